	.target	sm_90

	.elftype	@"ET_EXEC"


//--------------------- .note.nv.tkinfo           --------------------------
	.section	.note.nv.tkinfo,"",@"SHT_NOTE"
	.sectionflags	@"SHF_NOTE_NV_TKINFO"
	.tkinfo
        /*0018*/ 	.word	0x00000002
        /*0030*/ 	.string	""
        /*0030*/ 	.string	"ptxas"
        /*0030*/ 	.string	"Cuda compilation tools, release 13.0, V13.0.88"
        /*0030*/ 	.string	"Build cuda_13.0.r13.0/compiler.36424714_0"
        /*0030*/ 	.string	"-arch sm_90 -m 64 "



//--------------------- .note.nv.cuinfo           --------------------------
	.section	.note.nv.cuinfo,"",@"SHT_NOTE"
	.sectionflags	@"SHF_NOTE_NV_CUINFO"
        /*0018*/ 	.short	0x0002
        /*001a*/ 	.short	0x005a
        /*001c*/ 	.short	0x0082
	.zero		2


//--------------------- .nv.info                  --------------------------
	.section	.nv.info,"",@"SHT_CUDA_INFO"
	.align	4


	//----- nvinfo : EIATTR_REGCOUNT
	.align		4
        /*0000*/ 	.byte	0x04, 0x2f
        /*0002*/ 	.short	(.L_29 - .L_28)
	.align		4
.L_28:
        /*0004*/ 	.word	index@(_Z23gemm_half_q_half_kernelILi1ELi128ELb0ELb0ELi32EEvPK6__halfPKjS4_S2_PS0_iiiiPKtS7_iiiiiibS2_i)
        /*0008*/ 	.word	0x00000020


	//----- nvinfo : EIATTR_FRAME_SIZE
	.align		4
.L_29:
        /*000c*/ 	.byte	0x04, 0x11
        /*000e*/ 	.short	(.L_31 - .L_30)
	.align		4
.L_30:
        /*0010*/ 	.word	index@(_Z23gemm_half_q_half_kernelILi1ELi128ELb0ELb0ELi32EEvPK6__halfPKjS4_S2_PS0_iiiiPKtS7_iiiiiibS2_i)
        /*0014*/ 	.word	0x00000000


	//----- nvinfo : EIATTR_REGCOUNT
	.align		4
.L_31:
        /*0018*/ 	.byte	0x04, 0x2f
        /*001a*/ 	.short	(.L_33 - .L_32)
	.align		4
.L_32:
        /*001c*/ 	.word	index@(_Z23gemm_half_q_half_kernelILi1ELi38ELb0ELb0ELi32EEvPK6__halfPKjS4_S2_PS0_iiiiPKtS7_iiiiiibS2_i)
        /*0020*/ 	.word	0x00000030


	//----- nvinfo : EIATTR_FRAME_SIZE
	.align		4
.L_33:
        /*0024*/ 	.byte	0x04, 0x11
        /*0026*/ 	.short	(.L_35 - .L_34)
	.align		4
.L_34:
        /*0028*/ 	.word	index@(_Z23gemm_half_q_half_kernelILi1ELi38ELb0ELb0ELi32EEvPK6__halfPKjS4_S2_PS0_iiiiPKtS7_iiiiiibS2_i)
        /*002c*/ 	.word	0x00000000


	//----- nvinfo : EIATTR_REGCOUNT
	.align		4
.L_35:
        /*0030*/ 	.byte	0x04, 0x2f
        /*0032*/ 	.short	(.L_37 - .L_36)
	.align		4
.L_36:
        /*0034*/ 	.word	index@(_Z23gemm_half_q_half_kernelILi1ELi20ELb0ELb0ELi32EEvPK6__halfPKjS4_S2_PS0_iiiiPKtS7_iiiiiibS2_i)
        /*0038*/ 	.word	0x00000037


	//----- nvinfo : EIATTR_FRAME_SIZE
	.align		4
.L_37:
        /*003c*/ 	.byte	0x04, 0x11
        /*003e*/ 	.short	(.L_39 - .L_38)
	.align		4
.L_38:
        /*0040*/ 	.word	index@(_Z23gemm_half_q_half_kernelILi1ELi20ELb0ELb0ELi32EEvPK6__halfPKjS4_S2_PS0_iiiiPKtS7_iiiiiibS2_i)
        /*0044*/ 	.word	0x00000000


	//----- nvinfo : EIATTR_REGCOUNT
	.align		4
.L_39:
        /*0048*/ 	.byte	0x04, 0x2f
        /*004a*/ 	.short	(.L_41 - .L_40)
	.align		4
.L_40:
        /*004c*/ 	.word	index@(_Z23gemm_half_q_half_kernelILi1ELi140ELb0ELb0ELi32EEvPK6__halfPKjS4_S2_PS0_iiiiPKtS7_iiiiiibS2_i)
        /*0050*/ 	.word	0x00000032


	//----- nvinfo : EIATTR_FRAME_SIZE
	.align		4
.L_41:
        /*0054*/ 	.byte	0x04, 0x11
        /*0056*/ 	.short	(.L_43 - .L_42)
	.align		4
.L_42:
        /*0058*/ 	.word	index@(_Z23gemm_half_q_half_kernelILi1ELi140ELb0ELb0ELi32EEvPK6__halfPKjS4_S2_PS0_iiiiPKtS7_iiiiiibS2_i)
        /*005c*/ 	.word	0x00000000


	//----- nvinfo : EIATTR_REGCOUNT
	.align		4
.L_43:
        /*0060*/ 	.byte	0x04, 0x2f
        /*0062*/ 	.short	(.L_45 - .L_44)
	.align		4
.L_44:
        /*0064*/ 	.word	index@(_Z23gemm_half_q_half_kernelILi1ELi152ELb0ELb0ELi32EEvPK6__halfPKjS4_S2_PS0_iiiiPKtS7_iiiiiibS2_i)
        /*0068*/ 	.word	0x00000030


	//----- nvinfo : EIATTR_FRAME_SIZE
	.align		4
.L_45:
        /*006c*/ 	.byte	0x04, 0x11
        /*006e*/ 	.short	(.L_47 - .L_46)
	.align		4
.L_46:
        /*0070*/ 	.word	index@(_Z23gemm_half_q_half_kernelILi1ELi152ELb0ELb0ELi32EEvPK6__halfPKjS4_S2_PS0_iiiiPKtS7_iiiiiibS2_i)
        /*0074*/ 	.word	0x00000000


	//----- nvinfo : EIATTR_REGCOUNT
	.align		4
.L_47:
        /*0078*/ 	.byte	0x04, 0x2f
        /*007a*/ 	.short	(.L_49 - .L_48)
	.align		4
.L_48:
        /*007c*/ 	.word	index@(_Z23gemm_half_q_half_kernelILi1ELi176ELb0ELb0ELi32EEvPK6__halfPKjS4_S2_PS0_iiiiPKtS7_iiiiiibS2_i)
        /*0080*/ 	.word	0x00000030


	//----- nvinfo : EIATTR_FRAME_SIZE
	.align		4
.L_49:
        /*0084*/ 	.byte	0x04, 0x11
        /*0086*/ 	.short	(.L_51 - .L_50)
	.align		4
.L_50:
        /*0088*/ 	.word	index@(_Z23gemm_half_q_half_kernelILi1ELi176ELb0ELb0ELi32EEvPK6__halfPKjS4_S2_PS0_iiiiPKtS7_iiiiiibS2_i)
        /*008c*/ 	.word	0x00000000


	//----- nvinfo : EIATTR_REGCOUNT
	.align		4
.L_51:
        /*0090*/ 	.byte	0x04, 0x2f
        /*0092*/ 	.short	(.L_53 - .L_52)
	.align		4
.L_52:
        /*0094*/ 	.word	index@(_Z23gemm_half_q_half_kernelILi1ELi172ELb0ELb0ELi32EEvPK6__halfPKjS4_S2_PS0_iiiiPKtS7_iiiiiibS2_i)
        /*0098*/ 	.word	0x00000032


	//----- nvinfo : EIATTR_FRAME_SIZE
	.align		4
.L_53:
        /*009c*/ 	.byte	0x04, 0x11
        /*009e*/ 	.short	(.L_55 - .L_54)
	.align		4
.L_54:
        /*00a0*/ 	.word	index@(_Z23gemm_half_q_half_kernelILi1ELi172ELb0ELb0ELi32EEvPK6__halfPKjS4_S2_PS0_iiiiPKtS7_iiiiiibS2_i)
        /*00a4*/ 	.word	0x00000000


	//----- nvinfo : EIATTR_REGCOUNT
	.align		4
.L_55:
        /*00a8*/ 	.byte	0x04, 0x2f
        /*00aa*/ 	.short	(.L_57 - .L_56)
	.align		4
.L_56:
        /*00ac*/ 	.word	index@(_Z23gemm_half_q_half_kernelILi1ELi10ELb0ELb0ELi32EEvPK6__halfPKjS4_S2_PS0_iiiiPKtS7_iiiiiibS2_i)
        /*00b0*/ 	.word	0x00000030


	//----- nvinfo : EIATTR_FRAME_SIZE
	.align		4
.L_57:
        /*00b4*/ 	.byte	0x04, 0x11
        /*00b6*/ 	.short	(.L_59 - .L_58)
	.align		4
.L_58:
        /*00b8*/ 	.word	index@(_Z23gemm_half_q_half_kernelILi1ELi10ELb0ELb0ELi32EEvPK6__halfPKjS4_S2_PS0_iiiiPKtS7_iiiiiibS2_i)
        /*00bc*/ 	.word	0x00000000


	//----- nvinfo : EIATTR_REGCOUNT
	.align		4
.L_59:
        /*00c0*/ 	.byte	0x04, 0x2f
        /*00c2*/ 	.short	(.L_61 - .L_60)
	.align		4
.L_60:
        /*00c4*/ 	.word	index@(_Z23gemm_half_q_half_kernelILi1ELi40ELb0ELb0ELi32EEvPK6__halfPKjS4_S2_PS0_iiiiPKtS7_iiiiiibS2_i)
        /*00c8*/ 	.word	0x0000002b


	//----- nvinfo : EIATTR_FRAME_SIZE
	.align		4
.L_61:
        /*00cc*/ 	.byte	0x04, 0x11
        /*00ce*/ 	.short	(.L_63 - .L_62)
	.align		4
.L_62:
        /*00d0*/ 	.word	index@(_Z23gemm_half_q_half_kernelILi1ELi40ELb0ELb0ELi32EEvPK6__halfPKjS4_S2_PS0_iiiiPKtS7_iiiiiibS2_i)
        /*00d4*/ 	.word	0x00000000


	//----- nvinfo : EIATTR_REGCOUNT
	.align		4
.L_63:
        /*00d8*/ 	.byte	0x04, 0x2f
        /*00da*/ 	.short	(.L_65 - .L_64)
	.align		4
.L_64:
        /*00dc*/ 	.word	index@(_Z23gemm_half_q_half_kernelILi1ELi160ELb0ELb0ELi32EEvPK6__halfPKjS4_S2_PS0_iiiiPKtS7_iiiiiibS2_i)
        /*00e0*/ 	.word	0x00000028


	//----- nvinfo : EIATTR_FRAME_SIZE
	.align		4
.L_65:
        /*00e4*/ 	.byte	0x04, 0x11
        /*00e6*/ 	.short	(.L_67 - .L_66)
	.align		4
.L_66:
        /*00e8*/ 	.word	index@(_Z23gemm_half_q_half_kernelILi1ELi160ELb0ELb0ELi32EEvPK6__halfPKjS4_S2_PS0_iiiiPKtS7_iiiiiibS2_i)
        /*00ec*/ 	.word	0x00000000


	//----- nvinfo : EIATTR_REGCOUNT
	.align		4
.L_67:
        /*00f0*/ 	.byte	0x04, 0x2f
        /*00f2*/ 	.short	(.L_69 - .L_68)
	.align		4
.L_68:
        /*00f4*/ 	.word	index@(_Z23gemm_half_q_half_kernelILi1ELi190ELb0ELb0ELi32EEvPK6__halfPKjS4_S2_PS0_iiiiPKtS7_iiiiiibS2_i)
        /*00f8*/ 	.word	0x00000034


	//----- nvinfo : EIATTR_FRAME_SIZE
	.align		4
.L_69:
        /*00fc*/ 	.byte	0x04, 0x11
        /*00fe*/ 	.short	(.L_71 - .L_70)
	.align		4
.L_70:
        /*0100*/ 	.word	index@(_Z23gemm_half_q_half_kernelILi1ELi190ELb0ELb0ELi32EEvPK6__halfPKjS4_S2_PS0_iiiiPKtS7_iiiiiibS2_i)
        /*0104*/ 	.word	0x00000000


	//----- nvinfo : EIATTR_REGCOUNT
	.align		4
.L_71:
        /*0108*/ 	.byte	0x04, 0x2f
        /*010a*/ 	.short	(.L_73 - .L_72)
	.align		4
.L_72:
        /*010c*/ 	.word	index@(_Z23gemm_half_q_half_kernelILi1ELi128ELb0ELb0ELi64EEvPK6__halfPKjS4_S2_PS0_iiiiPKtS7_iiiiiibS2_i)
        /*0110*/ 	.word	0x00000026


	//----- nvinfo : EIATTR_FRAME_SIZE
	.align		4
.L_73:
        /*0114*/ 	.byte	0x04, 0x11
        /*0116*/ 	.short	(.L_75 - .L_74)
	.align		4
.L_74:
        /*0118*/ 	.word	index@(_Z23gemm_half_q_half_kernelILi1ELi128ELb0ELb0ELi64EEvPK6__halfPKjS4_S2_PS0_iiiiPKtS7_iiiiiibS2_i)
        /*011c*/ 	.word	0x00000010


	//----- nvinfo : EIATTR_REGCOUNT
	.align		4
.L_75:
        /*0120*/ 	.byte	0x04, 0x2f
        /*0122*/ 	.short	(.L_77 - .L_76)
	.align		4
.L_76:
        /*0124*/ 	.word	index@(_Z23gemm_half_q_half_kernelILi1ELi38ELb0ELb0ELi64EEvPK6__halfPKjS4_S2_PS0_iiiiPKtS7_iiiiiibS2_i)
        /*0128*/ 	.word	0x00000030


	//----- nvinfo : EIATTR_FRAME_SIZE
	.align		4
.L_77:
        /*012c*/ 	.byte	0x04, 0x11
        /*012e*/ 	.short	(.L_79 - .L_78)
	.align		4
.L_78:
        /*0130*/ 	.word	index@(_Z23gemm_half_q_half_kernelILi1ELi38ELb0ELb0ELi64EEvPK6__halfPKjS4_S2_PS0_iiiiPKtS7_iiiiiibS2_i)
        /*0134*/ 	.word	0x00000010


	//----- nvinfo : EIATTR_REGCOUNT
	.align		4
.L_79:
        /*0138*/ 	.byte	0x04, 0x2f
        /*013a*/ 	.short	(.L_81 - .L_80)
	.align		4
.L_80:
        /*013c*/ 	.word	index@(_Z23gemm_half_q_half_kernelILi1ELi20ELb0ELb0ELi64EEvPK6__halfPKjS4_S2_PS0_iiiiPKtS7_iiiiiibS2_i)
        /*0140*/ 	.word	0x00000037


	//----- nvinfo : EIATTR_FRAME_SIZE
	.align		4
.L_81:
        /*0144*/ 	.byte	0x04, 0x11
        /*0146*/ 	.short	(.L_83 - .L_82)
	.align		4
.L_82:
        /*0148*/ 	.word	index@(_Z23gemm_half_q_half_kernelILi1ELi20ELb0ELb0ELi64EEvPK6__halfPKjS4_S2_PS0_iiiiPKtS7_iiiiiibS2_i)
        /*014c*/ 	.word	0x00000010


	//----- nvinfo : EIATTR_REGCOUNT
	.align		4
.L_83:
        /*0150*/ 	.byte	0x04, 0x2f
        /*0152*/ 	.short	(.L_85 - .L_84)
	.align		4
.L_84:
        /*0154*/ 	.word	index@(_Z23gemm_half_q_half_kernelILi1ELi140ELb0ELb0ELi64EEvPK6__halfPKjS4_S2_PS0_iiiiPKtS7_iiiiiibS2_i)
        /*0158*/ 	.word	0x00000030


	//----- nvinfo : EIATTR_FRAME_SIZE
	.align		4
.L_85:
        /*015c*/ 	.byte	0x04, 0x11
        /*015e*/ 	.short	(.L_87 - .L_86)
	.align		4
.L_86:
        /*0160*/ 	.word	index@(_Z23gemm_half_q_half_kernelILi1ELi140ELb0ELb0ELi64EEvPK6__halfPKjS4_S2_PS0_iiiiPKtS7_iiiiiibS2_i)
        /*0164*/ 	.word	0x00000010


	//----- nvinfo : EIATTR_REGCOUNT
	.align		4
.L_87:
        /*0168*/ 	.byte	0x04, 0x2f
        /*016a*/ 	.short	(.L_89 - .L_88)
	.align		4
.L_88:
        /*016c*/ 	.word	index@(_Z23gemm_half_q_half_kernelILi1ELi152ELb0ELb0ELi64EEvPK6__halfPKjS4_S2_PS0_iiiiPKtS7_iiiiiibS2_i)
        /*0170*/ 	.word	0x00000037


	//----- nvinfo : EIATTR_FRAME_SIZE
	.align		4
.L_89:
        /*0174*/ 	.byte	0x04, 0x11
        /*0176*/ 	.short	(.L_91 - .L_90)
	.align		4
.L_90:
        /*0178*/ 	.word	index@(_Z23gemm_half_q_half_kernelILi1ELi152ELb0ELb0ELi64EEvPK6__halfPKjS4_S2_PS0_iiiiPKtS7_iiiiiibS2_i)
        /*017c*/ 	.word	0x00000010


	//----- nvinfo : EIATTR_REGCOUNT
	.align		4
.L_91:
        /*0180*/ 	.byte	0x04, 0x2f
        /*0182*/ 	.short	(.L_93 - .L_92)
	.align		4
.L_92:
        /*0184*/ 	.word	index@(_Z23gemm_half_q_half_kernelILi1ELi176ELb0ELb0ELi64EEvPK6__halfPKjS4_S2_PS0_iiiiPKtS7_iiiiiibS2_i)
        /*0188*/ 	.word	0x00000037


	//----- nvinfo : EIATTR_FRAME_SIZE
	.align		4
.L_93:
        /*018c*/ 	.byte	0x04, 0x11
        /*018e*/ 	.short	(.L_95 - .L_94)
	.align		4
.L_94:
        /*0190*/ 	.word	index@(_Z23gemm_half_q_half_kernelILi1ELi176ELb0ELb0ELi64EEvPK6__halfPKjS4_S2_PS0_iiiiPKtS7_iiiiiibS2_i)
        /*0194*/ 	.word	0x00000010


	//----- nvinfo : EIATTR_REGCOUNT
	.align		4
.L_95:
        /*0198*/ 	.byte	0x04, 0x2f
        /*019a*/ 	.short	(.L_97 - .L_96)
	.align		4
.L_96:
        /*019c*/ 	.word	index@(_Z23gemm_half_q_half_kernelILi1ELi172ELb0ELb0ELi64EEvPK6__halfPKjS4_S2_PS0_iiiiPKtS7_iiiiiibS2_i)
        /*01a0*/ 	.word	0x0000002f


	//----- nvinfo : EIATTR_FRAME_SIZE
	.align		4
.L_97:
        /*01a4*/ 	.byte	0x04, 0x11
        /*01a6*/ 	.short	(.L_99 - .L_98)
	.align		4
.L_98:
        /*01a8*/ 	.word	index@(_Z23gemm_half_q_half_kernelILi1ELi172ELb0ELb0ELi64EEvPK6__halfPKjS4_S2_PS0_iiiiPKtS7_iiiiiibS2_i)
        /*01ac*/ 	.word	0x00000010


	//----- nvinfo : EIATTR_REGCOUNT
	.align		4
.L_99:
        /*01b0*/ 	.byte	0x04, 0x2f
        /*01b2*/ 	.short	(.L_101 - .L_100)
	.align		4
.L_100:
        /*01b4*/ 	.word	index@(_Z23gemm_half_q_half_kernelILi1ELi10ELb0ELb0ELi64EEvPK6__halfPKjS4_S2_PS0_iiiiPKtS7_iiiiiibS2_i)
        /*01b8*/ 	.word	0x0000002b


	//----- nvinfo : EIATTR_FRAME_SIZE
	.align		4
.L_101:
        /*01bc*/ 	.byte	0x04, 0x11
        /*01be*/ 	.short	(.L_103 - .L_102)
	.align		4
.L_102:
        /*01c0*/ 	.word	index@(_Z23gemm_half_q_half_kernelILi1ELi10ELb0ELb0ELi64EEvPK6__halfPKjS4_S2_PS0_iiiiPKtS7_iiiiiibS2_i)
        /*01c4*/ 	.word	0x00000010


	//----- nvinfo : EIATTR_REGCOUNT
	.align		4
.L_103:
        /*01c8*/ 	.byte	0x04, 0x2f
        /*01ca*/ 	.short	(.L_105 - .L_104)
	.align		4
.L_104:
        /*01cc*/ 	.word	index@(_Z23gemm_half_q_half_kernelILi1ELi40ELb0ELb0ELi64EEvPK6__halfPKjS4_S2_PS0_iiiiPKtS7_iiiiiibS2_i)
        /*01d0*/ 	.word	0x0000002b


	//----- nvinfo : EIATTR_FRAME_SIZE
	.align		4
.L_105:
        /*01d4*/ 	.byte	0x04, 0x11
        /*01d6*/ 	.short	(.L_107 - .L_106)
	.align		4
.L_106:
        /*01d8*/ 	.word	index@(_Z23gemm_half_q_half_kernelILi1ELi40ELb0ELb0ELi64EEvPK6__halfPKjS4_S2_PS0_iiiiPKtS7_iiiiiibS2_i)
        /*01dc*/ 	.word	0x00000010


	//----- nvinfo : EIATTR_REGCOUNT
	.align		4
.L_107:
        /*01e0*/ 	.byte	0x04, 0x2f
        /*01e2*/ 	.short	(.L_109 - .L_108)
	.align		4
.L_108:
        /*01e4*/ 	.word	index@(_Z23gemm_half_q_half_kernelILi1ELi160ELb0ELb0ELi64EEvPK6__halfPKjS4_S2_PS0_iiiiPKtS7_iiiiiibS2_i)
        /*01e8*/ 	.word	0x00000028


	//----- nvinfo : EIATTR_FRAME_SIZE
	.align		4
.L_109:
        /*01ec*/ 	.byte	0x04, 0x11
        /*01ee*/ 	.short	(.L_111 - .L_110)
	.align		4
.L_110:
        /*01f0*/ 	.word	index@(_Z23gemm_half_q_half_kernelILi1ELi160ELb0ELb0ELi64EEvPK6__halfPKjS4_S2_PS0_iiiiPKtS7_iiiiiibS2_i)
        /*01f4*/ 	.word	0x00000010


	//----- nvinfo : EIATTR_REGCOUNT
	.align		4
.L_111:
        /*01f8*/ 	.byte	0x04, 0x2f
        /*01fa*/ 	.short	(.L_113 - .L_112)
	.align		4
.L_112:
        /*01fc*/ 	.word	index@(_Z23gemm_half_q_half_kernelILi1ELi190ELb0ELb0ELi64EEvPK6__halfPKjS4_S2_PS0_iiiiPKtS7_iiiiiibS2_i)
        /*0200*/ 	.word	0x00000037


	//----- nvinfo : EIATTR_FRAME_SIZE
	.align		4
.L_113:
        /*0204*/ 	.byte	0x04, 0x11
        /*0206*/ 	.short	(.L_115 - .L_114)
	.align		4
.L_114:
        /*0208*/ 	.word	index@(_Z23gemm_half_q_half_kernelILi1ELi190ELb0ELb0ELi64EEvPK6__halfPKjS4_S2_PS0_iiiiPKtS7_iiiiiibS2_i)
        /*020c*/ 	.word	0x00000010


	//----- nvinfo : EIATTR_REGCOUNT
	.align		4
.L_115:
        /*0210*/ 	.byte	0x04, 0x2f
        /*0212*/ 	.short	(.L_117 - .L_116)
	.align		4
.L_116:
        /*0214*/ 	.word	index@(_Z23gemm_half_q_half_kernelILi2ELi128ELb0ELb0ELi32EEvPK6__halfPKjS4_S2_PS0_iiiiPKtS7_iiiiiibS2_i)
        /*0218*/ 	.word	0x0000003f


	//----- nvinfo : EIATTR_FRAME_SIZE
	.align		4
.L_117:
        /*021c*/ 	.byte	0x04, 0x11
        /*021e*/ 	.short	(.L_119 - .L_118)
	.align		4
.L_118:
        /*0220*/ 	.word	index@(_Z23gemm_half_q_half_kernelILi2ELi128ELb0ELb0ELi32EEvPK6__halfPKjS4_S2_PS0_iiiiPKtS7_iiiiiibS2_i)
        /*0224*/ 	.word	0x00000000


	//----- nvinfo : EIATTR_REGCOUNT
	.align		4
.L_119:
        /*0228*/ 	.byte	0x04, 0x2f
        /*022a*/ 	.short	(.L_121 - .L_120)
	.align		4
.L_120:
        /*022c*/ 	.word	index@(_Z23gemm_half_q_half_kernelILi2ELi38ELb0ELb0ELi32EEvPK6__halfPKjS4_S2_PS0_iiiiPKtS7_iiiiiibS2_i)
        /*0230*/ 	.word	0x00000060


	//----- nvinfo : EIATTR_FRAME_SIZE
	.align		4
.L_121:
        /*0234*/ 	.byte	0x04, 0x11
        /*0236*/ 	.short	(.L_123 - .L_122)
	.align		4
.L_122:
        /*0238*/ 	.word	index@(_Z23gemm_half_q_half_kernelILi2ELi38ELb0ELb0ELi32EEvPK6__halfPKjS4_S2_PS0_iiiiPKtS7_iiiiiibS2_i)
        /*023c*/ 	.word	0x00000000


	//----- nvinfo : EIATTR_REGCOUNT
	.align		4
.L_123:
        /*0240*/ 	.byte	0x04, 0x2f
        /*0242*/ 	.short	(.L_125 - .L_124)
	.align		4
.L_124:
        /*0244*/ 	.word	index@(_Z23gemm_half_q_half_kernelILi2ELi20ELb0ELb0ELi32EEvPK6__halfPKjS4_S2_PS0_iiiiPKtS7_iiiiiibS2_i)
        /*0248*/ 	.word	0x00000060


	//----- nvinfo : EIATTR_FRAME_SIZE
	.align		4
.L_125:
        /*024c*/ 	.byte	0x04, 0x11
        /*024e*/ 	.short	(.L_127 - .L_126)
	.align		4
.L_126:
        /*0250*/ 	.word	index@(_Z23gemm_half_q_half_kernelILi2ELi20ELb0ELb0ELi32EEvPK6__halfPKjS4_S2_PS0_iiiiPKtS7_iiiiiibS2_i)
        /*0254*/ 	.word	0x00000000


	//----- nvinfo : EIATTR_REGCOUNT
	.align		4
.L_127:
        /*0258*/ 	.byte	0x04, 0x2f
        /*025a*/ 	.short	(.L_129 - .L_128)
	.align		4
.L_128:
        /*025c*/ 	.word	index@(_Z23gemm_half_q_half_kernelILi2ELi140ELb0ELb0ELi32EEvPK6__halfPKjS4_S2_PS0_iiiiPKtS7_iiiiiibS2_i)
        /*0260*/ 	.word	0x0000006c


	//----- nvinfo : EIATTR_FRAME_SIZE
	.align		4
.L_129:
        /*0264*/ 	.byte	0x04, 0x11
        /*0266*/ 	.short	(.L_131 - .L_130)
	.align		4
.L_130:
        /*0268*/ 	.word	index@(_Z23gemm_half_q_half_kernelILi2ELi140ELb0ELb0ELi32EEvPK6__halfPKjS4_S2_PS0_iiiiPKtS7_iiiiiibS2_i)
        /*026c*/ 	.word	0x00000000


	//----- nvinfo : EIATTR_REGCOUNT
	.align		4
.L_131:
        /*0270*/ 	.byte	0x04, 0x2f
        /*0272*/ 	.short	(.L_133 - .L_132)
	.align		4
.L_132:
        /*0274*/ 	.word	index@(_Z23gemm_half_q_half_kernelILi2ELi152ELb0ELb0ELi32EEvPK6__halfPKjS4_S2_PS0_iiiiPKtS7_iiiiiibS2_i)
        /*0278*/ 	.word	0x0000005e


	//----- nvinfo : EIATTR_FRAME_SIZE
	.align		4
.L_133:
        /*027c*/ 	.byte	0x04, 0x11
        /*027e*/ 	.short	(.L_135 - .L_134)
	.align		4
.L_134:
        /*0280*/ 	.word	index@(_Z23gemm_half_q_half_kernelILi2ELi152ELb0ELb0ELi32EEvPK6__halfPKjS4_S2_PS0_iiiiPKtS7_iiiiiibS2_i)
        /*0284*/ 	.word	0x00000000


	//----- nvinfo : EIATTR_REGCOUNT
	.align		4
.L_135:
        /*0288*/ 	.byte	0x04, 0x2f
        /*028a*/ 	.short	(.L_137 - .L_136)
	.align		4
.L_136:
        /*028c*/ 	.word	index@(_Z23gemm_half_q_half_kernelILi2ELi176ELb0ELb0ELi32EEvPK6__halfPKjS4_S2_PS0_iiiiPKtS7_iiiiiibS2_i)
        /*0290*/ 	.word	0x0000005e


	//----- nvinfo : EIATTR_FRAME_SIZE
	.align		4
.L_137:
        /*0294*/ 	.byte	0x04, 0x11
        /*0296*/ 	.short	(.L_139 - .L_138)
	.align		4
.L_138:
        /*0298*/ 	.word	index@(_Z23gemm_half_q_half_kernelILi2ELi176ELb0ELb0ELi32EEvPK6__halfPKjS4_S2_PS0_iiiiPKtS7_iiiiiibS2_i)
        /*029c*/ 	.word	0x00000000


	//----- nvinfo : EIATTR_REGCOUNT
	.align		4
.L_139:
        /*02a0*/ 	.byte	0x04, 0x2f
        /*02a2*/ 	.short	(.L_141 - .L_140)
	.align		4
.L_140:
        /*02a4*/ 	.word	index@(_Z23gemm_half_q_half_kernelILi2ELi172ELb0ELb0ELi32EEvPK6__halfPKjS4_S2_PS0_iiiiPKtS7_iiiiiibS2_i)
        /*02a8*/ 	.word	0x0000006d


	//----- nvinfo : EIATTR_FRAME_SIZE
	.align		4
.L_141:
        /*02ac*/ 	.byte	0x04, 0x11
        /*02ae*/ 	.short	(.L_143 - .L_142)
	.align		4
.L_142:
        /*02b0*/ 	.word	index@(_Z23gemm_half_q_half_kernelILi2ELi172ELb0ELb0ELi32EEvPK6__halfPKjS4_S2_PS0_iiiiPKtS7_iiiiiibS2_i)
        /*02b4*/ 	.word	0x00000000


	//----- nvinfo : EIATTR_REGCOUNT
	.align		4
.L_143:
        /*02b8*/ 	.byte	0x04, 0x2f
        /*02ba*/ 	.short	(.L_145 - .L_144)
	.align		4
.L_144:
        /*02bc*/ 	.word	index@(_Z23gemm_half_q_half_kernelILi2ELi10ELb0ELb0ELi32EEvPK6__halfPKjS4_S2_PS0_iiiiPKtS7_iiiiiibS2_i)
        /*02c0*/ 	.word	0x00000040


	//----- nvinfo : EIATTR_FRAME_SIZE
	.align		4
.L_145:
        /*02c4*/ 	.byte	0x04, 0x11
        /*02c6*/ 	.short	(.L_147 - .L_146)
	.align		4
.L_146:
        /*02c8*/ 	.word	index@(_Z23gemm_half_q_half_kernelILi2ELi10ELb0ELb0ELi32EEvPK6__halfPKjS4_S2_PS0_iiiiPKtS7_iiiiiibS2_i)
        /*02cc*/ 	.word	0x00000000


	//----- nvinfo : EIATTR_REGCOUNT
	.align		4
.L_147:
        /*02d0*/ 	.byte	0x04, 0x2f
        /*02d2*/ 	.short	(.L_149 - .L_148)
	.align		4
.L_148:
        /*02d4*/ 	.word	index@(_Z23gemm_half_q_half_kernelILi2ELi40ELb0ELb0ELi32EEvPK6__halfPKjS4_S2_PS0_iiiiPKtS7_iiiiiibS2_i)
        /*02d8*/ 	.word	0x00000040


	//----- nvinfo : EIATTR_FRAME_SIZE
	.align		4
.L_149:
        /*02dc*/ 	.byte	0x04, 0x11
        /*02de*/ 	.short	(.L_151 - .L_150)
	.align		4
.L_150:
        /*02e0*/ 	.word	index@(_Z23gemm_half_q_half_kernelILi2ELi40ELb0ELb0ELi32EEvPK6__halfPKjS4_S2_PS0_iiiiPKtS7_iiiiiibS2_i)
        /*02e4*/ 	.word	0x00000000


	//----- nvinfo : EIATTR_REGCOUNT
	.align		4
.L_151:
        /*02e8*/ 	.byte	0x04, 0x2f
        /*02ea*/ 	.short	(.L_153 - .L_152)
	.align		4
.L_152:
        /*02ec*/ 	.word	index@(_Z23gemm_half_q_half_kernelILi2ELi160ELb0ELb0ELi32EEvPK6__halfPKjS4_S2_PS0_iiiiPKtS7_iiiiiibS2_i)
        /*02f0*/ 	.word	0x00000040


	//----- nvinfo : EIATTR_FRAME_SIZE
	.align		4
.L_153:
        /*02f4*/ 	.byte	0x04, 0x11
        /*02f6*/ 	.short	(.L_155 - .L_154)
	.align		4
.L_154:
        /*02f8*/ 	.word	index@(_Z23gemm_half_q_half_kernelILi2ELi160ELb0ELb0ELi32EEvPK6__halfPKjS4_S2_PS0_iiiiPKtS7_iiiiiibS2_i)
        /*02fc*/ 	.word	0x00000000


	//----- nvinfo : EIATTR_REGCOUNT
	.align		4
.L_155:
        /*0300*/ 	.byte	0x04, 0x2f
        /*0302*/ 	.short	(.L_157 - .L_156)
	.align		4
.L_156:
        /*0304*/ 	.word	index@(_Z23gemm_half_q_half_kernelILi2ELi190ELb0ELb0ELi32EEvPK6__halfPKjS4_S2_PS0_iiiiPKtS7_iiiiiibS2_i)
        /*0308*/ 	.word	0x0000006e


	//----- nvinfo : EIATTR_FRAME_SIZE
	.align		4
.L_157:
        /*030c*/ 	.byte	0x04, 0x11
        /*030e*/ 	.short	(.L_159 - .L_158)
	.align		4
.L_158:
        /*0310*/ 	.word	index@(_Z23gemm_half_q_half_kernelILi2ELi190ELb0ELb0ELi32EEvPK6__halfPKjS4_S2_PS0_iiiiPKtS7_iiiiiibS2_i)
        /*0314*/ 	.word	0x00000000


	//----- nvinfo : EIATTR_REGCOUNT
	.align		4
.L_159:
        /*0318*/ 	.byte	0x04, 0x2f
        /*031a*/ 	.short	(.L_161 - .L_160)
	.align		4
.L_160:
        /*031c*/ 	.word	index@(_Z23gemm_half_q_half_kernelILi2ELi128ELb0ELb0ELi64EEvPK6__halfPKjS4_S2_PS0_iiiiPKtS7_iiiiiibS2_i)
        /*0320*/ 	.word	0x00000040


	//----- nvinfo : EIATTR_FRAME_SIZE
	.align		4
.L_161:
        /*0324*/ 	.byte	0x04, 0x11
        /*0326*/ 	.short	(.L_163 - .L_162)
	.align		4
.L_162:
        /*0328*/ 	.word	index@(_Z23gemm_half_q_half_kernelILi2ELi128ELb0ELb0ELi64EEvPK6__halfPKjS4_S2_PS0_iiiiPKtS7_iiiiiibS2_i)
        /*032c*/ 	.word	0x00000010


	//----- nvinfo : EIATTR_REGCOUNT
	.align		4
.L_163:
        /*0330*/ 	.byte	0x04, 0x2f
        /*0332*/ 	.short	(.L_165 - .L_164)
	.align		4
.L_164:
        /*0334*/ 	.word	index@(_Z23gemm_half_q_half_kernelILi2ELi38ELb0ELb0ELi64EEvPK6__halfPKjS4_S2_PS0_iiiiPKtS7_iiiiiibS2_i)
        /*0338*/ 	.word	0x00000064


	//----- nvinfo : EIATTR_FRAME_SIZE
	.align		4
.L_165:
        /*033c*/ 	.byte	0x04, 0x11
        /*033e*/ 	.short	(.L_167 - .L_166)
	.align		4
.L_166:
        /*0340*/ 	.word	index@(_Z23gemm_half_q_half_kernelILi2ELi38ELb0ELb0ELi64EEvPK6__halfPKjS4_S2_PS0_iiiiPKtS7_iiiiiibS2_i)
        /*0344*/ 	.word	0x00000010


	//----- nvinfo : EIATTR_REGCOUNT
	.align		4
.L_167:
        /*0348*/ 	.byte	0x04, 0x2f
        /*034a*/ 	.short	(.L_169 - .L_168)
	.align		4
.L_168:
        /*034c*/ 	.word	index@(_Z23gemm_half_q_half_kernelILi2ELi20ELb0ELb0ELi64EEvPK6__halfPKjS4_S2_PS0_iiiiPKtS7_iiiiiibS2_i)
        /*0350*/ 	.word	0x00000072


	//----- nvinfo : EIATTR_FRAME_SIZE
	.align		4
.L_169:
        /*0354*/ 	.byte	0x04, 0x11
        /*0356*/ 	.short	(.L_171 - .L_170)
	.align		4
.L_170:
        /*0358*/ 	.word	index@(_Z23gemm_half_q_half_kernelILi2ELi20ELb0ELb0ELi64EEvPK6__halfPKjS4_S2_PS0_iiiiPKtS7_iiiiiibS2_i)
        /*035c*/ 	.word	0x00000010


	//----- nvinfo : EIATTR_REGCOUNT
	.align		4
.L_171:
        /*0360*/ 	.byte	0x04, 0x2f
        /*0362*/ 	.short	(.L_173 - .L_172)
	.align		4
.L_172:
        /*0364*/ 	.word	index@(_Z23gemm_half_q_half_kernelILi2ELi140ELb0ELb0ELi64EEvPK6__halfPKjS4_S2_PS0_iiiiPKtS7_iiiiiibS2_i)
        /*0368*/ 	.word	0x0000006c


	//----- nvinfo : EIATTR_FRAME_SIZE
	.align		4
.L_173:
        /*036c*/ 	.byte	0x04, 0x11
        /*036e*/ 	.short	(.L_175 - .L_174)
	.align		4
.L_174:
        /*0370*/ 	.word	index@(_Z23gemm_half_q_half_kernelILi2ELi140ELb0ELb0ELi64EEvPK6__halfPKjS4_S2_PS0_iiiiPKtS7_iiiiiibS2_i)
        /*0374*/ 	.word	0x00000010


	//----- nvinfo : EIATTR_REGCOUNT
	.align		4
.L_175:
        /*0378*/ 	.byte	0x04, 0x2f
        /*037a*/ 	.short	(.L_177 - .L_176)
	.align		4
.L_176:
        /*037c*/ 	.word	index@(_Z23gemm_half_q_half_kernelILi2ELi152ELb0ELb0ELi64EEvPK6__halfPKjS4_S2_PS0_iiiiPKtS7_iiiiiibS2_i)
        /*0380*/ 	.word	0x00000062


	//----- nvinfo : EIATTR_FRAME_SIZE
	.align		4
.L_177:
        /*0384*/ 	.byte	0x04, 0x11
        /*0386*/ 	.short	(.L_179 - .L_178)
	.align		4
.L_178:
        /*0388*/ 	.word	index@(_Z23gemm_half_q_half_kernelILi2ELi152ELb0ELb0ELi64EEvPK6__halfPKjS4_S2_PS0_iiiiPKtS7_iiiiiibS2_i)
        /*038c*/ 	.word	0x00000010


	//----- nvinfo : EIATTR_REGCOUNT
	.align		4
.L_179:
        /*0390*/ 	.byte	0x04, 0x2f
        /*0392*/ 	.short	(.L_181 - .L_180)
	.align		4
.L_180:
        /*0394*/ 	.word	index@(_Z23gemm_half_q_half_kernelILi2ELi176ELb0ELb0ELi64EEvPK6__halfPKjS4_S2_PS0_iiiiPKtS7_iiiiiibS2_i)
        /*0398*/ 	.word	0x00000062


	//----- nvinfo : EIATTR_FRAME_SIZE
	.align		4
.L_181:
        /*039c*/ 	.byte	0x04, 0x11
        /*039e*/ 	.short	(.L_183 - .L_182)
	.align		4
.L_182:
        /*03a0*/ 	.word	index@(_Z23gemm_half_q_half_kernelILi2ELi176ELb0ELb0ELi64EEvPK6__halfPKjS4_S2_PS0_iiiiPKtS7_iiiiiibS2_i)
        /*03a4*/ 	.word	0x00000010


	//----- nvinfo : EIATTR_REGCOUNT
	.align		4
.L_183:
        /*03a8*/ 	.byte	0x04, 0x2f
        /*03aa*/ 	.short	(.L_185 - .L_184)
	.align		4
.L_184:
        /*03ac*/ 	.word	index@(_Z23gemm_half_q_half_kernelILi2ELi172ELb0ELb0ELi64EEvPK6__halfPKjS4_S2_PS0_iiiiPKtS7_iiiiiibS2_i)
        /*03b0*/ 	.word	0x0000006e


	//----- nvinfo : EIATTR_FRAME_SIZE
	.align		4
.L_185:
        /*03b4*/ 	.byte	0x04, 0x11
        /*03b6*/ 	.short	(.L_187 - .L_186)
	.align		4
.L_186:
        /*03b8*/ 	.word	index@(_Z23gemm_half_q_half_kernelILi2ELi172ELb0ELb0ELi64EEvPK6__halfPKjS4_S2_PS0_iiiiPKtS7_iiiiiibS2_i)
        /*03bc*/ 	.word	0x00000010


	//----- nvinfo : EIATTR_REGCOUNT
	.align		4
.L_187:
        /*03c0*/ 	.byte	0x04, 0x2f
        /*03c2*/ 	.short	(.L_189 - .L_188)
	.align		4
.L_188:
        /*03c4*/ 	.word	index@(_Z23gemm_half_q_half_kernelILi2ELi10ELb0ELb0ELi64EEvPK6__halfPKjS4_S2_PS0_iiiiPKtS7_iiiiiibS2_i)
        /*03c8*/ 	.word	0x00000042


	//----- nvinfo : EIATTR_FRAME_SIZE
	.align		4
.L_189:
        /*03cc*/ 	.byte	0x04, 0x11
        /*03ce*/ 	.short	(.L_191 - .L_190)
	.align		4
.L_190:
        /*03d0*/ 	.word	index@(_Z23gemm_half_q_half_kernelILi2ELi10ELb0ELb0ELi64EEvPK6__halfPKjS4_S2_PS0_iiiiPKtS7_iiiiiibS2_i)
        /*03d4*/ 	.word	0x00000010


	//----- nvinfo : EIATTR_REGCOUNT
	.align		4
.L_191:
        /*03d8*/ 	.byte	0x04, 0x2f
        /*03da*/ 	.short	(.L_193 - .L_192)
	.align		4
.L_192:
        /*03dc*/ 	.word	index@(_Z23gemm_half_q_half_kernelILi2ELi40ELb0ELb0ELi64EEvPK6__halfPKjS4_S2_PS0_iiiiPKtS7_iiiiiibS2_i)
        /*03e0*/ 	.word	0x00000041


	//----- nvinfo : EIATTR_FRAME_SIZE
	.align		4
.L_193:
        /*03e4*/ 	.byte	0x04, 0x11
        /*03e6*/ 	.short	(.L_195 - .L_194)
	.align		4
.L_194:
        /*03e8*/ 	.word	index@(_Z23gemm_half_q_half_kernelILi2ELi40ELb0ELb0ELi64EEvPK6__halfPKjS4_S2_PS0_iiiiPKtS7_iiiiiibS2_i)
        /*03ec*/ 	.word	0x00000010


	//----- nvinfo : EIATTR_REGCOUNT
	.align		4
.L_195:
        /*03f0*/ 	.byte	0x04, 0x2f
        /*03f2*/ 	.short	(.L_197 - .L_196)
	.align		4
.L_196:
        /*03f4*/ 	.word	index@(_Z23gemm_half_q_half_kernelILi2ELi160ELb0ELb0ELi64EEvPK6__halfPKjS4_S2_PS0_iiiiPKtS7_iiiiiibS2_i)
        /*03f8*/ 	.word	0x00000040


	//----- nvinfo : EIATTR_FRAME_SIZE
	.align		4
.L_197:
        /*03fc*/ 	.byte	0x04, 0x11
        /*03fe*/ 	.short	(.L_199 - .L_198)
	.align		4
.L_198:
        /*0400*/ 	.word	index@(_Z23gemm_half_q_half_kernelILi2ELi160ELb0ELb0ELi64EEvPK6__halfPKjS4_S2_PS0_iiiiPKtS7_iiiiiibS2_i)
        /*0404*/ 	.word	0x00000010


	//----- nvinfo : EIATTR_REGCOUNT
	.align		4
.L_199:
        /*0408*/ 	.byte	0x04, 0x2f
        /*040a*/ 	.short	(.L_201 - .L_200)
	.align		4
.L_200:
        /*040c*/ 	.word	index@(_Z23gemm_half_q_half_kernelILi2ELi190ELb0ELb0ELi64EEvPK6__halfPKjS4_S2_PS0_iiiiPKtS7_iiiiiibS2_i)
        /*0410*/ 	.word	0x00000070


	//----- nvinfo : EIATTR_FRAME_SIZE
	.align		4
.L_201:
        /*0414*/ 	.byte	0x04, 0x11
        /*0416*/ 	.short	(.L_203 - .L_202)
	.align		4
.L_202:
        /*0418*/ 	.word	index@(_Z23gemm_half_q_half_kernelILi2ELi190ELb0ELb0ELi64EEvPK6__halfPKjS4_S2_PS0_iiiiPKtS7_iiiiiibS2_i)
        /*041c*/ 	.word	0x00000010


	//----- nvinfo : EIATTR_REGCOUNT
	.align		4
.L_203:
        /*0420*/ 	.byte	0x04, 0x2f
        /*0422*/ 	.short	(.L_205 - .L_204)
	.align		4
.L_204:
        /*0424*/ 	.word	index@(_Z23gemm_half_q_half_kernelILi3ELi128ELb0ELb0ELi32EEvPK6__halfPKjS4_S2_PS0_iiiiPKtS7_iiiiiibS2_i)
        /*0428*/ 	.word	0x00000040


	//----- nvinfo : EIATTR_FRAME_SIZE
	.align		4
.L_205:
        /*042c*/ 	.byte	0x04, 0x11
        /*042e*/ 	.short	(.L_207 - .L_206)
	.align		4
.L_206:
        /*0430*/ 	.word	index@(_Z23gemm_half_q_half_kernelILi3ELi128ELb0ELb0ELi32EEvPK6__halfPKjS4_S2_PS0_iiiiPKtS7_iiiiiibS2_i)
        /*0434*/ 	.word	0x00000000


	//----- nvinfo : EIATTR_REGCOUNT
	.align		4
.L_207:
        /*0438*/ 	.byte	0x04, 0x2f
        /*043a*/ 	.short	(.L_209 - .L_208)
	.align		4
.L_208:
        /*043c*/ 	.word	index@(_Z23gemm_half_q_half_kernelILi3ELi38ELb0ELb0ELi32EEvPK6__halfPKjS4_S2_PS0_iiiiPKtS7_iiiiiibS2_i)
        /*0440*/ 	.word	0x00000065


	//----- nvinfo : EIATTR_FRAME_SIZE
	.align		4
.L_209:
        /*0444*/ 	.byte	0x04, 0x11
        /*0446*/ 	.short	(.L_211 - .L_210)
	.align		4
.L_210:
        /*0448*/ 	.word	index@(_Z23gemm_half_q_half_kernelILi3ELi38ELb0ELb0ELi32EEvPK6__halfPKjS4_S2_PS0_iiiiPKtS7_iiiiiibS2_i)
        /*044c*/ 	.word	0x00000000


	//----- nvinfo : EIATTR_REGCOUNT
	.align		4
.L_211:
        /*0450*/ 	.byte	0x04, 0x2f
        /*0452*/ 	.short	(.L_213 - .L_212)
	.align		4
.L_212:
        /*0454*/ 	.word	index@(_Z23gemm_half_q_half_kernelILi3ELi20ELb0ELb0ELi32EEvPK6__halfPKjS4_S2_PS0_iiiiPKtS7_iiiiiibS2_i)
        /*0458*/ 	.word	0x00000072


	//----- nvinfo : EIATTR_FRAME_SIZE
	.align		4
.L_213:
        /*045c*/ 	.byte	0x04, 0x11
        /*045e*/ 	.short	(.L_215 - .L_214)
	.align		4
.L_214:
        /*0460*/ 	.word	index@(_Z23gemm_half_q_half_kernelILi3ELi20ELb0ELb0ELi32EEvPK6__halfPKjS4_S2_PS0_iiiiPKtS7_iiiiiibS2_i)
        /*0464*/ 	.word	0x00000000


	//----- nvinfo : EIATTR_REGCOUNT
	.align		4
.L_215:
        /*0468*/ 	.byte	0x04, 0x2f
        /*046a*/ 	.short	(.L_217 - .L_216)
	.align		4
.L_216:
        /*046c*/ 	.word	index@(_Z23gemm_half_q_half_kernelILi3ELi140ELb0ELb0ELi32EEvPK6__halfPKjS4_S2_PS0_iiiiPKtS7_iiiiiibS2_i)
        /*0470*/ 	.word	0x00000073


	//----- nvinfo : EIATTR_FRAME_SIZE
	.align		4
.L_217:
        /*0474*/ 	.byte	0x04, 0x11
        /*0476*/ 	.short	(.L_219 - .L_218)
	.align		4
.L_218:
        /*0478*/ 	.word	index@(_Z23gemm_half_q_half_kernelILi3ELi140ELb0ELb0ELi32EEvPK6__halfPKjS4_S2_PS0_iiiiPKtS7_iiiiiibS2_i)
        /*047c*/ 	.word	0x00000000


	//----- nvinfo : EIATTR_REGCOUNT
	.align		4
.L_219:
        /*0480*/ 	.byte	0x04, 0x2f
        /*0482*/ 	.short	(.L_221 - .L_220)
	.align		4
.L_220:
        /*0484*/ 	.word	index@(_Z23gemm_half_q_half_kernelILi3ELi152ELb0ELb0ELi32EEvPK6__halfPKjS4_S2_PS0_iiiiPKtS7_iiiiiibS2_i)
        /*0488*/ 	.word	0x00000064


	//----- nvinfo : EIATTR_FRAME_SIZE
	.align		4
.L_221:
        /*048c*/ 	.byte	0x04, 0x11
        /*048e*/ 	.short	(.L_223 - .L_222)
	.align		4
.L_222:
        /*0490*/ 	.word	index@(_Z23gemm_half_q_half_kernelILi3ELi152ELb0ELb0ELi32EEvPK6__halfPKjS4_S2_PS0_iiiiPKtS7_iiiiiibS2_i)
        /*0494*/ 	.word	0x00000000


	//----- nvinfo : EIATTR_REGCOUNT
	.align		4
.L_223:
        /*0498*/ 	.byte	0x04, 0x2f
        /*049a*/ 	.short	(.L_225 - .L_224)
	.align		4
.L_224:
        /*049c*/ 	.word	index@(_Z23gemm_half_q_half_kernelILi3ELi176ELb0ELb0ELi32EEvPK6__halfPKjS4_S2_PS0_iiiiPKtS7_iiiiiibS2_i)
        /*04a0*/ 	.word	0x00000064


	//----- nvinfo : EIATTR_FRAME_SIZE
	.align		4
.L_225:
        /*04a4*/ 	.byte	0x04, 0x11
        /*04a6*/ 	.short	(.L_227 - .L_226)
	.align		4
.L_226:
        /*04a8*/ 	.word	index@(_Z23gemm_half_q_half_kernelILi3ELi176ELb0ELb0ELi32EEvPK6__halfPKjS4_S2_PS0_iiiiPKtS7_iiiiiibS2_i)
        /*04ac*/ 	.word	0x00000000


	//----- nvinfo : EIATTR_REGCOUNT
	.align		4
.L_227:
        /*04b0*/ 	.byte	0x04, 0x2f
        /*04b2*/ 	.short	(.L_229 - .L_228)
	.align		4
.L_228:
        /*04b4*/ 	.word	index@(_Z23gemm_half_q_half_kernelILi3ELi172ELb0ELb0ELi32EEvPK6__halfPKjS4_S2_PS0_iiiiPKtS7_iiiiiibS2_i)
        /*04b8*/ 	.word	0x00000073


	//----- nvinfo : EIATTR_FRAME_SIZE
	.align		4
.L_229:
        /*04bc*/ 	.byte	0x04, 0x11
        /*04be*/ 	.short	(.L_231 - .L_230)
	.align		4
.L_230:
        /*04c0*/ 	.word	index@(_Z23gemm_half_q_half_kernelILi3ELi172ELb0ELb0ELi32EEvPK6__halfPKjS4_S2_PS0_iiiiPKtS7_iiiiiibS2_i)
        /*04c4*/ 	.word	0x00000000


	//----- nvinfo : EIATTR_REGCOUNT
	.align		4
.L_231:
        /*04c8*/ 	.byte	0x04, 0x2f
        /*04ca*/ 	.short	(.L_233 - .L_232)
	.align		4
.L_232:
        /*04cc*/ 	.word	index@(_Z23gemm_half_q_half_kernelILi3ELi10ELb0ELb0ELi32EEvPK6__halfPKjS4_S2_PS0_iiiiPKtS7_iiiiiibS2_i)
        /*04d0*/ 	.word	0x00000045


	//----- nvinfo : EIATTR_FRAME_SIZE
	.align		4
.L_233:
        /*04d4*/ 	.byte	0x04, 0x11
        /*04d6*/ 	.short	(.L_235 - .L_234)
	.align		4
.L_234:
        /*04d8*/ 	.word	index@(_Z23gemm_half_q_half_kernelILi3ELi10ELb0ELb0ELi32EEvPK6__halfPKjS4_S2_PS0_iiiiPKtS7_iiiiiibS2_i)
        /*04dc*/ 	.word	0x00000000


	//----- nvinfo : EIATTR_REGCOUNT
	.align		4
.L_235:
        /*04e0*/ 	.byte	0x04, 0x2f
        /*04e2*/ 	.short	(.L_237 - .L_236)
	.align		4
.L_236:
        /*04e4*/ 	.word	index@(_Z23gemm_half_q_half_kernelILi3ELi40ELb0ELb0ELi32EEvPK6__halfPKjS4_S2_PS0_iiiiPKtS7_iiiiiibS2_i)
        /*04e8*/ 	.word	0x00000040


	//----- nvinfo : EIATTR_FRAME_SIZE
	.align		4
.L_237:
        /*04ec*/ 	.byte	0x04, 0x11
        /*04ee*/ 	.short	(.L_239 - .L_238)
	.align		4
.L_238:
        /*04f0*/ 	.word	index@(_Z23gemm_half_q_half_kernelILi3ELi40ELb0ELb0ELi32EEvPK6__halfPKjS4_S2_PS0_iiiiPKtS7_iiiiiibS2_i)
        /*04f4*/ 	.word	0x00000000


	//----- nvinfo : EIATTR_REGCOUNT
	.align		4
.L_239:
        /*04f8*/ 	.byte	0x04, 0x2f
        /*04fa*/ 	.short	(.L_241 - .L_240)
	.align		4
.L_240:
        /*04fc*/ 	.word	index@(_Z23gemm_half_q_half_kernelILi3ELi160ELb0ELb0ELi32EEvPK6__halfPKjS4_S2_PS0_iiiiPKtS7_iiiiiibS2_i)
        /*0500*/ 	.word	0x00000044


	//----- nvinfo : EIATTR_FRAME_SIZE
	.align		4
.L_241:
        /*0504*/ 	.byte	0x04, 0x11
        /*0506*/ 	.short	(.L_243 - .L_242)
	.align		4
.L_242:
        /*0508*/ 	.word	index@(_Z23gemm_half_q_half_kernelILi3ELi160ELb0ELb0ELi32EEvPK6__halfPKjS4_S2_PS0_iiiiPKtS7_iiiiiibS2_i)
        /*050c*/ 	.word	0x00000000


	//----- nvinfo : EIATTR_REGCOUNT
	.align		4
.L_243:
        /*0510*/ 	.byte	0x04, 0x2f
        /*0512*/ 	.short	(.L_245 - .L_244)
	.align		4
.L_244:
        /*0514*/ 	.word	index@(_Z23gemm_half_q_half_kernelILi3ELi190ELb0ELb0ELi32EEvPK6__halfPKjS4_S2_PS0_iiiiPKtS7_iiiiiibS2_i)
        /*0518*/ 	.word	0x00000072


	//----- nvinfo : EIATTR_FRAME_SIZE
	.align		4
.L_245:
        /*051c*/ 	.byte	0x04, 0x11
        /*051e*/ 	.short	(.L_247 - .L_246)
	.align		4
.L_246:
        /*0520*/ 	.word	index@(_Z23gemm_half_q_half_kernelILi3ELi190ELb0ELb0ELi32EEvPK6__halfPKjS4_S2_PS0_iiiiPKtS7_iiiiiibS2_i)
        /*0524*/ 	.word	0x00000000


	//----- nvinfo : EIATTR_REGCOUNT
	.align		4
.L_247:
        /*0528*/ 	.byte	0x04, 0x2f
        /*052a*/ 	.short	(.L_249 - .L_248)
	.align		4
.L_248:
        /*052c*/ 	.word	index@(_Z23gemm_half_q_half_kernelILi3ELi128ELb0ELb0ELi64EEvPK6__halfPKjS4_S2_PS0_iiiiPKtS7_iiiiiibS2_i)
        /*0530*/ 	.word	0x00000046


	//----- nvinfo : EIATTR_FRAME_SIZE
	.align		4
.L_249:
        /*0534*/ 	.byte	0x04, 0x11
        /*0536*/ 	.short	(.L_251 - .L_250)
	.align		4
.L_250:
        /*0538*/ 	.word	index@(_Z23gemm_half_q_half_kernelILi3ELi128ELb0ELb0ELi64EEvPK6__halfPKjS4_S2_PS0_iiiiPKtS7_iiiiiibS2_i)
        /*053c*/ 	.word	0x00000010


	//----- nvinfo : EIATTR_REGCOUNT
	.align		4
.L_251:
        /*0540*/ 	.byte	0x04, 0x2f
        /*0542*/ 	.short	(.L_253 - .L_252)
	.align		4
.L_252:
        /*0544*/ 	.word	index@(_Z23gemm_half_q_half_kernelILi3ELi38ELb0ELb0ELi64EEvPK6__halfPKjS4_S2_PS0_iiiiPKtS7_iiiiiibS2_i)
        /*0548*/ 	.word	0x00000065


	//----- nvinfo : EIATTR_FRAME_SIZE
	.align		4
.L_253:
        /*054c*/ 	.byte	0x04, 0x11
        /*054e*/ 	.short	(.L_255 - .L_254)
	.align		4
.L_254:
        /*0550*/ 	.word	index@(_Z23gemm_half_q_half_kernelILi3ELi38ELb0ELb0ELi64EEvPK6__halfPKjS4_S2_PS0_iiiiPKtS7_iiiiiibS2_i)
        /*0554*/ 	.word	0x00000010


	//----- nvinfo : EIATTR_REGCOUNT
	.align		4
.L_255:
        /*0558*/ 	.byte	0x04, 0x2f
        /*055a*/ 	.short	(.L_257 - .L_256)
	.align		4
.L_256:
        /*055c*/ 	.word	index@(_Z23gemm_half_q_half_kernelILi3ELi20ELb0ELb0ELi64EEvPK6__halfPKjS4_S2_PS0_iiiiPKtS7_iiiiiibS2_i)
        /*0560*/ 	.word	0x0000006e


	//----- nvinfo : EIATTR_FRAME_SIZE
	.align		4
.L_257:
        /*0564*/ 	.byte	0x04, 0x11
        /*0566*/ 	.short	(.L_259 - .L_258)
	.align		4
.L_258:
        /*0568*/ 	.word	index@(_Z23gemm_half_q_half_kernelILi3ELi20ELb0ELb0ELi64EEvPK6__halfPKjS4_S2_PS0_iiiiPKtS7_iiiiiibS2_i)
        /*056c*/ 	.word	0x00000010


	//----- nvinfo : EIATTR_REGCOUNT
	.align		4
.L_259:
        /*0570*/ 	.byte	0x04, 0x2f
        /*0572*/ 	.short	(.L_261 - .L_260)
	.align		4
.L_260:
        /*0574*/ 	.word	index@(_Z23gemm_half_q_half_kernelILi3ELi140ELb0ELb0ELi64EEvPK6__halfPKjS4_S2_PS0_iiiiPKtS7_iiiiiibS2_i)
        /*0578*/ 	.word	0x00000076


	//----- nvinfo : EIATTR_FRAME_SIZE
	.align		4
.L_261:
        /*057c*/ 	.byte	0x04, 0x11
        /*057e*/ 	.short	(.L_263 - .L_262)
	.align		4
.L_262:
        /*0580*/ 	.word	index@(_Z23gemm_half_q_half_kernelILi3ELi140ELb0ELb0ELi64EEvPK6__halfPKjS4_S2_PS0_iiiiPKtS7_iiiiiibS2_i)
        /*0584*/ 	.word	0x00000010


	//----- nvinfo : EIATTR_REGCOUNT
	.align		4
.L_263:
        /*0588*/ 	.byte	0x04, 0x2f
        /*058a*/ 	.short	(.L_265 - .L_264)
	.align		4
.L_264:
        /*058c*/ 	.word	index@(_Z23gemm_half_q_half_kernelILi3ELi152ELb0ELb0ELi64EEvPK6__halfPKjS4_S2_PS0_iiiiPKtS7_iiiiiibS2_i)
        /*0590*/ 	.word	0x00000064


	//----- nvinfo : EIATTR_FRAME_SIZE
	.align		4
.L_265:
        /*0594*/ 	.byte	0x04, 0x11
        /*0596*/ 	.short	(.L_267 - .L_266)
	.align		4
.L_266:
        /*0598*/ 	.word	index@(_Z23gemm_half_q_half_kernelILi3ELi152ELb0ELb0ELi64EEvPK6__halfPKjS4_S2_PS0_iiiiPKtS7_iiiiiibS2_i)
        /*059c*/ 	.word	0x00000010


	//----- nvinfo : EIATTR_REGCOUNT
	.align		4
.L_267:
        /*05a0*/ 	.byte	0x04, 0x2f
        /*05a2*/ 	.short	(.L_269 - .L_268)
	.align		4
.L_268:
        /*05a4*/ 	.word	index@(_Z23gemm_half_q_half_kernelILi3ELi176ELb0ELb0ELi64EEvPK6__halfPKjS4_S2_PS0_iiiiPKtS7_iiiiiibS2_i)
        /*05a8*/ 	.word	0x00000064


	//----- nvinfo : EIATTR_FRAME_SIZE
	.align		4
.L_269:
        /*05ac*/ 	.byte	0x04, 0x11
        /*05ae*/ 	.short	(.L_271 - .L_270)
	.align		4
.L_270:
        /*05b0*/ 	.word	index@(_Z23gemm_half_q_half_kernelILi3ELi176ELb0ELb0ELi64EEvPK6__halfPKjS4_S2_PS0_iiiiPKtS7_iiiiiibS2_i)
        /*05b4*/ 	.word	0x00000010


	//----- nvinfo : EIATTR_REGCOUNT
	.align		4
.L_271:
        /*05b8*/ 	.byte	0x04, 0x2f
        /*05ba*/ 	.short	(.L_273 - .L_272)
	.align		4
.L_272:
        /*05bc*/ 	.word	index@(_Z23gemm_half_q_half_kernelILi3ELi172ELb0ELb0ELi64EEvPK6__halfPKjS4_S2_PS0_iiiiPKtS7_iiiiiibS2_i)
        /*05c0*/ 	.word	0x00000076


	//----- nvinfo : EIATTR_FRAME_SIZE
	.align		4
.L_273:
        /*05c4*/ 	.byte	0x04, 0x11
        /*05c6*/ 	.short	(.L_275 - .L_274)
	.align		4
.L_274:
        /*05c8*/ 	.word	index@(_Z23gemm_half_q_half_kernelILi3ELi172ELb0ELb0ELi64EEvPK6__halfPKjS4_S2_PS0_iiiiPKtS7_iiiiiibS2_i)
        /*05cc*/ 	.word	0x00000010


	//----- nvinfo : EIATTR_REGCOUNT
	.align		4
.L_275:
        /*05d0*/ 	.byte	0x04, 0x2f
        /*05d2*/ 	.short	(.L_277 - .L_276)
	.align		4
.L_276:
        /*05d4*/ 	.word	index@(_Z23gemm_half_q_half_kernelILi3ELi10ELb0ELb0ELi64EEvPK6__halfPKjS4_S2_PS0_iiiiPKtS7_iiiiiibS2_i)
        /*05d8*/ 	.word	0x00000048


	//----- nvinfo : EIATTR_FRAME_SIZE
	.align		4
.L_277:
        /*05dc*/ 	.byte	0x04, 0x11
        /*05de*/ 	.short	(.L_279 - .L_278)
	.align		4
.L_278:
        /*05e0*/ 	.word	index@(_Z23gemm_half_q_half_kernelILi3ELi10ELb0ELb0ELi64EEvPK6__halfPKjS4_S2_PS0_iiiiPKtS7_iiiiiibS2_i)
        /*05e4*/ 	.word	0x00000010


	//----- nvinfo : EIATTR_REGCOUNT
	.align		4
.L_279:
        /*05e8*/ 	.byte	0x04, 0x2f
        /*05ea*/ 	.short	(.L_281 - .L_280)
	.align		4
.L_280:
        /*05ec*/ 	.word	index@(_Z23gemm_half_q_half_kernelILi3ELi40ELb0ELb0ELi64EEvPK6__halfPKjS4_S2_PS0_iiiiPKtS7_iiiiiibS2_i)
        /*05f0*/ 	.word	0x00000048


	//----- nvinfo : EIATTR_FRAME_SIZE
	.align		4
.L_281:
        /*05f4*/ 	.byte	0x04, 0x11
        /*05f6*/ 	.short	(.L_283 - .L_282)
	.align		4
.L_282:
        /*05f8*/ 	.word	index@(_Z23gemm_half_q_half_kernelILi3ELi40ELb0ELb0ELi64EEvPK6__halfPKjS4_S2_PS0_iiiiPKtS7_iiiiiibS2_i)
        /*05fc*/ 	.word	0x00000010


	//----- nvinfo : EIATTR_REGCOUNT
	.align		4
.L_283:
        /*0600*/ 	.byte	0x04, 0x2f
        /*0602*/ 	.short	(.L_285 - .L_284)
	.align		4
.L_284:
        /*0604*/ 	.word	index@(_Z23gemm_half_q_half_kernelILi3ELi160ELb0ELb0ELi64EEvPK6__halfPKjS4_S2_PS0_iiiiPKtS7_iiiiiibS2_i)
        /*0608*/ 	.word	0x00000048


	//----- nvinfo : EIATTR_FRAME_SIZE
	.align		4
.L_285:
        /*060c*/ 	.byte	0x04, 0x11
        /*060e*/ 	.short	(.L_287 - .L_286)
	.align		4
.L_286:
        /*0610*/ 	.word	index@(_Z23gemm_half_q_half_kernelILi3ELi160ELb0ELb0ELi64EEvPK6__halfPKjS4_S2_PS0_iiiiPKtS7_iiiiiibS2_i)
        /*0614*/ 	.word	0x00000010


	//----- nvinfo : EIATTR_REGCOUNT
	.align		4
.L_287:
        /*0618*/ 	.byte	0x04, 0x2f
        /*061a*/ 	.short	(.L_289 - .L_288)
	.align		4
.L_288:
        /*061c*/ 	.word	index@(_Z23gemm_half_q_half_kernelILi3ELi190ELb0ELb0ELi64EEvPK6__halfPKjS4_S2_PS0_iiiiPKtS7_iiiiiibS2_i)
        /*0620*/ 	.word	0x00000073


	//----- nvinfo : EIATTR_FRAME_SIZE
	.align		4
.L_289:
        /*0624*/ 	.byte	0x04, 0x11
        /*0626*/ 	.short	(.L_291 - .L_290)
	.align		4
.L_290:
        /*0628*/ 	.word	index@(_Z23gemm_half_q_half_kernelILi3ELi190ELb0ELb0ELi64EEvPK6__halfPKjS4_S2_PS0_iiiiPKtS7_iiiiiibS2_i)
        /*062c*/ 	.word	0x00000010


	//----- nvinfo : EIATTR_REGCOUNT
	.align		4
.L_291:
        /*0630*/ 	.byte	0x04, 0x2f
        /*0632*/ 	.short	(.L_293 - .L_292)
	.align		4
.L_292:
        /*0634*/ 	.word	index@(_Z23gemm_half_q_half_kernelILi4ELi128ELb0ELb0ELi32EEvPK6__halfPKjS4_S2_PS0_iiiiPKtS7_iiiiiibS2_i)
        /*0638*/ 	.word	0x00000047


	//----- nvinfo : EIATTR_FRAME_SIZE
	.align		4
.L_293:
        /*063c*/ 	.byte	0x04, 0x11
        /*063e*/ 	.short	(.L_295 - .L_294)
	.align		4
.L_294:
        /*0640*/ 	.word	index@(_Z23gemm_half_q_half_kernelILi4ELi128ELb0ELb0ELi32EEvPK6__halfPKjS4_S2_PS0_iiiiPKtS7_iiiiiibS2_i)
        /*0644*/ 	.word	0x00000000


	//----- nvinfo : EIATTR_REGCOUNT
	.align		4
.L_295:
        /*0648*/ 	.byte	0x04, 0x2f
        /*064a*/ 	.short	(.L_297 - .L_296)
	.align		4
.L_296:
        /*064c*/ 	.word	index@(_Z23gemm_half_q_half_kernelILi4ELi38ELb0ELb0ELi32EEvPK6__halfPKjS4_S2_PS0_iiiiPKtS7_iiiiiibS2_i)
        /*0650*/ 	.word	0x00000068


	//----- nvinfo : EIATTR_FRAME_SIZE
	.align		4
.L_297:
        /*0654*/ 	.byte	0x04, 0x11
        /*0656*/ 	.short	(.L_299 - .L_298)
	.align		4
.L_298:
        /*0658*/ 	.word	index@(_Z23gemm_half_q_half_kernelILi4ELi38ELb0ELb0ELi32EEvPK6__halfPKjS4_S2_PS0_iiiiPKtS7_iiiiiibS2_i)
        /*065c*/ 	.word	0x00000000


	//----- nvinfo : EIATTR_REGCOUNT
	.align		4
.L_299:
        /*0660*/ 	.byte	0x04, 0x2f
        /*0662*/ 	.short	(.L_301 - .L_300)
	.align		4
.L_300:
        /*0664*/ 	.word	index@(_Z23gemm_half_q_half_kernelILi4ELi20ELb0ELb0ELi32EEvPK6__halfPKjS4_S2_PS0_iiiiPKtS7_iiiiiibS2_i)
        /*0668*/ 	.word	0x00000076


	//----- nvinfo : EIATTR_FRAME_SIZE
	.align		4
.L_301:
        /*066c*/ 	.byte	0x04, 0x11
        /*066e*/ 	.short	(.L_303 - .L_302)
	.align		4
.L_302:
        /*0670*/ 	.word	index@(_Z23gemm_half_q_half_kernelILi4ELi20ELb0ELb0ELi32EEvPK6__halfPKjS4_S2_PS0_iiiiPKtS7_iiiiiibS2_i)
        /*0674*/ 	.word	0x00000000


	//----- nvinfo : EIATTR_REGCOUNT
	.align		4
.L_303:
        /*0678*/ 	.byte	0x04, 0x2f
        /*067a*/ 	.short	(.L_305 - .L_304)
	.align		4
.L_304:
        /*067c*/ 	.word	index@(_Z23gemm_half_q_half_kernelILi4ELi140ELb0ELb0ELi32EEvPK6__halfPKjS4_S2_PS0_iiiiPKtS7_iiiiiibS2_i)
        /*0680*/ 	.word	0x00000067


	//----- nvinfo : EIATTR_FRAME_SIZE
	.align		4
.L_305:
        /*0684*/ 	.byte	0x04, 0x11
        /*0686*/ 	.short	(.L_307 - .L_306)
	.align		4
.L_306:
        /*0688*/ 	.word	index@(_Z23gemm_half_q_half_kernelILi4ELi140ELb0ELb0ELi32EEvPK6__halfPKjS4_S2_PS0_iiiiPKtS7_iiiiiibS2_i)
        /*068c*/ 	.word	0x00000000


	//----- nvinfo : EIATTR_REGCOUNT
	.align		4
.L_307:
        /*0690*/ 	.byte	0x04, 0x2f
        /*0692*/ 	.short	(.L_309 - .L_308)
	.align		4
.L_308:
        /*0694*/ 	.word	index@(_Z23gemm_half_q_half_kernelILi4ELi152ELb0ELb0ELi32EEvPK6__halfPKjS4_S2_PS0_iiiiPKtS7_iiiiiibS2_i)
        /*0698*/ 	.word	0x0000006a


	//----- nvinfo : EIATTR_FRAME_SIZE
	.align		4
.L_309:
        /*069c*/ 	.byte	0x04, 0x11
        /*069e*/ 	.short	(.L_311 - .L_310)
	.align		4
.L_310:
        /*06a0*/ 	.word	index@(_Z23gemm_half_q_half_kernelILi4ELi152ELb0ELb0ELi32EEvPK6__halfPKjS4_S2_PS0_iiiiPKtS7_iiiiiibS2_i)
        /*06a4*/ 	.word	0x00000000


	//----- nvinfo : EIATTR_REGCOUNT
	.align		4
.L_311:
        /*06a8*/ 	.byte	0x04, 0x2f
        /*06aa*/ 	.short	(.L_313 - .L_312)
	.align		4
.L_312:
        /*06ac*/ 	.word	index@(_Z23gemm_half_q_half_kernelILi4ELi176ELb0ELb0ELi32EEvPK6__halfPKjS4_S2_PS0_iiiiPKtS7_iiiiiibS2_i)
        /*06b0*/ 	.word	0x00000068


	//----- nvinfo : EIATTR_FRAME_SIZE
	.align		4
.L_313:
        /*06b4*/ 	.byte	0x04, 0x11
        /*06b6*/ 	.short	(.L_315 - .L_314)
	.align		4
.L_314:
        /*06b8*/ 	.word	index@(_Z23gemm_half_q_half_kernelILi4ELi176ELb0ELb0ELi32EEvPK6__halfPKjS4_S2_PS0_iiiiPKtS7_iiiiiibS2_i)
        /*06bc*/ 	.word	0x00000000


	//----- nvinfo : EIATTR_REGCOUNT
	.align		4
.L_315:
        /*06c0*/ 	.byte	0x04, 0x2f
        /*06c2*/ 	.short	(.L_317 - .L_316)
	.align		4
.L_316:
        /*06c4*/ 	.word	index@(_Z23gemm_half_q_half_kernelILi4ELi172ELb0ELb0ELi32EEvPK6__halfPKjS4_S2_PS0_iiiiPKtS7_iiiiiibS2_i)
        /*06c8*/ 	.word	0x00000067


	//----- nvinfo : EIATTR_FRAME_SIZE
	.align		4
.L_317:
        /*06cc*/ 	.byte	0x04, 0x11
        /*06ce*/ 	.short	(.L_319 - .L_318)
	.align		4
.L_318:
        /*06d0*/ 	.word	index@(_Z23gemm_half_q_half_kernelILi4ELi172ELb0ELb0ELi32EEvPK6__halfPKjS4_S2_PS0_iiiiPKtS7_iiiiiibS2_i)
        /*06d4*/ 	.word	0x00000000


	//----- nvinfo : EIATTR_REGCOUNT
	.align		4
.L_319:
        /*06d8*/ 	.byte	0x04, 0x2f
        /*06da*/ 	.short	(.L_321 - .L_320)
	.align		4
.L_320:
        /*06dc*/ 	.word	index@(_Z23gemm_half_q_half_kernelILi4ELi10ELb0ELb0ELi32EEvPK6__halfPKjS4_S2_PS0_iiiiPKtS7_iiiiiibS2_i)
        /*06e0*/ 	.word	0x00000047


	//----- nvinfo : EIATTR_FRAME_SIZE
	.align		4
.L_321:
        /*06e4*/ 	.byte	0x04, 0x11
        /*06e6*/ 	.short	(.L_323 - .L_322)
	.align		4
.L_322:
        /*06e8*/ 	.word	index@(_Z23gemm_half_q_half_kernelILi4ELi10ELb0ELb0ELi32EEvPK6__halfPKjS4_S2_PS0_iiiiPKtS7_iiiiiibS2_i)
        /*06ec*/ 	.word	0x00000000


	//----- nvinfo : EIATTR_REGCOUNT
	.align		4
.L_323:
        /*06f0*/ 	.byte	0x04, 0x2f
        /*06f2*/ 	.short	(.L_325 - .L_324)
	.align		4
.L_324:
        /*06f4*/ 	.word	index@(_Z23gemm_half_q_half_kernelILi4ELi40ELb0ELb0ELi32EEvPK6__halfPKjS4_S2_PS0_iiiiPKtS7_iiiiiibS2_i)
        /*06f8*/ 	.word	0x00000046


	//----- nvinfo : EIATTR_FRAME_SIZE
	.align		4
.L_325:
        /*06fc*/ 	.byte	0x04, 0x11
        /*06fe*/ 	.short	(.L_327 - .L_326)
	.align		4
.L_326:
        /*0700*/ 	.word	index@(_Z23gemm_half_q_half_kernelILi4ELi40ELb0ELb0ELi32EEvPK6__halfPKjS4_S2_PS0_iiiiPKtS7_iiiiiibS2_i)
        /*0704*/ 	.word	0x00000000


	//----- nvinfo : EIATTR_REGCOUNT
	.align		4
.L_327:
        /*0708*/ 	.byte	0x04, 0x2f
        /*070a*/ 	.short	(.L_329 - .L_328)
	.align		4
.L_328:
        /*070c*/ 	.word	index@(_Z23gemm_half_q_half_kernelILi4ELi160ELb0ELb0ELi32EEvPK6__halfPKjS4_S2_PS0_iiiiPKtS7_iiiiiibS2_i)
        /*0710*/ 	.word	0x00000046


	//----- nvinfo : EIATTR_FRAME_SIZE
	.align		4
.L_329:
        /*0714*/ 	.byte	0x04, 0x11
        /*0716*/ 	.short	(.L_331 - .L_330)
	.align		4
.L_330:
        /*0718*/ 	.word	index@(_Z23gemm_half_q_half_kernelILi4ELi160ELb0ELb0ELi32EEvPK6__halfPKjS4_S2_PS0_iiiiPKtS7_iiiiiibS2_i)
        /*071c*/ 	.word	0x00000000


	//----- nvinfo : EIATTR_REGCOUNT
	.align		4
.L_331:
        /*0720*/ 	.byte	0x04, 0x2f
        /*0722*/ 	.short	(.L_333 - .L_332)
	.align		4
.L_332:
        /*0724*/ 	.word	index@(_Z23gemm_half_q_half_kernelILi4ELi190ELb0ELb0ELi32EEvPK6__halfPKjS4_S2_PS0_iiiiPKtS7_iiiiiibS2_i)
        /*0728*/ 	.word	0x00000072


	//----- nvinfo : EIATTR_FRAME_SIZE
	.align		4
.L_333:
        /*072c*/ 	.byte	0x04, 0x11
        /*072e*/ 	.short	(.L_335 - .L_334)
	.align		4
.L_334:
        /*0730*/ 	.word	index@(_Z23gemm_half_q_half_kernelILi4ELi190ELb0ELb0ELi32EEvPK6__halfPKjS4_S2_PS0_iiiiPKtS7_iiiiiibS2_i)
        /*0734*/ 	.word	0x00000000


	//----- nvinfo : EIATTR_REGCOUNT
	.align		4
.L_335:
        /*0738*/ 	.byte	0x04, 0x2f
        /*073a*/ 	.short	(.L_337 - .L_336)
	.align		4
.L_336:
        /*073c*/ 	.word	index@(_Z23gemm_half_q_half_kernelILi4ELi128ELb0ELb0ELi64EEvPK6__halfPKjS4_S2_PS0_iiiiPKtS7_iiiiiibS2_i)
        /*0740*/ 	.word	0x00000048


	//----- nvinfo : EIATTR_FRAME_SIZE
	.align		4
.L_337:
        /*0744*/ 	.byte	0x04, 0x11
        /*0746*/ 	.short	(.L_339 - .L_338)
	.align		4
.L_338:
        /*0748*/ 	.word	index@(_Z23gemm_half_q_half_kernelILi4ELi128ELb0ELb0ELi64EEvPK6__halfPKjS4_S2_PS0_iiiiPKtS7_iiiiiibS2_i)
        /*074c*/ 	.word	0x00000010


	//----- nvinfo : EIATTR_REGCOUNT
	.align		4
.L_339:
        /*0750*/ 	.byte	0x04, 0x2f
        /*0752*/ 	.short	(.L_341 - .L_340)
	.align		4
.L_340:
        /*0754*/ 	.word	index@(_Z23gemm_half_q_half_kernelILi4ELi38ELb0ELb0ELi64EEvPK6__halfPKjS4_S2_PS0_iiiiPKtS7_iiiiiibS2_i)
        /*0758*/ 	.word	0x00000068


	//----- nvinfo : EIATTR_FRAME_SIZE
	.align		4
.L_341:
        /*075c*/ 	.byte	0x04, 0x11
        /*075e*/ 	.short	(.L_343 - .L_342)
	.align		4
.L_342:
        /*0760*/ 	.word	index@(_Z23gemm_half_q_half_kernelILi4ELi38ELb0ELb0ELi64EEvPK6__halfPKjS4_S2_PS0_iiiiPKtS7_iiiiiibS2_i)
        /*0764*/ 	.word	0x00000010


	//----- nvinfo : EIATTR_REGCOUNT
	.align		4
.L_343:
        /*0768*/ 	.byte	0x04, 0x2f
        /*076a*/ 	.short	(.L_345 - .L_344)
	.align		4
.L_344:
        /*076c*/ 	.word	index@(_Z23gemm_half_q_half_kernelILi4ELi20ELb0ELb0ELi64EEvPK6__halfPKjS4_S2_PS0_iiiiPKtS7_iiiiiibS2_i)
        /*0770*/ 	.word	0x00000076


	//----- nvinfo : EIATTR_FRAME_SIZE
	.align		4
.L_345:
        /*0774*/ 	.byte	0x04, 0x11
        /*0776*/ 	.short	(.L_347 - .L_346)
	.align		4
.L_346:
        /*0778*/ 	.word	index@(_Z23gemm_half_q_half_kernelILi4ELi20ELb0ELb0ELi64EEvPK6__halfPKjS4_S2_PS0_iiiiPKtS7_iiiiiibS2_i)
        /*077c*/ 	.word	0x00000010


	//----- nvinfo : EIATTR_REGCOUNT
	.align		4
.L_347:
        /*0780*/ 	.byte	0x04, 0x2f
        /*0782*/ 	.short	(.L_349 - .L_348)
	.align		4
.L_348:
        /*0784*/ 	.word	index@(_Z23gemm_half_q_half_kernelILi4ELi140ELb0ELb0ELi64EEvPK6__halfPKjS4_S2_PS0_iiiiPKtS7_iiiiiibS2_i)
        /*0788*/ 	.word	0x00000069


	//----- nvinfo : EIATTR_FRAME_SIZE
	.align		4
.L_349:
        /*078c*/ 	.byte	0x04, 0x11
        /*078e*/ 	.short	(.L_351 - .L_350)
	.align		4
.L_350:
        /*0790*/ 	.word	index@(_Z23gemm_half_q_half_kernelILi4ELi140ELb0ELb0ELi64EEvPK6__halfPKjS4_S2_PS0_iiiiPKtS7_iiiiiibS2_i)
        /*0794*/ 	.word	0x00000010


	//----- nvinfo : EIATTR_REGCOUNT
	.align		4
.L_351:
        /*0798*/ 	.byte	0x04, 0x2f
        /*079a*/ 	.short	(.L_353 - .L_352)
	.align		4
.L_352:
        /*079c*/ 	.word	index@(_Z23gemm_half_q_half_kernelILi4ELi152ELb0ELb0ELi64EEvPK6__halfPKjS4_S2_PS0_iiiiPKtS7_iiiiiibS2_i)
        /*07a0*/ 	.word	0x00000076


	//----- nvinfo : EIATTR_FRAME_SIZE
	.align		4
.L_353:
        /*07a4*/ 	.byte	0x04, 0x11
        /*07a6*/ 	.short	(.L_355 - .L_354)
	.align		4
.L_354:
        /*07a8*/ 	.word	index@(_Z23gemm_half_q_half_kernelILi4ELi152ELb0ELb0ELi64EEvPK6__halfPKjS4_S2_PS0_iiiiPKtS7_iiiiiibS2_i)
        /*07ac*/ 	.word	0x00000010


	//----- nvinfo : EIATTR_REGCOUNT
	.align		4
.L_355:
        /*07b0*/ 	.byte	0x04, 0x2f
        /*07b2*/ 	.short	(.L_357 - .L_356)
	.align		4
.L_356:
        /*07b4*/ 	.word	index@(_Z23gemm_half_q_half_kernelILi4ELi176ELb0ELb0ELi64EEvPK6__halfPKjS4_S2_PS0_iiiiPKtS7_iiiiiibS2_i)
        /*07b8*/ 	.word	0x00000066


	//----- nvinfo : EIATTR_FRAME_SIZE
	.align		4
.L_357:
        /*07bc*/ 	.byte	0x04, 0x11
        /*07be*/ 	.short	(.L_359 - .L_358)
	.align		4
.L_358:
        /*07c0*/ 	.word	index@(_Z23gemm_half_q_half_kernelILi4ELi176ELb0ELb0ELi64EEvPK6__halfPKjS4_S2_PS0_iiiiPKtS7_iiiiiibS2_i)
        /*07c4*/ 	.word	0x00000010


	//----- nvinfo : EIATTR_REGCOUNT
	.align		4
.L_359:
        /*07c8*/ 	.byte	0x04, 0x2f
        /*07ca*/ 	.short	(.L_361 - .L_360)
	.align		4
.L_360:
        /*07cc*/ 	.word	index@(_Z23gemm_half_q_half_kernelILi4ELi172ELb0ELb0ELi64EEvPK6__halfPKjS4_S2_PS0_iiiiPKtS7_iiiiiibS2_i)
        /*07d0*/ 	.word	0x00000069


	//----- nvinfo : EIATTR_FRAME_SIZE
	.align		4
.L_361:
        /*07d4*/ 	.byte	0x04, 0x11
        /*07d6*/ 	.short	(.L_363 - .L_362)
	.align		4
.L_362:
        /*07d8*/ 	.word	index@(_Z23gemm_half_q_half_kernelILi4ELi172ELb0ELb0ELi64EEvPK6__halfPKjS4_S2_PS0_iiiiPKtS7_iiiiiibS2_i)
        /*07dc*/ 	.word	0x00000010


	//----- nvinfo : EIATTR_REGCOUNT
	.align		4
.L_363:
        /*07e0*/ 	.byte	0x04, 0x2f
        /*07e2*/ 	.short	(.L_365 - .L_364)
	.align		4
.L_364:
        /*07e4*/ 	.word	index@(_Z23gemm_half_q_half_kernelILi4ELi10ELb0ELb0ELi64EEvPK6__halfPKjS4_S2_PS0_iiiiPKtS7_iiiiiibS2_i)
        /*07e8*/ 	.word	0x00000047


	//----- nvinfo : EIATTR_FRAME_SIZE
	.align		4
.L_365:
        /*07ec*/ 	.byte	0x04, 0x11
        /*07ee*/ 	.short	(.L_367 - .L_366)
	.align		4
.L_366:
        /*07f0*/ 	.word	index@(_Z23gemm_half_q_half_kernelILi4ELi10ELb0ELb0ELi64EEvPK6__halfPKjS4_S2_PS0_iiiiPKtS7_iiiiiibS2_i)
        /*07f4*/ 	.word	0x00000010


	//----- nvinfo : EIATTR_REGCOUNT
	.align		4
.L_367:
        /*07f8*/ 	.byte	0x04, 0x2f
        /*07fa*/ 	.short	(.L_369 - .L_368)
	.align		4
.L_368:
        /*07fc*/ 	.word	index@(_Z23gemm_half_q_half_kernelILi4ELi40ELb0ELb0ELi64EEvPK6__halfPKjS4_S2_PS0_iiiiPKtS7_iiiiiibS2_i)
        /*0800*/ 	.word	0x00000048


	//----- nvinfo : EIATTR_FRAME_SIZE
	.align		4
.L_369:
        /*0804*/ 	.byte	0x04, 0x11
        /*0806*/ 	.short	(.L_371 - .L_370)
	.align		4
.L_370:
        /*0808*/ 	.word	index@(_Z23gemm_half_q_half_kernelILi4ELi40ELb0ELb0ELi64EEvPK6__halfPKjS4_S2_PS0_iiiiPKtS7_iiiiiibS2_i)
        /*080c*/ 	.word	0x00000010


	//----- nvinfo : EIATTR_REGCOUNT
	.align		4
.L_371:
        /*0810*/ 	.byte	0x04, 0x2f
        /*0812*/ 	.short	(.L_373 - .L_372)
	.align		4
.L_372:
        /*0814*/ 	.word	index@(_Z23gemm_half_q_half_kernelILi4ELi160ELb0ELb0ELi64EEvPK6__halfPKjS4_S2_PS0_iiiiPKtS7_iiiiiibS2_i)
        /*0818*/ 	.word	0x00000046


	//----- nvinfo : EIATTR_FRAME_SIZE
	.align		4
.L_373:
        /*081c*/ 	.byte	0x04, 0x11
        /*081e*/ 	.short	(.L_375 - .L_374)
	.align		4
.L_374:
        /*0820*/ 	.word	index@(_Z23gemm_half_q_half_kernelILi4ELi160ELb0ELb0ELi64EEvPK6__halfPKjS4_S2_PS0_iiiiPKtS7_iiiiiibS2_i)
        /*0824*/ 	.word	0x00000010


	//----- nvinfo : EIATTR_REGCOUNT
	.align		4
.L_375:
        /*0828*/ 	.byte	0x04, 0x2f
        /*082a*/ 	.short	(.L_377 - .L_376)
	.align		4
.L_376:
        /*082c*/ 	.word	index@(_Z23gemm_half_q_half_kernelILi4ELi190ELb0ELb0ELi64EEvPK6__halfPKjS4_S2_PS0_iiiiPKtS7_iiiiiibS2_i)
        /*0830*/ 	.word	0x00000076


	//----- nvinfo : EIATTR_FRAME_SIZE
	.align		4
.L_377:
        /*0834*/ 	.byte	0x04, 0x11
        /*0836*/ 	.short	(.L_379 - .L_378)
	.align		4
.L_378:
        /*0838*/ 	.word	index@(_Z23gemm_half_q_half_kernelILi4ELi190ELb0ELb0ELi64EEvPK6__halfPKjS4_S2_PS0_iiiiPKtS7_iiiiiibS2_i)
        /*083c*/ 	.word	0x00000010


	//----- nvinfo : EIATTR_MIN_STACK_SIZE
	.align		4
.L_379:
        /*0840*/ 	.byte	0x04, 0x12
        /*0842*/ 	.short	(.L_381 - .L_380)
	.align		4
.L_380:
        /*0844*/ 	.word	index@(_Z23gemm_half_q_half_kernelILi4ELi190ELb0ELb0ELi64EEvPK6__halfPKjS4_S2_PS0_iiiiPKtS7_iiiiiibS2_i)
        /*0848*/ 	.word	0x00000010


	//----- nvinfo : EIATTR_MIN_STACK_SIZE
	.align		4
.L_381:
        /*084c*/ 	.byte	0x04, 0x12
        /*084e*/ 	.short	(.L_383 - .L_382)
	.align		4
.L_382:
        /*0850*/ 	.word	index@(_Z23gemm_half_q_half_kernelILi4ELi160ELb0ELb0ELi64EEvPK6__halfPKjS4_S2_PS0_iiiiPKtS7_iiiiiibS2_i)
        /*0854*/ 	.word	0x00000010


	//----- nvinfo : EIATTR_MIN_STACK_SIZE
	.align		4
.L_383:
        /*0858*/ 	.byte	0x04, 0x12
        /*085a*/ 	.short	(.L_385 - .L_384)
	.align		4
.L_384:
        /*085c*/ 	.word	index@(_Z23gemm_half_q_half_kernelILi4ELi40ELb0ELb0ELi64EEvPK6__halfPKjS4_S2_PS0_iiiiPKtS7_iiiiiibS2_i)
        /*0860*/ 	.word	0x00000010


	//----- nvinfo : EIATTR_MIN_STACK_SIZE
	.align		4
.L_385:
        /*0864*/ 	.byte	0x04, 0x12
        /*0866*/ 	.short	(.L_387 - .L_386)
	.align		4
.L_386:
        /*0868*/ 	.word	index@(_Z23gemm_half_q_half_kernelILi4ELi10ELb0ELb0ELi64EEvPK6__halfPKjS4_S2_PS0_iiiiPKtS7_iiiiiibS2_i)
        /*086c*/ 	.word	0x00000010


	//----- nvinfo : EIATTR_MIN_STACK_SIZE
	.align		4
.L_387:
        /*0870*/ 	.byte	0x04, 0x12
        /*0872*/ 	.short	(.L_389 - .L_388)
	.align		4
.L_388:
        /*0874*/ 	.word	index@(_Z23gemm_half_q_half_kernelILi4ELi172ELb0ELb0ELi64EEvPK6__halfPKjS4_S2_PS0_iiiiPKtS7_iiiiiibS2_i)
        /*0878*/ 	.word	0x00000010


	//----- nvinfo : EIATTR_MIN_STACK_SIZE
	.align		4
.L_389:
        /*087c*/ 	.byte	0x04, 0x12
        /*087e*/ 	.short	(.L_391 - .L_390)
	.align		4
.L_390:
        /*0880*/ 	.word	index@(_Z23gemm_half_q_half_kernelILi4ELi176ELb0ELb0ELi64EEvPK6__halfPKjS4_S2_PS0_iiiiPKtS7_iiiiiibS2_i)
        /*0884*/ 	.word	0x00000010


	//----- nvinfo : EIATTR_MIN_STACK_SIZE
	.align		4
.L_391:
        /*0888*/ 	.byte	0x04, 0x12
        /*088a*/ 	.short	(.L_393 - .L_392)
	.align		4
.L_392:
        /*088c*/ 	.word	index@(_Z23gemm_half_q_half_kernelILi4ELi152ELb0ELb0ELi64EEvPK6__halfPKjS4_S2_PS0_iiiiPKtS7_iiiiiibS2_i)
        /*0890*/ 	.word	0x00000010


	//----- nvinfo : EIATTR_MIN_STACK_SIZE
	.align		4
.L_393:
        /*0894*/ 	.byte	0x04, 0x12
        /*0896*/ 	.short	(.L_395 - .L_394)
	.align		4
.L_394:
        /*0898*/ 	.word	index@(_Z23gemm_half_q_half_kernelILi4ELi140ELb0ELb0ELi64EEvPK6__halfPKjS4_S2_PS0_iiiiPKtS7_iiiiiibS2_i)
        /*089c*/ 	.word	0x00000010


	//----- nvinfo : EIATTR_MIN_STACK_SIZE
	.align		4
.L_395:
        /*08a0*/ 	.byte	0x04, 0x12
        /*08a2*/ 	.short	(.L_397 - .L_396)
	.align		4
.L_396:
        /*08a4*/ 	.word	index@(_Z23gemm_half_q_half_kernelILi4ELi20ELb0ELb0ELi64EEvPK6__halfPKjS4_S2_PS0_iiiiPKtS7_iiiiiibS2_i)
        /*08a8*/ 	.word	0x00000010


	//----- nvinfo : EIATTR_MIN_STACK_SIZE
	.align		4
.L_397:
        /*08ac*/ 	.byte	0x04, 0x12
        /*08ae*/ 	.short	(.L_399 - .L_398)
	.align		4
.L_398:
        /*08b0*/ 	.word	index@(_Z23gemm_half_q_half_kernelILi4ELi38ELb0ELb0ELi64EEvPK6__halfPKjS4_S2_PS0_iiiiPKtS7_iiiiiibS2_i)
        /*08b4*/ 	.word	0x00000010


	//----- nvinfo : EIATTR_MIN_STACK_SIZE
	.align		4
.L_399:
        /*08b8*/ 	.byte	0x04, 0x12
        /*08ba*/ 	.short	(.L_401 - .L_400)
	.align		4
.L_400:
        /*08bc*/ 	.word	index@(_Z23gemm_half_q_half_kernelILi4ELi128ELb0ELb0ELi64EEvPK6__halfPKjS4_S2_PS0_iiiiPKtS7_iiiiiibS2_i)
        /*08c0*/ 	.word	0x00000010


	//----- nvinfo : EIATTR_MIN_STACK_SIZE
	.align		4
.L_401:
        /*08c4*/ 	.byte	0x04, 0x12
        /*08c6*/ 	.short	(.L_403 - .L_402)
	.align		4
.L_402:
        /*08c8*/ 	.word	index@(_Z23gemm_half_q_half_kernelILi4ELi190ELb0ELb0ELi32EEvPK6__halfPKjS4_S2_PS0_iiiiPKtS7_iiiiiibS2_i)
        /*08cc*/ 	.word	0x00000000


	//----- nvinfo : EIATTR_MIN_STACK_SIZE
	.align		4
.L_403:
        /*08d0*/ 	.byte	0x04, 0x12
        /*08d2*/ 	.short	(.L_405 - .L_404)
	.align		4
.L_404:
        /*08d4*/ 	.word	index@(_Z23gemm_half_q_half_kernelILi4ELi160ELb0ELb0ELi32EEvPK6__halfPKjS4_S2_PS0_iiiiPKtS7_iiiiiibS2_i)
        /*08d8*/ 	.word	0x00000000


	//----- nvinfo : EIATTR_MIN_STACK_SIZE
	.align		4
.L_405:
        /*08dc*/ 	.byte	0x04, 0x12
        /*08de*/ 	.short	(.L_407 - .L_406)
	.align		4
.L_406:
        /*08e0*/ 	.word	index@(_Z23gemm_half_q_half_kernelILi4ELi40ELb0ELb0ELi32EEvPK6__halfPKjS4_S2_PS0_iiiiPKtS7_iiiiiibS2_i)
        /*08e4*/ 	.word	0x00000000


	//----- nvinfo : EIATTR_MIN_STACK_SIZE
	.align		4
.L_407:
        /*08e8*/ 	.byte	0x04, 0x12
        /*08ea*/ 	.short	(.L_409 - .L_408)
	.align		4
.L_408:
        /*08ec*/ 	.word	index@(_Z23gemm_half_q_half_kernelILi4ELi10ELb0ELb0ELi32EEvPK6__halfPKjS4_S2_PS0_iiiiPKtS7_iiiiiibS2_i)
        /*08f0*/ 	.word	0x00000000


	//----- nvinfo : EIATTR_MIN_STACK_SIZE
	.align		4
.L_409:
        /*08f4*/ 	.byte	0x04, 0x12
        /*08f6*/ 	.short	(.L_411 - .L_410)
	.align		4
.L_410:
        /*08f8*/ 	.word	index@(_Z23gemm_half_q_half_kernelILi4ELi172ELb0ELb0ELi32EEvPK6__halfPKjS4_S2_PS0_iiiiPKtS7_iiiiiibS2_i)
        /*08fc*/ 	.word	0x00000000


	//----- nvinfo : EIATTR_MIN_STACK_SIZE
	.align		4
.L_411:
        /*0900*/ 	.byte	0x04, 0x12
        /*0902*/ 	.short	(.L_413 - .L_412)
	.align		4
.L_412:
        /*0904*/ 	.word	index@(_Z23gemm_half_q_half_kernelILi4ELi176ELb0ELb0ELi32EEvPK6__halfPKjS4_S2_PS0_iiiiPKtS7_iiiiiibS2_i)
        /*0908*/ 	.word	0x00000000


	//----- nvinfo : EIATTR_MIN_STACK_SIZE
	.align		4
.L_413:
        /*090c*/ 	.byte	0x04, 0x12
        /*090e*/ 	.short	(.L_415 - .L_414)
	.align		4
.L_414:
        /*0910*/ 	.word	index@(_Z23gemm_half_q_half_kernelILi4ELi152ELb0ELb0ELi32EEvPK6__halfPKjS4_S2_PS0_iiiiPKtS7_iiiiiibS2_i)
        /*0914*/ 	.word	0x00000000


	//----- nvinfo : EIATTR_MIN_STACK_SIZE
	.align		4
.L_415:
        /*0918*/ 	.byte	0x04, 0x12
        /*091a*/ 	.short	(.L_417 - .L_416)
	.align		4
.L_416:
        /*091c*/ 	.word	index@(_Z23gemm_half_q_half_kernelILi4ELi140ELb0ELb0ELi32EEvPK6__halfPKjS4_S2_PS0_iiiiPKtS7_iiiiiibS2_i)
        /*0920*/ 	.word	0x00000000


	//----- nvinfo : EIATTR_MIN_STACK_SIZE
	.align		4
.L_417:
        /*0924*/ 	.byte	0x04, 0x12
        /*0926*/ 	.short	(.L_419 - .L_418)
	.align		4
.L_418:
        /*0928*/ 	.word	index@(_Z23gemm_half_q_half_kernelILi4ELi20ELb0ELb0ELi32EEvPK6__halfPKjS4_S2_PS0_iiiiPKtS7_iiiiiibS2_i)
        /*092c*/ 	.word	0x00000000


	//----- nvinfo : EIATTR_MIN_STACK_SIZE
	.align		4
.L_419:
        /*0930*/ 	.byte	0x04, 0x12
        /*0932*/ 	.short	(.L_421 - .L_420)
	.align		4
.L_420:
        /*0934*/ 	.word	index@(_Z23gemm_half_q_half_kernelILi4ELi38ELb0ELb0ELi32EEvPK6__halfPKjS4_S2_PS0_iiiiPKtS7_iiiiiibS2_i)
        /*0938*/ 	.word	0x00000000


	//----- nvinfo : EIATTR_MIN_STACK_SIZE
	.align		4
.L_421:
        /*093c*/ 	.byte	0x04, 0x12
        /*093e*/ 	.short	(.L_423 - .L_422)
	.align		4
.L_422:
        /*0940*/ 	.word	index@(_Z23gemm_half_q_half_kernelILi4ELi128ELb0ELb0ELi32EEvPK6__halfPKjS4_S2_PS0_iiiiPKtS7_iiiiiibS2_i)
        /*0944*/ 	.word	0x00000000


	//----- nvinfo : EIATTR_MIN_STACK_SIZE
	.align		4
.L_423:
        /*0948*/ 	.byte	0x04, 0x12
        /*094a*/ 	.short	(.L_425 - .L_424)
	.align		4
.L_424:
        /*094c*/ 	.word	index@(_Z23gemm_half_q_half_kernelILi3ELi190ELb0ELb0ELi64EEvPK6__halfPKjS4_S2_PS0_iiiiPKtS7_iiiiiibS2_i)
        /*0950*/ 	.word	0x00000010


	//----- nvinfo : EIATTR_MIN_STACK_SIZE
	.align		4
.L_425:
        /*0954*/ 	.byte	0x04, 0x12
        /*0956*/ 	.short	(.L_427 - .L_426)
	.align		4
.L_426:
        /*0958*/ 	.word	index@(_Z23gemm_half_q_half_kernelILi3ELi160ELb0ELb0ELi64EEvPK6__halfPKjS4_S2_PS0_iiiiPKtS7_iiiiiibS2_i)
        /*095c*/ 	.word	0x00000010


	//----- nvinfo : EIATTR_MIN_STACK_SIZE
	.align		4
.L_427:
        /*0960*/ 	.byte	0x04, 0x12
        /*0962*/ 	.short	(.L_429 - .L_428)
	.align		4
.L_428:
        /*0964*/ 	.word	index@(_Z23gemm_half_q_half_kernelILi3ELi40ELb0ELb0ELi64EEvPK6__halfPKjS4_S2_PS0_iiiiPKtS7_iiiiiibS2_i)
        /*0968*/ 	.word	0x00000010


	//----- nvinfo : EIATTR_MIN_STACK_SIZE
	.align		4
.L_429:
        /*096c*/ 	.byte	0x04, 0x12
        /*096e*/ 	.short	(.L_431 - .L_430)
	.align		4
.L_430:
        /*0970*/ 	.word	index@(_Z23gemm_half_q_half_kernelILi3ELi10ELb0ELb0ELi64EEvPK6__halfPKjS4_S2_PS0_iiiiPKtS7_iiiiiibS2_i)
        /*0974*/ 	.word	0x00000010


	//----- nvinfo : EIATTR_MIN_STACK_SIZE
	.align		4
.L_431:
        /*0978*/ 	.byte	0x04, 0x12
        /*097a*/ 	.short	(.L_433 - .L_432)
	.align		4
.L_432:
        /*097c*/ 	.word	index@(_Z23gemm_half_q_half_kernelILi3ELi172ELb0ELb0ELi64EEvPK6__halfPKjS4_S2_PS0_iiiiPKtS7_iiiiiibS2_i)
        /*0980*/ 	.word	0x00000010


	//----- nvinfo : EIATTR_MIN_STACK_SIZE
	.align		4
.L_433:
        /*0984*/ 	.byte	0x04, 0x12
        /*0986*/ 	.short	(.L_435 - .L_434)
	.align		4
.L_434:
        /*0988*/ 	.word	index@(_Z23gemm_half_q_half_kernelILi3ELi176ELb0ELb0ELi64EEvPK6__halfPKjS4_S2_PS0_iiiiPKtS7_iiiiiibS2_i)
        /*098c*/ 	.word	0x00000010


	//----- nvinfo : EIATTR_MIN_STACK_SIZE
	.align		4
.L_435:
        /*0990*/ 	.byte	0x04, 0x12
        /*0992*/ 	.short	(.L_437 - .L_436)
	.align		4
.L_436:
        /*0994*/ 	.word	index@(_Z23gemm_half_q_half_kernelILi3ELi152ELb0ELb0ELi64EEvPK6__halfPKjS4_S2_PS0_iiiiPKtS7_iiiiiibS2_i)
        /*0998*/ 	.word	0x00000010


	//----- nvinfo : EIATTR_MIN_STACK_SIZE
	.align		4
.L_437:
        /*099c*/ 	.byte	0x04, 0x12
        /*099e*/ 	.short	(.L_439 - .L_438)
	.align		4
.L_438:
        /*09a0*/ 	.word	index@(_Z23gemm_half_q_half_kernelILi3ELi140ELb0ELb0ELi64EEvPK6__halfPKjS4_S2_PS0_iiiiPKtS7_iiiiiibS2_i)
        /*09a4*/ 	.word	0x00000010


	//----- nvinfo : EIATTR_MIN_STACK_SIZE
	.align		4
.L_439:
        /*09a8*/ 	.byte	0x04, 0x12
        /*09aa*/ 	.short	(.L_441 - .L_440)
	.align		4
.L_440:
        /*09ac*/ 	.word	index@(_Z23gemm_half_q_half_kernelILi3ELi20ELb0ELb0ELi64EEvPK6__halfPKjS4_S2_PS0_iiiiPKtS7_iiiiiibS2_i)
        /*09b0*/ 	.word	0x00000010


	//----- nvinfo : EIATTR_MIN_STACK_SIZE
	.align		4
.L_441:
        /*09b4*/ 	.byte	0x04, 0x12
        /*09b6*/ 	.short	(.L_443 - .L_442)
	.align		4
.L_442:
        /*09b8*/ 	.word	index@(_Z23gemm_half_q_half_kernelILi3ELi38ELb0ELb0ELi64EEvPK6__halfPKjS4_S2_PS0_iiiiPKtS7_iiiiiibS2_i)
        /*09bc*/ 	.word	0x00000010


	//----- nvinfo : EIATTR_MIN_STACK_SIZE
	.align		4
.L_443:
        /*09c0*/ 	.byte	0x04, 0x12
        /*09c2*/ 	.short	(.L_445 - .L_444)
	.align		4
.L_444:
        /*09c4*/ 	.word	index@(_Z23gemm_half_q_half_kernelILi3ELi128ELb0ELb0ELi64EEvPK6__halfPKjS4_S2_PS0_iiiiPKtS7_iiiiiibS2_i)
        /*09c8*/ 	.word	0x00000010


	//----- nvinfo : EIATTR_MIN_STACK_SIZE
	.align		4
.L_445:
        /*09cc*/ 	.byte	0x04, 0x12
        /*09ce*/ 	.short	(.L_447 - .L_446)
	.align		4
.L_446:
        /*09d0*/ 	.word	index@(_Z23gemm_half_q_half_kernelILi3ELi190ELb0ELb0ELi32EEvPK6__halfPKjS4_S2_PS0_iiiiPKtS7_iiiiiibS2_i)
        /*09d4*/ 	.word	0x00000000


	//----- nvinfo : EIATTR_MIN_STACK_SIZE
	.align		4
.L_447:
        /*09d8*/ 	.byte	0x04, 0x12
        /*09da*/ 	.short	(.L_449 - .L_448)
	.align		4
.L_448:
        /*09dc*/ 	.word	index@(_Z23gemm_half_q_half_kernelILi3ELi160ELb0ELb0ELi32EEvPK6__halfPKjS4_S2_PS0_iiiiPKtS7_iiiiiibS2_i)
        /*09e0*/ 	.word	0x00000000


	//----- nvinfo : EIATTR_MIN_STACK_SIZE
	.align		4
.L_449:
        /*09e4*/ 	.byte	0x04, 0x12
        /*09e6*/ 	.short	(.L_451 - .L_450)
	.align		4
.L_450:
        /*09e8*/ 	.word	index@(_Z23gemm_half_q_half_kernelILi3ELi40ELb0ELb0ELi32EEvPK6__halfPKjS4_S2_PS0_iiiiPKtS7_iiiiiibS2_i)
        /*09ec*/ 	.word	0x00000000


	//----- nvinfo : EIATTR_MIN_STACK_SIZE
	.align		4
.L_451:
        /*09f0*/ 	.byte	0x04, 0x12
        /*09f2*/ 	.short	(.L_453 - .L_452)
	.align		4
.L_452:
        /*09f4*/ 	.word	index@(_Z23gemm_half_q_half_kernelILi3ELi10ELb0ELb0ELi32EEvPK6__halfPKjS4_S2_PS0_iiiiPKtS7_iiiiiibS2_i)
        /*09f8*/ 	.word	0x00000000


	//----- nvinfo : EIATTR_MIN_STACK_SIZE
	.align		4
.L_453:
        /*09fc*/ 	.byte	0x04, 0x12
        /*09fe*/ 	.short	(.L_455 - .L_454)
	.align		4
.L_454:
        /*0a00*/ 	.word	index@(_Z23gemm_half_q_half_kernelILi3ELi172ELb0ELb0ELi32EEvPK6__halfPKjS4_S2_PS0_iiiiPKtS7_iiiiiibS2_i)
        /*0a04*/ 	.word	0x00000000


	//----- nvinfo : EIATTR_MIN_STACK_SIZE
	.align		4
.L_455:
        /*0a08*/ 	.byte	0x04, 0x12
        /*0a0a*/ 	.short	(.L_457 - .L_456)
	.align		4
.L_456:
        /*0a0c*/ 	.word	index@(_Z23gemm_half_q_half_kernelILi3ELi176ELb0ELb0ELi32EEvPK6__halfPKjS4_S2_PS0_iiiiPKtS7_iiiiiibS2_i)
        /*0a10*/ 	.word	0x00000000


	//----- nvinfo : EIATTR_MIN_STACK_SIZE
	.align		4
.L_457:
        /*0a14*/ 	.byte	0x04, 0x12
        /*0a16*/ 	.short	(.L_459 - .L_458)
	.align		4
.L_458:
        /*0a18*/ 	.word	index@(_Z23gemm_half_q_half_kernelILi3ELi152ELb0ELb0ELi32EEvPK6__halfPKjS4_S2_PS0_iiiiPKtS7_iiiiiibS2_i)
        /*0a1c*/ 	.word	0x00000000


	//----- nvinfo : EIATTR_MIN_STACK_SIZE
	.align		4
.L_459:
        /*0a20*/ 	.byte	0x04, 0x12
        /*0a22*/ 	.short	(.L_461 - .L_460)
	.align		4
.L_460:
        /*0a24*/ 	.word	index@(_Z23gemm_half_q_half_kernelILi3ELi140ELb0ELb0ELi32EEvPK6__halfPKjS4_S2_PS0_iiiiPKtS7_iiiiiibS2_i)
        /*0a28*/ 	.word	0x00000000


	//----- nvinfo : EIATTR_MIN_STACK_SIZE
	.align		4
.L_461:
        /*0a2c*/ 	.byte	0x04, 0x12
        /*0a2e*/ 	.short	(.L_463 - .L_462)
	.align		4
.L_462:
        /*0a30*/ 	.word	index@(_Z23gemm_half_q_half_kernelILi3ELi20ELb0ELb0ELi32EEvPK6__halfPKjS4_S2_PS0_iiiiPKtS7_iiiiiibS2_i)
        /*0a34*/ 	.word	0x00000000


	//----- nvinfo : EIATTR_MIN_STACK_SIZE
	.align		4
.L_463:
        /*0a38*/ 	.byte	0x04, 0x12
        /*0a3a*/ 	.short	(.L_465 - .L_464)
	.align		4
.L_464:
        /*0a3c*/ 	.word	index@(_Z23gemm_half_q_half_kernelILi3ELi38ELb0ELb0ELi32EEvPK6__halfPKjS4_S2_PS0_iiiiPKtS7_iiiiiibS2_i)
        /*0a40*/ 	.word	0x00000000


	//----- nvinfo : EIATTR_MIN_STACK_SIZE
	.align		4
.L_465:
        /*0a44*/ 	.byte	0x04, 0x12
        /*0a46*/ 	.short	(.L_467 - .L_466)
	.align		4
.L_466:
        /*0a48*/ 	.word	index@(_Z23gemm_half_q_half_kernelILi3ELi128ELb0ELb0ELi32EEvPK6__halfPKjS4_S2_PS0_iiiiPKtS7_iiiiiibS2_i)
        /*0a4c*/ 	.word	0x00000000


	//----- nvinfo : EIATTR_MIN_STACK_SIZE
	.align		4
.L_467:
        /*0a50*/ 	.byte	0x04, 0x12
        /*0a52*/ 	.short	(.L_469 - .L_468)
	.align		4
.L_468:
        /*0a54*/ 	.word	index@(_Z23gemm_half_q_half_kernelILi2ELi190ELb0ELb0ELi64EEvPK6__halfPKjS4_S2_PS0_iiiiPKtS7_iiiiiibS2_i)
        /*0a58*/ 	.word	0x00000010


	//----- nvinfo : EIATTR_MIN_STACK_SIZE
	.align		4
.L_469:
        /*0a5c*/ 	.byte	0x04, 0x12
        /*0a5e*/ 	.short	(.L_471 - .L_470)
	.align		4
.L_470:
        /*0a60*/ 	.word	index@(_Z23gemm_half_q_half_kernelILi2ELi160ELb0ELb0ELi64EEvPK6__halfPKjS4_S2_PS0_iiiiPKtS7_iiiiiibS2_i)
        /*0a64*/ 	.word	0x00000010


	//----- nvinfo : EIATTR_MIN_STACK_SIZE
	.align		4
.L_471:
        /*0a68*/ 	.byte	0x04, 0x12
        /*0a6a*/ 	.short	(.L_473 - .L_472)
	.align		4
.L_472:
        /*0a6c*/ 	.word	index@(_Z23gemm_half_q_half_kernelILi2ELi40ELb0ELb0ELi64EEvPK6__halfPKjS4_S2_PS0_iiiiPKtS7_iiiiiibS2_i)
        /*0a70*/ 	.word	0x00000010


	//----- nvinfo : EIATTR_MIN_STACK_SIZE
	.align		4
.L_473:
        /*0a74*/ 	.byte	0x04, 0x12
        /*0a76*/ 	.short	(.L_475 - .L_474)
	.align		4
.L_474:
        /*0a78*/ 	.word	index@(_Z23gemm_half_q_half_kernelILi2ELi10ELb0ELb0ELi64EEvPK6__halfPKjS4_S2_PS0_iiiiPKtS7_iiiiiibS2_i)
        /*0a7c*/ 	.word	0x00000010


	//----- nvinfo : EIATTR_MIN_STACK_SIZE
	.align		4
.L_475:
        /*0a80*/ 	.byte	0x04, 0x12
        /*0a82*/ 	.short	(.L_477 - .L_476)
	.align		4
.L_476:
        /*0a84*/ 	.word	index@(_Z23gemm_half_q_half_kernelILi2ELi172ELb0ELb0ELi64EEvPK6__halfPKjS4_S2_PS0_iiiiPKtS7_iiiiiibS2_i)
        /*0a88*/ 	.word	0x00000010


	//----- nvinfo : EIATTR_MIN_STACK_SIZE
	.align		4
.L_477:
        /*0a8c*/ 	.byte	0x04, 0x12
        /*0a8e*/ 	.short	(.L_479 - .L_478)
	.align		4
.L_478:
        /*0a90*/ 	.word	index@(_Z23gemm_half_q_half_kernelILi2ELi176ELb0ELb0ELi64EEvPK6__halfPKjS4_S2_PS0_iiiiPKtS7_iiiiiibS2_i)
        /*0a94*/ 	.word	0x00000010


	//----- nvinfo : EIATTR_MIN_STACK_SIZE
	.align		4
.L_479:
        /*0a98*/ 	.byte	0x04, 0x12
        /*0a9a*/ 	.short	(.L_481 - .L_480)
	.align		4
.L_480:
        /*0a9c*/ 	.word	index@(_Z23gemm_half_q_half_kernelILi2ELi152ELb0ELb0ELi64EEvPK6__halfPKjS4_S2_PS0_iiiiPKtS7_iiiiiibS2_i)
        /*0aa0*/ 	.word	0x00000010


	//----- nvinfo : EIATTR_MIN_STACK_SIZE
	.align		4
.L_481:
        /*0aa4*/ 	.byte	0x04, 0x12
        /*0aa6*/ 	.short	(.L_483 - .L_482)
	.align		4
.L_482:
        /*0aa8*/ 	.word	index@(_Z23gemm_half_q_half_kernelILi2ELi140ELb0ELb0ELi64EEvPK6__halfPKjS4_S2_PS0_iiiiPKtS7_iiiiiibS2_i)
        /*0aac*/ 	.word	0x00000010


	//----- nvinfo : EIATTR_MIN_STACK_SIZE
	.align		4
.L_483:
        /*0ab0*/ 	.byte	0x04, 0x12
        /*0ab2*/ 	.short	(.L_485 - .L_484)
	.align		4
.L_484:
        /*0ab4*/ 	.word	index@(_Z23gemm_half_q_half_kernelILi2ELi20ELb0ELb0ELi64EEvPK6__halfPKjS4_S2_PS0_iiiiPKtS7_iiiiiibS2_i)
        /*0ab8*/ 	.word	0x00000010


	//----- nvinfo : EIATTR_MIN_STACK_SIZE
	.align		4
.L_485:
        /*0abc*/ 	.byte	0x04, 0x12
        /*0abe*/ 	.short	(.L_487 - .L_486)
	.align		4
.L_486:
        /*0ac0*/ 	.word	index@(_Z23gemm_half_q_half_kernelILi2ELi38ELb0ELb0ELi64EEvPK6__halfPKjS4_S2_PS0_iiiiPKtS7_iiiiiibS2_i)
        /*0ac4*/ 	.word	0x00000010


	//----- nvinfo : EIATTR_MIN_STACK_SIZE
	.align		4
.L_487:
        /*0ac8*/ 	.byte	0x04, 0x12
        /*0aca*/ 	.short	(.L_489 - .L_488)
	.align		4
.L_488:
        /*0acc*/ 	.word	index@(_Z23gemm_half_q_half_kernelILi2ELi128ELb0ELb0ELi64EEvPK6__halfPKjS4_S2_PS0_iiiiPKtS7_iiiiiibS2_i)
        /*0ad0*/ 	.word	0x00000010


	//----- nvinfo : EIATTR_MIN_STACK_SIZE
	.align		4
.L_489:
        /*0ad4*/ 	.byte	0x04, 0x12
        /*0ad6*/ 	.short	(.L_491 - .L_490)
	.align		4
.L_490:
        /*0ad8*/ 	.word	index@(_Z23gemm_half_q_half_kernelILi2ELi190ELb0ELb0ELi32EEvPK6__halfPKjS4_S2_PS0_iiiiPKtS7_iiiiiibS2_i)
        /*0adc*/ 	.word	0x00000000


	//----- nvinfo : EIATTR_MIN_STACK_SIZE
	.align		4
.L_491:
        /*0ae0*/ 	.byte	0x04, 0x12
        /*0ae2*/ 	.short	(.L_493 - .L_492)
	.align		4
.L_492:
        /*0ae4*/ 	.word	index@(_Z23gemm_half_q_half_kernelILi2ELi160ELb0ELb0ELi32EEvPK6__halfPKjS4_S2_PS0_iiiiPKtS7_iiiiiibS2_i)
        /*0ae8*/ 	.word	0x00000000


	//----- nvinfo : EIATTR_MIN_STACK_SIZE
	.align		4
.L_493:
        /*0aec*/ 	.byte	0x04, 0x12
        /*0aee*/ 	.short	(.L_495 - .L_494)
	.align		4
.L_494:
        /*0af0*/ 	.word	index@(_Z23gemm_half_q_half_kernelILi2ELi40ELb0ELb0ELi32EEvPK6__halfPKjS4_S2_PS0_iiiiPKtS7_iiiiiibS2_i)
        /*0af4*/ 	.word	0x00000000


	//----- nvinfo : EIATTR_MIN_STACK_SIZE
	.align		4
.L_495:
        /*0af8*/ 	.byte	0x04, 0x12
        /*0afa*/ 	.short	(.L_497 - .L_496)
	.align		4
.L_496:
        /*0afc*/ 	.word	index@(_Z23gemm_half_q_half_kernelILi2ELi10ELb0ELb0ELi32EEvPK6__halfPKjS4_S2_PS0_iiiiPKtS7_iiiiiibS2_i)
        /*0b00*/ 	.word	0x00000000


	//----- nvinfo : EIATTR_MIN_STACK_SIZE
	.align		4
.L_497:
        /*0b04*/ 	.byte	0x04, 0x12
        /*0b06*/ 	.short	(.L_499 - .L_498)
	.align		4
.L_498:
        /*0b08*/ 	.word	index@(_Z23gemm_half_q_half_kernelILi2ELi172ELb0ELb0ELi32EEvPK6__halfPKjS4_S2_PS0_iiiiPKtS7_iiiiiibS2_i)
        /*0b0c*/ 	.word	0x00000000


	//----- nvinfo : EIATTR_MIN_STACK_SIZE
	.align		4
.L_499:
        /*0b10*/ 	.byte	0x04, 0x12
        /*0b12*/ 	.short	(.L_501 - .L_500)
	.align		4
.L_500:
        /*0b14*/ 	.word	index@(_Z23gemm_half_q_half_kernelILi2ELi176ELb0ELb0ELi32EEvPK6__halfPKjS4_S2_PS0_iiiiPKtS7_iiiiiibS2_i)
        /*0b18*/ 	.word	0x00000000


	//----- nvinfo : EIATTR_MIN_STACK_SIZE
	.align		4
.L_501:
        /*0b1c*/ 	.byte	0x04, 0x12
        /*0b1e*/ 	.short	(.L_503 - .L_502)
	.align		4
.L_502:
        /*0b20*/ 	.word	index@(_Z23gemm_half_q_half_kernelILi2ELi152ELb0ELb0ELi32EEvPK6__halfPKjS4_S2_PS0_iiiiPKtS7_iiiiiibS2_i)
        /*0b24*/ 	.word	0x00000000


	//----- nvinfo : EIATTR_MIN_STACK_SIZE
	.align		4
.L_503:
        /*0b28*/ 	.byte	0x04, 0x12
        /*0b2a*/ 	.short	(.L_505 - .L_504)
	.align		4
.L_504:
        /*0b2c*/ 	.word	index@(_Z23gemm_half_q_half_kernelILi2ELi140ELb0ELb0ELi32EEvPK6__halfPKjS4_S2_PS0_iiiiPKtS7_iiiiiibS2_i)
        /*0b30*/ 	.word	0x00000000


	//----- nvinfo : EIATTR_MIN_STACK_SIZE
	.align		4
.L_505:
        /*0b34*/ 	.byte	0x04, 0x12
        /*0b36*/ 	.short	(.L_507 - .L_506)
	.align		4
.L_506:
        /*0b38*/ 	.word	index@(_Z23gemm_half_q_half_kernelILi2ELi20ELb0ELb0ELi32EEvPK6__halfPKjS4_S2_PS0_iiiiPKtS7_iiiiiibS2_i)
        /*0b3c*/ 	.word	0x00000000


	//----- nvinfo : EIATTR_MIN_STACK_SIZE
	.align		4
.L_507:
        /*0b40*/ 	.byte	0x04, 0x12
        /*0b42*/ 	.short	(.L_509 - .L_508)
	.align		4
.L_508:
        /*0b44*/ 	.word	index@(_Z23gemm_half_q_half_kernelILi2ELi38ELb0ELb0ELi32EEvPK6__halfPKjS4_S2_PS0_iiiiPKtS7_iiiiiibS2_i)
        /*0b48*/ 	.word	0x00000000


	//----- nvinfo : EIATTR_MIN_STACK_SIZE
	.align		4
.L_509:
        /*0b4c*/ 	.byte	0x04, 0x12
        /*0b4e*/ 	.short	(.L_511 - .L_510)
	.align		4
.L_510:
        /*0b50*/ 	.word	index@(_Z23gemm_half_q_half_kernelILi2ELi128ELb0ELb0ELi32EEvPK6__halfPKjS4_S2_PS0_iiiiPKtS7_iiiiiibS2_i)
        /*0b54*/ 	.word	0x00000000


	//----- nvinfo : EIATTR_MIN_STACK_SIZE
	.align		4
.L_511:
        /*0b58*/ 	.byte	0x04, 0x12
        /*0b5a*/ 	.short	(.L_513 - .L_512)
	.align		4
.L_512:
        /*0b5c*/ 	.word	index@(_Z23gemm_half_q_half_kernelILi1ELi190ELb0ELb0ELi64EEvPK6__halfPKjS4_S2_PS0_iiiiPKtS7_iiiiiibS2_i)
        /*0b60*/ 	.word	0x00000010


	//----- nvinfo : EIATTR_MIN_STACK_SIZE
	.align		4
.L_513:
        /*0b64*/ 	.byte	0x04, 0x12
        /*0b66*/ 	.short	(.L_515 - .L_514)
	.align		4
.L_514:
        /*0b68*/ 	.word	index@(_Z23gemm_half_q_half_kernelILi1ELi160ELb0ELb0ELi64EEvPK6__halfPKjS4_S2_PS0_iiiiPKtS7_iiiiiibS2_i)
        /*0b6c*/ 	.word	0x00000010


	//----- nvinfo : EIATTR_MIN_STACK_SIZE
	.align		4
.L_515:
        /*0b70*/ 	.byte	0x04, 0x12
        /*0b72*/ 	.short	(.L_517 - .L_516)
	.align		4
.L_516:
        /*0b74*/ 	.word	index@(_Z23gemm_half_q_half_kernelILi1ELi40ELb0ELb0ELi64EEvPK6__halfPKjS4_S2_PS0_iiiiPKtS7_iiiiiibS2_i)
        /*0b78*/ 	.word	0x00000010


	//----- nvinfo : EIATTR_MIN_STACK_SIZE
	.align		4
.L_517:
        /*0b7c*/ 	.byte	0x04, 0x12
        /*0b7e*/ 	.short	(.L_519 - .L_518)
	.align		4
.L_518:
        /*0b80*/ 	.word	index@(_Z23gemm_half_q_half_kernelILi1ELi10ELb0ELb0ELi64EEvPK6__halfPKjS4_S2_PS0_iiiiPKtS7_iiiiiibS2_i)
        /*0b84*/ 	.word	0x00000010


	//----- nvinfo : EIATTR_MIN_STACK_SIZE
	.align		4
.L_519:
        /*0b88*/ 	.byte	0x04, 0x12
        /*0b8a*/ 	.short	(.L_521 - .L_520)
	.align		4
.L_520:
        /*0b8c*/ 	.word	index@(_Z23gemm_half_q_half_kernelILi1ELi172ELb0ELb0ELi64EEvPK6__halfPKjS4_S2_PS0_iiiiPKtS7_iiiiiibS2_i)
        /*0b90*/ 	.word	0x00000010


	//----- nvinfo : EIATTR_MIN_STACK_SIZE
	.align		4
.L_521:
        /*0b94*/ 	.byte	0x04, 0x12
        /*0b96*/ 	.short	(.L_523 - .L_522)
	.align		4
.L_522:
        /*0b98*/ 	.word	index@(_Z23gemm_half_q_half_kernelILi1ELi176ELb0ELb0ELi64EEvPK6__halfPKjS4_S2_PS0_iiiiPKtS7_iiiiiibS2_i)
        /*0b9c*/ 	.word	0x00000010


	//----- nvinfo : EIATTR_MIN_STACK_SIZE
	.align		4
.L_523:
        /*0ba0*/ 	.byte	0x04, 0x12
        /*0ba2*/ 	.short	(.L_525 - .L_524)
	.align		4
.L_524:
        /*0ba4*/ 	.word	index@(_Z23gemm_half_q_half_kernelILi1ELi152ELb0ELb0ELi64EEvPK6__halfPKjS4_S2_PS0_iiiiPKtS7_iiiiiibS2_i)
        /*0ba8*/ 	.word	0x00000010


	//----- nvinfo : EIATTR_MIN_STACK_SIZE
	.align		4
.L_525:
        /*0bac*/ 	.byte	0x04, 0x12
        /*0bae*/ 	.short	(.L_527 - .L_526)
	.align		4
.L_526:
        /*0bb0*/ 	.word	index@(_Z23gemm_half_q_half_kernelILi1ELi140ELb0ELb0ELi64EEvPK6__halfPKjS4_S2_PS0_iiiiPKtS7_iiiiiibS2_i)
        /*0bb4*/ 	.word	0x00000010


	//----- nvinfo : EIATTR_MIN_STACK_SIZE
	.align		4
.L_527:
        /*0bb8*/ 	.byte	0x04, 0x12
        /*0bba*/ 	.short	(.L_529 - .L_528)
	.align		4
.L_528:
        /*0bbc*/ 	.word	index@(_Z23gemm_half_q_half_kernelILi1ELi20ELb0ELb0ELi64EEvPK6__halfPKjS4_S2_PS0_iiiiPKtS7_iiiiiibS2_i)
        /*0bc0*/ 	.word	0x00000010


	//----- nvinfo : EIATTR_MIN_STACK_SIZE
	.align		4
.L_529:
        /*0bc4*/ 	.byte	0x04, 0x12
        /*0bc6*/ 	.short	(.L_531 - .L_530)
	.align		4
.L_530:
        /*0bc8*/ 	.word	index@(_Z23gemm_half_q_half_kernelILi1ELi38ELb0ELb0ELi64EEvPK6__halfPKjS4_S2_PS0_iiiiPKtS7_iiiiiibS2_i)
        /*0bcc*/ 	.word	0x00000010


	//----- nvinfo : EIATTR_MIN_STACK_SIZE
	.align		4
.L_531:
        /*0bd0*/ 	.byte	0x04, 0x12
        /*0bd2*/ 	.short	(.L_533 - .L_532)
	.align		4
.L_532:
        /*0bd4*/ 	.word	index@(_Z23gemm_half_q_half_kernelILi1ELi128ELb0ELb0ELi64EEvPK6__halfPKjS4_S2_PS0_iiiiPKtS7_iiiiiibS2_i)
        /*0bd8*/ 	.word	0x00000010


	//----- nvinfo : EIATTR_MIN_STACK_SIZE
	.align		4
.L_533:
        /*0bdc*/ 	.byte	0x04, 0x12
        /*0bde*/ 	.short	(.L_535 - .L_534)
	.align		4
.L_534:
        /*0be0*/ 	.word	index@(_Z23gemm_half_q_half_kernelILi1ELi190ELb0ELb0ELi32EEvPK6__halfPKjS4_S2_PS0_iiiiPKtS7_iiiiiibS2_i)
        /*0be4*/ 	.word	0x00000000


	//----- nvinfo : EIATTR_MIN_STACK_SIZE
	.align		4
.L_535:
        /*0be8*/ 	.byte	0x04, 0x12
        /*0bea*/ 	.short	(.L_537 - .L_536)
	.align		4
.L_536:
        /*0bec*/ 	.word	index@(_Z23gemm_half_q_half_kernelILi1ELi160ELb0ELb0ELi32EEvPK6__halfPKjS4_S2_PS0_iiiiPKtS7_iiiiiibS2_i)
        /*0bf0*/ 	.word	0x00000000


	//----- nvinfo : EIATTR_MIN_STACK_SIZE
	.align		4
.L_537:
        /*0bf4*/ 	.byte	0x04, 0x12
        /*0bf6*/ 	.short	(.L_539 - .L_538)
	.align		4
.L_538:
        /*0bf8*/ 	.word	index@(_Z23gemm_half_q_half_kernelILi1ELi40ELb0ELb0ELi32EEvPK6__halfPKjS4_S2_PS0_iiiiPKtS7_iiiiiibS2_i)
        /*0bfc*/ 	.word	0x00000000


	//----- nvinfo : EIATTR_MIN_STACK_SIZE
	.align		4
.L_539:
        /*0c00*/ 	.byte	0x04, 0x12
        /*0c02*/ 	.short	(.L_541 - .L_540)
	.align		4
.L_540:
        /*0c04*/ 	.word	index@(_Z23gemm_half_q_half_kernelILi1ELi10ELb0ELb0ELi32EEvPK6__halfPKjS4_S2_PS0_iiiiPKtS7_iiiiiibS2_i)
        /*0c08*/ 	.word	0x00000000


	//----- nvinfo : EIATTR_MIN_STACK_SIZE
	.align		4
.L_541:
        /*0c0c*/ 	.byte	0x04, 0x12
        /*0c0e*/ 	.short	(.L_543 - .L_542)
	.align		4
.L_542:
        /*0c10*/ 	.word	index@(_Z23gemm_half_q_half_kernelILi1ELi172ELb0ELb0ELi32EEvPK6__halfPKjS4_S2_PS0_iiiiPKtS7_iiiiiibS2_i)
        /*0c14*/ 	.word	0x00000000


	//----- nvinfo : EIATTR_MIN_STACK_SIZE
	.align		4
.L_543:
        /*0c18*/ 	.byte	0x04, 0x12
        /*0c1a*/ 	.short	(.L_545 - .L_544)
	.align		4
.L_544:
        /*0c1c*/ 	.word	index@(_Z23gemm_half_q_half_kernelILi1ELi176ELb0ELb0ELi32EEvPK6__halfPKjS4_S2_PS0_iiiiPKtS7_iiiiiibS2_i)
        /*0c20*/ 	.word	0x00000000


	//----- nvinfo : EIATTR_MIN_STACK_SIZE
	.align		4
.L_545:
        /*0c24*/ 	.byte	0x04, 0x12
        /*0c26*/ 	.short	(.L_547 - .L_546)
	.align		4
.L_546:
        /*0c28*/ 	.word	index@(_Z23gemm_half_q_half_kernelILi1ELi152ELb0ELb0ELi32EEvPK6__halfPKjS4_S2_PS0_iiiiPKtS7_iiiiiibS2_i)
        /*0c2c*/ 	.word	0x00000000


	//----- nvinfo : EIATTR_MIN_STACK_SIZE
	.align		4
.L_547:
        /*0c30*/ 	.byte	0x04, 0x12
        /*0c32*/ 	.short	(.L_549 - .L_548)
	.align		4
.L_548:
        /*0c34*/ 	.word	index@(_Z23gemm_half_q_half_kernelILi1ELi140ELb0ELb0ELi32EEvPK6__halfPKjS4_S2_PS0_iiiiPKtS7_iiiiiibS2_i)
        /*0c38*/ 	.word	0x00000000


	//----- nvinfo : EIATTR_MIN_STACK_SIZE
	.align		4
.L_549:
        /*0c3c*/ 	.byte	0x04, 0x12
        /*0c3e*/ 	.short	(.L_551 - .L_550)
	.align		4
.L_550:
        /*0c40*/ 	.word	index@(_Z23gemm_half_q_half_kernelILi1ELi20ELb0ELb0ELi32EEvPK6__halfPKjS4_S2_PS0_iiiiPKtS7_iiiiiibS2_i)
        /*0c44*/ 	.word	0x00000000


	//----- nvinfo : EIATTR_MIN_STACK_SIZE
	.align		4
.L_551:
        /*0c48*/ 	.byte	0x04, 0x12
        /*0c4a*/ 	.short	(.L_553 - .L_552)
	.align		4
.L_552:
        /*0c4c*/ 	.word	index@(_Z23gemm_half_q_half_kernelILi1ELi38ELb0ELb0ELi32EEvPK6__halfPKjS4_S2_PS0_iiiiPKtS7_iiiiiibS2_i)
        /*0c50*/ 	.word	0x00000000


	//----- nvinfo : EIATTR_MIN_STACK_SIZE
	.align		4
.L_553:
        /*0c54*/ 	.byte	0x04, 0x12
        /*0c56*/ 	.short	(.L_555 - .L_554)
	.align		4
.L_554:
        /*0c58*/ 	.word	index@(_Z23gemm_half_q_half_kernelILi1ELi128ELb0ELb0ELi32EEvPK6__halfPKjS4_S2_PS0_iiiiPKtS7_iiiiiibS2_i)
        /*0c5c*/ 	.word	0x00000000
.L_555:


//--------------------- .nv.compat                --------------------------
	.section	.nv.compat,"",@"SHT_CUDA_COMPAT_INFO"
	.align	4
        /*0000*/ 	.byte	0x02, 0x09, 0x00, 0x00, 0x02, 0x02, 0x01, 0x00, 0x02, 0x05, 0x05, 0x00, 0x03, 0x07, 0x01, 0x01
        /*0010*/ 	.byte	0x02, 0x03, 0x00, 0x00, 0x02, 0x06, 0x01, 0x00, 0x04, 0x0b, 0x08, 0x00, 0x00, 0x00, 0x00, 0x00
        /*0020*/ 	.byte	0x00, 0x00, 0x00, 0x00


//--------------------- .nv.info._Z23gemm_half_q_half_kernelILi4ELi190ELb0ELb0ELi64EEvPK6__halfPKjS4_S2_PS0_iiiiPKtS7_iiiiiibS2_i --------------------------
	.section	.nv.info._Z23gemm_half_q_half_kernelILi4ELi190ELb0ELb0ELi64EEvPK6__halfPKjS4_S2_PS0_iiiiPKtS7_iiiiiibS2_i,"",@"SHT_CUDA_INFO"
	.sectionflags	@""
	.align	4


	//----- nvinfo : EIATTR_CUDA_API_VERSION
	.align		4
        /*0000*/ 	.byte	0x04, 0x37
        /*0002*/ 	.short	(.L_557 - .L_556)
.L_556:
        /*0004*/ 	.word	0x00000082


	//----- nvinfo : EIATTR_KPARAM_INFO
	.align		4
.L_557:
        /*0008*/ 	.byte	0x04, 0x17
        /*000a*/ 	.short	(.L_559 - .L_558)
.L_558:
        /*000c*/ 	.word	0x00000000
        /*0010*/ 	.short	0x0013
        /*0012*/ 	.short	0x0070
        /*0014*/ 	.byte	0x00, 0xf0, 0x11, 0x00


	//----- nvinfo : EIATTR_KPARAM_INFO
	.align		4
.L_559:
        /*0018*/ 	.byte	0x04, 0x17
        /*001a*/ 	.short	(.L_561 - .L_560)
.L_560:
        /*001c*/ 	.word	0x00000000
        /*0020*/ 	.short	0x0012
        /*0022*/ 	.short	0x0068
        /*0024*/ 	.byte	0x00, 0xf0, 0x21, 0x00


	//----- nvinfo : EIATTR_KPARAM_INFO
	.align		4
.L_561:
        /*0028*/ 	.byte	0x04, 0x17
        /*002a*/ 	.short	(.L_563 - .L_562)
.L_562:
        /*002c*/ 	.word	0x00000000
        /*0030*/ 	.short	0x0011
        /*0032*/ 	.short	0x0060
        /*0034*/ 	.byte	0x00, 0xf0, 0x05, 0x00


	//----- nvinfo : EIATTR_KPARAM_INFO
	.align		4
.L_563:
        /*0038*/ 	.byte	0x04, 0x17
        /*003a*/ 	.short	(.L_565 - .L_564)
.L_564:
        /*003c*/ 	.word	0x00000000
        /*0040*/ 	.short	0x0010
        /*0042*/ 	.short	0x005c
        /*0044*/ 	.byte	0x00, 0xf0, 0x11, 0x00


	//----- nvinfo : EIATTR_KPARAM_INFO
	.align		4
.L_565:
        /*0048*/ 	.byte	0x04, 0x17
        /*004a*/ 	.short	(.L_567 - .L_566)
.L_566:
        /*004c*/ 	.word	0x00000000
        /*0050*/ 	.short	0x000f
        /*0052*/ 	.short	0x0058
        /*0054*/ 	.byte	0x00, 0xf0, 0x11, 0x00


	//----- nvinfo : EIATTR_KPARAM_INFO
	.align		4
.L_567:
        /*0058*/ 	.byte	0x04, 0x17
        /*005a*/ 	.short	(.L_569 - .L_568)
.L_568:
        /*005c*/ 	.word	0x00000000
        /*0060*/ 	.short	0x000e
        /*0062*/ 	.short	0x0054
        /*0064*/ 	.byte	0x00, 0xf0, 0x11, 0x00


	//----- nvinfo : EIATTR_KPARAM_INFO
	.align		4
.L_569:
        /*0068*/ 	.byte	0x04, 0x17
        /*006a*/ 	.short	(.L_571 - .L_570)
.L_570:
        /*006c*/ 	.word	0x00000000
        /*0070*/ 	.short	0x000d
        /*0072*/ 	.short	0x0050
        /*0074*/ 	.byte	0x00, 0xf0, 0x11, 0x00


	//----- nvinfo : EIATTR_KPARAM_INFO
	.align		4
.L_571:
        /*0078*/ 	.byte	0x04, 0x17
        /*007a*/ 	.short	(.L_573 - .L_572)
.L_572:
        /*007c*/ 	.word	0x00000000
        /*0080*/ 	.short	0x000c
        /*0082*/ 	.short	0x004c
        /*0084*/ 	.byte	0x00, 0xf0, 0x11, 0x00


	//----- nvinfo : EIATTR_KPARAM_INFO
	.align		4
.L_573:
        /*0088*/ 	.byte	0x04, 0x17
        /*008a*/ 	.short	(.L_575 - .L_574)
.L_574:
        /*008c*/ 	.word	0x00000000
        /*0090*/ 	.short	0x000b
        /*0092*/ 	.short	0x0048
        /*0094*/ 	.byte	0x00, 0xf0, 0x11, 0x00


	//----- nvinfo : EIATTR_KPARAM_INFO
	.align		4
.L_575:
        /*0098*/ 	.byte	0x04, 0x17
        /*009a*/ 	.short	(.L_577 - .L_576)
.L_576:
        /*009c*/ 	.word	0x00000000
        /*00a0*/ 	.short	0x000a
        /*00a2*/ 	.short	0x0040
        /*00a4*/ 	.byte	0x00, 0xf0, 0x21, 0x00


	//----- nvinfo : EIATTR_KPARAM_INFO
	.align		4
.L_577:
        /*00a8*/ 	.byte	0x04, 0x17
        /*00aa*/ 	.short	(.L_579 - .L_578)
.L_578:
        /*00ac*/ 	.word	0x00000000
        /*00b0*/ 	.short	0x0009
        /*00b2*/ 	.short	0x0038
        /*00b4*/ 	.byte	0x00, 0xf0, 0x21, 0x00


	//----- nvinfo : EIATTR_KPARAM_INFO
	.align		4
.L_579:
        /*00b8*/ 	.byte	0x04, 0x17
        /*00ba*/ 	.short	(.L_581 - .L_580)
.L_580:
        /*00bc*/ 	.word	0x00000000
        /*00c0*/ 	.short	0x0008
        /*00c2*/ 	.short	0x0034
        /*00c4*/ 	.byte	0x00, 0xf0, 0x11, 0x00


	//----- nvinfo : EIATTR_KPARAM_INFO
	.align		4
.L_581:
        /*00c8*/ 	.byte	0x04, 0x17
        /*00ca*/ 	.short	(.L_583 - .L_582)
.L_582:
        /*00cc*/ 	.word	0x00000000
        /*00d0*/ 	.short	0x0007
        /*00d2*/ 	.short	0x0030
        /*00d4*/ 	.byte	0x00, 0xf0, 0x11, 0x00


	//----- nvinfo : EIATTR_KPARAM_INFO
	.align		4
.L_583:
        /*00d8*/ 	.byte	0x04, 0x17
        /*00da*/ 	.short	(.L_585 - .L_584)
.L_584:
        /*00dc*/ 	.word	0x00000000
        /*00e0*/ 	.short	0x0006
        /*00e2*/ 	.short	0x002c
        /*00e4*/ 	.byte	0x00, 0xf0, 0x11, 0x00


	//----- nvinfo : EIATTR_KPARAM_INFO
	.align		4
.L_585:
        /*00e8*/ 	.byte	0x04, 0x17
        /*00ea*/ 	.short	(.L_587 - .L_586)
.L_586:
        /*00ec*/ 	.word	0x00000000
        /*00f0*/ 	.short	0x0005
        /*00f2*/ 	.short	0x0028
        /*00f4*/ 	.byte	0x00, 0xf0, 0x11, 0x00


	//----- nvinfo : EIATTR_KPARAM_INFO
	.align		4
.L_587:
        /*00f8*/ 	.byte	0x04, 0x17
        /*00fa*/ 	.short	(.L_589 - .L_588)
.L_588:
        /*00fc*/ 	.word	0x00000000
        /*0100*/ 	.short	0x0004
        /*0102*/ 	.short	0x0020
        /*0104*/ 	.byte	0x00, 0xf0, 0x21, 0x00


	//----- nvinfo : EIATTR_KPARAM_INFO
	.align		4
.L_589:
        /*0108*/ 	.byte	0x04, 0x17
        /*010a*/ 	.short	(.L_591 - .L_590)
.L_590:
        /*010c*/ 	.word	0x00000000
        /*0110*/ 	.short	0x0003
        /*0112*/ 	.short	0x0018
        /*0114*/ 	.byte	0x00, 0xf0, 0x21, 0x00


	//----- nvinfo : EIATTR_KPARAM_INFO
	.align		4
.L_591:
        /*0118*/ 	.byte	0x04, 0x17
        /*011a*/ 	.short	(.L_593 - .L_592)
.L_592:
        /*011c*/ 	.word	0x00000000
        /*0120*/ 	.short	0x0002
        /*0122*/ 	.short	0x0010
        /*0124*/ 	.byte	0x00, 0xf0, 0x21, 0x00


	//----- nvinfo : EIATTR_KPARAM_INFO
	.align		4
.L_593:
        /*0128*/ 	.byte	0x04, 0x17
        /*012a*/ 	.short	(.L_595 - .L_594)
.L_594:
        /*012c*/ 	.word	0x00000000
        /*0130*/ 	.short	0x0001
        /*0132*/ 	.short	0x0008
        /*0134*/ 	.byte	0x00, 0xf0, 0x21, 0x00


	//----- nvinfo : EIATTR_KPARAM_INFO
	.align		4
.L_595:
        /*0138*/ 	.byte	0x04, 0x17
        /*013a*/ 	.short	(.L_597 - .L_596)
.L_596:
        /*013c*/ 	.word	0x00000000
        /*0140*/ 	.short	0x0000
        /*0142*/ 	.short	0x0000
        /*0144*/ 	.byte	0x00, 0xf0, 0x21, 0x00


	//----- nvinfo : EIATTR_SPARSE_MMA_MASK
	.align		4
.L_597:
        /*0148*/ 	.byte	0x03, 0x50
        /*014a*/ 	.short	0x0000


	//----- nvinfo : EIATTR_MAXREG_COUNT
	.align		4
        /*014c*/ 	.byte	0x03, 0x1b
        /*014e*/ 	.short	0x00ff


	//----- nvinfo : EIATTR_NUM_BARRIERS
	.align		4
        /*0150*/ 	.byte	0x02, 0x4c
        /*0152*/ 	.byte	0x01
	.zero		1


	//----- nvinfo : EIATTR_MERCURY_ISA_VERSION
	.align		4
        /*0154*/ 	.byte	0x03, 0x5f
        /*0156*/ 	.short	0x0101


	//----- nvinfo : EIATTR_EXIT_INSTR_OFFSETS
	.align		4
        /*0158*/ 	.byte	0x04, 0x1c
        /*015a*/ 	.short	(.L_599 - .L_598)


	//   ....[0]....
.L_598:
        /*015c*/ 	.word	0x00000c90


	//   ....[1]....
        /*0160*/ 	.word	0x00014a40


	//   ....[2]....
        /*0164*/ 	.word	0x00014d20


	//   ....[3]....
        /*0168*/ 	.word	0x00014f70


	//   ....[4]....
        /*016c*/ 	.word	0x000151c0


	//   ....[5]....
        /*0170*/ 	.word	0x00015300


	//   ....[6]....
        /*0174*/ 	.word	0x00015390


	//   ....[7]....
        /*0178*/ 	.word	0x000153d0


	//----- nvinfo : EIATTR_CRS_STACK_SIZE
	.align		4
.L_599:
        /*017c*/ 	.byte	0x04, 0x1e
        /*017e*/ 	.short	(.L_601 - .L_600)
.L_600:
        /*0180*/ 	.word	0x00000000


	//----- nvinfo : EIATTR_CBANK_PARAM_SIZE
	.align		4
.L_601:
        /*0184*/ 	.byte	0x03, 0x19
        /*0186*/ 	.short	0x0074


	//----- nvinfo : EIATTR_PARAM_CBANK
	.align		4
        /*0188*/ 	.byte	0x04, 0x0a
        /*018a*/ 	.short	(.L_603 - .L_602)
	.align		4
.L_602:
        /*018c*/ 	.word	index@(.nv.constant0._Z23gemm_half_q_half_kernelILi4ELi190ELb0ELb0ELi64EEvPK6__halfPKjS4_S2_PS0_iiiiPKtS7_iiiiiibS2_i)
        /*0190*/ 	.short	0x0210
        /*0192*/ 	.short	0x0074


	//----- nvinfo : EIATTR_SW_WAR
	.align		4
.L_603:
        /*0194*/ 	.byte	0x04, 0x36
        /*0196*/ 	.short	(.L_605 - .L_604)
.L_604:
        /*0198*/ 	.word	0x00000008
.L_605:


//--------------------- .nv.info._Z23gemm_half_q_half_kernelILi4ELi160ELb0ELb0ELi64EEvPK6__halfPKjS4_S2_PS0_iiiiPKtS7_iiiiiibS2_i --------------------------
	.section	.nv.info._Z23gemm_half_q_half_kernelILi4ELi160ELb0ELb0ELi64EEvPK6__halfPKjS4_S2_PS0_iiiiPKtS7_iiiiiibS2_i,"",@"SHT_CUDA_INFO"
	.sectionflags	@""
	.align	4


	//----- nvinfo : EIATTR_CUDA_API_VERSION
	.align		4
        /*0000*/ 	.byte	0x04, 0x37
        /*0002*/ 	.short	(.L_607 - .L_606)
.L_606:
        /*0004*/ 	.word	0x00000082


	//----- nvinfo : EIATTR_KPARAM_INFO
	.align		4
.L_607:
        /*0008*/ 	.byte	0x04, 0x17
        /*000a*/ 	.short	(.L_609 - .L_608)
.L_608:
        /*000c*/ 	.word	0x00000000
        /*0010*/ 	.short	0x0013
        /*0012*/ 	.short	0x0070
        /*0014*/ 	.byte	0x00, 0xf0, 0x11, 0x00


	//----- nvinfo : EIATTR_KPARAM_INFO
	.align		4
.L_609:
        /*0018*/ 	.byte	0x04, 0x17
        /*001a*/ 	.short	(.L_611 - .L_610)
.L_610:
        /*001c*/ 	.word	0x00000000
        /*0020*/ 	.short	0x0012
        /*0022*/ 	.short	0x0068
        /*0024*/ 	.byte	0x00, 0xf0, 0x21, 0x00


	//----- nvinfo : EIATTR_KPARAM_INFO
	.align		4
.L_611:
        /*0028*/ 	.byte	0x04, 0x17
        /*002a*/ 	.short	(.L_613 - .L_612)
.L_612:
        /*002c*/ 	.word	0x00000000
        /*0030*/ 	.short	0x0011
        /*0032*/ 	.short	0x0060
        /*0034*/ 	.byte	0x00, 0xf0, 0x05, 0x00


	//----- nvinfo : EIATTR_KPARAM_INFO
	.align		4
.L_613:
        /*0038*/ 	.byte	0x04, 0x17
        /*003a*/ 	.short	(.L_615 - .L_614)
.L_614:
        /*003c*/ 	.word	0x00000000
        /*0040*/ 	.short	0x0010
        /*0042*/ 	.short	0x005c
        /*0044*/ 	.byte	0x00, 0xf0, 0x11, 0x00


	//----- nvinfo : EIATTR_KPARAM_INFO
	.align		4
.L_615:
        /*0048*/ 	.byte	0x04, 0x17
        /*004a*/ 	.short	(.L_617 - .L_616)
.L_616:
        /*004c*/ 	.word	0x00000000
        /*0050*/ 	.short	0x000f
        /*0052*/ 	.short	0x0058
        /*0054*/ 	.byte	0x00, 0xf0, 0x11, 0x00


	//----- nvinfo : EIATTR_KPARAM_INFO
	.align		4
.L_617:
        /*0058*/ 	.byte	0x04, 0x17
        /*005a*/ 	.short	(.L_619 - .L_618)
.L_618:
        /*005c*/ 	.word	0x00000000
        /*0060*/ 	.short	0x000e
        /*0062*/ 	.short	0x0054
        /*0064*/ 	.byte	0x00, 0xf0, 0x11, 0x00


	//----- nvinfo : EIATTR_KPARAM_INFO
	.align		4
.L_619:
        /*0068*/ 	.byte	0x04, 0x17
        /*006a*/ 	.short	(.L_621 - .L_620)
.L_620:
        /*006c*/ 	.word	0x00000000
        /*0070*/ 	.short	0x000d
        /*0072*/ 	.short	0x0050
        /*0074*/ 	.byte	0x00, 0xf0, 0x11, 0x00


	//----- nvinfo : EIATTR_KPARAM_INFO
	.align		4
.L_621:
        /*0078*/ 	.byte	0x04, 0x17
        /*007a*/ 	.short	(.L_623 - .L_622)
.L_622:
        /*007c*/ 	.word	0x00000000
        /*0080*/ 	.short	0x000c
        /*0082*/ 	.short	0x004c
        /*0084*/ 	.byte	0x00, 0xf0, 0x11, 0x00


	//----- nvinfo : EIATTR_KPARAM_INFO
	.align		4
.L_623:
        /*0088*/ 	.byte	0x04, 0x17
        /*008a*/ 	.short	(.L_625 - .L_624)
.L_624:
        /*008c*/ 	.word	0x00000000
        /*0090*/ 	.short	0x000b
        /*0092*/ 	.short	0x0048
        /*0094*/ 	.byte	0x00, 0xf0, 0x11, 0x00


	//----- nvinfo : EIATTR_KPARAM_INFO
	.align		4
.L_625:
        /*0098*/ 	.byte	0x04, 0x17
        /*009a*/ 	.short	(.L_627 - .L_626)
.L_626:
        /*009c*/ 	.word	0x00000000
        /*00a0*/ 	.short	0x000a
        /*00a2*/ 	.short	0x0040
        /*00a4*/ 	.byte	0x00, 0xf0, 0x21, 0x00


	//----- nvinfo : EIATTR_KPARAM_INFO
	.align		4
.L_627:
        /*00a8*/ 	.byte	0x04, 0x17
        /*00aa*/ 	.short	(.L_629 - .L_628)
.L_628:
        /*00ac*/ 	.word	0x00000000
        /*00b0*/ 	.short	0x0009
        /*00b2*/ 	.short	0x0038
        /*00b4*/ 	.byte	0x00, 0xf0, 0x21, 0x00


	//----- nvinfo : EIATTR_KPARAM_INFO
	.align		4
.L_629:
        /*00b8*/ 	.byte	0x04, 0x17
        /*00ba*/ 	.short	(.L_631 - .L_630)
.L_630:
        /*00bc*/ 	.word	0x00000000
        /*00c0*/ 	.short	0x0008
        /*00c2*/ 	.short	0x0034
        /*00c4*/ 	.byte	0x00, 0xf0, 0x11, 0x00


	//----- nvinfo : EIATTR_KPARAM_INFO
	.align		4
.L_631:
        /*00c8*/ 	.byte	0x04, 0x17
        /*00ca*/ 	.short	(.L_633 - .L_632)
.L_632:
        /*00cc*/ 	.word	0x00000000
        /*00d0*/ 	.short	0x0007
        /*00d2*/ 	.short	0x0030
        /*00d4*/ 	.byte	0x00, 0xf0, 0x11, 0x00


	//----- nvinfo : EIATTR_KPARAM_INFO
	.align		4
.L_633:
        /*00d8*/ 	.byte	0x04, 0x17
        /*00da*/ 	.short	(.L_635 - .L_634)
.L_634:
        /*00dc*/ 	.word	0x00000000
        /*00e0*/ 	.short	0x0006
        /*00e2*/ 	.short	0x002c
        /*00e4*/ 	.byte	0x00, 0xf0, 0x11, 0x00


	//----- nvinfo : EIATTR_KPARAM_INFO
	.align		4
.L_635:
        /*00e8*/ 	.byte	0x04, 0x17
        /*00ea*/ 	.short	(.L_637 - .L_636)
.L_636:
        /*00ec*/ 	.word	0x00000000
        /*00f0*/ 	.short	0x0005
        /*00f2*/ 	.short	0x0028
        /*00f4*/ 	.byte	0x00, 0xf0, 0x11, 0x00


	//----- nvinfo : EIATTR_KPARAM_INFO
	.align		4
.L_637:
        /*00f8*/ 	.byte	0x04, 0x17
        /*00fa*/ 	.short	(.L_639 - .L_638)
.L_638:
        /*00fc*/ 	.word	0x00000000
        /*0100*/ 	.short	0x0004
        /*0102*/ 	.short	0x0020
        /*0104*/ 	.byte	0x00, 0xf0, 0x21, 0x00


	//----- nvinfo : EIATTR_KPARAM_INFO
	.align		4
.L_639:
        /*0108*/ 	.byte	0x04, 0x17
        /*010a*/ 	.short	(.L_641 - .L_640)
.L_640:
        /*010c*/ 	.word	0x00000000
        /*0110*/ 	.short	0x0003
        /*0112*/ 	.short	0x0018
        /*0114*/ 	.byte	0x00, 0xf0, 0x21, 0x00


	//----- nvinfo : EIATTR_KPARAM_INFO
	.align		4
.L_641:
        /*0118*/ 	.byte	0x04, 0x17
        /*011a*/ 	.short	(.L_643 - .L_642)
.L_642:
        /*011c*/ 	.word	0x00000000
        /*0120*/ 	.short	0x0002
        /*0122*/ 	.short	0x0010
        /*0124*/ 	.byte	0x00, 0xf0, 0x21, 0x00


	//----- nvinfo : EIATTR_KPARAM_INFO
	.align		4
.L_643:
        /*0128*/ 	.byte	0x04, 0x17
        /*012a*/ 	.short	(.L_645 - .L_644)
.L_644:
        /*012c*/ 	.word	0x00000000
        /*0130*/ 	.short	0x0001
        /*0132*/ 	.short	0x0008
        /*0134*/ 	.byte	0x00, 0xf0, 0x21, 0x00


	//----- nvinfo : EIATTR_KPARAM_INFO
	.align		4
.L_645:
        /*0138*/ 	.byte	0x04, 0x17
        /*013a*/ 	.short	(.L_647 - .L_646)
.L_646:
        /*013c*/ 	.word	0x00000000
        /*0140*/ 	.short	0x0000
        /*0142*/ 	.short	0x0000
        /*0144*/ 	.byte	0x00, 0xf0, 0x21, 0x00


	//----- nvinfo : EIATTR_SPARSE_MMA_MASK
	.align		4
.L_647:
        /*0148*/ 	.byte	0x03, 0x50
        /*014a*/ 	.short	0x0000


	//----- nvinfo : EIATTR_MAXREG_COUNT
	.align		4
        /*014c*/ 	.byte	0x03, 0x1b
        /*014e*/ 	.short	0x00ff


	//----- nvinfo : EIATTR_NUM_BARRIERS
	.align		4
        /*0150*/ 	.byte	0x02, 0x4c
        /*0152*/ 	.byte	0x01
	.zero		1


	//----- nvinfo : EIATTR_MERCURY_ISA_VERSION
	.align		4
        /*0154*/ 	.byte	0x03, 0x5f
        /*0156*/ 	.short	0x0101


	//----- nvinfo : EIATTR_EXIT_INSTR_OFFSETS
	.align		4
        /*0158*/ 	.byte	0x04, 0x1c
        /*015a*/ 	.short	(.L_649 - .L_648)


	//   ....[0]....
.L_648:
        /*015c*/ 	.word	0x00000c90


	//   ....[1]....
        /*0160*/ 	.word	0x0000a000


	//   ....[2]....
        /*0164*/ 	.word	0x0000a2d0


	//   ....[3]....
        /*0168*/ 	.word	0x0000a520


	//   ....[4]....
        /*016c*/ 	.word	0x0000a770


	//   ....[5]....
        /*0170*/ 	.word	0x0000a8b0


	//   ....[6]....
        /*0174*/ 	.word	0x0000a950


	//   ....[7]....
        /*0178*/ 	.word	0x0000a990


	//----- nvinfo : EIATTR_CRS_STACK_SIZE
	.align		4
.L_649:
        /*017c*/ 	.byte	0x04, 0x1e
        /*017e*/ 	.short	(.L_651 - .L_650)
.L_650:
        /*0180*/ 	.word	0x00000000


	//----- nvinfo : EIATTR_CBANK_PARAM_SIZE
	.align		4
.L_651:
        /*0184*/ 	.byte	0x03, 0x19
        /*0186*/ 	.short	0x0074


	//----- nvinfo : EIATTR_PARAM_CBANK
	.align		4
        /*0188*/ 	.byte	0x04, 0x0a
        /*018a*/ 	.short	(.L_653 - .L_652)
	.align		4
.L_652:
        /*018c*/ 	.word	index@(.nv.constant0._Z23gemm_half_q_half_kernelILi4ELi160ELb0ELb0ELi64EEvPK6__halfPKjS4_S2_PS0_iiiiPKtS7_iiiiiibS2_i)
        /*0190*/ 	.short	0x0210
        /*0192*/ 	.short	0x0074


	//----- nvinfo : EIATTR_SW_WAR
	.align		4
.L_653:
        /*0194*/ 	.byte	0x04, 0x36
        /*0196*/ 	.short	(.L_655 - .L_654)
.L_654:
        /*0198*/ 	.word	0x00000008
.L_655:


//--------------------- .nv.info._Z23gemm_half_q_half_kernelILi4ELi40ELb0ELb0ELi64EEvPK6__halfPKjS4_S2_PS0_iiiiPKtS7_iiiiiibS2_i --------------------------
	.section	.nv.info._Z23gemm_half_q_half_kernelILi4ELi40ELb0ELb0ELi64EEvPK6__halfPKjS4_S2_PS0_iiiiPKtS7_iiiiiibS2_i,"",@"SHT_CUDA_INFO"
	.sectionflags	@""
	.align	4


	//----- nvinfo : EIATTR_CUDA_API_VERSION
	.align		4
        /*0000*/ 	.byte	0x04, 0x37
        /*0002*/ 	.short	(.L_657 - .L_656)
.L_656:
        /*0004*/ 	.word	0x00000082


	//----- nvinfo : EIATTR_KPARAM_INFO
	.align		4
.L_657:
        /*0008*/ 	.byte	0x04, 0x17
        /*000a*/ 	.short	(.L_659 - .L_658)
.L_658:
        /*000c*/ 	.word	0x00000000
        /*0010*/ 	.short	0x0013
        /*0012*/ 	.short	0x0070
        /*0014*/ 	.byte	0x00, 0xf0, 0x11, 0x00


	//----- nvinfo : EIATTR_KPARAM_INFO
	.align		4
.L_659:
        /*0018*/ 	.byte	0x04, 0x17
        /*001a*/ 	.short	(.L_661 - .L_660)
.L_660:
        /*001c*/ 	.word	0x00000000
        /*0020*/ 	.short	0x0012
        /*0022*/ 	.short	0x0068
        /*0024*/ 	.byte	0x00, 0xf0, 0x21, 0x00


	//----- nvinfo : EIATTR_KPARAM_INFO
	.align		4
.L_661:
        /*0028*/ 	.byte	0x04, 0x17
        /*002a*/ 	.short	(.L_663 - .L_662)
.L_662:
        /*002c*/ 	.word	0x00000000
        /*0030*/ 	.short	0x0011
        /*0032*/ 	.short	0x0060
        /*0034*/ 	.byte	0x00, 0xf0, 0x05, 0x00


	//----- nvinfo : EIATTR_KPARAM_INFO
	.align		4
.L_663:
        /*0038*/ 	.byte	0x04, 0x17
        /*003a*/ 	.short	(.L_665 - .L_664)
.L_664:
        /*003c*/ 	.word	0x00000000
        /*0040*/ 	.short	0x0010
        /*0042*/ 	.short	0x005c
        /*0044*/ 	.byte	0x00, 0xf0, 0x11, 0x00


	//----- nvinfo : EIATTR_KPARAM_INFO
	.align		4
.L_665:
        /*0048*/ 	.byte	0x04, 0x17
        /*004a*/ 	.short	(.L_667 - .L_666)
.L_666:
        /*004c*/ 	.word	0x00000000
        /*0050*/ 	.short	0x000f
        /*0052*/ 	.short	0x0058
        /*0054*/ 	.byte	0x00, 0xf0, 0x11, 0x00


	//----- nvinfo : EIATTR_KPARAM_INFO
	.align		4
.L_667:
        /*0058*/ 	.byte	0x04, 0x17
        /*005a*/ 	.short	(.L_669 - .L_668)
.L_668:
        /*005c*/ 	.word	0x00000000
        /*0060*/ 	.short	0x000e
        /*0062*/ 	.short	0x0054
        /*0064*/ 	.byte	0x00, 0xf0, 0x11, 0x00


	//----- nvinfo : EIATTR_KPARAM_INFO
	.align		4
.L_669:
        /*0068*/ 	.byte	0x04, 0x17
        /*006a*/ 	.short	(.L_671 - .L_670)
.L_670:
        /*006c*/ 	.word	0x00000000
        /*0070*/ 	.short	0x000d
        /*0072*/ 	.short	0x0050
        /*0074*/ 	.byte	0x00, 0xf0, 0x11, 0x00


	//----- nvinfo : EIATTR_KPARAM_INFO
	.align		4
.L_671:
        /*0078*/ 	.byte	0x04, 0x17
        /*007a*/ 	.short	(.L_673 - .L_672)
.L_672:
        /*007c*/ 	.word	0x00000000
        /*0080*/ 	.short	0x000c
        /*0082*/ 	.short	0x004c
        /*0084*/ 	.byte	0x00, 0xf0, 0x11, 0x00


	//----- nvinfo : EIATTR_KPARAM_INFO
	.align		4
.L_673:
        /*0088*/ 	.byte	0x04, 0x17
        /*008a*/ 	.short	(.L_675 - .L_674)
.L_674:
        /*008c*/ 	.word	0x00000000
        /*0090*/ 	.short	0x000b
        /*0092*/ 	.short	0x0048
        /*0094*/ 	.byte	0x00, 0xf0, 0x11, 0x00


	//----- nvinfo : EIATTR_KPARAM_INFO
	.align		4
.L_675:
        /*0098*/ 	.byte	0x04, 0x17
        /*009a*/ 	.short	(.L_677 - .L_676)
.L_676:
        /*009c*/ 	.word	0x00000000
        /*00a0*/ 	.short	0x000a
        /*00a2*/ 	.short	0x0040
        /*00a4*/ 	.byte	0x00, 0xf0, 0x21, 0x00


	//----- nvinfo : EIATTR_KPARAM_INFO
	.align		4
.L_677:
        /*00a8*/ 	.byte	0x04, 0x17
        /*00aa*/ 	.short	(.L_679 - .L_678)
.L_678:
        /*00ac*/ 	.word	0x00000000
        /*00b0*/ 	.short	0x0009
        /*00b2*/ 	.short	0x0038
        /*00b4*/ 	.byte	0x00, 0xf0, 0x21, 0x00


	//----- nvinfo : EIATTR_KPARAM_INFO
	.align		4
.L_679:
        /*00b8*/ 	.byte	0x04, 0x17
        /*00ba*/ 	.short	(.L_681 - .L_680)
.L_680:
        /*00bc*/ 	.word	0x00000000
        /*00c0*/ 	.short	0x0008
        /*00c2*/ 	.short	0x0034
        /*00c4*/ 	.byte	0x00, 0xf0, 0x11, 0x00


	//----- nvinfo : EIATTR_KPARAM_INFO
	.align		4
.L_681:
        /*00c8*/ 	.byte	0x04, 0x17
        /*00ca*/ 	.short	(.L_683 - .L_682)
.L_682:
        /*00cc*/ 	.word	0x00000000
        /*00d0*/ 	.short	0x0007
        /*00d2*/ 	.short	0x0030
        /*00d4*/ 	.byte	0x00, 0xf0, 0x11, 0x00


	//----- nvinfo : EIATTR_KPARAM_INFO
	.align		4
.L_683:
        /*00d8*/ 	.byte	0x04, 0x17
        /*00da*/ 	.short	(.L_685 - .L_684)
.L_684:
        /*00dc*/ 	.word	0x00000000
        /*00e0*/ 	.short	0x0006
        /*00e2*/ 	.short	0x002c
        /*00e4*/ 	.byte	0x00, 0xf0, 0x11, 0x00


	//----- nvinfo : EIATTR_KPARAM_INFO
	.align		4
.L_685:
        /*00e8*/ 	.byte	0x04, 0x17
        /*00ea*/ 	.short	(.L_687 - .L_686)
.L_686:
        /*00ec*/ 	.word	0x00000000
        /*00f0*/ 	.short	0x0005
        /*00f2*/ 	.short	0x0028
        /*00f4*/ 	.byte	0x00, 0xf0, 0x11, 0x00


	//----- nvinfo : EIATTR_KPARAM_INFO
	.align		4
.L_687:
        /*00f8*/ 	.byte	0x04, 0x17
        /*00fa*/ 	.short	(.L_689 - .L_688)
.L_688:
        /*00fc*/ 	.word	0x00000000
        /*0100*/ 	.short	0x0004
        /*0102*/ 	.short	0x0020
        /*0104*/ 	.byte	0x00, 0xf0, 0x21, 0x00


	//----- nvinfo : EIATTR_KPARAM_INFO
	.align		4
.L_689:
        /*0108*/ 	.byte	0x04, 0x17
        /*010a*/ 	.short	(.L_691 - .L_690)
.L_690:
        /*010c*/ 	.word	0x00000000
        /*0110*/ 	.short	0x0003
        /*0112*/ 	.short	0x0018
        /*0114*/ 	.byte	0x00, 0xf0, 0x21, 0x00


	//----- nvinfo : EIATTR_KPARAM_INFO
	.align		4
.L_691:
        /*0118*/ 	.byte	0x04, 0x17
        /*011a*/ 	.short	(.L_693 - .L_692)
.L_692:
        /*011c*/ 	.word	0x00000000
        /*0120*/ 	.short	0x0002
        /*0122*/ 	.short	0x0010
        /*0124*/ 	.byte	0x00, 0xf0, 0x21, 0x00


	//----- nvinfo : EIATTR_KPARAM_INFO
	.align		4
.L_693:
        /*0128*/ 	.byte	0x04, 0x17
        /*012a*/ 	.short	(.L_695 - .L_694)
.L_694:
        /*012c*/ 	.word	0x00000000
        /*0130*/ 	.short	0x0001
        /*0132*/ 	.short	0x0008
        /*0134*/ 	.byte	0x00, 0xf0, 0x21, 0x00


	//----- nvinfo : EIATTR_KPARAM_INFO
	.align		4
.L_695:
        /*0138*/ 	.byte	0x04, 0x17
        /*013a*/ 	.short	(.L_697 - .L_696)
.L_696:
        /*013c*/ 	.word	0x00000000
        /*0140*/ 	.short	0x0000
        /*0142*/ 	.short	0x0000
        /*0144*/ 	.byte	0x00, 0xf0, 0x21, 0x00


	//----- nvinfo : EIATTR_SPARSE_MMA_MASK
	.align		4
.L_697:
        /*0148*/ 	.byte	0x03, 0x50
        /*014a*/ 	.short	0x0000


	//----- nvinfo : EIATTR_MAXREG_COUNT
	.align		4
        /*014c*/ 	.byte	0x03, 0x1b
        /*014e*/ 	.short	0x00ff


	//----- nvinfo : EIATTR_NUM_BARRIERS
	.align		4
        /*0150*/ 	.byte	0x02, 0x4c
        /*0152*/ 	.byte	0x01
	.zero		1


	//----- nvinfo : EIATTR_MERCURY_ISA_VERSION
	.align		4
        /*0154*/ 	.byte	0x03, 0x5f
        /*0156*/ 	.short	0x0101


	//----- nvinfo : EIATTR_EXIT_INSTR_OFFSETS
	.align		4
        /*0158*/ 	.byte	0x04, 0x1c
        /*015a*/ 	.short	(.L_699 - .L_698)


	//   ....[0]....
.L_698:
        /*015c*/ 	.word	0x00000c90


	//   ....[1]....
        /*0160*/ 	.word	0x00009090


	//   ....[2]....
        /*0164*/ 	.word	0x00009360


	//   ....[3]....
        /*0168*/ 	.word	0x000095b0


	//   ....[4]....
        /*016c*/ 	.word	0x00009800


	//   ....[5]....
        /*0170*/ 	.word	0x00009940


	//   ....[6]....
        /*0174*/ 	.word	0x000099e0


	//   ....[7]....
        /*0178*/ 	.word	0x00009a20


	//----- nvinfo : EIATTR_CRS_STACK_SIZE
	.align		4
.L_699:
        /*017c*/ 	.byte	0x04, 0x1e
        /*017e*/ 	.short	(.L_701 - .L_700)
.L_700:
        /*0180*/ 	.word	0x00000000


	//----- nvinfo : EIATTR_CBANK_PARAM_SIZE
	.align		4
.L_701:
        /*0184*/ 	.byte	0x03, 0x19
        /*0186*/ 	.short	0x0074


	//----- nvinfo : EIATTR_PARAM_CBANK
	.align		4
        /*0188*/ 	.byte	0x04, 0x0a
        /*018a*/ 	.short	(.L_703 - .L_702)
	.align		4
.L_702:
        /*018c*/ 	.word	index@(.nv.constant0._Z23gemm_half_q_half_kernelILi4ELi40ELb0ELb0ELi64EEvPK6__halfPKjS4_S2_PS0_iiiiPKtS7_iiiiiibS2_i)
        /*0190*/ 	.short	0x0210
        /*0192*/ 	.short	0x0074


	//----- nvinfo : EIATTR_SW_WAR
	.align		4
.L_703:
        /*0194*/ 	.byte	0x04, 0x36
        /*0196*/ 	.short	(.L_705 - .L_704)
.L_704:
        /*0198*/ 	.word	0x00000008
.L_705:


//--------------------- .nv.info._Z23gemm_half_q_half_kernelILi4ELi10ELb0ELb0ELi64EEvPK6__halfPKjS4_S2_PS0_iiiiPKtS7_iiiiiibS2_i --------------------------
	.section	.nv.info._Z23gemm_half_q_half_kernelILi4ELi10ELb0ELb0ELi64EEvPK6__halfPKjS4_S2_PS0_iiiiPKtS7_iiiiiibS2_i,"",@"SHT_CUDA_INFO"
	.sectionflags	@""
	.align	4


	//----- nvinfo : EIATTR_CUDA_API_VERSION
	.align		4
        /*0000*/ 	.byte	0x04, 0x37
        /*0002*/ 	.short	(.L_707 - .L_706)
.L_706:
        /*0004*/ 	.word	0x00000082


	//----- nvinfo : EIATTR_KPARAM_INFO
	.align		4
.L_707:
        /*0008*/ 	.byte	0x04, 0x17
        /*000a*/ 	.short	(.L_709 - .L_708)
.L_708:
        /*000c*/ 	.word	0x00000000
        /*0010*/ 	.short	0x0013
        /*0012*/ 	.short	0x0070
        /*0014*/ 	.byte	0x00, 0xf0, 0x11, 0x00


	//----- nvinfo : EIATTR_KPARAM_INFO
	.align		4
.L_709:
        /*0018*/ 	.byte	0x04, 0x17
        /*001a*/ 	.short	(.L_711 - .L_710)
.L_710:
        /*001c*/ 	.word	0x00000000
        /*0020*/ 	.short	0x0012
        /*0022*/ 	.short	0x0068
        /*0024*/ 	.byte	0x00, 0xf0, 0x21, 0x00


	//----- nvinfo : EIATTR_KPARAM_INFO
	.align		4
.L_711:
        /*0028*/ 	.byte	0x04, 0x17
        /*002a*/ 	.short	(.L_713 - .L_712)
.L_712:
        /*002c*/ 	.word	0x00000000
        /*0030*/ 	.short	0x0011
        /*0032*/ 	.short	0x0060
        /*0034*/ 	.byte	0x00, 0xf0, 0x05, 0x00


	//----- nvinfo : EIATTR_KPARAM_INFO
	.align		4
.L_713:
        /*0038*/ 	.byte	0x04, 0x17
        /*003a*/ 	.short	(.L_715 - .L_714)
.L_714:
        /*003c*/ 	.word	0x00000000
        /*0040*/ 	.short	0x0010
        /*0042*/ 	.short	0x005c
        /*0044*/ 	.byte	0x00, 0xf0, 0x11, 0x00


	//----- nvinfo : EIATTR_KPARAM_INFO
	.align		4
.L_715:
        /*0048*/ 	.byte	0x04, 0x17
        /*004a*/ 	.short	(.L_717 - .L_716)
.L_716:
        /*004c*/ 	.word	0x00000000
        /*0050*/ 	.short	0x000f
        /*0052*/ 	.short	0x0058
        /*0054*/ 	.byte	0x00, 0xf0, 0x11, 0x00


	//----- nvinfo : EIATTR_KPARAM_INFO
	.align		4
.L_717:
        /*0058*/ 	.byte	0x04, 0x17
        /*005a*/ 	.short	(.L_719 - .L_718)
.L_718:
        /*005c*/ 	.word	0x00000000
        /*0060*/ 	.short	0x000e
        /*0062*/ 	.short	0x0054
        /*0064*/ 	.byte	0x00, 0xf0, 0x11, 0x00


	//----- nvinfo : EIATTR_KPARAM_INFO
	.align		4
.L_719:
        /*0068*/ 	.byte	0x04, 0x17
        /*006a*/ 	.short	(.L_721 - .L_720)
.L_720:
        /*006c*/ 	.word	0x00000000
        /*0070*/ 	.short	0x000d
        /*0072*/ 	.short	0x0050
        /*0074*/ 	.byte	0x00, 0xf0, 0x11, 0x00


	//----- nvinfo : EIATTR_KPARAM_INFO
	.align		4
.L_721:
        /*0078*/ 	.byte	0x04, 0x17
        /*007a*/ 	.short	(.L_723 - .L_722)
.L_722:
        /*007c*/ 	.word	0x00000000
        /*0080*/ 	.short	0x000c
        /*0082*/ 	.short	0x004c
        /*0084*/ 	.byte	0x00, 0xf0, 0x11, 0x00


	//----- nvinfo : EIATTR_KPARAM_INFO
	.align		4
.L_723:
        /*0088*/ 	.byte	0x04, 0x17
        /*008a*/ 	.short	(.L_725 - .L_724)
.L_724:
        /*008c*/ 	.word	0x00000000
        /*0090*/ 	.short	0x000b
        /*0092*/ 	.short	0x0048
        /*0094*/ 	.byte	0x00, 0xf0, 0x11, 0x00


	//----- nvinfo : EIATTR_KPARAM_INFO
	.align		4
.L_725:
        /*0098*/ 	.byte	0x04, 0x17
        /*009a*/ 	.short	(.L_727 - .L_726)
.L_726:
        /*009c*/ 	.word	0x00000000
        /*00a0*/ 	.short	0x000a
        /*00a2*/ 	.short	0x0040
        /*00a4*/ 	.byte	0x00, 0xf0, 0x21, 0x00


	//----- nvinfo : EIATTR_KPARAM_INFO
	.align		4
.L_727:
        /*00a8*/ 	.byte	0x04, 0x17
        /*00aa*/ 	.short	(.L_729 - .L_728)
.L_728:
        /*00ac*/ 	.word	0x00000000
        /*00b0*/ 	.short	0x0009
        /*00b2*/ 	.short	0x0038
        /*00b4*/ 	.byte	0x00, 0xf0, 0x21, 0x00


	//----- nvinfo : EIATTR_KPARAM_INFO
	.align		4
.L_729:
        /*00b8*/ 	.byte	0x04, 0x17
        /*00ba*/ 	.short	(.L_731 - .L_730)
.L_730:
        /*00bc*/ 	.word	0x00000000
        /*00c0*/ 	.short	0x0008
        /*00c2*/ 	.short	0x0034
        /*00c4*/ 	.byte	0x00, 0xf0, 0x11, 0x00


	//----- nvinfo : EIATTR_KPARAM_INFO
	.align		4
.L_731:
        /*00c8*/ 	.byte	0x04, 0x17
        /*00ca*/ 	.short	(.L_733 - .L_732)
.L_732:
        /*00cc*/ 	.word	0x00000000
        /*00d0*/ 	.short	0x0007
        /*00d2*/ 	.short	0x0030
        /*00d4*/ 	.byte	0x00, 0xf0, 0x11, 0x00


	//----- nvinfo : EIATTR_KPARAM_INFO
	.align		4
.L_733:
        /*00d8*/ 	.byte	0x04, 0x17
        /*00da*/ 	.short	(.L_735 - .L_734)
.L_734:
        /*00dc*/ 	.word	0x00000000
        /*00e0*/ 	.short	0x0006
        /*00e2*/ 	.short	0x002c
        /*00e4*/ 	.byte	0x00, 0xf0, 0x11, 0x00


	//----- nvinfo : EIATTR_KPARAM_INFO
	.align		4
.L_735:
        /*00e8*/ 	.byte	0x04, 0x17
        /*00ea*/ 	.short	(.L_737 - .L_736)
.L_736:
        /*00ec*/ 	.word	0x00000000
        /*00f0*/ 	.short	0x0005
        /*00f2*/ 	.short	0x0028
        /*00f4*/ 	.byte	0x00, 0xf0, 0x11, 0x00


	//----- nvinfo : EIATTR_KPARAM_INFO
	.align		4
.L_737:
        /*00f8*/ 	.byte	0x04, 0x17
        /*00fa*/ 	.short	(.L_739 - .L_738)
.L_738:
        /*00fc*/ 	.word	0x00000000
        /*0100*/ 	.short	0x0004
        /*0102*/ 	.short	0x0020
        /*0104*/ 	.byte	0x00, 0xf0, 0x21, 0x00


	//----- nvinfo : EIATTR_KPARAM_INFO
	.align		4
.L_739:
        /*0108*/ 	.byte	0x04, 0x17
        /*010a*/ 	.short	(.L_741 - .L_740)
.L_740:
        /*010c*/ 	.word	0x00000000
        /*0110*/ 	.short	0x0003
        /*0112*/ 	.short	0x0018
        /*0114*/ 	.byte	0x00, 0xf0, 0x21, 0x00


	//----- nvinfo : EIATTR_KPARAM_INFO
	.align		4
.L_741:
        /*0118*/ 	.byte	0x04, 0x17
        /*011a*/ 	.short	(.L_743 - .L_742)
.L_742:
        /*011c*/ 	.word	0x00000000
        /*0120*/ 	.short	0x0002
        /*0122*/ 	.short	0x0010
        /*0124*/ 	.byte	0x00, 0xf0, 0x21, 0x00


	//----- nvinfo : EIATTR_KPARAM_INFO
	.align		4
.L_743:
        /*0128*/ 	.byte	0x04, 0x17
        /*012a*/ 	.short	(.L_745 - .L_744)
.L_744:
        /*012c*/ 	.word	0x00000000
        /*0130*/ 	.short	0x0001
        /*0132*/ 	.short	0x0008
        /*0134*/ 	.byte	0x00, 0xf0, 0x21, 0x00


	//----- nvinfo : EIATTR_KPARAM_INFO
	.align		4
.L_745:
        /*0138*/ 	.byte	0x04, 0x17
        /*013a*/ 	.short	(.L_747 - .L_746)
.L_746:
        /*013c*/ 	.word	0x00000000
        /*0140*/ 	.short	0x0000
        /*0142*/ 	.short	0x0000
        /*0144*/ 	.byte	0x00, 0xf0, 0x21, 0x00


	//----- nvinfo : EIATTR_SPARSE_MMA_MASK
	.align		4
.L_747:
        /*0148*/ 	.byte	0x03, 0x50
        /*014a*/ 	.short	0x0000


	//----- nvinfo : EIATTR_MAXREG_COUNT
	.align		4
        /*014c*/ 	.byte	0x03, 0x1b
        /*014e*/ 	.short	0x00ff


	//----- nvinfo : EIATTR_NUM_BARRIERS
	.align		4
        /*0150*/ 	.byte	0x02, 0x4c
        /*0152*/ 	.byte	0x01
	.zero		1


	//----- nvinfo : EIATTR_MERCURY_ISA_VERSION
	.align		4
        /*0154*/ 	.byte	0x03, 0x5f
        /*0156*/ 	.short	0x0101


	//----- nvinfo : EIATTR_EXIT_INSTR_OFFSETS
	.align		4
        /*0158*/ 	.byte	0x04, 0x1c
        /*015a*/ 	.short	(.L_749 - .L_748)


	//   ....[0]....
.L_748:
        /*015c*/ 	.word	0x00000800


	//   ....[1]....
        /*0160*/ 	.word	0x000075c0


	//   ....[2]....
        /*0164*/ 	.word	0x000078b0


	//   ....[3]....
        /*0168*/ 	.word	0x00007b10


	//   ....[4]....
        /*016c*/ 	.word	0x00007d70


	//   ....[5]....
        /*0170*/ 	.word	0x00007ec0


	//   ....[6]....
        /*0174*/ 	.word	0x00007f60


	//   ....[7]....
        /*0178*/ 	.word	0x00007fa0


	//----- nvinfo : EIATTR_CRS_STACK_SIZE
	.align		4
.L_749:
        /*017c*/ 	.byte	0x04, 0x1e
        /*017e*/ 	.short	(.L_751 - .L_750)
.L_750:
        /*0180*/ 	.word	0x00000000


	//----- nvinfo : EIATTR_CBANK_PARAM_SIZE
	.align		4
.L_751:
        /*0184*/ 	.byte	0x03, 0x19
        /*0186*/ 	.short	0x0074


	//----- nvinfo : EIATTR_PARAM_CBANK
	.align		4
        /*0188*/ 	.byte	0x04, 0x0a
        /*018a*/ 	.short	(.L_753 - .L_752)
	.align		4
.L_752:
        /*018c*/ 	.word	index@(.nv.constant0._Z23gemm_half_q_half_kernelILi4ELi10ELb0ELb0ELi64EEvPK6__halfPKjS4_S2_PS0_iiiiPKtS7_iiiiiibS2_i)
        /*0190*/ 	.short	0x0210
        /*0192*/ 	.short	0x0074


	//----- nvinfo : EIATTR_SW_WAR
	.align		4
.L_753:
        /*0194*/ 	.byte	0x04, 0x36
        /*0196*/ 	.short	(.L_755 - .L_754)
.L_754:
        /*0198*/ 	.word	0x00000008
.L_755:


//--------------------- .nv.info._Z23gemm_half_q_half_kernelILi4ELi172ELb0ELb0ELi64EEvPK6__halfPKjS4_S2_PS0_iiiiPKtS7_iiiiiibS2_i --------------------------
	.section	.nv.info._Z23gemm_half_q_half_kernelILi4ELi172ELb0ELb0ELi64EEvPK6__halfPKjS4_S2_PS0_iiiiPKtS7_iiiiiibS2_i,"",@"SHT_CUDA_INFO"
	.sectionflags	@""
	.align	4


	//----- nvinfo : EIATTR_CUDA_API_VERSION
	.align		4
        /*0000*/ 	.byte	0x04, 0x37
        /*0002*/ 	.short	(.L_757 - .L_756)
.L_756:
        /*0004*/ 	.word	0x00000082


	//----- nvinfo : EIATTR_KPARAM_INFO
	.align		4
.L_757:
        /*0008*/ 	.byte	0x04, 0x17
        /*000a*/ 	.short	(.L_759 - .L_758)
.L_758:
        /*000c*/ 	.word	0x00000000
        /*0010*/ 	.short	0x0013
        /*0012*/ 	.short	0x0070
        /*0014*/ 	.byte	0x00, 0xf0, 0x11, 0x00


	//----- nvinfo : EIATTR_KPARAM_INFO
	.align		4
.L_759:
        /*0018*/ 	.byte	0x04, 0x17
        /*001a*/ 	.short	(.L_761 - .L_760)
.L_760:
        /*001c*/ 	.word	0x00000000
        /*0020*/ 	.short	0x0012
        /*0022*/ 	.short	0x0068
        /*0024*/ 	.byte	0x00, 0xf0, 0x21, 0x00


	//----- nvinfo : EIATTR_KPARAM_INFO
	.align		4
.L_761:
        /*0028*/ 	.byte	0x04, 0x17
        /*002a*/ 	.short	(.L_763 - .L_762)
.L_762:
        /*002c*/ 	.word	0x00000000
        /*0030*/ 	.short	0x0011
        /*0032*/ 	.short	0x0060
        /*0034*/ 	.byte	0x00, 0xf0, 0x05, 0x00


	//----- nvinfo : EIATTR_KPARAM_INFO
	.align		4
.L_763:
        /*0038*/ 	.byte	0x04, 0x17
        /*003a*/ 	.short	(.L_765 - .L_764)
.L_764:
        /*003c*/ 	.word	0x00000000
        /*0040*/ 	.short	0x0010
        /*0042*/ 	.short	0x005c
        /*0044*/ 	.byte	0x00, 0xf0, 0x11, 0x00


	//----- nvinfo : EIATTR_KPARAM_INFO
	.align		4
.L_765:
        /*0048*/ 	.byte	0x04, 0x17
        /*004a*/ 	.short	(.L_767 - .L_766)
.L_766:
        /*004c*/ 	.word	0x00000000
        /*0050*/ 	.short	0x000f
        /*0052*/ 	.short	0x0058
        /*0054*/ 	.byte	0x00, 0xf0, 0x11, 0x00


	//----- nvinfo : EIATTR_KPARAM_INFO
	.align		4
.L_767:
        /*0058*/ 	.byte	0x04, 0x17
        /*005a*/ 	.short	(.L_769 - .L_768)
.L_768:
        /*005c*/ 	.word	0x00000000
        /*0060*/ 	.short	0x000e
        /*0062*/ 	.short	0x0054
        /*0064*/ 	.byte	0x00, 0xf0, 0x11, 0x00


	//----- nvinfo : EIATTR_KPARAM_INFO
	.align		4
.L_769:
        /*0068*/ 	.byte	0x04, 0x17
        /*006a*/ 	.short	(.L_771 - .L_770)
.L_770:
        /*006c*/ 	.word	0x00000000
        /*0070*/ 	.short	0x000d
        /*0072*/ 	.short	0x0050
        /*0074*/ 	.byte	0x00, 0xf0, 0x11, 0x00


	//----- nvinfo : EIATTR_KPARAM_INFO
	.align		4
.L_771:
        /*0078*/ 	.byte	0x04, 0x17
        /*007a*/ 	.short	(.L_773 - .L_772)
.L_772:
        /*007c*/ 	.word	0x00000000
        /*0080*/ 	.short	0x000c
        /*0082*/ 	.short	0x004c
        /*0084*/ 	.byte	0x00, 0xf0, 0x11, 0x00


	//----- nvinfo : EIATTR_KPARAM_INFO
	.align		4
.L_773:
        /*0088*/ 	.byte	0x04, 0x17
        /*008a*/ 	.short	(.L_775 - .L_774)
.L_774:
        /*008c*/ 	.word	0x00000000
        /*0090*/ 	.short	0x000b
        /*0092*/ 	.short	0x0048
        /*0094*/ 	.byte	0x00, 0xf0, 0x11, 0x00


	//----- nvinfo : EIATTR_KPARAM_INFO
	.align		4
.L_775:
        /*0098*/ 	.byte	0x04, 0x17
        /*009a*/ 	.short	(.L_777 - .L_776)
.L_776:
        /*009c*/ 	.word	0x00000000
        /*00a0*/ 	.short	0x000a
        /*00a2*/ 	.short	0x0040
        /*00a4*/ 	.byte	0x00, 0xf0, 0x21, 0x00


	//----- nvinfo : EIATTR_KPARAM_INFO
	.align		4
.L_777:
        /*00a8*/ 	.byte	0x04, 0x17
        /*00aa*/ 	.short	(.L_779 - .L_778)
.L_778:
        /*00ac*/ 	.word	0x00000000
        /*00b0*/ 	.short	0x0009
        /*00b2*/ 	.short	0x0038
        /*00b4*/ 	.byte	0x00, 0xf0, 0x21, 0x00


	//----- nvinfo : EIATTR_KPARAM_INFO
	.align		4
.L_779:
        /*00b8*/ 	.byte	0x04, 0x17
        /*00ba*/ 	.short	(.L_781 - .L_780)
.L_780:
        /*00bc*/ 	.word	0x00000000
        /*00c0*/ 	.short	0x0008
        /*00c2*/ 	.short	0x0034
        /*00c4*/ 	.byte	0x00, 0xf0, 0x11, 0x00


	//----- nvinfo : EIATTR_KPARAM_INFO
	.align		4
.L_781:
        /*00c8*/ 	.byte	0x04, 0x17
        /*00ca*/ 	.short	(.L_783 - .L_782)
.L_782:
        /*00cc*/ 	.word	0x00000000
        /*00d0*/ 	.short	0x0007
        /*00d2*/ 	.short	0x0030
        /*00d4*/ 	.byte	0x00, 0xf0, 0x11, 0x00


	//----- nvinfo : EIATTR_KPARAM_INFO
	.align		4
.L_783:
        /*00d8*/ 	.byte	0x04, 0x17
        /*00da*/ 	.short	(.L_785 - .L_784)
.L_784:
        /*00dc*/ 	.word	0x00000000
        /*00e0*/ 	.short	0x0006
        /*00e2*/ 	.short	0x002c
        /*00e4*/ 	.byte	0x00, 0xf0, 0x11, 0x00


	//----- nvinfo : EIATTR_KPARAM_INFO
	.align		4
.L_785:
        /*00e8*/ 	.byte	0x04, 0x17
        /*00ea*/ 	.short	(.L_787 - .L_786)
.L_786:
        /*00ec*/ 	.word	0x00000000
        /*00f0*/ 	.short	0x0005
        /*00f2*/ 	.short	0x0028
        /*00f4*/ 	.byte	0x00, 0xf0, 0x11, 0x00


	//----- nvinfo : EIATTR_KPARAM_INFO
	.align		4
.L_787:
        /*00f8*/ 	.byte	0x04, 0x17
        /*00fa*/ 	.short	(.L_789 - .L_788)
.L_788:
        /*00fc*/ 	.word	0x00000000
        /*0100*/ 	.short	0x0004
        /*0102*/ 	.short	0x0020
        /*0104*/ 	.byte	0x00, 0xf0, 0x21, 0x00


	//----- nvinfo : EIATTR_KPARAM_INFO
	.align		4
.L_789:
        /*0108*/ 	.byte	0x04, 0x17
        /*010a*/ 	.short	(.L_791 - .L_790)
.L_790:
        /*010c*/ 	.word	0x00000000
        /*0110*/ 	.short	0x0003
        /*0112*/ 	.short	0x0018
        /*0114*/ 	.byte	0x00, 0xf0, 0x21, 0x00


	//----- nvinfo : EIATTR_KPARAM_INFO
	.align		4
.L_791:
        /*0118*/ 	.byte	0x04, 0x17
        /*011a*/ 	.short	(.L_793 - .L_792)
.L_792:
        /*011c*/ 	.word	0x00000000
        /*0120*/ 	.short	0x0002
        /*0122*/ 	.short	0x0010
        /*0124*/ 	.byte	0x00, 0xf0, 0x21, 0x00


	//----- nvinfo : EIATTR_KPARAM_INFO
	.align		4
.L_793:
        /*0128*/ 	.byte	0x04, 0x17
        /*012a*/ 	.short	(.L_795 - .L_794)
.L_794:
        /*012c*/ 	.word	0x00000000
        /*0130*/ 	.short	0x0001
        /*0132*/ 	.short	0x0008
        /*0134*/ 	.byte	0x00, 0xf0, 0x21, 0x00


	//----- nvinfo : EIATTR_KPARAM_INFO
	.align		4
.L_795:
        /*0138*/ 	.byte	0x04, 0x17
        /*013a*/ 	.short	(.L_797 - .L_796)
.L_796:
        /*013c*/ 	.word	0x00000000
        /*0140*/ 	.short	0x0000
        /*0142*/ 	.short	0x0000
        /*0144*/ 	.byte	0x00, 0xf0, 0x21, 0x00


	//----- nvinfo : EIATTR_SPARSE_MMA_MASK
	.align		4
.L_797:
        /*0148*/ 	.byte	0x03, 0x50
        /*014a*/ 	.short	0x0000


	//----- nvinfo : EIATTR_MAXREG_COUNT
	.align		4
        /*014c*/ 	.byte	0x03, 0x1b
        /*014e*/ 	.short	0x00ff


	//----- nvinfo : EIATTR_NUM_BARRIERS
	.align		4
        /*0150*/ 	.byte	0x02, 0x4c
        /*0152*/ 	.byte	0x01
	.zero		1


	//----- nvinfo : EIATTR_MERCURY_ISA_VERSION
	.align		4
        /*0154*/ 	.byte	0x03, 0x5f
        /*0156*/ 	.short	0x0101


	//----- nvinfo : EIATTR_EXIT_INSTR_OFFSETS
	.align		4
        /*0158*/ 	.byte	0x04, 0x1c
        /*015a*/ 	.short	(.L_799 - .L_798)


	//   ....[0]....
.L_798:
        /*015c*/ 	.word	0x00000c90


	//   ....[1]....
        /*0160*/ 	.word	0x00011240


	//   ....[2]....
        /*0164*/ 	.word	0x00011510


	//   ....[3]....
        /*0168*/ 	.word	0x00011760


	//   ....[4]....
        /*016c*/ 	.word	0x000119b0


	//   ....[5]....
        /*0170*/ 	.word	0x00011af0


	//   ....[6]....
        /*0174*/ 	.word	0x00011b90


	//   ....[7]....
        /*0178*/ 	.word	0x00011bd0


	//----- nvinfo : EIATTR_CRS_STACK_SIZE
	.align		4
.L_799:
        /*017c*/ 	.byte	0x04, 0x1e
        /*017e*/ 	.short	(.L_801 - .L_800)
.L_800:
        /*0180*/ 	.word	0x00000000


	//----- nvinfo : EIATTR_CBANK_PARAM_SIZE
	.align		4
.L_801:
        /*0184*/ 	.byte	0x03, 0x19
        /*0186*/ 	.short	0x0074


	//----- nvinfo : EIATTR_PARAM_CBANK
	.align		4
        /*0188*/ 	.byte	0x04, 0x0a
        /*018a*/ 	.short	(.L_803 - .L_802)
	.align		4
.L_802:
        /*018c*/ 	.word	index@(.nv.constant0._Z23gemm_half_q_half_kernelILi4ELi172ELb0ELb0ELi64EEvPK6__halfPKjS4_S2_PS0_iiiiPKtS7_iiiiiibS2_i)
        /*0190*/ 	.short	0x0210
        /*0192*/ 	.short	0x0074


	//----- nvinfo : EIATTR_SW_WAR
	.align		4
.L_803:
        /*0194*/ 	.byte	0x04, 0x36
        /*0196*/ 	.short	(.L_805 - .L_804)
.L_804:
        /*0198*/ 	.word	0x00000008
.L_805:


//--------------------- .nv.info._Z23gemm_half_q_half_kernelILi4ELi176ELb0ELb0ELi64EEvPK6__halfPKjS4_S2_PS0_iiiiPKtS7_iiiiiibS2_i --------------------------
	.section	.nv.info._Z23gemm_half_q_half_kernelILi4ELi176ELb0ELb0ELi64EEvPK6__halfPKjS4_S2_PS0_iiiiPKtS7_iiiiiibS2_i,"",@"SHT_CUDA_INFO"
	.sectionflags	@""
	.align	4


	//----- nvinfo : EIATTR_CUDA_API_VERSION
	.align		4
        /*0000*/ 	.byte	0x04, 0x37
        /*0002*/ 	.short	(.L_807 - .L_806)
.L_806:
        /*0004*/ 	.word	0x00000082


	//----- nvinfo : EIATTR_KPARAM_INFO
	.align		4
.L_807:
        /*0008*/ 	.byte	0x04, 0x17
        /*000a*/ 	.short	(.L_809 - .L_808)
.L_808:
        /*000c*/ 	.word	0x00000000
        /*0010*/ 	.short	0x0013
        /*0012*/ 	.short	0x0070
        /*0014*/ 	.byte	0x00, 0xf0, 0x11, 0x00


	//----- nvinfo : EIATTR_KPARAM_INFO
	.align		4
.L_809:
        /*0018*/ 	.byte	0x04, 0x17
        /*001a*/ 	.short	(.L_811 - .L_810)
.L_810:
        /*001c*/ 	.word	0x00000000
        /*0020*/ 	.short	0x0012
        /*0022*/ 	.short	0x0068
        /*0024*/ 	.byte	0x00, 0xf0, 0x21, 0x00


	//----- nvinfo : EIATTR_KPARAM_INFO
	.align		4
.L_811:
        /*0028*/ 	.byte	0x04, 0x17
        /*002a*/ 	.short	(.L_813 - .L_812)
.L_812:
        /*002c*/ 	.word	0x00000000
        /*0030*/ 	.short	0x0011
        /*0032*/ 	.short	0x0060
        /*0034*/ 	.byte	0x00, 0xf0, 0x05, 0x00


	//----- nvinfo : EIATTR_KPARAM_INFO
	.align		4
.L_813:
        /*0038*/ 	.byte	0x04, 0x17
        /*003a*/ 	.short	(.L_815 - .L_814)
.L_814:
        /*003c*/ 	.word	0x00000000
        /*0040*/ 	.short	0x0010
        /*0042*/ 	.short	0x005c
        /*0044*/ 	.byte	0x00, 0xf0, 0x11, 0x00


	//----- nvinfo : EIATTR_KPARAM_INFO
	.align		4
.L_815:
        /*0048*/ 	.byte	0x04, 0x17
        /*004a*/ 	.short	(.L_817 - .L_816)
.L_816:
        /*004c*/ 	.word	0x00000000
        /*0050*/ 	.short	0x000f
        /*0052*/ 	.short	0x0058
        /*0054*/ 	.byte	0x00, 0xf0, 0x11, 0x00


	//----- nvinfo : EIATTR_KPARAM_INFO
	.align		4
.L_817:
        /*0058*/ 	.byte	0x04, 0x17
        /*005a*/ 	.short	(.L_819 - .L_818)
.L_818:
        /*005c*/ 	.word	0x00000000
        /*0060*/ 	.short	0x000e
        /*0062*/ 	.short	0x0054
        /*0064*/ 	.byte	0x00, 0xf0, 0x11, 0x00


	//----- nvinfo : EIATTR_KPARAM_INFO
	.align		4
.L_819:
        /*0068*/ 	.byte	0x04, 0x17
        /*006a*/ 	.short	(.L_821 - .L_820)
.L_820:
        /*006c*/ 	.word	0x00000000
        /*0070*/ 	.short	0x000d
        /*0072*/ 	.short	0x0050
        /*0074*/ 	.byte	0x00, 0xf0, 0x11, 0x00


	//----- nvinfo : EIATTR_KPARAM_INFO
	.align		4
.L_821:
        /*0078*/ 	.byte	0x04, 0x17
        /*007a*/ 	.short	(.L_823 - .L_822)
.L_822:
        /*007c*/ 	.word	0x00000000
        /*0080*/ 	.short	0x000c
        /*0082*/ 	.short	0x004c
        /*0084*/ 	.byte	0x00, 0xf0, 0x11, 0x00


	//----- nvinfo : EIATTR_KPARAM_INFO
	.align		4
.L_823:
        /*0088*/ 	.byte	0x04, 0x17
        /*008a*/ 	.short	(.L_825 - .L_824)
.L_824:
        /*008c*/ 	.word	0x00000000
        /*0090*/ 	.short	0x000b
        /*0092*/ 	.short	0x0048
        /*0094*/ 	.byte	0x00, 0xf0, 0x11, 0x00


	//----- nvinfo : EIATTR_KPARAM_INFO
	.align		4
.L_825:
        /*0098*/ 	.byte	0x04, 0x17
        /*009a*/ 	.short	(.L_827 - .L_826)
.L_826:
        /*009c*/ 	.word	0x00000000
        /*00a0*/ 	.short	0x000a
        /*00a2*/ 	.short	0x0040
        /*00a4*/ 	.byte	0x00, 0xf0, 0x21, 0x00


	//----- nvinfo : EIATTR_KPARAM_INFO
	.align		4
.L_827:
        /*00a8*/ 	.byte	0x04, 0x17
        /*00aa*/ 	.short	(.L_829 - .L_828)
.L_828:
        /*00ac*/ 	.word	0x00000000
        /*00b0*/ 	.short	0x0009
        /*00b2*/ 	.short	0x0038
        /*00b4*/ 	.byte	0x00, 0xf0, 0x21, 0x00


	//----- nvinfo : EIATTR_KPARAM_INFO
	.align		4
.L_829:
        /*00b8*/ 	.byte	0x04, 0x17
        /*00ba*/ 	.short	(.L_831 - .L_830)
.L_830:
        /*00bc*/ 	.word	0x00000000
        /*00c0*/ 	.short	0x0008
        /*00c2*/ 	.short	0x0034
        /*00c4*/ 	.byte	0x00, 0xf0, 0x11, 0x00


	//----- nvinfo : EIATTR_KPARAM_INFO
	.align		4
.L_831:
        /*00c8*/ 	.byte	0x04, 0x17
        /*00ca*/ 	.short	(.L_833 - .L_832)
.L_832:
        /*00cc*/ 	.word	0x00000000
        /*00d0*/ 	.short	0x0007
        /*00d2*/ 	.short	0x0030
        /*00d4*/ 	.byte	0x00, 0xf0, 0x11, 0x00


	//----- nvinfo : EIATTR_KPARAM_INFO
	.align		4
.L_833:
        /*00d8*/ 	.byte	0x04, 0x17
        /*00da*/ 	.short	(.L_835 - .L_834)
.L_834:
        /*00dc*/ 	.word	0x00000000
        /*00e0*/ 	.short	0x0006
        /*00e2*/ 	.short	0x002c
        /*00e4*/ 	.byte	0x00, 0xf0, 0x11, 0x00


	//----- nvinfo : EIATTR_KPARAM_INFO
	.align		4
.L_835:
        /*00e8*/ 	.byte	0x04, 0x17
        /*00ea*/ 	.short	(.L_837 - .L_836)
.L_836:
        /*00ec*/ 	.word	0x00000000
        /*00f0*/ 	.short	0x0005
        /*00f2*/ 	.short	0x0028
        /*00f4*/ 	.byte	0x00, 0xf0, 0x11, 0x00


	//----- nvinfo : EIATTR_KPARAM_INFO
	.align		4
.L_837:
        /*00f8*/ 	.byte	0x04, 0x17
        /*00fa*/ 	.short	(.L_839 - .L_838)
.L_838:
        /*00fc*/ 	.word	0x00000000
        /*0100*/ 	.short	0x0004
        /*0102*/ 	.short	0x0020
        /*0104*/ 	.byte	0x00, 0xf0, 0x21, 0x00


	//----- nvinfo : EIATTR_KPARAM_INFO
	.align		4
.L_839:
        /*0108*/ 	.byte	0x04, 0x17
        /*010a*/ 	.short	(.L_841 - .L_840)
.L_840:
        /*010c*/ 	.word	0x00000000
        /*0110*/ 	.short	0x0003
        /*0112*/ 	.short	0x0018
        /*0114*/ 	.byte	0x00, 0xf0, 0x21, 0x00


	//----- nvinfo : EIATTR_KPARAM_INFO
	.align		4
.L_841:
        /*0118*/ 	.byte	0x04, 0x17
        /*011a*/ 	.short	(.L_843 - .L_842)
.L_842:
        /*011c*/ 	.word	0x00000000
        /*0120*/ 	.short	0x0002
        /*0122*/ 	.short	0x0010
        /*0124*/ 	.byte	0x00, 0xf0, 0x21, 0x00


	//----- nvinfo : EIATTR_KPARAM_INFO
	.align		4
.L_843:
        /*0128*/ 	.byte	0x04, 0x17
        /*012a*/ 	.short	(.L_845 - .L_844)
.L_844:
        /*012c*/ 	.word	0x00000000
        /*0130*/ 	.short	0x0001
        /*0132*/ 	.short	0x0008
        /*0134*/ 	.byte	0x00, 0xf0, 0x21, 0x00


	//----- nvinfo : EIATTR_KPARAM_INFO
	.align		4
.L_845:
        /*0138*/ 	.byte	0x04, 0x17
        /*013a*/ 	.short	(.L_847 - .L_846)
.L_846:
        /*013c*/ 	.word	0x00000000
        /*0140*/ 	.short	0x0000
        /*0142*/ 	.short	0x0000
        /*0144*/ 	.byte	0x00, 0xf0, 0x21, 0x00


	//----- nvinfo : EIATTR_SPARSE_MMA_MASK
	.align		4
.L_847:
        /*0148*/ 	.byte	0x03, 0x50
        /*014a*/ 	.short	0x0000


	//----- nvinfo : EIATTR_MAXREG_COUNT
	.align		4
        /*014c*/ 	.byte	0x03, 0x1b
        /*014e*/ 	.short	0x00ff


	//----- nvinfo : EIATTR_NUM_BARRIERS
	.align		4
        /*0150*/ 	.byte	0x02, 0x4c
        /*0152*/ 	.byte	0x01
	.zero		1


	//----- nvinfo : EIATTR_MERCURY_ISA_VERSION
	.align		4
        /*0154*/ 	.byte	0x03, 0x5f
        /*0156*/ 	.short	0x0101


	//----- nvinfo : EIATTR_EXIT_INSTR_OFFSETS
	.align		4
        /*0158*/ 	.byte	0x04, 0x1c
        /*015a*/ 	.short	(.L_849 - .L_848)


	//   ....[0]....
.L_848:
        /*015c*/ 	.word	0x00000c90


	//   ....[1]....
        /*0160*/ 	.word	0x0000c570


	//   ....[2]....
        /*0164*/ 	.word	0x0000c860


	//   ....[3]....
        /*0168*/ 	.word	0x0000cab0


	//   ....[4]....
        /*016c*/ 	.word	0x0000cd10


	//   ....[5]....
        /*0170*/ 	.word	0x0000ce50


	//   ....[6]....
        /*0174*/ 	.word	0x0000cef0


	//   ....[7]....
        /*0178*/ 	.word	0x0000cf30


	//----- nvinfo : EIATTR_CRS_STACK_SIZE
	.align		4
.L_849:
        /*017c*/ 	.byte	0x04, 0x1e
        /*017e*/ 	.short	(.L_851 - .L_850)
.L_850:
        /*0180*/ 	.word	0x00000000


	//----- nvinfo : EIATTR_CBANK_PARAM_SIZE
	.align		4
.L_851:
        /*0184*/ 	.byte	0x03, 0x19
        /*0186*/ 	.short	0x0074


	//----- nvinfo : EIATTR_PARAM_CBANK
	.align		4
        /*0188*/ 	.byte	0x04, 0x0a
        /*018a*/ 	.short	(.L_853 - .L_852)
	.align		4
.L_852:
        /*018c*/ 	.word	index@(.nv.constant0._Z23gemm_half_q_half_kernelILi4ELi176ELb0ELb0ELi64EEvPK6__halfPKjS4_S2_PS0_iiiiPKtS7_iiiiiibS2_i)
        /*0190*/ 	.short	0x0210
        /*0192*/ 	.short	0x0074


	//----- nvinfo : EIATTR_SW_WAR
	.align		4
.L_853:
        /*0194*/ 	.byte	0x04, 0x36
        /*0196*/ 	.short	(.L_855 - .L_854)
.L_854:
        /*0198*/ 	.word	0x00000008
.L_855:


//--------------------- .nv.info._Z23gemm_half_q_half_kernelILi4ELi152ELb0ELb0ELi64EEvPK6__halfPKjS4_S2_PS0_iiiiPKtS7_iiiiiibS2_i --------------------------
	.section	.nv.info._Z23gemm_half_q_half_kernelILi4ELi152ELb0ELb0ELi64EEvPK6__halfPKjS4_S2_PS0_iiiiPKtS7_iiiiiibS2_i,"",@"SHT_CUDA_INFO"
	.sectionflags	@""
	.align	4


	//----- nvinfo : EIATTR_CUDA_API_VERSION
	.align		4
        /*0000*/ 	.byte	0x04, 0x37
        /*0002*/ 	.short	(.L_857 - .L_856)
.L_856:
        /*0004*/ 	.word	0x00000082


	//----- nvinfo : EIATTR_KPARAM_INFO
	.align		4
.L_857:
        /*0008*/ 	.byte	0x04, 0x17
        /*000a*/ 	.short	(.L_859 - .L_858)
.L_858:
        /*000c*/ 	.word	0x00000000
        /*0010*/ 	.short	0x0013
        /*0012*/ 	.short	0x0070
        /*0014*/ 	.byte	0x00, 0xf0, 0x11, 0x00


	//----- nvinfo : EIATTR_KPARAM_INFO
	.align		4
.L_859:
        /*0018*/ 	.byte	0x04, 0x17
        /*001a*/ 	.short	(.L_861 - .L_860)
.L_860:
        /*001c*/ 	.word	0x00000000
        /*0020*/ 	.short	0x0012
        /*0022*/ 	.short	0x0068
        /*0024*/ 	.byte	0x00, 0xf0, 0x21, 0x00


	//----- nvinfo : EIATTR_KPARAM_INFO
	.align		4
.L_861:
        /*0028*/ 	.byte	0x04, 0x17
        /*002a*/ 	.short	(.L_863 - .L_862)
.L_862:
        /*002c*/ 	.word	0x00000000
        /*0030*/ 	.short	0x0011
        /*0032*/ 	.short	0x0060
        /*0034*/ 	.byte	0x00, 0xf0, 0x05, 0x00


	//----- nvinfo : EIATTR_KPARAM_INFO
	.align		4
.L_863:
        /*0038*/ 	.byte	0x04, 0x17
        /*003a*/ 	.short	(.L_865 - .L_864)
.L_864:
        /*003c*/ 	.word	0x00000000
        /*0040*/ 	.short	0x0010
        /*0042*/ 	.short	0x005c
        /*0044*/ 	.byte	0x00, 0xf0, 0x11, 0x00


	//----- nvinfo : EIATTR_KPARAM_INFO
	.align		4
.L_865:
        /*0048*/ 	.byte	0x04, 0x17
        /*004a*/ 	.short	(.L_867 - .L_866)
.L_866:
        /*004c*/ 	.word	0x00000000
        /*0050*/ 	.short	0x000f
        /*0052*/ 	.short	0x0058
        /*0054*/ 	.byte	0x00, 0xf0, 0x11, 0x00


	//----- nvinfo : EIATTR_KPARAM_INFO
	.align		4
.L_867:
        /*0058*/ 	.byte	0x04, 0x17
        /*005a*/ 	.short	(.L_869 - .L_868)
.L_868:
        /*005c*/ 	.word	0x00000000
        /*0060*/ 	.short	0x000e
        /*0062*/ 	.short	0x0054
        /*0064*/ 	.byte	0x00, 0xf0, 0x11, 0x00


	//----- nvinfo : EIATTR_KPARAM_INFO
	.align		4
.L_869:
        /*0068*/ 	.byte	0x04, 0x17
        /*006a*/ 	.short	(.L_871 - .L_870)
.L_870:
        /*006c*/ 	.word	0x00000000
        /*0070*/ 	.short	0x000d
        /*0072*/ 	.short	0x0050
        /*0074*/ 	.byte	0x00, 0xf0, 0x11, 0x00


	//----- nvinfo : EIATTR_KPARAM_INFO
	.align		4
.L_871:
        /*0078*/ 	.byte	0x04, 0x17
        /*007a*/ 	.short	(.L_873 - .L_872)
.L_872:
        /*007c*/ 	.word	0x00000000
        /*0080*/ 	.short	0x000c
        /*0082*/ 	.short	0x004c
        /*0084*/ 	.byte	0x00, 0xf0, 0x11, 0x00


	//----- nvinfo : EIATTR_KPARAM_INFO
	.align		4
.L_873:
        /*0088*/ 	.byte	0x04, 0x17
        /*008a*/ 	.short	(.L_875 - .L_874)
.L_874:
        /*008c*/ 	.word	0x00000000
        /*0090*/ 	.short	0x000b
        /*0092*/ 	.short	0x0048
        /*0094*/ 	.byte	0x00, 0xf0, 0x11, 0x00


	//----- nvinfo : EIATTR_KPARAM_INFO
	.align		4
.L_875:
        /*0098*/ 	.byte	0x04, 0x17
        /*009a*/ 	.short	(.L_877 - .L_876)
.L_876:
        /*009c*/ 	.word	0x00000000
        /*00a0*/ 	.short	0x000a
        /*00a2*/ 	.short	0x0040
        /*00a4*/ 	.byte	0x00, 0xf0, 0x21, 0x00


	//----- nvinfo : EIATTR_KPARAM_INFO
	.align		4
.L_877:
        /*00a8*/ 	.byte	0x04, 0x17
        /*00aa*/ 	.short	(.L_879 - .L_878)
.L_878:
        /*00ac*/ 	.word	0x00000000
        /*00b0*/ 	.short	0x0009
        /*00b2*/ 	.short	0x0038
        /*00b4*/ 	.byte	0x00, 0xf0, 0x21, 0x00


	//----- nvinfo : EIATTR_KPARAM_INFO
	.align		4
.L_879:
        /*00b8*/ 	.byte	0x04, 0x17
        /*00ba*/ 	.short	(.L_881 - .L_880)
.L_880:
        /*00bc*/ 	.word	0x00000000
        /*00c0*/ 	.short	0x0008
        /*00c2*/ 	.short	0x0034
        /*00c4*/ 	.byte	0x00, 0xf0, 0x11, 0x00


	//----- nvinfo : EIATTR_KPARAM_INFO
	.align		4
.L_881:
        /*00c8*/ 	.byte	0x04, 0x17
        /*00ca*/ 	.short	(.L_883 - .L_882)
.L_882:
        /*00cc*/ 	.word	0x00000000
        /*00d0*/ 	.short	0x0007
        /*00d2*/ 	.short	0x0030
        /*00d4*/ 	.byte	0x00, 0xf0, 0x11, 0x00


	//----- nvinfo : EIATTR_KPARAM_INFO
	.align		4
.L_883:
        /*00d8*/ 	.byte	0x04, 0x17
        /*00da*/ 	.short	(.L_885 - .L_884)
.L_884:
        /*00dc*/ 	.word	0x00000000
        /*00e0*/ 	.short	0x0006
        /*00e2*/ 	.short	0x002c
        /*00e4*/ 	.byte	0x00, 0xf0, 0x11, 0x00


	//----- nvinfo : EIATTR_KPARAM_INFO
	.align		4
.L_885:
        /*00e8*/ 	.byte	0x04, 0x17
        /*00ea*/ 	.short	(.L_887 - .L_886)
.L_886:
        /*00ec*/ 	.word	0x00000000
        /*00f0*/ 	.short	0x0005
        /*00f2*/ 	.short	0x0028
        /*00f4*/ 	.byte	0x00, 0xf0, 0x11, 0x00


	//----- nvinfo : EIATTR_KPARAM_INFO
	.align		4
.L_887:
        /*00f8*/ 	.byte	0x04, 0x17
        /*00fa*/ 	.short	(.L_889 - .L_888)
.L_888:
        /*00fc*/ 	.word	0x00000000
        /*0100*/ 	.short	0x0004
        /*0102*/ 	.short	0x0020
        /*0104*/ 	.byte	0x00, 0xf0, 0x21, 0x00


	//----- nvinfo : EIATTR_KPARAM_INFO
	.align		4
.L_889:
        /*0108*/ 	.byte	0x04, 0x17
        /*010a*/ 	.short	(.L_891 - .L_890)
.L_890:
        /*010c*/ 	.word	0x00000000
        /*0110*/ 	.short	0x0003
        /*0112*/ 	.short	0x0018
        /*0114*/ 	.byte	0x00, 0xf0, 0x21, 0x00


	//----- nvinfo : EIATTR_KPARAM_INFO
	.align		4
.L_891:
        /*0118*/ 	.byte	0x04, 0x17
        /*011a*/ 	.short	(.L_893 - .L_892)
.L_892:
        /*011c*/ 	.word	0x00000000
        /*0120*/ 	.short	0x0002
        /*0122*/ 	.short	0x0010
        /*0124*/ 	.byte	0x00, 0xf0, 0x21, 0x00


	//----- nvinfo : EIATTR_KPARAM_INFO
	.align		4
.L_893:
        /*0128*/ 	.byte	0x04, 0x17
        /*012a*/ 	.short	(.L_895 - .L_894)
.L_894:
        /*012c*/ 	.word	0x00000000
        /*0130*/ 	.short	0x0001
        /*0132*/ 	.short	0x0008
        /*0134*/ 	.byte	0x00, 0xf0, 0x21, 0x00


	//----- nvinfo : EIATTR_KPARAM_INFO
	.align		4
.L_895:
        /*0138*/ 	.byte	0x04, 0x17
        /*013a*/ 	.short	(.L_897 - .L_896)
.L_896:
        /*013c*/ 	.word	0x00000000
        /*0140*/ 	.short	0x0000
        /*0142*/ 	.short	0x0000
        /*0144*/ 	.byte	0x00, 0xf0, 0x21, 0x00


	//----- nvinfo : EIATTR_SPARSE_MMA_MASK
	.align		4
.L_897:
        /*0148*/ 	.byte	0x03, 0x50
        /*014a*/ 	.short	0x0000


	//----- nvinfo : EIATTR_MAXREG_COUNT
	.align		4
        /*014c*/ 	.byte	0x03, 0x1b
        /*014e*/ 	.short	0x00ff


	//----- nvinfo : EIATTR_NUM_BARRIERS
	.align		4
        /*0150*/ 	.byte	0x02, 0x4c
        /*0152*/ 	.byte	0x01
	.zero		1


	//----- nvinfo : EIATTR_MERCURY_ISA_VERSION
	.align		4
        /*0154*/ 	.byte	0x03, 0x5f
        /*0156*/ 	.short	0x0101


	//----- nvinfo : EIATTR_EXIT_INSTR_OFFSETS
	.align		4
        /*0158*/ 	.byte	0x04, 0x1c
        /*015a*/ 	.short	(.L_899 - .L_898)


	//   ....[0]....
.L_898:
        /*015c*/ 	.word	0x00000c90


	//   ....[1]....
        /*0160*/ 	.word	0x0000eae0


	//   ....[2]....
        /*0164*/ 	.word	0x0000edb0


	//   ....[3]....
        /*0168*/ 	.word	0x0000f000


	//   ....[4]....
        /*016c*/ 	.word	0x0000f250


	//   ....[5]....
        /*0170*/ 	.word	0x0000f390


	//   ....[6]....
        /*0174*/ 	.word	0x0000f430


	//   ....[7]....
        /*0178*/ 	.word	0x0000f470


	//----- nvinfo : EIATTR_CRS_STACK_SIZE
	.align		4
.L_899:
        /*017c*/ 	.byte	0x04, 0x1e
        /*017e*/ 	.short	(.L_901 - .L_900)
.L_900:
        /*0180*/ 	.word	0x00000000


	//----- nvinfo : EIATTR_CBANK_PARAM_SIZE
	.align		4
.L_901:
        /*0184*/ 	.byte	0x03, 0x19
        /*0186*/ 	.short	0x0074


	//----- nvinfo : EIATTR_PARAM_CBANK
	.align		4
        /*0188*/ 	.byte	0x04, 0x0a
        /*018a*/ 	.short	(.L_903 - .L_902)
	.align		4
.L_902:
        /*018c*/ 	.word	index@(.nv.constant0._Z23gemm_half_q_half_kernelILi4ELi152ELb0ELb0ELi64EEvPK6__halfPKjS4_S2_PS0_iiiiPKtS7_iiiiiibS2_i)
        /*0190*/ 	.short	0x0210
        /*0192*/ 	.short	0x0074


	//----- nvinfo : EIATTR_SW_WAR
	.align		4
.L_903:
        /*0194*/ 	.byte	0x04, 0x36
        /*0196*/ 	.short	(.L_905 - .L_904)
.L_904:
        /*0198*/ 	.word	0x00000008
.L_905:


//--------------------- .nv.info._Z23gemm_half_q_half_kernelILi4ELi140ELb0ELb0ELi64EEvPK6__halfPKjS4_S2_PS0_iiiiPKtS7_iiiiiibS2_i --------------------------
	.section	.nv.info._Z23gemm_half_q_half_kernelILi4ELi140ELb0ELb0ELi64EEvPK6__halfPKjS4_S2_PS0_iiiiPKtS7_iiiiiibS2_i,"",@"SHT_CUDA_INFO"
	.sectionflags	@""
	.align	4


	//----- nvinfo : EIATTR_CUDA_API_VERSION
	.align		4
        /*0000*/ 	.byte	0x04, 0x37
        /*0002*/ 	.short	(.L_907 - .L_906)
.L_906:
        /*0004*/ 	.word	0x00000082


	//----- nvinfo : EIATTR_KPARAM_INFO
	.align		4
.L_907:
        /*0008*/ 	.byte	0x04, 0x17
        /*000a*/ 	.short	(.L_909 - .L_908)
.L_908:
        /*000c*/ 	.word	0x00000000
        /*0010*/ 	.short	0x0013
        /*0012*/ 	.short	0x0070
        /*0014*/ 	.byte	0x00, 0xf0, 0x11, 0x00


	//----- nvinfo : EIATTR_KPARAM_INFO
	.align		4
.L_909:
        /*0018*/ 	.byte	0x04, 0x17
        /*001a*/ 	.short	(.L_911 - .L_910)
.L_910:
        /*001c*/ 	.word	0x00000000
        /*0020*/ 	.short	0x0012
        /*0022*/ 	.short	0x0068
        /*0024*/ 	.byte	0x00, 0xf0, 0x21, 0x00


	//----- nvinfo : EIATTR_KPARAM_INFO
	.align		4
.L_911:
        /*0028*/ 	.byte	0x04, 0x17
        /*002a*/ 	.short	(.L_913 - .L_912)
.L_912:
        /*002c*/ 	.word	0x00000000
        /*0030*/ 	.short	0x0011
        /*0032*/ 	.short	0x0060
        /*0034*/ 	.byte	0x00, 0xf0, 0x05, 0x00


	//----- nvinfo : EIATTR_KPARAM_INFO
	.align		4
.L_913:
        /*0038*/ 	.byte	0x04, 0x17
        /*003a*/ 	.short	(.L_915 - .L_914)
.L_914:
        /*003c*/ 	.word	0x00000000
        /*0040*/ 	.short	0x0010
        /*0042*/ 	.short	0x005c
        /*0044*/ 	.byte	0x00, 0xf0, 0x11, 0x00


	//----- nvinfo : EIATTR_KPARAM_INFO
	.align		4
.L_915:
        /*0048*/ 	.byte	0x04, 0x17
        /*004a*/ 	.short	(.L_917 - .L_916)
.L_916:
        /*004c*/ 	.word	0x00000000
        /*0050*/ 	.short	0x000f
        /*0052*/ 	.short	0x0058
        /*0054*/ 	.byte	0x00, 0xf0, 0x11, 0x00


	//----- nvinfo : EIATTR_KPARAM_INFO
	.align		4
.L_917:
        /*0058*/ 	.byte	0x04, 0x17
        /*005a*/ 	.short	(.L_919 - .L_918)
.L_918:
        /*005c*/ 	.word	0x00000000
        /*0060*/ 	.short	0x000e
        /*0062*/ 	.short	0x0054
        /*0064*/ 	.byte	0x00, 0xf0, 0x11, 0x00


	//----- nvinfo : EIATTR_KPARAM_INFO
	.align		4
.L_919:
        /*0068*/ 	.byte	0x04, 0x17
        /*006a*/ 	.short	(.L_921 - .L_920)
.L_920:
        /*006c*/ 	.word	0x00000000
        /*0070*/ 	.short	0x000d
        /*0072*/ 	.short	0x0050
        /*0074*/ 	.byte	0x00, 0xf0, 0x11, 0x00


	//----- nvinfo : EIATTR_KPARAM_INFO
	.align		4
.L_921:
        /*0078*/ 	.byte	0x04, 0x17
        /*007a*/ 	.short	(.L_923 - .L_922)
.L_922:
        /*007c*/ 	.word	0x00000000
        /*0080*/ 	.short	0x000c
        /*0082*/ 	.short	0x004c
        /*0084*/ 	.byte	0x00, 0xf0, 0x11, 0x00


	//----- nvinfo : EIATTR_KPARAM_INFO
	.align		4
.L_923:
        /*0088*/ 	.byte	0x04, 0x17
        /*008a*/ 	.short	(.L_925 - .L_924)
.L_924:
        /*008c*/ 	.word	0x00000000
        /*0090*/ 	.short	0x000b
        /*0092*/ 	.short	0x0048
        /*0094*/ 	.byte	0x00, 0xf0, 0x11, 0x00


	//----- nvinfo : EIATTR_KPARAM_INFO
	.align		4
.L_925:
        /*0098*/ 	.byte	0x04, 0x17
        /*009a*/ 	.short	(.L_927 - .L_926)
.L_926:
        /*009c*/ 	.word	0x00000000
        /*00a0*/ 	.short	0x000a
        /*00a2*/ 	.short	0x0040
        /*00a4*/ 	.byte	0x00, 0xf0, 0x21, 0x00


	//----- nvinfo : EIATTR_KPARAM_INFO
	.align		4
.L_927:
        /*00a8*/ 	.byte	0x04, 0x17
        /*00aa*/ 	.short	(.L_929 - .L_928)
.L_928:
        /*00ac*/ 	.word	0x00000000
        /*00b0*/ 	.short	0x0009
        /*00b2*/ 	.short	0x0038
        /*00b4*/ 	.byte	0x00, 0xf0, 0x21, 0x00


	//----- nvinfo : EIATTR_KPARAM_INFO
	.align		4
.L_929:
        /*00b8*/ 	.byte	0x04, 0x17
        /*00ba*/ 	.short	(.L_931 - .L_930)
.L_930:
        /*00bc*/ 	.word	0x00000000
        /*00c0*/ 	.short	0x0008
        /*00c2*/ 	.short	0x0034
        /*00c4*/ 	.byte	0x00, 0xf0, 0x11, 0x00


	//----- nvinfo : EIATTR_KPARAM_INFO
	.align		4
.L_931:
        /*00c8*/ 	.byte	0x04, 0x17
        /*00ca*/ 	.short	(.L_933 - .L_932)
.L_932:
        /*00cc*/ 	.word	0x00000000
        /*00d0*/ 	.short	0x0007
        /*00d2*/ 	.short	0x0030
        /*00d4*/ 	.byte	0x00, 0xf0, 0x11, 0x00


	//----- nvinfo : EIATTR_KPARAM_INFO
	.align		4
.L_933:
        /*00d8*/ 	.byte	0x04, 0x17
        /*00da*/ 	.short	(.L_935 - .L_934)
.L_934:
        /*00dc*/ 	.word	0x00000000
        /*00e0*/ 	.short	0x0006
        /*00e2*/ 	.short	0x002c
        /*00e4*/ 	.byte	0x00, 0xf0, 0x11, 0x00


	//----- nvinfo : EIATTR_KPARAM_INFO
	.align		4
.L_935:
        /*00e8*/ 	.byte	0x04, 0x17
        /*00ea*/ 	.short	(.L_937 - .L_936)
.L_936:
        /*00ec*/ 	.word	0x00000000
        /*00f0*/ 	.short	0x0005
        /*00f2*/ 	.short	0x0028
        /*00f4*/ 	.byte	0x00, 0xf0, 0x11, 0x00


	//----- nvinfo : EIATTR_KPARAM_INFO
	.align		4
.L_937:
        /*00f8*/ 	.byte	0x04, 0x17
        /*00fa*/ 	.short	(.L_939 - .L_938)
.L_938:
        /*00fc*/ 	.word	0x00000000
        /*0100*/ 	.short	0x0004
        /*0102*/ 	.short	0x0020
        /*0104*/ 	.byte	0x00, 0xf0, 0x21, 0x00


	//----- nvinfo : EIATTR_KPARAM_INFO
	.align		4
.L_939:
        /*0108*/ 	.byte	0x04, 0x17
        /*010a*/ 	.short	(.L_941 - .L_940)
.L_940:
        /*010c*/ 	.word	0x00000000
        /*0110*/ 	.short	0x0003
        /*0112*/ 	.short	0x0018
        /*0114*/ 	.byte	0x00, 0xf0, 0x21, 0x00


	//----- nvinfo : EIATTR_KPARAM_INFO
	.align		4
.L_941:
        /*0118*/ 	.byte	0x04, 0x17
        /*011a*/ 	.short	(.L_943 - .L_942)
.L_942:
        /*011c*/ 	.word	0x00000000
        /*0120*/ 	.short	0x0002
        /*0122*/ 	.short	0x0010
        /*0124*/ 	.byte	0x00, 0xf0, 0x21, 0x00


	//----- nvinfo : EIATTR_KPARAM_INFO
	.align		4
.L_943:
        /*0128*/ 	.byte	0x04, 0x17
        /*012a*/ 	.short	(.L_945 - .L_944)
.L_944:
        /*012c*/ 	.word	0x00000000
        /*0130*/ 	.short	0x0001
        /*0132*/ 	.short	0x0008
        /*0134*/ 	.byte	0x00, 0xf0, 0x21, 0x00


	//----- nvinfo : EIATTR_KPARAM_INFO
	.align		4
.L_945:
        /*0138*/ 	.byte	0x04, 0x17
        /*013a*/ 	.short	(.L_947 - .L_946)
.L_946:
        /*013c*/ 	.word	0x00000000
        /*0140*/ 	.short	0x0000
        /*0142*/ 	.short	0x0000
        /*0144*/ 	.byte	0x00, 0xf0, 0x21, 0x00


	//----- nvinfo : EIATTR_SPARSE_MMA_MASK
	.align		4
.L_947:
        /*0148*/ 	.byte	0x03, 0x50
        /*014a*/ 	.short	0x0000


	//----- nvinfo : EIATTR_MAXREG_COUNT
	.align		4
        /*014c*/ 	.byte	0x03, 0x1b
        /*014e*/ 	.short	0x00ff


	//----- nvinfo : EIATTR_NUM_BARRIERS
	.align		4
        /*0150*/ 	.byte	0x02, 0x4c
        /*0152*/ 	.byte	0x01
	.zero		1


	//----- nvinfo : EIATTR_MERCURY_ISA_VERSION
	.align		4
        /*0154*/ 	.byte	0x03, 0x5f
        /*0156*/ 	.short	0x0101


	//----- nvinfo : EIATTR_EXIT_INSTR_OFFSETS
	.align		4
        /*0158*/ 	.byte	0x04, 0x1c
        /*015a*/ 	.short	(.L_949 - .L_948)


	//   ....[0]....
.L_948:
        /*015c*/ 	.word	0x00000c90


	//   ....[1]....
        /*0160*/ 	.word	0x0000e940


	//   ....[2]....
        /*0164*/ 	.word	0x0000ec10


	//   ....[3]....
        /*0168*/ 	.word	0x0000ee60


	//   ....[4]....
        /*016c*/ 	.word	0x0000f0b0


	//   ....[5]....
        /*0170*/ 	.word	0x0000f1f0


	//   ....[6]....
        /*0174*/ 	.word	0x0000f290


	//   ....[7]....
        /*0178*/ 	.word	0x0000f2d0


	//----- nvinfo : EIATTR_CRS_STACK_SIZE
	.align		4
.L_949:
        /*017c*/ 	.byte	0x04, 0x1e
        /*017e*/ 	.short	(.L_951 - .L_950)
.L_950:
        /*0180*/ 	.word	0x00000000


	//----- nvinfo : EIATTR_CBANK_PARAM_SIZE
	.align		4
.L_951:
        /*0184*/ 	.byte	0x03, 0x19
        /*0186*/ 	.short	0x0074


	//----- nvinfo : EIATTR_PARAM_CBANK
	.align		4
        /*0188*/ 	.byte	0x04, 0x0a
        /*018a*/ 	.short	(.L_953 - .L_952)
	.align		4
.L_952:
        /*018c*/ 	.word	index@(.nv.constant0._Z23gemm_half_q_half_kernelILi4ELi140ELb0ELb0ELi64EEvPK6__halfPKjS4_S2_PS0_iiiiPKtS7_iiiiiibS2_i)
        /*0190*/ 	.short	0x0210
        /*0192*/ 	.short	0x0074


	//----- nvinfo : EIATTR_SW_WAR
	.align		4
.L_953:
        /*0194*/ 	.byte	0x04, 0x36
        /*0196*/ 	.short	(.L_955 - .L_954)
.L_954:
        /*0198*/ 	.word	0x00000008
.L_955:


//--------------------- .nv.info._Z23gemm_half_q_half_kernelILi4ELi20ELb0ELb0ELi64EEvPK6__halfPKjS4_S2_PS0_iiiiPKtS7_iiiiiibS2_i --------------------------
	.section	.nv.info._Z23gemm_half_q_half_kernelILi4ELi20ELb0ELb0ELi64EEvPK6__halfPKjS4_S2_PS0_iiiiPKtS7_iiiiiibS2_i,"",@"SHT_CUDA_INFO"
	.sectionflags	@""
	.align	4


	//----- nvinfo : EIATTR_CUDA_API_VERSION
	.align		4
        /*0000*/ 	.byte	0x04, 0x37
        /*0002*/ 	.short	(.L_957 - .L_956)
.L_956:
        /*0004*/ 	.word	0x00000082


	//----- nvinfo : EIATTR_KPARAM_INFO
	.align		4
.L_957:
        /*0008*/ 	.byte	0x04, 0x17
        /*000a*/ 	.short	(.L_959 - .L_958)
.L_958:
        /*000c*/ 	.word	0x00000000
        /*0010*/ 	.short	0x0013
        /*0012*/ 	.short	0x0070
        /*0014*/ 	.byte	0x00, 0xf0, 0x11, 0x00


	//----- nvinfo : EIATTR_KPARAM_INFO
	.align		4
.L_959:
        /*0018*/ 	.byte	0x04, 0x17
        /*001a*/ 	.short	(.L_961 - .L_960)
.L_960:
        /*001c*/ 	.word	0x00000000
        /*0020*/ 	.short	0x0012
        /*0022*/ 	.short	0x0068
        /*0024*/ 	.byte	0x00, 0xf0, 0x21, 0x00


	//----- nvinfo : EIATTR_KPARAM_INFO
	.align		4
.L_961:
        /*0028*/ 	.byte	0x04, 0x17
        /*002a*/ 	.short	(.L_963 - .L_962)
.L_962:
        /*002c*/ 	.word	0x00000000
        /*0030*/ 	.short	0x0011
        /*0032*/ 	.short	0x0060
        /*0034*/ 	.byte	0x00, 0xf0, 0x05, 0x00


	//----- nvinfo : EIATTR_KPARAM_INFO
	.align		4
.L_963:
        /*0038*/ 	.byte	0x04, 0x17
        /*003a*/ 	.short	(.L_965 - .L_964)
.L_964:
        /*003c*/ 	.word	0x00000000
        /*0040*/ 	.short	0x0010
        /*0042*/ 	.short	0x005c
        /*0044*/ 	.byte	0x00, 0xf0, 0x11, 0x00


	//----- nvinfo : EIATTR_KPARAM_INFO
	.align		4
.L_965:
        /*0048*/ 	.byte	0x04, 0x17
        /*004a*/ 	.short	(.L_967 - .L_966)
.L_966:
        /*004c*/ 	.word	0x00000000
        /*0050*/ 	.short	0x000f
        /*0052*/ 	.short	0x0058
        /*0054*/ 	.byte	0x00, 0xf0, 0x11, 0x00


	//----- nvinfo : EIATTR_KPARAM_INFO
	.align		4
.L_967:
        /*0058*/ 	.byte	0x04, 0x17
        /*005a*/ 	.short	(.L_969 - .L_968)
.L_968:
        /*005c*/ 	.word	0x00000000
        /*0060*/ 	.short	0x000e
        /*0062*/ 	.short	0x0054
        /*0064*/ 	.byte	0x00, 0xf0, 0x11, 0x00


	//----- nvinfo : EIATTR_KPARAM_INFO
	.align		4
.L_969:
        /*0068*/ 	.byte	0x04, 0x17
        /*006a*/ 	.short	(.L_971 - .L_970)
.L_970:
        /*006c*/ 	.word	0x00000000
        /*0070*/ 	.short	0x000d
        /*0072*/ 	.short	0x0050
        /*0074*/ 	.byte	0x00, 0xf0, 0x11, 0x00


	//----- nvinfo : EIATTR_KPARAM_INFO
	.align		4
.L_971:
        /*0078*/ 	.byte	0x04, 0x17
        /*007a*/ 	.short	(.L_973 - .L_972)
.L_972:
        /*007c*/ 	.word	0x00000000
        /*0080*/ 	.short	0x000c
        /*0082*/ 	.short	0x004c
        /*0084*/ 	.byte	0x00, 0xf0, 0x11, 0x00


	//----- nvinfo : EIATTR_KPARAM_INFO
	.align		4
.L_973:
        /*0088*/ 	.byte	0x04, 0x17
        /*008a*/ 	.short	(.L_975 - .L_974)
.L_974:
        /*008c*/ 	.word	0x00000000
        /*0090*/ 	.short	0x000b
        /*0092*/ 	.short	0x0048
        /*0094*/ 	.byte	0x00, 0xf0, 0x11, 0x00


	//----- nvinfo : EIATTR_KPARAM_INFO
	.align		4
.L_975:
        /*0098*/ 	.byte	0x04, 0x17
        /*009a*/ 	.short	(.L_977 - .L_976)
.L_976:
        /*009c*/ 	.word	0x00000000
        /*00a0*/ 	.short	0x000a
        /*00a2*/ 	.short	0x0040
        /*00a4*/ 	.byte	0x00, 0xf0, 0x21, 0x00


	//----- nvinfo : EIATTR_KPARAM_INFO
	.align		4
.L_977:
        /*00a8*/ 	.byte	0x04, 0x17
        /*00aa*/ 	.short	(.L_979 - .L_978)
.L_978:
        /*00ac*/ 	.word	0x00000000
        /*00b0*/ 	.short	0x0009
        /*00b2*/ 	.short	0x0038
        /*00b4*/ 	.byte	0x00, 0xf0, 0x21, 0x00


	//----- nvinfo : EIATTR_KPARAM_INFO
	.align		4
.L_979:
        /*00b8*/ 	.byte	0x04, 0x17
        /*00ba*/ 	.short	(.L_981 - .L_980)
.L_980:
        /*00bc*/ 	.word	0x00000000
        /*00c0*/ 	.short	0x0008
        /*00c2*/ 	.short	0x0034
        /*00c4*/ 	.byte	0x00, 0xf0, 0x11, 0x00


	//----- nvinfo : EIATTR_KPARAM_INFO
	.align		4
.L_981:
        /*00c8*/ 	.byte	0x04, 0x17
        /*00ca*/ 	.short	(.L_983 - .L_982)
.L_982:
        /*00cc*/ 	.word	0x00000000
        /*00d0*/ 	.short	0x0007
        /*00d2*/ 	.short	0x0030
        /*00d4*/ 	.byte	0x00, 0xf0, 0x11, 0x00


	//----- nvinfo : EIATTR_KPARAM_INFO
	.align		4
.L_983:
        /*00d8*/ 	.byte	0x04, 0x17
        /*00da*/ 	.short	(.L_985 - .L_984)
.L_984:
        /*00dc*/ 	.word	0x00000000
        /*00e0*/ 	.short	0x0006
        /*00e2*/ 	.short	0x002c
        /*00e4*/ 	.byte	0x00, 0xf0, 0x11, 0x00


	//----- nvinfo : EIATTR_KPARAM_INFO
	.align		4
.L_985:
        /*00e8*/ 	.byte	0x04, 0x17
        /*00ea*/ 	.short	(.L_987 - .L_986)
.L_986:
        /*00ec*/ 	.word	0x00000000
        /*00f0*/ 	.short	0x0005
        /*00f2*/ 	.short	0x0028
        /*00f4*/ 	.byte	0x00, 0xf0, 0x11, 0x00


	//----- nvinfo : EIATTR_KPARAM_INFO
	.align		4
.L_987:
        /*00f8*/ 	.byte	0x04, 0x17
        /*00fa*/ 	.short	(.L_989 - .L_988)
.L_988:
        /*00fc*/ 	.word	0x00000000
        /*0100*/ 	.short	0x0004
        /*0102*/ 	.short	0x0020
        /*0104*/ 	.byte	0x00, 0xf0, 0x21, 0x00


	//----- nvinfo : EIATTR_KPARAM_INFO
	.align		4
.L_989:
        /*0108*/ 	.byte	0x04, 0x17
        /*010a*/ 	.short	(.L_991 - .L_990)
.L_990:
        /*010c*/ 	.word	0x00000000
        /*0110*/ 	.short	0x0003
        /*0112*/ 	.short	0x0018
        /*0114*/ 	.byte	0x00, 0xf0, 0x21, 0x00


	//----- nvinfo : EIATTR_KPARAM_INFO
	.align		4
.L_991:
        /*0118*/ 	.byte	0x04, 0x17
        /*011a*/ 	.short	(.L_993 - .L_992)
.L_992:
        /*011c*/ 	.word	0x00000000
        /*0120*/ 	.short	0x0002
        /*0122*/ 	.short	0x0010
        /*0124*/ 	.byte	0x00, 0xf0, 0x21, 0x00


	//----- nvinfo : EIATTR_KPARAM_INFO
	.align		4
.L_993:
        /*0128*/ 	.byte	0x04, 0x17
        /*012a*/ 	.short	(.L_995 - .L_994)
.L_994:
        /*012c*/ 	.word	0x00000000
        /*0130*/ 	.short	0x0001
        /*0132*/ 	.short	0x0008
        /*0134*/ 	.byte	0x00, 0xf0, 0x21, 0x00


	//----- nvinfo : EIATTR_KPARAM_INFO
	.align		4
.L_995:
        /*0138*/ 	.byte	0x04, 0x17
        /*013a*/ 	.short	(.L_997 - .L_996)
.L_996:
        /*013c*/ 	.word	0x00000000
        /*0140*/ 	.short	0x0000
        /*0142*/ 	.short	0x0000
        /*0144*/ 	.byte	0x00, 0xf0, 0x21, 0x00


	//----- nvinfo : EIATTR_SPARSE_MMA_MASK
	.align		4
.L_997:
        /*0148*/ 	.byte	0x03, 0x50
        /*014a*/ 	.short	0x0000


	//----- nvinfo : EIATTR_MAXREG_COUNT
	.align		4
        /*014c*/ 	.byte	0x03, 0x1b
        /*014e*/ 	.short	0x00ff


	//----- nvinfo : EIATTR_NUM_BARRIERS
	.align		4
        /*0150*/ 	.byte	0x02, 0x4c
        /*0152*/ 	.byte	0x01
	.zero		1


	//----- nvinfo : EIATTR_MERCURY_ISA_VERSION
	.align		4
        /*0154*/ 	.byte	0x03, 0x5f
        /*0156*/ 	.short	0x0101


	//----- nvinfo : EIATTR_EXIT_INSTR_OFFSETS
	.align		4
        /*0158*/ 	.byte	0x04, 0x1c
        /*015a*/ 	.short	(.L_999 - .L_998)


	//   ....[0]....
.L_998:
        /*015c*/ 	.word	0x00000800


	//   ....[1]....
        /*0160*/ 	.word	0x00005c30


	//   ....[2]....
        /*0164*/ 	.word	0x00005f00


	//   ....[3]....
        /*0168*/ 	.word	0x00006150


	//   ....[4]....
        /*016c*/ 	.word	0x000063a0


	//   ....[5]....
        /*0170*/ 	.word	0x000064e0


	//   ....[6]....
        /*0174*/ 	.word	0x00006580


	//   ....[7]....
        /*0178*/ 	.word	0x000065c0


	//----- nvinfo : EIATTR_CRS_STACK_SIZE
	.align		4
.L_999:
        /*017c*/ 	.byte	0x04, 0x1e
        /*017e*/ 	.short	(.L_1001 - .L_1000)
.L_1000:
        /*0180*/ 	.word	0x00000000


	//----- nvinfo : EIATTR_CBANK_PARAM_SIZE
	.align		4
.L_1001:
        /*0184*/ 	.byte	0x03, 0x19
        /*0186*/ 	.short	0x0074


	//----- nvinfo : EIATTR_PARAM_CBANK
	.align		4
        /*0188*/ 	.byte	0x04, 0x0a
        /*018a*/ 	.short	(.L_1003 - .L_1002)
	.align		4
.L_1002:
        /*018c*/ 	.word	index@(.nv.constant0._Z23gemm_half_q_half_kernelILi4ELi20ELb0ELb0ELi64EEvPK6__halfPKjS4_S2_PS0_iiiiPKtS7_iiiiiibS2_i)
        /*0190*/ 	.short	0x0210
        /*0192*/ 	.short	0x0074


	//----- nvinfo : EIATTR_SW_WAR
	.align		4
.L_1003:
        /*0194*/ 	.byte	0x04, 0x36
        /*0196*/ 	.short	(.L_1005 - .L_1004)
.L_1004:
        /*0198*/ 	.word	0x00000008
.L_1005:


//--------------------- .nv.info._Z23gemm_half_q_half_kernelILi4ELi38ELb0ELb0ELi64EEvPK6__halfPKjS4_S2_PS0_iiiiPKtS7_iiiiiibS2_i --------------------------
	.section	.nv.info._Z23gemm_half_q_half_kernelILi4ELi38ELb0ELb0ELi64EEvPK6__halfPKjS4_S2_PS0_iiiiPKtS7_iiiiiibS2_i,"",@"SHT_CUDA_INFO"
	.sectionflags	@""
	.align	4


	//----- nvinfo : EIATTR_CUDA_API_VERSION
	.align		4
        /*0000*/ 	.byte	0x04, 0x37
        /*0002*/ 	.short	(.L_1007 - .L_1006)
.L_1006:
        /*0004*/ 	.word	0x00000082


	//----- nvinfo : EIATTR_KPARAM_INFO
	.align		4
.L_1007:
        /*0008*/ 	.byte	0x04, 0x17
        /*000a*/ 	.short	(.L_1009 - .L_1008)
.L_1008:
        /*000c*/ 	.word	0x00000000
        /*0010*/ 	.short	0x0013
        /*0012*/ 	.short	0x0070
        /*0014*/ 	.byte	0x00, 0xf0, 0x11, 0x00


	//----- nvinfo : EIATTR_KPARAM_INFO
	.align		4
.L_1009:
        /*0018*/ 	.byte	0x04, 0x17
        /*001a*/ 	.short	(.L_1011 - .L_1010)
.L_1010:
        /*001c*/ 	.word	0x00000000
        /*0020*/ 	.short	0x0012
        /*0022*/ 	.short	0x0068
        /*0024*/ 	.byte	0x00, 0xf0, 0x21, 0x00


	//----- nvinfo : EIATTR_KPARAM_INFO
	.align		4
.L_1011:
        /*0028*/ 	.byte	0x04, 0x17
        /*002a*/ 	.short	(.L_1013 - .L_1012)
.L_1012:
        /*002c*/ 	.word	0x00000000
        /*0030*/ 	.short	0x0011
        /*0032*/ 	.short	0x0060
        /*0034*/ 	.byte	0x00, 0xf0, 0x05, 0x00


	//----- nvinfo : EIATTR_KPARAM_INFO
	.align		4
.L_1013:
        /*0038*/ 	.byte	0x04, 0x17
        /*003a*/ 	.short	(.L_1015 - .L_1014)
.L_1014:
        /*003c*/ 	.word	0x00000000
        /*0040*/ 	.short	0x0010
        /*0042*/ 	.short	0x005c
        /*0044*/ 	.byte	0x00, 0xf0, 0x11, 0x00


	//----- nvinfo : EIATTR_KPARAM_INFO
	.align		4
.L_1015:
        /*0048*/ 	.byte	0x04, 0x17
        /*004a*/ 	.short	(.L_1017 - .L_1016)
.L_1016:
        /*004c*/ 	.word	0x00000000
        /*0050*/ 	.short	0x000f
        /*0052*/ 	.short	0x0058
        /*0054*/ 	.byte	0x00, 0xf0, 0x11, 0x00


	//----- nvinfo : EIATTR_KPARAM_INFO
	.align		4
.L_1017:
        /*0058*/ 	.byte	0x04, 0x17
        /*005a*/ 	.short	(.L_1019 - .L_1018)
.L_1018:
        /*005c*/ 	.word	0x00000000
        /*0060*/ 	.short	0x000e
        /*0062*/ 	.short	0x0054
        /*0064*/ 	.byte	0x00, 0xf0, 0x11, 0x00


	//----- nvinfo : EIATTR_KPARAM_INFO
	.align		4
.L_1019:
        /*0068*/ 	.byte	0x04, 0x17
        /*006a*/ 	.short	(.L_1021 - .L_1020)
.L_1020:
        /*006c*/ 	.word	0x00000000
        /*0070*/ 	.short	0x000d
        /*0072*/ 	.short	0x0050
        /*0074*/ 	.byte	0x00, 0xf0, 0x11, 0x00


	//----- nvinfo : EIATTR_KPARAM_INFO
	.align		4
.L_1021:
        /*0078*/ 	.byte	0x04, 0x17
        /*007a*/ 	.short	(.L_1023 - .L_1022)
.L_1022:
        /*007c*/ 	.word	0x00000000
        /*0080*/ 	.short	0x000c
        /*0082*/ 	.short	0x004c
        /*0084*/ 	.byte	0x00, 0xf0, 0x11, 0x00


	//----- nvinfo : EIATTR_KPARAM_INFO
	.align		4
.L_1023:
        /*0088*/ 	.byte	0x04, 0x17
        /*008a*/ 	.short	(.L_1025 - .L_1024)
.L_1024:
        /*008c*/ 	.word	0x00000000
        /*0090*/ 	.short	0x000b
        /*0092*/ 	.short	0x0048
        /*0094*/ 	.byte	0x00, 0xf0, 0x11, 0x00


	//----- nvinfo : EIATTR_KPARAM_INFO
	.align		4
.L_1025:
        /*0098*/ 	.byte	0x04, 0x17
        /*009a*/ 	.short	(.L_1027 - .L_1026)
.L_1026:
        /*009c*/ 	.word	0x00000000
        /*00a0*/ 	.short	0x000a
        /*00a2*/ 	.short	0x0040
        /*00a4*/ 	.byte	0x00, 0xf0, 0x21, 0x00


	//----- nvinfo : EIATTR_KPARAM_INFO
	.align		4
.L_1027:
        /*00a8*/ 	.byte	0x04, 0x17
        /*00aa*/ 	.short	(.L_1029 - .L_1028)
.L_1028:
        /*00ac*/ 	.word	0x00000000
        /*00b0*/ 	.short	0x0009
        /*00b2*/ 	.short	0x0038
        /*00b4*/ 	.byte	0x00, 0xf0, 0x21, 0x00


	//----- nvinfo : EIATTR_KPARAM_INFO
	.align		4
.L_1029:
        /*00b8*/ 	.byte	0x04, 0x17
        /*00ba*/ 	.short	(.L_1031 - .L_1030)
.L_1030:
        /*00bc*/ 	.word	0x00000000
        /*00c0*/ 	.short	0x0008
        /*00c2*/ 	.short	0x0034
        /*00c4*/ 	.byte	0x00, 0xf0, 0x11, 0x00


	//----- nvinfo : EIATTR_KPARAM_INFO
	.align		4
.L_1031:
        /*00c8*/ 	.byte	0x04, 0x17
        /*00ca*/ 	.short	(.L_1033 - .L_1032)
.L_1032:
        /*00cc*/ 	.word	0x00000000
        /*00d0*/ 	.short	0x0007
        /*00d2*/ 	.short	0x0030
        /*00d4*/ 	.byte	0x00, 0xf0, 0x11, 0x00


	//----- nvinfo : EIATTR_KPARAM_INFO
	.align		4
.L_1033:
        /*00d8*/ 	.byte	0x04, 0x17
        /*00da*/ 	.short	(.L_1035 - .L_1034)
.L_1034:
        /*00dc*/ 	.word	0x00000000
        /*00e0*/ 	.short	0x0006
        /*00e2*/ 	.short	0x002c
        /*00e4*/ 	.byte	0x00, 0xf0, 0x11, 0x00


	//----- nvinfo : EIATTR_KPARAM_INFO
	.align		4
.L_1035:
        /*00e8*/ 	.byte	0x04, 0x17
        /*00ea*/ 	.short	(.L_1037 - .L_1036)
.L_1036:
        /*00ec*/ 	.word	0x00000000
        /*00f0*/ 	.short	0x0005
        /*00f2*/ 	.short	0x0028
        /*00f4*/ 	.byte	0x00, 0xf0, 0x11, 0x00


	//----- nvinfo : EIATTR_KPARAM_INFO
	.align		4
.L_1037:
        /*00f8*/ 	.byte	0x04, 0x17
        /*00fa*/ 	.short	(.L_1039 - .L_1038)
.L_1038:
        /*00fc*/ 	.word	0x00000000
        /*0100*/ 	.short	0x0004
        /*0102*/ 	.short	0x0020
        /*0104*/ 	.byte	0x00, 0xf0, 0x21, 0x00


	//----- nvinfo : EIATTR_KPARAM_INFO
	.align		4
.L_1039:
        /*0108*/ 	.byte	0x04, 0x17
        /*010a*/ 	.short	(.L_1041 - .L_1040)
.L_1040:
        /*010c*/ 	.word	0x00000000
        /*0110*/ 	.short	0x0003
        /*0112*/ 	.short	0x0018
        /*0114*/ 	.byte	0x00, 0xf0, 0x21, 0x00


	//----- nvinfo : EIATTR_KPARAM_INFO
	.align		4
.L_1041:
        /*0118*/ 	.byte	0x04, 0x17
        /*011a*/ 	.short	(.L_1043 - .L_1042)
.L_1042:
        /*011c*/ 	.word	0x00000000
        /*0120*/ 	.short	0x0002
        /*0122*/ 	.short	0x0010
        /*0124*/ 	.byte	0x00, 0xf0, 0x21, 0x00


	//----- nvinfo : EIATTR_KPARAM_INFO
	.align		4
.L_1043:
        /*0128*/ 	.byte	0x04, 0x17
        /*012a*/ 	.short	(.L_1045 - .L_1044)
.L_1044:
        /*012c*/ 	.word	0x00000000
        /*0130*/ 	.short	0x0001
        /*0132*/ 	.short	0x0008
        /*0134*/ 	.byte	0x00, 0xf0, 0x21, 0x00


	//----- nvinfo : EIATTR_KPARAM_INFO
	.align		4
.L_1045:
        /*0138*/ 	.byte	0x04, 0x17
        /*013a*/ 	.short	(.L_1047 - .L_1046)
.L_1046:
        /*013c*/ 	.word	0x00000000
        /*0140*/ 	.short	0x0000
        /*0142*/ 	.short	0x0000
        /*0144*/ 	.byte	0x00, 0xf0, 0x21, 0x00


	//----- nvinfo : EIATTR_SPARSE_MMA_MASK
	.align		4
.L_1047:
        /*0148*/ 	.byte	0x03, 0x50
        /*014a*/ 	.short	0x0000


	//----- nvinfo : EIATTR_MAXREG_COUNT
	.align		4
        /*014c*/ 	.byte	0x03, 0x1b
        /*014e*/ 	.short	0x00ff


	//----- nvinfo : EIATTR_NUM_BARRIERS
	.align		4
        /*0150*/ 	.byte	0x02, 0x4c
        /*0152*/ 	.byte	0x01
	.zero		1


	//----- nvinfo : EIATTR_MERCURY_ISA_VERSION
	.align		4
        /*0154*/ 	.byte	0x03, 0x5f
        /*0156*/ 	.short	0x0101


	//----- nvinfo : EIATTR_EXIT_INSTR_OFFSETS
	.align		4
        /*0158*/ 	.byte	0x04, 0x1c
        /*015a*/ 	.short	(.L_1049 - .L_1048)


	//   ....[0]....
.L_1048:
        /*015c*/ 	.word	0x00000c90


	//   ....[1]....
        /*0160*/ 	.word	0x00007900


	//   ....[2]....
        /*0164*/ 	.word	0x00007be0


	//   ....[3]....
        /*0168*/ 	.word	0x00007e30


	//   ....[4]....
        /*016c*/ 	.word	0x00008080


	//   ....[5]....
        /*0170*/ 	.word	0x000081c0


	//   ....[6]....
        /*0174*/ 	.word	0x00008250


	//   ....[7]....
        /*0178*/ 	.word	0x00008290


	//----- nvinfo : EIATTR_CRS_STACK_SIZE
	.align		4
.L_1049:
        /*017c*/ 	.byte	0x04, 0x1e
        /*017e*/ 	.short	(.L_1051 - .L_1050)
.L_1050:
        /*0180*/ 	.word	0x00000000


	//----- nvinfo : EIATTR_CBANK_PARAM_SIZE
	.align		4
.L_1051:
        /*0184*/ 	.byte	0x03, 0x19
        /*0186*/ 	.short	0x0074


	//----- nvinfo : EIATTR_PARAM_CBANK
	.align		4
        /*0188*/ 	.byte	0x04, 0x0a
        /*018a*/ 	.short	(.L_1053 - .L_1052)
	.align		4
.L_1052:
        /*018c*/ 	.word	index@(.nv.constant0._Z23gemm_half_q_half_kernelILi4ELi38ELb0ELb0ELi64EEvPK6__halfPKjS4_S2_PS0_iiiiPKtS7_iiiiiibS2_i)
        /*0190*/ 	.short	0x0210
        /*0192*/ 	.short	0x0074


	//----- nvinfo : EIATTR_SW_WAR
	.align		4
.L_1053:
        /*0194*/ 	.byte	0x04, 0x36
        /*0196*/ 	.short	(.L_1055 - .L_1054)
.L_1054:
        /*0198*/ 	.word	0x00000008
.L_1055:


//--------------------- .nv.info._Z23gemm_half_q_half_kernelILi4ELi128ELb0ELb0ELi64EEvPK6__halfPKjS4_S2_PS0_iiiiPKtS7_iiiiiibS2_i --------------------------
	.section	.nv.info._Z23gemm_half_q_half_kernelILi4ELi128ELb0ELb0ELi64EEvPK6__halfPKjS4_S2_PS0_iiiiPKtS7_iiiiiibS2_i,"",@"SHT_CUDA_INFO"
	.sectionflags	@""
	.align	4


	//----- nvinfo : EIATTR_CUDA_API_VERSION
	.align		4
        /*0000*/ 	.byte	0x04, 0x37
        /*0002*/ 	.short	(.L_1057 - .L_1056)
.L_1056:
        /*0004*/ 	.word	0x00000082


	//----- nvinfo : EIATTR_KPARAM_INFO
	.align		4
.L_1057:
        /*0008*/ 	.byte	0x04, 0x17
        /*000a*/ 	.short	(.L_1059 - .L_1058)
.L_1058:
        /*000c*/ 	.word	0x00000000
        /*0010*/ 	.short	0x0013
        /*0012*/ 	.short	0x0070
        /*0014*/ 	.byte	0x00, 0xf0, 0x11, 0x00


	//----- nvinfo : EIATTR_KPARAM_INFO
	.align		4
.L_1059:
        /*0018*/ 	.byte	0x04, 0x17
        /*001a*/ 	.short	(.L_1061 - .L_1060)
.L_1060:
        /*001c*/ 	.word	0x00000000
        /*0020*/ 	.short	0x0012
        /*0022*/ 	.short	0x0068
        /*0024*/ 	.byte	0x00, 0xf0, 0x21, 0x00


	//----- nvinfo : EIATTR_KPARAM_INFO
	.align		4
.L_1061:
        /*0028*/ 	.byte	0x04, 0x17
        /*002a*/ 	.short	(.L_1063 - .L_1062)
.L_1062:
        /*002c*/ 	.word	0x00000000
        /*0030*/ 	.short	0x0011
        /*0032*/ 	.short	0x0060
        /*0034*/ 	.byte	0x00, 0xf0, 0x05, 0x00


	//----- nvinfo : EIATTR_KPARAM_INFO
	.align		4
.L_1063:
        /*0038*/ 	.byte	0x04, 0x17
        /*003a*/ 	.short	(.L_1065 - .L_1064)
.L_1064:
        /*003c*/ 	.word	0x00000000
        /*0040*/ 	.short	0x0010
        /*0042*/ 	.short	0x005c
        /*0044*/ 	.byte	0x00, 0xf0, 0x11, 0x00


	//----- nvinfo : EIATTR_KPARAM_INFO
	.align		4
.L_1065:
        /*0048*/ 	.byte	0x04, 0x17
        /*004a*/ 	.short	(.L_1067 - .L_1066)
.L_1066:
        /*004c*/ 	.word	0x00000000
        /*0050*/ 	.short	0x000f
        /*0052*/ 	.short	0x0058
        /*0054*/ 	.byte	0x00, 0xf0, 0x11, 0x00


	//----- nvinfo : EIATTR_KPARAM_INFO
	.align		4
.L_1067:
        /*0058*/ 	.byte	0x04, 0x17
        /*005a*/ 	.short	(.L_1069 - .L_1068)
.L_1068:
        /*005c*/ 	.word	0x00000000
        /*0060*/ 	.short	0x000e
        /*0062*/ 	.short	0x0054
        /*0064*/ 	.byte	0x00, 0xf0, 0x11, 0x00


	//----- nvinfo : EIATTR_KPARAM_INFO
	.align		4
.L_1069:
        /*0068*/ 	.byte	0x04, 0x17
        /*006a*/ 	.short	(.L_1071 - .L_1070)
.L_1070:
        /*006c*/ 	.word	0x00000000
        /*0070*/ 	.short	0x000d
        /*0072*/ 	.short	0x0050
        /*0074*/ 	.byte	0x00, 0xf0, 0x11, 0x00


	//----- nvinfo : EIATTR_KPARAM_INFO
	.align		4
.L_1071:
        /*0078*/ 	.byte	0x04, 0x17
        /*007a*/ 	.short	(.L_1073 - .L_1072)
.L_1072:
        /*007c*/ 	.word	0x00000000
        /*0080*/ 	.short	0x000c
        /*0082*/ 	.short	0x004c
        /*0084*/ 	.byte	0x00, 0xf0, 0x11, 0x00


	//----- nvinfo : EIATTR_KPARAM_INFO
	.align		4
.L_1073:
        /*0088*/ 	.byte	0x04, 0x17
        /*008a*/ 	.short	(.L_1075 - .L_1074)
.L_1074:
        /*008c*/ 	.word	0x00000000
        /*0090*/ 	.short	0x000b
        /*0092*/ 	.short	0x0048
        /*0094*/ 	.byte	0x00, 0xf0, 0x11, 0x00


	//----- nvinfo : EIATTR_KPARAM_INFO
	.align		4
.L_1075:
        /*0098*/ 	.byte	0x04, 0x17
        /*009a*/ 	.short	(.L_1077 - .L_1076)
.L_1076:
        /*009c*/ 	.word	0x00000000
        /*00a0*/ 	.short	0x000a
        /*00a2*/ 	.short	0x0040
        /*00a4*/ 	.byte	0x00, 0xf0, 0x21, 0x00


	//----- nvinfo : EIATTR_KPARAM_INFO
	.align		4
.L_1077:
        /*00a8*/ 	.byte	0x04, 0x17
        /*00aa*/ 	.short	(.L_1079 - .L_1078)
.L_1078:
        /*00ac*/ 	.word	0x00000000
        /*00b0*/ 	.short	0x0009
        /*00b2*/ 	.short	0x0038
        /*00b4*/ 	.byte	0x00, 0xf0, 0x21, 0x00


	//----- nvinfo : EIATTR_KPARAM_INFO
	.align		4
.L_1079:
        /*00b8*/ 	.byte	0x04, 0x17
        /*00ba*/ 	.short	(.L_1081 - .L_1080)
.L_1080:
        /*00bc*/ 	.word	0x00000000
        /*00c0*/ 	.short	0x0008
        /*00c2*/ 	.short	0x0034
        /*00c4*/ 	.byte	0x00, 0xf0, 0x11, 0x00


	//----- nvinfo : EIATTR_KPARAM_INFO
	.align		4
.L_1081:
        /*00c8*/ 	.byte	0x04, 0x17
        /*00ca*/ 	.short	(.L_1083 - .L_1082)
.L_1082:
        /*00cc*/ 	.word	0x00000000
        /*00d0*/ 	.short	0x0007
        /*00d2*/ 	.short	0x0030
        /*00d4*/ 	.byte	0x00, 0xf0, 0x11, 0x00


	//----- nvinfo : EIATTR_KPARAM_INFO
	.align		4
.L_1083:
        /*00d8*/ 	.byte	0x04, 0x17
        /*00da*/ 	.short	(.L_1085 - .L_1084)
.L_1084:
        /*00dc*/ 	.word	0x00000000
        /*00e0*/ 	.short	0x0006
        /*00e2*/ 	.short	0x002c
        /*00e4*/ 	.byte	0x00, 0xf0, 0x11, 0x00


	//----- nvinfo : EIATTR_KPARAM_INFO
	.align		4
.L_1085:
        /*00e8*/ 	.byte	0x04, 0x17
        /*00ea*/ 	.short	(.L_1087 - .L_1086)
.L_1086:
        /*00ec*/ 	.word	0x00000000
        /*00f0*/ 	.short	0x0005
        /*00f2*/ 	.short	0x0028
        /*00f4*/ 	.byte	0x00, 0xf0, 0x11, 0x00


	//----- nvinfo : EIATTR_KPARAM_INFO
	.align		4
.L_1087:
        /*00f8*/ 	.byte	0x04, 0x17
        /*00fa*/ 	.short	(.L_1089 - .L_1088)
.L_1088:
        /*00fc*/ 	.word	0x00000000
        /*0100*/ 	.short	0x0004
        /*0102*/ 	.short	0x0020
        /*0104*/ 	.byte	0x00, 0xf0, 0x21, 0x00


	//----- nvinfo : EIATTR_KPARAM_INFO
	.align		4
.L_1089:
        /*0108*/ 	.byte	0x04, 0x17
        /*010a*/ 	.short	(.L_1091 - .L_1090)
.L_1090:
        /*010c*/ 	.word	0x00000000
        /*0110*/ 	.short	0x0003
        /*0112*/ 	.short	0x0018
        /*0114*/ 	.byte	0x00, 0xf0, 0x21, 0x00


	//----- nvinfo : EIATTR_KPARAM_INFO
	.align		4
.L_1091:
        /*0118*/ 	.byte	0x04, 0x17
        /*011a*/ 	.short	(.L_1093 - .L_1092)
.L_1092:
        /*011c*/ 	.word	0x00000000
        /*0120*/ 	.short	0x0002
        /*0122*/ 	.short	0x0010
        /*0124*/ 	.byte	0x00, 0xf0, 0x21, 0x00


	//----- nvinfo : EIATTR_KPARAM_INFO
	.align		4
.L_1093:
        /*0128*/ 	.byte	0x04, 0x17
        /*012a*/ 	.short	(.L_1095 - .L_1094)
.L_1094:
        /*012c*/ 	.word	0x00000000
        /*0130*/ 	.short	0x0001
        /*0132*/ 	.short	0x0008
        /*0134*/ 	.byte	0x00, 0xf0, 0x21, 0x00


	//----- nvinfo : EIATTR_KPARAM_INFO
	.align		4
.L_1095:
        /*0138*/ 	.byte	0x04, 0x17
        /*013a*/ 	.short	(.L_1097 - .L_1096)
.L_1096:
        /*013c*/ 	.word	0x00000000
        /*0140*/ 	.short	0x0000
        /*0142*/ 	.short	0x0000
        /*0144*/ 	.byte	0x00, 0xf0, 0x21, 0x00


	//----- nvinfo : EIATTR_SPARSE_MMA_MASK
	.align		4
.L_1097:
        /*0148*/ 	.byte	0x03, 0x50
        /*014a*/ 	.short	0x0000


	//----- nvinfo : EIATTR_MAXREG_COUNT
	.align		4
        /*014c*/ 	.byte	0x03, 0x1b
        /*014e*/ 	.short	0x00ff


	//----- nvinfo : EIATTR_NUM_BARRIERS
	.align		4
        /*0150*/ 	.byte	0x02, 0x4c
        /*0152*/ 	.byte	0x01
	.zero		1


	//----- nvinfo : EIATTR_MERCURY_ISA_VERSION
	.align		4
        /*0154*/ 	.byte	0x03, 0x5f
        /*0156*/ 	.short	0x0101


	//----- nvinfo : EIATTR_EXIT_INSTR_OFFSETS
	.align		4
        /*0158*/ 	.byte	0x04, 0x1c
        /*015a*/ 	.short	(.L_1099 - .L_1098)


	//   ....[0]....
.L_1098:
        /*015c*/ 	.word	0x000007f0


	//   ....[1]....
        /*0160*/ 	.word	0x00007140


	//   ....[2]....
        /*0164*/ 	.word	0x00007410


	//   ....[3]....
        /*0168*/ 	.word	0x00007660


	//   ....[4]....
        /*016c*/ 	.word	0x000078b0


	//   ....[5]....
        /*0170*/ 	.word	0x000079f0


	//   ....[6]....
        /*0174*/ 	.word	0x00007a90


	//   ....[7]....
        /*0178*/ 	.word	0x00007ad0


	//----- nvinfo : EIATTR_CRS_STACK_SIZE
	.align		4
.L_1099:
        /*017c*/ 	.byte	0x04, 0x1e
        /*017e*/ 	.short	(.L_1101 - .L_1100)
.L_1100:
        /*0180*/ 	.word	0x00000000


	//----- nvinfo : EIATTR_CBANK_PARAM_SIZE
	.align		4
.L_1101:
        /*0184*/ 	.byte	0x03, 0x19
        /*0186*/ 	.short	0x0074


	//----- nvinfo : EIATTR_PARAM_CBANK
	.align		4
        /*0188*/ 	.byte	0x04, 0x0a
        /*018a*/ 	.short	(.L_1103 - .L_1102)
	.align		4
.L_1102:
        /*018c*/ 	.word	index@(.nv.constant0._Z23gemm_half_q_half_kernelILi4ELi128ELb0ELb0ELi64EEvPK6__halfPKjS4_S2_PS0_iiiiPKtS7_iiiiiibS2_i)
        /*0190*/ 	.short	0x0210
        /*0192*/ 	.short	0x0074


	//----- nvinfo : EIATTR_SW_WAR
	.align		4
.L_1103:
        /*0194*/ 	.byte	0x04, 0x36
        /*0196*/ 	.short	(.L_1105 - .L_1104)
.L_1104:
        /*0198*/ 	.word	0x00000008
.L_1105:


//--------------------- .nv.info._Z23gemm_half_q_half_kernelILi4ELi190ELb0ELb0ELi32EEvPK6__halfPKjS4_S2_PS0_iiiiPKtS7_iiiiiibS2_i --------------------------
	.section	.nv.info._Z23gemm_half_q_half_kernelILi4ELi190ELb0ELb0ELi32EEvPK6__halfPKjS4_S2_PS0_iiiiPKtS7_iiiiiibS2_i,"",@"SHT_CUDA_INFO"
	.sectionflags	@""
	.align	4


	//----- nvinfo : EIATTR_CUDA_API_VERSION
	.align		4
        /*0000*/ 	.byte	0x04, 0x37
        /*0002*/ 	.short	(.L_1107 - .L_1106)
.L_1106:
        /*0004*/ 	.word	0x00000082


	//----- nvinfo : EIATTR_KPARAM_INFO
	.align		4
.L_1107:
        /*0008*/ 	.byte	0x04, 0x17
        /*000a*/ 	.short	(.L_1109 - .L_1108)
.L_1108:
        /*000c*/ 	.word	0x00000000
        /*0010*/ 	.short	0x0013
        /*0012*/ 	.short	0x0070
        /*0014*/ 	.byte	0x00, 0xf0, 0x11, 0x00


	//----- nvinfo : EIATTR_KPARAM_INFO
	.align		4
.L_1109:
        /*0018*/ 	.byte	0x04, 0x17
        /*001a*/ 	.short	(.L_1111 - .L_1110)
.L_1110:
        /*001c*/ 	.word	0x00000000
        /*0020*/ 	.short	0x0012
        /*0022*/ 	.short	0x0068
        /*0024*/ 	.byte	0x00, 0xf0, 0x21, 0x00


	//----- nvinfo : EIATTR_KPARAM_INFO
	.align		4
.L_1111:
        /*0028*/ 	.byte	0x04, 0x17
        /*002a*/ 	.short	(.L_1113 - .L_1112)
.L_1112:
        /*002c*/ 	.word	0x00000000
        /*0030*/ 	.short	0x0011
        /*0032*/ 	.short	0x0060
        /*0034*/ 	.byte	0x00, 0xf0, 0x05, 0x00


	//----- nvinfo : EIATTR_KPARAM_INFO
	.align		4
.L_1113:
        /*0038*/ 	.byte	0x04, 0x17
        /*003a*/ 	.short	(.L_1115 - .L_1114)
.L_1114:
        /*003c*/ 	.word	0x00000000
        /*0040*/ 	.short	0x0010
        /*0042*/ 	.short	0x005c
        /*0044*/ 	.byte	0x00, 0xf0, 0x11, 0x00


	//----- nvinfo : EIATTR_KPARAM_INFO
	.align		4
.L_1115:
        /*0048*/ 	.byte	0x04, 0x17
        /*004a*/ 	.short	(.L_1117 - .L_1116)
.L_1116:
        /*004c*/ 	.word	0x00000000
        /*0050*/ 	.short	0x000f
        /*0052*/ 	.short	0x0058
        /*0054*/ 	.byte	0x00, 0xf0, 0x11, 0x00


	//----- nvinfo : EIATTR_KPARAM_INFO
	.align		4
.L_1117:
        /*0058*/ 	.byte	0x04, 0x17
        /*005a*/ 	.short	(.L_1119 - .L_1118)
.L_1118:
        /*005c*/ 	.word	0x00000000
        /*0060*/ 	.short	0x000e
        /*0062*/ 	.short	0x0054
        /*0064*/ 	.byte	0x00, 0xf0, 0x11, 0x00


	//----- nvinfo : EIATTR_KPARAM_INFO
	.align		4
.L_1119:
        /*0068*/ 	.byte	0x04, 0x17
        /*006a*/ 	.short	(.L_1121 - .L_1120)
.L_1120:
        /*006c*/ 	.word	0x00000000
        /*0070*/ 	.short	0x000d
        /*0072*/ 	.short	0x0050
        /*0074*/ 	.byte	0x00, 0xf0, 0x11, 0x00


	//----- nvinfo : EIATTR_KPARAM_INFO
	.align		4
.L_1121:
        /*0078*/ 	.byte	0x04, 0x17
        /*007a*/ 	.short	(.L_1123 - .L_1122)
.L_1122:
        /*007c*/ 	.word	0x00000000
        /*0080*/ 	.short	0x000c
        /*0082*/ 	.short	0x004c
        /*0084*/ 	.byte	0x00, 0xf0, 0x11, 0x00


	//----- nvinfo : EIATTR_KPARAM_INFO
	.align		4
.L_1123:
        /*0088*/ 	.byte	0x04, 0x17
        /*008a*/ 	.short	(.L_1125 - .L_1124)
.L_1124:
        /*008c*/ 	.word	0x00000000
        /*0090*/ 	.short	0x000b
        /*0092*/ 	.short	0x0048
        /*0094*/ 	.byte	0x00, 0xf0, 0x11, 0x00


	//----- nvinfo : EIATTR_KPARAM_INFO
	.align		4
.L_1125:
        /*0098*/ 	.byte	0x04, 0x17
        /*009a*/ 	.short	(.L_1127 - .L_1126)
.L_1126:
        /*009c*/ 	.word	0x00000000
        /*00a0*/ 	.short	0x000a
        /*00a2*/ 	.short	0x0040
        /*00a4*/ 	.byte	0x00, 0xf0, 0x21, 0x00


	//----- nvinfo : EIATTR_KPARAM_INFO
	.align		4
.L_1127:
        /*00a8*/ 	.byte	0x04, 0x17
        /*00aa*/ 	.short	(.L_1129 - .L_1128)
.L_1128:
        /*00ac*/ 	.word	0x00000000
        /*00b0*/ 	.short	0x0009
        /*00b2*/ 	.short	0x0038
        /*00b4*/ 	.byte	0x00, 0xf0, 0x21, 0x00


	//----- nvinfo : EIATTR_KPARAM_INFO
	.align		4
.L_1129:
        /*00b8*/ 	.byte	0x04, 0x17
        /*00ba*/ 	.short	(.L_1131 - .L_1130)
.L_1130:
        /*00bc*/ 	.word	0x00000000
        /*00c0*/ 	.short	0x0008
        /*00c2*/ 	.short	0x0034
        /*00c4*/ 	.byte	0x00, 0xf0, 0x11, 0x00


	//----- nvinfo : EIATTR_KPARAM_INFO
	.align		4
.L_1131:
        /*00c8*/ 	.byte	0x04, 0x17
        /*00ca*/ 	.short	(.L_1133 - .L_1132)
.L_1132:
        /*00cc*/ 	.word	0x00000000
        /*00d0*/ 	.short	0x0007
        /*00d2*/ 	.short	0x0030
        /*00d4*/ 	.byte	0x00, 0xf0, 0x11, 0x00


	//----- nvinfo : EIATTR_KPARAM_INFO
	.align		4
.L_1133:
        /*00d8*/ 	.byte	0x04, 0x17
        /*00da*/ 	.short	(.L_1135 - .L_1134)
.L_1134:
        /*00dc*/ 	.word	0x00000000
        /*00e0*/ 	.short	0x0006
        /*00e2*/ 	.short	0x002c
        /*00e4*/ 	.byte	0x00, 0xf0, 0x11, 0x00


	//----- nvinfo : EIATTR_KPARAM_INFO
	.align		4
.L_1135:
        /*00e8*/ 	.byte	0x04, 0x17
        /*00ea*/ 	.short	(.L_1137 - .L_1136)
.L_1136:
        /*00ec*/ 	.word	0x00000000
        /*00f0*/ 	.short	0x0005
        /*00f2*/ 	.short	0x0028
        /*00f4*/ 	.byte	0x00, 0xf0, 0x11, 0x00


	//----- nvinfo : EIATTR_KPARAM_INFO
	.align		4
.L_1137:
        /*00f8*/ 	.byte	0x04, 0x17
        /*00fa*/ 	.short	(.L_1139 - .L_1138)
.L_1138:
        /*00fc*/ 	.word	0x00000000
        /*0100*/ 	.short	0x0004
        /*0102*/ 	.short	0x0020
        /*0104*/ 	.byte	0x00, 0xf0, 0x21, 0x00


	//----- nvinfo : EIATTR_KPARAM_INFO
	.align		4
.L_1139:
        /*0108*/ 	.byte	0x04, 0x17
        /*010a*/ 	.short	(.L_1141 - .L_1140)
.L_1140:
        /*010c*/ 	.word	0x00000000
        /*0110*/ 	.short	0x0003
        /*0112*/ 	.short	0x0018
        /*0114*/ 	.byte	0x00, 0xf0, 0x21, 0x00


	//----- nvinfo : EIATTR_KPARAM_INFO
	.align		4
.L_1141:
        /*0118*/ 	.byte	0x04, 0x17
        /*011a*/ 	.short	(.L_1143 - .L_1142)
.L_1142:
        /*011c*/ 	.word	0x00000000
        /*0120*/ 	.short	0x0002
        /*0122*/ 	.short	0x0010
        /*0124*/ 	.byte	0x00, 0xf0, 0x21, 0x00


	//----- nvinfo : EIATTR_KPARAM_INFO
	.align		4
.L_1143:
        /*0128*/ 	.byte	0x04, 0x17
        /*012a*/ 	.short	(.L_1145 - .L_1144)
.L_1144:
        /*012c*/ 	.word	0x00000000
        /*0130*/ 	.short	0x0001
        /*0132*/ 	.short	0x0008
        /*0134*/ 	.byte	0x00, 0xf0, 0x21, 0x00


	//----- nvinfo : EIATTR_KPARAM_INFO
	.align		4
.L_1145:
        /*0138*/ 	.byte	0x04, 0x17
        /*013a*/ 	.short	(.L_1147 - .L_1146)
.L_1146:
        /*013c*/ 	.word	0x00000000
        /*0140*/ 	.short	0x0000
        /*0142*/ 	.short	0x0000
        /*0144*/ 	.byte	0x00, 0xf0, 0x21, 0x00


	//----- nvinfo : EIATTR_SPARSE_MMA_MASK
	.align		4
.L_1147:
        /*0148*/ 	.byte	0x03, 0x50
        /*014a*/ 	.short	0x0000


	//----- nvinfo : EIATTR_MAXREG_COUNT
	.align		4
        /*014c*/ 	.byte	0x03, 0x1b
        /*014e*/ 	.short	0x00ff


	//----- nvinfo : EIATTR_NUM_BARRIERS
	.align		4
        /*0150*/ 	.byte	0x02, 0x4c
        /*0152*/ 	.byte	0x01
	.zero		1


	//----- nvinfo : EIATTR_MERCURY_ISA_VERSION
	.align		4
        /*0154*/ 	.byte	0x03, 0x5f
        /*0156*/ 	.short	0x0101


	//----- nvinfo : EIATTR_EXIT_INSTR_OFFSETS
	.align		4
        /*0158*/ 	.byte	0x04, 0x1c
        /*015a*/ 	.short	(.L_1149 - .L_1148)


	//   ....[0]....
.L_1148:
        /*015c*/ 	.word	0x00000c80


	//   ....[1]....
        /*0160*/ 	.word	0x000144b0


	//   ....[2]....
        /*0164*/ 	.word	0x00014790


	//   ....[3]....
        /*0168*/ 	.word	0x000149e0


	//   ....[4]....
        /*016c*/ 	.word	0x00014c30


	//   ....[5]....
        /*0170*/ 	.word	0x00014d70


	//   ....[6]....
        /*0174*/ 	.word	0x00014e00


	//   ....[7]....
        /*0178*/ 	.word	0x00014e40


	//----- nvinfo : EIATTR_CRS_STACK_SIZE
	.align		4
.L_1149:
        /*017c*/ 	.byte	0x04, 0x1e
        /*017e*/ 	.short	(.L_1151 - .L_1150)
.L_1150:
        /*0180*/ 	.word	0x00000000


	//----- nvinfo : EIATTR_CBANK_PARAM_SIZE
	.align		4
.L_1151:
        /*0184*/ 	.byte	0x03, 0x19
        /*0186*/ 	.short	0x0074


	//----- nvinfo : EIATTR_PARAM_CBANK
	.align		4
        /*0188*/ 	.byte	0x04, 0x0a
        /*018a*/ 	.short	(.L_1153 - .L_1152)
	.align		4
.L_1152:
        /*018c*/ 	.word	index@(.nv.constant0._Z23gemm_half_q_half_kernelILi4ELi190ELb0ELb0ELi32EEvPK6__halfPKjS4_S2_PS0_iiiiPKtS7_iiiiiibS2_i)
        /*0190*/ 	.short	0x0210
        /*0192*/ 	.short	0x0074


	//----- nvinfo : EIATTR_SW_WAR
	.align		4
.L_1153:
        /*0194*/ 	.byte	0x04, 0x36
        /*0196*/ 	.short	(.L_1155 - .L_1154)
.L_1154:
        /*0198*/ 	.word	0x00000008
.L_1155:


//--------------------- .nv.info._Z23gemm_half_q_half_kernelILi4ELi160ELb0ELb0ELi32EEvPK6__halfPKjS4_S2_PS0_iiiiPKtS7_iiiiiibS2_i --------------------------
	.section	.nv.info._Z23gemm_half_q_half_kernelILi4ELi160ELb0ELb0ELi32EEvPK6__halfPKjS4_S2_PS0_iiiiPKtS7_iiiiiibS2_i,"",@"SHT_CUDA_INFO"
	.sectionflags	@""
	.align	4


	//----- nvinfo : EIATTR_CUDA_API_VERSION
	.align		4
        /*0000*/ 	.byte	0x04, 0x37
        /*0002*/ 	.short	(.L_1157 - .L_1156)
.L_1156:
        /*0004*/ 	.word	0x00000082


	//----- nvinfo : EIATTR_KPARAM_INFO
	.align		4
.L_1157:
        /*0008*/ 	.byte	0x04, 0x17
        /*000a*/ 	.short	(.L_1159 - .L_1158)
.L_1158:
        /*000c*/ 	.word	0x00000000
        /*0010*/ 	.short	0x0013
        /*0012*/ 	.short	0x0070
        /*0014*/ 	.byte	0x00, 0xf0, 0x11, 0x00


	//----- nvinfo : EIATTR_KPARAM_INFO
	.align		4
.L_1159:
        /*0018*/ 	.byte	0x04, 0x17
        /*001a*/ 	.short	(.L_1161 - .L_1160)
.L_1160:
        /*001c*/ 	.word	0x00000000
        /*0020*/ 	.short	0x0012
        /*0022*/ 	.short	0x0068
        /*0024*/ 	.byte	0x00, 0xf0, 0x21, 0x00


	//----- nvinfo : EIATTR_KPARAM_INFO
	.align		4
.L_1161:
        /*0028*/ 	.byte	0x04, 0x17
        /*002a*/ 	.short	(.L_1163 - .L_1162)
.L_1162:
        /*002c*/ 	.word	0x00000000
        /*0030*/ 	.short	0x0011
        /*0032*/ 	.short	0x0060
        /*0034*/ 	.byte	0x00, 0xf0, 0x05, 0x00


	//----- nvinfo : EIATTR_KPARAM_INFO
	.align		4
.L_1163:
        /*0038*/ 	.byte	0x04, 0x17
        /*003a*/ 	.short	(.L_1165 - .L_1164)
.L_1164:
        /*003c*/ 	.word	0x00000000
        /*0040*/ 	.short	0x0010
        /*0042*/ 	.short	0x005c
        /*0044*/ 	.byte	0x00, 0xf0, 0x11, 0x00


	//----- nvinfo : EIATTR_KPARAM_INFO
	.align		4
.L_1165:
        /*0048*/ 	.byte	0x04, 0x17
        /*004a*/ 	.short	(.L_1167 - .L_1166)
.L_1166:
        /*004c*/ 	.word	0x00000000
        /*0050*/ 	.short	0x000f
        /*0052*/ 	.short	0x0058
        /*0054*/ 	.byte	0x00, 0xf0, 0x11, 0x00


	//----- nvinfo : EIATTR_KPARAM_INFO
	.align		4
.L_1167:
        /*0058*/ 	.byte	0x04, 0x17
        /*005a*/ 	.short	(.L_1169 - .L_1168)
.L_1168:
        /*005c*/ 	.word	0x00000000
        /*0060*/ 	.short	0x000e
        /*0062*/ 	.short	0x0054
        /*0064*/ 	.byte	0x00, 0xf0, 0x11, 0x00


	//----- nvinfo : EIATTR_KPARAM_INFO
	.align		4
.L_1169:
        /*0068*/ 	.byte	0x04, 0x17
        /*006a*/ 	.short	(.L_1171 - .L_1170)
.L_1170:
        /*006c*/ 	.word	0x00000000
        /*0070*/ 	.short	0x000d
        /*0072*/ 	.short	0x0050
        /*0074*/ 	.byte	0x00, 0xf0, 0x11, 0x00


	//----- nvinfo : EIATTR_KPARAM_INFO
	.align		4
.L_1171:
        /*0078*/ 	.byte	0x04, 0x17
        /*007a*/ 	.short	(.L_1173 - .L_1172)
.L_1172:
        /*007c*/ 	.word	0x00000000
        /*0080*/ 	.short	0x000c
        /*0082*/ 	.short	0x004c
        /*0084*/ 	.byte	0x00, 0xf0, 0x11, 0x00


	//----- nvinfo : EIATTR_KPARAM_INFO
	.align		4
.L_1173:
        /*0088*/ 	.byte	0x04, 0x17
        /*008a*/ 	.short	(.L_1175 - .L_1174)
.L_1174:
        /*008c*/ 	.word	0x00000000
        /*0090*/ 	.short	0x000b
        /*0092*/ 	.short	0x0048
        /*0094*/ 	.byte	0x00, 0xf0, 0x11, 0x00


	//----- nvinfo : EIATTR_KPARAM_INFO
	.align		4
.L_1175:
        /*0098*/ 	.byte	0x04, 0x17
        /*009a*/ 	.short	(.L_1177 - .L_1176)
.L_1176:
        /*009c*/ 	.word	0x00000000
        /*00a0*/ 	.short	0x000a
        /*00a2*/ 	.short	0x0040
        /*00a4*/ 	.byte	0x00, 0xf0, 0x21, 0x00


	//----- nvinfo : EIATTR_KPARAM_INFO
	.align		4
.L_1177:
        /*00a8*/ 	.byte	0x04, 0x17
        /*00aa*/ 	.short	(.L_1179 - .L_1178)
.L_1178:
        /*00ac*/ 	.word	0x00000000
        /*00b0*/ 	.short	0x0009
        /*00b2*/ 	.short	0x0038
        /*00b4*/ 	.byte	0x00, 0xf0, 0x21, 0x00


	//----- nvinfo : EIATTR_KPARAM_INFO
	.align		4
.L_1179:
        /*00b8*/ 	.byte	0x04, 0x17
        /*00ba*/ 	.short	(.L_1181 - .L_1180)
.L_1180:
        /*00bc*/ 	.word	0x00000000
        /*00c0*/ 	.short	0x0008
        /*00c2*/ 	.short	0x0034
        /*00c4*/ 	.byte	0x00, 0xf0, 0x11, 0x00


	//----- nvinfo : EIATTR_KPARAM_INFO
	.align		4
.L_1181:
        /*00c8*/ 	.byte	0x04, 0x17
        /*00ca*/ 	.short	(.L_1183 - .L_1182)
.L_1182:
        /*00cc*/ 	.word	0x00000000
        /*00d0*/ 	.short	0x0007
        /*00d2*/ 	.short	0x0030
        /*00d4*/ 	.byte	0x00, 0xf0, 0x11, 0x00


	//----- nvinfo : EIATTR_KPARAM_INFO
	.align		4
.L_1183:
        /*00d8*/ 	.byte	0x04, 0x17
        /*00da*/ 	.short	(.L_1185 - .L_1184)
.L_1184:
        /*00dc*/ 	.word	0x00000000
        /*00e0*/ 	.short	0x0006
        /*00e2*/ 	.short	0x002c
        /*00e4*/ 	.byte	0x00, 0xf0, 0x11, 0x00


	//----- nvinfo : EIATTR_KPARAM_INFO
	.align		4
.L_1185:
        /*00e8*/ 	.byte	0x04, 0x17
        /*00ea*/ 	.short	(.L_1187 - .L_1186)
.L_1186:
        /*00ec*/ 	.word	0x00000000
        /*00f0*/ 	.short	0x0005
        /*00f2*/ 	.short	0x0028
        /*00f4*/ 	.byte	0x00, 0xf0, 0x11, 0x00


	//----- nvinfo : EIATTR_KPARAM_INFO
	.align		4
.L_1187:
        /*00f8*/ 	.byte	0x04, 0x17
        /*00fa*/ 	.short	(.L_1189 - .L_1188)
.L_1188:
        /*00fc*/ 	.word	0x00000000
        /*0100*/ 	.short	0x0004
        /*0102*/ 	.short	0x0020
        /*0104*/ 	.byte	0x00, 0xf0, 0x21, 0x00


	//----- nvinfo : EIATTR_KPARAM_INFO
	.align		4
.L_1189:
        /*0108*/ 	.byte	0x04, 0x17
        /*010a*/ 	.short	(.L_1191 - .L_1190)
.L_1190:
        /*010c*/ 	.word	0x00000000
        /*0110*/ 	.short	0x0003
        /*0112*/ 	.short	0x0018
        /*0114*/ 	.byte	0x00, 0xf0, 0x21, 0x00


	//----- nvinfo : EIATTR_KPARAM_INFO
	.align		4
.L_1191:
        /*0118*/ 	.byte	0x04, 0x17
        /*011a*/ 	.short	(.L_1193 - .L_1192)
.L_1192:
        /*011c*/ 	.word	0x00000000
        /*0120*/ 	.short	0x0002
        /*0122*/ 	.short	0x0010
        /*0124*/ 	.byte	0x00, 0xf0, 0x21, 0x00


	//----- nvinfo : EIATTR_KPARAM_INFO
	.align		4
.L_1193:
        /*0128*/ 	.byte	0x04, 0x17
        /*012a*/ 	.short	(.L_1195 - .L_1194)
.L_1194:
        /*012c*/ 	.word	0x00000000
        /*0130*/ 	.short	0x0001
        /*0132*/ 	.short	0x0008
        /*0134*/ 	.byte	0x00, 0xf0, 0x21, 0x00


	//----- nvinfo : EIATTR_KPARAM_INFO
	.align		4
.L_1195:
        /*0138*/ 	.byte	0x04, 0x17
        /*013a*/ 	.short	(.L_1197 - .L_1196)
.L_1196:
        /*013c*/ 	.word	0x00000000
        /*0140*/ 	.short	0x0000
        /*0142*/ 	.short	0x0000
        /*0144*/ 	.byte	0x00, 0xf0, 0x21, 0x00


	//----- nvinfo : EIATTR_SPARSE_MMA_MASK
	.align		4
.L_1197:
        /*0148*/ 	.byte	0x03, 0x50
        /*014a*/ 	.short	0x0000


	//----- nvinfo : EIATTR_MAXREG_COUNT
	.align		4
        /*014c*/ 	.byte	0x03, 0x1b
        /*014e*/ 	.short	0x00ff


	//----- nvinfo : EIATTR_NUM_BARRIERS
	.align		4
        /*0150*/ 	.byte	0x02, 0x4c
        /*0152*/ 	.byte	0x01
	.zero		1


	//----- nvinfo : EIATTR_MERCURY_ISA_VERSION
	.align		4
        /*0154*/ 	.byte	0x03, 0x5f
        /*0156*/ 	.short	0x0101


	//----- nvinfo : EIATTR_EXIT_INSTR_OFFSETS
	.align		4
        /*0158*/ 	.byte	0x04, 0x1c
        /*015a*/ 	.short	(.L_1199 - .L_1198)


	//   ....[0]....
.L_1198:
        /*015c*/ 	.word	0x00000c80


	//   ....[1]....
        /*0160*/ 	.word	0x00009d10


	//   ....[2]....
        /*0164*/ 	.word	0x00009fe0


	//   ....[3]....
        /*0168*/ 	.word	0x0000a230


	//   ....[4]....
        /*016c*/ 	.word	0x0000a480


	//   ....[5]....
        /*0170*/ 	.word	0x0000a5c0


	//   ....[6]....
        /*0174*/ 	.word	0x0000a660


	//   ....[7]....
        /*0178*/ 	.word	0x0000a6a0


	//----- nvinfo : EIATTR_CRS_STACK_SIZE
	.align		4
.L_1199:
        /*017c*/ 	.byte	0x04, 0x1e
        /*017e*/ 	.short	(.L_1201 - .L_1200)
.L_1200:
        /*0180*/ 	.word	0x00000000


	//----- nvinfo : EIATTR_CBANK_PARAM_SIZE
	.align		4
.L_1201:
        /*0184*/ 	.byte	0x03, 0x19
        /*0186*/ 	.short	0x0074


	//----- nvinfo : EIATTR_PARAM_CBANK
	.align		4
        /*0188*/ 	.byte	0x04, 0x0a
        /*018a*/ 	.short	(.L_1203 - .L_1202)
	.align		4
.L_1202:
        /*018c*/ 	.word	index@(.nv.constant0._Z23gemm_half_q_half_kernelILi4ELi160ELb0ELb0ELi32EEvPK6__halfPKjS4_S2_PS0_iiiiPKtS7_iiiiiibS2_i)
        /*0190*/ 	.short	0x0210
        /*0192*/ 	.short	0x0074


	//----- nvinfo : EIATTR_SW_WAR
	.align		4
.L_1203:
        /*0194*/ 	.byte	0x04, 0x36
        /*0196*/ 	.short	(.L_1205 - .L_1204)
.L_1204:
        /*0198*/ 	.word	0x00000008
.L_1205:


//--------------------- .nv.info._Z23gemm_half_q_half_kernelILi4ELi40ELb0ELb0ELi32EEvPK6__halfPKjS4_S2_PS0_iiiiPKtS7_iiiiiibS2_i --------------------------
	.section	.nv.info._Z23gemm_half_q_half_kernelILi4ELi40ELb0ELb0ELi32EEvPK6__halfPKjS4_S2_PS0_iiiiPKtS7_iiiiiibS2_i,"",@"SHT_CUDA_INFO"
	.sectionflags	@""
	.align	4


	//----- nvinfo : EIATTR_CUDA_API_VERSION
	.align		4
        /*0000*/ 	.byte	0x04, 0x37
        /*0002*/ 	.short	(.L_1207 - .L_1206)
.L_1206:
        /*0004*/ 	.word	0x00000082


	//----- nvinfo : EIATTR_KPARAM_INFO
	.align		4
.L_1207:
        /*0008*/ 	.byte	0x04, 0x17
        /*000a*/ 	.short	(.L_1209 - .L_1208)
.L_1208:
        /*000c*/ 	.word	0x00000000
        /*0010*/ 	.short	0x0013
        /*0012*/ 	.short	0x0070
        /*0014*/ 	.byte	0x00, 0xf0, 0x11, 0x00


	//----- nvinfo : EIATTR_KPARAM_INFO
	.align		4
.L_1209:
        /*0018*/ 	.byte	0x04, 0x17
        /*001a*/ 	.short	(.L_1211 - .L_1210)
.L_1210:
        /*001c*/ 	.word	0x00000000
        /*0020*/ 	.short	0x0012
        /*0022*/ 	.short	0x0068
        /*0024*/ 	.byte	0x00, 0xf0, 0x21, 0x00


	//----- nvinfo : EIATTR_KPARAM_INFO
	.align		4
.L_1211:
        /*0028*/ 	.byte	0x04, 0x17
        /*002a*/ 	.short	(.L_1213 - .L_1212)
.L_1212:
        /*002c*/ 	.word	0x00000000
        /*0030*/ 	.short	0x0011
        /*0032*/ 	.short	0x0060
        /*0034*/ 	.byte	0x00, 0xf0, 0x05, 0x00


	//----- nvinfo : EIATTR_KPARAM_INFO
	.align		4
.L_1213:
        /*0038*/ 	.byte	0x04, 0x17
        /*003a*/ 	.short	(.L_1215 - .L_1214)
.L_1214:
        /*003c*/ 	.word	0x00000000
        /*0040*/ 	.short	0x0010
        /*0042*/ 	.short	0x005c
        /*0044*/ 	.byte	0x00, 0xf0, 0x11, 0x00


	//----- nvinfo : EIATTR_KPARAM_INFO
	.align		4
.L_1215:
        /*0048*/ 	.byte	0x04, 0x17
        /*004a*/ 	.short	(.L_1217 - .L_1216)
.L_1216:
        /*004c*/ 	.word	0x00000000
        /*0050*/ 	.short	0x000f
        /*0052*/ 	.short	0x0058
        /*0054*/ 	.byte	0x00, 0xf0, 0x11, 0x00


	//----- nvinfo : EIATTR_KPARAM_INFO
	.align		4
.L_1217:
        /*0058*/ 	.byte	0x04, 0x17
        /*005a*/ 	.short	(.L_1219 - .L_1218)
.L_1218:
        /*005c*/ 	.word	0x00000000
        /*0060*/ 	.short	0x000e
        /*0062*/ 	.short	0x0054
        /*0064*/ 	.byte	0x00, 0xf0, 0x11, 0x00


	//----- nvinfo : EIATTR_KPARAM_INFO
	.align		4
.L_1219:
        /*0068*/ 	.byte	0x04, 0x17
        /*006a*/ 	.short	(.L_1221 - .L_1220)
.L_1220:
        /*006c*/ 	.word	0x00000000
        /*0070*/ 	.short	0x000d
        /*0072*/ 	.short	0x0050
        /*0074*/ 	.byte	0x00, 0xf0, 0x11, 0x00


	//----- nvinfo : EIATTR_KPARAM_INFO
	.align		4
.L_1221:
        /*0078*/ 	.byte	0x04, 0x17
        /*007a*/ 	.short	(.L_1223 - .L_1222)
.L_1222:
        /*007c*/ 	.word	0x00000000
        /*0080*/ 	.short	0x000c
        /*0082*/ 	.short	0x004c
        /*0084*/ 	.byte	0x00, 0xf0, 0x11, 0x00


	//----- nvinfo : EIATTR_KPARAM_INFO
	.align		4
.L_1223:
        /*0088*/ 	.byte	0x04, 0x17
        /*008a*/ 	.short	(.L_1225 - .L_1224)
.L_1224:
        /*008c*/ 	.word	0x00000000
        /*0090*/ 	.short	0x000b
        /*0092*/ 	.short	0x0048
        /*0094*/ 	.byte	0x00, 0xf0, 0x11, 0x00


	//----- nvinfo : EIATTR_KPARAM_INFO
	.align		4
.L_1225:
        /*0098*/ 	.byte	0x04, 0x17
        /*009a*/ 	.short	(.L_1227 - .L_1226)
.L_1226:
        /*009c*/ 	.word	0x00000000
        /*00a0*/ 	.short	0x000a
        /*00a2*/ 	.short	0x0040
        /*00a4*/ 	.byte	0x00, 0xf0, 0x21, 0x00


	//----- nvinfo : EIATTR_KPARAM_INFO
	.align		4
.L_1227:
        /*00a8*/ 	.byte	0x04, 0x17
        /*00aa*/ 	.short	(.L_1229 - .L_1228)
.L_1228:
        /*00ac*/ 	.word	0x00000000
        /*00b0*/ 	.short	0x0009
        /*00b2*/ 	.short	0x0038
        /*00b4*/ 	.byte	0x00, 0xf0, 0x21, 0x00


	//----- nvinfo : EIATTR_KPARAM_INFO
	.align		4
.L_1229:
        /*00b8*/ 	.byte	0x04, 0x17
        /*00ba*/ 	.short	(.L_1231 - .L_1230)
.L_1230:
        /*00bc*/ 	.word	0x00000000
        /*00c0*/ 	.short	0x0008
        /*00c2*/ 	.short	0x0034
        /*00c4*/ 	.byte	0x00, 0xf0, 0x11, 0x00


	//----- nvinfo : EIATTR_KPARAM_INFO
	.align		4
.L_1231:
        /*00c8*/ 	.byte	0x04, 0x17
        /*00ca*/ 	.short	(.L_1233 - .L_1232)
.L_1232:
        /*00cc*/ 	.word	0x00000000
        /*00d0*/ 	.short	0x0007
        /*00d2*/ 	.short	0x0030
        /*00d4*/ 	.byte	0x00, 0xf0, 0x11, 0x00


	//----- nvinfo : EIATTR_KPARAM_INFO
	.align		4
.L_1233:
        /*00d8*/ 	.byte	0x04, 0x17
        /*00da*/ 	.short	(.L_1235 - .L_1234)
.L_1234:
        /*00dc*/ 	.word	0x00000000
        /*00e0*/ 	.short	0x0006
        /*00e2*/ 	.short	0x002c
        /*00e4*/ 	.byte	0x00, 0xf0, 0x11, 0x00


	//----- nvinfo : EIATTR_KPARAM_INFO
	.align		4
.L_1235:
        /*00e8*/ 	.byte	0x04, 0x17
        /*00ea*/ 	.short	(.L_1237 - .L_1236)
.L_1236:
        /*00ec*/ 	.word	0x00000000
        /*00f0*/ 	.short	0x0005
        /*00f2*/ 	.short	0x0028
        /*00f4*/ 	.byte	0x00, 0xf0, 0x11, 0x00


	//----- nvinfo : EIATTR_KPARAM_INFO
	.align		4
.L_1237:
        /*00f8*/ 	.byte	0x04, 0x17
        /*00fa*/ 	.short	(.L_1239 - .L_1238)
.L_1238:
        /*00fc*/ 	.word	0x00000000
        /*0100*/ 	.short	0x0004
        /*0102*/ 	.short	0x0020
        /*0104*/ 	.byte	0x00, 0xf0, 0x21, 0x00


	//----- nvinfo : EIATTR_KPARAM_INFO
	.align		4
.L_1239:
        /*0108*/ 	.byte	0x04, 0x17
        /*010a*/ 	.short	(.L_1241 - .L_1240)
.L_1240:
        /*010c*/ 	.word	0x00000000
        /*0110*/ 	.short	0x0003
        /*0112*/ 	.short	0x0018
        /*0114*/ 	.byte	0x00, 0xf0, 0x21, 0x00


	//----- nvinfo : EIATTR_KPARAM_INFO
	.align		4
.L_1241:
        /*0118*/ 	.byte	0x04, 0x17
        /*011a*/ 	.short	(.L_1243 - .L_1242)
.L_1242:
        /*011c*/ 	.word	0x00000000
        /*0120*/ 	.short	0x0002
        /*0122*/ 	.short	0x0010
        /*0124*/ 	.byte	0x00, 0xf0, 0x21, 0x00


	//----- nvinfo : EIATTR_KPARAM_INFO
	.align		4
.L_1243:
        /*0128*/ 	.byte	0x04, 0x17
        /*012a*/ 	.short	(.L_1245 - .L_1244)
.L_1244:
        /*012c*/ 	.word	0x00000000
        /*0130*/ 	.short	0x0001
        /*0132*/ 	.short	0x0008
        /*0134*/ 	.byte	0x00, 0xf0, 0x21, 0x00


	//----- nvinfo : EIATTR_KPARAM_INFO
	.align		4
.L_1245:
        /*0138*/ 	.byte	0x04, 0x17
        /*013a*/ 	.short	(.L_1247 - .L_1246)
.L_1246:
        /*013c*/ 	.word	0x00000000
        /*0140*/ 	.short	0x0000
        /*0142*/ 	.short	0x0000
        /*0144*/ 	.byte	0x00, 0xf0, 0x21, 0x00


	//----- nvinfo : EIATTR_SPARSE_MMA_MASK
	.align		4
.L_1247:
        /*0148*/ 	.byte	0x03, 0x50
        /*014a*/ 	.short	0x0000


	//----- nvinfo : EIATTR_MAXREG_COUNT
	.align		4
        /*014c*/ 	.byte	0x03, 0x1b
        /*014e*/ 	.short	0x00ff


	//----- nvinfo : EIATTR_NUM_BARRIERS
	.align		4
        /*0150*/ 	.byte	0x02, 0x4c
        /*0152*/ 	.byte	0x01
	.zero		1


	//----- nvinfo : EIATTR_MERCURY_ISA_VERSION
	.align		4
        /*0154*/ 	.byte	0x03, 0x5f
        /*0156*/ 	.short	0x0101


	//----- nvinfo : EIATTR_EXIT_INSTR_OFFSETS
	.align		4
        /*0158*/ 	.byte	0x04, 0x1c
        /*015a*/ 	.short	(.L_1249 - .L_1248)


	//   ....[0]....
.L_1248:
        /*015c*/ 	.word	0x00000c80


	//   ....[1]....
        /*0160*/ 	.word	0x00008e70


	//   ....[2]....
        /*0164*/ 	.word	0x00009140


	//   ....[3]....
        /*0168*/ 	.word	0x00009390


	//   ....[4]....
        /*016c*/ 	.word	0x000095e0


	//   ....[5]....
        /*0170*/ 	.word	0x00009720


	//   ....[6]....
        /*0174*/ 	.word	0x000097c0


	//   ....[7]....
        /*0178*/ 	.word	0x00009800


	//----- nvinfo : EIATTR_CRS_STACK_SIZE
	.align		4
.L_1249:
        /*017c*/ 	.byte	0x04, 0x1e
        /*017e*/ 	.short	(.L_1251 - .L_1250)
.L_1250:
        /*0180*/ 	.word	0x00000000


	//----- nvinfo : EIATTR_CBANK_PARAM_SIZE
	.align		4
.L_1251:
        /*0184*/ 	.byte	0x03, 0x19
        /*0186*/ 	.short	0x0074


	//----- nvinfo : EIATTR_PARAM_CBANK
	.align		4
        /*0188*/ 	.byte	0x04, 0x0a
        /*018a*/ 	.short	(.L_1253 - .L_1252)
	.align		4
.L_1252:
        /*018c*/ 	.word	index@(.nv.constant0._Z23gemm_half_q_half_kernelILi4ELi40ELb0ELb0ELi32EEvPK6__halfPKjS4_S2_PS0_iiiiPKtS7_iiiiiibS2_i)
        /*0190*/ 	.short	0x0210
        /*0192*/ 	.short	0x0074


	//----- nvinfo : EIATTR_SW_WAR
	.align		4
.L_1253:
        /*0194*/ 	.byte	0x04, 0x36
        /*0196*/ 	.short	(.L_1255 - .L_1254)
.L_1254:
        /*0198*/ 	.word	0x00000008
.L_1255:


//--------------------- .nv.info._Z23gemm_half_q_half_kernelILi4ELi10ELb0ELb0ELi32EEvPK6__halfPKjS4_S2_PS0_iiiiPKtS7_iiiiiibS2_i --------------------------
	.section	.nv.info._Z23gemm_half_q_half_kernelILi4ELi10ELb0ELb0ELi32EEvPK6__halfPKjS4_S2_PS0_iiiiPKtS7_iiiiiibS2_i,"",@"SHT_CUDA_INFO"
	.sectionflags	@""
	.align	4


	//----- nvinfo : EIATTR_CUDA_API_VERSION
	.align		4
        /*0000*/ 	.byte	0x04, 0x37
        /*0002*/ 	.short	(.L_1257 - .L_1256)
.L_1256:
        /*0004*/ 	.word	0x00000082


	//----- nvinfo : EIATTR_KPARAM_INFO
	.align		4
.L_1257:
        /*0008*/ 	.byte	0x04, 0x17
        /*000a*/ 	.short	(.L_1259 - .L_1258)
.L_1258:
        /*000c*/ 	.word	0x00000000
        /*0010*/ 	.short	0x0013
        /*0012*/ 	.short	0x0070
        /*0014*/ 	.byte	0x00, 0xf0, 0x11, 0x00


	//----- nvinfo : EIATTR_KPARAM_INFO
	.align		4
.L_1259:
        /*0018*/ 	.byte	0x04, 0x17
        /*001a*/ 	.short	(.L_1261 - .L_1260)
.L_1260:
        /*001c*/ 	.word	0x00000000
        /*0020*/ 	.short	0x0012
        /*0022*/ 	.short	0x0068
        /*0024*/ 	.byte	0x00, 0xf0, 0x21, 0x00


	//----- nvinfo : EIATTR_KPARAM_INFO
	.align		4
.L_1261:
        /*0028*/ 	.byte	0x04, 0x17
        /*002a*/ 	.short	(.L_1263 - .L_1262)
.L_1262:
        /*002c*/ 	.word	0x00000000
        /*0030*/ 	.short	0x0011
        /*0032*/ 	.short	0x0060
        /*0034*/ 	.byte	0x00, 0xf0, 0x05, 0x00


	//----- nvinfo : EIATTR_KPARAM_INFO
	.align		4
.L_1263:
        /*0038*/ 	.byte	0x04, 0x17
        /*003a*/ 	.short	(.L_1265 - .L_1264)
.L_1264:
        /*003c*/ 	.word	0x00000000
        /*0040*/ 	.short	0x0010
        /*0042*/ 	.short	0x005c
        /*0044*/ 	.byte	0x00, 0xf0, 0x11, 0x00


	//----- nvinfo : EIATTR_KPARAM_INFO
	.align		4
.L_1265:
        /*0048*/ 	.byte	0x04, 0x17
        /*004a*/ 	.short	(.L_1267 - .L_1266)
.L_1266:
        /*004c*/ 	.word	0x00000000
        /*0050*/ 	.short	0x000f
        /*0052*/ 	.short	0x0058
        /*0054*/ 	.byte	0x00, 0xf0, 0x11, 0x00


	//----- nvinfo : EIATTR_KPARAM_INFO
	.align		4
.L_1267:
        /*0058*/ 	.byte	0x04, 0x17
        /*005a*/ 	.short	(.L_1269 - .L_1268)
.L_1268:
        /*005c*/ 	.word	0x00000000
        /*0060*/ 	.short	0x000e
        /*0062*/ 	.short	0x0054
        /*0064*/ 	.byte	0x00, 0xf0, 0x11, 0x00


	//----- nvinfo : EIATTR_KPARAM_INFO
	.align		4
.L_1269:
        /*0068*/ 	.byte	0x04, 0x17
        /*006a*/ 	.short	(.L_1271 - .L_1270)
.L_1270:
        /*006c*/ 	.word	0x00000000
        /*0070*/ 	.short	0x000d
        /*0072*/ 	.short	0x0050
        /*0074*/ 	.byte	0x00, 0xf0, 0x11, 0x00


	//----- nvinfo : EIATTR_KPARAM_INFO
	.align		4
.L_1271:
        /*0078*/ 	.byte	0x04, 0x17
        /*007a*/ 	.short	(.L_1273 - .L_1272)
.L_1272:
        /*007c*/ 	.word	0x00000000
        /*0080*/ 	.short	0x000c
        /*0082*/ 	.short	0x004c
        /*0084*/ 	.byte	0x00, 0xf0, 0x11, 0x00


	//----- nvinfo : EIATTR_KPARAM_INFO
	.align		4
.L_1273:
        /*0088*/ 	.byte	0x04, 0x17
        /*008a*/ 	.short	(.L_1275 - .L_1274)
.L_1274:
        /*008c*/ 	.word	0x00000000
        /*0090*/ 	.short	0x000b
        /*0092*/ 	.short	0x0048
        /*0094*/ 	.byte	0x00, 0xf0, 0x11, 0x00


	//----- nvinfo : EIATTR_KPARAM_INFO
	.align		4
.L_1275:
        /*0098*/ 	.byte	0x04, 0x17
        /*009a*/ 	.short	(.L_1277 - .L_1276)
.L_1276:
        /*009c*/ 	.word	0x00000000
        /*00a0*/ 	.short	0x000a
        /*00a2*/ 	.short	0x0040
        /*00a4*/ 	.byte	0x00, 0xf0, 0x21, 0x00


	//----- nvinfo : EIATTR_KPARAM_INFO
	.align		4
.L_1277:
        /*00a8*/ 	.byte	0x04, 0x17
        /*00aa*/ 	.short	(.L_1279 - .L_1278)
.L_1278:
        /*00ac*/ 	.word	0x00000000
        /*00b0*/ 	.short	0x0009
        /*00b2*/ 	.short	0x0038
        /*00b4*/ 	.byte	0x00, 0xf0, 0x21, 0x00


	//----- nvinfo : EIATTR_KPARAM_INFO
	.align		4
.L_1279:
        /*00b8*/ 	.byte	0x04, 0x17
        /*00ba*/ 	.short	(.L_1281 - .L_1280)
.L_1280:
        /*00bc*/ 	.word	0x00000000
        /*00c0*/ 	.short	0x0008
        /*00c2*/ 	.short	0x0034
        /*00c4*/ 	.byte	0x00, 0xf0, 0x11, 0x00


	//----- nvinfo : EIATTR_KPARAM_INFO
	.align		4
.L_1281:
        /*00c8*/ 	.byte	0x04, 0x17
        /*00ca*/ 	.short	(.L_1283 - .L_1282)
.L_1282:
        /*00cc*/ 	.word	0x00000000
        /*00d0*/ 	.short	0x0007
        /*00d2*/ 	.short	0x0030
        /*00d4*/ 	.byte	0x00, 0xf0, 0x11, 0x00


	//----- nvinfo : EIATTR_KPARAM_INFO
	.align		4
.L_1283:
        /*00d8*/ 	.byte	0x04, 0x17
        /*00da*/ 	.short	(.L_1285 - .L_1284)
.L_1284:
        /*00dc*/ 	.word	0x00000000
        /*00e0*/ 	.short	0x0006
        /*00e2*/ 	.short	0x002c
        /*00e4*/ 	.byte	0x00, 0xf0, 0x11, 0x00


	//----- nvinfo : EIATTR_KPARAM_INFO
	.align		4
.L_1285:
        /*00e8*/ 	.byte	0x04, 0x17
        /*00ea*/ 	.short	(.L_1287 - .L_1286)
.L_1286:
        /*00ec*/ 	.word	0x00000000
        /*00f0*/ 	.short	0x0005
        /*00f2*/ 	.short	0x0028
        /*00f4*/ 	.byte	0x00, 0xf0, 0x11, 0x00


	//----- nvinfo : EIATTR_KPARAM_INFO
	.align		4
.L_1287:
        /*00f8*/ 	.byte	0x04, 0x17
        /*00fa*/ 	.short	(.L_1289 - .L_1288)
.L_1288:
        /*00fc*/ 	.word	0x00000000
        /*0100*/ 	.short	0x0004
        /*0102*/ 	.short	0x0020
        /*0104*/ 	.byte	0x00, 0xf0, 0x21, 0x00


	//----- nvinfo : EIATTR_KPARAM_INFO
	.align		4
.L_1289:
        /*0108*/ 	.byte	0x04, 0x17
        /*010a*/ 	.short	(.L_1291 - .L_1290)
.L_1290:
        /*010c*/ 	.word	0x00000000
        /*0110*/ 	.short	0x0003
        /*0112*/ 	.short	0x0018
        /*0114*/ 	.byte	0x00, 0xf0, 0x21, 0x00


	//----- nvinfo : EIATTR_KPARAM_INFO
	.align		4
.L_1291:
        /*0118*/ 	.byte	0x04, 0x17
        /*011a*/ 	.short	(.L_1293 - .L_1292)
.L_1292:
        /*011c*/ 	.word	0x00000000
        /*0120*/ 	.short	0x0002
        /*0122*/ 	.short	0x0010
        /*0124*/ 	.byte	0x00, 0xf0, 0x21, 0x00


	//----- nvinfo : EIATTR_KPARAM_INFO
	.align		4
.L_1293:
        /*0128*/ 	.byte	0x04, 0x17
        /*012a*/ 	.short	(.L_1295 - .L_1294)
.L_1294:
        /*012c*/ 	.word	0x00000000
        /*0130*/ 	.short	0x0001
        /*0132*/ 	.short	0x0008
        /*0134*/ 	.byte	0x00, 0xf0, 0x21, 0x00


	//----- nvinfo : EIATTR_KPARAM_INFO
	.align		4
.L_1295:
        /*0138*/ 	.byte	0x04, 0x17
        /*013a*/ 	.short	(.L_1297 - .L_1296)
.L_1296:
        /*013c*/ 	.word	0x00000000
        /*0140*/ 	.short	0x0000
        /*0142*/ 	.short	0x0000
        /*0144*/ 	.byte	0x00, 0xf0, 0x21, 0x00


	//----- nvinfo : EIATTR_SPARSE_MMA_MASK
	.align		4
.L_1297:
        /*0148*/ 	.byte	0x03, 0x50
        /*014a*/ 	.short	0x0000


	//----- nvinfo : EIATTR_MAXREG_COUNT
	.align		4
        /*014c*/ 	.byte	0x03, 0x1b
        /*014e*/ 	.short	0x00ff


	//----- nvinfo : EIATTR_NUM_BARRIERS
	.align		4
        /*0150*/ 	.byte	0x02, 0x4c
        /*0152*/ 	.byte	0x01
	.zero		1


	//----- nvinfo : EIATTR_MERCURY_ISA_VERSION
	.align		4
        /*0154*/ 	.byte	0x03, 0x5f
        /*0156*/ 	.short	0x0101


	//----- nvinfo : EIATTR_EXIT_INSTR_OFFSETS
	.align		4
        /*0158*/ 	.byte	0x04, 0x1c
        /*015a*/ 	.short	(.L_1299 - .L_1298)


	//   ....[0]....
.L_1298:
        /*015c*/ 	.word	0x00000c80


	//   ....[1]....
        /*0160*/ 	.word	0x00007920


	//   ....[2]....
        /*0164*/ 	.word	0x00007c10


	//   ....[3]....
        /*0168*/ 	.word	0x00007e70


	//   ....[4]....
        /*016c*/ 	.word	0x000080d0


	//   ....[5]....
        /*0170*/ 	.word	0x00008220


	//   ....[6]....
        /*0174*/ 	.word	0x000082c0


	//   ....[7]....
        /*0178*/ 	.word	0x00008300


	//----- nvinfo : EIATTR_CRS_STACK_SIZE
	.align		4
.L_1299:
        /*017c*/ 	.byte	0x04, 0x1e
        /*017e*/ 	.short	(.L_1301 - .L_1300)
.L_1300:
        /*0180*/ 	.word	0x00000000


	//----- nvinfo : EIATTR_CBANK_PARAM_SIZE
	.align		4
.L_1301:
        /*0184*/ 	.byte	0x03, 0x19
        /*0186*/ 	.short	0x0074


	//----- nvinfo : EIATTR_PARAM_CBANK
	.align		4
        /*0188*/ 	.byte	0x04, 0x0a
        /*018a*/ 	.short	(.L_1303 - .L_1302)
	.align		4
.L_1302:
        /*018c*/ 	.word	index@(.nv.constant0._Z23gemm_half_q_half_kernelILi4ELi10ELb0ELb0ELi32EEvPK6__halfPKjS4_S2_PS0_iiiiPKtS7_iiiiiibS2_i)
        /*0190*/ 	.short	0x0210
        /*0192*/ 	.short	0x0074


	//----- nvinfo : EIATTR_SW_WAR
	.align		4
.L_1303:
        /*0194*/ 	.byte	0x04, 0x36
        /*0196*/ 	.short	(.L_1305 - .L_1304)
.L_1304:
        /*0198*/ 	.word	0x00000008
.L_1305:


//--------------------- .nv.info._Z23gemm_half_q_half_kernelILi4ELi172ELb0ELb0ELi32EEvPK6__halfPKjS4_S2_PS0_iiiiPKtS7_iiiiiibS2_i --------------------------
	.section	.nv.info._Z23gemm_half_q_half_kernelILi4ELi172ELb0ELb0ELi32EEvPK6__halfPKjS4_S2_PS0_iiiiPKtS7_iiiiiibS2_i,"",@"SHT_CUDA_INFO"
	.sectionflags	@""
	.align	4


	//----- nvinfo : EIATTR_CUDA_API_VERSION
	.align		4
        /*0000*/ 	.byte	0x04, 0x37
        /*0002*/ 	.short	(.L_1307 - .L_1306)
.L_1306:
        /*0004*/ 	.word	0x00000082


	//----- nvinfo : EIATTR_KPARAM_INFO
	.align		4
.L_1307:
        /*0008*/ 	.byte	0x04, 0x17
        /*000a*/ 	.short	(.L_1309 - .L_1308)
.L_1308:
        /*000c*/ 	.word	0x00000000
        /*0010*/ 	.short	0x0013
        /*0012*/ 	.short	0x0070
        /*0014*/ 	.byte	0x00, 0xf0, 0x11, 0x00


	//----- nvinfo : EIATTR_KPARAM_INFO
	.align		4
.L_1309:
        /*0018*/ 	.byte	0x04, 0x17
        /*001a*/ 	.short	(.L_1311 - .L_1310)
.L_1310:
        /*001c*/ 	.word	0x00000000
        /*0020*/ 	.short	0x0012
        /*0022*/ 	.short	0x0068
        /*0024*/ 	.byte	0x00, 0xf0, 0x21, 0x00


	//----- nvinfo : EIATTR_KPARAM_INFO
	.align		4
.L_1311:
        /*0028*/ 	.byte	0x04, 0x17
        /*002a*/ 	.short	(.L_1313 - .L_1312)
.L_1312:
        /*002c*/ 	.word	0x00000000
        /*0030*/ 	.short	0x0011
        /*0032*/ 	.short	0x0060
        /*0034*/ 	.byte	0x00, 0xf0, 0x05, 0x00


	//----- nvinfo : EIATTR_KPARAM_INFO
	.align		4
.L_1313:
        /*0038*/ 	.byte	0x04, 0x17
        /*003a*/ 	.short	(.L_1315 - .L_1314)
.L_1314:
        /*003c*/ 	.word	0x00000000
        /*0040*/ 	.short	0x0010
        /*0042*/ 	.short	0x005c
        /*0044*/ 	.byte	0x00, 0xf0, 0x11, 0x00


	//----- nvinfo : EIATTR_KPARAM_INFO
	.align		4
.L_1315:
        /*0048*/ 	.byte	0x04, 0x17
        /*004a*/ 	.short	(.L_1317 - .L_1316)
.L_1316:
        /*004c*/ 	.word	0x00000000
        /*0050*/ 	.short	0x000f
        /*0052*/ 	.short	0x0058
        /*0054*/ 	.byte	0x00, 0xf0, 0x11, 0x00


	//----- nvinfo : EIATTR_KPARAM_INFO
	.align		4
.L_1317:
        /*0058*/ 	.byte	0x04, 0x17
        /*005a*/ 	.short	(.L_1319 - .L_1318)
.L_1318:
        /*005c*/ 	.word	0x00000000
        /*0060*/ 	.short	0x000e
        /*0062*/ 	.short	0x0054
        /*0064*/ 	.byte	0x00, 0xf0, 0x11, 0x00


	//----- nvinfo : EIATTR_KPARAM_INFO
	.align		4
.L_1319:
        /*0068*/ 	.byte	0x04, 0x17
        /*006a*/ 	.short	(.L_1321 - .L_1320)
.L_1320:
        /*006c*/ 	.word	0x00000000
        /*0070*/ 	.short	0x000d
        /*0072*/ 	.short	0x0050
        /*0074*/ 	.byte	0x00, 0xf0, 0x11, 0x00


	//----- nvinfo : EIATTR_KPARAM_INFO
	.align		4
.L_1321:
        /*0078*/ 	.byte	0x04, 0x17
        /*007a*/ 	.short	(.L_1323 - .L_1322)
.L_1322:
        /*007c*/ 	.word	0x00000000
        /*0080*/ 	.short	0x000c
        /*0082*/ 	.short	0x004c
        /*0084*/ 	.byte	0x00, 0xf0, 0x11, 0x00


	//----- nvinfo : EIATTR_KPARAM_INFO
	.align		4
.L_1323:
        /*0088*/ 	.byte	0x04, 0x17
        /*008a*/ 	.short	(.L_1325 - .L_1324)
.L_1324:
        /*008c*/ 	.word	0x00000000
        /*0090*/ 	.short	0x000b
        /*0092*/ 	.short	0x0048
        /*0094*/ 	.byte	0x00, 0xf0, 0x11, 0x00


	//----- nvinfo : EIATTR_KPARAM_INFO
	.align		4
.L_1325:
        /*0098*/ 	.byte	0x04, 0x17
        /*009a*/ 	.short	(.L_1327 - .L_1326)
.L_1326:
        /*009c*/ 	.word	0x00000000
        /*00a0*/ 	.short	0x000a
        /*00a2*/ 	.short	0x0040
        /*00a4*/ 	.byte	0x00, 0xf0, 0x21, 0x00


	//----- nvinfo : EIATTR_KPARAM_INFO
	.align		4
.L_1327:
        /*00a8*/ 	.byte	0x04, 0x17
        /*00aa*/ 	.short	(.L_1329 - .L_1328)
.L_1328:
        /*00ac*/ 	.word	0x00000000
        /*00b0*/ 	.short	0x0009
        /*00b2*/ 	.short	0x0038
        /*00b4*/ 	.byte	0x00, 0xf0, 0x21, 0x00


	//----- nvinfo : EIATTR_KPARAM_INFO
	.align		4
.L_1329:
        /*00b8*/ 	.byte	0x04, 0x17
        /*00ba*/ 	.short	(.L_1331 - .L_1330)
.L_1330:
        /*00bc*/ 	.word	0x00000000
        /*00c0*/ 	.short	0x0008
        /*00c2*/ 	.short	0x0034
        /*00c4*/ 	.byte	0x00, 0xf0, 0x11, 0x00


	//----- nvinfo : EIATTR_KPARAM_INFO
	.align		4
.L_1331:
        /*00c8*/ 	.byte	0x04, 0x17
        /*00ca*/ 	.short	(.L_1333 - .L_1332)
.L_1332:
        /*00cc*/ 	.word	0x00000000
        /*00d0*/ 	.short	0x0007
        /*00d2*/ 	.short	0x0030
        /*00d4*/ 	.byte	0x00, 0xf0, 0x11, 0x00


	//----- nvinfo : EIATTR_KPARAM_INFO
	.align		4
.L_1333:
        /*00d8*/ 	.byte	0x04, 0x17
        /*00da*/ 	.short	(.L_1335 - .L_1334)
.L_1334:
        /*00dc*/ 	.word	0x00000000
        /*00e0*/ 	.short	0x0006
        /*00e2*/ 	.short	0x002c
        /*00e4*/ 	.byte	0x00, 0xf0, 0x11, 0x00


	//----- nvinfo : EIATTR_KPARAM_INFO
	.align		4
.L_1335:
        /*00e8*/ 	.byte	0x04, 0x17
        /*00ea*/ 	.short	(.L_1337 - .L_1336)
.L_1336:
        /*00ec*/ 	.word	0x00000000
        /*00f0*/ 	.short	0x0005
        /*00f2*/ 	.short	0x0028
        /*00f4*/ 	.byte	0x00, 0xf0, 0x11, 0x00


	//----- nvinfo : EIATTR_KPARAM_INFO
	.align		4
.L_1337:
        /*00f8*/ 	.byte	0x04, 0x17
        /*00fa*/ 	.short	(.L_1339 - .L_1338)
.L_1338:
        /*00fc*/ 	.word	0x00000000
        /*0100*/ 	.short	0x0004
        /*0102*/ 	.short	0x0020
        /*0104*/ 	.byte	0x00, 0xf0, 0x21, 0x00


	//----- nvinfo : EIATTR_KPARAM_INFO
	.align		4
.L_1339:
        /*0108*/ 	.byte	0x04, 0x17
        /*010a*/ 	.short	(.L_1341 - .L_1340)
.L_1340:
        /*010c*/ 	.word	0x00000000
        /*0110*/ 	.short	0x0003
        /*0112*/ 	.short	0x0018
        /*0114*/ 	.byte	0x00, 0xf0, 0x21, 0x00


	//----- nvinfo : EIATTR_KPARAM_INFO
	.align		4
.L_1341:
        /*0118*/ 	.byte	0x04, 0x17
        /*011a*/ 	.short	(.L_1343 - .L_1342)
.L_1342:
        /*011c*/ 	.word	0x00000000
        /*0120*/ 	.short	0x0002
        /*0122*/ 	.short	0x0010
        /*0124*/ 	.byte	0x00, 0xf0, 0x21, 0x00


	//----- nvinfo : EIATTR_KPARAM_INFO
	.align		4
.L_1343:
        /*0128*/ 	.byte	0x04, 0x17
        /*012a*/ 	.short	(.L_1345 - .L_1344)
.L_1344:
        /*012c*/ 	.word	0x00000000
        /*0130*/ 	.short	0x0001
        /*0132*/ 	.short	0x0008
        /*0134*/ 	.byte	0x00, 0xf0, 0x21, 0x00


	//----- nvinfo : EIATTR_KPARAM_INFO
	.align		4
.L_1345:
        /*0138*/ 	.byte	0x04, 0x17
        /*013a*/ 	.short	(.L_1347 - .L_1346)
.L_1346:
        /*013c*/ 	.word	0x00000000
        /*0140*/ 	.short	0x0000
        /*0142*/ 	.short	0x0000
        /*0144*/ 	.byte	0x00, 0xf0, 0x21, 0x00


	//----- nvinfo : EIATTR_SPARSE_MMA_MASK
	.align		4
.L_1347:
        /*0148*/ 	.byte	0x03, 0x50
        /*014a*/ 	.short	0x0000


	//----- nvinfo : EIATTR_MAXREG_COUNT
	.align		4
        /*014c*/ 	.byte	0x03, 0x1b
        /*014e*/ 	.short	0x00ff


	//----- nvinfo : EIATTR_NUM_BARRIERS
	.align		4
        /*0150*/ 	.byte	0x02, 0x4c
        /*0152*/ 	.byte	0x01
	.zero		1


	//----- nvinfo : EIATTR_MERCURY_ISA_VERSION
	.align		4
        /*0154*/ 	.byte	0x03, 0x5f
        /*0156*/ 	.short	0x0101


	//----- nvinfo : EIATTR_EXIT_INSTR_OFFSETS
	.align		4
        /*0158*/ 	.byte	0x04, 0x1c
        /*015a*/ 	.short	(.L_1349 - .L_1348)


	//   ....[0]....
.L_1348:
        /*015c*/ 	.word	0x00000c80


	//   ....[1]....
        /*0160*/ 	.word	0x00010e00


	//   ....[2]....
        /*0164*/ 	.word	0x000110d0


	//   ....[3]....
        /*0168*/ 	.word	0x00011320


	//   ....[4]....
        /*016c*/ 	.word	0x00011570


	//   ....[5]....
        /*0170*/ 	.word	0x000116b0


	//   ....[6]....
        /*0174*/ 	.word	0x00011750


	//   ....[7]....
        /*0178*/ 	.word	0x00011790


	//----- nvinfo : EIATTR_CRS_STACK_SIZE
	.align		4
.L_1349:
        /*017c*/ 	.byte	0x04, 0x1e
        /*017e*/ 	.short	(.L_1351 - .L_1350)
.L_1350:
        /*0180*/ 	.word	0x00000000


	//----- nvinfo : EIATTR_CBANK_PARAM_SIZE
	.align		4
.L_1351:
        /*0184*/ 	.byte	0x03, 0x19
        /*0186*/ 	.short	0x0074


	//----- nvinfo : EIATTR_PARAM_CBANK
	.align		4
        /*0188*/ 	.byte	0x04, 0x0a
        /*018a*/ 	.short	(.L_1353 - .L_1352)
	.align		4
.L_1352:
        /*018c*/ 	.word	index@(.nv.constant0._Z23gemm_half_q_half_kernelILi4ELi172ELb0ELb0ELi32EEvPK6__halfPKjS4_S2_PS0_iiiiPKtS7_iiiiiibS2_i)
        /*0190*/ 	.short	0x0210
        /*0192*/ 	.short	0x0074


	//----- nvinfo : EIATTR_SW_WAR
	.align		4
.L_1353:
        /*0194*/ 	.byte	0x04, 0x36
        /*0196*/ 	.short	(.L_1355 - .L_1354)
.L_1354:
        /*0198*/ 	.word	0x00000008
.L_1355:


//--------------------- .nv.info._Z23gemm_half_q_half_kernelILi4ELi176ELb0ELb0ELi32EEvPK6__halfPKjS4_S2_PS0_iiiiPKtS7_iiiiiibS2_i --------------------------
	.section	.nv.info._Z23gemm_half_q_half_kernelILi4ELi176ELb0ELb0ELi32EEvPK6__halfPKjS4_S2_PS0_iiiiPKtS7_iiiiiibS2_i,"",@"SHT_CUDA_INFO"
	.sectionflags	@""
	.align	4


	//----- nvinfo : EIATTR_CUDA_API_VERSION
	.align		4
        /*0000*/ 	.byte	0x04, 0x37
        /*0002*/ 	.short	(.L_1357 - .L_1356)
.L_1356:
        /*0004*/ 	.word	0x00000082


	//----- nvinfo : EIATTR_KPARAM_INFO
	.align		4
.L_1357:
        /*0008*/ 	.byte	0x04, 0x17
        /*000a*/ 	.short	(.L_1359 - .L_1358)
.L_1358:
        /*000c*/ 	.word	0x00000000
        /*0010*/ 	.short	0x0013
        /*0012*/ 	.short	0x0070
        /*0014*/ 	.byte	0x00, 0xf0, 0x11, 0x00


	//----- nvinfo : EIATTR_KPARAM_INFO
	.align		4
.L_1359:
        /*0018*/ 	.byte	0x04, 0x17
        /*001a*/ 	.short	(.L_1361 - .L_1360)
.L_1360:
        /*001c*/ 	.word	0x00000000
        /*0020*/ 	.short	0x0012
        /*0022*/ 	.short	0x0068
        /*0024*/ 	.byte	0x00, 0xf0, 0x21, 0x00


	//----- nvinfo : EIATTR_KPARAM_INFO
	.align		4
.L_1361:
        /*0028*/ 	.byte	0x04, 0x17
        /*002a*/ 	.short	(.L_1363 - .L_1362)
.L_1362:
        /*002c*/ 	.word	0x00000000
        /*0030*/ 	.short	0x0011
        /*0032*/ 	.short	0x0060
        /*0034*/ 	.byte	0x00, 0xf0, 0x05, 0x00


	//----- nvinfo : EIATTR_KPARAM_INFO
	.align		4
.L_1363:
        /*0038*/ 	.byte	0x04, 0x17
        /*003a*/ 	.short	(.L_1365 - .L_1364)
.L_1364:
        /*003c*/ 	.word	0x00000000
        /*0040*/ 	.short	0x0010
        /*0042*/ 	.short	0x005c
        /*0044*/ 	.byte	0x00, 0xf0, 0x11, 0x00


	//----- nvinfo : EIATTR_KPARAM_INFO
	.align		4
.L_1365:
        /*0048*/ 	.byte	0x04, 0x17
        /*004a*/ 	.short	(.L_1367 - .L_1366)
.L_1366:
        /*004c*/ 	.word	0x00000000
        /*0050*/ 	.short	0x000f
        /*0052*/ 	.short	0x0058
        /*0054*/ 	.byte	0x00, 0xf0, 0x11, 0x00


	//----- nvinfo : EIATTR_KPARAM_INFO
	.align		4
.L_1367:
        /*0058*/ 	.byte	0x04, 0x17
        /*005a*/ 	.short	(.L_1369 - .L_1368)
.L_1368:
        /*005c*/ 	.word	0x00000000
        /*0060*/ 	.short	0x000e
        /*0062*/ 	.short	0x0054
        /*0064*/ 	.byte	0x00, 0xf0, 0x11, 0x00


	//----- nvinfo : EIATTR_KPARAM_INFO
	.align		4
.L_1369:
        /*0068*/ 	.byte	0x04, 0x17
        /*006a*/ 	.short	(.L_1371 - .L_1370)
.L_1370:
        /*006c*/ 	.word	0x00000000
        /*0070*/ 	.short	0x000d
        /*0072*/ 	.short	0x0050
        /*0074*/ 	.byte	0x00, 0xf0, 0x11, 0x00


	//----- nvinfo : EIATTR_KPARAM_INFO
	.align		4
.L_1371:
        /*0078*/ 	.byte	0x04, 0x17
        /*007a*/ 	.short	(.L_1373 - .L_1372)
.L_1372:
        /*007c*/ 	.word	0x00000000
        /*0080*/ 	.short	0x000c
        /*0082*/ 	.short	0x004c
        /*0084*/ 	.byte	0x00, 0xf0, 0x11, 0x00


	//----- nvinfo : EIATTR_KPARAM_INFO
	.align		4
.L_1373:
        /*0088*/ 	.byte	0x04, 0x17
        /*008a*/ 	.short	(.L_1375 - .L_1374)
.L_1374:
        /*008c*/ 	.word	0x00000000
        /*0090*/ 	.short	0x000b
        /*0092*/ 	.short	0x0048
        /*0094*/ 	.byte	0x00, 0xf0, 0x11, 0x00


	//----- nvinfo : EIATTR_KPARAM_INFO
	.align		4
.L_1375:
        /*0098*/ 	.byte	0x04, 0x17
        /*009a*/ 	.short	(.L_1377 - .L_1376)
.L_1376:
        /*009c*/ 	.word	0x00000000
        /*00a0*/ 	.short	0x000a
        /*00a2*/ 	.short	0x0040
        /*00a4*/ 	.byte	0x00, 0xf0, 0x21, 0x00


	//----- nvinfo : EIATTR_KPARAM_INFO
	.align		4
.L_1377:
        /*00a8*/ 	.byte	0x04, 0x17
        /*00aa*/ 	.short	(.L_1379 - .L_1378)
.L_1378:
        /*00ac*/ 	.word	0x00000000
        /*00b0*/ 	.short	0x0009
        /*00b2*/ 	.short	0x0038
        /*00b4*/ 	.byte	0x00, 0xf0, 0x21, 0x00


	//----- nvinfo : EIATTR_KPARAM_INFO
	.align		4
.L_1379:
        /*00b8*/ 	.byte	0x04, 0x17
        /*00ba*/ 	.short	(.L_1381 - .L_1380)
.L_1380:
        /*00bc*/ 	.word	0x00000000
        /*00c0*/ 	.short	0x0008
        /*00c2*/ 	.short	0x0034
        /*00c4*/ 	.byte	0x00, 0xf0, 0x11, 0x00


	//----- nvinfo : EIATTR_KPARAM_INFO
	.align		4
.L_1381:
        /*00c8*/ 	.byte	0x04, 0x17
        /*00ca*/ 	.short	(.L_1383 - .L_1382)
.L_1382:
        /*00cc*/ 	.word	0x00000000
        /*00d0*/ 	.short	0x0007
        /*00d2*/ 	.short	0x0030
        /*00d4*/ 	.byte	0x00, 0xf0, 0x11, 0x00


	//----- nvinfo : EIATTR_KPARAM_INFO
	.align		4
.L_1383:
        /*00d8*/ 	.byte	0x04, 0x17
        /*00da*/ 	.short	(.L_1385 - .L_1384)
.L_1384:
        /*00dc*/ 	.word	0x00000000
        /*00e0*/ 	.short	0x0006
        /*00e2*/ 	.short	0x002c
        /*00e4*/ 	.byte	0x00, 0xf0, 0x11, 0x00


	//----- nvinfo : EIATTR_KPARAM_INFO
	.align		4
.L_1385:
        /*00e8*/ 	.byte	0x04, 0x17
        /*00ea*/ 	.short	(.L_1387 - .L_1386)
.L_1386:
        /*00ec*/ 	.word	0x00000000
        /*00f0*/ 	.short	0x0005
        /*00f2*/ 	.short	0x0028
        /*00f4*/ 	.byte	0x00, 0xf0, 0x11, 0x00


	//----- nvinfo : EIATTR_KPARAM_INFO
	.align		4
.L_1387:
        /*00f8*/ 	.byte	0x04, 0x17
        /*00fa*/ 	.short	(.L_1389 - .L_1388)
.L_1388:
        /*00fc*/ 	.word	0x00000000
        /*0100*/ 	.short	0x0004
        /*0102*/ 	.short	0x0020
        /*0104*/ 	.byte	0x00, 0xf0, 0x21, 0x00


	//----- nvinfo : EIATTR_KPARAM_INFO
	.align		4
.L_1389:
        /*0108*/ 	.byte	0x04, 0x17
        /*010a*/ 	.short	(.L_1391 - .L_1390)
.L_1390:
        /*010c*/ 	.word	0x00000000
        /*0110*/ 	.short	0x0003
        /*0112*/ 	.short	0x0018
        /*0114*/ 	.byte	0x00, 0xf0, 0x21, 0x00


	//----- nvinfo : EIATTR_KPARAM_INFO
	.align		4
.L_1391:
        /*0118*/ 	.byte	0x04, 0x17
        /*011a*/ 	.short	(.L_1393 - .L_1392)
.L_1392:
        /*011c*/ 	.word	0x00000000
        /*0120*/ 	.short	0x0002
        /*0122*/ 	.short	0x0010
        /*0124*/ 	.byte	0x00, 0xf0, 0x21, 0x00


	//----- nvinfo : EIATTR_KPARAM_INFO
	.align		4
.L_1393:
        /*0128*/ 	.byte	0x04, 0x17
        /*012a*/ 	.short	(.L_1395 - .L_1394)
.L_1394:
        /*012c*/ 	.word	0x00000000
        /*0130*/ 	.short	0x0001
        /*0132*/ 	.short	0x0008
        /*0134*/ 	.byte	0x00, 0xf0, 0x21, 0x00


	//----- nvinfo : EIATTR_KPARAM_INFO
	.align		4
.L_1395:
        /*0138*/ 	.byte	0x04, 0x17
        /*013a*/ 	.short	(.L_1397 - .L_1396)
.L_1396:
        /*013c*/ 	.word	0x00000000
        /*0140*/ 	.short	0x0000
        /*0142*/ 	.short	0x0000
        /*0144*/ 	.byte	0x00, 0xf0, 0x21, 0x00


	//----- nvinfo : EIATTR_SPARSE_MMA_MASK
	.align		4
.L_1397:
        /*0148*/ 	.byte	0x03, 0x50
        /*014a*/ 	.short	0x0000


	//----- nvinfo : EIATTR_MAXREG_COUNT
	.align		4
        /*014c*/ 	.byte	0x03, 0x1b
        /*014e*/ 	.short	0x00ff


	//----- nvinfo : EIATTR_NUM_BARRIERS
	.align		4
        /*0150*/ 	.byte	0x02, 0x4c
        /*0152*/ 	.byte	0x01
	.zero		1


	//----- nvinfo : EIATTR_MERCURY_ISA_VERSION
	.align		4
        /*0154*/ 	.byte	0x03, 0x5f
        /*0156*/ 	.short	0x0101


	//----- nvinfo : EIATTR_EXIT_INSTR_OFFSETS
	.align		4
        /*0158*/ 	.byte	0x04, 0x1c
        /*015a*/ 	.short	(.L_1399 - .L_1398)


	//   ....[0]....
.L_1398:
        /*015c*/ 	.word	0x00000c80


	//   ....[1]....
        /*0160*/ 	.word	0x0000c1f0


	//   ....[2]....
        /*0164*/ 	.word	0x0000c4c0


	//   ....[3]....
        /*0168*/ 	.word	0x0000c710


	//   ....[4]....
        /*016c*/ 	.word	0x0000c960


	//   ....[5]....
        /*0170*/ 	.word	0x0000caa0


	//   ....[6]....
        /*0174*/ 	.word	0x0000cb40


	//   ....[7]....
        /*0178*/ 	.word	0x0000cb80


	//----- nvinfo : EIATTR_CRS_STACK_SIZE
	.align		4
.L_1399:
        /*017c*/ 	.byte	0x04, 0x1e
        /*017e*/ 	.short	(.L_1401 - .L_1400)
.L_1400:
        /*0180*/ 	.word	0x00000000


	//----- nvinfo : EIATTR_CBANK_PARAM_SIZE
	.align		4
.L_1401:
        /*0184*/ 	.byte	0x03, 0x19
        /*0186*/ 	.short	0x0074


	//----- nvinfo : EIATTR_PARAM_CBANK
	.align		4
        /*0188*/ 	.byte	0x04, 0x0a
        /*018a*/ 	.short	(.L_1403 - .L_1402)
	.align		4
.L_1402:
        /*018c*/ 	.word	index@(.nv.constant0._Z23gemm_half_q_half_kernelILi4ELi176ELb0ELb0ELi32EEvPK6__halfPKjS4_S2_PS0_iiiiPKtS7_iiiiiibS2_i)
        /*0190*/ 	.short	0x0210
        /*0192*/ 	.short	0x0074


	//----- nvinfo : EIATTR_SW_WAR
	.align		4
.L_1403:
        /*0194*/ 	.byte	0x04, 0x36
        /*0196*/ 	.short	(.L_1405 - .L_1404)
.L_1404:
        /*0198*/ 	.word	0x00000008
.L_1405:


//--------------------- .nv.info._Z23gemm_half_q_half_kernelILi4ELi152ELb0ELb0ELi32EEvPK6__halfPKjS4_S2_PS0_iiiiPKtS7_iiiiiibS2_i --------------------------
	.section	.nv.info._Z23gemm_half_q_half_kernelILi4ELi152ELb0ELb0ELi32EEvPK6__halfPKjS4_S2_PS0_iiiiPKtS7_iiiiiibS2_i,"",@"SHT_CUDA_INFO"
	.sectionflags	@""
	.align	4


	//----- nvinfo : EIATTR_CUDA_API_VERSION
	.align		4
        /*0000*/ 	.byte	0x04, 0x37
        /*0002*/ 	.short	(.L_1407 - .L_1406)
.L_1406:
        /*0004*/ 	.word	0x00000082


	//----- nvinfo : EIATTR_KPARAM_INFO
	.align		4
.L_1407:
        /*0008*/ 	.byte	0x04, 0x17
        /*000a*/ 	.short	(.L_1409 - .L_1408)
.L_1408:
        /*000c*/ 	.word	0x00000000
        /*0010*/ 	.short	0x0013
        /*0012*/ 	.short	0x0070
        /*0014*/ 	.byte	0x00, 0xf0, 0x11, 0x00


	//----- nvinfo : EIATTR_KPARAM_INFO
	.align		4
.L_1409:
        /*0018*/ 	.byte	0x04, 0x17
        /*001a*/ 	.short	(.L_1411 - .L_1410)
.L_1410:
        /*001c*/ 	.word	0x00000000
        /*0020*/ 	.short	0x0012
        /*0022*/ 	.short	0x0068
        /*0024*/ 	.byte	0x00, 0xf0, 0x21, 0x00


	//----- nvinfo : EIATTR_KPARAM_INFO
	.align		4
.L_1411:
        /*0028*/ 	.byte	0x04, 0x17
        /*002a*/ 	.short	(.L_1413 - .L_1412)
.L_1412:
        /*002c*/ 	.word	0x00000000
        /*0030*/ 	.short	0x0011
        /*0032*/ 	.short	0x0060
        /*0034*/ 	.byte	0x00, 0xf0, 0x05, 0x00


	//----- nvinfo : EIATTR_KPARAM_INFO
	.align		4
.L_1413:
        /*0038*/ 	.byte	0x04, 0x17
        /*003a*/ 	.short	(.L_1415 - .L_1414)
.L_1414:
        /*003c*/ 	.word	0x00000000
        /*0040*/ 	.short	0x0010
        /*0042*/ 	.short	0x005c
        /*0044*/ 	.byte	0x00, 0xf0, 0x11, 0x00


	//----- nvinfo : EIATTR_KPARAM_INFO
	.align		4
.L_1415:
        /*0048*/ 	.byte	0x04, 0x17
        /*004a*/ 	.short	(.L_1417 - .L_1416)
.L_1416:
        /*004c*/ 	.word	0x00000000
        /*0050*/ 	.short	0x000f
        /*0052*/ 	.short	0x0058
        /*0054*/ 	.byte	0x00, 0xf0, 0x11, 0x00


	//----- nvinfo : EIATTR_KPARAM_INFO
	.align		4
.L_1417:
        /*0058*/ 	.byte	0x04, 0x17
        /*005a*/ 	.short	(.L_1419 - .L_1418)
.L_1418:
        /*005c*/ 	.word	0x00000000
        /*0060*/ 	.short	0x000e
        /*0062*/ 	.short	0x0054
        /*0064*/ 	.byte	0x00, 0xf0, 0x11, 0x00


	//----- nvinfo : EIATTR_KPARAM_INFO
	.align		4
.L_1419:
        /*0068*/ 	.byte	0x04, 0x17
        /*006a*/ 	.short	(.L_1421 - .L_1420)
.L_1420:
        /*006c*/ 	.word	0x00000000
        /*0070*/ 	.short	0x000d
        /*0072*/ 	.short	0x0050
        /*0074*/ 	.byte	0x00, 0xf0, 0x11, 0x00


	//----- nvinfo : EIATTR_KPARAM_INFO
	.align		4
.L_1421:
        /*0078*/ 	.byte	0x04, 0x17
        /*007a*/ 	.short	(.L_1423 - .L_1422)
.L_1422:
        /*007c*/ 	.word	0x00000000
        /*0080*/ 	.short	0x000c
        /*0082*/ 	.short	0x004c
        /*0084*/ 	.byte	0x00, 0xf0, 0x11, 0x00


	//----- nvinfo : EIATTR_KPARAM_INFO
	.align		4
.L_1423:
        /*0088*/ 	.byte	0x04, 0x17
        /*008a*/ 	.short	(.L_1425 - .L_1424)
.L_1424:
        /*008c*/ 	.word	0x00000000
        /*0090*/ 	.short	0x000b
        /*0092*/ 	.short	0x0048
        /*0094*/ 	.byte	0x00, 0xf0, 0x11, 0x00


	//----- nvinfo : EIATTR_KPARAM_INFO
	.align		4
.L_1425:
        /*0098*/ 	.byte	0x04, 0x17
        /*009a*/ 	.short	(.L_1427 - .L_1426)
.L_1426:
        /*009c*/ 	.word	0x00000000
        /*00a0*/ 	.short	0x000a
        /*00a2*/ 	.short	0x0040
        /*00a4*/ 	.byte	0x00, 0xf0, 0x21, 0x00


	//----- nvinfo : EIATTR_KPARAM_INFO
	.align		4
.L_1427:
        /*00a8*/ 	.byte	0x04, 0x17
        /*00aa*/ 	.short	(.L_1429 - .L_1428)
.L_1428:
        /*00ac*/ 	.word	0x00000000
        /*00b0*/ 	.short	0x0009
        /*00b2*/ 	.short	0x0038
        /*00b4*/ 	.byte	0x00, 0xf0, 0x21, 0x00


	//----- nvinfo : EIATTR_KPARAM_INFO
	.align		4
.L_1429:
        /*00b8*/ 	.byte	0x04, 0x17
        /*00ba*/ 	.short	(.L_1431 - .L_1430)
.L_1430:
        /*00bc*/ 	.word	0x00000000
        /*00c0*/ 	.short	0x0008
        /*00c2*/ 	.short	0x0034
        /*00c4*/ 	.byte	0x00, 0xf0, 0x11, 0x00


	//----- nvinfo : EIATTR_KPARAM_INFO
	.align		4
.L_1431:
        /*00c8*/ 	.byte	0x04, 0x17
        /*00ca*/ 	.short	(.L_1433 - .L_1432)
.L_1432:
        /*00cc*/ 	.word	0x00000000
        /*00d0*/ 	.short	0x0007
        /*00d2*/ 	.short	0x0030
        /*00d4*/ 	.byte	0x00, 0xf0, 0x11, 0x00


	//----- nvinfo : EIATTR_KPARAM_INFO
	.align		4
.L_1433:
        /*00d8*/ 	.byte	0x04, 0x17
        /*00da*/ 	.short	(.L_1435 - .L_1434)
.L_1434:
        /*00dc*/ 	.word	0x00000000
        /*00e0*/ 	.short	0x0006
        /*00e2*/ 	.short	0x002c
        /*00e4*/ 	.byte	0x00, 0xf0, 0x11, 0x00


	//----- nvinfo : EIATTR_KPARAM_INFO
	.align		4
.L_1435:
        /*00e8*/ 	.byte	0x04, 0x17
        /*00ea*/ 	.short	(.L_1437 - .L_1436)
.L_1436:
        /*00ec*/ 	.word	0x00000000
        /*00f0*/ 	.short	0x0005
        /*00f2*/ 	.short	0x0028
        /*00f4*/ 	.byte	0x00, 0xf0, 0x11, 0x00


	//----- nvinfo : EIATTR_KPARAM_INFO
	.align		4
.L_1437:
        /*00f8*/ 	.byte	0x04, 0x17
        /*00fa*/ 	.short	(.L_1439 - .L_1438)
.L_1438:
        /*00fc*/ 	.word	0x00000000
        /*0100*/ 	.short	0x0004
        /*0102*/ 	.short	0x0020
        /*0104*/ 	.byte	0x00, 0xf0, 0x21, 0x00


	//----- nvinfo : EIATTR_KPARAM_INFO
	.align		4
.L_1439:
        /*0108*/ 	.byte	0x04, 0x17
        /*010a*/ 	.short	(.L_1441 - .L_1440)
.L_1440:
        /*010c*/ 	.word	0x00000000
        /*0110*/ 	.short	0x0003
        /*0112*/ 	.short	0x0018
        /*0114*/ 	.byte	0x00, 0xf0, 0x21, 0x00


	//----- nvinfo : EIATTR_KPARAM_INFO
	.align		4
.L_1441:
        /*0118*/ 	.byte	0x04, 0x17
        /*011a*/ 	.short	(.L_1443 - .L_1442)
.L_1442:
        /*011c*/ 	.word	0x00000000
        /*0120*/ 	.short	0x0002
        /*0122*/ 	.short	0x0010
        /*0124*/ 	.byte	0x00, 0xf0, 0x21, 0x00


	//----- nvinfo : EIATTR_KPARAM_INFO
	.align		4
.L_1443:
        /*0128*/ 	.byte	0x04, 0x17
        /*012a*/ 	.short	(.L_1445 - .L_1444)
.L_1444:
        /*012c*/ 	.word	0x00000000
        /*0130*/ 	.short	0x0001
        /*0132*/ 	.short	0x0008
        /*0134*/ 	.byte	0x00, 0xf0, 0x21, 0x00


	//----- nvinfo : EIATTR_KPARAM_INFO
	.align		4
.L_1445:
        /*0138*/ 	.byte	0x04, 0x17
        /*013a*/ 	.short	(.L_1447 - .L_1446)
.L_1446:
        /*013c*/ 	.word	0x00000000
        /*0140*/ 	.short	0x0000
        /*0142*/ 	.short	0x0000
        /*0144*/ 	.byte	0x00, 0xf0, 0x21, 0x00


	//----- nvinfo : EIATTR_SPARSE_MMA_MASK
	.align		4
.L_1447:
        /*0148*/ 	.byte	0x03, 0x50
        /*014a*/ 	.short	0x0000


	//----- nvinfo : EIATTR_MAXREG_COUNT
	.align		4
        /*014c*/ 	.byte	0x03, 0x1b
        /*014e*/ 	.short	0x00ff


	//----- nvinfo : EIATTR_NUM_BARRIERS
	.align		4
        /*0150*/ 	.byte	0x02, 0x4c
        /*0152*/ 	.byte	0x01
	.zero		1


	//----- nvinfo : EIATTR_MERCURY_ISA_VERSION
	.align		4
        /*0154*/ 	.byte	0x03, 0x5f
        /*0156*/ 	.short	0x0101


	//----- nvinfo : EIATTR_EXIT_INSTR_OFFSETS
	.align		4
        /*0158*/ 	.byte	0x04, 0x1c
        /*015a*/ 	.short	(.L_1449 - .L_1448)


	//   ....[0]....
.L_1448:
        /*015c*/ 	.word	0x00000c80


	//   ....[1]....
        /*0160*/ 	.word	0x0000e740


	//   ....[2]....
        /*0164*/ 	.word	0x0000ea10


	//   ....[3]....
        /*0168*/ 	.word	0x0000ec60


	//   ....[4]....
        /*016c*/ 	.word	0x0000eec0


	//   ....[5]....
        /*0170*/ 	.word	0x0000f000


	//   ....[6]....
        /*0174*/ 	.word	0x0000f0a0


	//   ....[7]....
        /*0178*/ 	.word	0x0000f0e0


	//----- nvinfo : EIATTR_CRS_STACK_SIZE
	.align		4
.L_1449:
        /*017c*/ 	.byte	0x04, 0x1e
        /*017e*/ 	.short	(.L_1451 - .L_1450)
.L_1450:
        /*0180*/ 	.word	0x00000000


	//----- nvinfo : EIATTR_CBANK_PARAM_SIZE
	.align		4
.L_1451:
        /*0184*/ 	.byte	0x03, 0x19
        /*0186*/ 	.short	0x0074


	//----- nvinfo : EIATTR_PARAM_CBANK
	.align		4
        /*0188*/ 	.byte	0x04, 0x0a
        /*018a*/ 	.short	(.L_1453 - .L_1452)
	.align		4
.L_1452:
        /*018c*/ 	.word	index@(.nv.constant0._Z23gemm_half_q_half_kernelILi4ELi152ELb0ELb0ELi32EEvPK6__halfPKjS4_S2_PS0_iiiiPKtS7_iiiiiibS2_i)
        /*0190*/ 	.short	0x0210
        /*0192*/ 	.short	0x0074


	//----- nvinfo : EIATTR_SW_WAR
	.align		4
.L_1453:
        /*0194*/ 	.byte	0x04, 0x36
        /*0196*/ 	.short	(.L_1455 - .L_1454)
.L_1454:
        /*0198*/ 	.word	0x00000008
.L_1455:


//--------------------- .nv.info._Z23gemm_half_q_half_kernelILi4ELi140ELb0ELb0ELi32EEvPK6__halfPKjS4_S2_PS0_iiiiPKtS7_iiiiiibS2_i --------------------------
	.section	.nv.info._Z23gemm_half_q_half_kernelILi4ELi140ELb0ELb0ELi32EEvPK6__halfPKjS4_S2_PS0_iiiiPKtS7_iiiiiibS2_i,"",@"SHT_CUDA_INFO"
	.sectionflags	@""
	.align	4


	//----- nvinfo : EIATTR_CUDA_API_VERSION
	.align		4
        /*0000*/ 	.byte	0x04, 0x37
        /*0002*/ 	.short	(.L_1457 - .L_1456)
.L_1456:
        /*0004*/ 	.word	0x00000082


	//----- nvinfo : EIATTR_KPARAM_INFO
	.align		4
.L_1457:
        /*0008*/ 	.byte	0x04, 0x17
        /*000a*/ 	.short	(.L_1459 - .L_1458)
.L_1458:
        /*000c*/ 	.word	0x00000000
        /*0010*/ 	.short	0x0013
        /*0012*/ 	.short	0x0070
        /*0014*/ 	.byte	0x00, 0xf0, 0x11, 0x00


	//----- nvinfo : EIATTR_KPARAM_INFO
	.align		4
.L_1459:
        /*0018*/ 	.byte	0x04, 0x17
        /*001a*/ 	.short	(.L_1461 - .L_1460)
.L_1460:
        /*001c*/ 	.word	0x00000000
        /*0020*/ 	.short	0x0012
        /*0022*/ 	.short	0x0068
        /*0024*/ 	.byte	0x00, 0xf0, 0x21, 0x00


	//----- nvinfo : EIATTR_KPARAM_INFO
	.align		4
.L_1461:
        /*0028*/ 	.byte	0x04, 0x17
        /*002a*/ 	.short	(.L_1463 - .L_1462)
.L_1462:
        /*002c*/ 	.word	0x00000000
        /*0030*/ 	.short	0x0011
        /*0032*/ 	.short	0x0060
        /*0034*/ 	.byte	0x00, 0xf0, 0x05, 0x00


	//----- nvinfo : EIATTR_KPARAM_INFO
	.align		4
.L_1463:
        /*0038*/ 	.byte	0x04, 0x17
        /*003a*/ 	.short	(.L_1465 - .L_1464)
.L_1464:
        /*003c*/ 	.word	0x00000000
        /*0040*/ 	.short	0x0010
        /*0042*/ 	.short	0x005c
        /*0044*/ 	.byte	0x00, 0xf0, 0x11, 0x00


	//----- nvinfo : EIATTR_KPARAM_INFO
	.align		4
.L_1465:
        /*0048*/ 	.byte	0x04, 0x17
        /*004a*/ 	.short	(.L_1467 - .L_1466)
.L_1466:
        /*004c*/ 	.word	0x00000000
        /*0050*/ 	.short	0x000f
        /*0052*/ 	.short	0x0058
        /*0054*/ 	.byte	0x00, 0xf0, 0x11, 0x00


	//----- nvinfo : EIATTR_KPARAM_INFO
	.align		4
.L_1467:
        /*0058*/ 	.byte	0x04, 0x17
        /*005a*/ 	.short	(.L_1469 - .L_1468)
.L_1468:
        /*005c*/ 	.word	0x00000000
        /*0060*/ 	.short	0x000e
        /*0062*/ 	.short	0x0054
        /*0064*/ 	.byte	0x00, 0xf0, 0x11, 0x00


	//----- nvinfo : EIATTR_KPARAM_INFO
	.align		4
.L_1469:
        /*0068*/ 	.byte	0x04, 0x17
        /*006a*/ 	.short	(.L_1471 - .L_1470)
.L_1470:
        /*006c*/ 	.word	0x00000000
        /*0070*/ 	.short	0x000d
        /*0072*/ 	.short	0x0050
        /*0074*/ 	.byte	0x00, 0xf0, 0x11, 0x00


	//----- nvinfo : EIATTR_KPARAM_INFO
	.align		4
.L_1471:
        /*0078*/ 	.byte	0x04, 0x17
        /*007a*/ 	.short	(.L_1473 - .L_1472)
.L_1472:
        /*007c*/ 	.word	0x00000000
        /*0080*/ 	.short	0x000c
        /*0082*/ 	.short	0x004c
        /*0084*/ 	.byte	0x00, 0xf0, 0x11, 0x00


	//----- nvinfo : EIATTR_KPARAM_INFO
	.align		4
.L_1473:
        /*0088*/ 	.byte	0x04, 0x17
        /*008a*/ 	.short	(.L_1475 - .L_1474)
.L_1474:
        /*008c*/ 	.word	0x00000000
        /*0090*/ 	.short	0x000b
        /*0092*/ 	.short	0x0048
        /*0094*/ 	.byte	0x00, 0xf0, 0x11, 0x00


	//----- nvinfo : EIATTR_KPARAM_INFO
	.align		4
.L_1475:
        /*0098*/ 	.byte	0x04, 0x17
        /*009a*/ 	.short	(.L_1477 - .L_1476)
.L_1476:
        /*009c*/ 	.word	0x00000000
        /*00a0*/ 	.short	0x000a
        /*00a2*/ 	.short	0x0040
        /*00a4*/ 	.byte	0x00, 0xf0, 0x21, 0x00


	//----- nvinfo : EIATTR_KPARAM_INFO
	.align		4
.L_1477:
        /*00a8*/ 	.byte	0x04, 0x17
        /*00aa*/ 	.short	(.L_1479 - .L_1478)
.L_1478:
        /*00ac*/ 	.word	0x00000000
        /*00b0*/ 	.short	0x0009
        /*00b2*/ 	.short	0x0038
        /*00b4*/ 	.byte	0x00, 0xf0, 0x21, 0x00


	//----- nvinfo : EIATTR_KPARAM_INFO
	.align		4
.L_1479:
        /*00b8*/ 	.byte	0x04, 0x17
        /*00ba*/ 	.short	(.L_1481 - .L_1480)
.L_1480:
        /*00bc*/ 	.word	0x00000000
        /*00c0*/ 	.short	0x0008
        /*00c2*/ 	.short	0x0034
        /*00c4*/ 	.byte	0x00, 0xf0, 0x11, 0x00


	//----- nvinfo : EIATTR_KPARAM_INFO
	.align		4
.L_1481:
        /*00c8*/ 	.byte	0x04, 0x17
        /*00ca*/ 	.short	(.L_1483 - .L_1482)
.L_1482:
        /*00cc*/ 	.word	0x00000000
        /*00d0*/ 	.short	0x0007
        /*00d2*/ 	.short	0x0030
        /*00d4*/ 	.byte	0x00, 0xf0, 0x11, 0x00


	//----- nvinfo : EIATTR_KPARAM_INFO
	.align		4
.L_1483:
        /*00d8*/ 	.byte	0x04, 0x17
        /*00da*/ 	.short	(.L_1485 - .L_1484)
.L_1484:
        /*00dc*/ 	.word	0x00000000
        /*00e0*/ 	.short	0x0006
        /*00e2*/ 	.short	0x002c
        /*00e4*/ 	.byte	0x00, 0xf0, 0x11, 0x00


	//----- nvinfo : EIATTR_KPARAM_INFO
	.align		4
.L_1485:
        /*00e8*/ 	.byte	0x04, 0x17
        /*00ea*/ 	.short	(.L_1487 - .L_1486)
.L_1486:
        /*00ec*/ 	.word	0x00000000
        /*00f0*/ 	.short	0x0005
        /*00f2*/ 	.short	0x0028
        /*00f4*/ 	.byte	0x00, 0xf0, 0x11, 0x00


	//----- nvinfo : EIATTR_KPARAM_INFO
	.align		4
.L_1487:
        /*00f8*/ 	.byte	0x04, 0x17
        /*00fa*/ 	.short	(.L_1489 - .L_1488)
.L_1488:
        /*00fc*/ 	.word	0x00000000
        /*0100*/ 	.short	0x0004
        /*0102*/ 	.short	0x0020
        /*0104*/ 	.byte	0x00, 0xf0, 0x21, 0x00


	//----- nvinfo : EIATTR_KPARAM_INFO
	.align		4
.L_1489:
        /*0108*/ 	.byte	0x04, 0x17
        /*010a*/ 	.short	(.L_1491 - .L_1490)
.L_1490:
        /*010c*/ 	.word	0x00000000
        /*0110*/ 	.short	0x0003
        /*0112*/ 	.short	0x0018
        /*0114*/ 	.byte	0x00, 0xf0, 0x21, 0x00


	//----- nvinfo : EIATTR_KPARAM_INFO
	.align		4
.L_1491:
        /*0118*/ 	.byte	0x04, 0x17
        /*011a*/ 	.short	(.L_1493 - .L_1492)
.L_1492:
        /*011c*/ 	.word	0x00000000
        /*0120*/ 	.short	0x0002
        /*0122*/ 	.short	0x0010
        /*0124*/ 	.byte	0x00, 0xf0, 0x21, 0x00


	//----- nvinfo : EIATTR_KPARAM_INFO
	.align		4
.L_1493:
        /*0128*/ 	.byte	0x04, 0x17
        /*012a*/ 	.short	(.L_1495 - .L_1494)
.L_1494:
        /*012c*/ 	.word	0x00000000
        /*0130*/ 	.short	0x0001
        /*0132*/ 	.short	0x0008
        /*0134*/ 	.byte	0x00, 0xf0, 0x21, 0x00


	//----- nvinfo : EIATTR_KPARAM_INFO
	.align		4
.L_1495:
        /*0138*/ 	.byte	0x04, 0x17
        /*013a*/ 	.short	(.L_1497 - .L_1496)
.L_1496:
        /*013c*/ 	.word	0x00000000
        /*0140*/ 	.short	0x0000
        /*0142*/ 	.short	0x0000
        /*0144*/ 	.byte	0x00, 0xf0, 0x21, 0x00


	//----- nvinfo : EIATTR_SPARSE_MMA_MASK
	.align		4
.L_1497:
        /*0148*/ 	.byte	0x03, 0x50
        /*014a*/ 	.short	0x0000


	//----- nvinfo : EIATTR_MAXREG_COUNT
	.align		4
        /*014c*/ 	.byte	0x03, 0x1b
        /*014e*/ 	.short	0x00ff


	//----- nvinfo : EIATTR_NUM_BARRIERS
	.align		4
        /*0150*/ 	.byte	0x02, 0x4c
        /*0152*/ 	.byte	0x01
	.zero		1


	//----- nvinfo : EIATTR_MERCURY_ISA_VERSION
	.align		4
        /*0154*/ 	.byte	0x03, 0x5f
        /*0156*/ 	.short	0x0101


	//----- nvinfo : EIATTR_EXIT_INSTR_OFFSETS
	.align		4
        /*0158*/ 	.byte	0x04, 0x1c
        /*015a*/ 	.short	(.L_1499 - .L_1498)


	//   ....[0]....
.L_1498:
        /*015c*/ 	.word	0x00000c80


	//   ....[1]....
        /*0160*/ 	.word	0x0000e570


	//   ....[2]....
        /*0164*/ 	.word	0x0000e840


	//   ....[3]....
        /*0168*/ 	.word	0x0000ea90


	//   ....[4]....
        /*016c*/ 	.word	0x0000ece0


	//   ....[5]....
        /*0170*/ 	.word	0x0000ee20


	//   ....[6]....
        /*0174*/ 	.word	0x0000eec0


	//   ....[7]....
        /*0178*/ 	.word	0x0000ef00


	//----- nvinfo : EIATTR_CRS_STACK_SIZE
	.align		4
.L_1499:
        /*017c*/ 	.byte	0x04, 0x1e
        /*017e*/ 	.short	(.L_1501 - .L_1500)
.L_1500:
        /*0180*/ 	.word	0x00000000


	//----- nvinfo : EIATTR_CBANK_PARAM_SIZE
	.align		4
.L_1501:
        /*0184*/ 	.byte	0x03, 0x19
        /*0186*/ 	.short	0x0074


	//----- nvinfo : EIATTR_PARAM_CBANK
	.align		4
        /*0188*/ 	.byte	0x04, 0x0a
        /*018a*/ 	.short	(.L_1503 - .L_1502)
	.align		4
.L_1502:
        /*018c*/ 	.word	index@(.nv.constant0._Z23gemm_half_q_half_kernelILi4ELi140ELb0ELb0ELi32EEvPK6__halfPKjS4_S2_PS0_iiiiPKtS7_iiiiiibS2_i)
        /*0190*/ 	.short	0x0210
        /*0192*/ 	.short	0x0074


	//----- nvinfo : EIATTR_SW_WAR
	.align		4
.L_1503:
        /*0194*/ 	.byte	0x04, 0x36
        /*0196*/ 	.short	(.L_1505 - .L_1504)
.L_1504:
        /*0198*/ 	.word	0x00000008
.L_1505:


//--------------------- .nv.info._Z23gemm_half_q_half_kernelILi4ELi20ELb0ELb0ELi32EEvPK6__halfPKjS4_S2_PS0_iiiiPKtS7_iiiiiibS2_i --------------------------
	.section	.nv.info._Z23gemm_half_q_half_kernelILi4ELi20ELb0ELb0ELi32EEvPK6__halfPKjS4_S2_PS0_iiiiPKtS7_iiiiiibS2_i,"",@"SHT_CUDA_INFO"
	.sectionflags	@""
	.align	4


	//----- nvinfo : EIATTR_CUDA_API_VERSION
	.align		4
        /*0000*/ 	.byte	0x04, 0x37
        /*0002*/ 	.short	(.L_1507 - .L_1506)
.L_1506:
        /*0004*/ 	.word	0x00000082


	//----- nvinfo : EIATTR_KPARAM_INFO
	.align		4
.L_1507:
        /*0008*/ 	.byte	0x04, 0x17
        /*000a*/ 	.short	(.L_1509 - .L_1508)
.L_1508:
        /*000c*/ 	.word	0x00000000
        /*0010*/ 	.short	0x0013
        /*0012*/ 	.short	0x0070
        /*0014*/ 	.byte	0x00, 0xf0, 0x11, 0x00


	//----- nvinfo : EIATTR_KPARAM_INFO
	.align		4
.L_1509:
        /*0018*/ 	.byte	0x04, 0x17
        /*001a*/ 	.short	(.L_1511 - .L_1510)
.L_1510:
        /*001c*/ 	.word	0x00000000
        /*0020*/ 	.short	0x0012
        /*0022*/ 	.short	0x0068
        /*0024*/ 	.byte	0x00, 0xf0, 0x21, 0x00


	//----- nvinfo : EIATTR_KPARAM_INFO
	.align		4
.L_1511:
        /*0028*/ 	.byte	0x04, 0x17
        /*002a*/ 	.short	(.L_1513 - .L_1512)
.L_1512:
        /*002c*/ 	.word	0x00000000
        /*0030*/ 	.short	0x0011
        /*0032*/ 	.short	0x0060
        /*0034*/ 	.byte	0x00, 0xf0, 0x05, 0x00


	//----- nvinfo : EIATTR_KPARAM_INFO
	.align		4
.L_1513:
        /*0038*/ 	.byte	0x04, 0x17
        /*003a*/ 	.short	(.L_1515 - .L_1514)
.L_1514:
        /*003c*/ 	.word	0x00000000
        /*0040*/ 	.short	0x0010
        /*0042*/ 	.short	0x005c
        /*0044*/ 	.byte	0x00, 0xf0, 0x11, 0x00


	//----- nvinfo : EIATTR_KPARAM_INFO
	.align		4
.L_1515:
        /*0048*/ 	.byte	0x04, 0x17
        /*004a*/ 	.short	(.L_1517 - .L_1516)
.L_1516:
        /*004c*/ 	.word	0x00000000
        /*0050*/ 	.short	0x000f
        /*0052*/ 	.short	0x0058
        /*0054*/ 	.byte	0x00, 0xf0, 0x11, 0x00


	//----- nvinfo : EIATTR_KPARAM_INFO
	.align		4
.L_1517:
        /*0058*/ 	.byte	0x04, 0x17
        /*005a*/ 	.short	(.L_1519 - .L_1518)
.L_1518:
        /*005c*/ 	.word	0x00000000
        /*0060*/ 	.short	0x000e
        /*0062*/ 	.short	0x0054
        /*0064*/ 	.byte	0x00, 0xf0, 0x11, 0x00


	//----- nvinfo : EIATTR_KPARAM_INFO
	.align		4
.L_1519:
        /*0068*/ 	.byte	0x04, 0x17
        /*006a*/ 	.short	(.L_1521 - .L_1520)
.L_1520:
        /*006c*/ 	.word	0x00000000
        /*0070*/ 	.short	0x000d
        /*0072*/ 	.short	0x0050
        /*0074*/ 	.byte	0x00, 0xf0, 0x11, 0x00


	//----- nvinfo : EIATTR_KPARAM_INFO
	.align		4
.L_1521:
        /*0078*/ 	.byte	0x04, 0x17
        /*007a*/ 	.short	(.L_1523 - .L_1522)
.L_1522:
        /*007c*/ 	.word	0x00000000
        /*0080*/ 	.short	0x000c
        /*0082*/ 	.short	0x004c
        /*0084*/ 	.byte	0x00, 0xf0, 0x11, 0x00


	//----- nvinfo : EIATTR_KPARAM_INFO
	.align		4
.L_1523:
        /*0088*/ 	.byte	0x04, 0x17
        /*008a*/ 	.short	(.L_1525 - .L_1524)
.L_1524:
        /*008c*/ 	.word	0x00000000
        /*0090*/ 	.short	0x000b
        /*0092*/ 	.short	0x0048
        /*0094*/ 	.byte	0x00, 0xf0, 0x11, 0x00


	//----- nvinfo : EIATTR_KPARAM_INFO
	.align		4
.L_1525:
        /*0098*/ 	.byte	0x04, 0x17
        /*009a*/ 	.short	(.L_1527 - .L_1526)
.L_1526:
        /*009c*/ 	.word	0x00000000
        /*00a0*/ 	.short	0x000a
        /*00a2*/ 	.short	0x0040
        /*00a4*/ 	.byte	0x00, 0xf0, 0x21, 0x00


	//----- nvinfo : EIATTR_KPARAM_INFO
	.align		4
.L_1527:
        /*00a8*/ 	.byte	0x04, 0x17
        /*00aa*/ 	.short	(.L_1529 - .L_1528)
.L_1528:
        /*00ac*/ 	.word	0x00000000
        /*00b0*/ 	.short	0x0009
        /*00b2*/ 	.short	0x0038
        /*00b4*/ 	.byte	0x00, 0xf0, 0x21, 0x00


	//----- nvinfo : EIATTR_KPARAM_INFO
	.align		4
.L_1529:
        /*00b8*/ 	.byte	0x04, 0x17
        /*00ba*/ 	.short	(.L_1531 - .L_1530)
.L_1530:
        /*00bc*/ 	.word	0x00000000
        /*00c0*/ 	.short	0x0008
        /*00c2*/ 	.short	0x0034
        /*00c4*/ 	.byte	0x00, 0xf0, 0x11, 0x00


	//----- nvinfo : EIATTR_KPARAM_INFO
	.align		4
.L_1531:
        /*00c8*/ 	.byte	0x04, 0x17
        /*00ca*/ 	.short	(.L_1533 - .L_1532)
.L_1532:
        /*00cc*/ 	.word	0x00000000
        /*00d0*/ 	.short	0x0007
        /*00d2*/ 	.short	0x0030
        /*00d4*/ 	.byte	0x00, 0xf0, 0x11, 0x00


	//----- nvinfo : EIATTR_KPARAM_INFO
	.align		4
.L_1533:
        /*00d8*/ 	.byte	0x04, 0x17
        /*00da*/ 	.short	(.L_1535 - .L_1534)
.L_1534:
        /*00dc*/ 	.word	0x00000000
        /*00e0*/ 	.short	0x0006
        /*00e2*/ 	.short	0x002c
        /*00e4*/ 	.byte	0x00, 0xf0, 0x11, 0x00


	//----- nvinfo : EIATTR_KPARAM_INFO
	.align		4
.L_1535:
        /*00e8*/ 	.byte	0x04, 0x17
        /*00ea*/ 	.short	(.L_1537 - .L_1536)
.L_1536:
        /*00ec*/ 	.word	0x00000000
        /*00f0*/ 	.short	0x0005
        /*00f2*/ 	.short	0x0028
        /*00f4*/ 	.byte	0x00, 0xf0, 0x11, 0x00


	//----- nvinfo : EIATTR_KPARAM_INFO
	.align		4
.L_1537:
        /*00f8*/ 	.byte	0x04, 0x17
        /*00fa*/ 	.short	(.L_1539 - .L_1538)
.L_1538:
        /*00fc*/ 	.word	0x00000000
        /*0100*/ 	.short	0x0004
        /*0102*/ 	.short	0x0020
        /*0104*/ 	.byte	0x00, 0xf0, 0x21, 0x00


	//----- nvinfo : EIATTR_KPARAM_INFO
	.align		4
.L_1539:
        /*0108*/ 	.byte	0x04, 0x17
        /*010a*/ 	.short	(.L_1541 - .L_1540)
.L_1540:
        /*010c*/ 	.word	0x00000000
        /*0110*/ 	.short	0x0003
        /*0112*/ 	.short	0x0018
        /*0114*/ 	.byte	0x00, 0xf0, 0x21, 0x00


	//----- nvinfo : EIATTR_KPARAM_INFO
	.align		4
.L_1541:
        /*0118*/ 	.byte	0x04, 0x17
        /*011a*/ 	.short	(.L_1543 - .L_1542)
.L_1542:
        /*011c*/ 	.word	0x00000000
        /*0120*/ 	.short	0x0002
        /*0122*/ 	.short	0x0010
        /*0124*/ 	.byte	0x00, 0xf0, 0x21, 0x00


	//----- nvinfo : EIATTR_KPARAM_INFO
	.align		4
.L_1543:
        /*0128*/ 	.byte	0x04, 0x17
        /*012a*/ 	.short	(.L_1545 - .L_1544)
.L_1544:
        /*012c*/ 	.word	0x00000000
        /*0130*/ 	.short	0x0001
        /*0132*/ 	.short	0x0008
        /*0134*/ 	.byte	0x00, 0xf0, 0x21, 0x00


	//----- nvinfo : EIATTR_KPARAM_INFO
	.align		4
.L_1545:
        /*0138*/ 	.byte	0x04, 0x17
        /*013a*/ 	.short	(.L_1547 - .L_1546)
.L_1546:
        /*013c*/ 	.word	0x00000000
        /*0140*/ 	.short	0x0000
        /*0142*/ 	.short	0x0000
        /*0144*/ 	.byte	0x00, 0xf0, 0x21, 0x00


	//----- nvinfo : EIATTR_SPARSE_MMA_MASK
	.align		4
.L_1547:
        /*0148*/ 	.byte	0x03, 0x50
        /*014a*/ 	.short	0x0000


	//----- nvinfo : EIATTR_MAXREG_COUNT
	.align		4
        /*014c*/ 	.byte	0x03, 0x1b
        /*014e*/ 	.short	0x00ff


	//----- nvinfo : EIATTR_NUM_BARRIERS
	.align		4
        /*0150*/ 	.byte	0x02, 0x4c
        /*0152*/ 	.byte	0x01
	.zero		1


	//----- nvinfo : EIATTR_MERCURY_ISA_VERSION
	.align		4
        /*0154*/ 	.byte	0x03, 0x5f
        /*0156*/ 	.short	0x0101


	//----- nvinfo : EIATTR_EXIT_INSTR_OFFSETS
	.align		4
        /*0158*/ 	.byte	0x04, 0x1c
        /*015a*/ 	.short	(.L_1549 - .L_1548)


	//   ....[0]....
.L_1548:
        /*015c*/ 	.word	0x000007f0


	//   ....[1]....
        /*0160*/ 	.word	0x00005a10


	//   ....[2]....
        /*0164*/ 	.word	0x00005ce0


	//   ....[3]....
        /*0168*/ 	.word	0x00005f30


	//   ....[4]....
        /*016c*/ 	.word	0x00006180


	//   ....[5]....
        /*0170*/ 	.word	0x000062c0


	//   ....[6]....
        /*0174*/ 	.word	0x00006360


	//   ....[7]....
        /*0178*/ 	.word	0x000063a0


	//----- nvinfo : EIATTR_CRS_STACK_SIZE
	.align		4
.L_1549:
        /*017c*/ 	.byte	0x04, 0x1e
        /*017e*/ 	.short	(.L_1551 - .L_1550)
.L_1550:
        /*0180*/ 	.word	0x00000000


	//----- nvinfo : EIATTR_CBANK_PARAM_SIZE
	.align		4
.L_1551:
        /*0184*/ 	.byte	0x03, 0x19
        /*0186*/ 	.short	0x0074


	//----- nvinfo : EIATTR_PARAM_CBANK
	.align		4
        /*0188*/ 	.byte	0x04, 0x0a
        /*018a*/ 	.short	(.L_1553 - .L_1552)
	.align		4
.L_1552:
        /*018c*/ 	.word	index@(.nv.constant0._Z23gemm_half_q_half_kernelILi4ELi20ELb0ELb0ELi32EEvPK6__halfPKjS4_S2_PS0_iiiiPKtS7_iiiiiibS2_i)
        /*0190*/ 	.short	0x0210
        /*0192*/ 	.short	0x0074


	//----- nvinfo : EIATTR_SW_WAR
	.align		4
.L_1553:
        /*0194*/ 	.byte	0x04, 0x36
        /*0196*/ 	.short	(.L_1555 - .L_1554)
.L_1554:
        /*0198*/ 	.word	0x00000008
.L_1555:


//--------------------- .nv.info._Z23gemm_half_q_half_kernelILi4ELi38ELb0ELb0ELi32EEvPK6__halfPKjS4_S2_PS0_iiiiPKtS7_iiiiiibS2_i --------------------------
	.section	.nv.info._Z23gemm_half_q_half_kernelILi4ELi38ELb0ELb0ELi32EEvPK6__halfPKjS4_S2_PS0_iiiiPKtS7_iiiiiibS2_i,"",@"SHT_CUDA_INFO"
	.sectionflags	@""
	.align	4


	//----- nvinfo : EIATTR_CUDA_API_VERSION
	.align		4
        /*0000*/ 	.byte	0x04, 0x37
        /*0002*/ 	.short	(.L_1557 - .L_1556)
.L_1556:
        /*0004*/ 	.word	0x00000082


	//----- nvinfo : EIATTR_KPARAM_INFO
	.align		4
.L_1557:
        /*0008*/ 	.byte	0x04, 0x17
        /*000a*/ 	.short	(.L_1559 - .L_1558)
.L_1558:
        /*000c*/ 	.word	0x00000000
        /*0010*/ 	.short	0x0013
        /*0012*/ 	.short	0x0070
        /*0014*/ 	.byte	0x00, 0xf0, 0x11, 0x00


	//----- nvinfo : EIATTR_KPARAM_INFO
	.align		4
.L_1559:
        /*0018*/ 	.byte	0x04, 0x17
        /*001a*/ 	.short	(.L_1561 - .L_1560)
.L_1560:
        /*001c*/ 	.word	0x00000000
        /*0020*/ 	.short	0x0012
        /*0022*/ 	.short	0x0068
        /*0024*/ 	.byte	0x00, 0xf0, 0x21, 0x00


	//----- nvinfo : EIATTR_KPARAM_INFO
	.align		4
.L_1561:
        /*0028*/ 	.byte	0x04, 0x17
        /*002a*/ 	.short	(.L_1563 - .L_1562)
.L_1562:
        /*002c*/ 	.word	0x00000000
        /*0030*/ 	.short	0x0011
        /*0032*/ 	.short	0x0060
        /*0034*/ 	.byte	0x00, 0xf0, 0x05, 0x00


	//----- nvinfo : EIATTR_KPARAM_INFO
	.align		4
.L_1563:
        /*0038*/ 	.byte	0x04, 0x17
        /*003a*/ 	.short	(.L_1565 - .L_1564)
.L_1564:
        /*003c*/ 	.word	0x00000000
        /*0040*/ 	.short	0x0010
        /*0042*/ 	.short	0x005c
        /*0044*/ 	.byte	0x00, 0xf0, 0x11, 0x00


	//----- nvinfo : EIATTR_KPARAM_INFO
	.align		4
.L_1565:
        /*0048*/ 	.byte	0x04, 0x17
        /*004a*/ 	.short	(.L_1567 - .L_1566)
.L_1566:
        /*004c*/ 	.word	0x00000000
        /*0050*/ 	.short	0x000f
        /*0052*/ 	.short	0x0058
        /*0054*/ 	.byte	0x00, 0xf0, 0x11, 0x00


	//----- nvinfo : EIATTR_KPARAM_INFO
	.align		4
.L_1567:
        /*0058*/ 	.byte	0x04, 0x17
        /*005a*/ 	.short	(.L_1569 - .L_1568)
.L_1568:
        /*005c*/ 	.word	0x00000000
        /*0060*/ 	.short	0x000e
        /*0062*/ 	.short	0x0054
        /*0064*/ 	.byte	0x00, 0xf0, 0x11, 0x00


	//----- nvinfo : EIATTR_KPARAM_INFO
	.align		4
.L_1569:
        /*0068*/ 	.byte	0x04, 0x17
        /*006a*/ 	.short	(.L_1571 - .L_1570)
.L_1570:
        /*006c*/ 	.word	0x00000000
        /*0070*/ 	.short	0x000d
        /*0072*/ 	.short	0x0050
        /*0074*/ 	.byte	0x00, 0xf0, 0x11, 0x00


	//----- nvinfo : EIATTR_KPARAM_INFO
	.align		4
.L_1571:
        /*0078*/ 	.byte	0x04, 0x17
        /*007a*/ 	.short	(.L_1573 - .L_1572)
.L_1572:
        /*007c*/ 	.word	0x00000000
        /*0080*/ 	.short	0x000c
        /*0082*/ 	.short	0x004c
        /*0084*/ 	.byte	0x00, 0xf0, 0x11, 0x00


	//----- nvinfo : EIATTR_KPARAM_INFO
	.align		4
.L_1573:
        /*0088*/ 	.byte	0x04, 0x17
        /*008a*/ 	.short	(.L_1575 - .L_1574)
.L_1574:
        /*008c*/ 	.word	0x00000000
        /*0090*/ 	.short	0x000b
        /*0092*/ 	.short	0x0048
        /*0094*/ 	.byte	0x00, 0xf0, 0x11, 0x00


	//----- nvinfo : EIATTR_KPARAM_INFO
	.align		4
.L_1575:
        /*0098*/ 	.byte	0x04, 0x17
        /*009a*/ 	.short	(.L_1577 - .L_1576)
.L_1576:
        /*009c*/ 	.word	0x00000000
        /*00a0*/ 	.short	0x000a
        /*00a2*/ 	.short	0x0040
        /*00a4*/ 	.byte	0x00, 0xf0, 0x21, 0x00


	//----- nvinfo : EIATTR_KPARAM_INFO
	.align		4
.L_1577:
        /*00a8*/ 	.byte	0x04, 0x17
        /*00aa*/ 	.short	(.L_1579 - .L_1578)
.L_1578:
        /*00ac*/ 	.word	0x00000000
        /*00b0*/ 	.short	0x0009
        /*00b2*/ 	.short	0x0038
        /*00b4*/ 	.byte	0x00, 0xf0, 0x21, 0x00


	//----- nvinfo : EIATTR_KPARAM_INFO
	.align		4
.L_1579:
        /*00b8*/ 	.byte	0x04, 0x17
        /*00ba*/ 	.short	(.L_1581 - .L_1580)
.L_1580:
        /*00bc*/ 	.word	0x00000000
        /*00c0*/ 	.short	0x0008
        /*00c2*/ 	.short	0x0034
        /*00c4*/ 	.byte	0x00, 0xf0, 0x11, 0x00


	//----- nvinfo : EIATTR_KPARAM_INFO
	.align		4
.L_1581:
        /*00c8*/ 	.byte	0x04, 0x17
        /*00ca*/ 	.short	(.L_1583 - .L_1582)
.L_1582:
        /*00cc*/ 	.word	0x00000000
        /*00d0*/ 	.short	0x0007
        /*00d2*/ 	.short	0x0030
        /*00d4*/ 	.byte	0x00, 0xf0, 0x11, 0x00


	//----- nvinfo : EIATTR_KPARAM_INFO
	.align		4
.L_1583:
        /*00d8*/ 	.byte	0x04, 0x17
        /*00da*/ 	.short	(.L_1585 - .L_1584)
.L_1584:
        /*00dc*/ 	.word	0x00000000
        /*00e0*/ 	.short	0x0006
        /*00e2*/ 	.short	0x002c
        /*00e4*/ 	.byte	0x00, 0xf0, 0x11, 0x00


	//----- nvinfo : EIATTR_KPARAM_INFO
	.align		4
.L_1585:
        /*00e8*/ 	.byte	0x04, 0x17
        /*00ea*/ 	.short	(.L_1587 - .L_1586)
.L_1586:
        /*00ec*/ 	.word	0x00000000
        /*00f0*/ 	.short	0x0005
        /*00f2*/ 	.short	0x0028
        /*00f4*/ 	.byte	0x00, 0xf0, 0x11, 0x00


	//----- nvinfo : EIATTR_KPARAM_INFO
	.align		4
.L_1587:
        /*00f8*/ 	.byte	0x04, 0x17
        /*00fa*/ 	.short	(.L_1589 - .L_1588)
.L_1588:
        /*00fc*/ 	.word	0x00000000
        /*0100*/ 	.short	0x0004
        /*0102*/ 	.short	0x0020
        /*0104*/ 	.byte	0x00, 0xf0, 0x21, 0x00


	//----- nvinfo : EIATTR_KPARAM_INFO
	.align		4
.L_1589:
        /*0108*/ 	.byte	0x04, 0x17
        /*010a*/ 	.short	(.L_1591 - .L_1590)
.L_1590:
        /*010c*/ 	.word	0x00000000
        /*0110*/ 	.short	0x0003
        /*0112*/ 	.short	0x0018
        /*0114*/ 	.byte	0x00, 0xf0, 0x21, 0x00


	//----- nvinfo : EIATTR_KPARAM_INFO
	.align		4
.L_1591:
        /*0118*/ 	.byte	0x04, 0x17
        /*011a*/ 	.short	(.L_1593 - .L_1592)
.L_1592:
        /*011c*/ 	.word	0x00000000
        /*0120*/ 	.short	0x0002
        /*0122*/ 	.short	0x0010
        /*0124*/ 	.byte	0x00, 0xf0, 0x21, 0x00


	//----- nvinfo : EIATTR_KPARAM_INFO
	.align		4
.L_1593:
        /*0128*/ 	.byte	0x04, 0x17
        /*012a*/ 	.short	(.L_1595 - .L_1594)
.L_1594:
        /*012c*/ 	.word	0x00000000
        /*0130*/ 	.short	0x0001
        /*0132*/ 	.short	0x0008
        /*0134*/ 	.byte	0x00, 0xf0, 0x21, 0x00


	//----- nvinfo : EIATTR_KPARAM_INFO
	.align		4
.L_1595:
        /*0138*/ 	.byte	0x04, 0x17
        /*013a*/ 	.short	(.L_1597 - .L_1596)
.L_1596:
        /*013c*/ 	.word	0x00000000
        /*0140*/ 	.short	0x0000
        /*0142*/ 	.short	0x0000
        /*0144*/ 	.byte	0x00, 0xf0, 0x21, 0x00


	//----- nvinfo : EIATTR_SPARSE_MMA_MASK
	.align		4
.L_1597:
        /*0148*/ 	.byte	0x03, 0x50
        /*014a*/ 	.short	0x0000


	//----- nvinfo : EIATTR_MAXREG_COUNT
	.align		4
        /*014c*/ 	.byte	0x03, 0x1b
        /*014e*/ 	.short	0x00ff


	//----- nvinfo : EIATTR_NUM_BARRIERS
	.align		4
        /*0150*/ 	.byte	0x02, 0x4c
        /*0152*/ 	.byte	0x01
	.zero		1


	//----- nvinfo : EIATTR_MERCURY_ISA_VERSION
	.align		4
        /*0154*/ 	.byte	0x03, 0x5f
        /*0156*/ 	.short	0x0101


	//----- nvinfo : EIATTR_EXIT_INSTR_OFFSETS
	.align		4
        /*0158*/ 	.byte	0x04, 0x1c
        /*015a*/ 	.short	(.L_1599 - .L_1598)


	//   ....[0]....
.L_1598:
        /*015c*/ 	.word	0x00000c80


	//   ....[1]....
        /*0160*/ 	.word	0x00007610


	//   ....[2]....
        /*0164*/ 	.word	0x000078f0


	//   ....[3]....
        /*0168*/ 	.word	0x00007b40


	//   ....[4]....
        /*016c*/ 	.word	0x00007d90


	//   ....[5]....
        /*0170*/ 	.word	0x00007ed0


	//   ....[6]....
        /*0174*/ 	.word	0x00007f60


	//   ....[7]....
        /*0178*/ 	.word	0x00007fa0


	//----- nvinfo : EIATTR_CRS_STACK_SIZE
	.align		4
.L_1599:
        /*017c*/ 	.byte	0x04, 0x1e
        /*017e*/ 	.short	(.L_1601 - .L_1600)
.L_1600:
        /*0180*/ 	.word	0x00000000


	//----- nvinfo : EIATTR_CBANK_PARAM_SIZE
	.align		4
.L_1601:
        /*0184*/ 	.byte	0x03, 0x19
        /*0186*/ 	.short	0x0074


	//----- nvinfo : EIATTR_PARAM_CBANK
	.align		4
        /*0188*/ 	.byte	0x04, 0x0a
        /*018a*/ 	.short	(.L_1603 - .L_1602)
	.align		4
.L_1602:
        /*018c*/ 	.word	index@(.nv.constant0._Z23gemm_half_q_half_kernelILi4ELi38ELb0ELb0ELi32EEvPK6__halfPKjS4_S2_PS0_iiiiPKtS7_iiiiiibS2_i)
        /*0190*/ 	.short	0x0210
        /*0192*/ 	.short	0x0074


	//----- nvinfo : EIATTR_SW_WAR
	.align		4
.L_1603:
        /*0194*/ 	.byte	0x04, 0x36
        /*0196*/ 	.short	(.L_1605 - .L_1604)
.L_1604:
        /*0198*/ 	.word	0x00000008
.L_1605:


//--------------------- .nv.info._Z23gemm_half_q_half_kernelILi4ELi128ELb0ELb0ELi32EEvPK6__halfPKjS4_S2_PS0_iiiiPKtS7_iiiiiibS2_i --------------------------
	.section	.nv.info._Z23gemm_half_q_half_kernelILi4ELi128ELb0ELb0ELi32EEvPK6__halfPKjS4_S2_PS0_iiiiPKtS7_iiiiiibS2_i,"",@"SHT_CUDA_INFO"
	.sectionflags	@""
	.align	4


	//----- nvinfo : EIATTR_CUDA_API_VERSION
	.align		4
        /*0000*/ 	.byte	0x04, 0x37
        /*0002*/ 	.short	(.L_1607 - .L_1606)
.L_1606:
        /*0004*/ 	.word	0x00000082


	//----- nvinfo : EIATTR_KPARAM_INFO
	.align		4
.L_1607:
        /*0008*/ 	.byte	0x04, 0x17
        /*000a*/ 	.short	(.L_1609 - .L_1608)
.L_1608:
        /*000c*/ 	.word	0x00000000
        /*0010*/ 	.short	0x0013
        /*0012*/ 	.short	0x0070
        /*0014*/ 	.byte	0x00, 0xf0, 0x11, 0x00


	//----- nvinfo : EIATTR_KPARAM_INFO
	.align		4
.L_1609:
        /*0018*/ 	.byte	0x04, 0x17
        /*001a*/ 	.short	(.L_1611 - .L_1610)
.L_1610:
        /*001c*/ 	.word	0x00000000
        /*0020*/ 	.short	0x0012
        /*0022*/ 	.short	0x0068
        /*0024*/ 	.byte	0x00, 0xf0, 0x21, 0x00


	//----- nvinfo : EIATTR_KPARAM_INFO
	.align		4
.L_1611:
        /*0028*/ 	.byte	0x04, 0x17
        /*002a*/ 	.short	(.L_1613 - .L_1612)
.L_1612:
        /*002c*/ 	.word	0x00000000
        /*0030*/ 	.short	0x0011
        /*0032*/ 	.short	0x0060
        /*0034*/ 	.byte	0x00, 0xf0, 0x05, 0x00


	//----- nvinfo : EIATTR_KPARAM_INFO
	.align		4
.L_1613:
        /*0038*/ 	.byte	0x04, 0x17
        /*003a*/ 	.short	(.L_1615 - .L_1614)
.L_1614:
        /*003c*/ 	.word	0x00000000
        /*0040*/ 	.short	0x0010
        /*0042*/ 	.short	0x005c
        /*0044*/ 	.byte	0x00, 0xf0, 0x11, 0x00


	//----- nvinfo : EIATTR_KPARAM_INFO
	.align		4
.L_1615:
        /*0048*/ 	.byte	0x04, 0x17
        /*004a*/ 	.short	(.L_1617 - .L_1616)
.L_1616:
        /*004c*/ 	.word	0x00000000
        /*0050*/ 	.short	0x000f
        /*0052*/ 	.short	0x0058
        /*0054*/ 	.byte	0x00, 0xf0, 0x11, 0x00


	//----- nvinfo : EIATTR_KPARAM_INFO
	.align		4
.L_1617:
        /*0058*/ 	.byte	0x04, 0x17
        /*005a*/ 	.short	(.L_1619 - .L_1618)
.L_1618:
        /*005c*/ 	.word	0x00000000
        /*0060*/ 	.short	0x000e
        /*0062*/ 	.short	0x0054
        /*0064*/ 	.byte	0x00, 0xf0, 0x11, 0x00


	//----- nvinfo : EIATTR_KPARAM_INFO
	.align		4
.L_1619:
        /*0068*/ 	.byte	0x04, 0x17
        /*006a*/ 	.short	(.L_1621 - .L_1620)
.L_1620:
        /*006c*/ 	.word	0x00000000
        /*0070*/ 	.short	0x000d
        /*0072*/ 	.short	0x0050
        /*0074*/ 	.byte	0x00, 0xf0, 0x11, 0x00


	//----- nvinfo : EIATTR_KPARAM_INFO
	.align		4
.L_1621:
        /*0078*/ 	.byte	0x04, 0x17
        /*007a*/ 	.short	(.L_1623 - .L_1622)
.L_1622:
        /*007c*/ 	.word	0x00000000
        /*0080*/ 	.short	0x000c
        /*0082*/ 	.short	0x004c
        /*0084*/ 	.byte	0x00, 0xf0, 0x11, 0x00


	//----- nvinfo : EIATTR_KPARAM_INFO
	.align		4
.L_1623:
        /*0088*/ 	.byte	0x04, 0x17
        /*008a*/ 	.short	(.L_1625 - .L_1624)
.L_1624:
        /*008c*/ 	.word	0x00000000
        /*0090*/ 	.short	0x000b
        /*0092*/ 	.short	0x0048
        /*0094*/ 	.byte	0x00, 0xf0, 0x11, 0x00


	//----- nvinfo : EIATTR_KPARAM_INFO
	.align		4
.L_1625:
        /*0098*/ 	.byte	0x04, 0x17
        /*009a*/ 	.short	(.L_1627 - .L_1626)
.L_1626:
        /*009c*/ 	.word	0x00000000
        /*00a0*/ 	.short	0x000a
        /*00a2*/ 	.short	0x0040
        /*00a4*/ 	.byte	0x00, 0xf0, 0x21, 0x00


	//----- nvinfo : EIATTR_KPARAM_INFO
	.align		4
.L_1627:
        /*00a8*/ 	.byte	0x04, 0x17
        /*00aa*/ 	.short	(.L_1629 - .L_1628)
.L_1628:
        /*00ac*/ 	.word	0x00000000
        /*00b0*/ 	.short	0x0009
        /*00b2*/ 	.short	0x0038
        /*00b4*/ 	.byte	0x00, 0xf0, 0x21, 0x00


	//----- nvinfo : EIATTR_KPARAM_INFO
	.align		4
.L_1629:
        /*00b8*/ 	.byte	0x04, 0x17
        /*00ba*/ 	.short	(.L_1631 - .L_1630)
.L_1630:
        /*00bc*/ 	.word	0x00000000
        /*00c0*/ 	.short	0x0008
        /*00c2*/ 	.short	0x0034
        /*00c4*/ 	.byte	0x00, 0xf0, 0x11, 0x00


	//----- nvinfo : EIATTR_KPARAM_INFO
	.align		4
.L_1631:
        /*00c8*/ 	.byte	0x04, 0x17
        /*00ca*/ 	.short	(.L_1633 - .L_1632)
.L_1632:
        /*00cc*/ 	.word	0x00000000
        /*00d0*/ 	.short	0x0007
        /*00d2*/ 	.short	0x0030
        /*00d4*/ 	.byte	0x00, 0xf0, 0x11, 0x00


	//----- nvinfo : EIATTR_KPARAM_INFO
	.align		4
.L_1633:
        /*00d8*/ 	.byte	0x04, 0x17
        /*00da*/ 	.short	(.L_1635 - .L_1634)
.L_1634:
        /*00dc*/ 	.word	0x00000000
        /*00e0*/ 	.short	0x0006
        /*00e2*/ 	.short	0x002c
        /*00e4*/ 	.byte	0x00, 0xf0, 0x11, 0x00


	//----- nvinfo : EIATTR_KPARAM_INFO
	.align		4
.L_1635:
        /*00e8*/ 	.byte	0x04, 0x17
        /*00ea*/ 	.short	(.L_1637 - .L_1636)
.L_1636:
        /*00ec*/ 	.word	0x00000000
        /*00f0*/ 	.short	0x0005
        /*00f2*/ 	.short	0x0028
        /*00f4*/ 	.byte	0x00, 0xf0, 0x11, 0x00


	//----- nvinfo : EIATTR_KPARAM_INFO
	.align		4
.L_1637:
        /*00f8*/ 	.byte	0x04, 0x17
        /*00fa*/ 	.short	(.L_1639 - .L_1638)
.L_1638:
        /*00fc*/ 	.word	0x00000000
        /*0100*/ 	.short	0x0004
        /*0102*/ 	.short	0x0020
        /*0104*/ 	.byte	0x00, 0xf0, 0x21, 0x00


	//----- nvinfo : EIATTR_KPARAM_INFO
	.align		4
.L_1639:
        /*0108*/ 	.byte	0x04, 0x17
        /*010a*/ 	.short	(.L_1641 - .L_1640)
.L_1640:
        /*010c*/ 	.word	0x00000000
        /*0110*/ 	.short	0x0003
        /*0112*/ 	.short	0x0018
        /*0114*/ 	.byte	0x00, 0xf0, 0x21, 0x00


	//----- nvinfo : EIATTR_KPARAM_INFO
	.align		4
.L_1641:
        /*0118*/ 	.byte	0x04, 0x17
        /*011a*/ 	.short	(.L_1643 - .L_1642)
.L_1642:
        /*011c*/ 	.word	0x00000000
        /*0120*/ 	.short	0x0002
        /*0122*/ 	.short	0x0010
        /*0124*/ 	.byte	0x00, 0xf0, 0x21, 0x00


	//----- nvinfo : EIATTR_KPARAM_INFO
	.align		4
.L_1643:
        /*0128*/ 	.byte	0x04, 0x17
        /*012a*/ 	.short	(.L_1645 - .L_1644)
.L_1644:
        /*012c*/ 	.word	0x00000000
        /*0130*/ 	.short	0x0001
        /*0132*/ 	.short	0x0008
        /*0134*/ 	.byte	0x00, 0xf0, 0x21, 0x00


	//----- nvinfo : EIATTR_KPARAM_INFO
	.align		4
.L_1645:
        /*0138*/ 	.byte	0x04, 0x17
        /*013a*/ 	.short	(.L_1647 - .L_1646)
.L_1646:
        /*013c*/ 	.word	0x00000000
        /*0140*/ 	.short	0x0000
        /*0142*/ 	.short	0x0000
        /*0144*/ 	.byte	0x00, 0xf0, 0x21, 0x00


	//----- nvinfo : EIATTR_SPARSE_MMA_MASK
	.align		4
.L_1647:
        /*0148*/ 	.byte	0x03, 0x50
        /*014a*/ 	.short	0x0000


	//----- nvinfo : EIATTR_MAXREG_COUNT
	.align		4
        /*014c*/ 	.byte	0x03, 0x1b
        /*014e*/ 	.short	0x00ff


	//----- nvinfo : EIATTR_NUM_BARRIERS
	.align		4
        /*0150*/ 	.byte	0x02, 0x4c
        /*0152*/ 	.byte	0x01
	.zero		1


	//----- nvinfo : EIATTR_MERCURY_ISA_VERSION
	.align		4
        /*0154*/ 	.byte	0x03, 0x5f
        /*0156*/ 	.short	0x0101


	//----- nvinfo : EIATTR_EXIT_INSTR_OFFSETS
	.align		4
        /*0158*/ 	.byte	0x04, 0x1c
        /*015a*/ 	.short	(.L_1649 - .L_1648)


	//   ....[0]....
.L_1648:
        /*015c*/ 	.word	0x000007e0


	//   ....[1]....
        /*0160*/ 	.word	0x00006f30


	//   ....[2]....
        /*0164*/ 	.word	0x00007200


	//   ....[3]....
        /*0168*/ 	.word	0x00007450


	//   ....[4]....
        /*016c*/ 	.word	0x000076a0


	//   ....[5]....
        /*0170*/ 	.word	0x000077e0


	//   ....[6]....
        /*0174*/ 	.word	0x00007880


	//   ....[7]....
        /*0178*/ 	.word	0x000078c0


	//----- nvinfo : EIATTR_CRS_STACK_SIZE
	.align		4
.L_1649:
        /*017c*/ 	.byte	0x04, 0x1e
        /*017e*/ 	.short	(.L_1651 - .L_1650)
.L_1650:
        /*0180*/ 	.word	0x00000000


	//----- nvinfo : EIATTR_CBANK_PARAM_SIZE
	.align		4
.L_1651:
        /*0184*/ 	.byte	0x03, 0x19
        /*0186*/ 	.short	0x0074


	//----- nvinfo : EIATTR_PARAM_CBANK
	.align		4
        /*0188*/ 	.byte	0x04, 0x0a
        /*018a*/ 	.short	(.L_1653 - .L_1652)
	.align		4
.L_1652:
        /*018c*/ 	.word	index@(.nv.constant0._Z23gemm_half_q_half_kernelILi4ELi128ELb0ELb0ELi32EEvPK6__halfPKjS4_S2_PS0_iiiiPKtS7_iiiiiibS2_i)
        /*0190*/ 	.short	0x0210
        /*0192*/ 	.short	0x0074


	//----- nvinfo : EIATTR_SW_WAR
	.align		4
.L_1653:
        /*0194*/ 	.byte	0x04, 0x36
        /*0196*/ 	.short	(.L_1655 - .L_1654)
.L_1654:
        /*0198*/ 	.word	0x00000008
.L_1655:


//--------------------- .nv.info._Z23gemm_half_q_half_kernelILi3ELi190ELb0ELb0ELi64EEvPK6__halfPKjS4_S2_PS0_iiiiPKtS7_iiiiiibS2_i --------------------------
	.section	.nv.info._Z23gemm_half_q_half_kernelILi3ELi190ELb0ELb0ELi64EEvPK6__halfPKjS4_S2_PS0_iiiiPKtS7_iiiiiibS2_i,"",@"SHT_CUDA_INFO"
	.sectionflags	@""
	.align	4


	//----- nvinfo : EIATTR_CUDA_API_VERSION
	.align		4
        /*0000*/ 	.byte	0x04, 0x37
        /*0002*/ 	.short	(.L_1657 - .L_1656)
.L_1656:
        /*0004*/ 	.word	0x00000082


	//----- nvinfo : EIATTR_KPARAM_INFO
	.align		4
.L_1657:
        /*0008*/ 	.byte	0x04, 0x17
        /*000a*/ 	.short	(.L_1659 - .L_1658)
.L_1658:
        /*000c*/ 	.word	0x00000000
        /*0010*/ 	.short	0x0013
        /*0012*/ 	.short	0x0070
        /*0014*/ 	.byte	0x00, 0xf0, 0x11, 0x00


	//----- nvinfo : EIATTR_KPARAM_INFO
	.align		4
.L_1659:
        /*0018*/ 	.byte	0x04, 0x17
        /*001a*/ 	.short	(.L_1661 - .L_1660)
.L_1660:
        /*001c*/ 	.word	0x00000000
        /*0020*/ 	.short	0x0012
        /*0022*/ 	.short	0x0068
        /*0024*/ 	.byte	0x00, 0xf0, 0x21, 0x00


	//----- nvinfo : EIATTR_KPARAM_INFO
	.align		4
.L_1661:
        /*0028*/ 	.byte	0x04, 0x17
        /*002a*/ 	.short	(.L_1663 - .L_1662)
.L_1662:
        /*002c*/ 	.word	0x00000000
        /*0030*/ 	.short	0x0011
        /*0032*/ 	.short	0x0060
        /*0034*/ 	.byte	0x00, 0xf0, 0x05, 0x00


	//----- nvinfo : EIATTR_KPARAM_INFO
	.align		4
.L_1663:
        /*0038*/ 	.byte	0x04, 0x17
        /*003a*/ 	.short	(.L_1665 - .L_1664)
.L_1664:
        /*003c*/ 	.word	0x00000000
        /*0040*/ 	.short	0x0010
        /*0042*/ 	.short	0x005c
        /*0044*/ 	.byte	0x00, 0xf0, 0x11, 0x00


	//----- nvinfo : EIATTR_KPARAM_INFO
	.align		4
.L_1665:
        /*0048*/ 	.byte	0x04, 0x17
        /*004a*/ 	.short	(.L_1667 - .L_1666)
.L_1666:
        /*004c*/ 	.word	0x00000000
        /*0050*/ 	.short	0x000f
        /*0052*/ 	.short	0x0058
        /*0054*/ 	.byte	0x00, 0xf0, 0x11, 0x00


	//----- nvinfo : EIATTR_KPARAM_INFO
	.align		4
.L_1667:
        /*0058*/ 	.byte	0x04, 0x17
        /*005a*/ 	.short	(.L_1669 - .L_1668)
.L_1668:
        /*005c*/ 	.word	0x00000000
        /*0060*/ 	.short	0x000e
        /*0062*/ 	.short	0x0054
        /*0064*/ 	.byte	0x00, 0xf0, 0x11, 0x00


	//----- nvinfo : EIATTR_KPARAM_INFO
	.align		4
.L_1669:
        /*0068*/ 	.byte	0x04, 0x17
        /*006a*/ 	.short	(.L_1671 - .L_1670)
.L_1670:
        /*006c*/ 	.word	0x00000000
        /*0070*/ 	.short	0x000d
        /*0072*/ 	.short	0x0050
        /*0074*/ 	.byte	0x00, 0xf0, 0x11, 0x00


	//----- nvinfo : EIATTR_KPARAM_INFO
	.align		4
.L_1671:
        /*0078*/ 	.byte	0x04, 0x17
        /*007a*/ 	.short	(.L_1673 - .L_1672)
.L_1672:
        /*007c*/ 	.word	0x00000000
        /*0080*/ 	.short	0x000c
        /*0082*/ 	.short	0x004c
        /*0084*/ 	.byte	0x00, 0xf0, 0x11, 0x00


	//----- nvinfo : EIATTR_KPARAM_INFO
	.align		4
.L_1673:
        /*0088*/ 	.byte	0x04, 0x17
        /*008a*/ 	.short	(.L_1675 - .L_1674)
.L_1674:
        /*008c*/ 	.word	0x00000000
        /*0090*/ 	.short	0x000b
        /*0092*/ 	.short	0x0048
        /*0094*/ 	.byte	0x00, 0xf0, 0x11, 0x00


	//----- nvinfo : EIATTR_KPARAM_INFO
	.align		4
.L_1675:
        /*0098*/ 	.byte	0x04, 0x17
        /*009a*/ 	.short	(.L_1677 - .L_1676)
.L_1676:
        /*009c*/ 	.word	0x00000000
        /*00a0*/ 	.short	0x000a
        /*00a2*/ 	.short	0x0040
        /*00a4*/ 	.byte	0x00, 0xf0, 0x21, 0x00


	//----- nvinfo : EIATTR_KPARAM_INFO
	.align		4
.L_1677:
        /*00a8*/ 	.byte	0x04, 0x17
        /*00aa*/ 	.short	(.L_1679 - .L_1678)
.L_1678:
        /*00ac*/ 	.word	0x00000000
        /*00b0*/ 	.short	0x0009
        /*00b2*/ 	.short	0x0038
        /*00b4*/ 	.byte	0x00, 0xf0, 0x21, 0x00


	//----- nvinfo : EIATTR_KPARAM_INFO
	.align		4
.L_1679:
        /*00b8*/ 	.byte	0x04, 0x17
        /*00ba*/ 	.short	(.L_1681 - .L_1680)
.L_1680:
        /*00bc*/ 	.word	0x00000000
        /*00c0*/ 	.short	0x0008
        /*00c2*/ 	.short	0x0034
        /*00c4*/ 	.byte	0x00, 0xf0, 0x11, 0x00


	//----- nvinfo : EIATTR_KPARAM_INFO
	.align		4
.L_1681:
        /*00c8*/ 	.byte	0x04, 0x17
        /*00ca*/ 	.short	(.L_1683 - .L_1682)
.L_1682:
        /*00cc*/ 	.word	0x00000000
        /*00d0*/ 	.short	0x0007
        /*00d2*/ 	.short	0x0030
        /*00d4*/ 	.byte	0x00, 0xf0, 0x11, 0x00


	//----- nvinfo : EIATTR_KPARAM_INFO
	.align		4
.L_1683:
        /*00d8*/ 	.byte	0x04, 0x17
        /*00da*/ 	.short	(.L_1685 - .L_1684)
.L_1684:
        /*00dc*/ 	.word	0x00000000
        /*00e0*/ 	.short	0x0006
        /*00e2*/ 	.short	0x002c
        /*00e4*/ 	.byte	0x00, 0xf0, 0x11, 0x00


	//----- nvinfo : EIATTR_KPARAM_INFO
	.align		4
.L_1685:
        /*00e8*/ 	.byte	0x04, 0x17
        /*00ea*/ 	.short	(.L_1687 - .L_1686)
.L_1686:
        /*00ec*/ 	.word	0x00000000
        /*00f0*/ 	.short	0x0005
        /*00f2*/ 	.short	0x0028
        /*00f4*/ 	.byte	0x00, 0xf0, 0x11, 0x00


	//----- nvinfo : EIATTR_KPARAM_INFO
	.align		4
.L_1687:
        /*00f8*/ 	.byte	0x04, 0x17
        /*00fa*/ 	.short	(.L_1689 - .L_1688)
.L_1688:
        /*00fc*/ 	.word	0x00000000
        /*0100*/ 	.short	0x0004
        /*0102*/ 	.short	0x0020
        /*0104*/ 	.byte	0x00, 0xf0, 0x21, 0x00


	//----- nvinfo : EIATTR_KPARAM_INFO
	.align		4
.L_1689:
        /*0108*/ 	.byte	0x04, 0x17
        /*010a*/ 	.short	(.L_1691 - .L_1690)
.L_1690:
        /*010c*/ 	.word	0x00000000
        /*0110*/ 	.short	0x0003
        /*0112*/ 	.short	0x0018
        /*0114*/ 	.byte	0x00, 0xf0, 0x21, 0x00


	//----- nvinfo : EIATTR_KPARAM_INFO
	.align		4
.L_1691:
        /*0118*/ 	.byte	0x04, 0x17
        /*011a*/ 	.short	(.L_1693 - .L_1692)
.L_1692:
        /*011c*/ 	.word	0x00000000
        /*0120*/ 	.short	0x0002
        /*0122*/ 	.short	0x0010
        /*0124*/ 	.byte	0x00, 0xf0, 0x21, 0x00


	//----- nvinfo : EIATTR_KPARAM_INFO
	.align		4
.L_1693:
        /*0128*/ 	.byte	0x04, 0x17
        /*012a*/ 	.short	(.L_1695 - .L_1694)
.L_1694:
        /*012c*/ 	.word	0x00000000
        /*0130*/ 	.short	0x0001
        /*0132*/ 	.short	0x0008
        /*0134*/ 	.byte	0x00, 0xf0, 0x21, 0x00


	//----- nvinfo : EIATTR_KPARAM_INFO
	.align		4
.L_1695:
        /*0138*/ 	.byte	0x04, 0x17
        /*013a*/ 	.short	(.L_1697 - .L_1696)
.L_1696:
        /*013c*/ 	.word	0x00000000
        /*0140*/ 	.short	0x0000
        /*0142*/ 	.short	0x0000
        /*0144*/ 	.byte	0x00, 0xf0, 0x21, 0x00


	//----- nvinfo : EIATTR_SPARSE_MMA_MASK
	.align		4
.L_1697:
        /*0148*/ 	.byte	0x03, 0x50
        /*014a*/ 	.short	0x0000


	//----- nvinfo : EIATTR_MAXREG_COUNT
	.align		4
        /*014c*/ 	.byte	0x03, 0x1b
        /*014e*/ 	.short	0x00ff


	//----- nvinfo : EIATTR_NUM_BARRIERS
	.align		4
        /*0150*/ 	.byte	0x02, 0x4c
        /*0152*/ 	.byte	0x01
	.zero		1


	//----- nvinfo : EIATTR_MERCURY_ISA_VERSION
	.align		4
        /*0154*/ 	.byte	0x03, 0x5f
        /*0156*/ 	.short	0x0101


	//----- nvinfo : EIATTR_EXIT_INSTR_OFFSETS
	.align		4
        /*0158*/ 	.byte	0x04, 0x1c
        /*015a*/ 	.short	(.L_1699 - .L_1698)


	//   ....[0]....
.L_1698:
        /*015c*/ 	.word	0x00000c90


	//   ....[1]....
        /*0160*/ 	.word	0x00011c40


	//   ....[2]....
        /*0164*/ 	.word	0x00011f10


	//   ....[3]....
        /*0168*/ 	.word	0x00012160


	//   ....[4]....
        /*016c*/ 	.word	0x000122b0


	//   ....[5]....
        /*0170*/ 	.word	0x00012340


	//   ....[6]....
        /*0174*/ 	.word	0x00012380


	//----- nvinfo : EIATTR_CRS_STACK_SIZE
	.align		4
.L_1699:
        /*0178*/ 	.byte	0x04, 0x1e
        /*017a*/ 	.short	(.L_1701 - .L_1700)
.L_1700:
        /*017c*/ 	.word	0x00000000


	//----- nvinfo : EIATTR_CBANK_PARAM_SIZE
	.align		4
.L_1701:
        /*0180*/ 	.byte	0x03, 0x19
        /*0182*/ 	.short	0x0074


	//----- nvinfo : EIATTR_PARAM_CBANK
	.align		4
        /*0184*/ 	.byte	0x04, 0x0a
        /*0186*/ 	.short	(.L_1703 - .L_1702)
	.align		4
.L_1702:
        /*0188*/ 	.word	index@(.nv.constant0._Z23gemm_half_q_half_kernelILi3ELi190ELb0ELb0ELi64EEvPK6__halfPKjS4_S2_PS0_iiiiPKtS7_iiiiiibS2_i)
        /*018c*/ 	.short	0x0210
        /*018e*/ 	.short	0x0074


	//----- nvinfo : EIATTR_SW_WAR
	.align		4
.L_1703:
        /*0190*/ 	.byte	0x04, 0x36
        /*0192*/ 	.short	(.L_1705 - .L_1704)
.L_1704:
        /*0194*/ 	.word	0x00000008
.L_1705:


//--------------------- .nv.info._Z23gemm_half_q_half_kernelILi3ELi160ELb0ELb0ELi64EEvPK6__halfPKjS4_S2_PS0_iiiiPKtS7_iiiiiibS2_i --------------------------
	.section	.nv.info._Z23gemm_half_q_half_kernelILi3ELi160ELb0ELb0ELi64EEvPK6__halfPKjS4_S2_PS0_iiiiPKtS7_iiiiiibS2_i,"",@"SHT_CUDA_INFO"
	.sectionflags	@""
	.align	4


	//----- nvinfo : EIATTR_CUDA_API_VERSION
	.align		4
        /*0000*/ 	.byte	0x04, 0x37
        /*0002*/ 	.short	(.L_1707 - .L_1706)
.L_1706:
        /*0004*/ 	.word	0x00000082


	//----- nvinfo : EIATTR_KPARAM_INFO
	.align		4
.L_1707:
        /*0008*/ 	.byte	0x04, 0x17
        /*000a*/ 	.short	(.L_1709 - .L_1708)
.L_1708:
        /*000c*/ 	.word	0x00000000
        /*0010*/ 	.short	0x0013
        /*0012*/ 	.short	0x0070
        /*0014*/ 	.byte	0x00, 0xf0, 0x11, 0x00


	//----- nvinfo : EIATTR_KPARAM_INFO
	.align		4
.L_1709:
        /*0018*/ 	.byte	0x04, 0x17
        /*001a*/ 	.short	(.L_1711 - .L_1710)
.L_1710:
        /*001c*/ 	.word	0x00000000
        /*0020*/ 	.short	0x0012
        /*0022*/ 	.short	0x0068
        /*0024*/ 	.byte	0x00, 0xf0, 0x21, 0x00


	//----- nvinfo : EIATTR_KPARAM_INFO
	.align		4
.L_1711:
        /*0028*/ 	.byte	0x04, 0x17
        /*002a*/ 	.short	(.L_1713 - .L_1712)
.L_1712:
        /*002c*/ 	.word	0x00000000
        /*0030*/ 	.short	0x0011
        /*0032*/ 	.short	0x0060
        /*0034*/ 	.byte	0x00, 0xf0, 0x05, 0x00


	//----- nvinfo : EIATTR_KPARAM_INFO
	.align		4
.L_1713:
        /*0038*/ 	.byte	0x04, 0x17
        /*003a*/ 	.short	(.L_1715 - .L_1714)
.L_1714:
        /*003c*/ 	.word	0x00000000
        /*0040*/ 	.short	0x0010
        /*0042*/ 	.short	0x005c
        /*0044*/ 	.byte	0x00, 0xf0, 0x11, 0x00


	//----- nvinfo : EIATTR_KPARAM_INFO
	.align		4
.L_1715:
        /*0048*/ 	.byte	0x04, 0x17
        /*004a*/ 	.short	(.L_1717 - .L_1716)
.L_1716:
        /*004c*/ 	.word	0x00000000
        /*0050*/ 	.short	0x000f
        /*0052*/ 	.short	0x0058
        /*0054*/ 	.byte	0x00, 0xf0, 0x11, 0x00


	//----- nvinfo : EIATTR_KPARAM_INFO
	.align		4
.L_1717:
        /*0058*/ 	.byte	0x04, 0x17
        /*005a*/ 	.short	(.L_1719 - .L_1718)
.L_1718:
        /*005c*/ 	.word	0x00000000
        /*0060*/ 	.short	0x000e
        /*0062*/ 	.short	0x0054
        /*0064*/ 	.byte	0x00, 0xf0, 0x11, 0x00


	//----- nvinfo : EIATTR_KPARAM_INFO
	.align		4
.L_1719:
        /*0068*/ 	.byte	0x04, 0x17
        /*006a*/ 	.short	(.L_1721 - .L_1720)
.L_1720:
        /*006c*/ 	.word	0x00000000
        /*0070*/ 	.short	0x000d
        /*0072*/ 	.short	0x0050
        /*0074*/ 	.byte	0x00, 0xf0, 0x11, 0x00


	//----- nvinfo : EIATTR_KPARAM_INFO
	.align		4
.L_1721:
        /*0078*/ 	.byte	0x04, 0x17
        /*007a*/ 	.short	(.L_1723 - .L_1722)
.L_1722:
        /*007c*/ 	.word	0x00000000
        /*0080*/ 	.short	0x000c
        /*0082*/ 	.short	0x004c
        /*0084*/ 	.byte	0x00, 0xf0, 0x11, 0x00


	//----- nvinfo : EIATTR_KPARAM_INFO
	.align		4
.L_1723:
        /*0088*/ 	.byte	0x04, 0x17
        /*008a*/ 	.short	(.L_1725 - .L_1724)
.L_1724:
        /*008c*/ 	.word	0x00000000
        /*0090*/ 	.short	0x000b
        /*0092*/ 	.short	0x0048
        /*0094*/ 	.byte	0x00, 0xf0, 0x11, 0x00


	//----- nvinfo : EIATTR_KPARAM_INFO
	.align		4
.L_1725:
        /*0098*/ 	.byte	0x04, 0x17
        /*009a*/ 	.short	(.L_1727 - .L_1726)
.L_1726:
        /*009c*/ 	.word	0x00000000
        /*00a0*/ 	.short	0x000a
        /*00a2*/ 	.short	0x0040
        /*00a4*/ 	.byte	0x00, 0xf0, 0x21, 0x00


	//----- nvinfo : EIATTR_KPARAM_INFO
	.align		4
.L_1727:
        /*00a8*/ 	.byte	0x04, 0x17
        /*00aa*/ 	.short	(.L_1729 - .L_1728)
.L_1728:
        /*00ac*/ 	.word	0x00000000
        /*00b0*/ 	.short	0x0009
        /*00b2*/ 	.short	0x0038
        /*00b4*/ 	.byte	0x00, 0xf0, 0x21, 0x00


	//----- nvinfo : EIATTR_KPARAM_INFO
	.align		4
.L_1729:
        /*00b8*/ 	.byte	0x04, 0x17
        /*00ba*/ 	.short	(.L_1731 - .L_1730)
.L_1730:
        /*00bc*/ 	.word	0x00000000
        /*00c0*/ 	.short	0x0008
        /*00c2*/ 	.short	0x0034
        /*00c4*/ 	.byte	0x00, 0xf0, 0x11, 0x00


	//----- nvinfo : EIATTR_KPARAM_INFO
	.align		4
.L_1731:
        /*00c8*/ 	.byte	0x04, 0x17
        /*00ca*/ 	.short	(.L_1733 - .L_1732)
.L_1732:
        /*00cc*/ 	.word	0x00000000
        /*00d0*/ 	.short	0x0007
        /*00d2*/ 	.short	0x0030
        /*00d4*/ 	.byte	0x00, 0xf0, 0x11, 0x00


	//----- nvinfo : EIATTR_KPARAM_INFO
	.align		4
.L_1733:
        /*00d8*/ 	.byte	0x04, 0x17
        /*00da*/ 	.short	(.L_1735 - .L_1734)
.L_1734:
        /*00dc*/ 	.word	0x00000000
        /*00e0*/ 	.short	0x0006
        /*00e2*/ 	.short	0x002c
        /*00e4*/ 	.byte	0x00, 0xf0, 0x11, 0x00


	//----- nvinfo : EIATTR_KPARAM_INFO
	.align		4
.L_1735:
        /*00e8*/ 	.byte	0x04, 0x17
        /*00ea*/ 	.short	(.L_1737 - .L_1736)
.L_1736:
        /*00ec*/ 	.word	0x00000000
        /*00f0*/ 	.short	0x0005
        /*00f2*/ 	.short	0x0028
        /*00f4*/ 	.byte	0x00, 0xf0, 0x11, 0x00


	//----- nvinfo : EIATTR_KPARAM_INFO
	.align		4
.L_1737:
        /*00f8*/ 	.byte	0x04, 0x17
        /*00fa*/ 	.short	(.L_1739 - .L_1738)
.L_1738:
        /*00fc*/ 	.word	0x00000000
        /*0100*/ 	.short	0x0004
        /*0102*/ 	.short	0x0020
        /*0104*/ 	.byte	0x00, 0xf0, 0x21, 0x00


	//----- nvinfo : EIATTR_KPARAM_INFO
	.align		4
.L_1739:
        /*0108*/ 	.byte	0x04, 0x17
        /*010a*/ 	.short	(.L_1741 - .L_1740)
.L_1740:
        /*010c*/ 	.word	0x00000000
        /*0110*/ 	.short	0x0003
        /*0112*/ 	.short	0x0018
        /*0114*/ 	.byte	0x00, 0xf0, 0x21, 0x00


	//----- nvinfo : EIATTR_KPARAM_INFO
	.align		4
.L_1741:
        /*0118*/ 	.byte	0x04, 0x17
        /*011a*/ 	.short	(.L_1743 - .L_1742)
.L_1742:
        /*011c*/ 	.word	0x00000000
        /*0120*/ 	.short	0x0002
        /*0122*/ 	.short	0x0010
        /*0124*/ 	.byte	0x00, 0xf0, 0x21, 0x00


	//----- nvinfo : EIATTR_KPARAM_INFO
	.align		4
.L_1743:
        /*0128*/ 	.byte	0x04, 0x17
        /*012a*/ 	.short	(.L_1745 - .L_1744)
.L_1744:
        /*012c*/ 	.word	0x00000000
        /*0130*/ 	.short	0x0001
        /*0132*/ 	.short	0x0008
        /*0134*/ 	.byte	0x00, 0xf0, 0x21, 0x00


	//----- nvinfo : EIATTR_KPARAM_INFO
	.align		4
.L_1745:
        /*0138*/ 	.byte	0x04, 0x17
        /*013a*/ 	.short	(.L_1747 - .L_1746)
.L_1746:
        /*013c*/ 	.word	0x00000000
        /*0140*/ 	.short	0x0000
        /*0142*/ 	.short	0x0000
        /*0144*/ 	.byte	0x00, 0xf0, 0x21, 0x00


	//----- nvinfo : EIATTR_SPARSE_MMA_MASK
	.align		4
.L_1747:
        /*0148*/ 	.byte	0x03, 0x50
        /*014a*/ 	.short	0x0000


	//----- nvinfo : EIATTR_MAXREG_COUNT
	.align		4
        /*014c*/ 	.byte	0x03, 0x1b
        /*014e*/ 	.short	0x00ff


	//----- nvinfo : EIATTR_NUM_BARRIERS
	.align		4
        /*0150*/ 	.byte	0x02, 0x4c
        /*0152*/ 	.byte	0x01
	.zero		1


	//----- nvinfo : EIATTR_MERCURY_ISA_VERSION
	.align		4
        /*0154*/ 	.byte	0x03, 0x5f
        /*0156*/ 	.short	0x0101


	//----- nvinfo : EIATTR_EXIT_INSTR_OFFSETS
	.align		4
        /*0158*/ 	.byte	0x04, 0x1c
        /*015a*/ 	.short	(.L_1749 - .L_1748)


	//   ....[0]....
.L_1748:
        /*015c*/ 	.word	0x000007f0


	//   ....[1]....
        /*0160*/ 	.word	0x000086a0


	//   ....[2]....
        /*0164*/ 	.word	0x00008980


	//   ....[3]....
        /*0168*/ 	.word	0x00008c00


	//   ....[4]....
        /*016c*/ 	.word	0x00008d50


	//   ....[5]....
        /*0170*/ 	.word	0x00008df0


	//   ....[6]....
        /*0174*/ 	.word	0x00008e30


	//----- nvinfo : EIATTR_CRS_STACK_SIZE
	.align		4
.L_1749:
        /*0178*/ 	.byte	0x04, 0x1e
        /*017a*/ 	.short	(.L_1751 - .L_1750)
.L_1750:
        /*017c*/ 	.word	0x00000000


	//----- nvinfo : EIATTR_CBANK_PARAM_SIZE
	.align		4
.L_1751:
        /*0180*/ 	.byte	0x03, 0x19
        /*0182*/ 	.short	0x0074


	//----- nvinfo : EIATTR_PARAM_CBANK
	.align		4
        /*0184*/ 	.byte	0x04, 0x0a
        /*0186*/ 	.short	(.L_1753 - .L_1752)
	.align		4
.L_1752:
        /*0188*/ 	.word	index@(.nv.constant0._Z23gemm_half_q_half_kernelILi3ELi160ELb0ELb0ELi64EEvPK6__halfPKjS4_S2_PS0_iiiiPKtS7_iiiiiibS2_i)
        /*018c*/ 	.short	0x0210
        /*018e*/ 	.short	0x0074


	//----- nvinfo : EIATTR_SW_WAR
	.align		4
.L_1753:
        /*0190*/ 	.byte	0x04, 0x36
        /*0192*/ 	.short	(.L_1755 - .L_1754)
.L_1754:
        /*0194*/ 	.word	0x00000008
.L_1755:


//--------------------- .nv.info._Z23gemm_half_q_half_kernelILi3ELi40ELb0ELb0ELi64EEvPK6__halfPKjS4_S2_PS0_iiiiPKtS7_iiiiiibS2_i --------------------------
	.section	.nv.info._Z23gemm_half_q_half_kernelILi3ELi40ELb0ELb0ELi64EEvPK6__halfPKjS4_S2_PS0_iiiiPKtS7_iiiiiibS2_i,"",@"SHT_CUDA_INFO"
	.sectionflags	@""
	.align	4


	//----- nvinfo : EIATTR_CUDA_API_VERSION
	.align		4
        /*0000*/ 	.byte	0x04, 0x37
        /*0002*/ 	.short	(.L_1757 - .L_1756)
.L_1756:
        /*0004*/ 	.word	0x00000082


	//----- nvinfo : EIATTR_KPARAM_INFO
	.align		4
.L_1757:
        /*0008*/ 	.byte	0x04, 0x17
        /*000a*/ 	.short	(.L_1759 - .L_1758)
.L_1758:
        /*000c*/ 	.word	0x00000000
        /*0010*/ 	.short	0x0013
        /*0012*/ 	.short	0x0070
        /*0014*/ 	.byte	0x00, 0xf0, 0x11, 0x00


	//----- nvinfo : EIATTR_KPARAM_INFO
	.align		4
.L_1759:
        /*0018*/ 	.byte	0x04, 0x17
        /*001a*/ 	.short	(.L_1761 - .L_1760)
.L_1760:
        /*001c*/ 	.word	0x00000000
        /*0020*/ 	.short	0x0012
        /*0022*/ 	.short	0x0068
        /*0024*/ 	.byte	0x00, 0xf0, 0x21, 0x00


	//----- nvinfo : EIATTR_KPARAM_INFO
	.align		4
.L_1761:
        /*0028*/ 	.byte	0x04, 0x17
        /*002a*/ 	.short	(.L_1763 - .L_1762)
.L_1762:
        /*002c*/ 	.word	0x00000000
        /*0030*/ 	.short	0x0011
        /*0032*/ 	.short	0x0060
        /*0034*/ 	.byte	0x00, 0xf0, 0x05, 0x00


	//----- nvinfo : EIATTR_KPARAM_INFO
	.align		4
.L_1763:
        /*0038*/ 	.byte	0x04, 0x17
        /*003a*/ 	.short	(.L_1765 - .L_1764)
.L_1764:
        /*003c*/ 	.word	0x00000000
        /*0040*/ 	.short	0x0010
        /*0042*/ 	.short	0x005c
        /*0044*/ 	.byte	0x00, 0xf0, 0x11, 0x00


	//----- nvinfo : EIATTR_KPARAM_INFO
	.align		4
.L_1765:
        /*0048*/ 	.byte	0x04, 0x17
        /*004a*/ 	.short	(.L_1767 - .L_1766)
.L_1766:
        /*004c*/ 	.word	0x00000000
        /*0050*/ 	.short	0x000f
        /*0052*/ 	.short	0x0058
        /*0054*/ 	.byte	0x00, 0xf0, 0x11, 0x00


	//----- nvinfo : EIATTR_KPARAM_INFO
	.align		4
.L_1767:
        /*0058*/ 	.byte	0x04, 0x17
        /*005a*/ 	.short	(.L_1769 - .L_1768)
.L_1768:
        /*005c*/ 	.word	0x00000000
        /*0060*/ 	.short	0x000e
        /*0062*/ 	.short	0x0054
        /*0064*/ 	.byte	0x00, 0xf0, 0x11, 0x00


	//----- nvinfo : EIATTR_KPARAM_INFO
	.align		4
.L_1769:
        /*0068*/ 	.byte	0x04, 0x17
        /*006a*/ 	.short	(.L_1771 - .L_1770)
.L_1770:
        /*006c*/ 	.word	0x00000000
        /*0070*/ 	.short	0x000d
        /*0072*/ 	.short	0x0050
        /*0074*/ 	.byte	0x00, 0xf0, 0x11, 0x00


	//----- nvinfo : EIATTR_KPARAM_INFO
	.align		4
.L_1771:
        /*0078*/ 	.byte	0x04, 0x17
        /*007a*/ 	.short	(.L_1773 - .L_1772)
.L_1772:
        /*007c*/ 	.word	0x00000000
        /*0080*/ 	.short	0x000c
        /*0082*/ 	.short	0x004c
        /*0084*/ 	.byte	0x00, 0xf0, 0x11, 0x00


	//----- nvinfo : EIATTR_KPARAM_INFO
	.align		4
.L_1773:
        /*0088*/ 	.byte	0x04, 0x17
        /*008a*/ 	.short	(.L_1775 - .L_1774)
.L_1774:
        /*008c*/ 	.word	0x00000000
        /*0090*/ 	.short	0x000b
        /*0092*/ 	.short	0x0048
        /*0094*/ 	.byte	0x00, 0xf0, 0x11, 0x00


	//----- nvinfo : EIATTR_KPARAM_INFO
	.align		4
.L_1775:
        /*0098*/ 	.byte	0x04, 0x17
        /*009a*/ 	.short	(.L_1777 - .L_1776)
.L_1776:
        /*009c*/ 	.word	0x00000000
        /*00a0*/ 	.short	0x000a
        /*00a2*/ 	.short	0x0040
        /*00a4*/ 	.byte	0x00, 0xf0, 0x21, 0x00


	//----- nvinfo : EIATTR_KPARAM_INFO
	.align		4
.L_1777:
        /*00a8*/ 	.byte	0x04, 0x17
        /*00aa*/ 	.short	(.L_1779 - .L_1778)
.L_1778:
        /*00ac*/ 	.word	0x00000000
        /*00b0*/ 	.short	0x0009
        /*00b2*/ 	.short	0x0038
        /*00b4*/ 	.byte	0x00, 0xf0, 0x21, 0x00


	//----- nvinfo : EIATTR_KPARAM_INFO
	.align		4
.L_1779:
        /*00b8*/ 	.byte	0x04, 0x17
        /*00ba*/ 	.short	(.L_1781 - .L_1780)
.L_1780:
        /*00bc*/ 	.word	0x00000000
        /*00c0*/ 	.short	0x0008
        /*00c2*/ 	.short	0x0034
        /*00c4*/ 	.byte	0x00, 0xf0, 0x11, 0x00


	//----- nvinfo : EIATTR_KPARAM_INFO
	.align		4
.L_1781:
        /*00c8*/ 	.byte	0x04, 0x17
        /*00ca*/ 	.short	(.L_1783 - .L_1782)
.L_1782:
        /*00cc*/ 	.word	0x00000000
        /*00d0*/ 	.short	0x0007
        /*00d2*/ 	.short	0x0030
        /*00d4*/ 	.byte	0x00, 0xf0, 0x11, 0x00


	//----- nvinfo : EIATTR_KPARAM_INFO
	.align		4
.L_1783:
        /*00d8*/ 	.byte	0x04, 0x17
        /*00da*/ 	.short	(.L_1785 - .L_1784)
.L_1784:
        /*00dc*/ 	.word	0x00000000
        /*00e0*/ 	.short	0x0006
        /*00e2*/ 	.short	0x002c
        /*00e4*/ 	.byte	0x00, 0xf0, 0x11, 0x00


	//----- nvinfo : EIATTR_KPARAM_INFO
	.align		4
.L_1785:
        /*00e8*/ 	.byte	0x04, 0x17
        /*00ea*/ 	.short	(.L_1787 - .L_1786)
.L_1786:
        /*00ec*/ 	.word	0x00000000
        /*00f0*/ 	.short	0x0005
        /*00f2*/ 	.short	0x0028
        /*00f4*/ 	.byte	0x00, 0xf0, 0x11, 0x00


	//----- nvinfo : EIATTR_KPARAM_INFO
	.align		4
.L_1787:
        /*00f8*/ 	.byte	0x04, 0x17
        /*00fa*/ 	.short	(.L_1789 - .L_1788)
.L_1788:
        /*00fc*/ 	.word	0x00000000
        /*0100*/ 	.short	0x0004
        /*0102*/ 	.short	0x0020
        /*0104*/ 	.byte	0x00, 0xf0, 0x21, 0x00


	//----- nvinfo : EIATTR_KPARAM_INFO
	.align		4
.L_1789:
        /*0108*/ 	.byte	0x04, 0x17
        /*010a*/ 	.short	(.L_1791 - .L_1790)
.L_1790:
        /*010c*/ 	.word	0x00000000
        /*0110*/ 	.short	0x0003
        /*0112*/ 	.short	0x0018
        /*0114*/ 	.byte	0x00, 0xf0, 0x21, 0x00


	//----- nvinfo : EIATTR_KPARAM_INFO
	.align		4
.L_1791:
        /*0118*/ 	.byte	0x04, 0x17
        /*011a*/ 	.short	(.L_1793 - .L_1792)
.L_1792:
        /*011c*/ 	.word	0x00000000
        /*0120*/ 	.short	0x0002
        /*0122*/ 	.short	0x0010
        /*0124*/ 	.byte	0x00, 0xf0, 0x21, 0x00


	//----- nvinfo : EIATTR_KPARAM_INFO
	.align		4
.L_1793:
        /*0128*/ 	.byte	0x04, 0x17
        /*012a*/ 	.short	(.L_1795 - .L_1794)
.L_1794:
        /*012c*/ 	.word	0x00000000
        /*0130*/ 	.short	0x0001
        /*0132*/ 	.short	0x0008
        /*0134*/ 	.byte	0x00, 0xf0, 0x21, 0x00


	//----- nvinfo : EIATTR_KPARAM_INFO
	.align		4
.L_1795:
        /*0138*/ 	.byte	0x04, 0x17
        /*013a*/ 	.short	(.L_1797 - .L_1796)
.L_1796:
        /*013c*/ 	.word	0x00000000
        /*0140*/ 	.short	0x0000
        /*0142*/ 	.short	0x0000
        /*0144*/ 	.byte	0x00, 0xf0, 0x21, 0x00


	//----- nvinfo : EIATTR_SPARSE_MMA_MASK
	.align		4
.L_1797:
        /*0148*/ 	.byte	0x03, 0x50
        /*014a*/ 	.short	0x0000


	//----- nvinfo : EIATTR_MAXREG_COUNT
	.align		4
        /*014c*/ 	.byte	0x03, 0x1b
        /*014e*/ 	.short	0x00ff


	//----- nvinfo : EIATTR_NUM_BARRIERS
	.align		4
        /*0150*/ 	.byte	0x02, 0x4c
        /*0152*/ 	.byte	0x01
	.zero		1


	//----- nvinfo : EIATTR_MERCURY_ISA_VERSION
	.align		4
        /*0154*/ 	.byte	0x03, 0x5f
        /*0156*/ 	.short	0x0101


	//----- nvinfo : EIATTR_EXIT_INSTR_OFFSETS
	.align		4
        /*0158*/ 	.byte	0x04, 0x1c
        /*015a*/ 	.short	(.L_1799 - .L_1798)


	//   ....[0]....
.L_1798:
        /*015c*/ 	.word	0x000007f0


	//   ....[1]....
        /*0160*/ 	.word	0x000077c0


	//   ....[2]....
        /*0164*/ 	.word	0x00007aa0


	//   ....[3]....
        /*0168*/ 	.word	0x00007d20


	//   ....[4]....
        /*016c*/ 	.word	0x00007e70


	//   ....[5]....
        /*0170*/ 	.word	0x00007f10


	//   ....[6]....
        /*0174*/ 	.word	0x00007f50


	//----- nvinfo : EIATTR_CRS_STACK_SIZE
	.align		4
.L_1799:
        /*0178*/ 	.byte	0x04, 0x1e
        /*017a*/ 	.short	(.L_1801 - .L_1800)
.L_1800:
        /*017c*/ 	.word	0x00000000


	//----- nvinfo : EIATTR_CBANK_PARAM_SIZE
	.align		4
.L_1801:
        /*0180*/ 	.byte	0x03, 0x19
        /*0182*/ 	.short	0x0074


	//----- nvinfo : EIATTR_PARAM_CBANK
	.align		4
        /*0184*/ 	.byte	0x04, 0x0a
        /*0186*/ 	.short	(.L_1803 - .L_1802)
	.align		4
.L_1802:
        /*0188*/ 	.word	index@(.nv.constant0._Z23gemm_half_q_half_kernelILi3ELi40ELb0ELb0ELi64EEvPK6__halfPKjS4_S2_PS0_iiiiPKtS7_iiiiiibS2_i)
        /*018c*/ 	.short	0x0210
        /*018e*/ 	.short	0x0074


	//----- nvinfo : EIATTR_SW_WAR
	.align		4
.L_1803:
        /*0190*/ 	.byte	0x04, 0x36
        /*0192*/ 	.short	(.L_1805 - .L_1804)
.L_1804:
        /*0194*/ 	.word	0x00000008
.L_1805:


//--------------------- .nv.info._Z23gemm_half_q_half_kernelILi3ELi10ELb0ELb0ELi64EEvPK6__halfPKjS4_S2_PS0_iiiiPKtS7_iiiiiibS2_i --------------------------
	.section	.nv.info._Z23gemm_half_q_half_kernelILi3ELi10ELb0ELb0ELi64EEvPK6__halfPKjS4_S2_PS0_iiiiPKtS7_iiiiiibS2_i,"",@"SHT_CUDA_INFO"
	.sectionflags	@""
	.align	4


	//----- nvinfo : EIATTR_CUDA_API_VERSION
	.align		4
        /*0000*/ 	.byte	0x04, 0x37
        /*0002*/ 	.short	(.L_1807 - .L_1806)
.L_1806:
        /*0004*/ 	.word	0x00000082


	//----- nvinfo : EIATTR_KPARAM_INFO
	.align		4
.L_1807:
        /*0008*/ 	.byte	0x04, 0x17
        /*000a*/ 	.short	(.L_1809 - .L_1808)
.L_1808:
        /*000c*/ 	.word	0x00000000
        /*0010*/ 	.short	0x0013
        /*0012*/ 	.short	0x0070
        /*0014*/ 	.byte	0x00, 0xf0, 0x11, 0x00


	//----- nvinfo : EIATTR_KPARAM_INFO
	.align		4
.L_1809:
        /*0018*/ 	.byte	0x04, 0x17
        /*001a*/ 	.short	(.L_1811 - .L_1810)
.L_1810:
        /*001c*/ 	.word	0x00000000
        /*0020*/ 	.short	0x0012
        /*0022*/ 	.short	0x0068
        /*0024*/ 	.byte	0x00, 0xf0, 0x21, 0x00


	//----- nvinfo : EIATTR_KPARAM_INFO
	.align		4
.L_1811:
        /*0028*/ 	.byte	0x04, 0x17
        /*002a*/ 	.short	(.L_1813 - .L_1812)
.L_1812:
        /*002c*/ 	.word	0x00000000
        /*0030*/ 	.short	0x0011
        /*0032*/ 	.short	0x0060
        /*0034*/ 	.byte	0x00, 0xf0, 0x05, 0x00


	//----- nvinfo : EIATTR_KPARAM_INFO
	.align		4
.L_1813:
        /*0038*/ 	.byte	0x04, 0x17
        /*003a*/ 	.short	(.L_1815 - .L_1814)
.L_1814:
        /*003c*/ 	.word	0x00000000
        /*0040*/ 	.short	0x0010
        /*0042*/ 	.short	0x005c
        /*0044*/ 	.byte	0x00, 0xf0, 0x11, 0x00


	//----- nvinfo : EIATTR_KPARAM_INFO
	.align		4
.L_1815:
        /*0048*/ 	.byte	0x04, 0x17
        /*004a*/ 	.short	(.L_1817 - .L_1816)
.L_1816:
        /*004c*/ 	.word	0x00000000
        /*0050*/ 	.short	0x000f
        /*0052*/ 	.short	0x0058
        /*0054*/ 	.byte	0x00, 0xf0, 0x11, 0x00


	//----- nvinfo : EIATTR_KPARAM_INFO
	.align		4
.L_1817:
        /*0058*/ 	.byte	0x04, 0x17
        /*005a*/ 	.short	(.L_1819 - .L_1818)
.L_1818:
        /*005c*/ 	.word	0x00000000
        /*0060*/ 	.short	0x000e
        /*0062*/ 	.short	0x0054
        /*0064*/ 	.byte	0x00, 0xf0, 0x11, 0x00


	//----- nvinfo : EIATTR_KPARAM_INFO
	.align		4
.L_1819:
        /*0068*/ 	.byte	0x04, 0x17
        /*006a*/ 	.short	(.L_1821 - .L_1820)
.L_1820:
        /*006c*/ 	.word	0x00000000
        /*0070*/ 	.short	0x000d
        /*0072*/ 	.short	0x0050
        /*0074*/ 	.byte	0x00, 0xf0, 0x11, 0x00


	//----- nvinfo : EIATTR_KPARAM_INFO
	.align		4
.L_1821:
        /*0078*/ 	.byte	0x04, 0x17
        /*007a*/ 	.short	(.L_1823 - .L_1822)
.L_1822:
        /*007c*/ 	.word	0x00000000
        /*0080*/ 	.short	0x000c
        /*0082*/ 	.short	0x004c
        /*0084*/ 	.byte	0x00, 0xf0, 0x11, 0x00


	//----- nvinfo : EIATTR_KPARAM_INFO
	.align		4
.L_1823:
        /*0088*/ 	.byte	0x04, 0x17
        /*008a*/ 	.short	(.L_1825 - .L_1824)
.L_1824:
        /*008c*/ 	.word	0x00000000
        /*0090*/ 	.short	0x000b
        /*0092*/ 	.short	0x0048
        /*0094*/ 	.byte	0x00, 0xf0, 0x11, 0x00


	//----- nvinfo : EIATTR_KPARAM_INFO
	.align		4
.L_1825:
        /*0098*/ 	.byte	0x04, 0x17
        /*009a*/ 	.short	(.L_1827 - .L_1826)
.L_1826:
        /*009c*/ 	.word	0x00000000
        /*00a0*/ 	.short	0x000a
        /*00a2*/ 	.short	0x0040
        /*00a4*/ 	.byte	0x00, 0xf0, 0x21, 0x00


	//----- nvinfo : EIATTR_KPARAM_INFO
	.align		4
.L_1827:
        /*00a8*/ 	.byte	0x04, 0x17
        /*00aa*/ 	.short	(.L_1829 - .L_1828)
.L_1828:
        /*00ac*/ 	.word	0x00000000
        /*00b0*/ 	.short	0x0009
        /*00b2*/ 	.short	0x0038
        /*00b4*/ 	.byte	0x00, 0xf0, 0x21, 0x00


	//----- nvinfo : EIATTR_KPARAM_INFO
	.align		4
.L_1829:
        /*00b8*/ 	.byte	0x04, 0x17
        /*00ba*/ 	.short	(.L_1831 - .L_1830)
.L_1830:
        /*00bc*/ 	.word	0x00000000
        /*00c0*/ 	.short	0x0008
        /*00c2*/ 	.short	0x0034
        /*00c4*/ 	.byte	0x00, 0xf0, 0x11, 0x00


	//----- nvinfo : EIATTR_KPARAM_INFO
	.align		4
.L_1831:
        /*00c8*/ 	.byte	0x04, 0x17
        /*00ca*/ 	.short	(.L_1833 - .L_1832)
.L_1832:
        /*00cc*/ 	.word	0x00000000
        /*00d0*/ 	.short	0x0007
        /*00d2*/ 	.short	0x0030
        /*00d4*/ 	.byte	0x00, 0xf0, 0x11, 0x00


	//----- nvinfo : EIATTR_KPARAM_INFO
	.align		4
.L_1833:
        /*00d8*/ 	.byte	0x04, 0x17
        /*00da*/ 	.short	(.L_1835 - .L_1834)
.L_1834:
        /*00dc*/ 	.word	0x00000000
        /*00e0*/ 	.short	0x0006
        /*00e2*/ 	.short	0x002c
        /*00e4*/ 	.byte	0x00, 0xf0, 0x11, 0x00


	//----- nvinfo : EIATTR_KPARAM_INFO
	.align		4
.L_1835:
        /*00e8*/ 	.byte	0x04, 0x17
        /*00ea*/ 	.short	(.L_1837 - .L_1836)
.L_1836:
        /*00ec*/ 	.word	0x00000000
        /*00f0*/ 	.short	0x0005
        /*00f2*/ 	.short	0x0028
        /*00f4*/ 	.byte	0x00, 0xf0, 0x11, 0x00


	//----- nvinfo : EIATTR_KPARAM_INFO
	.align		4
.L_1837:
        /*00f8*/ 	.byte	0x04, 0x17
        /*00fa*/ 	.short	(.L_1839 - .L_1838)
.L_1838:
        /*00fc*/ 	.word	0x00000000
        /*0100*/ 	.short	0x0004
        /*0102*/ 	.short	0x0020
        /*0104*/ 	.byte	0x00, 0xf0, 0x21, 0x00


	//----- nvinfo : EIATTR_KPARAM_INFO
	.align		4
.L_1839:
        /*0108*/ 	.byte	0x04, 0x17
        /*010a*/ 	.short	(.L_1841 - .L_1840)
.L_1840:
        /*010c*/ 	.word	0x00000000
        /*0110*/ 	.short	0x0003
        /*0112*/ 	.short	0x0018
        /*0114*/ 	.byte	0x00, 0xf0, 0x21, 0x00


	//----- nvinfo : EIATTR_KPARAM_INFO
	.align		4
.L_1841:
        /*0118*/ 	.byte	0x04, 0x17
        /*011a*/ 	.short	(.L_1843 - .L_1842)
.L_1842:
        /*011c*/ 	.word	0x00000000
        /*0120*/ 	.short	0x0002
        /*0122*/ 	.short	0x0010
        /*0124*/ 	.byte	0x00, 0xf0, 0x21, 0x00


	//----- nvinfo : EIATTR_KPARAM_INFO
	.align		4
.L_1843:
        /*0128*/ 	.byte	0x04, 0x17
        /*012a*/ 	.short	(.L_1845 - .L_1844)
.L_1844:
        /*012c*/ 	.word	0x00000000
        /*0130*/ 	.short	0x0001
        /*0132*/ 	.short	0x0008
        /*0134*/ 	.byte	0x00, 0xf0, 0x21, 0x00


	//----- nvinfo : EIATTR_KPARAM_INFO
	.align		4
.L_1845:
        /*0138*/ 	.byte	0x04, 0x17
        /*013a*/ 	.short	(.L_1847 - .L_1846)
.L_1846:
        /*013c*/ 	.word	0x00000000
        /*0140*/ 	.short	0x0000
        /*0142*/ 	.short	0x0000
        /*0144*/ 	.byte	0x00, 0xf0, 0x21, 0x00


	//----- nvinfo : EIATTR_SPARSE_MMA_MASK
	.align		4
.L_1847:
        /*0148*/ 	.byte	0x03, 0x50
        /*014a*/ 	.short	0x0000


	//----- nvinfo : EIATTR_MAXREG_COUNT
	.align		4
        /*014c*/ 	.byte	0x03, 0x1b
        /*014e*/ 	.short	0x00ff


	//----- nvinfo : EIATTR_NUM_BARRIERS
	.align		4
        /*0150*/ 	.byte	0x02, 0x4c
        /*0152*/ 	.byte	0x01
	.zero		1


	//----- nvinfo : EIATTR_MERCURY_ISA_VERSION
	.align		4
        /*0154*/ 	.byte	0x03, 0x5f
        /*0156*/ 	.short	0x0101


	//----- nvinfo : EIATTR_EXIT_INSTR_OFFSETS
	.align		4
        /*0158*/ 	.byte	0x04, 0x1c
        /*015a*/ 	.short	(.L_1849 - .L_1848)


	//   ....[0]....
.L_1848:
        /*015c*/ 	.word	0x000007f0


	//   ....[1]....
        /*0160*/ 	.word	0x000064e0


	//   ....[2]....
        /*0164*/ 	.word	0x000067b0


	//   ....[3]....
        /*0168*/ 	.word	0x00006a00


	//   ....[4]....
        /*016c*/ 	.word	0x00006b50


	//   ....[5]....
        /*0170*/ 	.word	0x00006be0


	//   ....[6]....
        /*0174*/ 	.word	0x00006c20


	//----- nvinfo : EIATTR_CRS_STACK_SIZE
	.align		4
.L_1849:
        /*0178*/ 	.byte	0x04, 0x1e
        /*017a*/ 	.short	(.L_1851 - .L_1850)
.L_1850:
        /*017c*/ 	.word	0x00000000


	//----- nvinfo : EIATTR_CBANK_PARAM_SIZE
	.align		4
.L_1851:
        /*0180*/ 	.byte	0x03, 0x19
        /*0182*/ 	.short	0x0074


	//----- nvinfo : EIATTR_PARAM_CBANK
	.align		4
        /*0184*/ 	.byte	0x04, 0x0a
        /*0186*/ 	.short	(.L_1853 - .L_1852)
	.align		4
.L_1852:
        /*0188*/ 	.word	index@(.nv.constant0._Z23gemm_half_q_half_kernelILi3ELi10ELb0ELb0ELi64EEvPK6__halfPKjS4_S2_PS0_iiiiPKtS7_iiiiiibS2_i)
        /*018c*/ 	.short	0x0210
        /*018e*/ 	.short	0x0074


	//----- nvinfo : EIATTR_SW_WAR
	.align		4
.L_1853:
        /*0190*/ 	.byte	0x04, 0x36
        /*0192*/ 	.short	(.L_1855 - .L_1854)
.L_1854:
        /*0194*/ 	.word	0x00000008
.L_1855:


//--------------------- .nv.info._Z23gemm_half_q_half_kernelILi3ELi172ELb0ELb0ELi64EEvPK6__halfPKjS4_S2_PS0_iiiiPKtS7_iiiiiibS2_i --------------------------
	.section	.nv.info._Z23gemm_half_q_half_kernelILi3ELi172ELb0ELb0ELi64EEvPK6__halfPKjS4_S2_PS0_iiiiPKtS7_iiiiiibS2_i,"",@"SHT_CUDA_INFO"
	.sectionflags	@""
	.align	4


	//----- nvinfo : EIATTR_CUDA_API_VERSION
	.align		4
        /*0000*/ 	.byte	0x04, 0x37
        /*0002*/ 	.short	(.L_1857 - .L_1856)
.L_1856:
        /*0004*/ 	.word	0x00000082


	//----- nvinfo : EIATTR_KPARAM_INFO
	.align		4
.L_1857:
        /*0008*/ 	.byte	0x04, 0x17
        /*000a*/ 	.short	(.L_1859 - .L_1858)
.L_1858:
        /*000c*/ 	.word	0x00000000
        /*0010*/ 	.short	0x0013
        /*0012*/ 	.short	0x0070
        /*0014*/ 	.byte	0x00, 0xf0, 0x11, 0x00


	//----- nvinfo : EIATTR_KPARAM_INFO
	.align		4
.L_1859:
        /*0018*/ 	.byte	0x04, 0x17
        /*001a*/ 	.short	(.L_1861 - .L_1860)
.L_1860:
        /*001c*/ 	.word	0x00000000
        /*0020*/ 	.short	0x0012
        /*0022*/ 	.short	0x0068
        /*0024*/ 	.byte	0x00, 0xf0, 0x21, 0x00


	//----- nvinfo : EIATTR_KPARAM_INFO
	.align		4
.L_1861:
        /*0028*/ 	.byte	0x04, 0x17
        /*002a*/ 	.short	(.L_1863 - .L_1862)
.L_1862:
        /*002c*/ 	.word	0x00000000
        /*0030*/ 	.short	0x0011
        /*0032*/ 	.short	0x0060
        /*0034*/ 	.byte	0x00, 0xf0, 0x05, 0x00


	//----- nvinfo : EIATTR_KPARAM_INFO
	.align		4
.L_1863:
        /*0038*/ 	.byte	0x04, 0x17
        /*003a*/ 	.short	(.L_1865 - .L_1864)
.L_1864:
        /*003c*/ 	.word	0x00000000
        /*0040*/ 	.short	0x0010
        /*0042*/ 	.short	0x005c
        /*0044*/ 	.byte	0x00, 0xf0, 0x11, 0x00


	//----- nvinfo : EIATTR_KPARAM_INFO
	.align		4
.L_1865:
        /*0048*/ 	.byte	0x04, 0x17
        /*004a*/ 	.short	(.L_1867 - .L_1866)
.L_1866:
        /*004c*/ 	.word	0x00000000
        /*0050*/ 	.short	0x000f
        /*0052*/ 	.short	0x0058
        /*0054*/ 	.byte	0x00, 0xf0, 0x11, 0x00


	//----- nvinfo : EIATTR_KPARAM_INFO
	.align		4
.L_1867:
        /*0058*/ 	.byte	0x04, 0x17
        /*005a*/ 	.short	(.L_1869 - .L_1868)
.L_1868:
        /*005c*/ 	.word	0x00000000
        /*0060*/ 	.short	0x000e
        /*0062*/ 	.short	0x0054
        /*0064*/ 	.byte	0x00, 0xf0, 0x11, 0x00


	//----- nvinfo : EIATTR_KPARAM_INFO
	.align		4
.L_1869:
        /*0068*/ 	.byte	0x04, 0x17
        /*006a*/ 	.short	(.L_1871 - .L_1870)
.L_1870:
        /*006c*/ 	.word	0x00000000
        /*0070*/ 	.short	0x000d
        /*0072*/ 	.short	0x0050
        /*0074*/ 	.byte	0x00, 0xf0, 0x11, 0x00


	//----- nvinfo : EIATTR_KPARAM_INFO
	.align		4
.L_1871:
        /*0078*/ 	.byte	0x04, 0x17
        /*007a*/ 	.short	(.L_1873 - .L_1872)
.L_1872:
        /*007c*/ 	.word	0x00000000
        /*0080*/ 	.short	0x000c
        /*0082*/ 	.short	0x004c
        /*0084*/ 	.byte	0x00, 0xf0, 0x11, 0x00


	//----- nvinfo : EIATTR_KPARAM_INFO
	.align		4
.L_1873:
        /*0088*/ 	.byte	0x04, 0x17
        /*008a*/ 	.short	(.L_1875 - .L_1874)
.L_1874:
        /*008c*/ 	.word	0x00000000
        /*0090*/ 	.short	0x000b
        /*0092*/ 	.short	0x0048
        /*0094*/ 	.byte	0x00, 0xf0, 0x11, 0x00


	//----- nvinfo : EIATTR_KPARAM_INFO
	.align		4
.L_1875:
        /*0098*/ 	.byte	0x04, 0x17
        /*009a*/ 	.short	(.L_1877 - .L_1876)
.L_1876:
        /*009c*/ 	.word	0x00000000
        /*00a0*/ 	.short	0x000a
        /*00a2*/ 	.short	0x0040
        /*00a4*/ 	.byte	0x00, 0xf0, 0x21, 0x00


	//----- nvinfo : EIATTR_KPARAM_INFO
	.align		4
.L_1877:
        /*00a8*/ 	.byte	0x04, 0x17
        /*00aa*/ 	.short	(.L_1879 - .L_1878)
.L_1878:
        /*00ac*/ 	.word	0x00000000
        /*00b0*/ 	.short	0x0009
        /*00b2*/ 	.short	0x0038
        /*00b4*/ 	.byte	0x00, 0xf0, 0x21, 0x00


	//----- nvinfo : EIATTR_KPARAM_INFO
	.align		4
.L_1879:
        /*00b8*/ 	.byte	0x04, 0x17
        /*00ba*/ 	.short	(.L_1881 - .L_1880)
.L_1880:
        /*00bc*/ 	.word	0x00000000
        /*00c0*/ 	.short	0x0008
        /*00c2*/ 	.short	0x0034
        /*00c4*/ 	.byte	0x00, 0xf0, 0x11, 0x00


	//----- nvinfo : EIATTR_KPARAM_INFO
	.align		4
.L_1881:
        /*00c8*/ 	.byte	0x04, 0x17
        /*00ca*/ 	.short	(.L_1883 - .L_1882)
.L_1882:
        /*00cc*/ 	.word	0x00000000
        /*00d0*/ 	.short	0x0007
        /*00d2*/ 	.short	0x0030
        /*00d4*/ 	.byte	0x00, 0xf0, 0x11, 0x00


	//----- nvinfo : EIATTR_KPARAM_INFO
	.align		4
.L_1883:
        /*00d8*/ 	.byte	0x04, 0x17
        /*00da*/ 	.short	(.L_1885 - .L_1884)
.L_1884:
        /*00dc*/ 	.word	0x00000000
        /*00e0*/ 	.short	0x0006
        /*00e2*/ 	.short	0x002c
        /*00e4*/ 	.byte	0x00, 0xf0, 0x11, 0x00


	//----- nvinfo : EIATTR_KPARAM_INFO
	.align		4
.L_1885:
        /*00e8*/ 	.byte	0x04, 0x17
        /*00ea*/ 	.short	(.L_1887 - .L_1886)
.L_1886:
        /*00ec*/ 	.word	0x00000000
        /*00f0*/ 	.short	0x0005
        /*00f2*/ 	.short	0x0028
        /*00f4*/ 	.byte	0x00, 0xf0, 0x11, 0x00


	//----- nvinfo : EIATTR_KPARAM_INFO
	.align		4
.L_1887:
        /*00f8*/ 	.byte	0x04, 0x17
        /*00fa*/ 	.short	(.L_1889 - .L_1888)
.L_1888:
        /*00fc*/ 	.word	0x00000000
        /*0100*/ 	.short	0x0004
        /*0102*/ 	.short	0x0020
        /*0104*/ 	.byte	0x00, 0xf0, 0x21, 0x00


	//----- nvinfo : EIATTR_KPARAM_INFO
	.align		4
.L_1889:
        /*0108*/ 	.byte	0x04, 0x17
        /*010a*/ 	.short	(.L_1891 - .L_1890)
.L_1890:
        /*010c*/ 	.word	0x00000000
        /*0110*/ 	.short	0x0003
        /*0112*/ 	.short	0x0018
        /*0114*/ 	.byte	0x00, 0xf0, 0x21, 0x00


	//----- nvinfo : EIATTR_KPARAM_INFO
	.align		4
.L_1891:
        /*0118*/ 	.byte	0x04, 0x17
        /*011a*/ 	.short	(.L_1893 - .L_1892)
.L_1892:
        /*011c*/ 	.word	0x00000000
        /*0120*/ 	.short	0x0002
        /*0122*/ 	.short	0x0010
        /*0124*/ 	.byte	0x00, 0xf0, 0x21, 0x00


	//----- nvinfo : EIATTR_KPARAM_INFO
	.align		4
.L_1893:
        /*0128*/ 	.byte	0x04, 0x17
        /*012a*/ 	.short	(.L_1895 - .L_1894)
.L_1894:
        /*012c*/ 	.word	0x00000000
        /*0130*/ 	.short	0x0001
        /*0132*/ 	.short	0x0008
        /*0134*/ 	.byte	0x00, 0xf0, 0x21, 0x00


	//----- nvinfo : EIATTR_KPARAM_INFO
	.align		4
.L_1895:
        /*0138*/ 	.byte	0x04, 0x17
        /*013a*/ 	.short	(.L_1897 - .L_1896)
.L_1896:
        /*013c*/ 	.word	0x00000000
        /*0140*/ 	.short	0x0000
        /*0142*/ 	.short	0x0000
        /*0144*/ 	.byte	0x00, 0xf0, 0x21, 0x00


	//----- nvinfo : EIATTR_SPARSE_MMA_MASK
	.align		4
.L_1897:
        /*0148*/ 	.byte	0x03, 0x50
        /*014a*/ 	.short	0x0000


	//----- nvinfo : EIATTR_MAXREG_COUNT
	.align		4
        /*014c*/ 	.byte	0x03, 0x1b
        /*014e*/ 	.short	0x00ff


	//----- nvinfo : EIATTR_NUM_BARRIERS
	.align		4
        /*0150*/ 	.byte	0x02, 0x4c
        /*0152*/ 	.byte	0x01
	.zero		1


	//----- nvinfo : EIATTR_MERCURY_ISA_VERSION
	.align		4
        /*0154*/ 	.byte	0x03, 0x5f
        /*0156*/ 	.short	0x0101


	//----- nvinfo : EIATTR_EXIT_INSTR_OFFSETS
	.align		4
        /*0158*/ 	.byte	0x04, 0x1c
        /*015a*/ 	.short	(.L_1899 - .L_1898)


	//   ....[0]....
.L_1898:
        /*015c*/ 	.word	0x00000c90


	//   ....[1]....
        /*0160*/ 	.word	0x0000ebe0


	//   ....[2]....
        /*0164*/ 	.word	0x0000eeb0


	//   ....[3]....
        /*0168*/ 	.word	0x0000f110


	//   ....[4]....
        /*016c*/ 	.word	0x0000f260


	//   ....[5]....
        /*0170*/ 	.word	0x0000f300


	//   ....[6]....
        /*0174*/ 	.word	0x0000f340


	//----- nvinfo : EIATTR_CRS_STACK_SIZE
	.align		4
.L_1899:
        /*0178*/ 	.byte	0x04, 0x1e
        /*017a*/ 	.short	(.L_1901 - .L_1900)
.L_1900:
        /*017c*/ 	.word	0x00000000


	//----- nvinfo : EIATTR_CBANK_PARAM_SIZE
	.align		4
.L_1901:
        /*0180*/ 	.byte	0x03, 0x19
        /*0182*/ 	.short	0x0074


	//----- nvinfo : EIATTR_PARAM_CBANK
	.align		4
        /*0184*/ 	.byte	0x04, 0x0a
        /*0186*/ 	.short	(.L_1903 - .L_1902)
	.align		4
.L_1902:
        /*0188*/ 	.word	index@(.nv.constant0._Z23gemm_half_q_half_kernelILi3ELi172ELb0ELb0ELi64EEvPK6__halfPKjS4_S2_PS0_iiiiPKtS7_iiiiiibS2_i)
        /*018c*/ 	.short	0x0210
        /*018e*/ 	.short	0x0074


	//----- nvinfo : EIATTR_SW_WAR
	.align		4
.L_1903:
        /*0190*/ 	.byte	0x04, 0x36
        /*0192*/ 	.short	(.L_1905 - .L_1904)
.L_1904:
        /*0194*/ 	.word	0x00000008
.L_1905:


//--------------------- .nv.info._Z23gemm_half_q_half_kernelILi3ELi176ELb0ELb0ELi64EEvPK6__halfPKjS4_S2_PS0_iiiiPKtS7_iiiiiibS2_i --------------------------
	.section	.nv.info._Z23gemm_half_q_half_kernelILi3ELi176ELb0ELb0ELi64EEvPK6__halfPKjS4_S2_PS0_iiiiPKtS7_iiiiiibS2_i,"",@"SHT_CUDA_INFO"
	.sectionflags	@""
	.align	4


	//----- nvinfo : EIATTR_CUDA_API_VERSION
	.align		4
        /*0000*/ 	.byte	0x04, 0x37
        /*0002*/ 	.short	(.L_1907 - .L_1906)
.L_1906:
        /*0004*/ 	.word	0x00000082


	//----- nvinfo : EIATTR_KPARAM_INFO
	.align		4
.L_1907:
        /*0008*/ 	.byte	0x04, 0x17
        /*000a*/ 	.short	(.L_1909 - .L_1908)
.L_1908:
        /*000c*/ 	.word	0x00000000
        /*0010*/ 	.short	0x0013
        /*0012*/ 	.short	0x0070
        /*0014*/ 	.byte	0x00, 0xf0, 0x11, 0x00


	//----- nvinfo : EIATTR_KPARAM_INFO
	.align		4
.L_1909:
        /*0018*/ 	.byte	0x04, 0x17
        /*001a*/ 	.short	(.L_1911 - .L_1910)
.L_1910:
        /*001c*/ 	.word	0x00000000
        /*0020*/ 	.short	0x0012
        /*0022*/ 	.short	0x0068
        /*0024*/ 	.byte	0x00, 0xf0, 0x21, 0x00


	//----- nvinfo : EIATTR_KPARAM_INFO
	.align		4
.L_1911:
        /*0028*/ 	.byte	0x04, 0x17
        /*002a*/ 	.short	(.L_1913 - .L_1912)
.L_1912:
        /*002c*/ 	.word	0x00000000
        /*0030*/ 	.short	0x0011
        /*0032*/ 	.short	0x0060
        /*0034*/ 	.byte	0x00, 0xf0, 0x05, 0x00


	//----- nvinfo : EIATTR_KPARAM_INFO
	.align		4
.L_1913:
        /*0038*/ 	.byte	0x04, 0x17
        /*003a*/ 	.short	(.L_1915 - .L_1914)
.L_1914:
        /*003c*/ 	.word	0x00000000
        /*0040*/ 	.short	0x0010
        /*0042*/ 	.short	0x005c
        /*0044*/ 	.byte	0x00, 0xf0, 0x11, 0x00


	//----- nvinfo : EIATTR_KPARAM_INFO
	.align		4
.L_1915:
        /*0048*/ 	.byte	0x04, 0x17
        /*004a*/ 	.short	(.L_1917 - .L_1916)
.L_1916:
        /*004c*/ 	.word	0x00000000
        /*0050*/ 	.short	0x000f
        /*0052*/ 	.short	0x0058
        /*0054*/ 	.byte	0x00, 0xf0, 0x11, 0x00


	//----- nvinfo : EIATTR_KPARAM_INFO
	.align		4
.L_1917:
        /*0058*/ 	.byte	0x04, 0x17
        /*005a*/ 	.short	(.L_1919 - .L_1918)
.L_1918:
        /*005c*/ 	.word	0x00000000
        /*0060*/ 	.short	0x000e
        /*0062*/ 	.short	0x0054
        /*0064*/ 	.byte	0x00, 0xf0, 0x11, 0x00


	//----- nvinfo : EIATTR_KPARAM_INFO
	.align		4
.L_1919:
        /*0068*/ 	.byte	0x04, 0x17
        /*006a*/ 	.short	(.L_1921 - .L_1920)
.L_1920:
        /*006c*/ 	.word	0x00000000
        /*0070*/ 	.short	0x000d
        /*0072*/ 	.short	0x0050
        /*0074*/ 	.byte	0x00, 0xf0, 0x11, 0x00


	//----- nvinfo : EIATTR_KPARAM_INFO
	.align		4
.L_1921:
        /*0078*/ 	.byte	0x04, 0x17
        /*007a*/ 	.short	(.L_1923 - .L_1922)
.L_1922:
        /*007c*/ 	.word	0x00000000
        /*0080*/ 	.short	0x000c
        /*0082*/ 	.short	0x004c
        /*0084*/ 	.byte	0x00, 0xf0, 0x11, 0x00


	//----- nvinfo : EIATTR_KPARAM_INFO
	.align		4
.L_1923:
        /*0088*/ 	.byte	0x04, 0x17
        /*008a*/ 	.short	(.L_1925 - .L_1924)
.L_1924:
        /*008c*/ 	.word	0x00000000
        /*0090*/ 	.short	0x000b
        /*0092*/ 	.short	0x0048
        /*0094*/ 	.byte	0x00, 0xf0, 0x11, 0x00


	//----- nvinfo : EIATTR_KPARAM_INFO
	.align		4
.L_1925:
        /*0098*/ 	.byte	0x04, 0x17
        /*009a*/ 	.short	(.L_1927 - .L_1926)
.L_1926:
        /*009c*/ 	.word	0x00000000
        /*00a0*/ 	.short	0x000a
        /*00a2*/ 	.short	0x0040
        /*00a4*/ 	.byte	0x00, 0xf0, 0x21, 0x00


	//----- nvinfo : EIATTR_KPARAM_INFO
	.align		4
.L_1927:
        /*00a8*/ 	.byte	0x04, 0x17
        /*00aa*/ 	.short	(.L_1929 - .L_1928)
.L_1928:
        /*00ac*/ 	.word	0x00000000
        /*00b0*/ 	.short	0x0009
        /*00b2*/ 	.short	0x0038
        /*00b4*/ 	.byte	0x00, 0xf0, 0x21, 0x00


	//----- nvinfo : EIATTR_KPARAM_INFO
	.align		4
.L_1929:
        /*00b8*/ 	.byte	0x04, 0x17
        /*00ba*/ 	.short	(.L_1931 - .L_1930)
.L_1930:
        /*00bc*/ 	.word	0x00000000
        /*00c0*/ 	.short	0x0008
        /*00c2*/ 	.short	0x0034
        /*00c4*/ 	.byte	0x00, 0xf0, 0x11, 0x00


	//----- nvinfo : EIATTR_KPARAM_INFO
	.align		4
.L_1931:
        /*00c8*/ 	.byte	0x04, 0x17
        /*00ca*/ 	.short	(.L_1933 - .L_1932)
.L_1932:
        /*00cc*/ 	.word	0x00000000
        /*00d0*/ 	.short	0x0007
        /*00d2*/ 	.short	0x0030
        /*00d4*/ 	.byte	0x00, 0xf0, 0x11, 0x00


	//----- nvinfo : EIATTR_KPARAM_INFO
	.align		4
.L_1933:
        /*00d8*/ 	.byte	0x04, 0x17
        /*00da*/ 	.short	(.L_1935 - .L_1934)
.L_1934:
        /*00dc*/ 	.word	0x00000000
        /*00e0*/ 	.short	0x0006
        /*00e2*/ 	.short	0x002c
        /*00e4*/ 	.byte	0x00, 0xf0, 0x11, 0x00


	//----- nvinfo : EIATTR_KPARAM_INFO
	.align		4
.L_1935:
        /*00e8*/ 	.byte	0x04, 0x17
        /*00ea*/ 	.short	(.L_1937 - .L_1936)
.L_1936:
        /*00ec*/ 	.word	0x00000000
        /*00f0*/ 	.short	0x0005
        /*00f2*/ 	.short	0x0028
        /*00f4*/ 	.byte	0x00, 0xf0, 0x11, 0x00


	//----- nvinfo : EIATTR_KPARAM_INFO
	.align		4
.L_1937:
        /*00f8*/ 	.byte	0x04, 0x17
        /*00fa*/ 	.short	(.L_1939 - .L_1938)
.L_1938:
        /*00fc*/ 	.word	0x00000000
        /*0100*/ 	.short	0x0004
        /*0102*/ 	.short	0x0020
        /*0104*/ 	.byte	0x00, 0xf0, 0x21, 0x00


	//----- nvinfo : EIATTR_KPARAM_INFO
	.align		4
.L_1939:
        /*0108*/ 	.byte	0x04, 0x17
        /*010a*/ 	.short	(.L_1941 - .L_1940)
.L_1940:
        /*010c*/ 	.word	0x00000000
        /*0110*/ 	.short	0x0003
        /*0112*/ 	.short	0x0018
        /*0114*/ 	.byte	0x00, 0xf0, 0x21, 0x00


	//----- nvinfo : EIATTR_KPARAM_INFO
	.align		4
.L_1941:
        /*0118*/ 	.byte	0x04, 0x17
        /*011a*/ 	.short	(.L_1943 - .L_1942)
.L_1942:
        /*011c*/ 	.word	0x00000000
        /*0120*/ 	.short	0x0002
        /*0122*/ 	.short	0x0010
        /*0124*/ 	.byte	0x00, 0xf0, 0x21, 0x00


	//----- nvinfo : EIATTR_KPARAM_INFO
	.align		4
.L_1943:
        /*0128*/ 	.byte	0x04, 0x17
        /*012a*/ 	.short	(.L_1945 - .L_1944)
.L_1944:
        /*012c*/ 	.word	0x00000000
        /*0130*/ 	.short	0x0001
        /*0132*/ 	.short	0x0008
        /*0134*/ 	.byte	0x00, 0xf0, 0x21, 0x00


	//----- nvinfo : EIATTR_KPARAM_INFO
	.align		4
.L_1945:
        /*0138*/ 	.byte	0x04, 0x17
        /*013a*/ 	.short	(.L_1947 - .L_1946)
.L_1946:
        /*013c*/ 	.word	0x00000000
        /*0140*/ 	.short	0x0000
        /*0142*/ 	.short	0x0000
        /*0144*/ 	.byte	0x00, 0xf0, 0x21, 0x00


	//----- nvinfo : EIATTR_SPARSE_MMA_MASK
	.align		4
.L_1947:
        /*0148*/ 	.byte	0x03, 0x50
        /*014a*/ 	.short	0x0000


	//----- nvinfo : EIATTR_MAXREG_COUNT
	.align		4
        /*014c*/ 	.byte	0x03, 0x1b
        /*014e*/ 	.short	0x00ff


	//----- nvinfo : EIATTR_NUM_BARRIERS
	.align		4
        /*0150*/ 	.byte	0x02, 0x4c
        /*0152*/ 	.byte	0x01
	.zero		1


	//----- nvinfo : EIATTR_MERCURY_ISA_VERSION
	.align		4
        /*0154*/ 	.byte	0x03, 0x5f
        /*0156*/ 	.short	0x0101


	//----- nvinfo : EIATTR_EXIT_INSTR_OFFSETS
	.align		4
        /*0158*/ 	.byte	0x04, 0x1c
        /*015a*/ 	.short	(.L_1949 - .L_1948)


	//   ....[0]....
.L_1948:
        /*015c*/ 	.word	0x00000c90


	//   ....[1]....
        /*0160*/ 	.word	0x0000acf0


	//   ....[2]....
        /*0164*/ 	.word	0x0000afc0


	//   ....[3]....
        /*0168*/ 	.word	0x0000b220


	//   ....[4]....
        /*016c*/ 	.word	0x0000b370


	//   ....[5]....
        /*0170*/ 	.word	0x0000b410


	//   ....[6]....
        /*0174*/ 	.word	0x0000b450


	//----- nvinfo : EIATTR_CRS_STACK_SIZE
	.align		4
.L_1949:
        /*0178*/ 	.byte	0x04, 0x1e
        /*017a*/ 	.short	(.L_1951 - .L_1950)
.L_1950:
        /*017c*/ 	.word	0x00000000


	//----- nvinfo : EIATTR_CBANK_PARAM_SIZE
	.align		4
.L_1951:
        /*0180*/ 	.byte	0x03, 0x19
        /*0182*/ 	.short	0x0074


	//----- nvinfo : EIATTR_PARAM_CBANK
	.align		4
        /*0184*/ 	.byte	0x04, 0x0a
        /*0186*/ 	.short	(.L_1953 - .L_1952)
	.align		4
.L_1952:
        /*0188*/ 	.word	index@(.nv.constant0._Z23gemm_half_q_half_kernelILi3ELi176ELb0ELb0ELi64EEvPK6__halfPKjS4_S2_PS0_iiiiPKtS7_iiiiiibS2_i)
        /*018c*/ 	.short	0x0210
        /*018e*/ 	.short	0x0074


	//----- nvinfo : EIATTR_SW_WAR
	.align		4
.L_1953:
        /*0190*/ 	.byte	0x04, 0x36
        /*0192*/ 	.short	(.L_1955 - .L_1954)
.L_1954:
        /*0194*/ 	.word	0x00000008
.L_1955:


//--------------------- .nv.info._Z23gemm_half_q_half_kernelILi3ELi152ELb0ELb0ELi64EEvPK6__halfPKjS4_S2_PS0_iiiiPKtS7_iiiiiibS2_i --------------------------
	.section	.nv.info._Z23gemm_half_q_half_kernelILi3ELi152ELb0ELb0ELi64EEvPK6__halfPKjS4_S2_PS0_iiiiPKtS7_iiiiiibS2_i,"",@"SHT_CUDA_INFO"
	.sectionflags	@""
	.align	4


	//----- nvinfo : EIATTR_CUDA_API_VERSION
	.align		4
        /*0000*/ 	.byte	0x04, 0x37
        /*0002*/ 	.short	(.L_1957 - .L_1956)
.L_1956:
        /*0004*/ 	.word	0x00000082


	//----- nvinfo : EIATTR_KPARAM_INFO
	.align		4
.L_1957:
        /*0008*/ 	.byte	0x04, 0x17
        /*000a*/ 	.short	(.L_1959 - .L_1958)
.L_1958:
        /*000c*/ 	.word	0x00000000
        /*0010*/ 	.short	0x0013
        /*0012*/ 	.short	0x0070
        /*0014*/ 	.byte	0x00, 0xf0, 0x11, 0x00


	//----- nvinfo : EIATTR_KPARAM_INFO
	.align		4
.L_1959:
        /*0018*/ 	.byte	0x04, 0x17
        /*001a*/ 	.short	(.L_1961 - .L_1960)
.L_1960:
        /*001c*/ 	.word	0x00000000
        /*0020*/ 	.short	0x0012
        /*0022*/ 	.short	0x0068
        /*0024*/ 	.byte	0x00, 0xf0, 0x21, 0x00


	//----- nvinfo : EIATTR_KPARAM_INFO
	.align		4
.L_1961:
        /*0028*/ 	.byte	0x04, 0x17
        /*002a*/ 	.short	(.L_1963 - .L_1962)
.L_1962:
        /*002c*/ 	.word	0x00000000
        /*0030*/ 	.short	0x0011
        /*0032*/ 	.short	0x0060
        /*0034*/ 	.byte	0x00, 0xf0, 0x05, 0x00


	//----- nvinfo : EIATTR_KPARAM_INFO
	.align		4
.L_1963:
        /*0038*/ 	.byte	0x04, 0x17
        /*003a*/ 	.short	(.L_1965 - .L_1964)
.L_1964:
        /*003c*/ 	.word	0x00000000
        /*0040*/ 	.short	0x0010
        /*0042*/ 	.short	0x005c
        /*0044*/ 	.byte	0x00, 0xf0, 0x11, 0x00


	//----- nvinfo : EIATTR_KPARAM_INFO
	.align		4
.L_1965:
        /*0048*/ 	.byte	0x04, 0x17
        /*004a*/ 	.short	(.L_1967 - .L_1966)
.L_1966:
        /*004c*/ 	.word	0x00000000
        /*0050*/ 	.short	0x000f
        /*0052*/ 	.short	0x0058
        /*0054*/ 	.byte	0x00, 0xf0, 0x11, 0x00


	//----- nvinfo : EIATTR_KPARAM_INFO
	.align		4
.L_1967:
        /*0058*/ 	.byte	0x04, 0x17
        /*005a*/ 	.short	(.L_1969 - .L_1968)
.L_1968:
        /*005c*/ 	.word	0x00000000
        /*0060*/ 	.short	0x000e
        /*0062*/ 	.short	0x0054
        /*0064*/ 	.byte	0x00, 0xf0, 0x11, 0x00


	//----- nvinfo : EIATTR_KPARAM_INFO
	.align		4
.L_1969:
        /*0068*/ 	.byte	0x04, 0x17
        /*006a*/ 	.short	(.L_1971 - .L_1970)
.L_1970:
        /*006c*/ 	.word	0x00000000
        /*0070*/ 	.short	0x000d
        /*0072*/ 	.short	0x0050
        /*0074*/ 	.byte	0x00, 0xf0, 0x11, 0x00


	//----- nvinfo : EIATTR_KPARAM_INFO
	.align		4
.L_1971:
        /*0078*/ 	.byte	0x04, 0x17
        /*007a*/ 	.short	(.L_1973 - .L_1972)
.L_1972:
        /*007c*/ 	.word	0x00000000
        /*0080*/ 	.short	0x000c
        /*0082*/ 	.short	0x004c
        /*0084*/ 	.byte	0x00, 0xf0, 0x11, 0x00


	//----- nvinfo : EIATTR_KPARAM_INFO
	.align		4
.L_1973:
        /*0088*/ 	.byte	0x04, 0x17
        /*008a*/ 	.short	(.L_1975 - .L_1974)
.L_1974:
        /*008c*/ 	.word	0x00000000
        /*0090*/ 	.short	0x000b
        /*0092*/ 	.short	0x0048
        /*0094*/ 	.byte	0x00, 0xf0, 0x11, 0x00


	//----- nvinfo : EIATTR_KPARAM_INFO
	.align		4
.L_1975:
        /*0098*/ 	.byte	0x04, 0x17
        /*009a*/ 	.short	(.L_1977 - .L_1976)
.L_1976:
        /*009c*/ 	.word	0x00000000
        /*00a0*/ 	.short	0x000a
        /*00a2*/ 	.short	0x0040
        /*00a4*/ 	.byte	0x00, 0xf0, 0x21, 0x00


	//----- nvinfo : EIATTR_KPARAM_INFO
	.align		4
.L_1977:
        /*00a8*/ 	.byte	0x04, 0x17
        /*00aa*/ 	.short	(.L_1979 - .L_1978)
.L_1978:
        /*00ac*/ 	.word	0x00000000
        /*00b0*/ 	.short	0x0009
        /*00b2*/ 	.short	0x0038
        /*00b4*/ 	.byte	0x00, 0xf0, 0x21, 0x00


	//----- nvinfo : EIATTR_KPARAM_INFO
	.align		4
.L_1979:
        /*00b8*/ 	.byte	0x04, 0x17
        /*00ba*/ 	.short	(.L_1981 - .L_1980)
.L_1980:
        /*00bc*/ 	.word	0x00000000
        /*00c0*/ 	.short	0x0008
        /*00c2*/ 	.short	0x0034
        /*00c4*/ 	.byte	0x00, 0xf0, 0x11, 0x00


	//----- nvinfo : EIATTR_KPARAM_INFO
	.align		4
.L_1981:
        /*00c8*/ 	.byte	0x04, 0x17
        /*00ca*/ 	.short	(.L_1983 - .L_1982)
.L_1982:
        /*00cc*/ 	.word	0x00000000
        /*00d0*/ 	.short	0x0007
        /*00d2*/ 	.short	0x0030
        /*00d4*/ 	.byte	0x00, 0xf0, 0x11, 0x00


	//----- nvinfo : EIATTR_KPARAM_INFO
	.align		4
.L_1983:
        /*00d8*/ 	.byte	0x04, 0x17
        /*00da*/ 	.short	(.L_1985 - .L_1984)
.L_1984:
        /*00dc*/ 	.word	0x00000000
        /*00e0*/ 	.short	0x0006
        /*00e2*/ 	.short	0x002c
        /*00e4*/ 	.byte	0x00, 0xf0, 0x11, 0x00


	//----- nvinfo : EIATTR_KPARAM_INFO
	.align		4
.L_1985:
        /*00e8*/ 	.byte	0x04, 0x17
        /*00ea*/ 	.short	(.L_1987 - .L_1986)
.L_1986:
        /*00ec*/ 	.word	0x00000000
        /*00f0*/ 	.short	0x0005
        /*00f2*/ 	.short	0x0028
        /*00f4*/ 	.byte	0x00, 0xf0, 0x11, 0x00


	//----- nvinfo : EIATTR_KPARAM_INFO
	.align		4
.L_1987:
        /*00f8*/ 	.byte	0x04, 0x17
        /*00fa*/ 	.short	(.L_1989 - .L_1988)
.L_1988:
        /*00fc*/ 	.word	0x00000000
        /*0100*/ 	.short	0x0004
        /*0102*/ 	.short	0x0020
        /*0104*/ 	.byte	0x00, 0xf0, 0x21, 0x00


	//----- nvinfo : EIATTR_KPARAM_INFO
	.align		4
.L_1989:
        /*0108*/ 	.byte	0x04, 0x17
        /*010a*/ 	.short	(.L_1991 - .L_1990)
.L_1990:
        /*010c*/ 	.word	0x00000000
        /*0110*/ 	.short	0x0003
        /*0112*/ 	.short	0x0018
        /*0114*/ 	.byte	0x00, 0xf0, 0x21, 0x00


	//----- nvinfo : EIATTR_KPARAM_INFO
	.align		4
.L_1991:
        /*0118*/ 	.byte	0x04, 0x17
        /*011a*/ 	.short	(.L_1993 - .L_1992)
.L_1992:
        /*011c*/ 	.word	0x00000000
        /*0120*/ 	.short	0x0002
        /*0122*/ 	.short	0x0010
        /*0124*/ 	.byte	0x00, 0xf0, 0x21, 0x00


	//----- nvinfo : EIATTR_KPARAM_INFO
	.align		4
.L_1993:
        /*0128*/ 	.byte	0x04, 0x17
        /*012a*/ 	.short	(.L_1995 - .L_1994)
.L_1994:
        /*012c*/ 	.word	0x00000000
        /*0130*/ 	.short	0x0001
        /*0132*/ 	.short	0x0008
        /*0134*/ 	.byte	0x00, 0xf0, 0x21, 0x00


	//----- nvinfo : EIATTR_KPARAM_INFO
	.align		4
.L_1995:
        /*0138*/ 	.byte	0x04, 0x17
        /*013a*/ 	.short	(.L_1997 - .L_1996)
.L_1996:
        /*013c*/ 	.word	0x00000000
        /*0140*/ 	.short	0x0000
        /*0142*/ 	.short	0x0000
        /*0144*/ 	.byte	0x00, 0xf0, 0x21, 0x00


	//----- nvinfo : EIATTR_SPARSE_MMA_MASK
	.align		4
.L_1997:
        /*0148*/ 	.byte	0x03, 0x50
        /*014a*/ 	.short	0x0000


	//----- nvinfo : EIATTR_MAXREG_COUNT
	.align		4
        /*014c*/ 	.byte	0x03, 0x1b
        /*014e*/ 	.short	0x00ff


	//----- nvinfo : EIATTR_NUM_BARRIERS
	.align		4
        /*0150*/ 	.byte	0x02, 0x4c
        /*0152*/ 	.byte	0x01
	.zero		1


	//----- nvinfo : EIATTR_MERCURY_ISA_VERSION
	.align		4
        /*0154*/ 	.byte	0x03, 0x5f
        /*0156*/ 	.short	0x0101


	//----- nvinfo : EIATTR_EXIT_INSTR_OFFSETS
	.align		4
        /*0158*/ 	.byte	0x04, 0x1c
        /*015a*/ 	.short	(.L_1999 - .L_1998)


	//   ....[0]....
.L_1998:
        /*015c*/ 	.word	0x00000c90


	//   ....[1]....
        /*0160*/ 	.word	0x0000c9f0


	//   ....[2]....
        /*0164*/ 	.word	0x0000ccc0


	//   ....[3]....
        /*0168*/ 	.word	0x0000cf20


	//   ....[4]....
        /*016c*/ 	.word	0x0000d070


	//   ....[5]....
        /*0170*/ 	.word	0x0000d110


	//   ....[6]....
        /*0174*/ 	.word	0x0000d150


	//----- nvinfo : EIATTR_CRS_STACK_SIZE
	.align		4
.L_1999:
        /*0178*/ 	.byte	0x04, 0x1e
        /*017a*/ 	.short	(.L_2001 - .L_2000)
.L_2000:
        /*017c*/ 	.word	0x00000000


	//----- nvinfo : EIATTR_CBANK_PARAM_SIZE
	.align		4
.L_2001:
        /*0180*/ 	.byte	0x03, 0x19
        /*0182*/ 	.short	0x0074


	//----- nvinfo : EIATTR_PARAM_CBANK
	.align		4
        /*0184*/ 	.byte	0x04, 0x0a
        /*0186*/ 	.short	(.L_2003 - .L_2002)
	.align		4
.L_2002:
        /*0188*/ 	.word	index@(.nv.constant0._Z23gemm_half_q_half_kernelILi3ELi152ELb0ELb0ELi64EEvPK6__halfPKjS4_S2_PS0_iiiiPKtS7_iiiiiibS2_i)
        /*018c*/ 	.short	0x0210
        /*018e*/ 	.short	0x0074


	//----- nvinfo : EIATTR_SW_WAR
	.align		4
.L_2003:
        /*0190*/ 	.byte	0x04, 0x36
        /*0192*/ 	.short	(.L_2005 - .L_2004)
.L_2004:
        /*0194*/ 	.word	0x00000008
.L_2005:


//--------------------- .nv.info._Z23gemm_half_q_half_kernelILi3ELi140ELb0ELb0ELi64EEvPK6__halfPKjS4_S2_PS0_iiiiPKtS7_iiiiiibS2_i --------------------------
	.section	.nv.info._Z23gemm_half_q_half_kernelILi3ELi140ELb0ELb0ELi64EEvPK6__halfPKjS4_S2_PS0_iiiiPKtS7_iiiiiibS2_i,"",@"SHT_CUDA_INFO"
	.sectionflags	@""
	.align	4


	//----- nvinfo : EIATTR_CUDA_API_VERSION
	.align		4
        /*0000*/ 	.byte	0x04, 0x37
        /*0002*/ 	.short	(.L_2007 - .L_2006)
.L_2006:
        /*0004*/ 	.word	0x00000082


	//----- nvinfo : EIATTR_KPARAM_INFO
	.align		4
.L_2007:
        /*0008*/ 	.byte	0x04, 0x17
        /*000a*/ 	.short	(.L_2009 - .L_2008)
.L_2008:
        /*000c*/ 	.word	0x00000000
        /*0010*/ 	.short	0x0013
        /*0012*/ 	.short	0x0070
        /*0014*/ 	.byte	0x00, 0xf0, 0x11, 0x00


	//----- nvinfo : EIATTR_KPARAM_INFO
	.align		4
.L_2009:
        /*0018*/ 	.byte	0x04, 0x17
        /*001a*/ 	.short	(.L_2011 - .L_2010)
.L_2010:
        /*001c*/ 	.word	0x00000000
        /*0020*/ 	.short	0x0012
        /*0022*/ 	.short	0x0068
        /*0024*/ 	.byte	0x00, 0xf0, 0x21, 0x00


	//----- nvinfo : EIATTR_KPARAM_INFO
	.align		4
.L_2011:
        /*0028*/ 	.byte	0x04, 0x17
        /*002a*/ 	.short	(.L_2013 - .L_2012)
.L_2012:
        /*002c*/ 	.word	0x00000000
        /*0030*/ 	.short	0x0011
        /*0032*/ 	.short	0x0060
        /*0034*/ 	.byte	0x00, 0xf0, 0x05, 0x00


	//----- nvinfo : EIATTR_KPARAM_INFO
	.align		4
.L_2013:
        /*0038*/ 	.byte	0x04, 0x17
        /*003a*/ 	.short	(.L_2015 - .L_2014)
.L_2014:
        /*003c*/ 	.word	0x00000000
        /*0040*/ 	.short	0x0010
        /*0042*/ 	.short	0x005c
        /*0044*/ 	.byte	0x00, 0xf0, 0x11, 0x00


	//----- nvinfo : EIATTR_KPARAM_INFO
	.align		4
.L_2015:
        /*0048*/ 	.byte	0x04, 0x17
        /*004a*/ 	.short	(.L_2017 - .L_2016)
.L_2016:
        /*004c*/ 	.word	0x00000000
        /*0050*/ 	.short	0x000f
        /*0052*/ 	.short	0x0058
        /*0054*/ 	.byte	0x00, 0xf0, 0x11, 0x00


	//----- nvinfo : EIATTR_KPARAM_INFO
	.align		4
.L_2017:
        /*0058*/ 	.byte	0x04, 0x17
        /*005a*/ 	.short	(.L_2019 - .L_2018)
.L_2018:
        /*005c*/ 	.word	0x00000000
        /*0060*/ 	.short	0x000e
        /*0062*/ 	.short	0x0054
        /*0064*/ 	.byte	0x00, 0xf0, 0x11, 0x00


	//----- nvinfo : EIATTR_KPARAM_INFO
	.align		4
.L_2019:
        /*0068*/ 	.byte	0x04, 0x17
        /*006a*/ 	.short	(.L_2021 - .L_2020)
.L_2020:
        /*006c*/ 	.word	0x00000000
        /*0070*/ 	.short	0x000d
        /*0072*/ 	.short	0x0050
        /*0074*/ 	.byte	0x00, 0xf0, 0x11, 0x00


	//----- nvinfo : EIATTR_KPARAM_INFO
	.align		4
.L_2021:
        /*0078*/ 	.byte	0x04, 0x17
        /*007a*/ 	.short	(.L_2023 - .L_2022)
.L_2022:
        /*007c*/ 	.word	0x00000000
        /*0080*/ 	.short	0x000c
        /*0082*/ 	.short	0x004c
        /*0084*/ 	.byte	0x00, 0xf0, 0x11, 0x00


	//----- nvinfo : EIATTR_KPARAM_INFO
	.align		4
.L_2023:
        /*0088*/ 	.byte	0x04, 0x17
        /*008a*/ 	.short	(.L_2025 - .L_2024)
.L_2024:
        /*008c*/ 	.word	0x00000000
        /*0090*/ 	.short	0x000b
        /*0092*/ 	.short	0x0048
        /*0094*/ 	.byte	0x00, 0xf0, 0x11, 0x00


	//----- nvinfo : EIATTR_KPARAM_INFO
	.align		4
.L_2025:
        /*0098*/ 	.byte	0x04, 0x17
        /*009a*/ 	.short	(.L_2027 - .L_2026)
.L_2026:
        /*009c*/ 	.word	0x00000000
        /*00a0*/ 	.short	0x000a
        /*00a2*/ 	.short	0x0040
        /*00a4*/ 	.byte	0x00, 0xf0, 0x21, 0x00


	//----- nvinfo : EIATTR_KPARAM_INFO
	.align		4
.L_2027:
        /*00a8*/ 	.byte	0x04, 0x17
        /*00aa*/ 	.short	(.L_2029 - .L_2028)
.L_2028:
        /*00ac*/ 	.word	0x00000000
        /*00b0*/ 	.short	0x0009
        /*00b2*/ 	.short	0x0038
        /*00b4*/ 	.byte	0x00, 0xf0, 0x21, 0x00


	//----- nvinfo : EIATTR_KPARAM_INFO
	.align		4
.L_2029:
        /*00b8*/ 	.byte	0x04, 0x17
        /*00ba*/ 	.short	(.L_2031 - .L_2030)
.L_2030:
        /*00bc*/ 	.word	0x00000000
        /*00c0*/ 	.short	0x0008
        /*00c2*/ 	.short	0x0034
        /*00c4*/ 	.byte	0x00, 0xf0, 0x11, 0x00


	//----- nvinfo : EIATTR_KPARAM_INFO
	.align		4
.L_2031:
        /*00c8*/ 	.byte	0x04, 0x17
        /*00ca*/ 	.short	(.L_2033 - .L_2032)
.L_2032:
        /*00cc*/ 	.word	0x00000000
        /*00d0*/ 	.short	0x0007
        /*00d2*/ 	.short	0x0030
        /*00d4*/ 	.byte	0x00, 0xf0, 0x11, 0x00


	//----- nvinfo : EIATTR_KPARAM_INFO
	.align		4
.L_2033:
        /*00d8*/ 	.byte	0x04, 0x17
        /*00da*/ 	.short	(.L_2035 - .L_2034)
.L_2034:
        /*00dc*/ 	.word	0x00000000
        /*00e0*/ 	.short	0x0006
        /*00e2*/ 	.short	0x002c
        /*00e4*/ 	.byte	0x00, 0xf0, 0x11, 0x00


	//----- nvinfo : EIATTR_KPARAM_INFO
	.align		4
.L_2035:
        /*00e8*/ 	.byte	0x04, 0x17
        /*00ea*/ 	.short	(.L_2037 - .L_2036)
.L_2036:
        /*00ec*/ 	.word	0x00000000
        /*00f0*/ 	.short	0x0005
        /*00f2*/ 	.short	0x0028
        /*00f4*/ 	.byte	0x00, 0xf0, 0x11, 0x00


	//----- nvinfo : EIATTR_KPARAM_INFO
	.align		4
.L_2037:
        /*00f8*/ 	.byte	0x04, 0x17
        /*00fa*/ 	.short	(.L_2039 - .L_2038)
.L_2038:
        /*00fc*/ 	.word	0x00000000
        /*0100*/ 	.short	0x0004
        /*0102*/ 	.short	0x0020
        /*0104*/ 	.byte	0x00, 0xf0, 0x21, 0x00


	//----- nvinfo : EIATTR_KPARAM_INFO
	.align		4
.L_2039:
        /*0108*/ 	.byte	0x04, 0x17
        /*010a*/ 	.short	(.L_2041 - .L_2040)
.L_2040:
        /*010c*/ 	.word	0x00000000
        /*0110*/ 	.short	0x0003
        /*0112*/ 	.short	0x0018
        /*0114*/ 	.byte	0x00, 0xf0, 0x21, 0x00


	//----- nvinfo : EIATTR_KPARAM_INFO
	.align		4
.L_2041:
        /*0118*/ 	.byte	0x04, 0x17
        /*011a*/ 	.short	(.L_2043 - .L_2042)
.L_2042:
        /*011c*/ 	.word	0x00000000
        /*0120*/ 	.short	0x0002
        /*0122*/ 	.short	0x0010
        /*0124*/ 	.byte	0x00, 0xf0, 0x21, 0x00


	//----- nvinfo : EIATTR_KPARAM_INFO
	.align		4
.L_2043:
        /*0128*/ 	.byte	0x04, 0x17
        /*012a*/ 	.short	(.L_2045 - .L_2044)
.L_2044:
        /*012c*/ 	.word	0x00000000
        /*0130*/ 	.short	0x0001
        /*0132*/ 	.short	0x0008
        /*0134*/ 	.byte	0x00, 0xf0, 0x21, 0x00


	//----- nvinfo : EIATTR_KPARAM_INFO
	.align		4
.L_2045:
        /*0138*/ 	.byte	0x04, 0x17
        /*013a*/ 	.short	(.L_2047 - .L_2046)
.L_2046:
        /*013c*/ 	.word	0x00000000
        /*0140*/ 	.short	0x0000
        /*0142*/ 	.short	0x0000
        /*0144*/ 	.byte	0x00, 0xf0, 0x21, 0x00


	//----- nvinfo : EIATTR_SPARSE_MMA_MASK
	.align		4
.L_2047:
        /*0148*/ 	.byte	0x03, 0x50
        /*014a*/ 	.short	0x0000


	//----- nvinfo : EIATTR_MAXREG_COUNT
	.align		4
        /*014c*/ 	.byte	0x03, 0x1b
        /*014e*/ 	.short	0x00ff


	//----- nvinfo : EIATTR_NUM_BARRIERS
	.align		4
        /*0150*/ 	.byte	0x02, 0x4c
        /*0152*/ 	.byte	0x01
	.zero		1


	//----- nvinfo : EIATTR_MERCURY_ISA_VERSION
	.align		4
        /*0154*/ 	.byte	0x03, 0x5f
        /*0156*/ 	.short	0x0101


	//----- nvinfo : EIATTR_EXIT_INSTR_OFFSETS
	.align		4
        /*0158*/ 	.byte	0x04, 0x1c
        /*015a*/ 	.short	(.L_2049 - .L_2048)


	//   ....[0]....
.L_2048:
        /*015c*/ 	.word	0x00000c90


	//   ....[1]....
        /*0160*/ 	.word	0x0000c840


	//   ....[2]....
        /*0164*/ 	.word	0x0000cb10


	//   ....[3]....
        /*0168*/ 	.word	0x0000cd70


	//   ....[4]....
        /*016c*/ 	.word	0x0000cec0


	//   ....[5]....
        /*0170*/ 	.word	0x0000cf60


	//   ....[6]....
        /*0174*/ 	.word	0x0000cfa0


	//----- nvinfo : EIATTR_CRS_STACK_SIZE
	.align		4
.L_2049:
        /*0178*/ 	.byte	0x04, 0x1e
        /*017a*/ 	.short	(.L_2051 - .L_2050)
.L_2050:
        /*017c*/ 	.word	0x00000000


	//----- nvinfo : EIATTR_CBANK_PARAM_SIZE
	.align		4
.L_2051:
        /*0180*/ 	.byte	0x03, 0x19
        /*0182*/ 	.short	0x0074


	//----- nvinfo : EIATTR_PARAM_CBANK
	.align		4
        /*0184*/ 	.byte	0x04, 0x0a
        /*0186*/ 	.short	(.L_2053 - .L_2052)
	.align		4
.L_2052:
        /*0188*/ 	.word	index@(.nv.constant0._Z23gemm_half_q_half_kernelILi3ELi140ELb0ELb0ELi64EEvPK6__halfPKjS4_S2_PS0_iiiiPKtS7_iiiiiibS2_i)
        /*018c*/ 	.short	0x0210
        /*018e*/ 	.short	0x0074


	//----- nvinfo : EIATTR_SW_WAR
	.align		4
.L_2053:
        /*0190*/ 	.byte	0x04, 0x36
        /*0192*/ 	.short	(.L_2055 - .L_2054)
.L_2054:
        /*0194*/ 	.word	0x00000008
.L_2055:


//--------------------- .nv.info._Z23gemm_half_q_half_kernelILi3ELi20ELb0ELb0ELi64EEvPK6__halfPKjS4_S2_PS0_iiiiPKtS7_iiiiiibS2_i --------------------------
	.section	.nv.info._Z23gemm_half_q_half_kernelILi3ELi20ELb0ELb0ELi64EEvPK6__halfPKjS4_S2_PS0_iiiiPKtS7_iiiiiibS2_i,"",@"SHT_CUDA_INFO"
	.sectionflags	@""
	.align	4


	//----- nvinfo : EIATTR_CUDA_API_VERSION
	.align		4
        /*0000*/ 	.byte	0x04, 0x37
        /*0002*/ 	.short	(.L_2057 - .L_2056)
.L_2056:
        /*0004*/ 	.word	0x00000082


	//----- nvinfo : EIATTR_KPARAM_INFO
	.align		4
.L_2057:
        /*0008*/ 	.byte	0x04, 0x17
        /*000a*/ 	.short	(.L_2059 - .L_2058)
.L_2058:
        /*000c*/ 	.word	0x00000000
        /*0010*/ 	.short	0x0013
        /*0012*/ 	.short	0x0070
        /*0014*/ 	.byte	0x00, 0xf0, 0x11, 0x00


	//----- nvinfo : EIATTR_KPARAM_INFO
	.align		4
.L_2059:
        /*0018*/ 	.byte	0x04, 0x17
        /*001a*/ 	.short	(.L_2061 - .L_2060)
.L_2060:
        /*001c*/ 	.word	0x00000000
        /*0020*/ 	.short	0x0012
        /*0022*/ 	.short	0x0068
        /*0024*/ 	.byte	0x00, 0xf0, 0x21, 0x00


	//----- nvinfo : EIATTR_KPARAM_INFO
	.align		4
.L_2061:
        /*0028*/ 	.byte	0x04, 0x17
        /*002a*/ 	.short	(.L_2063 - .L_2062)
.L_2062:
        /*002c*/ 	.word	0x00000000
        /*0030*/ 	.short	0x0011
        /*0032*/ 	.short	0x0060
        /*0034*/ 	.byte	0x00, 0xf0, 0x05, 0x00


	//----- nvinfo : EIATTR_KPARAM_INFO
	.align		4
.L_2063:
        /*0038*/ 	.byte	0x04, 0x17
        /*003a*/ 	.short	(.L_2065 - .L_2064)
.L_2064:
        /*003c*/ 	.word	0x00000000
        /*0040*/ 	.short	0x0010
        /*0042*/ 	.short	0x005c
        /*0044*/ 	.byte	0x00, 0xf0, 0x11, 0x00


	//----- nvinfo : EIATTR_KPARAM_INFO
	.align		4
.L_2065:
        /*0048*/ 	.byte	0x04, 0x17
        /*004a*/ 	.short	(.L_2067 - .L_2066)
.L_2066:
        /*004c*/ 	.word	0x00000000
        /*0050*/ 	.short	0x000f
        /*0052*/ 	.short	0x0058
        /*0054*/ 	.byte	0x00, 0xf0, 0x11, 0x00


	//----- nvinfo : EIATTR_KPARAM_INFO
	.align		4
.L_2067:
        /*0058*/ 	.byte	0x04, 0x17
        /*005a*/ 	.short	(.L_2069 - .L_2068)
.L_2068:
        /*005c*/ 	.word	0x00000000
        /*0060*/ 	.short	0x000e
        /*0062*/ 	.short	0x0054
        /*0064*/ 	.byte	0x00, 0xf0, 0x11, 0x00


	//----- nvinfo : EIATTR_KPARAM_INFO
	.align		4
.L_2069:
        /*0068*/ 	.byte	0x04, 0x17
        /*006a*/ 	.short	(.L_2071 - .L_2070)
.L_2070:
        /*006c*/ 	.word	0x00000000
        /*0070*/ 	.short	0x000d
        /*0072*/ 	.short	0x0050
        /*0074*/ 	.byte	0x00, 0xf0, 0x11, 0x00


	//----- nvinfo : EIATTR_KPARAM_INFO
	.align		4
.L_2071:
        /*0078*/ 	.byte	0x04, 0x17
        /*007a*/ 	.short	(.L_2073 - .L_2072)
.L_2072:
        /*007c*/ 	.word	0x00000000
        /*0080*/ 	.short	0x000c
        /*0082*/ 	.short	0x004c
        /*0084*/ 	.byte	0x00, 0xf0, 0x11, 0x00


	//----- nvinfo : EIATTR_KPARAM_INFO
	.align		4
.L_2073:
        /*0088*/ 	.byte	0x04, 0x17
        /*008a*/ 	.short	(.L_2075 - .L_2074)
.L_2074:
        /*008c*/ 	.word	0x00000000
        /*0090*/ 	.short	0x000b
        /*0092*/ 	.short	0x0048
        /*0094*/ 	.byte	0x00, 0xf0, 0x11, 0x00


	//----- nvinfo : EIATTR_KPARAM_INFO
	.align		4
.L_2075:
        /*0098*/ 	.byte	0x04, 0x17
        /*009a*/ 	.short	(.L_2077 - .L_2076)
.L_2076:
        /*009c*/ 	.word	0x00000000
        /*00a0*/ 	.short	0x000a
        /*00a2*/ 	.short	0x0040
        /*00a4*/ 	.byte	0x00, 0xf0, 0x21, 0x00


	//----- nvinfo : EIATTR_KPARAM_INFO
	.align		4
.L_2077:
        /*00a8*/ 	.byte	0x04, 0x17
        /*00aa*/ 	.short	(.L_2079 - .L_2078)
.L_2078:
        /*00ac*/ 	.word	0x00000000
        /*00b0*/ 	.short	0x0009
        /*00b2*/ 	.short	0x0038
        /*00b4*/ 	.byte	0x00, 0xf0, 0x21, 0x00


	//----- nvinfo : EIATTR_KPARAM_INFO
	.align		4
.L_2079:
        /*00b8*/ 	.byte	0x04, 0x17
        /*00ba*/ 	.short	(.L_2081 - .L_2080)
.L_2080:
        /*00bc*/ 	.word	0x00000000
        /*00c0*/ 	.short	0x0008
        /*00c2*/ 	.short	0x0034
        /*00c4*/ 	.byte	0x00, 0xf0, 0x11, 0x00


	//----- nvinfo : EIATTR_KPARAM_INFO
	.align		4
.L_2081:
        /*00c8*/ 	.byte	0x04, 0x17
        /*00ca*/ 	.short	(.L_2083 - .L_2082)
.L_2082:
        /*00cc*/ 	.word	0x00000000
        /*00d0*/ 	.short	0x0007
        /*00d2*/ 	.short	0x0030
        /*00d4*/ 	.byte	0x00, 0xf0, 0x11, 0x00


	//----- nvinfo : EIATTR_KPARAM_INFO
	.align		4
.L_2083:
        /*00d8*/ 	.byte	0x04, 0x17
        /*00da*/ 	.short	(.L_2085 - .L_2084)
.L_2084:
        /*00dc*/ 	.word	0x00000000
        /*00e0*/ 	.short	0x0006
        /*00e2*/ 	.short	0x002c
        /*00e4*/ 	.byte	0x00, 0xf0, 0x11, 0x00


	//----- nvinfo : EIATTR_KPARAM_INFO
	.align		4
.L_2085:
        /*00e8*/ 	.byte	0x04, 0x17
        /*00ea*/ 	.short	(.L_2087 - .L_2086)
.L_2086:
        /*00ec*/ 	.word	0x00000000
        /*00f0*/ 	.short	0x0005
        /*00f2*/ 	.short	0x0028
        /*00f4*/ 	.byte	0x00, 0xf0, 0x11, 0x00


	//----- nvinfo : EIATTR_KPARAM_INFO
	.align		4
.L_2087:
        /*00f8*/ 	.byte	0x04, 0x17
        /*00fa*/ 	.short	(.L_2089 - .L_2088)
.L_2088:
        /*00fc*/ 	.word	0x00000000
        /*0100*/ 	.short	0x0004
        /*0102*/ 	.short	0x0020
        /*0104*/ 	.byte	0x00, 0xf0, 0x21, 0x00


	//----- nvinfo : EIATTR_KPARAM_INFO
	.align		4
.L_2089:
        /*0108*/ 	.byte	0x04, 0x17
        /*010a*/ 	.short	(.L_2091 - .L_2090)
.L_2090:
        /*010c*/ 	.word	0x00000000
        /*0110*/ 	.short	0x0003
        /*0112*/ 	.short	0x0018
        /*0114*/ 	.byte	0x00, 0xf0, 0x21, 0x00


	//----- nvinfo : EIATTR_KPARAM_INFO
	.align		4
.L_2091:
        /*0118*/ 	.byte	0x04, 0x17
        /*011a*/ 	.short	(.L_2093 - .L_2092)
.L_2092:
        /*011c*/ 	.word	0x00000000
        /*0120*/ 	.short	0x0002
        /*0122*/ 	.short	0x0010
        /*0124*/ 	.byte	0x00, 0xf0, 0x21, 0x00


	//----- nvinfo : EIATTR_KPARAM_INFO
	.align		4
.L_2093:
        /*0128*/ 	.byte	0x04, 0x17
        /*012a*/ 	.short	(.L_2095 - .L_2094)
.L_2094:
        /*012c*/ 	.word	0x00000000
        /*0130*/ 	.short	0x0001
        /*0132*/ 	.short	0x0008
        /*0134*/ 	.byte	0x00, 0xf0, 0x21, 0x00


	//----- nvinfo : EIATTR_KPARAM_INFO
	.align		4
.L_2095:
        /*0138*/ 	.byte	0x04, 0x17
        /*013a*/ 	.short	(.L_2097 - .L_2096)
.L_2096:
        /*013c*/ 	.word	0x00000000
        /*0140*/ 	.short	0x0000
        /*0142*/ 	.short	0x0000
        /*0144*/ 	.byte	0x00, 0xf0, 0x21, 0x00


	//----- nvinfo : EIATTR_SPARSE_MMA_MASK
	.align		4
.L_2097:
        /*0148*/ 	.byte	0x03, 0x50
        /*014a*/ 	.short	0x0000


	//----- nvinfo : EIATTR_MAXREG_COUNT
	.align		4
        /*014c*/ 	.byte	0x03, 0x1b
        /*014e*/ 	.short	0x00ff


	//----- nvinfo : EIATTR_NUM_BARRIERS
	.align		4
        /*0150*/ 	.byte	0x02, 0x4c
        /*0152*/ 	.byte	0x01
	.zero		1


	//----- nvinfo : EIATTR_MERCURY_ISA_VERSION
	.align		4
        /*0154*/ 	.byte	0x03, 0x5f
        /*0156*/ 	.short	0x0101


	//----- nvinfo : EIATTR_EXIT_INSTR_OFFSETS
	.align		4
        /*0158*/ 	.byte	0x04, 0x1c
        /*015a*/ 	.short	(.L_2099 - .L_2098)


	//   ....[0]....
.L_2098:
        /*015c*/ 	.word	0x000007f0


	//   ....[1]....
        /*0160*/ 	.word	0x00005210


	//   ....[2]....
        /*0164*/ 	.word	0x000054e0


	//   ....[3]....
        /*0168*/ 	.word	0x00005740


	//   ....[4]....
        /*016c*/ 	.word	0x00005890


	//   ....[5]....
        /*0170*/ 	.word	0x00005930


	//   ....[6]....
        /*0174*/ 	.word	0x00005970


	//----- nvinfo : EIATTR_CRS_STACK_SIZE
	.align		4
.L_2099:
        /*0178*/ 	.byte	0x04, 0x1e
        /*017a*/ 	.short	(.L_2101 - .L_2100)
.L_2100:
        /*017c*/ 	.word	0x00000000


	//----- nvinfo : EIATTR_CBANK_PARAM_SIZE
	.align		4
.L_2101:
        /*0180*/ 	.byte	0x03, 0x19
        /*0182*/ 	.short	0x0074


	//----- nvinfo : EIATTR_PARAM_CBANK
	.align		4
        /*0184*/ 	.byte	0x04, 0x0a
        /*0186*/ 	.short	(.L_2103 - .L_2102)
	.align		4
.L_2102:
        /*0188*/ 	.word	index@(.nv.constant0._Z23gemm_half_q_half_kernelILi3ELi20ELb0ELb0ELi64EEvPK6__halfPKjS4_S2_PS0_iiiiPKtS7_iiiiiibS2_i)
        /*018c*/ 	.short	0x0210
        /*018e*/ 	.short	0x0074


	//----- nvinfo : EIATTR_SW_WAR
	.align		4
.L_2103:
        /*0190*/ 	.byte	0x04, 0x36
        /*0192*/ 	.short	(.L_2105 - .L_2104)
.L_2104:
        /*0194*/ 	.word	0x00000008
.L_2105:


//--------------------- .nv.info._Z23gemm_half_q_half_kernelILi3ELi38ELb0ELb0ELi64EEvPK6__halfPKjS4_S2_PS0_iiiiPKtS7_iiiiiibS2_i --------------------------
	.section	.nv.info._Z23gemm_half_q_half_kernelILi3ELi38ELb0ELb0ELi64EEvPK6__halfPKjS4_S2_PS0_iiiiPKtS7_iiiiiibS2_i,"",@"SHT_CUDA_INFO"
	.sectionflags	@""
	.align	4


	//----- nvinfo : EIATTR_CUDA_API_VERSION
	.align		4
        /*0000*/ 	.byte	0x04, 0x37
        /*0002*/ 	.short	(.L_2107 - .L_2106)
.L_2106:
        /*0004*/ 	.word	0x00000082


	//----- nvinfo : EIATTR_KPARAM_INFO
	.align		4
.L_2107:
        /*0008*/ 	.byte	0x04, 0x17
        /*000a*/ 	.short	(.L_2109 - .L_2108)
.L_2108:
        /*000c*/ 	.word	0x00000000
        /*0010*/ 	.short	0x0013
        /*0012*/ 	.short	0x0070
        /*0014*/ 	.byte	0x00, 0xf0, 0x11, 0x00


	//----- nvinfo : EIATTR_KPARAM_INFO
	.align		4
.L_2109:
        /*0018*/ 	.byte	0x04, 0x17
        /*001a*/ 	.short	(.L_2111 - .L_2110)
.L_2110:
        /*001c*/ 	.word	0x00000000
        /*0020*/ 	.short	0x0012
        /*0022*/ 	.short	0x0068
        /*0024*/ 	.byte	0x00, 0xf0, 0x21, 0x00


	//----- nvinfo : EIATTR_KPARAM_INFO
	.align		4
.L_2111:
        /*0028*/ 	.byte	0x04, 0x17
        /*002a*/ 	.short	(.L_2113 - .L_2112)
.L_2112:
        /*002c*/ 	.word	0x00000000
        /*0030*/ 	.short	0x0011
        /*0032*/ 	.short	0x0060
        /*0034*/ 	.byte	0x00, 0xf0, 0x05, 0x00


	//----- nvinfo : EIATTR_KPARAM_INFO
	.align		4
.L_2113:
        /*0038*/ 	.byte	0x04, 0x17
        /*003a*/ 	.short	(.L_2115 - .L_2114)
.L_2114:
        /*003c*/ 	.word	0x00000000
        /*0040*/ 	.short	0x0010
        /*0042*/ 	.short	0x005c
        /*0044*/ 	.byte	0x00, 0xf0, 0x11, 0x00


	//----- nvinfo : EIATTR_KPARAM_INFO
	.align		4
.L_2115:
        /*0048*/ 	.byte	0x04, 0x17
        /*004a*/ 	.short	(.L_2117 - .L_2116)
.L_2116:
        /*004c*/ 	.word	0x00000000
        /*0050*/ 	.short	0x000f
        /*0052*/ 	.short	0x0058
        /*0054*/ 	.byte	0x00, 0xf0, 0x11, 0x00


	//----- nvinfo : EIATTR_KPARAM_INFO
	.align		4
.L_2117:
        /*0058*/ 	.byte	0x04, 0x17
        /*005a*/ 	.short	(.L_2119 - .L_2118)
.L_2118:
        /*005c*/ 	.word	0x00000000
        /*0060*/ 	.short	0x000e
        /*0062*/ 	.short	0x0054
        /*0064*/ 	.byte	0x00, 0xf0, 0x11, 0x00


	//----- nvinfo : EIATTR_KPARAM_INFO
	.align		4
.L_2119:
        /*0068*/ 	.byte	0x04, 0x17
        /*006a*/ 	.short	(.L_2121 - .L_2120)
.L_2120:
        /*006c*/ 	.word	0x00000000
        /*0070*/ 	.short	0x000d
        /*0072*/ 	.short	0x0050
        /*0074*/ 	.byte	0x00, 0xf0, 0x11, 0x00


	//----- nvinfo : EIATTR_KPARAM_INFO
	.align		4
.L_2121:
        /*0078*/ 	.byte	0x04, 0x17
        /*007a*/ 	.short	(.L_2123 - .L_2122)
.L_2122:
        /*007c*/ 	.word	0x00000000
        /*0080*/ 	.short	0x000c
        /*0082*/ 	.short	0x004c
        /*0084*/ 	.byte	0x00, 0xf0, 0x11, 0x00


	//----- nvinfo : EIATTR_KPARAM_INFO
	.align		4
.L_2123:
        /*0088*/ 	.byte	0x04, 0x17
        /*008a*/ 	.short	(.L_2125 - .L_2124)
.L_2124:
        /*008c*/ 	.word	0x00000000
        /*0090*/ 	.short	0x000b
        /*0092*/ 	.short	0x0048
        /*0094*/ 	.byte	0x00, 0xf0, 0x11, 0x00


	//----- nvinfo : EIATTR_KPARAM_INFO
	.align		4
.L_2125:
        /*0098*/ 	.byte	0x04, 0x17
        /*009a*/ 	.short	(.L_2127 - .L_2126)
.L_2126:
        /*009c*/ 	.word	0x00000000
        /*00a0*/ 	.short	0x000a
        /*00a2*/ 	.short	0x0040
        /*00a4*/ 	.byte	0x00, 0xf0, 0x21, 0x00


	//----- nvinfo : EIATTR_KPARAM_INFO
	.align		4
.L_2127:
        /*00a8*/ 	.byte	0x04, 0x17
        /*00aa*/ 	.short	(.L_2129 - .L_2128)
.L_2128:
        /*00ac*/ 	.word	0x00000000
        /*00b0*/ 	.short	0x0009
        /*00b2*/ 	.short	0x0038
        /*00b4*/ 	.byte	0x00, 0xf0, 0x21, 0x00


	//----- nvinfo : EIATTR_KPARAM_INFO
	.align		4
.L_2129:
        /*00b8*/ 	.byte	0x04, 0x17
        /*00ba*/ 	.short	(.L_2131 - .L_2130)
.L_2130:
        /*00bc*/ 	.word	0x00000000
        /*00c0*/ 	.short	0x0008
        /*00c2*/ 	.short	0x0034
        /*00c4*/ 	.byte	0x00, 0xf0, 0x11, 0x00


	//----- nvinfo : EIATTR_KPARAM_INFO
	.align		4
.L_2131:
        /*00c8*/ 	.byte	0x04, 0x17
        /*00ca*/ 	.short	(.L_2133 - .L_2132)
.L_2132:
        /*00cc*/ 	.word	0x00000000
        /*00d0*/ 	.short	0x0007
        /*00d2*/ 	.short	0x0030
        /*00d4*/ 	.byte	0x00, 0xf0, 0x11, 0x00


	//----- nvinfo : EIATTR_KPARAM_INFO
	.align		4
.L_2133:
        /*00d8*/ 	.byte	0x04, 0x17
        /*00da*/ 	.short	(.L_2135 - .L_2134)
.L_2134:
        /*00dc*/ 	.word	0x00000000
        /*00e0*/ 	.short	0x0006
        /*00e2*/ 	.short	0x002c
        /*00e4*/ 	.byte	0x00, 0xf0, 0x11, 0x00


	//----- nvinfo : EIATTR_KPARAM_INFO
	.align		4
.L_2135:
        /*00e8*/ 	.byte	0x04, 0x17
        /*00ea*/ 	.short	(.L_2137 - .L_2136)
.L_2136:
        /*00ec*/ 	.word	0x00000000
        /*00f0*/ 	.short	0x0005
        /*00f2*/ 	.short	0x0028
        /*00f4*/ 	.byte	0x00, 0xf0, 0x11, 0x00


	//----- nvinfo : EIATTR_KPARAM_INFO
	.align		4
.L_2137:
        /*00f8*/ 	.byte	0x04, 0x17
        /*00fa*/ 	.short	(.L_2139 - .L_2138)
.L_2138:
        /*00fc*/ 	.word	0x00000000
        /*0100*/ 	.short	0x0004
        /*0102*/ 	.short	0x0020
        /*0104*/ 	.byte	0x00, 0xf0, 0x21, 0x00


	//----- nvinfo : EIATTR_KPARAM_INFO
	.align		4
.L_2139:
        /*0108*/ 	.byte	0x04, 0x17
        /*010a*/ 	.short	(.L_2141 - .L_2140)
.L_2140:
        /*010c*/ 	.word	0x00000000
        /*0110*/ 	.short	0x0003
        /*0112*/ 	.short	0x0018
        /*0114*/ 	.byte	0x00, 0xf0, 0x21, 0x00


	//----- nvinfo : EIATTR_KPARAM_INFO
	.align		4
.L_2141:
        /*0118*/ 	.byte	0x04, 0x17
        /*011a*/ 	.short	(.L_2143 - .L_2142)
.L_2142:
        /*011c*/ 	.word	0x00000000
        /*0120*/ 	.short	0x0002
        /*0122*/ 	.short	0x0010
        /*0124*/ 	.byte	0x00, 0xf0, 0x21, 0x00


	//----- nvinfo : EIATTR_KPARAM_INFO
	.align		4
.L_2143:
        /*0128*/ 	.byte	0x04, 0x17
        /*012a*/ 	.short	(.L_2145 - .L_2144)
.L_2144:
        /*012c*/ 	.word	0x00000000
        /*0130*/ 	.short	0x0001
        /*0132*/ 	.short	0x0008
        /*0134*/ 	.byte	0x00, 0xf0, 0x21, 0x00


	//----- nvinfo : EIATTR_KPARAM_INFO
	.align		4
.L_2145:
        /*0138*/ 	.byte	0x04, 0x17
        /*013a*/ 	.short	(.L_2147 - .L_2146)
.L_2146:
        /*013c*/ 	.word	0x00000000
        /*0140*/ 	.short	0x0000
        /*0142*/ 	.short	0x0000
        /*0144*/ 	.byte	0x00, 0xf0, 0x21, 0x00


	//----- nvinfo : EIATTR_SPARSE_MMA_MASK
	.align		4
.L_2147:
        /*0148*/ 	.byte	0x03, 0x50
        /*014a*/ 	.short	0x0000


	//----- nvinfo : EIATTR_MAXREG_COUNT
	.align		4
        /*014c*/ 	.byte	0x03, 0x1b
        /*014e*/ 	.short	0x00ff


	//----- nvinfo : EIATTR_NUM_BARRIERS
	.align		4
        /*0150*/ 	.byte	0x02, 0x4c
        /*0152*/ 	.byte	0x01
	.zero		1


	//----- nvinfo : EIATTR_MERCURY_ISA_VERSION
	.align		4
        /*0154*/ 	.byte	0x03, 0x5f
        /*0156*/ 	.short	0x0101


	//----- nvinfo : EIATTR_EXIT_INSTR_OFFSETS
	.align		4
        /*0158*/ 	.byte	0x04, 0x1c
        /*015a*/ 	.short	(.L_2149 - .L_2148)


	//   ....[0]....
.L_2148:
        /*015c*/ 	.word	0x000007f0


	//   ....[1]....
        /*0160*/ 	.word	0x00006620


	//   ....[2]....
        /*0164*/ 	.word	0x00006900


	//   ....[3]....
        /*0168*/ 	.word	0x00006b50


	//   ....[4]....
        /*016c*/ 	.word	0x00006ca0


	//   ....[5]....
        /*0170*/ 	.word	0x00006d30


	//   ....[6]....
        /*0174*/ 	.word	0x00006d70


	//----- nvinfo : EIATTR_CRS_STACK_SIZE
	.align		4
.L_2149:
        /*0178*/ 	.byte	0x04, 0x1e
        /*017a*/ 	.short	(.L_2151 - .L_2150)
.L_2150:
        /*017c*/ 	.word	0x00000000


	//----- nvinfo : EIATTR_CBANK_PARAM_SIZE
	.align		4
.L_2151:
        /*0180*/ 	.byte	0x03, 0x19
        /*0182*/ 	.short	0x0074


	//----- nvinfo : EIATTR_PARAM_CBANK
	.align		4
        /*0184*/ 	.byte	0x04, 0x0a
        /*0186*/ 	.short	(.L_2153 - .L_2152)
	.align		4
.L_2152:
        /*0188*/ 	.word	index@(.nv.constant0._Z23gemm_half_q_half_kernelILi3ELi38ELb0ELb0ELi64EEvPK6__halfPKjS4_S2_PS0_iiiiPKtS7_iiiiiibS2_i)
        /*018c*/ 	.short	0x0210
        /*018e*/ 	.short	0x0074


	//----- nvinfo : EIATTR_SW_WAR
	.align		4
.L_2153:
        /*0190*/ 	.byte	0x04, 0x36
        /*0192*/ 	.short	(.L_2155 - .L_2154)
.L_2154:
        /*0194*/ 	.word	0x00000008
.L_2155:


//--------------------- .nv.info._Z23gemm_half_q_half_kernelILi3ELi128ELb0ELb0ELi64EEvPK6__halfPKjS4_S2_PS0_iiiiPKtS7_iiiiiibS2_i --------------------------
	.section	.nv.info._Z23gemm_half_q_half_kernelILi3ELi128ELb0ELb0ELi64EEvPK6__halfPKjS4_S2_PS0_iiiiPKtS7_iiiiiibS2_i,"",@"SHT_CUDA_INFO"
	.sectionflags	@""
	.align	4


	//----- nvinfo : EIATTR_CUDA_API_VERSION
	.align		4
        /*0000*/ 	.byte	0x04, 0x37
        /*0002*/ 	.short	(.L_2157 - .L_2156)
.L_2156:
        /*0004*/ 	.word	0x00000082


	//----- nvinfo : EIATTR_KPARAM_INFO
	.align		4
.L_2157:
        /*0008*/ 	.byte	0x04, 0x17
        /*000a*/ 	.short	(.L_2159 - .L_2158)
.L_2158:
        /*000c*/ 	.word	0x00000000
        /*0010*/ 	.short	0x0013
        /*0012*/ 	.short	0x0070
        /*0014*/ 	.byte	0x00, 0xf0, 0x11, 0x00


	//----- nvinfo : EIATTR_KPARAM_INFO
	.align		4
.L_2159:
        /*0018*/ 	.byte	0x04, 0x17
        /*001a*/ 	.short	(.L_2161 - .L_2160)
.L_2160:
        /*001c*/ 	.word	0x00000000
        /*0020*/ 	.short	0x0012
        /*0022*/ 	.short	0x0068
        /*0024*/ 	.byte	0x00, 0xf0, 0x21, 0x00


	//----- nvinfo : EIATTR_KPARAM_INFO
	.align		4
.L_2161:
        /*0028*/ 	.byte	0x04, 0x17
        /*002a*/ 	.short	(.L_2163 - .L_2162)
.L_2162:
        /*002c*/ 	.word	0x00000000
        /*0030*/ 	.short	0x0011
        /*0032*/ 	.short	0x0060
        /*0034*/ 	.byte	0x00, 0xf0, 0x05, 0x00


	//----- nvinfo : EIATTR_KPARAM_INFO
	.align		4
.L_2163:
        /*0038*/ 	.byte	0x04, 0x17
        /*003a*/ 	.short	(.L_2165 - .L_2164)
.L_2164:
        /*003c*/ 	.word	0x00000000
        /*0040*/ 	.short	0x0010
        /*0042*/ 	.short	0x005c
        /*0044*/ 	.byte	0x00, 0xf0, 0x11, 0x00


	//----- nvinfo : EIATTR_KPARAM_INFO
	.align		4
.L_2165:
        /*0048*/ 	.byte	0x04, 0x17
        /*004a*/ 	.short	(.L_2167 - .L_2166)
.L_2166:
        /*004c*/ 	.word	0x00000000
        /*0050*/ 	.short	0x000f
        /*0052*/ 	.short	0x0058
        /*0054*/ 	.byte	0x00, 0xf0, 0x11, 0x00


	//----- nvinfo : EIATTR_KPARAM_INFO
	.align		4
.L_2167:
        /*0058*/ 	.byte	0x04, 0x17
        /*005a*/ 	.short	(.L_2169 - .L_2168)
.L_2168:
        /*005c*/ 	.word	0x00000000
        /*0060*/ 	.short	0x000e
        /*0062*/ 	.short	0x0054
        /*0064*/ 	.byte	0x00, 0xf0, 0x11, 0x00


	//----- nvinfo : EIATTR_KPARAM_INFO
	.align		4
.L_2169:
        /*0068*/ 	.byte	0x04, 0x17
        /*006a*/ 	.short	(.L_2171 - .L_2170)
.L_2170:
        /*006c*/ 	.word	0x00000000
        /*0070*/ 	.short	0x000d
        /*0072*/ 	.short	0x0050
        /*0074*/ 	.byte	0x00, 0xf0, 0x11, 0x00


	//----- nvinfo : EIATTR_KPARAM_INFO
	.align		4
.L_2171:
        /*0078*/ 	.byte	0x04, 0x17
        /*007a*/ 	.short	(.L_2173 - .L_2172)
.L_2172:
        /*007c*/ 	.word	0x00000000
        /*0080*/ 	.short	0x000c
        /*0082*/ 	.short	0x004c
        /*0084*/ 	.byte	0x00, 0xf0, 0x11, 0x00


	//----- nvinfo : EIATTR_KPARAM_INFO
	.align		4
.L_2173:
        /*0088*/ 	.byte	0x04, 0x17
        /*008a*/ 	.short	(.L_2175 - .L_2174)
.L_2174:
        /*008c*/ 	.word	0x00000000
        /*0090*/ 	.short	0x000b
        /*0092*/ 	.short	0x0048
        /*0094*/ 	.byte	0x00, 0xf0, 0x11, 0x00


	//----- nvinfo : EIATTR_KPARAM_INFO
	.align		4
.L_2175:
        /*0098*/ 	.byte	0x04, 0x17
        /*009a*/ 	.short	(.L_2177 - .L_2176)
.L_2176:
        /*009c*/ 	.word	0x00000000
        /*00a0*/ 	.short	0x000a
        /*00a2*/ 	.short	0x0040
        /*00a4*/ 	.byte	0x00, 0xf0, 0x21, 0x00


	//----- nvinfo : EIATTR_KPARAM_INFO
	.align		4
.L_2177:
        /*00a8*/ 	.byte	0x04, 0x17
        /*00aa*/ 	.short	(.L_2179 - .L_2178)
.L_2178:
        /*00ac*/ 	.word	0x00000000
        /*00b0*/ 	.short	0x0009
        /*00b2*/ 	.short	0x0038
        /*00b4*/ 	.byte	0x00, 0xf0, 0x21, 0x00


	//----- nvinfo : EIATTR_KPARAM_INFO
	.align		4
.L_2179:
        /*00b8*/ 	.byte	0x04, 0x17
        /*00ba*/ 	.short	(.L_2181 - .L_2180)
.L_2180:
        /*00bc*/ 	.word	0x00000000
        /*00c0*/ 	.short	0x0008
        /*00c2*/ 	.short	0x0034
        /*00c4*/ 	.byte	0x00, 0xf0, 0x11, 0x00


	//----- nvinfo : EIATTR_KPARAM_INFO
	.align		4
.L_2181:
        /*00c8*/ 	.byte	0x04, 0x17
        /*00ca*/ 	.short	(.L_2183 - .L_2182)
.L_2182:
        /*00cc*/ 	.word	0x00000000
        /*00d0*/ 	.short	0x0007
        /*00d2*/ 	.short	0x0030
        /*00d4*/ 	.byte	0x00, 0xf0, 0x11, 0x00


	//----- nvinfo : EIATTR_KPARAM_INFO
	.align		4
.L_2183:
        /*00d8*/ 	.byte	0x04, 0x17
        /*00da*/ 	.short	(.L_2185 - .L_2184)
.L_2184:
        /*00dc*/ 	.word	0x00000000
        /*00e0*/ 	.short	0x0006
        /*00e2*/ 	.short	0x002c
        /*00e4*/ 	.byte	0x00, 0xf0, 0x11, 0x00


	//----- nvinfo : EIATTR_KPARAM_INFO
	.align		4
.L_2185:
        /*00e8*/ 	.byte	0x04, 0x17
        /*00ea*/ 	.short	(.L_2187 - .L_2186)
.L_2186:
        /*00ec*/ 	.word	0x00000000
        /*00f0*/ 	.short	0x0005
        /*00f2*/ 	.short	0x0028
        /*00f4*/ 	.byte	0x00, 0xf0, 0x11, 0x00


	//----- nvinfo : EIATTR_KPARAM_INFO
	.align		4
.L_2187:
        /*00f8*/ 	.byte	0x04, 0x17
        /*00fa*/ 	.short	(.L_2189 - .L_2188)
.L_2188:
        /*00fc*/ 	.word	0x00000000
        /*0100*/ 	.short	0x0004
        /*0102*/ 	.short	0x0020
        /*0104*/ 	.byte	0x00, 0xf0, 0x21, 0x00


	//----- nvinfo : EIATTR_KPARAM_INFO
	.align		4
.L_2189:
        /*0108*/ 	.byte	0x04, 0x17
        /*010a*/ 	.short	(.L_2191 - .L_2190)
.L_2190:
        /*010c*/ 	.word	0x00000000
        /*0110*/ 	.short	0x0003
        /*0112*/ 	.short	0x0018
        /*0114*/ 	.byte	0x00, 0xf0, 0x21, 0x00


	//----- nvinfo : EIATTR_KPARAM_INFO
	.align		4
.L_2191:
        /*0118*/ 	.byte	0x04, 0x17
        /*011a*/ 	.short	(.L_2193 - .L_2192)
.L_2192:
        /*011c*/ 	.word	0x00000000
        /*0120*/ 	.short	0x0002
        /*0122*/ 	.short	0x0010
        /*0124*/ 	.byte	0x00, 0xf0, 0x21, 0x00


	//----- nvinfo : EIATTR_KPARAM_INFO
	.align		4
.L_2193:
        /*0128*/ 	.byte	0x04, 0x17
        /*012a*/ 	.short	(.L_2195 - .L_2194)
.L_2194:
        /*012c*/ 	.word	0x00000000
        /*0130*/ 	.short	0x0001
        /*0132*/ 	.short	0x0008
        /*0134*/ 	.byte	0x00, 0xf0, 0x21, 0x00


	//----- nvinfo : EIATTR_KPARAM_INFO
	.align		4
.L_2195:
        /*0138*/ 	.byte	0x04, 0x17
        /*013a*/ 	.short	(.L_2197 - .L_2196)
.L_2196:
        /*013c*/ 	.word	0x00000000
        /*0140*/ 	.short	0x0000
        /*0142*/ 	.short	0x0000
        /*0144*/ 	.byte	0x00, 0xf0, 0x21, 0x00


	//----- nvinfo : EIATTR_SPARSE_MMA_MASK
	.align		4
.L_2197:
        /*0148*/ 	.byte	0x03, 0x50
        /*014a*/ 	.short	0x0000


	//----- nvinfo : EIATTR_MAXREG_COUNT
	.align		4
        /*014c*/ 	.byte	0x03, 0x1b
        /*014e*/ 	.short	0x00ff


	//----- nvinfo : EIATTR_NUM_BARRIERS
	.align		4
        /*0150*/ 	.byte	0x02, 0x4c
        /*0152*/ 	.byte	0x01
	.zero		1


	//----- nvinfo : EIATTR_MERCURY_ISA_VERSION
	.align		4
        /*0154*/ 	.byte	0x03, 0x5f
        /*0156*/ 	.short	0x0101


	//----- nvinfo : EIATTR_EXIT_INSTR_OFFSETS
	.align		4
        /*0158*/ 	.byte	0x04, 0x1c
        /*015a*/ 	.short	(.L_2199 - .L_2198)


	//   ....[0]....
.L_2198:
        /*015c*/ 	.word	0x000007f0


	//   ....[1]....
        /*0160*/ 	.word	0x000062e0


	//   ....[2]....
        /*0164*/ 	.word	0x000065b0


	//   ....[3]....
        /*0168*/ 	.word	0x00006810


	//   ....[4]....
        /*016c*/ 	.word	0x00006960


	//   ....[5]....
        /*0170*/ 	.word	0x00006a00


	//   ....[6]....
        /*0174*/ 	.word	0x00006a40


	//----- nvinfo : EIATTR_CRS_STACK_SIZE
	.align		4
.L_2199:
        /*0178*/ 	.byte	0x04, 0x1e
        /*017a*/ 	.short	(.L_2201 - .L_2200)
.L_2200:
        /*017c*/ 	.word	0x00000000


	//----- nvinfo : EIATTR_CBANK_PARAM_SIZE
	.align		4
.L_2201:
        /*0180*/ 	.byte	0x03, 0x19
        /*0182*/ 	.short	0x0074


	//----- nvinfo : EIATTR_PARAM_CBANK
	.align		4
        /*0184*/ 	.byte	0x04, 0x0a
        /*0186*/ 	.short	(.L_2203 - .L_2202)
	.align		4
.L_2202:
        /*0188*/ 	.word	index@(.nv.constant0._Z23gemm_half_q_half_kernelILi3ELi128ELb0ELb0ELi64EEvPK6__halfPKjS4_S2_PS0_iiiiPKtS7_iiiiiibS2_i)
        /*018c*/ 	.short	0x0210
        /*018e*/ 	.short	0x0074


	//----- nvinfo : EIATTR_SW_WAR
	.align		4
.L_2203:
        /*0190*/ 	.byte	0x04, 0x36
        /*0192*/ 	.short	(.L_2205 - .L_2204)
.L_2204:
        /*0194*/ 	.word	0x00000008
.L_2205:


//--------------------- .nv.info._Z23gemm_half_q_half_kernelILi3ELi190ELb0ELb0ELi32EEvPK6__halfPKjS4_S2_PS0_iiiiPKtS7_iiiiiibS2_i --------------------------
	.section	.nv.info._Z23gemm_half_q_half_kernelILi3ELi190ELb0ELb0ELi32EEvPK6__halfPKjS4_S2_PS0_iiiiPKtS7_iiiiiibS2_i,"",@"SHT_CUDA_INFO"
	.sectionflags	@""
	.align	4


	//----- nvinfo : EIATTR_CUDA_API_VERSION
	.align		4
        /*0000*/ 	.byte	0x04, 0x37
        /*0002*/ 	.short	(.L_2207 - .L_2206)
.L_2206:
        /*0004*/ 	.word	0x00000082


	//----- nvinfo : EIATTR_KPARAM_INFO
	.align		4
.L_2207:
        /*0008*/ 	.byte	0x04, 0x17
        /*000a*/ 	.short	(.L_2209 - .L_2208)
.L_2208:
        /*000c*/ 	.word	0x00000000
        /*0010*/ 	.short	0x0013
        /*0012*/ 	.short	0x0070
        /*0014*/ 	.byte	0x00, 0xf0, 0x11, 0x00


	//----- nvinfo : EIATTR_KPARAM_INFO
	.align		4
.L_2209:
        /*0018*/ 	.byte	0x04, 0x17
        /*001a*/ 	.short	(.L_2211 - .L_2210)
.L_2210:
        /*001c*/ 	.word	0x00000000
        /*0020*/ 	.short	0x0012
        /*0022*/ 	.short	0x0068
        /*0024*/ 	.byte	0x00, 0xf0, 0x21, 0x00


	//----- nvinfo : EIATTR_KPARAM_INFO
	.align		4
.L_2211:
        /*0028*/ 	.byte	0x04, 0x17
        /*002a*/ 	.short	(.L_2213 - .L_2212)
.L_2212:
        /*002c*/ 	.word	0x00000000
        /*0030*/ 	.short	0x0011
        /*0032*/ 	.short	0x0060
        /*0034*/ 	.byte	0x00, 0xf0, 0x05, 0x00


	//----- nvinfo : EIATTR_KPARAM_INFO
	.align		4
.L_2213:
        /*0038*/ 	.byte	0x04, 0x17
        /*003a*/ 	.short	(.L_2215 - .L_2214)
.L_2214:
        /*003c*/ 	.word	0x00000000
        /*0040*/ 	.short	0x0010
        /*0042*/ 	.short	0x005c
        /*0044*/ 	.byte	0x00, 0xf0, 0x11, 0x00


	//----- nvinfo : EIATTR_KPARAM_INFO
	.align		4
.L_2215:
        /*0048*/ 	.byte	0x04, 0x17
        /*004a*/ 	.short	(.L_2217 - .L_2216)
.L_2216:
        /*004c*/ 	.word	0x00000000
        /*0050*/ 	.short	0x000f
        /*0052*/ 	.short	0x0058
        /*0054*/ 	.byte	0x00, 0xf0, 0x11, 0x00


	//----- nvinfo : EIATTR_KPARAM_INFO
	.align		4
.L_2217:
        /*0058*/ 	.byte	0x04, 0x17
        /*005a*/ 	.short	(.L_2219 - .L_2218)
.L_2218:
        /*005c*/ 	.word	0x00000000
        /*0060*/ 	.short	0x000e
        /*0062*/ 	.short	0x0054
        /*0064*/ 	.byte	0x00, 0xf0, 0x11, 0x00


	//----- nvinfo : EIATTR_KPARAM_INFO
	.align		4
.L_2219:
        /*0068*/ 	.byte	0x04, 0x17
        /*006a*/ 	.short	(.L_2221 - .L_2220)
.L_2220:
        /*006c*/ 	.word	0x00000000
        /*0070*/ 	.short	0x000d
        /*0072*/ 	.short	0x0050
        /*0074*/ 	.byte	0x00, 0xf0, 0x11, 0x00


	//----- nvinfo : EIATTR_KPARAM_INFO
	.align		4
.L_2221:
        /*0078*/ 	.byte	0x04, 0x17
        /*007a*/ 	.short	(.L_2223 - .L_2222)
.L_2222:
        /*007c*/ 	.word	0x00000000
        /*0080*/ 	.short	0x000c
        /*0082*/ 	.short	0x004c
        /*0084*/ 	.byte	0x00, 0xf0, 0x11, 0x00


	//----- nvinfo : EIATTR_KPARAM_INFO
	.align		4
.L_2223:
        /*0088*/ 	.byte	0x04, 0x17
        /*008a*/ 	.short	(.L_2225 - .L_2224)
.L_2224:
        /*008c*/ 	.word	0x00000000
        /*0090*/ 	.short	0x000b
        /*0092*/ 	.short	0x0048
        /*0094*/ 	.byte	0x00, 0xf0, 0x11, 0x00


	//----- nvinfo : EIATTR_KPARAM_INFO
	.align		4
.L_2225:
        /*0098*/ 	.byte	0x04, 0x17
        /*009a*/ 	.short	(.L_2227 - .L_2226)
.L_2226:
        /*009c*/ 	.word	0x00000000
        /*00a0*/ 	.short	0x000a
        /*00a2*/ 	.short	0x0040
        /*00a4*/ 	.byte	0x00, 0xf0, 0x21, 0x00


	//----- nvinfo : EIATTR_KPARAM_INFO
	.align		4
.L_2227:
        /*00a8*/ 	.byte	0x04, 0x17
        /*00aa*/ 	.short	(.L_2229 - .L_2228)
.L_2228:
        /*00ac*/ 	.word	0x00000000
        /*00b0*/ 	.short	0x0009
        /*00b2*/ 	.short	0x0038
        /*00b4*/ 	.byte	0x00, 0xf0, 0x21, 0x00


	//----- nvinfo : EIATTR_KPARAM_INFO
	.align		4
.L_2229:
        /*00b8*/ 	.byte	0x04, 0x17
        /*00ba*/ 	.short	(.L_2231 - .L_2230)
.L_2230:
        /*00bc*/ 	.word	0x00000000
        /*00c0*/ 	.short	0x0008
        /*00c2*/ 	.short	0x0034
        /*00c4*/ 	.byte	0x00, 0xf0, 0x11, 0x00


	//----- nvinfo : EIATTR_KPARAM_INFO
	.align		4
.L_2231:
        /*00c8*/ 	.byte	0x04, 0x17
        /*00ca*/ 	.short	(.L_2233 - .L_2232)
.L_2232:
        /*00cc*/ 	.word	0x00000000
        /*00d0*/ 	.short	0x0007
        /*00d2*/ 	.short	0x0030
        /*00d4*/ 	.byte	0x00, 0xf0, 0x11, 0x00


	//----- nvinfo : EIATTR_KPARAM_INFO
	.align		4
.L_2233:
        /*00d8*/ 	.byte	0x04, 0x17
        /*00da*/ 	.short	(.L_2235 - .L_2234)
.L_2234:
        /*00dc*/ 	.word	0x00000000
        /*00e0*/ 	.short	0x0006
        /*00e2*/ 	.short	0x002c
        /*00e4*/ 	.byte	0x00, 0xf0, 0x11, 0x00


	//----- nvinfo : EIATTR_KPARAM_INFO
	.align		4
.L_2235:
        /*00e8*/ 	.byte	0x04, 0x17
        /*00ea*/ 	.short	(.L_2237 - .L_2236)
.L_2236:
        /*00ec*/ 	.word	0x00000000
        /*00f0*/ 	.short	0x0005
        /*00f2*/ 	.short	0x0028
        /*00f4*/ 	.byte	0x00, 0xf0, 0x11, 0x00


	//----- nvinfo : EIATTR_KPARAM_INFO
	.align		4
.L_2237:
        /*00f8*/ 	.byte	0x04, 0x17
        /*00fa*/ 	.short	(.L_2239 - .L_2238)
.L_2238:
        /*00fc*/ 	.word	0x00000000
        /*0100*/ 	.short	0x0004
        /*0102*/ 	.short	0x0020
        /*0104*/ 	.byte	0x00, 0xf0, 0x21, 0x00


	//----- nvinfo : EIATTR_KPARAM_INFO
	.align		4
.L_2239:
        /*0108*/ 	.byte	0x04, 0x17
        /*010a*/ 	.short	(.L_2241 - .L_2240)
.L_2240:
        /*010c*/ 	.word	0x00000000
        /*0110*/ 	.short	0x0003
        /*0112*/ 	.short	0x0018
        /*0114*/ 	.byte	0x00, 0xf0, 0x21, 0x00


	//----- nvinfo : EIATTR_KPARAM_INFO
	.align		4
.L_2241:
        /*0118*/ 	.byte	0x04, 0x17
        /*011a*/ 	.short	(.L_2243 - .L_2242)
.L_2242:
        /*011c*/ 	.word	0x00000000
        /*0120*/ 	.short	0x0002
        /*0122*/ 	.short	0x0010
        /*0124*/ 	.byte	0x00, 0xf0, 0x21, 0x00


	//----- nvinfo : EIATTR_KPARAM_INFO
	.align		4
.L_2243:
        /*0128*/ 	.byte	0x04, 0x17
        /*012a*/ 	.short	(.L_2245 - .L_2244)
.L_2244:
        /*012c*/ 	.word	0x00000000
        /*0130*/ 	.short	0x0001
        /*0132*/ 	.short	0x0008
        /*0134*/ 	.byte	0x00, 0xf0, 0x21, 0x00


	//----- nvinfo : EIATTR_KPARAM_INFO
	.align		4
.L_2245:
        /*0138*/ 	.byte	0x04, 0x17
        /*013a*/ 	.short	(.L_2247 - .L_2246)
.L_2246:
        /*013c*/ 	.word	0x00000000
        /*0140*/ 	.short	0x0000
        /*0142*/ 	.short	0x0000
        /*0144*/ 	.byte	0x00, 0xf0, 0x21, 0x00


	//----- nvinfo : EIATTR_SPARSE_MMA_MASK
	.align		4
.L_2247:
        /*0148*/ 	.byte	0x03, 0x50
        /*014a*/ 	.short	0x0000


	//----- nvinfo : EIATTR_MAXREG_COUNT
	.align		4
        /*014c*/ 	.byte	0x03, 0x1b
        /*014e*/ 	.short	0x00ff


	//----- nvinfo : EIATTR_NUM_BARRIERS
	.align		4
        /*0150*/ 	.byte	0x02, 0x4c
        /*0152*/ 	.byte	0x01
	.zero		1


	//----- nvinfo : EIATTR_MERCURY_ISA_VERSION
	.align		4
        /*0154*/ 	.byte	0x03, 0x5f
        /*0156*/ 	.short	0x0101


	//----- nvinfo : EIATTR_EXIT_INSTR_OFFSETS
	.align		4
        /*0158*/ 	.byte	0x04, 0x1c
        /*015a*/ 	.short	(.L_2249 - .L_2248)


	//   ....[0]....
.L_2248:
        /*015c*/ 	.word	0x00000c80


	//   ....[1]....
        /*0160*/ 	.word	0x000116e0


	//   ....[2]....
        /*0164*/ 	.word	0x000119b0


	//   ....[3]....
        /*0168*/ 	.word	0x00011c00


	//   ....[4]....
        /*016c*/ 	.word	0x00011d50


	//   ....[5]....
        /*0170*/ 	.word	0x00011de0


	//   ....[6]....
        /*0174*/ 	.word	0x00011e20


	//----- nvinfo : EIATTR_CRS_STACK_SIZE
	.align		4
.L_2249:
        /*0178*/ 	.byte	0x04, 0x1e
        /*017a*/ 	.short	(.L_2251 - .L_2250)
.L_2250:
        /*017c*/ 	.word	0x00000000


	//----- nvinfo : EIATTR_CBANK_PARAM_SIZE
	.align		4
.L_2251:
        /*0180*/ 	.byte	0x03, 0x19
        /*0182*/ 	.short	0x0074


	//----- nvinfo : EIATTR_PARAM_CBANK
	.align		4
        /*0184*/ 	.byte	0x04, 0x0a
        /*0186*/ 	.short	(.L_2253 - .L_2252)
	.align		4
.L_2252:
        /*0188*/ 	.word	index@(.nv.constant0._Z23gemm_half_q_half_kernelILi3ELi190ELb0ELb0ELi32EEvPK6__halfPKjS4_S2_PS0_iiiiPKtS7_iiiiiibS2_i)
        /*018c*/ 	.short	0x0210
        /*018e*/ 	.short	0x0074


	//----- nvinfo : EIATTR_SW_WAR
	.align		4
.L_2253:
        /*0190*/ 	.byte	0x04, 0x36
        /*0192*/ 	.short	(.L_2255 - .L_2254)
.L_2254:
        /*0194*/ 	.word	0x00000008
.L_2255:


//--------------------- .nv.info._Z23gemm_half_q_half_kernelILi3ELi160ELb0ELb0ELi32EEvPK6__halfPKjS4_S2_PS0_iiiiPKtS7_iiiiiibS2_i --------------------------
	.section	.nv.info._Z23gemm_half_q_half_kernelILi3ELi160ELb0ELb0ELi32EEvPK6__halfPKjS4_S2_PS0_iiiiPKtS7_iiiiiibS2_i,"",@"SHT_CUDA_INFO"
	.sectionflags	@""
	.align	4


	//----- nvinfo : EIATTR_CUDA_API_VERSION
	.align		4
        /*0000*/ 	.byte	0x04, 0x37
        /*0002*/ 	.short	(.L_2257 - .L_2256)
.L_2256:
        /*0004*/ 	.word	0x00000082


	//----- nvinfo : EIATTR_KPARAM_INFO
	.align		4
.L_2257:
        /*0008*/ 	.byte	0x04, 0x17
        /*000a*/ 	.short	(.L_2259 - .L_2258)
.L_2258:
        /*000c*/ 	.word	0x00000000
        /*0010*/ 	.short	0x0013
        /*0012*/ 	.short	0x0070
        /*0014*/ 	.byte	0x00, 0xf0, 0x11, 0x00


	//----- nvinfo : EIATTR_KPARAM_INFO
	.align		4
.L_2259:
        /*0018*/ 	.byte	0x04, 0x17
        /*001a*/ 	.short	(.L_2261 - .L_2260)
.L_2260:
        /*001c*/ 	.word	0x00000000
        /*0020*/ 	.short	0x0012
        /*0022*/ 	.short	0x0068
        /*0024*/ 	.byte	0x00, 0xf0, 0x21, 0x00


	//----- nvinfo : EIATTR_KPARAM_INFO
	.align		4
.L_2261:
        /*0028*/ 	.byte	0x04, 0x17
        /*002a*/ 	.short	(.L_2263 - .L_2262)
.L_2262:
        /*002c*/ 	.word	0x00000000
        /*0030*/ 	.short	0x0011
        /*0032*/ 	.short	0x0060
        /*0034*/ 	.byte	0x00, 0xf0, 0x05, 0x00


	//----- nvinfo : EIATTR_KPARAM_INFO
	.align		4
.L_2263:
        /*0038*/ 	.byte	0x04, 0x17
        /*003a*/ 	.short	(.L_2265 - .L_2264)
.L_2264:
        /*003c*/ 	.word	0x00000000
        /*0040*/ 	.short	0x0010
        /*0042*/ 	.short	0x005c
        /*0044*/ 	.byte	0x00, 0xf0, 0x11, 0x00


	//----- nvinfo : EIATTR_KPARAM_INFO
	.align		4
.L_2265:
        /*0048*/ 	.byte	0x04, 0x17
        /*004a*/ 	.short	(.L_2267 - .L_2266)
.L_2266:
        /*004c*/ 	.word	0x00000000
        /*0050*/ 	.short	0x000f
        /*0052*/ 	.short	0x0058
        /*0054*/ 	.byte	0x00, 0xf0, 0x11, 0x00


	//----- nvinfo : EIATTR_KPARAM_INFO
	.align		4
.L_2267:
        /*0058*/ 	.byte	0x04, 0x17
        /*005a*/ 	.short	(.L_2269 - .L_2268)
.L_2268:
        /*005c*/ 	.word	0x00000000
        /*0060*/ 	.short	0x000e
        /*0062*/ 	.short	0x0054
        /*0064*/ 	.byte	0x00, 0xf0, 0x11, 0x00


	//----- nvinfo : EIATTR_KPARAM_INFO
	.align		4
.L_2269:
        /*0068*/ 	.byte	0x04, 0x17
        /*006a*/ 	.short	(.L_2271 - .L_2270)
.L_2270:
        /*006c*/ 	.word	0x00000000
        /*0070*/ 	.short	0x000d
        /*0072*/ 	.short	0x0050
        /*0074*/ 	.byte	0x00, 0xf0, 0x11, 0x00


	//----- nvinfo : EIATTR_KPARAM_INFO
	.align		4
.L_2271:
        /*0078*/ 	.byte	0x04, 0x17
        /*007a*/ 	.short	(.L_2273 - .L_2272)
.L_2272:
        /*007c*/ 	.word	0x00000000
        /*0080*/ 	.short	0x000c
        /*0082*/ 	.short	0x004c
        /*0084*/ 	.byte	0x00, 0xf0, 0x11, 0x00


	//----- nvinfo : EIATTR_KPARAM_INFO
	.align		4
.L_2273:
        /*0088*/ 	.byte	0x04, 0x17
        /*008a*/ 	.short	(.L_2275 - .L_2274)
.L_2274:
        /*008c*/ 	.word	0x00000000
        /*0090*/ 	.short	0x000b
        /*0092*/ 	.short	0x0048
        /*0094*/ 	.byte	0x00, 0xf0, 0x11, 0x00


	//----- nvinfo : EIATTR_KPARAM_INFO
	.align		4
.L_2275:
        /*0098*/ 	.byte	0x04, 0x17
        /*009a*/ 	.short	(.L_2277 - .L_2276)
.L_2276:
        /*009c*/ 	.word	0x00000000
        /*00a0*/ 	.short	0x000a
        /*00a2*/ 	.short	0x0040
        /*00a4*/ 	.byte	0x00, 0xf0, 0x21, 0x00


	//----- nvinfo : EIATTR_KPARAM_INFO
	.align		4
.L_2277:
        /*00a8*/ 	.byte	0x04, 0x17
        /*00aa*/ 	.short	(.L_2279 - .L_2278)
.L_2278:
        /*00ac*/ 	.word	0x00000000
        /*00b0*/ 	.short	0x0009
        /*00b2*/ 	.short	0x0038
        /*00b4*/ 	.byte	0x00, 0xf0, 0x21, 0x00


	//----- nvinfo : EIATTR_KPARAM_INFO
	.align		4
.L_2279:
        /*00b8*/ 	.byte	0x04, 0x17
        /*00ba*/ 	.short	(.L_2281 - .L_2280)
.L_2280:
        /*00bc*/ 	.word	0x00000000
        /*00c0*/ 	.short	0x0008
        /*00c2*/ 	.short	0x0034
        /*00c4*/ 	.byte	0x00, 0xf0, 0x11, 0x00


	//----- nvinfo : EIATTR_KPARAM_INFO
	.align		4
.L_2281:
        /*00c8*/ 	.byte	0x04, 0x17
        /*00ca*/ 	.short	(.L_2283 - .L_2282)
.L_2282:
        /*00cc*/ 	.word	0x00000000
        /*00d0*/ 	.short	0x0007
        /*00d2*/ 	.short	0x0030
        /*00d4*/ 	.byte	0x00, 0xf0, 0x11, 0x00


	//----- nvinfo : EIATTR_KPARAM_INFO
	.align		4
.L_2283:
        /*00d8*/ 	.byte	0x04, 0x17
        /*00da*/ 	.short	(.L_2285 - .L_2284)
.L_2284:
        /*00dc*/ 	.word	0x00000000
        /*00e0*/ 	.short	0x0006
        /*00e2*/ 	.short	0x002c
        /*00e4*/ 	.byte	0x00, 0xf0, 0x11, 0x00


	//----- nvinfo : EIATTR_KPARAM_INFO
	.align		4
.L_2285:
        /*00e8*/ 	.byte	0x04, 0x17
        /*00ea*/ 	.short	(.L_2287 - .L_2286)
.L_2286:
        /*00ec*/ 	.word	0x00000000
        /*00f0*/ 	.short	0x0005
        /*00f2*/ 	.short	0x0028
        /*00f4*/ 	.byte	0x00, 0xf0, 0x11, 0x00


	//----- nvinfo : EIATTR_KPARAM_INFO
	.align		4
.L_2287:
        /*00f8*/ 	.byte	0x04, 0x17
        /*00fa*/ 	.short	(.L_2289 - .L_2288)
.L_2288:
        /*00fc*/ 	.word	0x00000000
        /*0100*/ 	.short	0x0004
        /*0102*/ 	.short	0x0020
        /*0104*/ 	.byte	0x00, 0xf0, 0x21, 0x00


	//----- nvinfo : EIATTR_KPARAM_INFO
	.align		4
.L_2289:
        /*0108*/ 	.byte	0x04, 0x17
        /*010a*/ 	.short	(.L_2291 - .L_2290)
.L_2290:
        /*010c*/ 	.word	0x00000000
        /*0110*/ 	.short	0x0003
        /*0112*/ 	.short	0x0018
        /*0114*/ 	.byte	0x00, 0xf0, 0x21, 0x00


	//----- nvinfo : EIATTR_KPARAM_INFO
	.align		4
.L_2291:
        /*0118*/ 	.byte	0x04, 0x17
        /*011a*/ 	.short	(.L_2293 - .L_2292)
.L_2292:
        /*011c*/ 	.word	0x00000000
        /*0120*/ 	.short	0x0002
        /*0122*/ 	.short	0x0010
        /*0124*/ 	.byte	0x00, 0xf0, 0x21, 0x00


	//----- nvinfo : EIATTR_KPARAM_INFO
	.align		4
.L_2293:
        /*0128*/ 	.byte	0x04, 0x17
        /*012a*/ 	.short	(.L_2295 - .L_2294)
.L_2294:
        /*012c*/ 	.word	0x00000000
        /*0130*/ 	.short	0x0001
        /*0132*/ 	.short	0x0008
        /*0134*/ 	.byte	0x00, 0xf0, 0x21, 0x00


	//----- nvinfo : EIATTR_KPARAM_INFO
	.align		4
.L_2295:
        /*0138*/ 	.byte	0x04, 0x17
        /*013a*/ 	.short	(.L_2297 - .L_2296)
.L_2296:
        /*013c*/ 	.word	0x00000000
        /*0140*/ 	.short	0x0000
        /*0142*/ 	.short	0x0000
        /*0144*/ 	.byte	0x00, 0xf0, 0x21, 0x00


	//----- nvinfo : EIATTR_SPARSE_MMA_MASK
	.align		4
.L_2297:
        /*0148*/ 	.byte	0x03, 0x50
        /*014a*/ 	.short	0x0000


	//----- nvinfo : EIATTR_MAXREG_COUNT
	.align		4
        /*014c*/ 	.byte	0x03, 0x1b
        /*014e*/ 	.short	0x00ff


	//----- nvinfo : EIATTR_NUM_BARRIERS
	.align		4
        /*0150*/ 	.byte	0x02, 0x4c
        /*0152*/ 	.byte	0x01
	.zero		1


	//----- nvinfo : EIATTR_MERCURY_ISA_VERSION
	.align		4
        /*0154*/ 	.byte	0x03, 0x5f
        /*0156*/ 	.short	0x0101


	//----- nvinfo : EIATTR_EXIT_INSTR_OFFSETS
	.align		4
        /*0158*/ 	.byte	0x04, 0x1c
        /*015a*/ 	.short	(.L_2299 - .L_2298)


	//   ....[0]....
.L_2298:
        /*015c*/ 	.word	0x000007e0


	//   ....[1]....
        /*0160*/ 	.word	0x00008420


	//   ....[2]....
        /*0164*/ 	.word	0x00008700


	//   ....[3]....
        /*0168*/ 	.word	0x00008970


	//   ....[4]....
        /*016c*/ 	.word	0x00008ac0


	//   ....[5]....
        /*0170*/ 	.word	0x00008b60


	//   ....[6]....
        /*0174*/ 	.word	0x00008ba0


	//----- nvinfo : EIATTR_CRS_STACK_SIZE
	.align		4
.L_2299:
        /*0178*/ 	.byte	0x04, 0x1e
        /*017a*/ 	.short	(.L_2301 - .L_2300)
.L_2300:
        /*017c*/ 	.word	0x00000000


	//----- nvinfo : EIATTR_CBANK_PARAM_SIZE
	.align		4
.L_2301:
        /*0180*/ 	.byte	0x03, 0x19
        /*0182*/ 	.short	0x0074


	//----- nvinfo : EIATTR_PARAM_CBANK
	.align		4
        /*0184*/ 	.byte	0x04, 0x0a
        /*0186*/ 	.short	(.L_2303 - .L_2302)
	.align		4
.L_2302:
        /*0188*/ 	.word	index@(.nv.constant0._Z23gemm_half_q_half_kernelILi3ELi160ELb0ELb0ELi32EEvPK6__halfPKjS4_S2_PS0_iiiiPKtS7_iiiiiibS2_i)
        /*018c*/ 	.short	0x0210
        /*018e*/ 	.short	0x0074


	//----- nvinfo : EIATTR_SW_WAR
	.align		4
.L_2303:
        /*0190*/ 	.byte	0x04, 0x36
        /*0192*/ 	.short	(.L_2305 - .L_2304)
.L_2304:
        /*0194*/ 	.word	0x00000008
.L_2305:


//--------------------- .nv.info._Z23gemm_half_q_half_kernelILi3ELi40ELb0ELb0ELi32EEvPK6__halfPKjS4_S2_PS0_iiiiPKtS7_iiiiiibS2_i --------------------------
	.section	.nv.info._Z23gemm_half_q_half_kernelILi3ELi40ELb0ELb0ELi32EEvPK6__halfPKjS4_S2_PS0_iiiiPKtS7_iiiiiibS2_i,"",@"SHT_CUDA_INFO"
	.sectionflags	@""
	.align	4


	//----- nvinfo : EIATTR_CUDA_API_VERSION
	.align		4
        /*0000*/ 	.byte	0x04, 0x37
        /*0002*/ 	.short	(.L_2307 - .L_2306)
.L_2306:
        /*0004*/ 	.word	0x00000082


	//----- nvinfo : EIATTR_KPARAM_INFO
	.align		4
.L_2307:
        /*0008*/ 	.byte	0x04, 0x17
        /*000a*/ 	.short	(.L_2309 - .L_2308)
.L_2308:
        /*000c*/ 	.word	0x00000000
        /*0010*/ 	.short	0x0013
        /*0012*/ 	.short	0x0070
        /*0014*/ 	.byte	0x00, 0xf0, 0x11, 0x00


	//----- nvinfo : EIATTR_KPARAM_INFO
	.align		4
.L_2309:
        /*0018*/ 	.byte	0x04, 0x17
        /*001a*/ 	.short	(.L_2311 - .L_2310)
.L_2310:
        /*001c*/ 	.word	0x00000000
        /*0020*/ 	.short	0x0012
        /*0022*/ 	.short	0x0068
        /*0024*/ 	.byte	0x00, 0xf0, 0x21, 0x00


	//----- nvinfo : EIATTR_KPARAM_INFO
	.align		4
.L_2311:
        /*0028*/ 	.byte	0x04, 0x17
        /*002a*/ 	.short	(.L_2313 - .L_2312)
.L_2312:
        /*002c*/ 	.word	0x00000000
        /*0030*/ 	.short	0x0011
        /*0032*/ 	.short	0x0060
        /*0034*/ 	.byte	0x00, 0xf0, 0x05, 0x00


	//----- nvinfo : EIATTR_KPARAM_INFO
	.align		4
.L_2313:
        /*0038*/ 	.byte	0x04, 0x17
        /*003a*/ 	.short	(.L_2315 - .L_2314)
.L_2314:
        /*003c*/ 	.word	0x00000000
        /*0040*/ 	.short	0x0010
        /*0042*/ 	.short	0x005c
        /*0044*/ 	.byte	0x00, 0xf0, 0x11, 0x00


	//----- nvinfo : EIATTR_KPARAM_INFO
	.align		4
.L_2315:
        /*0048*/ 	.byte	0x04, 0x17
        /*004a*/ 	.short	(.L_2317 - .L_2316)
.L_2316:
        /*004c*/ 	.word	0x00000000
        /*0050*/ 	.short	0x000f
        /*0052*/ 	.short	0x0058
        /*0054*/ 	.byte	0x00, 0xf0, 0x11, 0x00


	//----- nvinfo : EIATTR_KPARAM_INFO
	.align		4
.L_2317:
        /*0058*/ 	.byte	0x04, 0x17
        /*005a*/ 	.short	(.L_2319 - .L_2318)
.L_2318:
        /*005c*/ 	.word	0x00000000
        /*0060*/ 	.short	0x000e
        /*0062*/ 	.short	0x0054
        /*0064*/ 	.byte	0x00, 0xf0, 0x11, 0x00


	//----- nvinfo : EIATTR_KPARAM_INFO
	.align		4
.L_2319:
        /*0068*/ 	.byte	0x04, 0x17
        /*006a*/ 	.short	(.L_2321 - .L_2320)
.L_2320:
        /*006c*/ 	.word	0x00000000
        /*0070*/ 	.short	0x000d
        /*0072*/ 	.short	0x0050
        /*0074*/ 	.byte	0x00, 0xf0, 0x11, 0x00


	//----- nvinfo : EIATTR_KPARAM_INFO
	.align		4
.L_2321:
        /*0078*/ 	.byte	0x04, 0x17
        /*007a*/ 	.short	(.L_2323 - .L_2322)
.L_2322:
        /*007c*/ 	.word	0x00000000
        /*0080*/ 	.short	0x000c
        /*0082*/ 	.short	0x004c
        /*0084*/ 	.byte	0x00, 0xf0, 0x11, 0x00


	//----- nvinfo : EIATTR_KPARAM_INFO
	.align		4
.L_2323:
        /*0088*/ 	.byte	0x04, 0x17
        /*008a*/ 	.short	(.L_2325 - .L_2324)
.L_2324:
        /*008c*/ 	.word	0x00000000
        /*0090*/ 	.short	0x000b
        /*0092*/ 	.short	0x0048
        /*0094*/ 	.byte	0x00, 0xf0, 0x11, 0x00


	//----- nvinfo : EIATTR_KPARAM_INFO
	.align		4
.L_2325:
        /*0098*/ 	.byte	0x04, 0x17
        /*009a*/ 	.short	(.L_2327 - .L_2326)
.L_2326:
        /*009c*/ 	.word	0x00000000
        /*00a0*/ 	.short	0x000a
        /*00a2*/ 	.short	0x0040
        /*00a4*/ 	.byte	0x00, 0xf0, 0x21, 0x00


	//----- nvinfo : EIATTR_KPARAM_INFO
	.align		4
.L_2327:
        /*00a8*/ 	.byte	0x04, 0x17
        /*00aa*/ 	.short	(.L_2329 - .L_2328)
.L_2328:
        /*00ac*/ 	.word	0x00000000
        /*00b0*/ 	.short	0x0009
        /*00b2*/ 	.short	0x0038
        /*00b4*/ 	.byte	0x00, 0xf0, 0x21, 0x00


	//----- nvinfo : EIATTR_KPARAM_INFO
	.align		4
.L_2329:
        /*00b8*/ 	.byte	0x04, 0x17
        /*00ba*/ 	.short	(.L_2331 - .L_2330)
.L_2330:
        /*00bc*/ 	.word	0x00000000
        /*00c0*/ 	.short	0x0008
        /*00c2*/ 	.short	0x0034
        /*00c4*/ 	.byte	0x00, 0xf0, 0x11, 0x00


	//----- nvinfo : EIATTR_KPARAM_INFO
	.align		4
.L_2331:
        /*00c8*/ 	.byte	0x04, 0x17
        /*00ca*/ 	.short	(.L_2333 - .L_2332)
.L_2332:
        /*00cc*/ 	.word	0x00000000
        /*00d0*/ 	.short	0x0007
        /*00d2*/ 	.short	0x0030
        /*00d4*/ 	.byte	0x00, 0xf0, 0x11, 0x00


	//----- nvinfo : EIATTR_KPARAM_INFO
	.align		4
.L_2333:
        /*00d8*/ 	.byte	0x04, 0x17
        /*00da*/ 	.short	(.L_2335 - .L_2334)
.L_2334:
        /*00dc*/ 	.word	0x00000000
        /*00e0*/ 	.short	0x0006
        /*00e2*/ 	.short	0x002c
        /*00e4*/ 	.byte	0x00, 0xf0, 0x11, 0x00


	//----- nvinfo : EIATTR_KPARAM_INFO
	.align		4
.L_2335:
        /*00e8*/ 	.byte	0x04, 0x17
        /*00ea*/ 	.short	(.L_2337 - .L_2336)
.L_2336:
        /*00ec*/ 	.word	0x00000000
        /*00f0*/ 	.short	0x0005
        /*00f2*/ 	.short	0x0028
        /*00f4*/ 	.byte	0x00, 0xf0, 0x11, 0x00


	//----- nvinfo : EIATTR_KPARAM_INFO
	.align		4
.L_2337:
        /*00f8*/ 	.byte	0x04, 0x17
        /*00fa*/ 	.short	(.L_2339 - .L_2338)
.L_2338:
        /*00fc*/ 	.word	0x00000000
        /*0100*/ 	.short	0x0004
        /*0102*/ 	.short	0x0020
        /*0104*/ 	.byte	0x00, 0xf0, 0x21, 0x00


	//----- nvinfo : EIATTR_KPARAM_INFO
	.align		4
.L_2339:
        /*0108*/ 	.byte	0x04, 0x17
        /*010a*/ 	.short	(.L_2341 - .L_2340)
.L_2340:
        /*010c*/ 	.word	0x00000000
        /*0110*/ 	.short	0x0003
        /*0112*/ 	.short	0x0018
        /*0114*/ 	.byte	0x00, 0xf0, 0x21, 0x00


	//----- nvinfo : EIATTR_KPARAM_INFO
	.align		4
.L_2341:
        /*0118*/ 	.byte	0x04, 0x17
        /*011a*/ 	.short	(.L_2343 - .L_2342)
.L_2342:
        /*011c*/ 	.word	0x00000000
        /*0120*/ 	.short	0x0002
        /*0122*/ 	.short	0x0010
        /*0124*/ 	.byte	0x00, 0xf0, 0x21, 0x00


	//----- nvinfo : EIATTR_KPARAM_INFO
	.align		4
.L_2343:
        /*0128*/ 	.byte	0x04, 0x17
        /*012a*/ 	.short	(.L_2345 - .L_2344)
.L_2344:
        /*012c*/ 	.word	0x00000000
        /*0130*/ 	.short	0x0001
        /*0132*/ 	.short	0x0008
        /*0134*/ 	.byte	0x00, 0xf0, 0x21, 0x00


	//----- nvinfo : EIATTR_KPARAM_INFO
	.align		4
.L_2345:
        /*0138*/ 	.byte	0x04, 0x17
        /*013a*/ 	.short	(.L_2347 - .L_2346)
.L_2346:
        /*013c*/ 	.word	0x00000000
        /*0140*/ 	.short	0x0000
        /*0142*/ 	.short	0x0000
        /*0144*/ 	.byte	0x00, 0xf0, 0x21, 0x00


	//----- nvinfo : EIATTR_SPARSE_MMA_MASK
	.align		4
.L_2347:
        /*0148*/ 	.byte	0x03, 0x50
        /*014a*/ 	.short	0x0000


	//----- nvinfo : EIATTR_MAXREG_COUNT
	.align		4
        /*014c*/ 	.byte	0x03, 0x1b
        /*014e*/ 	.short	0x00ff


	//----- nvinfo : EIATTR_NUM_BARRIERS
	.align		4
        /*0150*/ 	.byte	0x02, 0x4c
        /*0152*/ 	.byte	0x01
	.zero		1


	//----- nvinfo : EIATTR_MERCURY_ISA_VERSION
	.align		4
        /*0154*/ 	.byte	0x03, 0x5f
        /*0156*/ 	.short	0x0101


	//----- nvinfo : EIATTR_EXIT_INSTR_OFFSETS
	.align		4
        /*0158*/ 	.byte	0x04, 0x1c
        /*015a*/ 	.short	(.L_2349 - .L_2348)


	//   ....[0]....
.L_2348:
        /*015c*/ 	.word	0x000007e0


	//   ....[1]....
        /*0160*/ 	.word	0x000075b0


	//   ....[2]....
        /*0164*/ 	.word	0x00007880


	//   ....[3]....
        /*0168*/ 	.word	0x00007ae0


	//   ....[4]....
        /*016c*/ 	.word	0x00007c30


	//   ....[5]....
        /*0170*/ 	.word	0x00007cd0


	//   ....[6]....
        /*0174*/ 	.word	0x00007d10


	//----- nvinfo : EIATTR_CRS_STACK_SIZE
	.align		4
.L_2349:
        /*0178*/ 	.byte	0x04, 0x1e
        /*017a*/ 	.short	(.L_2351 - .L_2350)
.L_2350:
        /*017c*/ 	.word	0x00000000


	//----- nvinfo : EIATTR_CBANK_PARAM_SIZE
	.align		4
.L_2351:
        /*0180*/ 	.byte	0x03, 0x19
        /*0182*/ 	.short	0x0074


	//----- nvinfo : EIATTR_PARAM_CBANK
	.align		4
        /*0184*/ 	.byte	0x04, 0x0a
        /*0186*/ 	.short	(.L_2353 - .L_2352)
	.align		4
.L_2352:
        /*0188*/ 	.word	index@(.nv.constant0._Z23gemm_half_q_half_kernelILi3ELi40ELb0ELb0ELi32EEvPK6__halfPKjS4_S2_PS0_iiiiPKtS7_iiiiiibS2_i)
        /*018c*/ 	.short	0x0210
        /*018e*/ 	.short	0x0074


	//----- nvinfo : EIATTR_SW_WAR
	.align		4
.L_2353:
        /*0190*/ 	.byte	0x04, 0x36
        /*0192*/ 	.short	(.L_2355 - .L_2354)
.L_2354:
        /*0194*/ 	.word	0x00000008
.L_2355:


//--------------------- .nv.info._Z23gemm_half_q_half_kernelILi3ELi10ELb0ELb0ELi32EEvPK6__halfPKjS4_S2_PS0_iiiiPKtS7_iiiiiibS2_i --------------------------
	.section	.nv.info._Z23gemm_half_q_half_kernelILi3ELi10ELb0ELb0ELi32EEvPK6__halfPKjS4_S2_PS0_iiiiPKtS7_iiiiiibS2_i,"",@"SHT_CUDA_INFO"
	.sectionflags	@""
	.align	4


	//----- nvinfo : EIATTR_CUDA_API_VERSION
	.align		4
        /*0000*/ 	.byte	0x04, 0x37
        /*0002*/ 	.short	(.L_2357 - .L_2356)
.L_2356:
        /*0004*/ 	.word	0x00000082


	//----- nvinfo : EIATTR_KPARAM_INFO
	.align		4
.L_2357:
        /*0008*/ 	.byte	0x04, 0x17
        /*000a*/ 	.short	(.L_2359 - .L_2358)
.L_2358:
        /*000c*/ 	.word	0x00000000
        /*0010*/ 	.short	0x0013
        /*0012*/ 	.short	0x0070
        /*0014*/ 	.byte	0x00, 0xf0, 0x11, 0x00


	//----- nvinfo : EIATTR_KPARAM_INFO
	.align		4
.L_2359:
        /*0018*/ 	.byte	0x04, 0x17
        /*001a*/ 	.short	(.L_2361 - .L_2360)
.L_2360:
        /*001c*/ 	.word	0x00000000
        /*0020*/ 	.short	0x0012
        /*0022*/ 	.short	0x0068
        /*0024*/ 	.byte	0x00, 0xf0, 0x21, 0x00


	//----- nvinfo : EIATTR_KPARAM_INFO
	.align		4
.L_2361:
        /*0028*/ 	.byte	0x04, 0x17
        /*002a*/ 	.short	(.L_2363 - .L_2362)
.L_2362:
        /*002c*/ 	.word	0x00000000
        /*0030*/ 	.short	0x0011
        /*0032*/ 	.short	0x0060
        /*0034*/ 	.byte	0x00, 0xf0, 0x05, 0x00


	//----- nvinfo : EIATTR_KPARAM_INFO
	.align		4
.L_2363:
        /*0038*/ 	.byte	0x04, 0x17
        /*003a*/ 	.short	(.L_2365 - .L_2364)
.L_2364:
        /*003c*/ 	.word	0x00000000
        /*0040*/ 	.short	0x0010
        /*0042*/ 	.short	0x005c
        /*0044*/ 	.byte	0x00, 0xf0, 0x11, 0x00


	//----- nvinfo : EIATTR_KPARAM_INFO
	.align		4
.L_2365:
        /*0048*/ 	.byte	0x04, 0x17
        /*004a*/ 	.short	(.L_2367 - .L_2366)
.L_2366:
        /*004c*/ 	.word	0x00000000
        /*0050*/ 	.short	0x000f
        /*0052*/ 	.short	0x0058
        /*0054*/ 	.byte	0x00, 0xf0, 0x11, 0x00


	//----- nvinfo : EIATTR_KPARAM_INFO
	.align		4
.L_2367:
        /*0058*/ 	.byte	0x04, 0x17
        /*005a*/ 	.short	(.L_2369 - .L_2368)
.L_2368:
        /*005c*/ 	.word	0x00000000
        /*0060*/ 	.short	0x000e
        /*0062*/ 	.short	0x0054
        /*0064*/ 	.byte	0x00, 0xf0, 0x11, 0x00


	//----- nvinfo : EIATTR_KPARAM_INFO
	.align		4
.L_2369:
        /*0068*/ 	.byte	0x04, 0x17
        /*006a*/ 	.short	(.L_2371 - .L_2370)
.L_2370:
        /*006c*/ 	.word	0x00000000
        /*0070*/ 	.short	0x000d
        /*0072*/ 	.short	0x0050
        /*0074*/ 	.byte	0x00, 0xf0, 0x11, 0x00


	//----- nvinfo : EIATTR_KPARAM_INFO
	.align		4
.L_2371:
        /*0078*/ 	.byte	0x04, 0x17
        /*007a*/ 	.short	(.L_2373 - .L_2372)
.L_2372:
        /*007c*/ 	.word	0x00000000
        /*0080*/ 	.short	0x000c
        /*0082*/ 	.short	0x004c
        /*0084*/ 	.byte	0x00, 0xf0, 0x11, 0x00


	//----- nvinfo : EIATTR_KPARAM_INFO
	.align		4
.L_2373:
        /*0088*/ 	.byte	0x04, 0x17
        /*008a*/ 	.short	(.L_2375 - .L_2374)
.L_2374:
        /*008c*/ 	.word	0x00000000
        /*0090*/ 	.short	0x000b
        /*0092*/ 	.short	0x0048
        /*0094*/ 	.byte	0x00, 0xf0, 0x11, 0x00


	//----- nvinfo : EIATTR_KPARAM_INFO
	.align		4
.L_2375:
        /*0098*/ 	.byte	0x04, 0x17
        /*009a*/ 	.short	(.L_2377 - .L_2376)
.L_2376:
        /*009c*/ 	.word	0x00000000
        /*00a0*/ 	.short	0x000a
        /*00a2*/ 	.short	0x0040
        /*00a4*/ 	.byte	0x00, 0xf0, 0x21, 0x00


	//----- nvinfo : EIATTR_KPARAM_INFO
	.align		4
.L_2377:
        /*00a8*/ 	.byte	0x04, 0x17
        /*00aa*/ 	.short	(.L_2379 - .L_2378)
.L_2378:
        /*00ac*/ 	.word	0x00000000
        /*00b0*/ 	.short	0x0009
        /*00b2*/ 	.short	0x0038
        /*00b4*/ 	.byte	0x00, 0xf0, 0x21, 0x00


	//----- nvinfo : EIATTR_KPARAM_INFO
	.align		4
.L_2379:
        /*00b8*/ 	.byte	0x04, 0x17
        /*00ba*/ 	.short	(.L_2381 - .L_2380)
.L_2380:
        /*00bc*/ 	.word	0x00000000
        /*00c0*/ 	.short	0x0008
        /*00c2*/ 	.short	0x0034
        /*00c4*/ 	.byte	0x00, 0xf0, 0x11, 0x00


	//----- nvinfo : EIATTR_KPARAM_INFO
	.align		4
.L_2381:
        /*00c8*/ 	.byte	0x04, 0x17
        /*00ca*/ 	.short	(.L_2383 - .L_2382)
.L_2382:
        /*00cc*/ 	.word	0x00000000
        /*00d0*/ 	.short	0x0007
        /*00d2*/ 	.short	0x0030
        /*00d4*/ 	.byte	0x00, 0xf0, 0x11, 0x00


	//----- nvinfo : EIATTR_KPARAM_INFO
	.align		4
.L_2383:
        /*00d8*/ 	.byte	0x04, 0x17
        /*00da*/ 	.short	(.L_2385 - .L_2384)
.L_2384:
        /*00dc*/ 	.word	0x00000000
        /*00e0*/ 	.short	0x0006
        /*00e2*/ 	.short	0x002c
        /*00e4*/ 	.byte	0x00, 0xf0, 0x11, 0x00


	//----- nvinfo : EIATTR_KPARAM_INFO
	.align		4
.L_2385:
        /*00e8*/ 	.byte	0x04, 0x17
        /*00ea*/ 	.short	(.L_2387 - .L_2386)
.L_2386:
        /*00ec*/ 	.word	0x00000000
        /*00f0*/ 	.short	0x0005
        /*00f2*/ 	.short	0x0028
        /*00f4*/ 	.byte	0x00, 0xf0, 0x11, 0x00


	//----- nvinfo : EIATTR_KPARAM_INFO
	.align		4
.L_2387:
        /*00f8*/ 	.byte	0x04, 0x17
        /*00fa*/ 	.short	(.L_2389 - .L_2388)
.L_2388:
        /*00fc*/ 	.word	0x00000000
        /*0100*/ 	.short	0x0004
        /*0102*/ 	.short	0x0020
        /*0104*/ 	.byte	0x00, 0xf0, 0x21, 0x00


	//----- nvinfo : EIATTR_KPARAM_INFO
	.align		4
.L_2389:
        /*0108*/ 	.byte	0x04, 0x17
        /*010a*/ 	.short	(.L_2391 - .L_2390)
.L_2390:
        /*010c*/ 	.word	0x00000000
        /*0110*/ 	.short	0x0003
        /*0112*/ 	.short	0x0018
        /*0114*/ 	.byte	0x00, 0xf0, 0x21, 0x00


	//----- nvinfo : EIATTR_KPARAM_INFO
	.align		4
.L_2391:
        /*0118*/ 	.byte	0x04, 0x17
        /*011a*/ 	.short	(.L_2393 - .L_2392)
.L_2392:
        /*011c*/ 	.word	0x00000000
        /*0120*/ 	.short	0x0002
        /*0122*/ 	.short	0x0010
        /*0124*/ 	.byte	0x00, 0xf0, 0x21, 0x00


	//----- nvinfo : EIATTR_KPARAM_INFO
	.align		4
.L_2393:
        /*0128*/ 	.byte	0x04, 0x17
        /*012a*/ 	.short	(.L_2395 - .L_2394)
.L_2394:
        /*012c*/ 	.word	0x00000000
        /*0130*/ 	.short	0x0001
        /*0132*/ 	.short	0x0008
        /*0134*/ 	.byte	0x00, 0xf0, 0x21, 0x00


	//----- nvinfo : EIATTR_KPARAM_INFO
	.align		4
.L_2395:
        /*0138*/ 	.byte	0x04, 0x17
        /*013a*/ 	.short	(.L_2397 - .L_2396)
.L_2396:
        /*013c*/ 	.word	0x00000000
        /*0140*/ 	.short	0x0000
        /*0142*/ 	.short	0x0000
        /*0144*/ 	.byte	0x00, 0xf0, 0x21, 0x00


	//----- nvinfo : EIATTR_SPARSE_MMA_MASK
	.align		4
.L_2397:
        /*0148*/ 	.byte	0x03, 0x50
        /*014a*/ 	.short	0x0000


	//----- nvinfo : EIATTR_MAXREG_COUNT
	.align		4
        /*014c*/ 	.byte	0x03, 0x1b
        /*014e*/ 	.short	0x00ff


	//----- nvinfo : EIATTR_NUM_BARRIERS
	.align		4
        /*0150*/ 	.byte	0x02, 0x4c
        /*0152*/ 	.byte	0x01
	.zero		1


	//----- nvinfo : EIATTR_MERCURY_ISA_VERSION
	.align		4
        /*0154*/ 	.byte	0x03, 0x5f
        /*0156*/ 	.short	0x0101


	//----- nvinfo : EIATTR_EXIT_INSTR_OFFSETS
	.align		4
        /*0158*/ 	.byte	0x04, 0x1c
        /*015a*/ 	.short	(.L_2399 - .L_2398)


	//   ....[0]....
.L_2398:
        /*015c*/ 	.word	0x000007e0


	//   ....[1]....
        /*0160*/ 	.word	0x000062c0


	//   ....[2]....
        /*0164*/ 	.word	0x00006590


	//   ....[3]....
        /*0168*/ 	.word	0x000067e0


	//   ....[4]....
        /*016c*/ 	.word	0x00006930


	//   ....[5]....
        /*0170*/ 	.word	0x000069c0


	//   ....[6]....
        /*0174*/ 	.word	0x00006a00


	//----- nvinfo : EIATTR_CRS_STACK_SIZE
	.align		4
.L_2399:
        /*0178*/ 	.byte	0x04, 0x1e
        /*017a*/ 	.short	(.L_2401 - .L_2400)
.L_2400:
        /*017c*/ 	.word	0x00000000


	//----- nvinfo : EIATTR_CBANK_PARAM_SIZE
	.align		4
.L_2401:
        /*0180*/ 	.byte	0x03, 0x19
        /*0182*/ 	.short	0x0074


	//----- nvinfo : EIATTR_PARAM_CBANK
	.align		4
        /*0184*/ 	.byte	0x04, 0x0a
        /*0186*/ 	.short	(.L_2403 - .L_2402)
	.align		4
.L_2402:
        /*0188*/ 	.word	index@(.nv.constant0._Z23gemm_half_q_half_kernelILi3ELi10ELb0ELb0ELi32EEvPK6__halfPKjS4_S2_PS0_iiiiPKtS7_iiiiiibS2_i)
        /*018c*/ 	.short	0x0210
        /*018e*/ 	.short	0x0074


	//----- nvinfo : EIATTR_SW_WAR
	.align		4
.L_2403:
        /*0190*/ 	.byte	0x04, 0x36
        /*0192*/ 	.short	(.L_2405 - .L_2404)
.L_2404:
        /*0194*/ 	.word	0x00000008
.L_2405:


//--------------------- .nv.info._Z23gemm_half_q_half_kernelILi3ELi172ELb0ELb0ELi32EEvPK6__halfPKjS4_S2_PS0_iiiiPKtS7_iiiiiibS2_i --------------------------
	.section	.nv.info._Z23gemm_half_q_half_kernelILi3ELi172ELb0ELb0ELi32EEvPK6__halfPKjS4_S2_PS0_iiiiPKtS7_iiiiiibS2_i,"",@"SHT_CUDA_INFO"
	.sectionflags	@""
	.align	4


	//----- nvinfo : EIATTR_CUDA_API_VERSION
	.align		4
        /*0000*/ 	.byte	0x04, 0x37
        /*0002*/ 	.short	(.L_2407 - .L_2406)
.L_2406:
        /*0004*/ 	.word	0x00000082


	//----- nvinfo : EIATTR_KPARAM_INFO
	.align		4
.L_2407:
        /*0008*/ 	.byte	0x04, 0x17
        /*000a*/ 	.short	(.L_2409 - .L_2408)
.L_2408:
        /*000c*/ 	.word	0x00000000
        /*0010*/ 	.short	0x0013
        /*0012*/ 	.short	0x0070
        /*0014*/ 	.byte	0x00, 0xf0, 0x11, 0x00


	//----- nvinfo : EIATTR_KPARAM_INFO
	.align		4
.L_2409:
        /*0018*/ 	.byte	0x04, 0x17
        /*001a*/ 	.short	(.L_2411 - .L_2410)
.L_2410:
        /*001c*/ 	.word	0x00000000
        /*0020*/ 	.short	0x0012
        /*0022*/ 	.short	0x0068
        /*0024*/ 	.byte	0x00, 0xf0, 0x21, 0x00


	//----- nvinfo : EIATTR_KPARAM_INFO
	.align		4
.L_2411:
        /*0028*/ 	.byte	0x04, 0x17
        /*002a*/ 	.short	(.L_2413 - .L_2412)
.L_2412:
        /*002c*/ 	.word	0x00000000
        /*0030*/ 	.short	0x0011
        /*0032*/ 	.short	0x0060
        /*0034*/ 	.byte	0x00, 0xf0, 0x05, 0x00


	//----- nvinfo : EIATTR_KPARAM_INFO
	.align		4
.L_2413:
        /*0038*/ 	.byte	0x04, 0x17
        /*003a*/ 	.short	(.L_2415 - .L_2414)
.L_2414:
        /*003c*/ 	.word	0x00000000
        /*0040*/ 	.short	0x0010
        /*0042*/ 	.short	0x005c
        /*0044*/ 	.byte	0x00, 0xf0, 0x11, 0x00


	//----- nvinfo : EIATTR_KPARAM_INFO
	.align		4
.L_2415:
        /*0048*/ 	.byte	0x04, 0x17
        /*004a*/ 	.short	(.L_2417 - .L_2416)
.L_2416:
        /*004c*/ 	.word	0x00000000
        /*0050*/ 	.short	0x000f
        /*0052*/ 	.short	0x0058
        /*0054*/ 	.byte	0x00, 0xf0, 0x11, 0x00


	//----- nvinfo : EIATTR_KPARAM_INFO
	.align		4
.L_2417:
        /*0058*/ 	.byte	0x04, 0x17
        /*005a*/ 	.short	(.L_2419 - .L_2418)
.L_2418:
        /*005c*/ 	.word	0x00000000
        /*0060*/ 	.short	0x000e
        /*0062*/ 	.short	0x0054
        /*0064*/ 	.byte	0x00, 0xf0, 0x11, 0x00


	//----- nvinfo : EIATTR_KPARAM_INFO
	.align		4
.L_2419:
        /*0068*/ 	.byte	0x04, 0x17
        /*006a*/ 	.short	(.L_2421 - .L_2420)
.L_2420:
        /*006c*/ 	.word	0x00000000
        /*0070*/ 	.short	0x000d
        /*0072*/ 	.short	0x0050
        /*0074*/ 	.byte	0x00, 0xf0, 0x11, 0x00


	//----- nvinfo : EIATTR_KPARAM_INFO
	.align		4
.L_2421:
        /*0078*/ 	.byte	0x04, 0x17
        /*007a*/ 	.short	(.L_2423 - .L_2422)
.L_2422:
        /*007c*/ 	.word	0x00000000
        /*0080*/ 	.short	0x000c
        /*0082*/ 	.short	0x004c
        /*0084*/ 	.byte	0x00, 0xf0, 0x11, 0x00


	//----- nvinfo : EIATTR_KPARAM_INFO
	.align		4
.L_2423:
        /*0088*/ 	.byte	0x04, 0x17
        /*008a*/ 	.short	(.L_2425 - .L_2424)
.L_2424:
        /*008c*/ 	.word	0x00000000
        /*0090*/ 	.short	0x000b
        /*0092*/ 	.short	0x0048
        /*0094*/ 	.byte	0x00, 0xf0, 0x11, 0x00


	//----- nvinfo : EIATTR_KPARAM_INFO
	.align		4
.L_2425:
        /*0098*/ 	.byte	0x04, 0x17
        /*009a*/ 	.short	(.L_2427 - .L_2426)
.L_2426:
        /*009c*/ 	.word	0x00000000
        /*00a0*/ 	.short	0x000a
        /*00a2*/ 	.short	0x0040
        /*00a4*/ 	.byte	0x00, 0xf0, 0x21, 0x00


	//----- nvinfo : EIATTR_KPARAM_INFO
	.align		4
.L_2427:
        /*00a8*/ 	.byte	0x04, 0x17
        /*00aa*/ 	.short	(.L_2429 - .L_2428)
.L_2428:
        /*00ac*/ 	.word	0x00000000
        /*00b0*/ 	.short	0x0009
        /*00b2*/ 	.short	0x0038
        /*00b4*/ 	.byte	0x00, 0xf0, 0x21, 0x00


	//----- nvinfo : EIATTR_KPARAM_INFO
	.align		4
.L_2429:
        /*00b8*/ 	.byte	0x04, 0x17
        /*00ba*/ 	.short	(.L_2431 - .L_2430)
.L_2430:
        /*00bc*/ 	.word	0x00000000
        /*00c0*/ 	.short	0x0008
        /*00c2*/ 	.short	0x0034
        /*00c4*/ 	.byte	0x00, 0xf0, 0x11, 0x00


	//----- nvinfo : EIATTR_KPARAM_INFO
	.align		4
.L_2431:
        /*00c8*/ 	.byte	0x04, 0x17
        /*00ca*/ 	.short	(.L_2433 - .L_2432)
.L_2432:
        /*00cc*/ 	.word	0x00000000
        /*00d0*/ 	.short	0x0007
        /*00d2*/ 	.short	0x0030
        /*00d4*/ 	.byte	0x00, 0xf0, 0x11, 0x00


	//----- nvinfo : EIATTR_KPARAM_INFO
	.align		4
.L_2433:
        /*00d8*/ 	.byte	0x04, 0x17
        /*00da*/ 	.short	(.L_2435 - .L_2434)
.L_2434:
        /*00dc*/ 	.word	0x00000000
        /*00e0*/ 	.short	0x0006
        /*00e2*/ 	.short	0x002c
        /*00e4*/ 	.byte	0x00, 0xf0, 0x11, 0x00


	//----- nvinfo : EIATTR_KPARAM_INFO
	.align		4
.L_2435:
        /*00e8*/ 	.byte	0x04, 0x17
        /*00ea*/ 	.short	(.L_2437 - .L_2436)
.L_2436:
        /*00ec*/ 	.word	0x00000000
        /*00f0*/ 	.short	0x0005
        /*00f2*/ 	.short	0x0028
        /*00f4*/ 	.byte	0x00, 0xf0, 0x11, 0x00


	//----- nvinfo : EIATTR_KPARAM_INFO
	.align		4
.L_2437:
        /*00f8*/ 	.byte	0x04, 0x17
        /*00fa*/ 	.short	(.L_2439 - .L_2438)
.L_2438:
        /*00fc*/ 	.word	0x00000000
        /*0100*/ 	.short	0x0004
        /*0102*/ 	.short	0x0020
        /*0104*/ 	.byte	0x00, 0xf0, 0x21, 0x00


	//----- nvinfo : EIATTR_KPARAM_INFO
	.align		4
.L_2439:
        /*0108*/ 	.byte	0x04, 0x17
        /*010a*/ 	.short	(.L_2441 - .L_2440)
.L_2440:
        /*010c*/ 	.word	0x00000000
        /*0110*/ 	.short	0x0003
        /*0112*/ 	.short	0x0018
        /*0114*/ 	.byte	0x00, 0xf0, 0x21, 0x00


	//----- nvinfo : EIATTR_KPARAM_INFO
	.align		4
.L_2441:
        /*0118*/ 	.byte	0x04, 0x17
        /*011a*/ 	.short	(.L_2443 - .L_2442)
.L_2442:
        /*011c*/ 	.word	0x00000000
        /*0120*/ 	.short	0x0002
        /*0122*/ 	.short	0x0010
        /*0124*/ 	.byte	0x00, 0xf0, 0x21, 0x00


	//----- nvinfo : EIATTR_KPARAM_INFO
	.align		4
.L_2443:
        /*0128*/ 	.byte	0x04, 0x17
        /*012a*/ 	.short	(.L_2445 - .L_2444)
.L_2444:
        /*012c*/ 	.word	0x00000000
        /*0130*/ 	.short	0x0001
        /*0132*/ 	.short	0x0008
        /*0134*/ 	.byte	0x00, 0xf0, 0x21, 0x00


	//----- nvinfo : EIATTR_KPARAM_INFO
	.align		4
.L_2445:
        /*0138*/ 	.byte	0x04, 0x17
        /*013a*/ 	.short	(.L_2447 - .L_2446)
.L_2446:
        /*013c*/ 	.word	0x00000000
        /*0140*/ 	.short	0x0000
        /*0142*/ 	.short	0x0000
        /*0144*/ 	.byte	0x00, 0xf0, 0x21, 0x00


	//----- nvinfo : EIATTR_SPARSE_MMA_MASK
	.align		4
.L_2447:
        /*0148*/ 	.byte	0x03, 0x50
        /*014a*/ 	.short	0x0000


	//----- nvinfo : EIATTR_MAXREG_COUNT
	.align		4
        /*014c*/ 	.byte	0x03, 0x1b
        /*014e*/ 	.short	0x00ff


	//----- nvinfo : EIATTR_NUM_BARRIERS
	.align		4
        /*0150*/ 	.byte	0x02, 0x4c
        /*0152*/ 	.byte	0x01
	.zero		1


	//----- nvinfo : EIATTR_MERCURY_ISA_VERSION
	.align		4
        /*0154*/ 	.byte	0x03, 0x5f
        /*0156*/ 	.short	0x0101


	//----- nvinfo : EIATTR_EXIT_INSTR_OFFSETS
	.align		4
        /*0158*/ 	.byte	0x04, 0x1c
        /*015a*/ 	.short	(.L_2449 - .L_2448)


	//   ....[0]....
.L_2448:
        /*015c*/ 	.word	0x00000c80


	//   ....[1]....
        /*0160*/ 	.word	0x0000e760


	//   ....[2]....
        /*0164*/ 	.word	0x0000ea30


	//   ....[3]....
        /*0168*/ 	.word	0x0000ec90


	//   ....[4]....
        /*016c*/ 	.word	0x0000ede0


	//   ....[5]....
        /*0170*/ 	.word	0x0000ee80


	//   ....[6]....
        /*0174*/ 	.word	0x0000eec0


	//----- nvinfo : EIATTR_CRS_STACK_SIZE
	.align		4
.L_2449:
        /*0178*/ 	.byte	0x04, 0x1e
        /*017a*/ 	.short	(.L_2451 - .L_2450)
.L_2450:
        /*017c*/ 	.word	0x00000000


	//----- nvinfo : EIATTR_CBANK_PARAM_SIZE
	.align		4
.L_2451:
        /*0180*/ 	.byte	0x03, 0x19
        /*0182*/ 	.short	0x0074


	//----- nvinfo : EIATTR_PARAM_CBANK
	.align		4
        /*0184*/ 	.byte	0x04, 0x0a
        /*0186*/ 	.short	(.L_2453 - .L_2452)
	.align		4
.L_2452:
        /*0188*/ 	.word	index@(.nv.constant0._Z23gemm_half_q_half_kernelILi3ELi172ELb0ELb0ELi32EEvPK6__halfPKjS4_S2_PS0_iiiiPKtS7_iiiiiibS2_i)
        /*018c*/ 	.short	0x0210
        /*018e*/ 	.short	0x0074


	//----- nvinfo : EIATTR_SW_WAR
	.align		4
.L_2453:
        /*0190*/ 	.byte	0x04, 0x36
        /*0192*/ 	.short	(.L_2455 - .L_2454)
.L_2454:
        /*0194*/ 	.word	0x00000008
.L_2455:


//--------------------- .nv.info._Z23gemm_half_q_half_kernelILi3ELi176ELb0ELb0ELi32EEvPK6__halfPKjS4_S2_PS0_iiiiPKtS7_iiiiiibS2_i --------------------------
	.section	.nv.info._Z23gemm_half_q_half_kernelILi3ELi176ELb0ELb0ELi32EEvPK6__halfPKjS4_S2_PS0_iiiiPKtS7_iiiiiibS2_i,"",@"SHT_CUDA_INFO"
	.sectionflags	@""
	.align	4


	//----- nvinfo : EIATTR_CUDA_API_VERSION
	.align		4
        /*0000*/ 	.byte	0x04, 0x37
        /*0002*/ 	.short	(.L_2457 - .L_2456)
.L_2456:
        /*0004*/ 	.word	0x00000082


	//----- nvinfo : EIATTR_KPARAM_INFO
	.align		4
.L_2457:
        /*0008*/ 	.byte	0x04, 0x17
        /*000a*/ 	.short	(.L_2459 - .L_2458)
.L_2458:
        /*000c*/ 	.word	0x00000000
        /*0010*/ 	.short	0x0013
        /*0012*/ 	.short	0x0070
        /*0014*/ 	.byte	0x00, 0xf0, 0x11, 0x00


	//----- nvinfo : EIATTR_KPARAM_INFO
	.align		4
.L_2459:
        /*0018*/ 	.byte	0x04, 0x17
        /*001a*/ 	.short	(.L_2461 - .L_2460)
.L_2460:
        /*001c*/ 	.word	0x00000000
        /*0020*/ 	.short	0x0012
        /*0022*/ 	.short	0x0068
        /*0024*/ 	.byte	0x00, 0xf0, 0x21, 0x00


	//----- nvinfo : EIATTR_KPARAM_INFO
	.align		4
.L_2461:
        /*0028*/ 	.byte	0x04, 0x17
        /*002a*/ 	.short	(.L_2463 - .L_2462)
.L_2462:
        /*002c*/ 	.word	0x00000000
        /*0030*/ 	.short	0x0011
        /*0032*/ 	.short	0x0060
        /*0034*/ 	.byte	0x00, 0xf0, 0x05, 0x00


	//----- nvinfo : EIATTR_KPARAM_INFO
	.align		4
.L_2463:
        /*0038*/ 	.byte	0x04, 0x17
        /*003a*/ 	.short	(.L_2465 - .L_2464)
.L_2464:
        /*003c*/ 	.word	0x00000000
        /*0040*/ 	.short	0x0010
        /*0042*/ 	.short	0x005c
        /*0044*/ 	.byte	0x00, 0xf0, 0x11, 0x00


	//----- nvinfo : EIATTR_KPARAM_INFO
	.align		4
.L_2465:
        /*0048*/ 	.byte	0x04, 0x17
        /*004a*/ 	.short	(.L_2467 - .L_2466)
.L_2466:
        /*004c*/ 	.word	0x00000000
        /*0050*/ 	.short	0x000f
        /*0052*/ 	.short	0x0058
        /*0054*/ 	.byte	0x00, 0xf0, 0x11, 0x00


	//----- nvinfo : EIATTR_KPARAM_INFO
	.align		4
.L_2467:
        /*0058*/ 	.byte	0x04, 0x17
        /*005a*/ 	.short	(.L_2469 - .L_2468)
.L_2468:
        /*005c*/ 	.word	0x00000000
        /*0060*/ 	.short	0x000e
        /*0062*/ 	.short	0x0054
        /*0064*/ 	.byte	0x00, 0xf0, 0x11, 0x00


	//----- nvinfo : EIATTR_KPARAM_INFO
	.align		4
.L_2469:
        /*0068*/ 	.byte	0x04, 0x17
        /*006a*/ 	.short	(.L_2471 - .L_2470)
.L_2470:
        /*006c*/ 	.word	0x00000000
        /*0070*/ 	.short	0x000d
        /*0072*/ 	.short	0x0050
        /*0074*/ 	.byte	0x00, 0xf0, 0x11, 0x00


	//----- nvinfo : EIATTR_KPARAM_INFO
	.align		4
.L_2471:
        /*0078*/ 	.byte	0x04, 0x17
        /*007a*/ 	.short	(.L_2473 - .L_2472)
.L_2472:
        /*007c*/ 	.word	0x00000000
        /*0080*/ 	.short	0x000c
        /*0082*/ 	.short	0x004c
        /*0084*/ 	.byte	0x00, 0xf0, 0x11, 0x00


	//----- nvinfo : EIATTR_KPARAM_INFO
	.align		4
.L_2473:
        /*0088*/ 	.byte	0x04, 0x17
        /*008a*/ 	.short	(.L_2475 - .L_2474)
.L_2474:
        /*008c*/ 	.word	0x00000000
        /*0090*/ 	.short	0x000b
        /*0092*/ 	.short	0x0048
        /*0094*/ 	.byte	0x00, 0xf0, 0x11, 0x00


	//----- nvinfo : EIATTR_KPARAM_INFO
	.align		4
.L_2475:
        /*0098*/ 	.byte	0x04, 0x17
        /*009a*/ 	.short	(.L_2477 - .L_2476)
.L_2476:
        /*009c*/ 	.word	0x00000000
        /*00a0*/ 	.short	0x000a
        /*00a2*/ 	.short	0x0040
        /*00a4*/ 	.byte	0x00, 0xf0, 0x21, 0x00


	//----- nvinfo : EIATTR_KPARAM_INFO
	.align		4
.L_2477:
        /*00a8*/ 	.byte	0x04, 0x17
        /*00aa*/ 	.short	(.L_2479 - .L_2478)
.L_2478:
        /*00ac*/ 	.word	0x00000000
        /*00b0*/ 	.short	0x0009
        /*00b2*/ 	.short	0x0038
        /*00b4*/ 	.byte	0x00, 0xf0, 0x21, 0x00


	//----- nvinfo : EIATTR_KPARAM_INFO
	.align		4
.L_2479:
        /*00b8*/ 	.byte	0x04, 0x17
        /*00ba*/ 	.short	(.L_2481 - .L_2480)
.L_2480:
        /*00bc*/ 	.word	0x00000000
        /*00c0*/ 	.short	0x0008
        /*00c2*/ 	.short	0x0034
        /*00c4*/ 	.byte	0x00, 0xf0, 0x11, 0x00


	//----- nvinfo : EIATTR_KPARAM_INFO
	.align		4
.L_2481:
        /*00c8*/ 	.byte	0x04, 0x17
        /*00ca*/ 	.short	(.L_2483 - .L_2482)
.L_2482:
        /*00cc*/ 	.word	0x00000000
        /*00d0*/ 	.short	0x0007
        /*00d2*/ 	.short	0x0030
        /*00d4*/ 	.byte	0x00, 0xf0, 0x11, 0x00


	//----- nvinfo : EIATTR_KPARAM_INFO
	.align		4
.L_2483:
        /*00d8*/ 	.byte	0x04, 0x17
        /*00da*/ 	.short	(.L_2485 - .L_2484)
.L_2484:
        /*00dc*/ 	.word	0x00000000
        /*00e0*/ 	.short	0x0006
        /*00e2*/ 	.short	0x002c
        /*00e4*/ 	.byte	0x00, 0xf0, 0x11, 0x00


	//----- nvinfo : EIATTR_KPARAM_INFO
	.align		4
.L_2485:
        /*00e8*/ 	.byte	0x04, 0x17
        /*00ea*/ 	.short	(.L_2487 - .L_2486)
.L_2486:
        /*00ec*/ 	.word	0x00000000
        /*00f0*/ 	.short	0x0005
        /*00f2*/ 	.short	0x0028
        /*00f4*/ 	.byte	0x00, 0xf0, 0x11, 0x00


	//----- nvinfo : EIATTR_KPARAM_INFO
	.align		4
.L_2487:
        /*00f8*/ 	.byte	0x04, 0x17
        /*00fa*/ 	.short	(.L_2489 - .L_2488)
.L_2488:
        /*00fc*/ 	.word	0x00000000
        /*0100*/ 	.short	0x0004
        /*0102*/ 	.short	0x0020
        /*0104*/ 	.byte	0x00, 0xf0, 0x21, 0x00


	//----- nvinfo : EIATTR_KPARAM_INFO
	.align		4
.L_2489:
        /*0108*/ 	.byte	0x04, 0x17
        /*010a*/ 	.short	(.L_2491 - .L_2490)
.L_2490:
        /*010c*/ 	.word	0x00000000
        /*0110*/ 	.short	0x0003
        /*0112*/ 	.short	0x0018
        /*0114*/ 	.byte	0x00, 0xf0, 0x21, 0x00


	//----- nvinfo : EIATTR_KPARAM_INFO
	.align		4
.L_2491:
        /*0118*/ 	.byte	0x04, 0x17
        /*011a*/ 	.short	(.L_2493 - .L_2492)
.L_2492:
        /*011c*/ 	.word	0x00000000
        /*0120*/ 	.short	0x0002
        /*0122*/ 	.short	0x0010
        /*0124*/ 	.byte	0x00, 0xf0, 0x21, 0x00


	//----- nvinfo : EIATTR_KPARAM_INFO
	.align		4
.L_2493:
        /*0128*/ 	.byte	0x04, 0x17
        /*012a*/ 	.short	(.L_2495 - .L_2494)
.L_2494:
        /*012c*/ 	.word	0x00000000
        /*0130*/ 	.short	0x0001
        /*0132*/ 	.short	0x0008
        /*0134*/ 	.byte	0x00, 0xf0, 0x21, 0x00


	//----- nvinfo : EIATTR_KPARAM_INFO
	.align		4
.L_2495:
        /*0138*/ 	.byte	0x04, 0x17
        /*013a*/ 	.short	(.L_2497 - .L_2496)
.L_2496:
        /*013c*/ 	.word	0x00000000
        /*0140*/ 	.short	0x0000
        /*0142*/ 	.short	0x0000
        /*0144*/ 	.byte	0x00, 0xf0, 0x21, 0x00


	//----- nvinfo : EIATTR_SPARSE_MMA_MASK
	.align		4
.L_2497:
        /*0148*/ 	.byte	0x03, 0x50
        /*014a*/ 	.short	0x0000


	//----- nvinfo : EIATTR_MAXREG_COUNT
	.align		4
        /*014c*/ 	.byte	0x03, 0x1b
        /*014e*/ 	.short	0x00ff


	//----- nvinfo : EIATTR_NUM_BARRIERS
	.align		4
        /*0150*/ 	.byte	0x02, 0x4c
        /*0152*/ 	.byte	0x01
	.zero		1


	//----- nvinfo : EIATTR_MERCURY_ISA_VERSION
	.align		4
        /*0154*/ 	.byte	0x03, 0x5f
        /*0156*/ 	.short	0x0101


	//----- nvinfo : EIATTR_EXIT_INSTR_OFFSETS
	.align		4
        /*0158*/ 	.byte	0x04, 0x1c
        /*015a*/ 	.short	(.L_2499 - .L_2498)


	//   ....[0]....
.L_2498:
        /*015c*/ 	.word	0x00000c80


	//   ....[1]....
        /*0160*/ 	.word	0x0000a970


	//   ....[2]....
        /*0164*/ 	.word	0x0000ac40


	//   ....[3]....
        /*0168*/ 	.word	0x0000aea0


	//   ....[4]....
        /*016c*/ 	.word	0x0000aff0


	//   ....[5]....
        /*0170*/ 	.word	0x0000b090


	//   ....[6]....
        /*0174*/ 	.word	0x0000b0d0


	//----- nvinfo : EIATTR_CRS_STACK_SIZE
	.align		4
.L_2499:
        /*0178*/ 	.byte	0x04, 0x1e
        /*017a*/ 	.short	(.L_2501 - .L_2500)
.L_2500:
        /*017c*/ 	.word	0x00000000


	//----- nvinfo : EIATTR_CBANK_PARAM_SIZE
	.align		4
.L_2501:
        /*0180*/ 	.byte	0x03, 0x19
        /*0182*/ 	.short	0x0074


	//----- nvinfo : EIATTR_PARAM_CBANK
	.align		4
        /*0184*/ 	.byte	0x04, 0x0a
        /*0186*/ 	.short	(.L_2503 - .L_2502)
	.align		4
.L_2502:
        /*0188*/ 	.word	index@(.nv.constant0._Z23gemm_half_q_half_kernelILi3ELi176ELb0ELb0ELi32EEvPK6__halfPKjS4_S2_PS0_iiiiPKtS7_iiiiiibS2_i)
        /*018c*/ 	.short	0x0210
        /*018e*/ 	.short	0x0074


	//----- nvinfo : EIATTR_SW_WAR
	.align		4
.L_2503:
        /*0190*/ 	.byte	0x04, 0x36
        /*0192*/ 	.short	(.L_2505 - .L_2504)
.L_2504:
        /*0194*/ 	.word	0x00000008
.L_2505:


//--------------------- .nv.info._Z23gemm_half_q_half_kernelILi3ELi152ELb0ELb0ELi32EEvPK6__halfPKjS4_S2_PS0_iiiiPKtS7_iiiiiibS2_i --------------------------
	.section	.nv.info._Z23gemm_half_q_half_kernelILi3ELi152ELb0ELb0ELi32EEvPK6__halfPKjS4_S2_PS0_iiiiPKtS7_iiiiiibS2_i,"",@"SHT_CUDA_INFO"
	.sectionflags	@""
	.align	4


	//----- nvinfo : EIATTR_CUDA_API_VERSION
	.align		4
        /*0000*/ 	.byte	0x04, 0x37
        /*0002*/ 	.short	(.L_2507 - .L_2506)
.L_2506:
        /*0004*/ 	.word	0x00000082


	//----- nvinfo : EIATTR_KPARAM_INFO
	.align		4
.L_2507:
        /*0008*/ 	.byte	0x04, 0x17
        /*000a*/ 	.short	(.L_2509 - .L_2508)
.L_2508:
        /*000c*/ 	.word	0x00000000
        /*0010*/ 	.short	0x0013
        /*0012*/ 	.short	0x0070
        /*0014*/ 	.byte	0x00, 0xf0, 0x11, 0x00


	//----- nvinfo : EIATTR_KPARAM_INFO
	.align		4
.L_2509:
        /*0018*/ 	.byte	0x04, 0x17
        /*001a*/ 	.short	(.L_2511 - .L_2510)
.L_2510:
        /*001c*/ 	.word	0x00000000
        /*0020*/ 	.short	0x0012
        /*0022*/ 	.short	0x0068
        /*0024*/ 	.byte	0x00, 0xf0, 0x21, 0x00


	//----- nvinfo : EIATTR_KPARAM_INFO
	.align		4
.L_2511:
        /*0028*/ 	.byte	0x04, 0x17
        /*002a*/ 	.short	(.L_2513 - .L_2512)
.L_2512:
        /*002c*/ 	.word	0x00000000
        /*0030*/ 	.short	0x0011
        /*0032*/ 	.short	0x0060
        /*0034*/ 	.byte	0x00, 0xf0, 0x05, 0x00


	//----- nvinfo : EIATTR_KPARAM_INFO
	.align		4
.L_2513:
        /*0038*/ 	.byte	0x04, 0x17
        /*003a*/ 	.short	(.L_2515 - .L_2514)
.L_2514:
        /*003c*/ 	.word	0x00000000
        /*0040*/ 	.short	0x0010
        /*0042*/ 	.short	0x005c
        /*0044*/ 	.byte	0x00, 0xf0, 0x11, 0x00


	//----- nvinfo : EIATTR_KPARAM_INFO
	.align		4
.L_2515:
        /*0048*/ 	.byte	0x04, 0x17
        /*004a*/ 	.short	(.L_2517 - .L_2516)
.L_2516:
        /*004c*/ 	.word	0x00000000
        /*0050*/ 	.short	0x000f
        /*0052*/ 	.short	0x0058
        /*0054*/ 	.byte	0x00, 0xf0, 0x11, 0x00


	//----- nvinfo : EIATTR_KPARAM_INFO
	.align		4
.L_2517:
        /*0058*/ 	.byte	0x04, 0x17
        /*005a*/ 	.short	(.L_2519 - .L_2518)
.L_2518:
        /*005c*/ 	.word	0x00000000
        /*0060*/ 	.short	0x000e
        /*0062*/ 	.short	0x0054
        /*0064*/ 	.byte	0x00, 0xf0, 0x11, 0x00


	//----- nvinfo : EIATTR_KPARAM_INFO
	.align		4
.L_2519:
        /*0068*/ 	.byte	0x04, 0x17
        /*006a*/ 	.short	(.L_2521 - .L_2520)
.L_2520:
        /*006c*/ 	.word	0x00000000
        /*0070*/ 	.short	0x000d
        /*0072*/ 	.short	0x0050
        /*0074*/ 	.byte	0x00, 0xf0, 0x11, 0x00


	//----- nvinfo : EIATTR_KPARAM_INFO
	.align		4
.L_2521:
        /*0078*/ 	.byte	0x04, 0x17
        /*007a*/ 	.short	(.L_2523 - .L_2522)
.L_2522:
        /*007c*/ 	.word	0x00000000
        /*0080*/ 	.short	0x000c
        /*0082*/ 	.short	0x004c
        /*0084*/ 	.byte	0x00, 0xf0, 0x11, 0x00


	//----- nvinfo : EIATTR_KPARAM_INFO
	.align		4
.L_2523:
        /*0088*/ 	.byte	0x04, 0x17
        /*008a*/ 	.short	(.L_2525 - .L_2524)
.L_2524:
        /*008c*/ 	.word	0x00000000
        /*0090*/ 	.short	0x000b
        /*0092*/ 	.short	0x0048
        /*0094*/ 	.byte	0x00, 0xf0, 0x11, 0x00


	//----- nvinfo : EIATTR_KPARAM_INFO
	.align		4
.L_2525:
        /*0098*/ 	.byte	0x04, 0x17
        /*009a*/ 	.short	(.L_2527 - .L_2526)
.L_2526:
        /*009c*/ 	.word	0x00000000
        /*00a0*/ 	.short	0x000a
        /*00a2*/ 	.short	0x0040
        /*00a4*/ 	.byte	0x00, 0xf0, 0x21, 0x00


	//----- nvinfo : EIATTR_KPARAM_INFO
	.align		4
.L_2527:
        /*00a8*/ 	.byte	0x04, 0x17
        /*00aa*/ 	.short	(.L_2529 - .L_2528)
.L_2528:
        /*00ac*/ 	.word	0x00000000
        /*00b0*/ 	.short	0x0009
        /*00b2*/ 	.short	0x0038
        /*00b4*/ 	.byte	0x00, 0xf0, 0x21, 0x00


	//----- nvinfo : EIATTR_KPARAM_INFO
	.align		4
.L_2529:
        /*00b8*/ 	.byte	0x04, 0x17
        /*00ba*/ 	.short	(.L_2531 - .L_2530)
.L_2530:
        /*00bc*/ 	.word	0x00000000
        /*00c0*/ 	.short	0x0008
        /*00c2*/ 	.short	0x0034
        /*00c4*/ 	.byte	0x00, 0xf0, 0x11, 0x00


	//----- nvinfo : EIATTR_KPARAM_INFO
	.align		4
.L_2531:
        /*00c8*/ 	.byte	0x04, 0x17
        /*00ca*/ 	.short	(.L_2533 - .L_2532)
.L_2532:
        /*00cc*/ 	.word	0x00000000
        /*00d0*/ 	.short	0x0007
        /*00d2*/ 	.short	0x0030
        /*00d4*/ 	.byte	0x00, 0xf0, 0x11, 0x00


	//----- nvinfo : EIATTR_KPARAM_INFO
	.align		4
.L_2533:
        /*00d8*/ 	.byte	0x04, 0x17
        /*00da*/ 	.short	(.L_2535 - .L_2534)
.L_2534:
        /*00dc*/ 	.word	0x00000000
        /*00e0*/ 	.short	0x0006
        /*00e2*/ 	.short	0x002c
        /*00e4*/ 	.byte	0x00, 0xf0, 0x11, 0x00


	//----- nvinfo : EIATTR_KPARAM_INFO
	.align		4
.L_2535:
        /*00e8*/ 	.byte	0x04, 0x17
        /*00ea*/ 	.short	(.L_2537 - .L_2536)
.L_2536:
        /*00ec*/ 	.word	0x00000000
        /*00f0*/ 	.short	0x0005
        /*00f2*/ 	.short	0x0028
        /*00f4*/ 	.byte	0x00, 0xf0, 0x11, 0x00


	//----- nvinfo : EIATTR_KPARAM_INFO
	.align		4
.L_2537:
        /*00f8*/ 	.byte	0x04, 0x17
        /*00fa*/ 	.short	(.L_2539 - .L_2538)
.L_2538:
        /*00fc*/ 	.word	0x00000000
        /*0100*/ 	.short	0x0004
        /*0102*/ 	.short	0x0020
        /*0104*/ 	.byte	0x00, 0xf0, 0x21, 0x00


	//----- nvinfo : EIATTR_KPARAM_INFO
	.align		4
.L_2539:
        /*0108*/ 	.byte	0x04, 0x17
        /*010a*/ 	.short	(.L_2541 - .L_2540)
.L_2540:
        /*010c*/ 	.word	0x00000000
        /*0110*/ 	.short	0x0003
        /*0112*/ 	.short	0x0018
        /*0114*/ 	.byte	0x00, 0xf0, 0x21, 0x00


	//----- nvinfo : EIATTR_KPARAM_INFO
	.align		4
.L_2541:
        /*0118*/ 	.byte	0x04, 0x17
        /*011a*/ 	.short	(.L_2543 - .L_2542)
.L_2542:
        /*011c*/ 	.word	0x00000000
        /*0120*/ 	.short	0x0002
        /*0122*/ 	.short	0x0010
        /*0124*/ 	.byte	0x00, 0xf0, 0x21, 0x00


	//----- nvinfo : EIATTR_KPARAM_INFO
	.align		4
.L_2543:
        /*0128*/ 	.byte	0x04, 0x17
        /*012a*/ 	.short	(.L_2545 - .L_2544)
.L_2544:
        /*012c*/ 	.word	0x00000000
        /*0130*/ 	.short	0x0001
        /*0132*/ 	.short	0x0008
        /*0134*/ 	.byte	0x00, 0xf0, 0x21, 0x00


	//----- nvinfo : EIATTR_KPARAM_INFO
	.align		4
.L_2545:
        /*0138*/ 	.byte	0x04, 0x17
        /*013a*/ 	.short	(.L_2547 - .L_2546)
.L_2546:
        /*013c*/ 	.word	0x00000000
        /*0140*/ 	.short	0x0000
        /*0142*/ 	.short	0x0000
        /*0144*/ 	.byte	0x00, 0xf0, 0x21, 0x00


	//----- nvinfo : EIATTR_SPARSE_MMA_MASK
	.align		4
.L_2547:
        /*0148*/ 	.byte	0x03, 0x50
        /*014a*/ 	.short	0x0000


	//----- nvinfo : EIATTR_MAXREG_COUNT
	.align		4
        /*014c*/ 	.byte	0x03, 0x1b
        /*014e*/ 	.short	0x00ff


	//----- nvinfo : EIATTR_NUM_BARRIERS
	.align		4
        /*0150*/ 	.byte	0x02, 0x4c
        /*0152*/ 	.byte	0x01
	.zero		1


	//----- nvinfo : EIATTR_MERCURY_ISA_VERSION
	.align		4
        /*0154*/ 	.byte	0x03, 0x5f
        /*0156*/ 	.short	0x0101


	//----- nvinfo : EIATTR_EXIT_INSTR_OFFSETS
	.align		4
        /*0158*/ 	.byte	0x04, 0x1c
        /*015a*/ 	.short	(.L_2549 - .L_2548)


	//   ....[0]....
.L_2548:
        /*015c*/ 	.word	0x00000c80


	//   ....[1]....
        /*0160*/ 	.word	0x0000c670


	//   ....[2]....
        /*0164*/ 	.word	0x0000c940


	//   ....[3]....
        /*0168*/ 	.word	0x0000cba0


	//   ....[4]....
        /*016c*/ 	.word	0x0000ccf0


	//   ....[5]....
        /*0170*/ 	.word	0x0000cd90


	//   ....[6]....
        /*0174*/ 	.word	0x0000cdd0


	//----- nvinfo : EIATTR_CRS_STACK_SIZE
	.align		4
.L_2549:
        /*0178*/ 	.byte	0x04, 0x1e
        /*017a*/ 	.short	(.L_2551 - .L_2550)
.L_2550:
        /*017c*/ 	.word	0x00000000


	//----- nvinfo : EIATTR_CBANK_PARAM_SIZE
	.align		4
.L_2551:
        /*0180*/ 	.byte	0x03, 0x19
        /*0182*/ 	.short	0x0074


	//----- nvinfo : EIATTR_PARAM_CBANK
	.align		4
        /*0184*/ 	.byte	0x04, 0x0a
        /*0186*/ 	.short	(.L_2553 - .L_2552)
	.align		4
.L_2552:
        /*0188*/ 	.word	index@(.nv.constant0._Z23gemm_half_q_half_kernelILi3ELi152ELb0ELb0ELi32EEvPK6__halfPKjS4_S2_PS0_iiiiPKtS7_iiiiiibS2_i)
        /*018c*/ 	.short	0x0210
        /*018e*/ 	.short	0x0074


	//----- nvinfo : EIATTR_SW_WAR
	.align		4
.L_2553:
        /*0190*/ 	.byte	0x04, 0x36
        /*0192*/ 	.short	(.L_2555 - .L_2554)
.L_2554:
        /*0194*/ 	.word	0x00000008
.L_2555:


//--------------------- .nv.info._Z23gemm_half_q_half_kernelILi3ELi140ELb0ELb0ELi32EEvPK6__halfPKjS4_S2_PS0_iiiiPKtS7_iiiiiibS2_i --------------------------
	.section	.nv.info._Z23gemm_half_q_half_kernelILi3ELi140ELb0ELb0ELi32EEvPK6__halfPKjS4_S2_PS0_iiiiPKtS7_iiiiiibS2_i,"",@"SHT_CUDA_INFO"
	.sectionflags	@""
	.align	4


	//----- nvinfo : EIATTR_CUDA_API_VERSION
	.align		4
        /*0000*/ 	.byte	0x04, 0x37
        /*0002*/ 	.short	(.L_2557 - .L_2556)
.L_2556:
        /*0004*/ 	.word	0x00000082


	//----- nvinfo : EIATTR_KPARAM_INFO
	.align		4
.L_2557:
        /*0008*/ 	.byte	0x04, 0x17
        /*000a*/ 	.short	(.L_2559 - .L_2558)
.L_2558:
        /*000c*/ 	.word	0x00000000
        /*0010*/ 	.short	0x0013
        /*0012*/ 	.short	0x0070
        /*0014*/ 	.byte	0x00, 0xf0, 0x11, 0x00


	//----- nvinfo : EIATTR_KPARAM_INFO
	.align		4
.L_2559:
        /*0018*/ 	.byte	0x04, 0x17
        /*001a*/ 	.short	(.L_2561 - .L_2560)
.L_2560:
        /*001c*/ 	.word	0x00000000
        /*0020*/ 	.short	0x0012
        /*0022*/ 	.short	0x0068
        /*0024*/ 	.byte	0x00, 0xf0, 0x21, 0x00


	//----- nvinfo : EIATTR_KPARAM_INFO
	.align		4
.L_2561:
        /*0028*/ 	.byte	0x04, 0x17
        /*002a*/ 	.short	(.L_2563 - .L_2562)
.L_2562:
        /*002c*/ 	.word	0x00000000
        /*0030*/ 	.short	0x0011
        /*0032*/ 	.short	0x0060
        /*0034*/ 	.byte	0x00, 0xf0, 0x05, 0x00


	//----- nvinfo : EIATTR_KPARAM_INFO
	.align		4
.L_2563:
        /*0038*/ 	.byte	0x04, 0x17
        /*003a*/ 	.short	(.L_2565 - .L_2564)
.L_2564:
        /*003c*/ 	.word	0x00000000
        /*0040*/ 	.short	0x0010
        /*0042*/ 	.short	0x005c
        /*0044*/ 	.byte	0x00, 0xf0, 0x11, 0x00


	//----- nvinfo : EIATTR_KPARAM_INFO
	.align		4
.L_2565:
        /*0048*/ 	.byte	0x04, 0x17
        /*004a*/ 	.short	(.L_2567 - .L_2566)
.L_2566:
        /*004c*/ 	.word	0x00000000
        /*0050*/ 	.short	0x000f
        /*0052*/ 	.short	0x0058
        /*0054*/ 	.byte	0x00, 0xf0, 0x11, 0x00


	//----- nvinfo : EIATTR_KPARAM_INFO
	.align		4
.L_2567:
        /*0058*/ 	.byte	0x04, 0x17
        /*005a*/ 	.short	(.L_2569 - .L_2568)
.L_2568:
        /*005c*/ 	.word	0x00000000
        /*0060*/ 	.short	0x000e
        /*0062*/ 	.short	0x0054
        /*0064*/ 	.byte	0x00, 0xf0, 0x11, 0x00


	//----- nvinfo : EIATTR_KPARAM_INFO
	.align		4
.L_2569:
        /*0068*/ 	.byte	0x04, 0x17
        /*006a*/ 	.short	(.L_2571 - .L_2570)
.L_2570:
        /*006c*/ 	.word	0x00000000
        /*0070*/ 	.short	0x000d
        /*0072*/ 	.short	0x0050
        /*0074*/ 	.byte	0x00, 0xf0, 0x11, 0x00


	//----- nvinfo : EIATTR_KPARAM_INFO
	.align		4
.L_2571:
        /*0078*/ 	.byte	0x04, 0x17
        /*007a*/ 	.short	(.L_2573 - .L_2572)
.L_2572:
        /*007c*/ 	.word	0x00000000
        /*0080*/ 	.short	0x000c
        /*0082*/ 	.short	0x004c
        /*0084*/ 	.byte	0x00, 0xf0, 0x11, 0x00


	//----- nvinfo : EIATTR_KPARAM_INFO
	.align		4
.L_2573:
        /*0088*/ 	.byte	0x04, 0x17
        /*008a*/ 	.short	(.L_2575 - .L_2574)
.L_2574:
        /*008c*/ 	.word	0x00000000
        /*0090*/ 	.short	0x000b
        /*0092*/ 	.short	0x0048
        /*0094*/ 	.byte	0x00, 0xf0, 0x11, 0x00


	//----- nvinfo : EIATTR_KPARAM_INFO
	.align		4
.L_2575:
        /*0098*/ 	.byte	0x04, 0x17
        /*009a*/ 	.short	(.L_2577 - .L_2576)
.L_2576:
        /*009c*/ 	.word	0x00000000
        /*00a0*/ 	.short	0x000a
        /*00a2*/ 	.short	0x0040
        /*00a4*/ 	.byte	0x00, 0xf0, 0x21, 0x00


	//----- nvinfo : EIATTR_KPARAM_INFO
	.align		4
.L_2577:
        /*00a8*/ 	.byte	0x04, 0x17
        /*00aa*/ 	.short	(.L_2579 - .L_2578)
.L_2578:
        /*00ac*/ 	.word	0x00000000
        /*00b0*/ 	.short	0x0009
        /*00b2*/ 	.short	0x0038
        /*00b4*/ 	.byte	0x00, 0xf0, 0x21, 0x00


	//----- nvinfo : EIATTR_KPARAM_INFO
	.align		4
.L_2579:
        /*00b8*/ 	.byte	0x04, 0x17
        /*00ba*/ 	.short	(.L_2581 - .L_2580)
.L_2580:
        /*00bc*/ 	.word	0x00000000
        /*00c0*/ 	.short	0x0008
        /*00c2*/ 	.short	0x0034
        /*00c4*/ 	.byte	0x00, 0xf0, 0x11, 0x00


	//----- nvinfo : EIATTR_KPARAM_INFO
	.align		4
.L_2581:
        /*00c8*/ 	.byte	0x04, 0x17
        /*00ca*/ 	.short	(.L_2583 - .L_2582)
.L_2582:
        /*00cc*/ 	.word	0x00000000
        /*00d0*/ 	.short	0x0007
        /*00d2*/ 	.short	0x0030
        /*00d4*/ 	.byte	0x00, 0xf0, 0x11, 0x00


	//----- nvinfo : EIATTR_KPARAM_INFO
	.align		4
.L_2583:
        /*00d8*/ 	.byte	0x04, 0x17
        /*00da*/ 	.short	(.L_2585 - .L_2584)
.L_2584:
        /*00dc*/ 	.word	0x00000000
        /*00e0*/ 	.short	0x0006
        /*00e2*/ 	.short	0x002c
        /*00e4*/ 	.byte	0x00, 0xf0, 0x11, 0x00


	//----- nvinfo : EIATTR_KPARAM_INFO
	.align		4
.L_2585:
        /*00e8*/ 	.byte	0x04, 0x17
        /*00ea*/ 	.short	(.L_2587 - .L_2586)
.L_2586:
        /*00ec*/ 	.word	0x00000000
        /*00f0*/ 	.short	0x0005
        /*00f2*/ 	.short	0x0028
        /*00f4*/ 	.byte	0x00, 0xf0, 0x11, 0x00


	//----- nvinfo : EIATTR_KPARAM_INFO
	.align		4
.L_2587:
        /*00f8*/ 	.byte	0x04, 0x17
        /*00fa*/ 	.short	(.L_2589 - .L_2588)
.L_2588:
        /*00fc*/ 	.word	0x00000000
        /*0100*/ 	.short	0x0004
        /*0102*/ 	.short	0x0020
        /*0104*/ 	.byte	0x00, 0xf0, 0x21, 0x00


	//----- nvinfo : EIATTR_KPARAM_INFO
	.align		4
.L_2589:
        /*0108*/ 	.byte	0x04, 0x17
        /*010a*/ 	.short	(.L_2591 - .L_2590)
.L_2590:
        /*010c*/ 	.word	0x00000000
        /*0110*/ 	.short	0x0003
        /*0112*/ 	.short	0x0018
        /*0114*/ 	.byte	0x00, 0xf0, 0x21, 0x00


	//----- nvinfo : EIATTR_KPARAM_INFO
	.align		4
.L_2591:
        /*0118*/ 	.byte	0x04, 0x17
        /*011a*/ 	.short	(.L_2593 - .L_2592)
.L_2592:
        /*011c*/ 	.word	0x00000000
        /*0120*/ 	.short	0x0002
        /*0122*/ 	.short	0x0010
        /*0124*/ 	.byte	0x00, 0xf0, 0x21, 0x00


	//----- nvinfo : EIATTR_KPARAM_INFO
	.align		4
.L_2593:
        /*0128*/ 	.byte	0x04, 0x17
        /*012a*/ 	.short	(.L_2595 - .L_2594)
.L_2594:
        /*012c*/ 	.word	0x00000000
        /*0130*/ 	.short	0x0001
        /*0132*/ 	.short	0x0008
        /*0134*/ 	.byte	0x00, 0xf0, 0x21, 0x00


	//----- nvinfo : EIATTR_KPARAM_INFO
	.align		4
.L_2595:
        /*0138*/ 	.byte	0x04, 0x17
        /*013a*/ 	.short	(.L_2597 - .L_2596)
.L_2596:
        /*013c*/ 	.word	0x00000000
        /*0140*/ 	.short	0x0000
        /*0142*/ 	.short	0x0000
        /*0144*/ 	.byte	0x00, 0xf0, 0x21, 0x00


	//----- nvinfo : EIATTR_SPARSE_MMA_MASK
	.align		4
.L_2597:
        /*0148*/ 	.byte	0x03, 0x50
        /*014a*/ 	.short	0x0000


	//----- nvinfo : EIATTR_MAXREG_COUNT
	.align		4
        /*014c*/ 	.byte	0x03, 0x1b
        /*014e*/ 	.short	0x00ff


	//----- nvinfo : EIATTR_NUM_BARRIERS
	.align		4
        /*0150*/ 	.byte	0x02, 0x4c
        /*0152*/ 	.byte	0x01
	.zero		1


	//----- nvinfo : EIATTR_MERCURY_ISA_VERSION
	.align		4
        /*0154*/ 	.byte	0x03, 0x5f
        /*0156*/ 	.short	0x0101


	//----- nvinfo : EIATTR_EXIT_INSTR_OFFSETS
	.align		4
        /*0158*/ 	.byte	0x04, 0x1c
        /*015a*/ 	.short	(.L_2599 - .L_2598)


	//   ....[0]....
.L_2598:
        /*015c*/ 	.word	0x00000c80


	//   ....[1]....
        /*0160*/ 	.word	0x0000c470


	//   ....[2]....
        /*0164*/ 	.word	0x0000c740


	//   ....[3]....
        /*0168*/ 	.word	0x0000c9a0


	//   ....[4]....
        /*016c*/ 	.word	0x0000caf0


	//   ....[5]....
        /*0170*/ 	.word	0x0000cb90


	//   ....[6]....
        /*0174*/ 	.word	0x0000cbd0


	//----- nvinfo : EIATTR_CRS_STACK_SIZE
	.align		4
.L_2599:
        /*0178*/ 	.byte	0x04, 0x1e
        /*017a*/ 	.short	(.L_2601 - .L_2600)
.L_2600:
        /*017c*/ 	.word	0x00000000


	//----- nvinfo : EIATTR_CBANK_PARAM_SIZE
	.align		4
.L_2601:
        /*0180*/ 	.byte	0x03, 0x19
        /*0182*/ 	.short	0x0074


	//----- nvinfo : EIATTR_PARAM_CBANK
	.align		4
        /*0184*/ 	.byte	0x04, 0x0a
        /*0186*/ 	.short	(.L_2603 - .L_2602)
	.align		4
.L_2602:
        /*0188*/ 	.word	index@(.nv.constant0._Z23gemm_half_q_half_kernelILi3ELi140ELb0ELb0ELi32EEvPK6__halfPKjS4_S2_PS0_iiiiPKtS7_iiiiiibS2_i)
        /*018c*/ 	.short	0x0210
        /*018e*/ 	.short	0x0074


	//----- nvinfo : EIATTR_SW_WAR
	.align		4
.L_2603:
        /*0190*/ 	.byte	0x04, 0x36
        /*0192*/ 	.short	(.L_2605 - .L_2604)
.L_2604:
        /*0194*/ 	.word	0x00000008
.L_2605:


//--------------------- .nv.info._Z23gemm_half_q_half_kernelILi3ELi20ELb0ELb0ELi32EEvPK6__halfPKjS4_S2_PS0_iiiiPKtS7_iiiiiibS2_i --------------------------
	.section	.nv.info._Z23gemm_half_q_half_kernelILi3ELi20ELb0ELb0ELi32EEvPK6__halfPKjS4_S2_PS0_iiiiPKtS7_iiiiiibS2_i,"",@"SHT_CUDA_INFO"
	.sectionflags	@""
	.align	4


	//----- nvinfo : EIATTR_CUDA_API_VERSION
	.align		4
        /*0000*/ 	.byte	0x04, 0x37
        /*0002*/ 	.short	(.L_2607 - .L_2606)
.L_2606:
        /*0004*/ 	.word	0x00000082


	//----- nvinfo : EIATTR_KPARAM_INFO
	.align		4
.L_2607:
        /*0008*/ 	.byte	0x04, 0x17
        /*000a*/ 	.short	(.L_2609 - .L_2608)
.L_2608:
        /*000c*/ 	.word	0x00000000
        /*0010*/ 	.short	0x0013
        /*0012*/ 	.short	0x0070
        /*0014*/ 	.byte	0x00, 0xf0, 0x11, 0x00


	//----- nvinfo : EIATTR_KPARAM_INFO
	.align		4
.L_2609:
        /*0018*/ 	.byte	0x04, 0x17
        /*001a*/ 	.short	(.L_2611 - .L_2610)
.L_2610:
        /*001c*/ 	.word	0x00000000
        /*0020*/ 	.short	0x0012
        /*0022*/ 	.short	0x0068
        /*0024*/ 	.byte	0x00, 0xf0, 0x21, 0x00


	//----- nvinfo : EIATTR_KPARAM_INFO
	.align		4
.L_2611:
        /*0028*/ 	.byte	0x04, 0x17
        /*002a*/ 	.short	(.L_2613 - .L_2612)
.L_2612:
        /*002c*/ 	.word	0x00000000
        /*0030*/ 	.short	0x0011
        /*0032*/ 	.short	0x0060
        /*0034*/ 	.byte	0x00, 0xf0, 0x05, 0x00


	//----- nvinfo : EIATTR_KPARAM_INFO
	.align		4
.L_2613:
        /*0038*/ 	.byte	0x04, 0x17
        /*003a*/ 	.short	(.L_2615 - .L_2614)
.L_2614:
        /*003c*/ 	.word	0x00000000
        /*0040*/ 	.short	0x0010
        /*0042*/ 	.short	0x005c
        /*0044*/ 	.byte	0x00, 0xf0, 0x11, 0x00


	//----- nvinfo : EIATTR_KPARAM_INFO
	.align		4
.L_2615:
        /*0048*/ 	.byte	0x04, 0x17
        /*004a*/ 	.short	(.L_2617 - .L_2616)
.L_2616:
        /*004c*/ 	.word	0x00000000
        /*0050*/ 	.short	0x000f
        /*0052*/ 	.short	0x0058
        /*0054*/ 	.byte	0x00, 0xf0, 0x11, 0x00


	//----- nvinfo : EIATTR_KPARAM_INFO
	.align		4
.L_2617:
        /*0058*/ 	.byte	0x04, 0x17
        /*005a*/ 	.short	(.L_2619 - .L_2618)
.L_2618:
        /*005c*/ 	.word	0x00000000
        /*0060*/ 	.short	0x000e
        /*0062*/ 	.short	0x0054
        /*0064*/ 	.byte	0x00, 0xf0, 0x11, 0x00


	//----- nvinfo : EIATTR_KPARAM_INFO
	.align		4
.L_2619:
        /*0068*/ 	.byte	0x04, 0x17
        /*006a*/ 	.short	(.L_2621 - .L_2620)
.L_2620:
        /*006c*/ 	.word	0x00000000
        /*0070*/ 	.short	0x000d
        /*0072*/ 	.short	0x0050
        /*0074*/ 	.byte	0x00, 0xf0, 0x11, 0x00


	//----- nvinfo : EIATTR_KPARAM_INFO
	.align		4
.L_2621:
        /*0078*/ 	.byte	0x04, 0x17
        /*007a*/ 	.short	(.L_2623 - .L_2622)
.L_2622:
        /*007c*/ 	.word	0x00000000
        /*0080*/ 	.short	0x000c
        /*0082*/ 	.short	0x004c
        /*0084*/ 	.byte	0x00, 0xf0, 0x11, 0x00


	//----- nvinfo : EIATTR_KPARAM_INFO
	.align		4
.L_2623:
        /*0088*/ 	.byte	0x04, 0x17
        /*008a*/ 	.short	(.L_2625 - .L_2624)
.L_2624:
        /*008c*/ 	.word	0x00000000
        /*0090*/ 	.short	0x000b
        /*0092*/ 	.short	0x0048
        /*0094*/ 	.byte	0x00, 0xf0, 0x11, 0x00


	//----- nvinfo : EIATTR_KPARAM_INFO
	.align		4
.L_2625:
        /*0098*/ 	.byte	0x04, 0x17
        /*009a*/ 	.short	(.L_2627 - .L_2626)
.L_2626:
        /*009c*/ 	.word	0x00000000
        /*00a0*/ 	.short	0x000a
        /*00a2*/ 	.short	0x0040
        /*00a4*/ 	.byte	0x00, 0xf0, 0x21, 0x00


	//----- nvinfo : EIATTR_KPARAM_INFO
	.align		4
.L_2627:
        /*00a8*/ 	.byte	0x04, 0x17
        /*00aa*/ 	.short	(.L_2629 - .L_2628)
.L_2628:
        /*00ac*/ 	.word	0x00000000
        /*00b0*/ 	.short	0x0009
        /*00b2*/ 	.short	0x0038
        /*00b4*/ 	.byte	0x00, 0xf0, 0x21, 0x00


	//----- nvinfo : EIATTR_KPARAM_INFO
	.align		4
.L_2629:
        /*00b8*/ 	.byte	0x04, 0x17
        /*00ba*/ 	.short	(.L_2631 - .L_2630)
.L_2630:
        /*00bc*/ 	.word	0x00000000
        /*00c0*/ 	.short	0x0008
        /*00c2*/ 	.short	0x0034
        /*00c4*/ 	.byte	0x00, 0xf0, 0x11, 0x00


	//----- nvinfo : EIATTR_KPARAM_INFO
	.align		4
.L_2631:
        /*00c8*/ 	.byte	0x04, 0x17
        /*00ca*/ 	.short	(.L_2633 - .L_2632)
.L_2632:
        /*00cc*/ 	.word	0x00000000
        /*00d0*/ 	.short	0x0007
        /*00d2*/ 	.short	0x0030
        /*00d4*/ 	.byte	0x00, 0xf0, 0x11, 0x00


	//----- nvinfo : EIATTR_KPARAM_INFO
	.align		4
.L_2633:
        /*00d8*/ 	.byte	0x04, 0x17
        /*00da*/ 	.short	(.L_2635 - .L_2634)
.L_2634:
        /*00dc*/ 	.word	0x00000000
        /*00e0*/ 	.short	0x0006
        /*00e2*/ 	.short	0x002c
        /*00e4*/ 	.byte	0x00, 0xf0, 0x11, 0x00


	//----- nvinfo : EIATTR_KPARAM_INFO
	.align		4
.L_2635:
        /*00e8*/ 	.byte	0x04, 0x17
        /*00ea*/ 	.short	(.L_2637 - .L_2636)
.L_2636:
        /*00ec*/ 	.word	0x00000000
        /*00f0*/ 	.short	0x0005
        /*00f2*/ 	.short	0x0028
        /*00f4*/ 	.byte	0x00, 0xf0, 0x11, 0x00


	//----- nvinfo : EIATTR_KPARAM_INFO
	.align		4
.L_2637:
        /*00f8*/ 	.byte	0x04, 0x17
        /*00fa*/ 	.short	(.L_2639 - .L_2638)
.L_2638:
        /*00fc*/ 	.word	0x00000000
        /*0100*/ 	.short	0x0004
        /*0102*/ 	.short	0x0020
        /*0104*/ 	.byte	0x00, 0xf0, 0x21, 0x00


	//----- nvinfo : EIATTR_KPARAM_INFO
	.align		4
.L_2639:
        /*0108*/ 	.byte	0x04, 0x17
        /*010a*/ 	.short	(.L_2641 - .L_2640)
.L_2640:
        /*010c*/ 	.word	0x00000000
        /*0110*/ 	.short	0x0003
        /*0112*/ 	.short	0x0018
        /*0114*/ 	.byte	0x00, 0xf0, 0x21, 0x00


	//----- nvinfo : EIATTR_KPARAM_INFO
	.align		4
.L_2641:
        /*0118*/ 	.byte	0x04, 0x17
        /*011a*/ 	.short	(.L_2643 - .L_2642)
.L_2642:
        /*011c*/ 	.word	0x00000000
        /*0120*/ 	.short	0x0002
        /*0122*/ 	.short	0x0010
        /*0124*/ 	.byte	0x00, 0xf0, 0x21, 0x00


	//----- nvinfo : EIATTR_KPARAM_INFO
	.align		4
.L_2643:
        /*0128*/ 	.byte	0x04, 0x17
        /*012a*/ 	.short	(.L_2645 - .L_2644)
.L_2644:
        /*012c*/ 	.word	0x00000000
        /*0130*/ 	.short	0x0001
        /*0132*/ 	.short	0x0008
        /*0134*/ 	.byte	0x00, 0xf0, 0x21, 0x00


	//----- nvinfo : EIATTR_KPARAM_INFO
	.align		4
.L_2645:
        /*0138*/ 	.byte	0x04, 0x17
        /*013a*/ 	.short	(.L_2647 - .L_2646)
.L_2646:
        /*013c*/ 	.word	0x00000000
        /*0140*/ 	.short	0x0000
        /*0142*/ 	.short	0x0000
        /*0144*/ 	.byte	0x00, 0xf0, 0x21, 0x00


	//----- nvinfo : EIATTR_SPARSE_MMA_MASK
	.align		4
.L_2647:
        /*0148*/ 	.byte	0x03, 0x50
        /*014a*/ 	.short	0x0000


	//----- nvinfo : EIATTR_MAXREG_COUNT
	.align		4
        /*014c*/ 	.byte	0x03, 0x1b
        /*014e*/ 	.short	0x00ff


	//----- nvinfo : EIATTR_NUM_BARRIERS
	.align		4
        /*0150*/ 	.byte	0x02, 0x4c
        /*0152*/ 	.byte	0x01
	.zero		1


	//----- nvinfo : EIATTR_MERCURY_ISA_VERSION
	.align		4
        /*0154*/ 	.byte	0x03, 0x5f
        /*0156*/ 	.short	0x0101


	//----- nvinfo : EIATTR_EXIT_INSTR_OFFSETS
	.align		4
        /*0158*/ 	.byte	0x04, 0x1c
        /*015a*/ 	.short	(.L_2649 - .L_2648)


	//   ....[0]....
.L_2648:
        /*015c*/ 	.word	0x000007e0


	//   ....[1]....
        /*0160*/ 	.word	0x00005010


	//   ....[2]....
        /*0164*/ 	.word	0x000052e0


	//   ....[3]....
        /*0168*/ 	.word	0x00005540


	//   ....[4]....
        /*016c*/ 	.word	0x00005690


	//   ....[5]....
        /*0170*/ 	.word	0x00005730


	//   ....[6]....
        /*0174*/ 	.word	0x00005770


	//----- nvinfo : EIATTR_CRS_STACK_SIZE
	.align		4
.L_2649:
        /*0178*/ 	.byte	0x04, 0x1e
        /*017a*/ 	.short	(.L_2651 - .L_2650)
.L_2650:
        /*017c*/ 	.word	0x00000000


	//----- nvinfo : EIATTR_CBANK_PARAM_SIZE
	.align		4
.L_2651:
        /*0180*/ 	.byte	0x03, 0x19
        /*0182*/ 	.short	0x0074


	//----- nvinfo : EIATTR_PARAM_CBANK
	.align		4
        /*0184*/ 	.byte	0x04, 0x0a
        /*0186*/ 	.short	(.L_2653 - .L_2652)
	.align		4
.L_2652:
        /*0188*/ 	.word	index@(.nv.constant0._Z23gemm_half_q_half_kernelILi3ELi20ELb0ELb0ELi32EEvPK6__halfPKjS4_S2_PS0_iiiiPKtS7_iiiiiibS2_i)
        /*018c*/ 	.short	0x0210
        /*018e*/ 	.short	0x0074


	//----- nvinfo : EIATTR_SW_WAR
	.align		4
.L_2653:
        /*0190*/ 	.byte	0x04, 0x36
        /*0192*/ 	.short	(.L_2655 - .L_2654)
.L_2654:
        /*0194*/ 	.word	0x00000008
.L_2655:


//--------------------- .nv.info._Z23gemm_half_q_half_kernelILi3ELi38ELb0ELb0ELi32EEvPK6__halfPKjS4_S2_PS0_iiiiPKtS7_iiiiiibS2_i --------------------------
	.section	.nv.info._Z23gemm_half_q_half_kernelILi3ELi38ELb0ELb0ELi32EEvPK6__halfPKjS4_S2_PS0_iiiiPKtS7_iiiiiibS2_i,"",@"SHT_CUDA_INFO"
	.sectionflags	@""
	.align	4


	//----- nvinfo : EIATTR_CUDA_API_VERSION
	.align		4
        /*0000*/ 	.byte	0x04, 0x37
        /*0002*/ 	.short	(.L_2657 - .L_2656)
.L_2656:
        /*0004*/ 	.word	0x00000082


	//----- nvinfo : EIATTR_KPARAM_INFO
	.align		4
.L_2657:
        /*0008*/ 	.byte	0x04, 0x17
        /*000a*/ 	.short	(.L_2659 - .L_2658)
.L_2658:
        /*000c*/ 	.word	0x00000000
        /*0010*/ 	.short	0x0013
        /*0012*/ 	.short	0x0070
        /*0014*/ 	.byte	0x00, 0xf0, 0x11, 0x00


	//----- nvinfo : EIATTR_KPARAM_INFO
	.align		4
.L_2659:
        /*0018*/ 	.byte	0x04, 0x17
        /*001a*/ 	.short	(.L_2661 - .L_2660)
.L_2660:
        /*001c*/ 	.word	0x00000000
        /*0020*/ 	.short	0x0012
        /*0022*/ 	.short	0x0068
        /*0024*/ 	.byte	0x00, 0xf0, 0x21, 0x00


	//----- nvinfo : EIATTR_KPARAM_INFO
	.align		4
.L_2661:
        /*0028*/ 	.byte	0x04, 0x17
        /*002a*/ 	.short	(.L_2663 - .L_2662)
.L_2662:
        /*002c*/ 	.word	0x00000000
        /*0030*/ 	.short	0x0011
        /*0032*/ 	.short	0x0060
        /*0034*/ 	.byte	0x00, 0xf0, 0x05, 0x00


	//----- nvinfo : EIATTR_KPARAM_INFO
	.align		4
.L_2663:
        /*0038*/ 	.byte	0x04, 0x17
        /*003a*/ 	.short	(.L_2665 - .L_2664)
.L_2664:
        /*003c*/ 	.word	0x00000000
        /*0040*/ 	.short	0x0010
        /*0042*/ 	.short	0x005c
        /*0044*/ 	.byte	0x00, 0xf0, 0x11, 0x00


	//----- nvinfo : EIATTR_KPARAM_INFO
	.align		4
.L_2665:
        /*0048*/ 	.byte	0x04, 0x17
        /*004a*/ 	.short	(.L_2667 - .L_2666)
.L_2666:
        /*004c*/ 	.word	0x00000000
        /*0050*/ 	.short	0x000f
        /*0052*/ 	.short	0x0058
        /*0054*/ 	.byte	0x00, 0xf0, 0x11, 0x00


	//----- nvinfo : EIATTR_KPARAM_INFO
	.align		4
.L_2667:
        /*0058*/ 	.byte	0x04, 0x17
        /*005a*/ 	.short	(.L_2669 - .L_2668)
.L_2668:
        /*005c*/ 	.word	0x00000000
        /*0060*/ 	.short	0x000e
        /*0062*/ 	.short	0x0054
        /*0064*/ 	.byte	0x00, 0xf0, 0x11, 0x00


	//----- nvinfo : EIATTR_KPARAM_INFO
	.align		4
.L_2669:
        /*0068*/ 	.byte	0x04, 0x17
        /*006a*/ 	.short	(.L_2671 - .L_2670)
.L_2670:
        /*006c*/ 	.word	0x00000000
        /*0070*/ 	.short	0x000d
        /*0072*/ 	.short	0x0050
        /*0074*/ 	.byte	0x00, 0xf0, 0x11, 0x00


	//----- nvinfo : EIATTR_KPARAM_INFO
	.align		4
.L_2671:
        /*0078*/ 	.byte	0x04, 0x17
        /*007a*/ 	.short	(.L_2673 - .L_2672)
.L_2672:
        /*007c*/ 	.word	0x00000000
        /*0080*/ 	.short	0x000c
        /*0082*/ 	.short	0x004c
        /*0084*/ 	.byte	0x00, 0xf0, 0x11, 0x00


	//----- nvinfo : EIATTR_KPARAM_INFO
	.align		4
.L_2673:
        /*0088*/ 	.byte	0x04, 0x17
        /*008a*/ 	.short	(.L_2675 - .L_2674)
.L_2674:
        /*008c*/ 	.word	0x00000000
        /*0090*/ 	.short	0x000b
        /*0092*/ 	.short	0x0048
        /*0094*/ 	.byte	0x00, 0xf0, 0x11, 0x00


	//----- nvinfo : EIATTR_KPARAM_INFO
	.align		4
.L_2675:
        /*0098*/ 	.byte	0x04, 0x17
        /*009a*/ 	.short	(.L_2677 - .L_2676)
.L_2676:
        /*009c*/ 	.word	0x00000000
        /*00a0*/ 	.short	0x000a
        /*00a2*/ 	.short	0x0040
        /*00a4*/ 	.byte	0x00, 0xf0, 0x21, 0x00


	//----- nvinfo : EIATTR_KPARAM_INFO
	.align		4
.L_2677:
        /*00a8*/ 	.byte	0x04, 0x17
        /*00aa*/ 	.short	(.L_2679 - .L_2678)
.L_2678:
        /*00ac*/ 	.word	0x00000000
        /*00b0*/ 	.short	0x0009
        /*00b2*/ 	.short	0x0038
        /*00b4*/ 	.byte	0x00, 0xf0, 0x21, 0x00


	//----- nvinfo : EIATTR_KPARAM_INFO
	.align		4
.L_2679:
        /*00b8*/ 	.byte	0x04, 0x17
        /*00ba*/ 	.short	(.L_2681 - .L_2680)
.L_2680:
        /*00bc*/ 	.word	0x00000000
        /*00c0*/ 	.short	0x0008
        /*00c2*/ 	.short	0x0034
        /*00c4*/ 	.byte	0x00, 0xf0, 0x11, 0x00


	//----- nvinfo : EIATTR_KPARAM_INFO
	.align		4
.L_2681:
        /*00c8*/ 	.byte	0x04, 0x17
        /*00ca*/ 	.short	(.L_2683 - .L_2682)
.L_2682:
        /*00cc*/ 	.word	0x00000000
        /*00d0*/ 	.short	0x0007
        /*00d2*/ 	.short	0x0030
        /*00d4*/ 	.byte	0x00, 0xf0, 0x11, 0x00


	//----- nvinfo : EIATTR_KPARAM_INFO
	.align		4
.L_2683:
        /*00d8*/ 	.byte	0x04, 0x17
        /*00da*/ 	.short	(.L_2685 - .L_2684)
.L_2684:
        /*00dc*/ 	.word	0x00000000
        /*00e0*/ 	.short	0x0006
        /*00e2*/ 	.short	0x002c
        /*00e4*/ 	.byte	0x00, 0xf0, 0x11, 0x00


	//----- nvinfo : EIATTR_KPARAM_INFO
	.align		4
.L_2685:
        /*00e8*/ 	.byte	0x04, 0x17
        /*00ea*/ 	.short	(.L_2687 - .L_2686)
.L_2686:
        /*00ec*/ 	.word	0x00000000
        /*00f0*/ 	.short	0x0005
        /*00f2*/ 	.short	0x0028
        /*00f4*/ 	.byte	0x00, 0xf0, 0x11, 0x00


	//----- nvinfo : EIATTR_KPARAM_INFO
	.align		4
.L_2687:
        /*00f8*/ 	.byte	0x04, 0x17
        /*00fa*/ 	.short	(.L_2689 - .L_2688)
.L_2688:
        /*00fc*/ 	.word	0x00000000
        /*0100*/ 	.short	0x0004
        /*0102*/ 	.short	0x0020
        /*0104*/ 	.byte	0x00, 0xf0, 0x21, 0x00


	//----- nvinfo : EIATTR_KPARAM_INFO
	.align		4
.L_2689:
        /*0108*/ 	.byte	0x04, 0x17
        /*010a*/ 	.short	(.L_2691 - .L_2690)
.L_2690:
        /*010c*/ 	.word	0x00000000
        /*0110*/ 	.short	0x0003
        /*0112*/ 	.short	0x0018
        /*0114*/ 	.byte	0x00, 0xf0, 0x21, 0x00


	//----- nvinfo : EIATTR_KPARAM_INFO
	.align		4
.L_2691:
        /*0118*/ 	.byte	0x04, 0x17
        /*011a*/ 	.short	(.L_2693 - .L_2692)
.L_2692:
        /*011c*/ 	.word	0x00000000
        /*0120*/ 	.short	0x0002
        /*0122*/ 	.short	0x0010
        /*0124*/ 	.byte	0x00, 0xf0, 0x21, 0x00


	//----- nvinfo : EIATTR_KPARAM_INFO
	.align		4
.L_2693:
        /*0128*/ 	.byte	0x04, 0x17
        /*012a*/ 	.short	(.L_2695 - .L_2694)
.L_2694:
        /*012c*/ 	.word	0x00000000
        /*0130*/ 	.short	0x0001
        /*0132*/ 	.short	0x0008
        /*0134*/ 	.byte	0x00, 0xf0, 0x21, 0x00


	//----- nvinfo : EIATTR_KPARAM_INFO
	.align		4
.L_2695:
        /*0138*/ 	.byte	0x04, 0x17
        /*013a*/ 	.short	(.L_2697 - .L_2696)
.L_2696:
        /*013c*/ 	.word	0x00000000
        /*0140*/ 	.short	0x0000
        /*0142*/ 	.short	0x0000
        /*0144*/ 	.byte	0x00, 0xf0, 0x21, 0x00


	//----- nvinfo : EIATTR_SPARSE_MMA_MASK
	.align		4
.L_2697:
        /*0148*/ 	.byte	0x03, 0x50
        /*014a*/ 	.short	0x0000


	//----- nvinfo : EIATTR_MAXREG_COUNT
	.align		4
        /*014c*/ 	.byte	0x03, 0x1b
        /*014e*/ 	.short	0x00ff


	//----- nvinfo : EIATTR_NUM_BARRIERS
	.align		4
        /*0150*/ 	.byte	0x02, 0x4c
        /*0152*/ 	.byte	0x01
	.zero		1


	//----- nvinfo : EIATTR_MERCURY_ISA_VERSION
	.align		4
        /*0154*/ 	.byte	0x03, 0x5f
        /*0156*/ 	.short	0x0101


	//----- nvinfo : EIATTR_EXIT_INSTR_OFFSETS
	.align		4
        /*0158*/ 	.byte	0x04, 0x1c
        /*015a*/ 	.short	(.L_2699 - .L_2698)


	//   ....[0]....
.L_2698:
        /*015c*/ 	.word	0x00000c70


	//   ....[1]....
        /*0160*/ 	.word	0x00006820


	//   ....[2]....
        /*0164*/ 	.word	0x00006b10


	//   ....[3]....
        /*0168*/ 	.word	0x00006d80


	//   ....[4]....
        /*016c*/ 	.word	0x00006f00


	//   ....[5]....
        /*0170*/ 	.word	0x00006f90


	//   ....[6]....
        /*0174*/ 	.word	0x00006fd0


	//----- nvinfo : EIATTR_CRS_STACK_SIZE
	.align		4
.L_2699:
        /*0178*/ 	.byte	0x04, 0x1e
        /*017a*/ 	.short	(.L_2701 - .L_2700)
.L_2700:
        /*017c*/ 	.word	0x00000000


	//----- nvinfo : EIATTR_CBANK_PARAM_SIZE
	.align		4
.L_2701:
        /*0180*/ 	.byte	0x03, 0x19
        /*0182*/ 	.short	0x0074


	//----- nvinfo : EIATTR_PARAM_CBANK
	.align		4
        /*0184*/ 	.byte	0x04, 0x0a
        /*0186*/ 	.short	(.L_2703 - .L_2702)
	.align		4
.L_2702:
        /*0188*/ 	.word	index@(.nv.constant0._Z23gemm_half_q_half_kernelILi3ELi38ELb0ELb0ELi32EEvPK6__halfPKjS4_S2_PS0_iiiiPKtS7_iiiiiibS2_i)
        /*018c*/ 	.short	0x0210
        /*018e*/ 	.short	0x0074


	//----- nvinfo : EIATTR_SW_WAR
	.align		4
.L_2703:
        /*0190*/ 	.byte	0x04, 0x36
        /*0192*/ 	.short	(.L_2705 - .L_2704)
.L_2704:
        /*0194*/ 	.word	0x00000008
.L_2705:


//--------------------- .nv.info._Z23gemm_half_q_half_kernelILi3ELi128ELb0ELb0ELi32EEvPK6__halfPKjS4_S2_PS0_iiiiPKtS7_iiiiiibS2_i --------------------------
	.section	.nv.info._Z23gemm_half_q_half_kernelILi3ELi128ELb0ELb0ELi32EEvPK6__halfPKjS4_S2_PS0_iiiiPKtS7_iiiiiibS2_i,"",@"SHT_CUDA_INFO"
	.sectionflags	@""
	.align	4


	//----- nvinfo : EIATTR_CUDA_API_VERSION
	.align		4
        /*0000*/ 	.byte	0x04, 0x37
        /*0002*/ 	.short	(.L_2707 - .L_2706)
.L_2706:
        /*0004*/ 	.word	0x00000082


	//----- nvinfo : EIATTR_KPARAM_INFO
	.align		4
.L_2707:
        /*0008*/ 	.byte	0x04, 0x17
        /*000a*/ 	.short	(.L_2709 - .L_2708)
.L_2708:
        /*000c*/ 	.word	0x00000000
        /*0010*/ 	.short	0x0013
        /*0012*/ 	.short	0x0070
        /*0014*/ 	.byte	0x00, 0xf0, 0x11, 0x00


	//----- nvinfo : EIATTR_KPARAM_INFO
	.align		4
.L_2709:
        /*0018*/ 	.byte	0x04, 0x17
        /*001a*/ 	.short	(.L_2711 - .L_2710)
.L_2710:
        /*001c*/ 	.word	0x00000000
        /*0020*/ 	.short	0x0012
        /*0022*/ 	.short	0x0068
        /*0024*/ 	.byte	0x00, 0xf0, 0x21, 0x00


	//----- nvinfo : EIATTR_KPARAM_INFO
	.align		4
.L_2711:
        /*0028*/ 	.byte	0x04, 0x17
        /*002a*/ 	.short	(.L_2713 - .L_2712)
.L_2712:
        /*002c*/ 	.word	0x00000000
        /*0030*/ 	.short	0x0011
        /*0032*/ 	.short	0x0060
        /*0034*/ 	.byte	0x00, 0xf0, 0x05, 0x00


	//----- nvinfo : EIATTR_KPARAM_INFO
	.align		4
.L_2713:
        /*0038*/ 	.byte	0x04, 0x17
        /*003a*/ 	.short	(.L_2715 - .L_2714)
.L_2714:
        /*003c*/ 	.word	0x00000000
        /*0040*/ 	.short	0x0010
        /*0042*/ 	.short	0x005c
        /*0044*/ 	.byte	0x00, 0xf0, 0x11, 0x00


	//----- nvinfo : EIATTR_KPARAM_INFO
	.align		4
.L_2715:
        /*0048*/ 	.byte	0x04, 0x17
        /*004a*/ 	.short	(.L_2717 - .L_2716)
.L_2716:
        /*004c*/ 	.word	0x00000000
        /*0050*/ 	.short	0x000f
        /*0052*/ 	.short	0x0058
        /*0054*/ 	.byte	0x00, 0xf0, 0x11, 0x00


	//----- nvinfo : EIATTR_KPARAM_INFO
	.align		4
.L_2717:
        /*0058*/ 	.byte	0x04, 0x17
        /*005a*/ 	.short	(.L_2719 - .L_2718)
.L_2718:
        /*005c*/ 	.word	0x00000000
        /*0060*/ 	.short	0x000e
        /*0062*/ 	.short	0x0054
        /*0064*/ 	.byte	0x00, 0xf0, 0x11, 0x00


	//----- nvinfo : EIATTR_KPARAM_INFO
	.align		4
.L_2719:
        /*0068*/ 	.byte	0x04, 0x17
        /*006a*/ 	.short	(.L_2721 - .L_2720)
.L_2720:
        /*006c*/ 	.word	0x00000000
        /*0070*/ 	.short	0x000d
        /*0072*/ 	.short	0x0050
        /*0074*/ 	.byte	0x00, 0xf0, 0x11, 0x00


	//----- nvinfo : EIATTR_KPARAM_INFO
	.align		4
.L_2721:
        /*0078*/ 	.byte	0x04, 0x17
        /*007a*/ 	.short	(.L_2723 - .L_2722)
.L_2722:
        /*007c*/ 	.word	0x00000000
        /*0080*/ 	.short	0x000c
        /*0082*/ 	.short	0x004c
        /*0084*/ 	.byte	0x00, 0xf0, 0x11, 0x00


	//----- nvinfo : EIATTR_KPARAM_INFO
	.align		4
.L_2723:
        /*0088*/ 	.byte	0x04, 0x17
        /*008a*/ 	.short	(.L_2725 - .L_2724)
.L_2724:
        /*008c*/ 	.word	0x00000000
        /*0090*/ 	.short	0x000b
        /*0092*/ 	.short	0x0048
        /*0094*/ 	.byte	0x00, 0xf0, 0x11, 0x00


	//----- nvinfo : EIATTR_KPARAM_INFO
	.align		4
.L_2725:
        /*0098*/ 	.byte	0x04, 0x17
        /*009a*/ 	.short	(.L_2727 - .L_2726)
.L_2726:
        /*009c*/ 	.word	0x00000000
        /*00a0*/ 	.short	0x000a
        /*00a2*/ 	.short	0x0040
        /*00a4*/ 	.byte	0x00, 0xf0, 0x21, 0x00


	//----- nvinfo : EIATTR_KPARAM_INFO
	.align		4
.L_2727:
        /*00a8*/ 	.byte	0x04, 0x17
        /*00aa*/ 	.short	(.L_2729 - .L_2728)
.L_2728:
        /*00ac*/ 	.word	0x00000000
        /*00b0*/ 	.short	0x0009
        /*00b2*/ 	.short	0x0038
        /*00b4*/ 	.byte	0x00, 0xf0, 0x21, 0x00


	//----- nvinfo : EIATTR_KPARAM_INFO
	.align		4
.L_2729:
        /*00b8*/ 	.byte	0x04, 0x17
        /*00ba*/ 	.short	(.L_2731 - .L_2730)
.L_2730:
        /*00bc*/ 	.word	0x00000000
        /*00c0*/ 	.short	0x0008
        /*00c2*/ 	.short	0x0034
        /*00c4*/ 	.byte	0x00, 0xf0, 0x11, 0x00


	//----- nvinfo : EIATTR_KPARAM_INFO
	.align		4
.L_2731:
        /*00c8*/ 	.byte	0x04, 0x17
        /*00ca*/ 	.short	(.L_2733 - .L_2732)
.L_2732:
        /*00cc*/ 	.word	0x00000000
        /*00d0*/ 	.short	0x0007
        /*00d2*/ 	.short	0x0030
        /*00d4*/ 	.byte	0x00, 0xf0, 0x11, 0x00


	//----- nvinfo : EIATTR_KPARAM_INFO
	.align		4
.L_2733:
        /*00d8*/ 	.byte	0x04, 0x17
        /*00da*/ 	.short	(.L_2735 - .L_2734)
.L_2734:
        /*00dc*/ 	.word	0x00000000
        /*00e0*/ 	.short	0x0006
        /*00e2*/ 	.short	0x002c
        /*00e4*/ 	.byte	0x00, 0xf0, 0x11, 0x00


	//----- nvinfo : EIATTR_KPARAM_INFO
	.align		4
.L_2735:
        /*00e8*/ 	.byte	0x04, 0x17
        /*00ea*/ 	.short	(.L_2737 - .L_2736)
.L_2736:
        /*00ec*/ 	.word	0x00000000
        /*00f0*/ 	.short	0x0005
        /*00f2*/ 	.short	0x0028
        /*00f4*/ 	.byte	0x00, 0xf0, 0x11, 0x00


	//----- nvinfo : EIATTR_KPARAM_INFO
	.align		4
.L_2737:
        /*00f8*/ 	.byte	0x04, 0x17
        /*00fa*/ 	.short	(.L_2739 - .L_2738)
.L_2738:
        /*00fc*/ 	.word	0x00000000
        /*0100*/ 	.short	0x0004
        /*0102*/ 	.short	0x0020
        /*0104*/ 	.byte	0x00, 0xf0, 0x21, 0x00


	//----- nvinfo : EIATTR_KPARAM_INFO
	.align		4
.L_2739:
        /*0108*/ 	.byte	0x04, 0x17
        /*010a*/ 	.short	(.L_2741 - .L_2740)
.L_2740:
        /*010c*/ 	.word	0x00000000
        /*0110*/ 	.short	0x0003
        /*0112*/ 	.short	0x0018
        /*0114*/ 	.byte	0x00, 0xf0, 0x21, 0x00


	//----- nvinfo : EIATTR_KPARAM_INFO
	.align		4
.L_2741:
        /*0118*/ 	.byte	0x04, 0x17
        /*011a*/ 	.short	(.L_2743 - .L_2742)
.L_2742:
        /*011c*/ 	.word	0x00000000
        /*0120*/ 	.short	0x0002
        /*0122*/ 	.short	0x0010
        /*0124*/ 	.byte	0x00, 0xf0, 0x21, 0x00


	//----- nvinfo : EIATTR_KPARAM_INFO
	.align		4
.L_2743:
        /*0128*/ 	.byte	0x04, 0x17
        /*012a*/ 	.short	(.L_2745 - .L_2744)
.L_2744:
        /*012c*/ 	.word	0x00000000
        /*0130*/ 	.short	0x0001
        /*0132*/ 	.short	0x0008
        /*0134*/ 	.byte	0x00, 0xf0, 0x21, 0x00


	//----- nvinfo : EIATTR_KPARAM_INFO
	.align		4
.L_2745:
        /*0138*/ 	.byte	0x04, 0x17
        /*013a*/ 	.short	(.L_2747 - .L_2746)
.L_2746:
        /*013c*/ 	.word	0x00000000
        /*0140*/ 	.short	0x0000
        /*0142*/ 	.short	0x0000
        /*0144*/ 	.byte	0x00, 0xf0, 0x21, 0x00


	//----- nvinfo : EIATTR_SPARSE_MMA_MASK
	.align		4
.L_2747:
        /*0148*/ 	.byte	0x03, 0x50
        /*014a*/ 	.short	0x0000


	//----- nvinfo : EIATTR_MAXREG_COUNT
	.align		4
        /*014c*/ 	.byte	0x03, 0x1b
        /*014e*/ 	.short	0x00ff


	//----- nvinfo : EIATTR_NUM_BARRIERS
	.align		4
        /*0150*/ 	.byte	0x02, 0x4c
        /*0152*/ 	.byte	0x01
	.zero		1


	//----- nvinfo : EIATTR_MERCURY_ISA_VERSION
	.align		4
        /*0154*/ 	.byte	0x03, 0x5f
        /*0156*/ 	.short	0x0101


	//----- nvinfo : EIATTR_EXIT_INSTR_OFFSETS
	.align		4
        /*0158*/ 	.byte	0x04, 0x1c
        /*015a*/ 	.short	(.L_2749 - .L_2748)


	//   ....[0]....
.L_2748:
        /*015c*/ 	.word	0x000007e0


	//   ....[1]....
        /*0160*/ 	.word	0x00006150


	//   ....[2]....
        /*0164*/ 	.word	0x00006430


	//   ....[3]....
        /*0168*/ 	.word	0x00006690


	//   ....[4]....
        /*016c*/ 	.word	0x000067e0


	//   ....[5]....
        /*0170*/ 	.word	0x00006880


	//   ....[6]....
        /*0174*/ 	.word	0x000068c0


	//----- nvinfo : EIATTR_CRS_STACK_SIZE
	.align		4
.L_2749:
        /*0178*/ 	.byte	0x04, 0x1e
        /*017a*/ 	.short	(.L_2751 - .L_2750)
.L_2750:
        /*017c*/ 	.word	0x00000000


	//----- nvinfo : EIATTR_CBANK_PARAM_SIZE
	.align		4
.L_2751:
        /*0180*/ 	.byte	0x03, 0x19
        /*0182*/ 	.short	0x0074


	//----- nvinfo : EIATTR_PARAM_CBANK
	.align		4
        /*0184*/ 	.byte	0x04, 0x0a
        /*0186*/ 	.short	(.L_2753 - .L_2752)
	.align		4
.L_2752:
        /*0188*/ 	.word	index@(.nv.constant0._Z23gemm_half_q_half_kernelILi3ELi128ELb0ELb0ELi32EEvPK6__halfPKjS4_S2_PS0_iiiiPKtS7_iiiiiibS2_i)
        /*018c*/ 	.short	0x0210
        /*018e*/ 	.short	0x0074


	//----- nvinfo : EIATTR_SW_WAR
	.align		4
.L_2753:
        /*0190*/ 	.byte	0x04, 0x36
        /*0192*/ 	.short	(.L_2755 - .L_2754)
.L_2754:
        /*0194*/ 	.word	0x00000008
.L_2755:


//--------------------- .nv.info._Z23gemm_half_q_half_kernelILi2ELi190ELb0ELb0ELi64EEvPK6__halfPKjS4_S2_PS0_iiiiPKtS7_iiiiiibS2_i --------------------------
	.section	.nv.info._Z23gemm_half_q_half_kernelILi2ELi190ELb0ELb0ELi64EEvPK6__halfPKjS4_S2_PS0_iiiiPKtS7_iiiiiibS2_i,"",@"SHT_CUDA_INFO"
	.sectionflags	@""
	.align	4


	//----- nvinfo : EIATTR_CUDA_API_VERSION
	.align		4
        /*0000*/ 	.byte	0x04, 0x37
        /*0002*/ 	.short	(.L_2757 - .L_2756)
.L_2756:
        /*0004*/ 	.word	0x00000082


	//----- nvinfo : EIATTR_KPARAM_INFO
	.align		4
.L_2757:
        /*0008*/ 	.byte	0x04, 0x17
        /*000a*/ 	.short	(.L_2759 - .L_2758)
.L_2758:
        /*000c*/ 	.word	0x00000000
        /*0010*/ 	.short	0x0013
        /*0012*/ 	.short	0x0070
        /*0014*/ 	.byte	0x00, 0xf0, 0x11, 0x00


	//----- nvinfo : EIATTR_KPARAM_INFO
	.align		4
.L_2759:
        /*0018*/ 	.byte	0x04, 0x17
        /*001a*/ 	.short	(.L_2761 - .L_2760)
.L_2760:
        /*001c*/ 	.word	0x00000000
        /*0020*/ 	.short	0x0012
        /*0022*/ 	.short	0x0068
        /*0024*/ 	.byte	0x00, 0xf0, 0x21, 0x00


	//----- nvinfo : EIATTR_KPARAM_INFO
	.align		4
.L_2761:
        /*0028*/ 	.byte	0x04, 0x17
        /*002a*/ 	.short	(.L_2763 - .L_2762)
.L_2762:
        /*002c*/ 	.word	0x00000000
        /*0030*/ 	.short	0x0011
        /*0032*/ 	.short	0x0060
        /*0034*/ 	.byte	0x00, 0xf0, 0x05, 0x00


	//----- nvinfo : EIATTR_KPARAM_INFO
	.align		4
.L_2763:
        /*0038*/ 	.byte	0x04, 0x17
        /*003a*/ 	.short	(.L_2765 - .L_2764)
.L_2764:
        /*003c*/ 	.word	0x00000000
        /*0040*/ 	.short	0x0010
        /*0042*/ 	.short	0x005c
        /*0044*/ 	.byte	0x00, 0xf0, 0x11, 0x00


	//----- nvinfo : EIATTR_KPARAM_INFO
	.align		4
.L_2765:
        /*0048*/ 	.byte	0x04, 0x17
        /*004a*/ 	.short	(.L_2767 - .L_2766)
.L_2766:
        /*004c*/ 	.word	0x00000000
        /*0050*/ 	.short	0x000f
        /*0052*/ 	.short	0x0058
        /*0054*/ 	.byte	0x00, 0xf0, 0x11, 0x00


	//----- nvinfo : EIATTR_KPARAM_INFO
	.align		4
.L_2767:
        /*0058*/ 	.byte	0x04, 0x17
        /*005a*/ 	.short	(.L_2769 - .L_2768)
.L_2768:
        /*005c*/ 	.word	0x00000000
        /*0060*/ 	.short	0x000e
        /*0062*/ 	.short	0x0054
        /*0064*/ 	.byte	0x00, 0xf0, 0x11, 0x00


	//----- nvinfo : EIATTR_KPARAM_INFO
	.align		4
.L_2769:
        /*0068*/ 	.byte	0x04, 0x17
        /*006a*/ 	.short	(.L_2771 - .L_2770)
.L_2770:
        /*006c*/ 	.word	0x00000000
        /*0070*/ 	.short	0x000d
        /*0072*/ 	.short	0x0050
        /*0074*/ 	.byte	0x00, 0xf0, 0x11, 0x00


	//----- nvinfo : EIATTR_KPARAM_INFO
	.align		4
.L_2771:
        /*0078*/ 	.byte	0x04, 0x17
        /*007a*/ 	.short	(.L_2773 - .L_2772)
.L_2772:
        /*007c*/ 	.word	0x00000000
        /*0080*/ 	.short	0x000c
        /*0082*/ 	.short	0x004c
        /*0084*/ 	.byte	0x00, 0xf0, 0x11, 0x00


	//----- nvinfo : EIATTR_KPARAM_INFO
	.align		4
.L_2773:
        /*0088*/ 	.byte	0x04, 0x17
        /*008a*/ 	.short	(.L_2775 - .L_2774)
.L_2774:
        /*008c*/ 	.word	0x00000000
        /*0090*/ 	.short	0x000b
        /*0092*/ 	.short	0x0048
        /*0094*/ 	.byte	0x00, 0xf0, 0x11, 0x00


	//----- nvinfo : EIATTR_KPARAM_INFO
	.align		4
.L_2775:
        /*0098*/ 	.byte	0x04, 0x17
        /*009a*/ 	.short	(.L_2777 - .L_2776)
.L_2776:
        /*009c*/ 	.word	0x00000000
        /*00a0*/ 	.short	0x000a
        /*00a2*/ 	.short	0x0040
        /*00a4*/ 	.byte	0x00, 0xf0, 0x21, 0x00


	//----- nvinfo : EIATTR_KPARAM_INFO
	.align		4
.L_2777:
        /*00a8*/ 	.byte	0x04, 0x17
        /*00aa*/ 	.short	(.L_2779 - .L_2778)
.L_2778:
        /*00ac*/ 	.word	0x00000000
        /*00b0*/ 	.short	0x0009
        /*00b2*/ 	.short	0x0038
        /*00b4*/ 	.byte	0x00, 0xf0, 0x21, 0x00


	//----- nvinfo : EIATTR_KPARAM_INFO
	.align		4
.L_2779:
        /*00b8*/ 	.byte	0x04, 0x17
        /*00ba*/ 	.short	(.L_2781 - .L_2780)
.L_2780:
        /*00bc*/ 	.word	0x00000000
        /*00c0*/ 	.short	0x0008
        /*00c2*/ 	.short	0x0034
        /*00c4*/ 	.byte	0x00, 0xf0, 0x11, 0x00


	//----- nvinfo : EIATTR_KPARAM_INFO
	.align		4
.L_2781:
        /*00c8*/ 	.byte	0x04, 0x17
        /*00ca*/ 	.short	(.L_2783 - .L_2782)
.L_2782:
        /*00cc*/ 	.word	0x00000000
        /*00d0*/ 	.short	0x0007
        /*00d2*/ 	.short	0x0030
        /*00d4*/ 	.byte	0x00, 0xf0, 0x11, 0x00


	//----- nvinfo : EIATTR_KPARAM_INFO
	.align		4
.L_2783:
        /*00d8*/ 	.byte	0x04, 0x17
        /*00da*/ 	.short	(.L_2785 - .L_2784)
.L_2784:
        /*00dc*/ 	.word	0x00000000
        /*00e0*/ 	.short	0x0006
        /*00e2*/ 	.short	0x002c
        /*00e4*/ 	.byte	0x00, 0xf0, 0x11, 0x00


	//----- nvinfo : EIATTR_KPARAM_INFO
	.align		4
.L_2785:
        /*00e8*/ 	.byte	0x04, 0x17
        /*00ea*/ 	.short	(.L_2787 - .L_2786)
.L_2786:
        /*00ec*/ 	.word	0x00000000
        /*00f0*/ 	.short	0x0005
        /*00f2*/ 	.short	0x0028
        /*00f4*/ 	.byte	0x00, 0xf0, 0x11, 0x00


	//----- nvinfo : EIATTR_KPARAM_INFO
	.align		4
.L_2787:
        /*00f8*/ 	.byte	0x04, 0x17
        /*00fa*/ 	.short	(.L_2789 - .L_2788)
.L_2788:
        /*00fc*/ 	.word	0x00000000
        /*0100*/ 	.short	0x0004
        /*0102*/ 	.short	0x0020
        /*0104*/ 	.byte	0x00, 0xf0, 0x21, 0x00


	//----- nvinfo : EIATTR_KPARAM_INFO
	.align		4
.L_2789:
        /*0108*/ 	.byte	0x04, 0x17
        /*010a*/ 	.short	(.L_2791 - .L_2790)
.L_2790:
        /*010c*/ 	.word	0x00000000
        /*0110*/ 	.short	0x0003
        /*0112*/ 	.short	0x0018
        /*0114*/ 	.byte	0x00, 0xf0, 0x21, 0x00


	//----- nvinfo : EIATTR_KPARAM_INFO
	.align		4
.L_2791:
        /*0118*/ 	.byte	0x04, 0x17
        /*011a*/ 	.short	(.L_2793 - .L_2792)
.L_2792:
        /*011c*/ 	.word	0x00000000
        /*0120*/ 	.short	0x0002
        /*0122*/ 	.short	0x0010
        /*0124*/ 	.byte	0x00, 0xf0, 0x21, 0x00


	//----- nvinfo : EIATTR_KPARAM_INFO
	.align		4
.L_2793:
        /*0128*/ 	.byte	0x04, 0x17
        /*012a*/ 	.short	(.L_2795 - .L_2794)
.L_2794:
        /*012c*/ 	.word	0x00000000
        /*0130*/ 	.short	0x0001
        /*0132*/ 	.short	0x0008
        /*0134*/ 	.byte	0x00, 0xf0, 0x21, 0x00


	//----- nvinfo : EIATTR_KPARAM_INFO
	.align		4
.L_2795:
        /*0138*/ 	.byte	0x04, 0x17
        /*013a*/ 	.short	(.L_2797 - .L_2796)
.L_2796:
        /*013c*/ 	.word	0x00000000
        /*0140*/ 	.short	0x0000
        /*0142*/ 	.short	0x0000
        /*0144*/ 	.byte	0x00, 0xf0, 0x21, 0x00


	//----- nvinfo : EIATTR_SPARSE_MMA_MASK
	.align		4
.L_2797:
        /*0148*/ 	.byte	0x03, 0x50
        /*014a*/ 	.short	0x0000


	//----- nvinfo : EIATTR_MAXREG_COUNT
	.align		4
        /*014c*/ 	.byte	0x03, 0x1b
        /*014e*/ 	.short	0x00ff


	//----- nvinfo : EIATTR_NUM_BARRIERS
	.align		4
        /*0150*/ 	.byte	0x02, 0x4c
        /*0152*/ 	.byte	0x01
	.zero		1


	//----- nvinfo : EIATTR_MERCURY_ISA_VERSION
	.align		4
        /*0154*/ 	.byte	0x03, 0x5f
        /*0156*/ 	.short	0x0101


	//----- nvinfo : EIATTR_EXIT_INSTR_OFFSETS
	.align		4
        /*0158*/ 	.byte	0x04, 0x1c
        /*015a*/ 	.short	(.L_2799 - .L_2798)


	//   ....[0]....
.L_2798:
        /*015c*/ 	.word	0x00000c90


	//   ....[1]....
        /*0160*/ 	.word	0x0000ee70


	//   ....[2]....
        /*0164*/ 	.word	0x0000f140


	//   ....[3]....
        /*0168*/ 	.word	0x0000f290


	//   ....[4]....
        /*016c*/ 	.word	0x0000f320


	//   ....[5]....
        /*0170*/ 	.word	0x0000f360


	//----- nvinfo : EIATTR_CRS_STACK_SIZE
	.align		4
.L_2799:
        /*0174*/ 	.byte	0x04, 0x1e
        /*0176*/ 	.short	(.L_2801 - .L_2800)
.L_2800:
        /*0178*/ 	.word	0x00000000


	//----- nvinfo : EIATTR_CBANK_PARAM_SIZE
	.align		4
.L_2801:
        /*017c*/ 	.byte	0x03, 0x19
        /*017e*/ 	.short	0x0074


	//----- nvinfo : EIATTR_PARAM_CBANK
	.align		4
        /*0180*/ 	.byte	0x04, 0x0a
        /*0182*/ 	.short	(.L_2803 - .L_2802)
	.align		4
.L_2802:
        /*0184*/ 	.word	index@(.nv.constant0._Z23gemm_half_q_half_kernelILi2ELi190ELb0ELb0ELi64EEvPK6__halfPKjS4_S2_PS0_iiiiPKtS7_iiiiiibS2_i)
        /*0188*/ 	.short	0x0210
        /*018a*/ 	.short	0x0074


	//----- nvinfo : EIATTR_SW_WAR
	.align		4
.L_2803:
        /*018c*/ 	.byte	0x04, 0x36
        /*018e*/ 	.short	(.L_2805 - .L_2804)
.L_2804:
        /*0190*/ 	.word	0x00000008
.L_2805:


//--------------------- .nv.info._Z23gemm_half_q_half_kernelILi2ELi160ELb0ELb0ELi64EEvPK6__halfPKjS4_S2_PS0_iiiiPKtS7_iiiiiibS2_i --------------------------
	.section	.nv.info._Z23gemm_half_q_half_kernelILi2ELi160ELb0ELb0ELi64EEvPK6__halfPKjS4_S2_PS0_iiiiPKtS7_iiiiiibS2_i,"",@"SHT_CUDA_INFO"
	.sectionflags	@""
	.align	4


	//----- nvinfo : EIATTR_CUDA_API_VERSION
	.align		4
        /*0000*/ 	.byte	0x04, 0x37
        /*0002*/ 	.short	(.L_2807 - .L_2806)
.L_2806:
        /*0004*/ 	.word	0x00000082


	//----- nvinfo : EIATTR_KPARAM_INFO
	.align		4
.L_2807:
        /*0008*/ 	.byte	0x04, 0x17
        /*000a*/ 	.short	(.L_2809 - .L_2808)
.L_2808:
        /*000c*/ 	.word	0x00000000
        /*0010*/ 	.short	0x0013
        /*0012*/ 	.short	0x0070
        /*0014*/ 	.byte	0x00, 0xf0, 0x11, 0x00


	//----- nvinfo : EIATTR_KPARAM_INFO
	.align		4
.L_2809:
        /*0018*/ 	.byte	0x04, 0x17
        /*001a*/ 	.short	(.L_2811 - .L_2810)
.L_2810:
        /*001c*/ 	.word	0x00000000
        /*0020*/ 	.short	0x0012
        /*0022*/ 	.short	0x0068
        /*0024*/ 	.byte	0x00, 0xf0, 0x21, 0x00


	//----- nvinfo : EIATTR_KPARAM_INFO
	.align		4
.L_2811:
        /*0028*/ 	.byte	0x04, 0x17
        /*002a*/ 	.short	(.L_2813 - .L_2812)
.L_2812:
        /*002c*/ 	.word	0x00000000
        /*0030*/ 	.short	0x0011
        /*0032*/ 	.short	0x0060
        /*0034*/ 	.byte	0x00, 0xf0, 0x05, 0x00


	//----- nvinfo : EIATTR_KPARAM_INFO
	.align		4
.L_2813:
        /*0038*/ 	.byte	0x04, 0x17
        /*003a*/ 	.short	(.L_2815 - .L_2814)
.L_2814:
        /*003c*/ 	.word	0x00000000
        /*0040*/ 	.short	0x0010
        /*0042*/ 	.short	0x005c
        /*0044*/ 	.byte	0x00, 0xf0, 0x11, 0x00


	//----- nvinfo : EIATTR_KPARAM_INFO
	.align		4
.L_2815:
        /*0048*/ 	.byte	0x04, 0x17
        /*004a*/ 	.short	(.L_2817 - .L_2816)
.L_2816:
        /*004c*/ 	.word	0x00000000
        /*0050*/ 	.short	0x000f
        /*0052*/ 	.short	0x0058
        /*0054*/ 	.byte	0x00, 0xf0, 0x11, 0x00


	//----- nvinfo : EIATTR_KPARAM_INFO
	.align		4
.L_2817:
        /*0058*/ 	.byte	0x04, 0x17
        /*005a*/ 	.short	(.L_2819 - .L_2818)
.L_2818:
        /*005c*/ 	.word	0x00000000
        /*0060*/ 	.short	0x000e
        /*0062*/ 	.short	0x0054
        /*0064*/ 	.byte	0x00, 0xf0, 0x11, 0x00


	//----- nvinfo : EIATTR_KPARAM_INFO
	.align		4
.L_2819:
        /*0068*/ 	.byte	0x04, 0x17
        /*006a*/ 	.short	(.L_2821 - .L_2820)
.L_2820:
        /*006c*/ 	.word	0x00000000
        /*0070*/ 	.short	0x000d
        /*0072*/ 	.short	0x0050
        /*0074*/ 	.byte	0x00, 0xf0, 0x11, 0x00


	//----- nvinfo : EIATTR_KPARAM_INFO
	.align		4
.L_2821:
        /*0078*/ 	.byte	0x04, 0x17
        /*007a*/ 	.short	(.L_2823 - .L_2822)
.L_2822:
        /*007c*/ 	.word	0x00000000
        /*0080*/ 	.short	0x000c
        /*0082*/ 	.short	0x004c
        /*0084*/ 	.byte	0x00, 0xf0, 0x11, 0x00


	//----- nvinfo : EIATTR_KPARAM_INFO
	.align		4
.L_2823:
        /*0088*/ 	.byte	0x04, 0x17
        /*008a*/ 	.short	(.L_2825 - .L_2824)
.L_2824:
        /*008c*/ 	.word	0x00000000
        /*0090*/ 	.short	0x000b
        /*0092*/ 	.short	0x0048
        /*0094*/ 	.byte	0x00, 0xf0, 0x11, 0x00


	//----- nvinfo : EIATTR_KPARAM_INFO
	.align		4
.L_2825:
        /*0098*/ 	.byte	0x04, 0x17
        /*009a*/ 	.short	(.L_2827 - .L_2826)
.L_2826:
        /*009c*/ 	.word	0x00000000
        /*00a0*/ 	.short	0x000a
        /*00a2*/ 	.short	0x0040
        /*00a4*/ 	.byte	0x00, 0xf0, 0x21, 0x00


	//----- nvinfo : EIATTR_KPARAM_INFO
	.align		4
.L_2827:
        /*00a8*/ 	.byte	0x04, 0x17
        /*00aa*/ 	.short	(.L_2829 - .L_2828)
.L_2828:
        /*00ac*/ 	.word	0x00000000
        /*00b0*/ 	.short	0x0009
        /*00b2*/ 	.short	0x0038
        /*00b4*/ 	.byte	0x00, 0xf0, 0x21, 0x00


	//----- nvinfo : EIATTR_KPARAM_INFO
	.align		4
.L_2829:
        /*00b8*/ 	.byte	0x04, 0x17
        /*00ba*/ 	.short	(.L_2831 - .L_2830)
.L_2830:
        /*00bc*/ 	.word	0x00000000
        /*00c0*/ 	.short	0x0008
        /*00c2*/ 	.short	0x0034
        /*00c4*/ 	.byte	0x00, 0xf0, 0x11, 0x00


	//----- nvinfo : EIATTR_KPARAM_INFO
	.align		4
.L_2831:
        /*00c8*/ 	.byte	0x04, 0x17
        /*00ca*/ 	.short	(.L_2833 - .L_2832)
.L_2832:
        /*00cc*/ 	.word	0x00000000
        /*00d0*/ 	.short	0x0007
        /*00d2*/ 	.short	0x0030
        /*00d4*/ 	.byte	0x00, 0xf0, 0x11, 0x00


	//----- nvinfo : EIATTR_KPARAM_INFO
	.align		4
.L_2833:
        /*00d8*/ 	.byte	0x04, 0x17
        /*00da*/ 	.short	(.L_2835 - .L_2834)
.L_2834:
        /*00dc*/ 	.word	0x00000000
        /*00e0*/ 	.short	0x0006
        /*00e2*/ 	.short	0x002c
        /*00e4*/ 	.byte	0x00, 0xf0, 0x11, 0x00


	//----- nvinfo : EIATTR_KPARAM_INFO
	.align		4
.L_2835:
        /*00e8*/ 	.byte	0x04, 0x17
        /*00ea*/ 	.short	(.L_2837 - .L_2836)
.L_2836:
        /*00ec*/ 	.word	0x00000000
        /*00f0*/ 	.short	0x0005
        /*00f2*/ 	.short	0x0028
        /*00f4*/ 	.byte	0x00, 0xf0, 0x11, 0x00


	//----- nvinfo : EIATTR_KPARAM_INFO
	.align		4
.L_2837:
        /*00f8*/ 	.byte	0x04, 0x17
        /*00fa*/ 	.short	(.L_2839 - .L_2838)
.L_2838:
        /*00fc*/ 	.word	0x00000000
        /*0100*/ 	.short	0x0004
        /*0102*/ 	.short	0x0020
        /*0104*/ 	.byte	0x00, 0xf0, 0x21, 0x00


	//----- nvinfo : EIATTR_KPARAM_INFO
	.align		4
.L_2839:
        /*0108*/ 	.byte	0x04, 0x17
        /*010a*/ 	.short	(.L_2841 - .L_2840)
.L_2840:
        /*010c*/ 	.word	0x00000000
        /*0110*/ 	.short	0x0003
        /*0112*/ 	.short	0x0018
        /*0114*/ 	.byte	0x00, 0xf0, 0x21, 0x00


	//----- nvinfo : EIATTR_KPARAM_INFO
	.align		4
.L_2841:
        /*0118*/ 	.byte	0x04, 0x17
        /*011a*/ 	.short	(.L_2843 - .L_2842)
.L_2842:
        /*011c*/ 	.word	0x00000000
        /*0120*/ 	.short	0x0002
        /*0122*/ 	.short	0x0010
        /*0124*/ 	.byte	0x00, 0xf0, 0x21, 0x00


	//----- nvinfo : EIATTR_KPARAM_INFO
	.align		4
.L_2843:
        /*0128*/ 	.byte	0x04, 0x17
        /*012a*/ 	.short	(.L_2845 - .L_2844)
.L_2844:
        /*012c*/ 	.word	0x00000000
        /*0130*/ 	.short	0x0001
        /*0132*/ 	.short	0x0008
        /*0134*/ 	.byte	0x00, 0xf0, 0x21, 0x00


	//----- nvinfo : EIATTR_KPARAM_INFO
	.align		4
.L_2845:
        /*0138*/ 	.byte	0x04, 0x17
        /*013a*/ 	.short	(.L_2847 - .L_2846)
.L_2846:
        /*013c*/ 	.word	0x00000000
        /*0140*/ 	.short	0x0000
        /*0142*/ 	.short	0x0000
        /*0144*/ 	.byte	0x00, 0xf0, 0x21, 0x00


	//----- nvinfo : EIATTR_SPARSE_MMA_MASK
	.align		4
.L_2847:
        /*0148*/ 	.byte	0x03, 0x50
        /*014a*/ 	.short	0x0000


	//----- nvinfo : EIATTR_MAXREG_COUNT
	.align		4
        /*014c*/ 	.byte	0x03, 0x1b
        /*014e*/ 	.short	0x00ff


	//----- nvinfo : EIATTR_NUM_BARRIERS
	.align		4
        /*0150*/ 	.byte	0x02, 0x4c
        /*0152*/ 	.byte	0x01
	.zero		1


	//----- nvinfo : EIATTR_MERCURY_ISA_VERSION
	.align		4
        /*0154*/ 	.byte	0x03, 0x5f
        /*0156*/ 	.short	0x0101


	//----- nvinfo : EIATTR_EXIT_INSTR_OFFSETS
	.align		4
        /*0158*/ 	.byte	0x04, 0x1c
        /*015a*/ 	.short	(.L_2849 - .L_2848)


	//   ....[0]....
.L_2848:
        /*015c*/ 	.word	0x000007f0


	//   ....[1]....
        /*0160*/ 	.word	0x00007300


	//   ....[2]....
        /*0164*/ 	.word	0x000075f0


	//   ....[3]....
        /*0168*/ 	.word	0x00007740


	//   ....[4]....
        /*016c*/ 	.word	0x000077e0


	//   ....[5]....
        /*0170*/ 	.word	0x00007820


	//----- nvinfo : EIATTR_CRS_STACK_SIZE
	.align		4
.L_2849:
        /*0174*/ 	.byte	0x04, 0x1e
        /*0176*/ 	.short	(.L_2851 - .L_2850)
.L_2850:
        /*0178*/ 	.word	0x00000000


	//----- nvinfo : EIATTR_CBANK_PARAM_SIZE
	.align		4
.L_2851:
        /*017c*/ 	.byte	0x03, 0x19
        /*017e*/ 	.short	0x0074


	//----- nvinfo : EIATTR_PARAM_CBANK
	.align		4
        /*0180*/ 	.byte	0x04, 0x0a
        /*0182*/ 	.short	(.L_2853 - .L_2852)
	.align		4
.L_2852:
        /*0184*/ 	.word	index@(.nv.constant0._Z23gemm_half_q_half_kernelILi2ELi160ELb0ELb0ELi64EEvPK6__halfPKjS4_S2_PS0_iiiiPKtS7_iiiiiibS2_i)
        /*0188*/ 	.short	0x0210
        /*018a*/ 	.short	0x0074


	//----- nvinfo : EIATTR_SW_WAR
	.align		4
.L_2853:
        /*018c*/ 	.byte	0x04, 0x36
        /*018e*/ 	.short	(.L_2855 - .L_2854)
.L_2854:
        /*0190*/ 	.word	0x00000008
.L_2855:


//--------------------- .nv.info._Z23gemm_half_q_half_kernelILi2ELi40ELb0ELb0ELi64EEvPK6__halfPKjS4_S2_PS0_iiiiPKtS7_iiiiiibS2_i --------------------------
	.section	.nv.info._Z23gemm_half_q_half_kernelILi2ELi40ELb0ELb0ELi64EEvPK6__halfPKjS4_S2_PS0_iiiiPKtS7_iiiiiibS2_i,"",@"SHT_CUDA_INFO"
	.sectionflags	@""
	.align	4


	//----- nvinfo : EIATTR_CUDA_API_VERSION
	.align		4
        /*0000*/ 	.byte	0x04, 0x37
        /*0002*/ 	.short	(.L_2857 - .L_2856)
.L_2856:
        /*0004*/ 	.word	0x00000082


	//----- nvinfo : EIATTR_KPARAM_INFO
	.align		4
.L_2857:
        /*0008*/ 	.byte	0x04, 0x17
        /*000a*/ 	.short	(.L_2859 - .L_2858)
.L_2858:
        /*000c*/ 	.word	0x00000000
        /*0010*/ 	.short	0x0013
        /*0012*/ 	.short	0x0070
        /*0014*/ 	.byte	0x00, 0xf0, 0x11, 0x00


	//----- nvinfo : EIATTR_KPARAM_INFO
	.align		4
.L_2859:
        /*0018*/ 	.byte	0x04, 0x17
        /*001a*/ 	.short	(.L_2861 - .L_2860)
.L_2860:
        /*001c*/ 	.word	0x00000000
        /*0020*/ 	.short	0x0012
        /*0022*/ 	.short	0x0068
        /*0024*/ 	.byte	0x00, 0xf0, 0x21, 0x00


	//----- nvinfo : EIATTR_KPARAM_INFO
	.align		4
.L_2861:
        /*0028*/ 	.byte	0x04, 0x17
        /*002a*/ 	.short	(.L_2863 - .L_2862)
.L_2862:
        /*002c*/ 	.word	0x00000000
        /*0030*/ 	.short	0x0011
        /*0032*/ 	.short	0x0060
        /*0034*/ 	.byte	0x00, 0xf0, 0x05, 0x00


	//----- nvinfo : EIATTR_KPARAM_INFO
	.align		4
.L_2863:
        /*0038*/ 	.byte	0x04, 0x17
        /*003a*/ 	.short	(.L_2865 - .L_2864)
.L_2864:
        /*003c*/ 	.word	0x00000000
        /*0040*/ 	.short	0x0010
        /*0042*/ 	.short	0x005c
        /*0044*/ 	.byte	0x00, 0xf0, 0x11, 0x00


	//----- nvinfo : EIATTR_KPARAM_INFO
	.align		4
.L_2865:
        /*0048*/ 	.byte	0x04, 0x17
        /*004a*/ 	.short	(.L_2867 - .L_2866)
.L_2866:
        /*004c*/ 	.word	0x00000000
        /*0050*/ 	.short	0x000f
        /*0052*/ 	.short	0x0058
        /*0054*/ 	.byte	0x00, 0xf0, 0x11, 0x00


	//----- nvinfo : EIATTR_KPARAM_INFO
	.align		4
.L_2867:
        /*0058*/ 	.byte	0x04, 0x17
        /*005a*/ 	.short	(.L_2869 - .L_2868)
.L_2868:
        /*005c*/ 	.word	0x00000000
        /*0060*/ 	.short	0x000e
        /*0062*/ 	.short	0x0054
        /*0064*/ 	.byte	0x00, 0xf0, 0x11, 0x00


	//----- nvinfo : EIATTR_KPARAM_INFO
	.align		4
.L_2869:
        /*0068*/ 	.byte	0x04, 0x17
        /*006a*/ 	.short	(.L_2871 - .L_2870)
.L_2870:
        /*006c*/ 	.word	0x00000000
        /*0070*/ 	.short	0x000d
        /*0072*/ 	.short	0x0050
        /*0074*/ 	.byte	0x00, 0xf0, 0x11, 0x00


	//----- nvinfo : EIATTR_KPARAM_INFO
	.align		4
.L_2871:
        /*0078*/ 	.byte	0x04, 0x17
        /*007a*/ 	.short	(.L_2873 - .L_2872)
.L_2872:
        /*007c*/ 	.word	0x00000000
        /*0080*/ 	.short	0x000c
        /*0082*/ 	.short	0x004c
        /*0084*/ 	.byte	0x00, 0xf0, 0x11, 0x00


	//----- nvinfo : EIATTR_KPARAM_INFO
	.align		4
.L_2873:
        /*0088*/ 	.byte	0x04, 0x17
        /*008a*/ 	.short	(.L_2875 - .L_2874)
.L_2874:
        /*008c*/ 	.word	0x00000000
        /*0090*/ 	.short	0x000b
        /*0092*/ 	.short	0x0048
        /*0094*/ 	.byte	0x00, 0xf0, 0x11, 0x00


	//----- nvinfo : EIATTR_KPARAM_INFO
	.align		4
.L_2875:
        /*0098*/ 	.byte	0x04, 0x17
        /*009a*/ 	.short	(.L_2877 - .L_2876)
.L_2876:
        /*009c*/ 	.word	0x00000000
        /*00a0*/ 	.short	0x000a
        /*00a2*/ 	.short	0x0040
        /*00a4*/ 	.byte	0x00, 0xf0, 0x21, 0x00


	//----- nvinfo : EIATTR_KPARAM_INFO
	.align		4
.L_2877:
        /*00a8*/ 	.byte	0x04, 0x17
        /*00aa*/ 	.short	(.L_2879 - .L_2878)
.L_2878:
        /*00ac*/ 	.word	0x00000000
        /*00b0*/ 	.short	0x0009
        /*00b2*/ 	.short	0x0038
        /*00b4*/ 	.byte	0x00, 0xf0, 0x21, 0x00


	//----- nvinfo : EIATTR_KPARAM_INFO
	.align		4
.L_2879:
        /*00b8*/ 	.byte	0x04, 0x17
        /*00ba*/ 	.short	(.L_2881 - .L_2880)
.L_2880:
        /*00bc*/ 	.word	0x00000000
        /*00c0*/ 	.short	0x0008
        /*00c2*/ 	.short	0x0034
        /*00c4*/ 	.byte	0x00, 0xf0, 0x11, 0x00


	//----- nvinfo : EIATTR_KPARAM_INFO
	.align		4
.L_2881:
        /*00c8*/ 	.byte	0x04, 0x17
        /*00ca*/ 	.short	(.L_2883 - .L_2882)
.L_2882:
        /*00cc*/ 	.word	0x00000000
        /*00d0*/ 	.short	0x0007
        /*00d2*/ 	.short	0x0030
        /*00d4*/ 	.byte	0x00, 0xf0, 0x11, 0x00


	//----- nvinfo : EIATTR_KPARAM_INFO
	.align		4
.L_2883:
        /*00d8*/ 	.byte	0x04, 0x17
        /*00da*/ 	.short	(.L_2885 - .L_2884)
.L_2884:
        /*00dc*/ 	.word	0x00000000
        /*00e0*/ 	.short	0x0006
        /*00e2*/ 	.short	0x002c
        /*00e4*/ 	.byte	0x00, 0xf0, 0x11, 0x00


	//----- nvinfo : EIATTR_KPARAM_INFO
	.align		4
.L_2885:
        /*00e8*/ 	.byte	0x04, 0x17
        /*00ea*/ 	.short	(.L_2887 - .L_2886)
.L_2886:
        /*00ec*/ 	.word	0x00000000
        /*00f0*/ 	.short	0x0005
        /*00f2*/ 	.short	0x0028
        /*00f4*/ 	.byte	0x00, 0xf0, 0x11, 0x00


	//----- nvinfo : EIATTR_KPARAM_INFO
	.align		4
.L_2887:
        /*00f8*/ 	.byte	0x04, 0x17
        /*00fa*/ 	.short	(.L_2889 - .L_2888)
.L_2888:
        /*00fc*/ 	.word	0x00000000
        /*0100*/ 	.short	0x0004
        /*0102*/ 	.short	0x0020
        /*0104*/ 	.byte	0x00, 0xf0, 0x21, 0x00


	//----- nvinfo : EIATTR_KPARAM_INFO
	.align		4
.L_2889:
        /*0108*/ 	.byte	0x04, 0x17
        /*010a*/ 	.short	(.L_2891 - .L_2890)
.L_2890:
        /*010c*/ 	.word	0x00000000
        /*0110*/ 	.short	0x0003
        /*0112*/ 	.short	0x0018
        /*0114*/ 	.byte	0x00, 0xf0, 0x21, 0x00


	//----- nvinfo : EIATTR_KPARAM_INFO
	.align		4
.L_2891:
        /*0118*/ 	.byte	0x04, 0x17
        /*011a*/ 	.short	(.L_2893 - .L_2892)
.L_2892:
        /*011c*/ 	.word	0x00000000
        /*0120*/ 	.short	0x0002
        /*0122*/ 	.short	0x0010
        /*0124*/ 	.byte	0x00, 0xf0, 0x21, 0x00


	//----- nvinfo : EIATTR_KPARAM_INFO
	.align		4
.L_2893:
        /*0128*/ 	.byte	0x04, 0x17
        /*012a*/ 	.short	(.L_2895 - .L_2894)
.L_2894:
        /*012c*/ 	.word	0x00000000
        /*0130*/ 	.short	0x0001
        /*0132*/ 	.short	0x0008
        /*0134*/ 	.byte	0x00, 0xf0, 0x21, 0x00


	//----- nvinfo : EIATTR_KPARAM_INFO
	.align		4
.L_2895:
        /*0138*/ 	.byte	0x04, 0x17
        /*013a*/ 	.short	(.L_2897 - .L_2896)
.L_2896:
        /*013c*/ 	.word	0x00000000
        /*0140*/ 	.short	0x0000
        /*0142*/ 	.short	0x0000
        /*0144*/ 	.byte	0x00, 0xf0, 0x21, 0x00


	//----- nvinfo : EIATTR_SPARSE_MMA_MASK
	.align		4
.L_2897:
        /*0148*/ 	.byte	0x03, 0x50
        /*014a*/ 	.short	0x0000


	//----- nvinfo : EIATTR_MAXREG_COUNT
	.align		4
        /*014c*/ 	.byte	0x03, 0x1b
        /*014e*/ 	.short	0x00ff


	//----- nvinfo : EIATTR_NUM_BARRIERS
	.align		4
        /*0150*/ 	.byte	0x02, 0x4c
        /*0152*/ 	.byte	0x01
	.zero		1


	//----- nvinfo : EIATTR_MERCURY_ISA_VERSION
	.align		4
        /*0154*/ 	.byte	0x03, 0x5f
        /*0156*/ 	.short	0x0101


	//----- nvinfo : EIATTR_EXIT_INSTR_OFFSETS
	.align		4
        /*0158*/ 	.byte	0x04, 0x1c
        /*015a*/ 	.short	(.L_2899 - .L_2898)


	//   ....[0]....
.L_2898:
        /*015c*/ 	.word	0x00000800


	//   ....[1]....
        /*0160*/ 	.word	0x00006490


	//   ....[2]....
        /*0164*/ 	.word	0x00006780


	//   ....[3]....
        /*0168*/ 	.word	0x000068d0


	//   ....[4]....
        /*016c*/ 	.word	0x00006970


	//   ....[5]....
        /*0170*/ 	.word	0x000069b0


	//----- nvinfo : EIATTR_CRS_STACK_SIZE
	.align		4
.L_2899:
        /*0174*/ 	.byte	0x04, 0x1e
        /*0176*/ 	.short	(.L_2901 - .L_2900)
.L_2900:
        /*0178*/ 	.word	0x00000000


	//----- nvinfo : EIATTR_CBANK_PARAM_SIZE
	.align		4
.L_2901:
        /*017c*/ 	.byte	0x03, 0x19
        /*017e*/ 	.short	0x0074


	//----- nvinfo : EIATTR_PARAM_CBANK
	.align		4
        /*0180*/ 	.byte	0x04, 0x0a
        /*0182*/ 	.short	(.L_2903 - .L_2902)
	.align		4
.L_2902:
        /*0184*/ 	.word	index@(.nv.constant0._Z23gemm_half_q_half_kernelILi2ELi40ELb0ELb0ELi64EEvPK6__halfPKjS4_S2_PS0_iiiiPKtS7_iiiiiibS2_i)
        /*0188*/ 	.short	0x0210
        /*018a*/ 	.short	0x0074


	//----- nvinfo : EIATTR_SW_WAR
	.align		4
.L_2903:
        /*018c*/ 	.byte	0x04, 0x36
        /*018e*/ 	.short	(.L_2905 - .L_2904)
.L_2904:
        /*0190*/ 	.word	0x00000008
.L_2905:


//--------------------- .nv.info._Z23gemm_half_q_half_kernelILi2ELi10ELb0ELb0ELi64EEvPK6__halfPKjS4_S2_PS0_iiiiPKtS7_iiiiiibS2_i --------------------------
	.section	.nv.info._Z23gemm_half_q_half_kernelILi2ELi10ELb0ELb0ELi64EEvPK6__halfPKjS4_S2_PS0_iiiiPKtS7_iiiiiibS2_i,"",@"SHT_CUDA_INFO"
	.sectionflags	@""
	.align	4


	//----- nvinfo : EIATTR_CUDA_API_VERSION
	.align		4
        /*0000*/ 	.byte	0x04, 0x37
        /*0002*/ 	.short	(.L_2907 - .L_2906)
.L_2906:
        /*0004*/ 	.word	0x00000082


	//----- nvinfo : EIATTR_KPARAM_INFO
	.align		4
.L_2907:
        /*0008*/ 	.byte	0x04, 0x17
        /*000a*/ 	.short	(.L_2909 - .L_2908)
.L_2908:
        /*000c*/ 	.word	0x00000000
        /*0010*/ 	.short	0x0013
        /*0012*/ 	.short	0x0070
        /*0014*/ 	.byte	0x00, 0xf0, 0x11, 0x00


	//----- nvinfo : EIATTR_KPARAM_INFO
	.align		4
.L_2909:
        /*0018*/ 	.byte	0x04, 0x17
        /*001a*/ 	.short	(.L_2911 - .L_2910)
.L_2910:
        /*001c*/ 	.word	0x00000000
        /*0020*/ 	.short	0x0012
        /*0022*/ 	.short	0x0068
        /*0024*/ 	.byte	0x00, 0xf0, 0x21, 0x00


	//----- nvinfo : EIATTR_KPARAM_INFO
	.align		4
.L_2911:
        /*0028*/ 	.byte	0x04, 0x17
        /*002a*/ 	.short	(.L_2913 - .L_2912)
.L_2912:
        /*002c*/ 	.word	0x00000000
        /*0030*/ 	.short	0x0011
        /*0032*/ 	.short	0x0060
        /*0034*/ 	.byte	0x00, 0xf0, 0x05, 0x00


	//----- nvinfo : EIATTR_KPARAM_INFO
	.align		4
.L_2913:
        /*0038*/ 	.byte	0x04, 0x17
        /*003a*/ 	.short	(.L_2915 - .L_2914)
.L_2914:
        /*003c*/ 	.word	0x00000000
        /*0040*/ 	.short	0x0010
        /*0042*/ 	.short	0x005c
        /*0044*/ 	.byte	0x00, 0xf0, 0x11, 0x00


	//----- nvinfo : EIATTR_KPARAM_INFO
	.align		4
.L_2915:
        /*0048*/ 	.byte	0x04, 0x17
        /*004a*/ 	.short	(.L_2917 - .L_2916)
.L_2916:
        /*004c*/ 	.word	0x00000000
        /*0050*/ 	.short	0x000f
        /*0052*/ 	.short	0x0058
        /*0054*/ 	.byte	0x00, 0xf0, 0x11, 0x00


	//----- nvinfo : EIATTR_KPARAM_INFO
	.align		4
.L_2917:
        /*0058*/ 	.byte	0x04, 0x17
        /*005a*/ 	.short	(.L_2919 - .L_2918)
.L_2918:
        /*005c*/ 	.word	0x00000000
        /*0060*/ 	.short	0x000e
        /*0062*/ 	.short	0x0054
        /*0064*/ 	.byte	0x00, 0xf0, 0x11, 0x00


	//----- nvinfo : EIATTR_KPARAM_INFO
	.align		4
.L_2919:
        /*0068*/ 	.byte	0x04, 0x17
        /*006a*/ 	.short	(.L_2921 - .L_2920)
.L_2920:
        /*006c*/ 	.word	0x00000000
        /*0070*/ 	.short	0x000d
        /*0072*/ 	.short	0x0050
        /*0074*/ 	.byte	0x00, 0xf0, 0x11, 0x00


	//----- nvinfo : EIATTR_KPARAM_INFO
	.align		4
.L_2921:
        /*0078*/ 	.byte	0x04, 0x17
        /*007a*/ 	.short	(.L_2923 - .L_2922)
.L_2922:
        /*007c*/ 	.word	0x00000000
        /*0080*/ 	.short	0x000c
        /*0082*/ 	.short	0x004c
        /*0084*/ 	.byte	0x00, 0xf0, 0x11, 0x00


	//----- nvinfo : EIATTR_KPARAM_INFO
	.align		4
.L_2923:
        /*0088*/ 	.byte	0x04, 0x17
        /*008a*/ 	.short	(.L_2925 - .L_2924)
.L_2924:
        /*008c*/ 	.word	0x00000000
        /*0090*/ 	.short	0x000b
        /*0092*/ 	.short	0x0048
        /*0094*/ 	.byte	0x00, 0xf0, 0x11, 0x00


	//----- nvinfo : EIATTR_KPARAM_INFO
	.align		4
.L_2925:
        /*0098*/ 	.byte	0x04, 0x17
        /*009a*/ 	.short	(.L_2927 - .L_2926)
.L_2926:
        /*009c*/ 	.word	0x00000000
        /*00a0*/ 	.short	0x000a
        /*00a2*/ 	.short	0x0040
        /*00a4*/ 	.byte	0x00, 0xf0, 0x21, 0x00


	//----- nvinfo : EIATTR_KPARAM_INFO
	.align		4
.L_2927:
        /*00a8*/ 	.byte	0x04, 0x17
        /*00aa*/ 	.short	(.L_2929 - .L_2928)
.L_2928:
        /*00ac*/ 	.word	0x00000000
        /*00b0*/ 	.short	0x0009
        /*00b2*/ 	.short	0x0038
        /*00b4*/ 	.byte	0x00, 0xf0, 0x21, 0x00


	//----- nvinfo : EIATTR_KPARAM_INFO
	.align		4
.L_2929:
        /*00b8*/ 	.byte	0x04, 0x17
        /*00ba*/ 	.short	(.L_2931 - .L_2930)
.L_2930:
        /*00bc*/ 	.word	0x00000000
        /*00c0*/ 	.short	0x0008
        /*00c2*/ 	.short	0x0034
        /*00c4*/ 	.byte	0x00, 0xf0, 0x11, 0x00


	//----- nvinfo : EIATTR_KPARAM_INFO
	.align		4
.L_2931:
        /*00c8*/ 	.byte	0x04, 0x17
        /*00ca*/ 	.short	(.L_2933 - .L_2932)
.L_2932:
        /*00cc*/ 	.word	0x00000000
        /*00d0*/ 	.short	0x0007
        /*00d2*/ 	.short	0x0030
        /*00d4*/ 	.byte	0x00, 0xf0, 0x11, 0x00


	//----- nvinfo : EIATTR_KPARAM_INFO
	.align		4
.L_2933:
        /*00d8*/ 	.byte	0x04, 0x17
        /*00da*/ 	.short	(.L_2935 - .L_2934)
.L_2934:
        /*00dc*/ 	.word	0x00000000
        /*00e0*/ 	.short	0x0006
        /*00e2*/ 	.short	0x002c
        /*00e4*/ 	.byte	0x00, 0xf0, 0x11, 0x00


	//----- nvinfo : EIATTR_KPARAM_INFO
	.align		4
.L_2935:
        /*00e8*/ 	.byte	0x04, 0x17
        /*00ea*/ 	.short	(.L_2937 - .L_2936)
.L_2936:
        /*00ec*/ 	.word	0x00000000
        /*00f0*/ 	.short	0x0005
        /*00f2*/ 	.short	0x0028
        /*00f4*/ 	.byte	0x00, 0xf0, 0x11, 0x00


	//----- nvinfo : EIATTR_KPARAM_INFO
	.align		4
.L_2937:
        /*00f8*/ 	.byte	0x04, 0x17
        /*00fa*/ 	.short	(.L_2939 - .L_2938)
.L_2938:
        /*00fc*/ 	.word	0x00000000
        /*0100*/ 	.short	0x0004
        /*0102*/ 	.short	0x0020
        /*0104*/ 	.byte	0x00, 0xf0, 0x21, 0x00


	//----- nvinfo : EIATTR_KPARAM_INFO
	.align		4
.L_2939:
        /*0108*/ 	.byte	0x04, 0x17
        /*010a*/ 	.short	(.L_2941 - .L_2940)
.L_2940:
        /*010c*/ 	.word	0x00000000
        /*0110*/ 	.short	0x0003
        /*0112*/ 	.short	0x0018
        /*0114*/ 	.byte	0x00, 0xf0, 0x21, 0x00


	//----- nvinfo : EIATTR_KPARAM_INFO
	.align		4
.L_2941:
        /*0118*/ 	.byte	0x04, 0x17
        /*011a*/ 	.short	(.L_2943 - .L_2942)
.L_2942:
        /*011c*/ 	.word	0x00000000
        /*0120*/ 	.short	0x0002
        /*0122*/ 	.short	0x0010
        /*0124*/ 	.byte	0x00, 0xf0, 0x21, 0x00


	//----- nvinfo : EIATTR_KPARAM_INFO
	.align		4
.L_2943:
        /*0128*/ 	.byte	0x04, 0x17
        /*012a*/ 	.short	(.L_2945 - .L_2944)
.L_2944:
        /*012c*/ 	.word	0x00000000
        /*0130*/ 	.short	0x0001
        /*0132*/ 	.short	0x0008
        /*0134*/ 	.byte	0x00, 0xf0, 0x21, 0x00


	//----- nvinfo : EIATTR_KPARAM_INFO
	.align		4
.L_2945:
        /*0138*/ 	.byte	0x04, 0x17
        /*013a*/ 	.short	(.L_2947 - .L_2946)
.L_2946:
        /*013c*/ 	.word	0x00000000
        /*0140*/ 	.short	0x0000
        /*0142*/ 	.short	0x0000
        /*0144*/ 	.byte	0x00, 0xf0, 0x21, 0x00


	//----- nvinfo : EIATTR_SPARSE_MMA_MASK
	.align		4
.L_2947:
        /*0148*/ 	.byte	0x03, 0x50
        /*014a*/ 	.short	0x0000


	//----- nvinfo : EIATTR_MAXREG_COUNT
	.align		4
        /*014c*/ 	.byte	0x03, 0x1b
        /*014e*/ 	.short	0x00ff


	//----- nvinfo : EIATTR_NUM_BARRIERS
	.align		4
        /*0150*/ 	.byte	0x02, 0x4c
        /*0152*/ 	.byte	0x01
	.zero		1


	//----- nvinfo : EIATTR_MERCURY_ISA_VERSION
	.align		4
        /*0154*/ 	.byte	0x03, 0x5f
        /*0156*/ 	.short	0x0101


	//----- nvinfo : EIATTR_EXIT_INSTR_OFFSETS
	.align		4
        /*0158*/ 	.byte	0x04, 0x1c
        /*015a*/ 	.short	(.L_2949 - .L_2948)


	//   ....[0]....
.L_2948:
        /*015c*/ 	.word	0x00000800


	//   ....[1]....
        /*0160*/ 	.word	0x000053c0


	//   ....[2]....
        /*0164*/ 	.word	0x00005690


	//   ....[3]....
        /*0168*/ 	.word	0x000057e0


	//   ....[4]....
        /*016c*/ 	.word	0x00005870


	//   ....[5]....
        /*0170*/ 	.word	0x000058b0


	//----- nvinfo : EIATTR_CRS_STACK_SIZE
	.align		4
.L_2949:
        /*0174*/ 	.byte	0x04, 0x1e
        /*0176*/ 	.short	(.L_2951 - .L_2950)
.L_2950:
        /*0178*/ 	.word	0x00000000


	//----- nvinfo : EIATTR_CBANK_PARAM_SIZE
	.align		4
.L_2951:
        /*017c*/ 	.byte	0x03, 0x19
        /*017e*/ 	.short	0x0074


	//----- nvinfo : EIATTR_PARAM_CBANK
	.align		4
        /*0180*/ 	.byte	0x04, 0x0a
        /*0182*/ 	.short	(.L_2953 - .L_2952)
	.align		4
.L_2952:
        /*0184*/ 	.word	index@(.nv.constant0._Z23gemm_half_q_half_kernelILi2ELi10ELb0ELb0ELi64EEvPK6__halfPKjS4_S2_PS0_iiiiPKtS7_iiiiiibS2_i)
        /*0188*/ 	.short	0x0210
        /*018a*/ 	.short	0x0074


	//----- nvinfo : EIATTR_SW_WAR
	.align		4
.L_2953:
        /*018c*/ 	.byte	0x04, 0x36
        /*018e*/ 	.short	(.L_2955 - .L_2954)
.L_2954:
        /*0190*/ 	.word	0x00000008
.L_2955:


//--------------------- .nv.info._Z23gemm_half_q_half_kernelILi2ELi172ELb0ELb0ELi64EEvPK6__halfPKjS4_S2_PS0_iiiiPKtS7_iiiiiibS2_i --------------------------
	.section	.nv.info._Z23gemm_half_q_half_kernelILi2ELi172ELb0ELb0ELi64EEvPK6__halfPKjS4_S2_PS0_iiiiPKtS7_iiiiiibS2_i,"",@"SHT_CUDA_INFO"
	.sectionflags	@""
	.align	4


	//----- nvinfo : EIATTR_CUDA_API_VERSION
	.align		4
        /*0000*/ 	.byte	0x04, 0x37
        /*0002*/ 	.short	(.L_2957 - .L_2956)
.L_2956:
        /*0004*/ 	.word	0x00000082


	//----- nvinfo : EIATTR_KPARAM_INFO
	.align		4
.L_2957:
        /*0008*/ 	.byte	0x04, 0x17
        /*000a*/ 	.short	(.L_2959 - .L_2958)
.L_2958:
        /*000c*/ 	.word	0x00000000
        /*0010*/ 	.short	0x0013
        /*0012*/ 	.short	0x0070
        /*0014*/ 	.byte	0x00, 0xf0, 0x11, 0x00


	//----- nvinfo : EIATTR_KPARAM_INFO
	.align		4
.L_2959:
        /*0018*/ 	.byte	0x04, 0x17
        /*001a*/ 	.short	(.L_2961 - .L_2960)
.L_2960:
        /*001c*/ 	.word	0x00000000
        /*0020*/ 	.short	0x0012
        /*0022*/ 	.short	0x0068
        /*0024*/ 	.byte	0x00, 0xf0, 0x21, 0x00


	//----- nvinfo : EIATTR_KPARAM_INFO
	.align		4
.L_2961:
        /*0028*/ 	.byte	0x04, 0x17
        /*002a*/ 	.short	(.L_2963 - .L_2962)
.L_2962:
        /*002c*/ 	.word	0x00000000
        /*0030*/ 	.short	0x0011
        /*0032*/ 	.short	0x0060
        /*0034*/ 	.byte	0x00, 0xf0, 0x05, 0x00


	//----- nvinfo : EIATTR_KPARAM_INFO
	.align		4
.L_2963:
        /*0038*/ 	.byte	0x04, 0x17
        /*003a*/ 	.short	(.L_2965 - .L_2964)
.L_2964:
        /*003c*/ 	.word	0x00000000
        /*0040*/ 	.short	0x0010
        /*0042*/ 	.short	0x005c
        /*0044*/ 	.byte	0x00, 0xf0, 0x11, 0x00


	//----- nvinfo : EIATTR_KPARAM_INFO
	.align		4
.L_2965:
        /*0048*/ 	.byte	0x04, 0x17
        /*004a*/ 	.short	(.L_2967 - .L_2966)
.L_2966:
        /*004c*/ 	.word	0x00000000
        /*0050*/ 	.short	0x000f
        /*0052*/ 	.short	0x0058
        /*0054*/ 	.byte	0x00, 0xf0, 0x11, 0x00


	//----- nvinfo : EIATTR_KPARAM_INFO
	.align		4
.L_2967:
        /*0058*/ 	.byte	0x04, 0x17
        /*005a*/ 	.short	(.L_2969 - .L_2968)
.L_2968:
        /*005c*/ 	.word	0x00000000
        /*0060*/ 	.short	0x000e
        /*0062*/ 	.short	0x0054
        /*0064*/ 	.byte	0x00, 0xf0, 0x11, 0x00


	//----- nvinfo : EIATTR_KPARAM_INFO
	.align		4
.L_2969:
        /*0068*/ 	.byte	0x04, 0x17
        /*006a*/ 	.short	(.L_2971 - .L_2970)
.L_2970:
        /*006c*/ 	.word	0x00000000
        /*0070*/ 	.short	0x000d
        /*0072*/ 	.short	0x0050
        /*0074*/ 	.byte	0x00, 0xf0, 0x11, 0x00


	//----- nvinfo : EIATTR_KPARAM_INFO
	.align		4
.L_2971:
        /*0078*/ 	.byte	0x04, 0x17
        /*007a*/ 	.short	(.L_2973 - .L_2972)
.L_2972:
        /*007c*/ 	.word	0x00000000
        /*0080*/ 	.short	0x000c
        /*0082*/ 	.short	0x004c
        /*0084*/ 	.byte	0x00, 0xf0, 0x11, 0x00


	//----- nvinfo : EIATTR_KPARAM_INFO
	.align		4
.L_2973:
        /*0088*/ 	.byte	0x04, 0x17
        /*008a*/ 	.short	(.L_2975 - .L_2974)
.L_2974:
        /*008c*/ 	.word	0x00000000
        /*0090*/ 	.short	0x000b
        /*0092*/ 	.short	0x0048
        /*0094*/ 	.byte	0x00, 0xf0, 0x11, 0x00


	//----- nvinfo : EIATTR_KPARAM_INFO
	.align		4
.L_2975:
        /*0098*/ 	.byte	0x04, 0x17
        /*009a*/ 	.short	(.L_2977 - .L_2976)
.L_2976:
        /*009c*/ 	.word	0x00000000
        /*00a0*/ 	.short	0x000a
        /*00a2*/ 	.short	0x0040
        /*00a4*/ 	.byte	0x00, 0xf0, 0x21, 0x00


	//----- nvinfo : EIATTR_KPARAM_INFO
	.align		4
.L_2977:
        /*00a8*/ 	.byte	0x04, 0x17
        /*00aa*/ 	.short	(.L_2979 - .L_2978)
.L_2978:
        /*00ac*/ 	.word	0x00000000
        /*00b0*/ 	.short	0x0009
        /*00b2*/ 	.short	0x0038
        /*00b4*/ 	.byte	0x00, 0xf0, 0x21, 0x00


	//----- nvinfo : EIATTR_KPARAM_INFO
	.align		4
.L_2979:
        /*00b8*/ 	.byte	0x04, 0x17
        /*00ba*/ 	.short	(.L_2981 - .L_2980)
.L_2980:
        /*00bc*/ 	.word	0x00000000
        /*00c0*/ 	.short	0x0008
        /*00c2*/ 	.short	0x0034
        /*00c4*/ 	.byte	0x00, 0xf0, 0x11, 0x00


	//----- nvinfo : EIATTR_KPARAM_INFO
	.align		4
.L_2981:
        /*00c8*/ 	.byte	0x04, 0x17
        /*00ca*/ 	.short	(.L_2983 - .L_2982)
.L_2982:
        /*00cc*/ 	.word	0x00000000
        /*00d0*/ 	.short	0x0007
        /*00d2*/ 	.short	0x0030
        /*00d4*/ 	.byte	0x00, 0xf0, 0x11, 0x00


	//----- nvinfo : EIATTR_KPARAM_INFO
	.align		4
.L_2983:
        /*00d8*/ 	.byte	0x04, 0x17
        /*00da*/ 	.short	(.L_2985 - .L_2984)
.L_2984:
        /*00dc*/ 	.word	0x00000000
        /*00e0*/ 	.short	0x0006
        /*00e2*/ 	.short	0x002c
        /*00e4*/ 	.byte	0x00, 0xf0, 0x11, 0x00


	//----- nvinfo : EIATTR_KPARAM_INFO
	.align		4
.L_2985:
        /*00e8*/ 	.byte	0x04, 0x17
        /*00ea*/ 	.short	(.L_2987 - .L_2986)
.L_2986:
        /*00ec*/ 	.word	0x00000000
        /*00f0*/ 	.short	0x0005
        /*00f2*/ 	.short	0x0028
        /*00f4*/ 	.byte	0x00, 0xf0, 0x11, 0x00


	//----- nvinfo : EIATTR_KPARAM_INFO
	.align		4
.L_2987:
        /*00f8*/ 	.byte	0x04, 0x17
        /*00fa*/ 	.short	(.L_2989 - .L_2988)
.L_2988:
        /*00fc*/ 	.word	0x00000000
        /*0100*/ 	.short	0x0004
        /*0102*/ 	.short	0x0020
        /*0104*/ 	.byte	0x00, 0xf0, 0x21, 0x00


	//----- nvinfo : EIATTR_KPARAM_INFO
	.align		4
.L_2989:
        /*0108*/ 	.byte	0x04, 0x17
        /*010a*/ 	.short	(.L_2991 - .L_2990)
.L_2990:
        /*010c*/ 	.word	0x00000000
        /*0110*/ 	.short	0x0003
        /*0112*/ 	.short	0x0018
        /*0114*/ 	.byte	0x00, 0xf0, 0x21, 0x00


	//----- nvinfo : EIATTR_KPARAM_INFO
	.align		4
.L_2991:
        /*0118*/ 	.byte	0x04, 0x17
        /*011a*/ 	.short	(.L_2993 - .L_2992)
.L_2992:
        /*011c*/ 	.word	0x00000000
        /*0120*/ 	.short	0x0002
        /*0122*/ 	.short	0x0010
        /*0124*/ 	.byte	0x00, 0xf0, 0x21, 0x00


	//----- nvinfo : EIATTR_KPARAM_INFO
	.align		4
.L_2993:
        /*0128*/ 	.byte	0x04, 0x17
        /*012a*/ 	.short	(.L_2995 - .L_2994)
.L_2994:
        /*012c*/ 	.word	0x00000000
        /*0130*/ 	.short	0x0001
        /*0132*/ 	.short	0x0008
        /*0134*/ 	.byte	0x00, 0xf0, 0x21, 0x00


	//----- nvinfo : EIATTR_KPARAM_INFO
	.align		4
.L_2995:
        /*0138*/ 	.byte	0x04, 0x17
        /*013a*/ 	.short	(.L_2997 - .L_2996)
.L_2996:
        /*013c*/ 	.word	0x00000000
        /*0140*/ 	.short	0x0000
        /*0142*/ 	.short	0x0000
        /*0144*/ 	.byte	0x00, 0xf0, 0x21, 0x00


	//----- nvinfo : EIATTR_SPARSE_MMA_MASK
	.align		4
.L_2997:
        /*0148*/ 	.byte	0x03, 0x50
        /*014a*/ 	.short	0x0000


	//----- nvinfo : EIATTR_MAXREG_COUNT
	.align		4
        /*014c*/ 	.byte	0x03, 0x1b
        /*014e*/ 	.short	0x00ff


	//----- nvinfo : EIATTR_NUM_BARRIERS
	.align		4
        /*0150*/ 	.byte	0x02, 0x4c
        /*0152*/ 	.byte	0x01
	.zero		1


	//----- nvinfo : EIATTR_MERCURY_ISA_VERSION
	.align		4
        /*0154*/ 	.byte	0x03, 0x5f
        /*0156*/ 	.short	0x0101


	//----- nvinfo : EIATTR_EXIT_INSTR_OFFSETS
	.align		4
        /*0158*/ 	.byte	0x04, 0x1c
        /*015a*/ 	.short	(.L_2999 - .L_2998)


	//   ....[0]....
.L_2998:
        /*015c*/ 	.word	0x00000c90


	//   ....[1]....
        /*0160*/ 	.word	0x0000c530


	//   ....[2]....
        /*0164*/ 	.word	0x0000c800


	//   ....[3]....
        /*0168*/ 	.word	0x0000c950


	//   ....[4]....
        /*016c*/ 	.word	0x0000c9f0


	//   ....[5]....
        /*0170*/ 	.word	0x0000ca30


	//----- nvinfo : EIATTR_CRS_STACK_SIZE
	.align		4
.L_2999:
        /*0174*/ 	.byte	0x04, 0x1e
        /*0176*/ 	.short	(.L_3001 - .L_3000)
.L_3000:
        /*0178*/ 	.word	0x00000000


	//----- nvinfo : EIATTR_CBANK_PARAM_SIZE
	.align		4
.L_3001:
        /*017c*/ 	.byte	0x03, 0x19
        /*017e*/ 	.short	0x0074


	//----- nvinfo : EIATTR_PARAM_CBANK
	.align		4
        /*0180*/ 	.byte	0x04, 0x0a
        /*0182*/ 	.short	(.L_3003 - .L_3002)
	.align		4
.L_3002:
        /*0184*/ 	.word	index@(.nv.constant0._Z23gemm_half_q_half_kernelILi2ELi172ELb0ELb0ELi64EEvPK6__halfPKjS4_S2_PS0_iiiiPKtS7_iiiiiibS2_i)
        /*0188*/ 	.short	0x0210
        /*018a*/ 	.short	0x0074


	//----- nvinfo : EIATTR_SW_WAR
	.align		4
.L_3003:
        /*018c*/ 	.byte	0x04, 0x36
        /*018e*/ 	.short	(.L_3005 - .L_3004)
.L_3004:
        /*0190*/ 	.word	0x00000008
.L_3005:


//--------------------- .nv.info._Z23gemm_half_q_half_kernelILi2ELi176ELb0ELb0ELi64EEvPK6__halfPKjS4_S2_PS0_iiiiPKtS7_iiiiiibS2_i --------------------------
	.section	.nv.info._Z23gemm_half_q_half_kernelILi2ELi176ELb0ELb0ELi64EEvPK6__halfPKjS4_S2_PS0_iiiiPKtS7_iiiiiibS2_i,"",@"SHT_CUDA_INFO"
	.sectionflags	@""
	.align	4


	//----- nvinfo : EIATTR_CUDA_API_VERSION
	.align		4
        /*0000*/ 	.byte	0x04, 0x37
        /*0002*/ 	.short	(.L_3007 - .L_3006)
.L_3006:
        /*0004*/ 	.word	0x00000082


	//----- nvinfo : EIATTR_KPARAM_INFO
	.align		4
.L_3007:
        /*0008*/ 	.byte	0x04, 0x17
        /*000a*/ 	.short	(.L_3009 - .L_3008)
.L_3008:
        /*000c*/ 	.word	0x00000000
        /*0010*/ 	.short	0x0013
        /*0012*/ 	.short	0x0070
        /*0014*/ 	.byte	0x00, 0xf0, 0x11, 0x00


	//----- nvinfo : EIATTR_KPARAM_INFO
	.align		4
.L_3009:
        /*0018*/ 	.byte	0x04, 0x17
        /*001a*/ 	.short	(.L_3011 - .L_3010)
.L_3010:
        /*001c*/ 	.word	0x00000000
        /*0020*/ 	.short	0x0012
        /*0022*/ 	.short	0x0068
        /*0024*/ 	.byte	0x00, 0xf0, 0x21, 0x00


	//----- nvinfo : EIATTR_KPARAM_INFO
	.align		4
.L_3011:
        /*0028*/ 	.byte	0x04, 0x17
        /*002a*/ 	.short	(.L_3013 - .L_3012)
.L_3012:
        /*002c*/ 	.word	0x00000000
        /*0030*/ 	.short	0x0011
        /*0032*/ 	.short	0x0060
        /*0034*/ 	.byte	0x00, 0xf0, 0x05, 0x00


	//----- nvinfo : EIATTR_KPARAM_INFO
	.align		4
.L_3013:
        /*0038*/ 	.byte	0x04, 0x17
        /*003a*/ 	.short	(.L_3015 - .L_3014)
.L_3014:
        /*003c*/ 	.word	0x00000000
        /*0040*/ 	.short	0x0010
        /*0042*/ 	.short	0x005c
        /*0044*/ 	.byte	0x00, 0xf0, 0x11, 0x00


	//----- nvinfo : EIATTR_KPARAM_INFO
	.align		4
.L_3015:
        /*0048*/ 	.byte	0x04, 0x17
        /*004a*/ 	.short	(.L_3017 - .L_3016)
.L_3016:
        /*004c*/ 	.word	0x00000000
        /*0050*/ 	.short	0x000f
        /*0052*/ 	.short	0x0058
        /*0054*/ 	.byte	0x00, 0xf0, 0x11, 0x00


	//----- nvinfo : EIATTR_KPARAM_INFO
	.align		4
.L_3017:
        /*0058*/ 	.byte	0x04, 0x17
        /*005a*/ 	.short	(.L_3019 - .L_3018)
.L_3018:
        /*005c*/ 	.word	0x00000000
        /*0060*/ 	.short	0x000e
        /*0062*/ 	.short	0x0054
        /*0064*/ 	.byte	0x00, 0xf0, 0x11, 0x00


	//----- nvinfo : EIATTR_KPARAM_INFO
	.align		4
.L_3019:
        /*0068*/ 	.byte	0x04, 0x17
        /*006a*/ 	.short	(.L_3021 - .L_3020)
.L_3020:
        /*006c*/ 	.word	0x00000000
        /*0070*/ 	.short	0x000d
        /*0072*/ 	.short	0x0050
        /*0074*/ 	.byte	0x00, 0xf0, 0x11, 0x00


	//----- nvinfo : EIATTR_KPARAM_INFO
	.align		4
.L_3021:
        /*0078*/ 	.byte	0x04, 0x17
        /*007a*/ 	.short	(.L_3023 - .L_3022)
.L_3022:
        /*007c*/ 	.word	0x00000000
        /*0080*/ 	.short	0x000c
        /*0082*/ 	.short	0x004c
        /*0084*/ 	.byte	0x00, 0xf0, 0x11, 0x00


	//----- nvinfo : EIATTR_KPARAM_INFO
	.align		4
.L_3023:
        /*0088*/ 	.byte	0x04, 0x17
        /*008a*/ 	.short	(.L_3025 - .L_3024)
.L_3024:
        /*008c*/ 	.word	0x00000000
        /*0090*/ 	.short	0x000b
        /*0092*/ 	.short	0x0048
        /*0094*/ 	.byte	0x00, 0xf0, 0x11, 0x00


	//----- nvinfo : EIATTR_KPARAM_INFO
	.align		4
.L_3025:
        /*0098*/ 	.byte	0x04, 0x17
        /*009a*/ 	.short	(.L_3027 - .L_3026)
.L_3026:
        /*009c*/ 	.word	0x00000000
        /*00a0*/ 	.short	0x000a
        /*00a2*/ 	.short	0x0040
        /*00a4*/ 	.byte	0x00, 0xf0, 0x21, 0x00


	//----- nvinfo : EIATTR_KPARAM_INFO
	.align		4
.L_3027:
        /*00a8*/ 	.byte	0x04, 0x17
        /*00aa*/ 	.short	(.L_3029 - .L_3028)
.L_3028:
        /*00ac*/ 	.word	0x00000000
        /*00b0*/ 	.short	0x0009
        /*00b2*/ 	.short	0x0038
        /*00b4*/ 	.byte	0x00, 0xf0, 0x21, 0x00


	//----- nvinfo : EIATTR_KPARAM_INFO
	.align		4
.L_3029:
        /*00b8*/ 	.byte	0x04, 0x17
        /*00ba*/ 	.short	(.L_3031 - .L_3030)
.L_3030:
        /*00bc*/ 	.word	0x00000000
        /*00c0*/ 	.short	0x0008
        /*00c2*/ 	.short	0x0034
        /*00c4*/ 	.byte	0x00, 0xf0, 0x11, 0x00


	//----- nvinfo : EIATTR_KPARAM_INFO
	.align		4
.L_3031:
        /*00c8*/ 	.byte	0x04, 0x17
        /*00ca*/ 	.short	(.L_3033 - .L_3032)
.L_3032:
        /*00cc*/ 	.word	0x00000000
        /*00d0*/ 	.short	0x0007
        /*00d2*/ 	.short	0x0030
        /*00d4*/ 	.byte	0x00, 0xf0, 0x11, 0x00


	//----- nvinfo : EIATTR_KPARAM_INFO
	.align		4
.L_3033:
        /*00d8*/ 	.byte	0x04, 0x17
        /*00da*/ 	.short	(.L_3035 - .L_3034)
.L_3034:
        /*00dc*/ 	.word	0x00000000
        /*00e0*/ 	.short	0x0006
        /*00e2*/ 	.short	0x002c
        /*00e4*/ 	.byte	0x00, 0xf0, 0x11, 0x00


	//----- nvinfo : EIATTR_KPARAM_INFO
	.align		4
.L_3035:
        /*00e8*/ 	.byte	0x04, 0x17
        /*00ea*/ 	.short	(.L_3037 - .L_3036)
.L_3036:
        /*00ec*/ 	.word	0x00000000
        /*00f0*/ 	.short	0x0005
        /*00f2*/ 	.short	0x0028
        /*00f4*/ 	.byte	0x00, 0xf0, 0x11, 0x00


	//----- nvinfo : EIATTR_KPARAM_INFO
	.align		4
.L_3037:
        /*00f8*/ 	.byte	0x04, 0x17
        /*00fa*/ 	.short	(.L_3039 - .L_3038)
.L_3038:
        /*00fc*/ 	.word	0x00000000
        /*0100*/ 	.short	0x0004
        /*0102*/ 	.short	0x0020
        /*0104*/ 	.byte	0x00, 0xf0, 0x21, 0x00


	//----- nvinfo : EIATTR_KPARAM_INFO
	.align		4
.L_3039:
        /*0108*/ 	.byte	0x04, 0x17
        /*010a*/ 	.short	(.L_3041 - .L_3040)
.L_3040:
        /*010c*/ 	.word	0x00000000
        /*0110*/ 	.short	0x0003
        /*0112*/ 	.short	0x0018
        /*0114*/ 	.byte	0x00, 0xf0, 0x21, 0x00


	//----- nvinfo : EIATTR_KPARAM_INFO
	.align		4
.L_3041:
        /*0118*/ 	.byte	0x04, 0x17
        /*011a*/ 	.short	(.L_3043 - .L_3042)
.L_3042:
        /*011c*/ 	.word	0x00000000
        /*0120*/ 	.short	0x0002
        /*0122*/ 	.short	0x0010
        /*0124*/ 	.byte	0x00, 0xf0, 0x21, 0x00


	//----- nvinfo : EIATTR_KPARAM_INFO
	.align		4
.L_3043:
        /*0128*/ 	.byte	0x04, 0x17
        /*012a*/ 	.short	(.L_3045 - .L_3044)
.L_3044:
        /*012c*/ 	.word	0x00000000
        /*0130*/ 	.short	0x0001
        /*0132*/ 	.short	0x0008
        /*0134*/ 	.byte	0x00, 0xf0, 0x21, 0x00


	//----- nvinfo : EIATTR_KPARAM_INFO
	.align		4
.L_3045:
        /*0138*/ 	.byte	0x04, 0x17
        /*013a*/ 	.short	(.L_3047 - .L_3046)
.L_3046:
        /*013c*/ 	.word	0x00000000
        /*0140*/ 	.short	0x0000
        /*0142*/ 	.short	0x0000
        /*0144*/ 	.byte	0x00, 0xf0, 0x21, 0x00


	//----- nvinfo : EIATTR_SPARSE_MMA_MASK
	.align		4
.L_3047:
        /*0148*/ 	.byte	0x03, 0x50
        /*014a*/ 	.short	0x0000


	//----- nvinfo : EIATTR_MAXREG_COUNT
	.align		4
        /*014c*/ 	.byte	0x03, 0x1b
        /*014e*/ 	.short	0x00ff


	//----- nvinfo : EIATTR_NUM_BARRIERS
	.align		4
        /*0150*/ 	.byte	0x02, 0x4c
        /*0152*/ 	.byte	0x01
	.zero		1


	//----- nvinfo : EIATTR_MERCURY_ISA_VERSION
	.align		4
        /*0154*/ 	.byte	0x03, 0x5f
        /*0156*/ 	.short	0x0101


	//----- nvinfo : EIATTR_EXIT_INSTR_OFFSETS
	.align		4
        /*0158*/ 	.byte	0x04, 0x1c
        /*015a*/ 	.short	(.L_3049 - .L_3048)


	//   ....[0]....
.L_3048:
        /*015c*/ 	.word	0x000007f0


	//   ....[1]....
        /*0160*/ 	.word	0x00008eb0


	//   ....[2]....
        /*0164*/ 	.word	0x00009180


	//   ....[3]....
        /*0168*/ 	.word	0x000092d0


	//   ....[4]....
        /*016c*/ 	.word	0x00009370


	//   ....[5]....
        /*0170*/ 	.word	0x000093b0


	//----- nvinfo : EIATTR_CRS_STACK_SIZE
	.align		4
.L_3049:
        /*0174*/ 	.byte	0x04, 0x1e
        /*0176*/ 	.short	(.L_3051 - .L_3050)
.L_3050:
        /*0178*/ 	.word	0x00000000


	//----- nvinfo : EIATTR_CBANK_PARAM_SIZE
	.align		4
.L_3051:
        /*017c*/ 	.byte	0x03, 0x19
        /*017e*/ 	.short	0x0074


	//----- nvinfo : EIATTR_PARAM_CBANK
	.align		4
        /*0180*/ 	.byte	0x04, 0x0a
        /*0182*/ 	.short	(.L_3053 - .L_3052)
	.align		4
.L_3052:
        /*0184*/ 	.word	index@(.nv.constant0._Z23gemm_half_q_half_kernelILi2ELi176ELb0ELb0ELi64EEvPK6__halfPKjS4_S2_PS0_iiiiPKtS7_iiiiiibS2_i)
        /*0188*/ 	.short	0x0210
        /*018a*/ 	.short	0x0074


	//----- nvinfo : EIATTR_SW_WAR
	.align		4
.L_3053:
        /*018c*/ 	.byte	0x04, 0x36
        /*018e*/ 	.short	(.L_3055 - .L_3054)
.L_3054:
        /*0190*/ 	.word	0x00000008
.L_3055:


//--------------------- .nv.info._Z23gemm_half_q_half_kernelILi2ELi152ELb0ELb0ELi64EEvPK6__halfPKjS4_S2_PS0_iiiiPKtS7_iiiiiibS2_i --------------------------
	.section	.nv.info._Z23gemm_half_q_half_kernelILi2ELi152ELb0ELb0ELi64EEvPK6__halfPKjS4_S2_PS0_iiiiPKtS7_iiiiiibS2_i,"",@"SHT_CUDA_INFO"
	.sectionflags	@""
	.align	4


	//----- nvinfo : EIATTR_CUDA_API_VERSION
	.align		4
        /*0000*/ 	.byte	0x04, 0x37
        /*0002*/ 	.short	(.L_3057 - .L_3056)
.L_3056:
        /*0004*/ 	.word	0x00000082


	//----- nvinfo : EIATTR_KPARAM_INFO
	.align		4
.L_3057:
        /*0008*/ 	.byte	0x04, 0x17
        /*000a*/ 	.short	(.L_3059 - .L_3058)
.L_3058:
        /*000c*/ 	.word	0x00000000
        /*0010*/ 	.short	0x0013
        /*0012*/ 	.short	0x0070
        /*0014*/ 	.byte	0x00, 0xf0, 0x11, 0x00


	//----- nvinfo : EIATTR_KPARAM_INFO
	.align		4
.L_3059:
        /*0018*/ 	.byte	0x04, 0x17
        /*001a*/ 	.short	(.L_3061 - .L_3060)
.L_3060:
        /*001c*/ 	.word	0x00000000
        /*0020*/ 	.short	0x0012
        /*0022*/ 	.short	0x0068
        /*0024*/ 	.byte	0x00, 0xf0, 0x21, 0x00


	//----- nvinfo : EIATTR_KPARAM_INFO
	.align		4
.L_3061:
        /*0028*/ 	.byte	0x04, 0x17
        /*002a*/ 	.short	(.L_3063 - .L_3062)
.L_3062:
        /*002c*/ 	.word	0x00000000
        /*0030*/ 	.short	0x0011
        /*0032*/ 	.short	0x0060
        /*0034*/ 	.byte	0x00, 0xf0, 0x05, 0x00


	//----- nvinfo : EIATTR_KPARAM_INFO
	.align		4
.L_3063:
        /*0038*/ 	.byte	0x04, 0x17
        /*003a*/ 	.short	(.L_3065 - .L_3064)
.L_3064:
        /*003c*/ 	.word	0x00000000
        /*0040*/ 	.short	0x0010
        /*0042*/ 	.short	0x005c
        /*0044*/ 	.byte	0x00, 0xf0, 0x11, 0x00


	//----- nvinfo : EIATTR_KPARAM_INFO
	.align		4
.L_3065:
        /*0048*/ 	.byte	0x04, 0x17
        /*004a*/ 	.short	(.L_3067 - .L_3066)
.L_3066:
        /*004c*/ 	.word	0x00000000
        /*0050*/ 	.short	0x000f
        /*0052*/ 	.short	0x0058
        /*0054*/ 	.byte	0x00, 0xf0, 0x11, 0x00


	//----- nvinfo : EIATTR_KPARAM_INFO
	.align		4
.L_3067:
        /*0058*/ 	.byte	0x04, 0x17
        /*005a*/ 	.short	(.L_3069 - .L_3068)
.L_3068:
        /*005c*/ 	.word	0x00000000
        /*0060*/ 	.short	0x000e
        /*0062*/ 	.short	0x0054
        /*0064*/ 	.byte	0x00, 0xf0, 0x11, 0x00


	//----- nvinfo : EIATTR_KPARAM_INFO
	.align		4
.L_3069:
        /*0068*/ 	.byte	0x04, 0x17
        /*006a*/ 	.short	(.L_3071 - .L_3070)
.L_3070:
        /*006c*/ 	.word	0x00000000
        /*0070*/ 	.short	0x000d
        /*0072*/ 	.short	0x0050
        /*0074*/ 	.byte	0x00, 0xf0, 0x11, 0x00


	//----- nvinfo : EIATTR_KPARAM_INFO
	.align		4
.L_3071:
        /*0078*/ 	.byte	0x04, 0x17
        /*007a*/ 	.short	(.L_3073 - .L_3072)
.L_3072:
        /*007c*/ 	.word	0x00000000
        /*0080*/ 	.short	0x000c
        /*0082*/ 	.short	0x004c
        /*0084*/ 	.byte	0x00, 0xf0, 0x11, 0x00


	//----- nvinfo : EIATTR_KPARAM_INFO
	.align		4
.L_3073:
        /*0088*/ 	.byte	0x04, 0x17
        /*008a*/ 	.short	(.L_3075 - .L_3074)
.L_3074:
        /*008c*/ 	.word	0x00000000
        /*0090*/ 	.short	0x000b
        /*0092*/ 	.short	0x0048
        /*0094*/ 	.byte	0x00, 0xf0, 0x11, 0x00


	//----- nvinfo : EIATTR_KPARAM_INFO
	.align		4
.L_3075:
        /*0098*/ 	.byte	0x04, 0x17
        /*009a*/ 	.short	(.L_3077 - .L_3076)
.L_3076:
        /*009c*/ 	.word	0x00000000
        /*00a0*/ 	.short	0x000a
        /*00a2*/ 	.short	0x0040
        /*00a4*/ 	.byte	0x00, 0xf0, 0x21, 0x00


	//----- nvinfo : EIATTR_KPARAM_INFO
	.align		4
.L_3077:
        /*00a8*/ 	.byte	0x04, 0x17
        /*00aa*/ 	.short	(.L_3079 - .L_3078)
.L_3078:
        /*00ac*/ 	.word	0x00000000
        /*00b0*/ 	.short	0x0009
        /*00b2*/ 	.short	0x0038
        /*00b4*/ 	.byte	0x00, 0xf0, 0x21, 0x00


	//----- nvinfo : EIATTR_KPARAM_INFO
	.align		4
.L_3079:
        /*00b8*/ 	.byte	0x04, 0x17
        /*00ba*/ 	.short	(.L_3081 - .L_3080)
.L_3080:
        /*00bc*/ 	.word	0x00000000
        /*00c0*/ 	.short	0x0008
        /*00c2*/ 	.short	0x0034
        /*00c4*/ 	.byte	0x00, 0xf0, 0x11, 0x00


	//----- nvinfo : EIATTR_KPARAM_INFO
	.align		4
.L_3081:
        /*00c8*/ 	.byte	0x04, 0x17
        /*00ca*/ 	.short	(.L_3083 - .L_3082)
.L_3082:
        /*00cc*/ 	.word	0x00000000
        /*00d0*/ 	.short	0x0007
        /*00d2*/ 	.short	0x0030
        /*00d4*/ 	.byte	0x00, 0xf0, 0x11, 0x00


	//----- nvinfo : EIATTR_KPARAM_INFO
	.align		4
.L_3083:
        /*00d8*/ 	.byte	0x04, 0x17
        /*00da*/ 	.short	(.L_3085 - .L_3084)
.L_3084:
        /*00dc*/ 	.word	0x00000000
        /*00e0*/ 	.short	0x0006
        /*00e2*/ 	.short	0x002c
        /*00e4*/ 	.byte	0x00, 0xf0, 0x11, 0x00


	//----- nvinfo : EIATTR_KPARAM_INFO
	.align		4
.L_3085:
        /*00e8*/ 	.byte	0x04, 0x17
        /*00ea*/ 	.short	(.L_3087 - .L_3086)
.L_3086:
        /*00ec*/ 	.word	0x00000000
        /*00f0*/ 	.short	0x0005
        /*00f2*/ 	.short	0x0028
        /*00f4*/ 	.byte	0x00, 0xf0, 0x11, 0x00


	//----- nvinfo : EIATTR_KPARAM_INFO
	.align		4
.L_3087:
        /*00f8*/ 	.byte	0x04, 0x17
        /*00fa*/ 	.short	(.L_3089 - .L_3088)
.L_3088:
        /*00fc*/ 	.word	0x00000000
        /*0100*/ 	.short	0x0004
        /*0102*/ 	.short	0x0020
        /*0104*/ 	.byte	0x00, 0xf0, 0x21, 0x00


	//----- nvinfo : EIATTR_KPARAM_INFO
	.align		4
.L_3089:
        /*0108*/ 	.byte	0x04, 0x17
        /*010a*/ 	.short	(.L_3091 - .L_3090)
.L_3090:
        /*010c*/ 	.word	0x00000000
        /*0110*/ 	.short	0x0003
        /*0112*/ 	.short	0x0018
        /*0114*/ 	.byte	0x00, 0xf0, 0x21, 0x00


	//----- nvinfo : EIATTR_KPARAM_INFO
	.align		4
.L_3091:
        /*0118*/ 	.byte	0x04, 0x17
        /*011a*/ 	.short	(.L_3093 - .L_3092)
.L_3092:
        /*011c*/ 	.word	0x00000000
        /*0120*/ 	.short	0x0002
        /*0122*/ 	.short	0x0010
        /*0124*/ 	.byte	0x00, 0xf0, 0x21, 0x00


	//----- nvinfo : EIATTR_KPARAM_INFO
	.align		4
.L_3093:
        /*0128*/ 	.byte	0x04, 0x17
        /*012a*/ 	.short	(.L_3095 - .L_3094)
.L_3094:
        /*012c*/ 	.word	0x00000000
        /*0130*/ 	.short	0x0001
        /*0132*/ 	.short	0x0008
        /*0134*/ 	.byte	0x00, 0xf0, 0x21, 0x00


	//----- nvinfo : EIATTR_KPARAM_INFO
	.align		4
.L_3095:
        /*0138*/ 	.byte	0x04, 0x17
        /*013a*/ 	.short	(.L_3097 - .L_3096)
.L_3096:
        /*013c*/ 	.word	0x00000000
        /*0140*/ 	.short	0x0000
        /*0142*/ 	.short	0x0000
        /*0144*/ 	.byte	0x00, 0xf0, 0x21, 0x00


	//----- nvinfo : EIATTR_SPARSE_MMA_MASK
	.align		4
.L_3097:
        /*0148*/ 	.byte	0x03, 0x50
        /*014a*/ 	.short	0x0000


	//----- nvinfo : EIATTR_MAXREG_COUNT
	.align		4
        /*014c*/ 	.byte	0x03, 0x1b
        /*014e*/ 	.short	0x00ff


	//----- nvinfo : EIATTR_NUM_BARRIERS
	.align		4
        /*0150*/ 	.byte	0x02, 0x4c
        /*0152*/ 	.byte	0x01
	.zero		1


	//----- nvinfo : EIATTR_MERCURY_ISA_VERSION
	.align		4
        /*0154*/ 	.byte	0x03, 0x5f
        /*0156*/ 	.short	0x0101


	//----- nvinfo : EIATTR_EXIT_INSTR_OFFSETS
	.align		4
        /*0158*/ 	.byte	0x04, 0x1c
        /*015a*/ 	.short	(.L_3099 - .L_3098)


	//   ....[0]....
.L_3098:
        /*015c*/ 	.word	0x00000800


	//   ....[1]....
        /*0160*/ 	.word	0x0000a320


	//   ....[2]....
        /*0164*/ 	.word	0x0000a5f0


	//   ....[3]....
        /*0168*/ 	.word	0x0000a740


	//   ....[4]....
        /*016c*/ 	.word	0x0000a7e0


	//   ....[5]....
        /*0170*/ 	.word	0x0000a820


	//----- nvinfo : EIATTR_CRS_STACK_SIZE
	.align		4
.L_3099:
        /*0174*/ 	.byte	0x04, 0x1e
        /*0176*/ 	.short	(.L_3101 - .L_3100)
.L_3100:
        /*0178*/ 	.word	0x00000000


	//----- nvinfo : EIATTR_CBANK_PARAM_SIZE
	.align		4
.L_3101:
        /*017c*/ 	.byte	0x03, 0x19
        /*017e*/ 	.short	0x0074


	//----- nvinfo : EIATTR_PARAM_CBANK
	.align		4
        /*0180*/ 	.byte	0x04, 0x0a
        /*0182*/ 	.short	(.L_3103 - .L_3102)
	.align		4
.L_3102:
        /*0184*/ 	.word	index@(.nv.constant0._Z23gemm_half_q_half_kernelILi2ELi152ELb0ELb0ELi64EEvPK6__halfPKjS4_S2_PS0_iiiiPKtS7_iiiiiibS2_i)
        /*0188*/ 	.short	0x0210
        /*018a*/ 	.short	0x0074


	//----- nvinfo : EIATTR_SW_WAR
	.align		4
.L_3103:
        /*018c*/ 	.byte	0x04, 0x36
        /*018e*/ 	.short	(.L_3105 - .L_3104)
.L_3104:
        /*0190*/ 	.word	0x00000008
.L_3105:


//--------------------- .nv.info._Z23gemm_half_q_half_kernelILi2ELi140ELb0ELb0ELi64EEvPK6__halfPKjS4_S2_PS0_iiiiPKtS7_iiiiiibS2_i --------------------------
	.section	.nv.info._Z23gemm_half_q_half_kernelILi2ELi140ELb0ELb0ELi64EEvPK6__halfPKjS4_S2_PS0_iiiiPKtS7_iiiiiibS2_i,"",@"SHT_CUDA_INFO"
	.sectionflags	@""
	.align	4


	//----- nvinfo : EIATTR_CUDA_API_VERSION
	.align		4
        /*0000*/ 	.byte	0x04, 0x37
        /*0002*/ 	.short	(.L_3107 - .L_3106)
.L_3106:
        /*0004*/ 	.word	0x00000082


	//----- nvinfo : EIATTR_KPARAM_INFO
	.align		4
.L_3107:
        /*0008*/ 	.byte	0x04, 0x17
        /*000a*/ 	.short	(.L_3109 - .L_3108)
.L_3108:
        /*000c*/ 	.word	0x00000000
        /*0010*/ 	.short	0x0013
        /*0012*/ 	.short	0x0070
        /*0014*/ 	.byte	0x00, 0xf0, 0x11, 0x00


	//----- nvinfo : EIATTR_KPARAM_INFO
	.align		4
.L_3109:
        /*0018*/ 	.byte	0x04, 0x17
        /*001a*/ 	.short	(.L_3111 - .L_3110)
.L_3110:
        /*001c*/ 	.word	0x00000000
        /*0020*/ 	.short	0x0012
        /*0022*/ 	.short	0x0068
        /*0024*/ 	.byte	0x00, 0xf0, 0x21, 0x00


	//----- nvinfo : EIATTR_KPARAM_INFO
	.align		4
.L_3111:
        /*0028*/ 	.byte	0x04, 0x17
        /*002a*/ 	.short	(.L_3113 - .L_3112)
.L_3112:
        /*002c*/ 	.word	0x00000000
        /*0030*/ 	.short	0x0011
        /*0032*/ 	.short	0x0060
        /*0034*/ 	.byte	0x00, 0xf0, 0x05, 0x00


	//----- nvinfo : EIATTR_KPARAM_INFO
	.align		4
.L_3113:
        /*0038*/ 	.byte	0x04, 0x17
        /*003a*/ 	.short	(.L_3115 - .L_3114)
.L_3114:
        /*003c*/ 	.word	0x00000000
        /*0040*/ 	.short	0x0010
        /*0042*/ 	.short	0x005c
        /*0044*/ 	.byte	0x00, 0xf0, 0x11, 0x00


	//----- nvinfo : EIATTR_KPARAM_INFO
	.align		4
.L_3115:
        /*0048*/ 	.byte	0x04, 0x17
        /*004a*/ 	.short	(.L_3117 - .L_3116)
.L_3116:
        /*004c*/ 	.word	0x00000000
        /*0050*/ 	.short	0x000f
        /*0052*/ 	.short	0x0058
        /*0054*/ 	.byte	0x00, 0xf0, 0x11, 0x00


	//----- nvinfo : EIATTR_KPARAM_INFO
	.align		4
.L_3117:
        /*0058*/ 	.byte	0x04, 0x17
        /*005a*/ 	.short	(.L_3119 - .L_3118)
.L_3118:
        /*005c*/ 	.word	0x00000000
        /*0060*/ 	.short	0x000e
        /*0062*/ 	.short	0x0054
        /*0064*/ 	.byte	0x00, 0xf0, 0x11, 0x00


	//----- nvinfo : EIATTR_KPARAM_INFO
	.align		4
.L_3119:
        /*0068*/ 	.byte	0x04, 0x17
        /*006a*/ 	.short	(.L_3121 - .L_3120)
.L_3120:
        /*006c*/ 	.word	0x00000000
        /*0070*/ 	.short	0x000d
        /*0072*/ 	.short	0x0050
        /*0074*/ 	.byte	0x00, 0xf0, 0x11, 0x00


	//----- nvinfo : EIATTR_KPARAM_INFO
	.align		4
.L_3121:
        /*0078*/ 	.byte	0x04, 0x17
        /*007a*/ 	.short	(.L_3123 - .L_3122)
.L_3122:
        /*007c*/ 	.word	0x00000000
        /*0080*/ 	.short	0x000c
        /*0082*/ 	.short	0x004c
        /*0084*/ 	.byte	0x00, 0xf0, 0x11, 0x00


	//----- nvinfo : EIATTR_KPARAM_INFO
	.align		4
.L_3123:
        /*0088*/ 	.byte	0x04, 0x17
        /*008a*/ 	.short	(.L_3125 - .L_3124)
.L_3124:
        /*008c*/ 	.word	0x00000000
        /*0090*/ 	.short	0x000b
        /*0092*/ 	.short	0x0048
        /*0094*/ 	.byte	0x00, 0xf0, 0x11, 0x00


	//----- nvinfo : EIATTR_KPARAM_INFO
	.align		4
.L_3125:
        /*0098*/ 	.byte	0x04, 0x17
        /*009a*/ 	.short	(.L_3127 - .L_3126)
.L_3126:
        /*009c*/ 	.word	0x00000000
        /*00a0*/ 	.short	0x000a
        /*00a2*/ 	.short	0x0040
        /*00a4*/ 	.byte	0x00, 0xf0, 0x21, 0x00


	//----- nvinfo : EIATTR_KPARAM_INFO
	.align		4
.L_3127:
        /*00a8*/ 	.byte	0x04, 0x17
        /*00aa*/ 	.short	(.L_3129 - .L_3128)
.L_3128:
        /*00ac*/ 	.word	0x00000000
        /*00b0*/ 	.short	0x0009
        /*00b2*/ 	.short	0x0038
        /*00b4*/ 	.byte	0x00, 0xf0, 0x21, 0x00


	//----- nvinfo : EIATTR_KPARAM_INFO
	.align		4
.L_3129:
        /*00b8*/ 	.byte	0x04, 0x17
        /*00ba*/ 	.short	(.L_3131 - .L_3130)
.L_3130:
        /*00bc*/ 	.word	0x00000000
        /*00c0*/ 	.short	0x0008
        /*00c2*/ 	.short	0x0034
        /*00c4*/ 	.byte	0x00, 0xf0, 0x11, 0x00


	//----- nvinfo : EIATTR_KPARAM_INFO
	.align		4
.L_3131:
        /*00c8*/ 	.byte	0x04, 0x17
        /*00ca*/ 	.short	(.L_3133 - .L_3132)
.L_3132:
        /*00cc*/ 	.word	0x00000000
        /*00d0*/ 	.short	0x0007
        /*00d2*/ 	.short	0x0030
        /*00d4*/ 	.byte	0x00, 0xf0, 0x11, 0x00


	//----- nvinfo : EIATTR_KPARAM_INFO
	.align		4
.L_3133:
        /*00d8*/ 	.byte	0x04, 0x17
        /*00da*/ 	.short	(.L_3135 - .L_3134)
.L_3134:
        /*00dc*/ 	.word	0x00000000
        /*00e0*/ 	.short	0x0006
        /*00e2*/ 	.short	0x002c
        /*00e4*/ 	.byte	0x00, 0xf0, 0x11, 0x00


	//----- nvinfo : EIATTR_KPARAM_INFO
	.align		4
.L_3135:
        /*00e8*/ 	.byte	0x04, 0x17
        /*00ea*/ 	.short	(.L_3137 - .L_3136)
.L_3136:
        /*00ec*/ 	.word	0x00000000
        /*00f0*/ 	.short	0x0005
        /*00f2*/ 	.short	0x0028
        /*00f4*/ 	.byte	0x00, 0xf0, 0x11, 0x00


	//----- nvinfo : EIATTR_KPARAM_INFO
	.align		4
.L_3137:
        /*00f8*/ 	.byte	0x04, 0x17
        /*00fa*/ 	.short	(.L_3139 - .L_3138)
.L_3138:
        /*00fc*/ 	.word	0x00000000
        /*0100*/ 	.short	0x0004
        /*0102*/ 	.short	0x0020
        /*0104*/ 	.byte	0x00, 0xf0, 0x21, 0x00


	//----- nvinfo : EIATTR_KPARAM_INFO
	.align		4
.L_3139:
        /*0108*/ 	.byte	0x04, 0x17
        /*010a*/ 	.short	(.L_3141 - .L_3140)
.L_3140:
        /*010c*/ 	.word	0x00000000
        /*0110*/ 	.short	0x0003
        /*0112*/ 	.short	0x0018
        /*0114*/ 	.byte	0x00, 0xf0, 0x21, 0x00


	//----- nvinfo : EIATTR_KPARAM_INFO
	.align		4
.L_3141:
        /*0118*/ 	.byte	0x04, 0x17
        /*011a*/ 	.short	(.L_3143 - .L_3142)
.L_3142:
        /*011c*/ 	.word	0x00000000
        /*0120*/ 	.short	0x0002
        /*0122*/ 	.short	0x0010
        /*0124*/ 	.byte	0x00, 0xf0, 0x21, 0x00


	//----- nvinfo : EIATTR_KPARAM_INFO
	.align		4
.L_3143:
        /*0128*/ 	.byte	0x04, 0x17
        /*012a*/ 	.short	(.L_3145 - .L_3144)
.L_3144:
        /*012c*/ 	.word	0x00000000
        /*0130*/ 	.short	0x0001
        /*0132*/ 	.short	0x0008
        /*0134*/ 	.byte	0x00, 0xf0, 0x21, 0x00


	//----- nvinfo : EIATTR_KPARAM_INFO
	.align		4
.L_3145:
        /*0138*/ 	.byte	0x04, 0x17
        /*013a*/ 	.short	(.L_3147 - .L_3146)
.L_3146:
        /*013c*/ 	.word	0x00000000
        /*0140*/ 	.short	0x0000
        /*0142*/ 	.short	0x0000
        /*0144*/ 	.byte	0x00, 0xf0, 0x21, 0x00


	//----- nvinfo : EIATTR_SPARSE_MMA_MASK
	.align		4
.L_3147:
        /*0148*/ 	.byte	0x03, 0x50
        /*014a*/ 	.short	0x0000


	//----- nvinfo : EIATTR_MAXREG_COUNT
	.align		4
        /*014c*/ 	.byte	0x03, 0x1b
        /*014e*/ 	.short	0x00ff


	//----- nvinfo : EIATTR_NUM_BARRIERS
	.align		4
        /*0150*/ 	.byte	0x02, 0x4c
        /*0152*/ 	.byte	0x01
	.zero		1


	//----- nvinfo : EIATTR_MERCURY_ISA_VERSION
	.align		4
        /*0154*/ 	.byte	0x03, 0x5f
        /*0156*/ 	.short	0x0101


	//----- nvinfo : EIATTR_EXIT_INSTR_OFFSETS
	.align		4
        /*0158*/ 	.byte	0x04, 0x1c
        /*015a*/ 	.short	(.L_3149 - .L_3148)


	//   ....[0]....
.L_3148:
        /*015c*/ 	.word	0x000007f0


	//   ....[1]....
        /*0160*/ 	.word	0x0000a160


	//   ....[2]....
        /*0164*/ 	.word	0x0000a430


	//   ....[3]....
        /*0168*/ 	.word	0x0000a580


	//   ....[4]....
        /*016c*/ 	.word	0x0000a620


	//   ....[5]....
        /*0170*/ 	.word	0x0000a660


	//----- nvinfo : EIATTR_CRS_STACK_SIZE
	.align		4
.L_3149:
        /*0174*/ 	.byte	0x04, 0x1e
        /*0176*/ 	.short	(.L_3151 - .L_3150)
.L_3150:
        /*0178*/ 	.word	0x00000000


	//----- nvinfo : EIATTR_CBANK_PARAM_SIZE
	.align		4
.L_3151:
        /*017c*/ 	.byte	0x03, 0x19
        /*017e*/ 	.short	0x0074


	//----- nvinfo : EIATTR_PARAM_CBANK
	.align		4
        /*0180*/ 	.byte	0x04, 0x0a
        /*0182*/ 	.short	(.L_3153 - .L_3152)
	.align		4
.L_3152:
        /*0184*/ 	.word	index@(.nv.constant0._Z23gemm_half_q_half_kernelILi2ELi140ELb0ELb0ELi64EEvPK6__halfPKjS4_S2_PS0_iiiiPKtS7_iiiiiibS2_i)
        /*0188*/ 	.short	0x0210
        /*018a*/ 	.short	0x0074


	//----- nvinfo : EIATTR_SW_WAR
	.align		4
.L_3153:
        /*018c*/ 	.byte	0x04, 0x36
        /*018e*/ 	.short	(.L_3155 - .L_3154)
.L_3154:
        /*0190*/ 	.word	0x00000008
.L_3155:


//--------------------- .nv.info._Z23gemm_half_q_half_kernelILi2ELi20ELb0ELb0ELi64EEvPK6__halfPKjS4_S2_PS0_iiiiPKtS7_iiiiiibS2_i --------------------------
	.section	.nv.info._Z23gemm_half_q_half_kernelILi2ELi20ELb0ELb0ELi64EEvPK6__halfPKjS4_S2_PS0_iiiiPKtS7_iiiiiibS2_i,"",@"SHT_CUDA_INFO"
	.sectionflags	@""
	.align	4


	//----- nvinfo : EIATTR_CUDA_API_VERSION
	.align		4
        /*0000*/ 	.byte	0x04, 0x37
        /*0002*/ 	.short	(.L_3157 - .L_3156)
.L_3156:
        /*0004*/ 	.word	0x00000082


	//----- nvinfo : EIATTR_KPARAM_INFO
	.align		4
.L_3157:
        /*0008*/ 	.byte	0x04, 0x17
        /*000a*/ 	.short	(.L_3159 - .L_3158)
.L_3158:
        /*000c*/ 	.word	0x00000000
        /*0010*/ 	.short	0x0013
        /*0012*/ 	.short	0x0070
        /*0014*/ 	.byte	0x00, 0xf0, 0x11, 0x00


	//----- nvinfo : EIATTR_KPARAM_INFO
	.align		4
.L_3159:
        /*0018*/ 	.byte	0x04, 0x17
        /*001a*/ 	.short	(.L_3161 - .L_3160)
.L_3160:
        /*001c*/ 	.word	0x00000000
        /*0020*/ 	.short	0x0012
        /*0022*/ 	.short	0x0068
        /*0024*/ 	.byte	0x00, 0xf0, 0x21, 0x00


	//----- nvinfo : EIATTR_KPARAM_INFO
	.align		4
.L_3161:
        /*0028*/ 	.byte	0x04, 0x17
        /*002a*/ 	.short	(.L_3163 - .L_3162)
.L_3162:
        /*002c*/ 	.word	0x00000000
        /*0030*/ 	.short	0x0011
        /*0032*/ 	.short	0x0060
        /*0034*/ 	.byte	0x00, 0xf0, 0x05, 0x00


	//----- nvinfo : EIATTR_KPARAM_INFO
	.align		4
.L_3163:
        /*0038*/ 	.byte	0x04, 0x17
        /*003a*/ 	.short	(.L_3165 - .L_3164)
.L_3164:
        /*003c*/ 	.word	0x00000000
        /*0040*/ 	.short	0x0010
        /*0042*/ 	.short	0x005c
        /*0044*/ 	.byte	0x00, 0xf0, 0x11, 0x00


	//----- nvinfo : EIATTR_KPARAM_INFO
	.align		4
.L_3165:
        /*0048*/ 	.byte	0x04, 0x17
        /*004a*/ 	.short	(.L_3167 - .L_3166)
.L_3166:
        /*004c*/ 	.word	0x00000000
        /*0050*/ 	.short	0x000f
        /*0052*/ 	.short	0x0058
        /*0054*/ 	.byte	0x00, 0xf0, 0x11, 0x00


	//----- nvinfo : EIATTR_KPARAM_INFO
	.align		4
.L_3167:
        /*0058*/ 	.byte	0x04, 0x17
        /*005a*/ 	.short	(.L_3169 - .L_3168)
.L_3168:
        /*005c*/ 	.word	0x00000000
        /*0060*/ 	.short	0x000e
        /*0062*/ 	.short	0x0054
        /*0064*/ 	.byte	0x00, 0xf0, 0x11, 0x00


	//----- nvinfo : EIATTR_KPARAM_INFO
	.align		4
.L_3169:
        /*0068*/ 	.byte	0x04, 0x17
        /*006a*/ 	.short	(.L_3171 - .L_3170)
.L_3170:
        /*006c*/ 	.word	0x00000000
        /*0070*/ 	.short	0x000d
        /*0072*/ 	.short	0x0050
        /*0074*/ 	.byte	0x00, 0xf0, 0x11, 0x00


	//----- nvinfo : EIATTR_KPARAM_INFO
	.align		4
.L_3171:
        /*0078*/ 	.byte	0x04, 0x17
        /*007a*/ 	.short	(.L_3173 - .L_3172)
.L_3172:
        /*007c*/ 	.word	0x00000000
        /*0080*/ 	.short	0x000c
        /*0082*/ 	.short	0x004c
        /*0084*/ 	.byte	0x00, 0xf0, 0x11, 0x00


	//----- nvinfo : EIATTR_KPARAM_INFO
	.align		4
.L_3173:
        /*0088*/ 	.byte	0x04, 0x17
        /*008a*/ 	.short	(.L_3175 - .L_3174)
.L_3174:
        /*008c*/ 	.word	0x00000000
        /*0090*/ 	.short	0x000b
        /*0092*/ 	.short	0x0048
        /*0094*/ 	.byte	0x00, 0xf0, 0x11, 0x00


	//----- nvinfo : EIATTR_KPARAM_INFO
	.align		4
.L_3175:
        /*0098*/ 	.byte	0x04, 0x17
        /*009a*/ 	.short	(.L_3177 - .L_3176)
.L_3176:
        /*009c*/ 	.word	0x00000000
        /*00a0*/ 	.short	0x000a
        /*00a2*/ 	.short	0x0040
        /*00a4*/ 	.byte	0x00, 0xf0, 0x21, 0x00


	//----- nvinfo : EIATTR_KPARAM_INFO
	.align		4
.L_3177:
        /*00a8*/ 	.byte	0x04, 0x17
        /*00aa*/ 	.short	(.L_3179 - .L_3178)
.L_3178:
        /*00ac*/ 	.word	0x00000000
        /*00b0*/ 	.short	0x0009
        /*00b2*/ 	.short	0x0038
        /*00b4*/ 	.byte	0x00, 0xf0, 0x21, 0x00


	//----- nvinfo : EIATTR_KPARAM_INFO
	.align		4
.L_3179:
        /*00b8*/ 	.byte	0x04, 0x17
        /*00ba*/ 	.short	(.L_3181 - .L_3180)
.L_3180:
        /*00bc*/ 	.word	0x00000000
        /*00c0*/ 	.short	0x0008
        /*00c2*/ 	.short	0x0034
        /*00c4*/ 	.byte	0x00, 0xf0, 0x11, 0x00


	//----- nvinfo : EIATTR_KPARAM_INFO
	.align		4
.L_3181:
        /*00c8*/ 	.byte	0x04, 0x17
        /*00ca*/ 	.short	(.L_3183 - .L_3182)
.L_3182:
        /*00cc*/ 	.word	0x00000000
        /*00d0*/ 	.short	0x0007
        /*00d2*/ 	.short	0x0030
        /*00d4*/ 	.byte	0x00, 0xf0, 0x11, 0x00


	//----- nvinfo : EIATTR_KPARAM_INFO
	.align		4
.L_3183:
        /*00d8*/ 	.byte	0x04, 0x17
        /*00da*/ 	.short	(.L_3185 - .L_3184)
.L_3184:
        /*00dc*/ 	.word	0x00000000
        /*00e0*/ 	.short	0x0006
        /*00e2*/ 	.short	0x002c
        /*00e4*/ 	.byte	0x00, 0xf0, 0x11, 0x00


	//----- nvinfo : EIATTR_KPARAM_INFO
	.align		4
.L_3185:
        /*00e8*/ 	.byte	0x04, 0x17
        /*00ea*/ 	.short	(.L_3187 - .L_3186)
.L_3186:
        /*00ec*/ 	.word	0x00000000
        /*00f0*/ 	.short	0x0005
        /*00f2*/ 	.short	0x0028
        /*00f4*/ 	.byte	0x00, 0xf0, 0x11, 0x00


	//----- nvinfo : EIATTR_KPARAM_INFO
	.align		4
.L_3187:
        /*00f8*/ 	.byte	0x04, 0x17
        /*00fa*/ 	.short	(.L_3189 - .L_3188)
.L_3188:
        /*00fc*/ 	.word	0x00000000
        /*0100*/ 	.short	0x0004
        /*0102*/ 	.short	0x0020
        /*0104*/ 	.byte	0x00, 0xf0, 0x21, 0x00


	//----- nvinfo : EIATTR_KPARAM_INFO
	.align		4
.L_3189:
        /*0108*/ 	.byte	0x04, 0x17
        /*010a*/ 	.short	(.L_3191 - .L_3190)
.L_3190:
        /*010c*/ 	.word	0x00000000
        /*0110*/ 	.short	0x0003
        /*0112*/ 	.short	0x0018
        /*0114*/ 	.byte	0x00, 0xf0, 0x21, 0x00


	//----- nvinfo : EIATTR_KPARAM_INFO
	.align		4
.L_3191:
        /*0118*/ 	.byte	0x04, 0x17
        /*011a*/ 	.short	(.L_3193 - .L_3192)
.L_3192:
        /*011c*/ 	.word	0x00000000
        /*0120*/ 	.short	0x0002
        /*0122*/ 	.short	0x0010
        /*0124*/ 	.byte	0x00, 0xf0, 0x21, 0x00


	//----- nvinfo : EIATTR_KPARAM_INFO
	.align		4
.L_3193:
        /*0128*/ 	.byte	0x04, 0x17
        /*012a*/ 	.short	(.L_3195 - .L_3194)
.L_3194:
        /*012c*/ 	.word	0x00000000
        /*0130*/ 	.short	0x0001
        /*0132*/ 	.short	0x0008
        /*0134*/ 	.byte	0x00, 0xf0, 0x21, 0x00


	//----- nvinfo : EIATTR_KPARAM_INFO
	.align		4
.L_3195:
        /*0138*/ 	.byte	0x04, 0x17
        /*013a*/ 	.short	(.L_3197 - .L_3196)
.L_3196:
        /*013c*/ 	.word	0x00000000
        /*0140*/ 	.short	0x0000
        /*0142*/ 	.short	0x0000
        /*0144*/ 	.byte	0x00, 0xf0, 0x21, 0x00


	//----- nvinfo : EIATTR_SPARSE_MMA_MASK
	.align		4
.L_3197:
        /*0148*/ 	.byte	0x03, 0x50
        /*014a*/ 	.short	0x0000


	//----- nvinfo : EIATTR_MAXREG_COUNT
	.align		4
        /*014c*/ 	.byte	0x03, 0x1b
        /*014e*/ 	.short	0x00ff


	//----- nvinfo : EIATTR_NUM_BARRIERS
	.align		4
        /*0150*/ 	.byte	0x02, 0x4c
        /*0152*/ 	.byte	0x01
	.zero		1


	//----- nvinfo : EIATTR_MERCURY_ISA_VERSION
	.align		4
        /*0154*/ 	.byte	0x03, 0x5f
        /*0156*/ 	.short	0x0101


	//----- nvinfo : EIATTR_EXIT_INSTR_OFFSETS
	.align		4
        /*0158*/ 	.byte	0x04, 0x1c
        /*015a*/ 	.short	(.L_3199 - .L_3198)


	//   ....[0]....
.L_3198:
        /*015c*/ 	.word	0x00000800


	//   ....[1]....
        /*0160*/ 	.word	0x00004860


	//   ....[2]....
        /*0164*/ 	.word	0x00004b30


	//   ....[3]....
        /*0168*/ 	.word	0x00004c80


	//   ....[4]....
        /*016c*/ 	.word	0x00004d20


	//   ....[5]....
        /*0170*/ 	.word	0x00004d60


	//----- nvinfo : EIATTR_CRS_STACK_SIZE
	.align		4
.L_3199:
        /*0174*/ 	.byte	0x04, 0x1e
        /*0176*/ 	.short	(.L_3201 - .L_3200)
.L_3200:
        /*0178*/ 	.word	0x00000000


	//----- nvinfo : EIATTR_CBANK_PARAM_SIZE
	.align		4
.L_3201:
        /*017c*/ 	.byte	0x03, 0x19
        /*017e*/ 	.short	0x0074


	//----- nvinfo : EIATTR_PARAM_CBANK
	.align		4
        /*0180*/ 	.byte	0x04, 0x0a
        /*0182*/ 	.short	(.L_3203 - .L_3202)
	.align		4
.L_3202:
        /*0184*/ 	.word	index@(.nv.constant0._Z23gemm_half_q_half_kernelILi2ELi20ELb0ELb0ELi64EEvPK6__halfPKjS4_S2_PS0_iiiiPKtS7_iiiiiibS2_i)
        /*0188*/ 	.short	0x0210
        /*018a*/ 	.short	0x0074


	//----- nvinfo : EIATTR_SW_WAR
	.align		4
.L_3203:
        /*018c*/ 	.byte	0x04, 0x36
        /*018e*/ 	.short	(.L_3205 - .L_3204)
.L_3204:
        /*0190*/ 	.word	0x00000008
.L_3205:


//--------------------- .nv.info._Z23gemm_half_q_half_kernelILi2ELi38ELb0ELb0ELi64EEvPK6__halfPKjS4_S2_PS0_iiiiPKtS7_iiiiiibS2_i --------------------------
	.section	.nv.info._Z23gemm_half_q_half_kernelILi2ELi38ELb0ELb0ELi64EEvPK6__halfPKjS4_S2_PS0_iiiiPKtS7_iiiiiibS2_i,"",@"SHT_CUDA_INFO"
	.sectionflags	@""
	.align	4


	//----- nvinfo : EIATTR_CUDA_API_VERSION
	.align		4
        /*0000*/ 	.byte	0x04, 0x37
        /*0002*/ 	.short	(.L_3207 - .L_3206)
.L_3206:
        /*0004*/ 	.word	0x00000082


	//----- nvinfo : EIATTR_KPARAM_INFO
	.align		4
.L_3207:
        /*0008*/ 	.byte	0x04, 0x17
        /*000a*/ 	.short	(.L_3209 - .L_3208)
.L_3208:
        /*000c*/ 	.word	0x00000000
        /*0010*/ 	.short	0x0013
        /*0012*/ 	.short	0x0070
        /*0014*/ 	.byte	0x00, 0xf0, 0x11, 0x00


	//----- nvinfo : EIATTR_KPARAM_INFO
	.align		4
.L_3209:
        /*0018*/ 	.byte	0x04, 0x17
        /*001a*/ 	.short	(.L_3211 - .L_3210)
.L_3210:
        /*001c*/ 	.word	0x00000000
        /*0020*/ 	.short	0x0012
        /*0022*/ 	.short	0x0068
        /*0024*/ 	.byte	0x00, 0xf0, 0x21, 0x00


	//----- nvinfo : EIATTR_KPARAM_INFO
	.align		4
.L_3211:
        /*0028*/ 	.byte	0x04, 0x17
        /*002a*/ 	.short	(.L_3213 - .L_3212)
.L_3212:
        /*002c*/ 	.word	0x00000000
        /*0030*/ 	.short	0x0011
        /*0032*/ 	.short	0x0060
        /*0034*/ 	.byte	0x00, 0xf0, 0x05, 0x00


	//----- nvinfo : EIATTR_KPARAM_INFO
	.align		4
.L_3213:
        /*0038*/ 	.byte	0x04, 0x17
        /*003a*/ 	.short	(.L_3215 - .L_3214)
.L_3214:
        /*003c*/ 	.word	0x00000000
        /*0040*/ 	.short	0x0010
        /*0042*/ 	.short	0x005c
        /*0044*/ 	.byte	0x00, 0xf0, 0x11, 0x00


	//----- nvinfo : EIATTR_KPARAM_INFO
	.align		4
.L_3215:
        /*0048*/ 	.byte	0x04, 0x17
        /*004a*/ 	.short	(.L_3217 - .L_3216)
.L_3216:
        /*004c*/ 	.word	0x00000000
        /*0050*/ 	.short	0x000f
        /*0052*/ 	.short	0x0058
        /*0054*/ 	.byte	0x00, 0xf0, 0x11, 0x00


	//----- nvinfo : EIATTR_KPARAM_INFO
	.align		4
.L_3217:
        /*0058*/ 	.byte	0x04, 0x17
        /*005a*/ 	.short	(.L_3219 - .L_3218)
.L_3218:
        /*005c*/ 	.word	0x00000000
        /*0060*/ 	.short	0x000e
        /*0062*/ 	.short	0x0054
        /*0064*/ 	.byte	0x00, 0xf0, 0x11, 0x00


	//----- nvinfo : EIATTR_KPARAM_INFO
	.align		4
.L_3219:
        /*0068*/ 	.byte	0x04, 0x17
        /*006a*/ 	.short	(.L_3221 - .L_3220)
.L_3220:
        /*006c*/ 	.word	0x00000000
        /*0070*/ 	.short	0x000d
        /*0072*/ 	.short	0x0050
        /*0074*/ 	.byte	0x00, 0xf0, 0x11, 0x00


	//----- nvinfo : EIATTR_KPARAM_INFO
	.align		4
.L_3221:
        /*0078*/ 	.byte	0x04, 0x17
        /*007a*/ 	.short	(.L_3223 - .L_3222)
.L_3222:
        /*007c*/ 	.word	0x00000000
        /*0080*/ 	.short	0x000c
        /*0082*/ 	.short	0x004c
        /*0084*/ 	.byte	0x00, 0xf0, 0x11, 0x00


	//----- nvinfo : EIATTR_KPARAM_INFO
	.align		4
.L_3223:
        /*0088*/ 	.byte	0x04, 0x17
        /*008a*/ 	.short	(.L_3225 - .L_3224)
.L_3224:
        /*008c*/ 	.word	0x00000000
        /*0090*/ 	.short	0x000b
        /*0092*/ 	.short	0x0048
        /*0094*/ 	.byte	0x00, 0xf0, 0x11, 0x00


	//----- nvinfo : EIATTR_KPARAM_INFO
	.align		4
.L_3225:
        /*0098*/ 	.byte	0x04, 0x17
        /*009a*/ 	.short	(.L_3227 - .L_3226)
.L_3226:
        /*009c*/ 	.word	0x00000000
        /*00a0*/ 	.short	0x000a
        /*00a2*/ 	.short	0x0040
        /*00a4*/ 	.byte	0x00, 0xf0, 0x21, 0x00


	//----- nvinfo : EIATTR_KPARAM_INFO
	.align		4
.L_3227:
        /*00a8*/ 	.byte	0x04, 0x17
        /*00aa*/ 	.short	(.L_3229 - .L_3228)
.L_3228:
        /*00ac*/ 	.word	0x00000000
        /*00b0*/ 	.short	0x0009
        /*00b2*/ 	.short	0x0038
        /*00b4*/ 	.byte	0x00, 0xf0, 0x21, 0x00


	//----- nvinfo : EIATTR_KPARAM_INFO
	.align		4
.L_3229:
        /*00b8*/ 	.byte	0x04, 0x17
        /*00ba*/ 	.short	(.L_3231 - .L_3230)
.L_3230:
        /*00bc*/ 	.word	0x00000000
        /*00c0*/ 	.short	0x0008
        /*00c2*/ 	.short	0x0034
        /*00c4*/ 	.byte	0x00, 0xf0, 0x11, 0x00


	//----- nvinfo : EIATTR_KPARAM_INFO
	.align		4
.L_3231:
        /*00c8*/ 	.byte	0x04, 0x17
        /*00ca*/ 	.short	(.L_3233 - .L_3232)
.L_3232:
        /*00cc*/ 	.word	0x00000000
        /*00d0*/ 	.short	0x0007
        /*00d2*/ 	.short	0x0030
        /*00d4*/ 	.byte	0x00, 0xf0, 0x11, 0x00


	//----- nvinfo : EIATTR_KPARAM_INFO
	.align		4
.L_3233:
        /*00d8*/ 	.byte	0x04, 0x17
        /*00da*/ 	.short	(.L_3235 - .L_3234)
.L_3234:
        /*00dc*/ 	.word	0x00000000
        /*00e0*/ 	.short	0x0006
        /*00e2*/ 	.short	0x002c
        /*00e4*/ 	.byte	0x00, 0xf0, 0x11, 0x00


	//----- nvinfo : EIATTR_KPARAM_INFO
	.align		4
.L_3235:
        /*00e8*/ 	.byte	0x04, 0x17
        /*00ea*/ 	.short	(.L_3237 - .L_3236)
.L_3236:
        /*00ec*/ 	.word	0x00000000
        /*00f0*/ 	.short	0x0005
        /*00f2*/ 	.short	0x0028
        /*00f4*/ 	.byte	0x00, 0xf0, 0x11, 0x00


	//----- nvinfo : EIATTR_KPARAM_INFO
	.align		4
.L_3237:
        /*00f8*/ 	.byte	0x04, 0x17
        /*00fa*/ 	.short	(.L_3239 - .L_3238)
.L_3238:
        /*00fc*/ 	.word	0x00000000
        /*0100*/ 	.short	0x0004
        /*0102*/ 	.short	0x0020
        /*0104*/ 	.byte	0x00, 0xf0, 0x21, 0x00


	//----- nvinfo : EIATTR_KPARAM_INFO
	.align		4
.L_3239:
        /*0108*/ 	.byte	0x04, 0x17
        /*010a*/ 	.short	(.L_3241 - .L_3240)
.L_3240:
        /*010c*/ 	.word	0x00000000
        /*0110*/ 	.short	0x0003
        /*0112*/ 	.short	0x0018
        /*0114*/ 	.byte	0x00, 0xf0, 0x21, 0x00


	//----- nvinfo : EIATTR_KPARAM_INFO
	.align		4
.L_3241:
        /*0118*/ 	.byte	0x04, 0x17
        /*011a*/ 	.short	(.L_3243 - .L_3242)
.L_3242:
        /*011c*/ 	.word	0x00000000
        /*0120*/ 	.short	0x0002
        /*0122*/ 	.short	0x0010
        /*0124*/ 	.byte	0x00, 0xf0, 0x21, 0x00


	//----- nvinfo : EIATTR_KPARAM_INFO
	.align		4
.L_3243:
        /*0128*/ 	.byte	0x04, 0x17
        /*012a*/ 	.short	(.L_3245 - .L_3244)
.L_3244:
        /*012c*/ 	.word	0x00000000
        /*0130*/ 	.short	0x0001
        /*0132*/ 	.short	0x0008
        /*0134*/ 	.byte	0x00, 0xf0, 0x21, 0x00


	//----- nvinfo : EIATTR_KPARAM_INFO
	.align		4
.L_3245:
        /*0138*/ 	.byte	0x04, 0x17
        /*013a*/ 	.short	(.L_3247 - .L_3246)
.L_3246:
        /*013c*/ 	.word	0x00000000
        /*0140*/ 	.short	0x0000
        /*0142*/ 	.short	0x0000
        /*0144*/ 	.byte	0x00, 0xf0, 0x21, 0x00


	//----- nvinfo : EIATTR_SPARSE_MMA_MASK
	.align		4
.L_3247:
        /*0148*/ 	.byte	0x03, 0x50
        /*014a*/ 	.short	0x0000


	//----- nvinfo : EIATTR_MAXREG_COUNT
	.align		4
        /*014c*/ 	.byte	0x03, 0x1b
        /*014e*/ 	.short	0x00ff


	//----- nvinfo : EIATTR_NUM_BARRIERS
	.align		4
        /*0150*/ 	.byte	0x02, 0x4c
        /*0152*/ 	.byte	0x01
	.zero		1


	//----- nvinfo : EIATTR_MERCURY_ISA_VERSION
	.align		4
        /*0154*/ 	.byte	0x03, 0x5f
        /*0156*/ 	.short	0x0101


	//----- nvinfo : EIATTR_EXIT_INSTR_OFFSETS
	.align		4
        /*0158*/ 	.byte	0x04, 0x1c
        /*015a*/ 	.short	(.L_3249 - .L_3248)


	//   ....[0]....
.L_3248:
        /*015c*/ 	.word	0x00000800


	//   ....[1]....
        /*0160*/ 	.word	0x000058d0


	//   ....[2]....
        /*0164*/ 	.word	0x00005ba0


	//   ....[3]....
        /*0168*/ 	.word	0x00005cf0


	//   ....[4]....
        /*016c*/ 	.word	0x00005d90


	//   ....[5]....
        /*0170*/ 	.word	0x00005dd0


	//----- nvinfo : EIATTR_CRS_STACK_SIZE
	.align		4
.L_3249:
        /*0174*/ 	.byte	0x04, 0x1e
        /*0176*/ 	.short	(.L_3251 - .L_3250)
.L_3250:
        /*0178*/ 	.word	0x00000000


	//----- nvinfo : EIATTR_CBANK_PARAM_SIZE
	.align		4
.L_3251:
        /*017c*/ 	.byte	0x03, 0x19
        /*017e*/ 	.short	0x0074


	//----- nvinfo : EIATTR_PARAM_CBANK
	.align		4
        /*0180*/ 	.byte	0x04, 0x0a
        /*0182*/ 	.short	(.L_3253 - .L_3252)
	.align		4
.L_3252:
        /*0184*/ 	.word	index@(.nv.constant0._Z23gemm_half_q_half_kernelILi2ELi38ELb0ELb0ELi64EEvPK6__halfPKjS4_S2_PS0_iiiiPKtS7_iiiiiibS2_i)
        /*0188*/ 	.short	0x0210
        /*018a*/ 	.short	0x0074


	//----- nvinfo : EIATTR_SW_WAR
	.align		4
.L_3253:
        /*018c*/ 	.byte	0x04, 0x36
        /*018e*/ 	.short	(.L_3255 - .L_3254)
.L_3254:
        /*0190*/ 	.word	0x00000008
.L_3255:


//--------------------- .nv.info._Z23gemm_half_q_half_kernelILi2ELi128ELb0ELb0ELi64EEvPK6__halfPKjS4_S2_PS0_iiiiPKtS7_iiiiiibS2_i --------------------------
	.section	.nv.info._Z23gemm_half_q_half_kernelILi2ELi128ELb0ELb0ELi64EEvPK6__halfPKjS4_S2_PS0_iiiiPKtS7_iiiiiibS2_i,"",@"SHT_CUDA_INFO"
	.sectionflags	@""
	.align	4


	//----- nvinfo : EIATTR_CUDA_API_VERSION
	.align		4
        /*0000*/ 	.byte	0x04, 0x37
        /*0002*/ 	.short	(.L_3257 - .L_3256)
.L_3256:
        /*0004*/ 	.word	0x00000082


	//----- nvinfo : EIATTR_KPARAM_INFO
	.align		4
.L_3257:
        /*0008*/ 	.byte	0x04, 0x17
        /*000a*/ 	.short	(.L_3259 - .L_3258)
.L_3258:
        /*000c*/ 	.word	0x00000000
        /*0010*/ 	.short	0x0013
        /*0012*/ 	.short	0x0070
        /*0014*/ 	.byte	0x00, 0xf0, 0x11, 0x00


	//----- nvinfo : EIATTR_KPARAM_INFO
	.align		4
.L_3259:
        /*0018*/ 	.byte	0x04, 0x17
        /*001a*/ 	.short	(.L_3261 - .L_3260)
.L_3260:
        /*001c*/ 	.word	0x00000000
        /*0020*/ 	.short	0x0012
        /*0022*/ 	.short	0x0068
        /*0024*/ 	.byte	0x00, 0xf0, 0x21, 0x00


	//----- nvinfo : EIATTR_KPARAM_INFO
	.align		4
.L_3261:
        /*0028*/ 	.byte	0x04, 0x17
        /*002a*/ 	.short	(.L_3263 - .L_3262)
.L_3262:
        /*002c*/ 	.word	0x00000000
        /*0030*/ 	.short	0x0011
        /*0032*/ 	.short	0x0060
        /*0034*/ 	.byte	0x00, 0xf0, 0x05, 0x00


	//----- nvinfo : EIATTR_KPARAM_INFO
	.align		4
.L_3263:
        /*0038*/ 	.byte	0x04, 0x17
        /*003a*/ 	.short	(.L_3265 - .L_3264)
.L_3264:
        /*003c*/ 	.word	0x00000000
        /*0040*/ 	.short	0x0010
        /*0042*/ 	.short	0x005c
        /*0044*/ 	.byte	0x00, 0xf0, 0x11, 0x00


	//----- nvinfo : EIATTR_KPARAM_INFO
	.align		4
.L_3265:
        /*0048*/ 	.byte	0x04, 0x17
        /*004a*/ 	.short	(.L_3267 - .L_3266)
.L_3266:
        /*004c*/ 	.word	0x00000000
        /*0050*/ 	.short	0x000f
        /*0052*/ 	.short	0x0058
        /*0054*/ 	.byte	0x00, 0xf0, 0x11, 0x00


	//----- nvinfo : EIATTR_KPARAM_INFO
	.align		4
.L_3267:
        /*0058*/ 	.byte	0x04, 0x17
        /*005a*/ 	.short	(.L_3269 - .L_3268)
.L_3268:
        /*005c*/ 	.word	0x00000000
        /*0060*/ 	.short	0x000e
        /*0062*/ 	.short	0x0054
        /*0064*/ 	.byte	0x00, 0xf0, 0x11, 0x00


	//----- nvinfo : EIATTR_KPARAM_INFO
	.align		4
.L_3269:
        /*0068*/ 	.byte	0x04, 0x17
        /*006a*/ 	.short	(.L_3271 - .L_3270)
.L_3270:
        /*006c*/ 	.word	0x00000000
        /*0070*/ 	.short	0x000d
        /*0072*/ 	.short	0x0050
        /*0074*/ 	.byte	0x00, 0xf0, 0x11, 0x00


	//----- nvinfo : EIATTR_KPARAM_INFO
	.align		4
.L_3271:
        /*0078*/ 	.byte	0x04, 0x17
        /*007a*/ 	.short	(.L_3273 - .L_3272)
.L_3272:
        /*007c*/ 	.word	0x00000000
        /*0080*/ 	.short	0x000c
        /*0082*/ 	.short	0x004c
        /*0084*/ 	.byte	0x00, 0xf0, 0x11, 0x00


	//----- nvinfo : EIATTR_KPARAM_INFO
	.align		4
.L_3273:
        /*0088*/ 	.byte	0x04, 0x17
        /*008a*/ 	.short	(.L_3275 - .L_3274)
.L_3274:
        /*008c*/ 	.word	0x00000000
        /*0090*/ 	.short	0x000b
        /*0092*/ 	.short	0x0048
        /*0094*/ 	.byte	0x00, 0xf0, 0x11, 0x00


	//----- nvinfo : EIATTR_KPARAM_INFO
	.align		4
.L_3275:
        /*0098*/ 	.byte	0x04, 0x17
        /*009a*/ 	.short	(.L_3277 - .L_3276)
.L_3276:
        /*009c*/ 	.word	0x00000000
        /*00a0*/ 	.short	0x000a
        /*00a2*/ 	.short	0x0040
        /*00a4*/ 	.byte	0x00, 0xf0, 0x21, 0x00


	//----- nvinfo : EIATTR_KPARAM_INFO
	.align		4
.L_3277:
        /*00a8*/ 	.byte	0x04, 0x17
        /*00aa*/ 	.short	(.L_3279 - .L_3278)
.L_3278:
        /*00ac*/ 	.word	0x00000000
        /*00b0*/ 	.short	0x0009
        /*00b2*/ 	.short	0x0038
        /*00b4*/ 	.byte	0x00, 0xf0, 0x21, 0x00


	//----- nvinfo : EIATTR_KPARAM_INFO
	.align		4
.L_3279:
        /*00b8*/ 	.byte	0x04, 0x17
        /*00ba*/ 	.short	(.L_3281 - .L_3280)
.L_3280:
        /*00bc*/ 	.word	0x00000000
        /*00c0*/ 	.short	0x0008
        /*00c2*/ 	.short	0x0034
        /*00c4*/ 	.byte	0x00, 0xf0, 0x11, 0x00


	//----- nvinfo : EIATTR_KPARAM_INFO
	.align		4
.L_3281:
        /*00c8*/ 	.byte	0x04, 0x17
        /*00ca*/ 	.short	(.L_3283 - .L_3282)
.L_3282:
        /*00cc*/ 	.word	0x00000000
        /*00d0*/ 	.short	0x0007
        /*00d2*/ 	.short	0x0030
        /*00d4*/ 	.byte	0x00, 0xf0, 0x11, 0x00


	//----- nvinfo : EIATTR_KPARAM_INFO
	.align		4
.L_3283:
        /*00d8*/ 	.byte	0x04, 0x17
        /*00da*/ 	.short	(.L_3285 - .L_3284)
.L_3284:
        /*00dc*/ 	.word	0x00000000
        /*00e0*/ 	.short	0x0006
        /*00e2*/ 	.short	0x002c
        /*00e4*/ 	.byte	0x00, 0xf0, 0x11, 0x00


	//----- nvinfo : EIATTR_KPARAM_INFO
	.align		4
.L_3285:
        /*00e8*/ 	.byte	0x04, 0x17
        /*00ea*/ 	.short	(.L_3287 - .L_3286)
.L_3286:
        /*00ec*/ 	.word	0x00000000
        /*00f0*/ 	.short	0x0005
        /*00f2*/ 	.short	0x0028
        /*00f4*/ 	.byte	0x00, 0xf0, 0x11, 0x00


	//----- nvinfo : EIATTR_KPARAM_INFO
	.align		4
.L_3287:
        /*00f8*/ 	.byte	0x04, 0x17
        /*00fa*/ 	.short	(.L_3289 - .L_3288)
.L_3288:
        /*00fc*/ 	.word	0x00000000
        /*0100*/ 	.short	0x0004
        /*0102*/ 	.short	0x0020
        /*0104*/ 	.byte	0x00, 0xf0, 0x21, 0x00


	//----- nvinfo : EIATTR_KPARAM_INFO
	.align		4
.L_3289:
        /*0108*/ 	.byte	0x04, 0x17
        /*010a*/ 	.short	(.L_3291 - .L_3290)
.L_3290:
        /*010c*/ 	.word	0x00000000
        /*0110*/ 	.short	0x0003
        /*0112*/ 	.short	0x0018
        /*0114*/ 	.byte	0x00, 0xf0, 0x21, 0x00


	//----- nvinfo : EIATTR_KPARAM_INFO
	.align		4
.L_3291:
        /*0118*/ 	.byte	0x04, 0x17
        /*011a*/ 	.short	(.L_3293 - .L_3292)
.L_3292:
        /*011c*/ 	.word	0x00000000
        /*0120*/ 	.short	0x0002
        /*0122*/ 	.short	0x0010
        /*0124*/ 	.byte	0x00, 0xf0, 0x21, 0x00


	//----- nvinfo : EIATTR_KPARAM_INFO
	.align		4
.L_3293:
        /*0128*/ 	.byte	0x04, 0x17
        /*012a*/ 	.short	(.L_3295 - .L_3294)
.L_3294:
        /*012c*/ 	.word	0x00000000
        /*0130*/ 	.short	0x0001
        /*0132*/ 	.short	0x0008
        /*0134*/ 	.byte	0x00, 0xf0, 0x21, 0x00


	//----- nvinfo : EIATTR_KPARAM_INFO
	.align		4
.L_3295:
        /*0138*/ 	.byte	0x04, 0x17
        /*013a*/ 	.short	(.L_3297 - .L_3296)
.L_3296:
        /*013c*/ 	.word	0x00000000
        /*0140*/ 	.short	0x0000
        /*0142*/ 	.short	0x0000
        /*0144*/ 	.byte	0x00, 0xf0, 0x21, 0x00


	//----- nvinfo : EIATTR_SPARSE_MMA_MASK
	.align		4
.L_3297:
        /*0148*/ 	.byte	0x03, 0x50
        /*014a*/ 	.short	0x0000


	//----- nvinfo : EIATTR_MAXREG_COUNT
	.align		4
        /*014c*/ 	.byte	0x03, 0x1b
        /*014e*/ 	.short	0x00ff


	//----- nvinfo : EIATTR_NUM_BARRIERS
	.align		4
        /*0150*/ 	.byte	0x02, 0x4c
        /*0152*/ 	.byte	0x01
	.zero		1


	//----- nvinfo : EIATTR_MERCURY_ISA_VERSION
	.align		4
        /*0154*/ 	.byte	0x03, 0x5f
        /*0156*/ 	.short	0x0101


	//----- nvinfo : EIATTR_EXIT_INSTR_OFFSETS
	.align		4
        /*0158*/ 	.byte	0x04, 0x1c
        /*015a*/ 	.short	(.L_3299 - .L_3298)


	//   ....[0]....
.L_3298:
        /*015c*/ 	.word	0x000007f0


	//   ....[1]....
        /*0160*/ 	.word	0x000054c0


	//   ....[2]....
        /*0164*/ 	.word	0x00005790


	//   ....[3]....
        /*0168*/ 	.word	0x000058e0


	//   ....[4]....
        /*016c*/ 	.word	0x00005980


	//   ....[5]....
        /*0170*/ 	.word	0x000059c0


	//----- nvinfo : EIATTR_CRS_STACK_SIZE
	.align		4
.L_3299:
        /*0174*/ 	.byte	0x04, 0x1e
        /*0176*/ 	.short	(.L_3301 - .L_3300)
.L_3300:
        /*0178*/ 	.word	0x00000000


	//----- nvinfo : EIATTR_CBANK_PARAM_SIZE
	.align		4
.L_3301:
        /*017c*/ 	.byte	0x03, 0x19
        /*017e*/ 	.short	0x0074


	//----- nvinfo : EIATTR_PARAM_CBANK
	.align		4
        /*0180*/ 	.byte	0x04, 0x0a
        /*0182*/ 	.short	(.L_3303 - .L_3302)
	.align		4
.L_3302:
        /*0184*/ 	.word	index@(.nv.constant0._Z23gemm_half_q_half_kernelILi2ELi128ELb0ELb0ELi64EEvPK6__halfPKjS4_S2_PS0_iiiiPKtS7_iiiiiibS2_i)
        /*0188*/ 	.short	0x0210
        /*018a*/ 	.short	0x0074


	//----- nvinfo : EIATTR_SW_WAR
	.align		4
.L_3303:
        /*018c*/ 	.byte	0x04, 0x36
        /*018e*/ 	.short	(.L_3305 - .L_3304)
.L_3304:
        /*0190*/ 	.word	0x00000008
.L_3305:


//--------------------- .nv.info._Z23gemm_half_q_half_kernelILi2ELi190ELb0ELb0ELi32EEvPK6__halfPKjS4_S2_PS0_iiiiPKtS7_iiiiiibS2_i --------------------------
	.section	.nv.info._Z23gemm_half_q_half_kernelILi2ELi190ELb0ELb0ELi32EEvPK6__halfPKjS4_S2_PS0_iiiiPKtS7_iiiiiibS2_i,"",@"SHT_CUDA_INFO"
	.sectionflags	@""
	.align	4


	//----- nvinfo : EIATTR_CUDA_API_VERSION
	.align		4
        /*0000*/ 	.byte	0x04, 0x37
        /*0002*/ 	.short	(.L_3307 - .L_3306)
.L_3306:
        /*0004*/ 	.word	0x00000082


	//----- nvinfo : EIATTR_KPARAM_INFO
	.align		4
.L_3307:
        /*0008*/ 	.byte	0x04, 0x17
        /*000a*/ 	.short	(.L_3309 - .L_3308)
.L_3308:
        /*000c*/ 	.word	0x00000000
        /*0010*/ 	.short	0x0013
        /*0012*/ 	.short	0x0070
        /*0014*/ 	.byte	0x00, 0xf0, 0x11, 0x00


	//----- nvinfo : EIATTR_KPARAM_INFO
	.align		4
.L_3309:
        /*0018*/ 	.byte	0x04, 0x17
        /*001a*/ 	.short	(.L_3311 - .L_3310)
.L_3310:
        /*001c*/ 	.word	0x00000000
        /*0020*/ 	.short	0x0012
        /*0022*/ 	.short	0x0068
        /*0024*/ 	.byte	0x00, 0xf0, 0x21, 0x00


	//----- nvinfo : EIATTR_KPARAM_INFO
	.align		4
.L_3311:
        /*0028*/ 	.byte	0x04, 0x17
        /*002a*/ 	.short	(.L_3313 - .L_3312)
.L_3312:
        /*002c*/ 	.word	0x00000000
        /*0030*/ 	.short	0x0011
        /*0032*/ 	.short	0x0060
        /*0034*/ 	.byte	0x00, 0xf0, 0x05, 0x00


	//----- nvinfo : EIATTR_KPARAM_INFO
	.align		4
.L_3313:
        /*0038*/ 	.byte	0x04, 0x17
        /*003a*/ 	.short	(.L_3315 - .L_3314)
.L_3314:
        /*003c*/ 	.word	0x00000000
        /*0040*/ 	.short	0x0010
        /*0042*/ 	.short	0x005c
        /*0044*/ 	.byte	0x00, 0xf0, 0x11, 0x00


	//----- nvinfo : EIATTR_KPARAM_INFO
	.align		4
.L_3315:
        /*0048*/ 	.byte	0x04, 0x17
        /*004a*/ 	.short	(.L_3317 - .L_3316)
.L_3316:
        /*004c*/ 	.word	0x00000000
        /*0050*/ 	.short	0x000f
        /*0052*/ 	.short	0x0058
        /*0054*/ 	.byte	0x00, 0xf0, 0x11, 0x00


	//----- nvinfo : EIATTR_KPARAM_INFO
	.align		4
.L_3317:
        /*0058*/ 	.byte	0x04, 0x17
        /*005a*/ 	.short	(.L_3319 - .L_3318)
.L_3318:
        /*005c*/ 	.word	0x00000000
        /*0060*/ 	.short	0x000e
        /*0062*/ 	.short	0x0054
        /*0064*/ 	.byte	0x00, 0xf0, 0x11, 0x00


	//----- nvinfo : EIATTR_KPARAM_INFO
	.align		4
.L_3319:
        /*0068*/ 	.byte	0x04, 0x17
        /*006a*/ 	.short	(.L_3321 - .L_3320)
.L_3320:
        /*006c*/ 	.word	0x00000000
        /*0070*/ 	.short	0x000d
        /*0072*/ 	.short	0x0050
        /*0074*/ 	.byte	0x00, 0xf0, 0x11, 0x00


	//----- nvinfo : EIATTR_KPARAM_INFO
	.align		4
.L_3321:
        /*0078*/ 	.byte	0x04, 0x17
        /*007a*/ 	.short	(.L_3323 - .L_3322)
.L_3322:
        /*007c*/ 	.word	0x00000000
        /*0080*/ 	.short	0x000c
        /*0082*/ 	.short	0x004c
        /*0084*/ 	.byte	0x00, 0xf0, 0x11, 0x00


	//----- nvinfo : EIATTR_KPARAM_INFO
	.align		4
.L_3323:
        /*0088*/ 	.byte	0x04, 0x17
        /*008a*/ 	.short	(.L_3325 - .L_3324)
.L_3324:
        /*008c*/ 	.word	0x00000000
        /*0090*/ 	.short	0x000b
        /*0092*/ 	.short	0x0048
        /*0094*/ 	.byte	0x00, 0xf0, 0x11, 0x00


	//----- nvinfo : EIATTR_KPARAM_INFO
	.align		4
.L_3325:
        /*0098*/ 	.byte	0x04, 0x17
        /*009a*/ 	.short	(.L_3327 - .L_3326)
.L_3326:
        /*009c*/ 	.word	0x00000000
        /*00a0*/ 	.short	0x000a
        /*00a2*/ 	.short	0x0040
        /*00a4*/ 	.byte	0x00, 0xf0, 0x21, 0x00


	//----- nvinfo : EIATTR_KPARAM_INFO
	.align		4
.L_3327:
        /*00a8*/ 	.byte	0x04, 0x17
        /*00aa*/ 	.short	(.L_3329 - .L_3328)
.L_3328:
        /*00ac*/ 	.word	0x00000000
        /*00b0*/ 	.short	0x0009
        /*00b2*/ 	.short	0x0038
        /*00b4*/ 	.byte	0x00, 0xf0, 0x21, 0x00


	//----- nvinfo : EIATTR_KPARAM_INFO
	.align		4
.L_3329:
        /*00b8*/ 	.byte	0x04, 0x17
        /*00ba*/ 	.short	(.L_3331 - .L_3330)
.L_3330:
        /*00bc*/ 	.word	0x00000000
        /*00c0*/ 	.short	0x0008
        /*00c2*/ 	.short	0x0034
        /*00c4*/ 	.byte	0x00, 0xf0, 0x11, 0x00


	//----- nvinfo : EIATTR_KPARAM_INFO
	.align		4
.L_3331:
        /*00c8*/ 	.byte	0x04, 0x17
        /*00ca*/ 	.short	(.L_3333 - .L_3332)
.L_3332:
        /*00cc*/ 	.word	0x00000000
        /*00d0*/ 	.short	0x0007
        /*00d2*/ 	.short	0x0030
        /*00d4*/ 	.byte	0x00, 0xf0, 0x11, 0x00


	//----- nvinfo : EIATTR_KPARAM_INFO
	.align		4
.L_3333:
        /*00d8*/ 	.byte	0x04, 0x17
        /*00da*/ 	.short	(.L_3335 - .L_3334)
.L_3334:
        /*00dc*/ 	.word	0x00000000
        /*00e0*/ 	.short	0x0006
        /*00e2*/ 	.short	0x002c
        /*00e4*/ 	.byte	0x00, 0xf0, 0x11, 0x00


	//----- nvinfo : EIATTR_KPARAM_INFO
	.align		4
.L_3335:
        /*00e8*/ 	.byte	0x04, 0x17
        /*00ea*/ 	.short	(.L_3337 - .L_3336)
.L_3336:
        /*00ec*/ 	.word	0x00000000
        /*00f0*/ 	.short	0x0005
        /*00f2*/ 	.short	0x0028
        /*00f4*/ 	.byte	0x00, 0xf0, 0x11, 0x00


	//----- nvinfo : EIATTR_KPARAM_INFO
	.align		4
.L_3337:
        /*00f8*/ 	.byte	0x04, 0x17
        /*00fa*/ 	.short	(.L_3339 - .L_3338)
.L_3338:
        /*00fc*/ 	.word	0x00000000
        /*0100*/ 	.short	0x0004
        /*0102*/ 	.short	0x0020
        /*0104*/ 	.byte	0x00, 0xf0, 0x21, 0x00


	//----- nvinfo : EIATTR_KPARAM_INFO
	.align		4
.L_3339:
        /*0108*/ 	.byte	0x04, 0x17
        /*010a*/ 	.short	(.L_3341 - .L_3340)
.L_3340:
        /*010c*/ 	.word	0x00000000
        /*0110*/ 	.short	0x0003
        /*0112*/ 	.short	0x0018
        /*0114*/ 	.byte	0x00, 0xf0, 0x21, 0x00


	//----- nvinfo : EIATTR_KPARAM_INFO
	.align		4
.L_3341:
        /*0118*/ 	.byte	0x04, 0x17
        /*011a*/ 	.short	(.L_3343 - .L_3342)
.L_3342:
        /*011c*/ 	.word	0x00000000
        /*0120*/ 	.short	0x0002
        /*0122*/ 	.short	0x0010
        /*0124*/ 	.byte	0x00, 0xf0, 0x21, 0x00


	//----- nvinfo : EIATTR_KPARAM_INFO
	.align		4
.L_3343:
        /*0128*/ 	.byte	0x04, 0x17
        /*012a*/ 	.short	(.L_3345 - .L_3344)
.L_3344:
        /*012c*/ 	.word	0x00000000
        /*0130*/ 	.short	0x0001
        /*0132*/ 	.short	0x0008
        /*0134*/ 	.byte	0x00, 0xf0, 0x21, 0x00


	//----- nvinfo : EIATTR_KPARAM_INFO
	.align		4
.L_3345:
        /*0138*/ 	.byte	0x04, 0x17
        /*013a*/ 	.short	(.L_3347 - .L_3346)
.L_3346:
        /*013c*/ 	.word	0x00000000
        /*0140*/ 	.short	0x0000
        /*0142*/ 	.short	0x0000
        /*0144*/ 	.byte	0x00, 0xf0, 0x21, 0x00


	//----- nvinfo : EIATTR_SPARSE_MMA_MASK
	.align		4
.L_3347:
        /*0148*/ 	.byte	0x03, 0x50
        /*014a*/ 	.short	0x0000


	//----- nvinfo : EIATTR_MAXREG_COUNT
	.align		4
        /*014c*/ 	.byte	0x03, 0x1b
        /*014e*/ 	.short	0x00ff


	//----- nvinfo : EIATTR_NUM_BARRIERS
	.align		4
        /*0150*/ 	.byte	0x02, 0x4c
        /*0152*/ 	.byte	0x01
	.zero		1


	//----- nvinfo : EIATTR_MERCURY_ISA_VERSION
	.align		4
        /*0154*/ 	.byte	0x03, 0x5f
        /*0156*/ 	.short	0x0101


	//----- nvinfo : EIATTR_EXIT_INSTR_OFFSETS
	.align		4
        /*0158*/ 	.byte	0x04, 0x1c
        /*015a*/ 	.short	(.L_3349 - .L_3348)


	//   ....[0]....
.L_3348:
        /*015c*/ 	.word	0x00000c80


	//   ....[1]....
        /*0160*/ 	.word	0x0000e890


	//   ....[2]....
        /*0164*/ 	.word	0x0000eb60


	//   ....[3]....
        /*0168*/ 	.word	0x0000ecb0


	//   ....[4]....
        /*016c*/ 	.word	0x0000ed40


	//   ....[5]....
        /*0170*/ 	.word	0x0000ed80


	//----- nvinfo : EIATTR_CRS_STACK_SIZE
	.align		4
.L_3349:
        /*0174*/ 	.byte	0x04, 0x1e
        /*0176*/ 	.short	(.L_3351 - .L_3350)
.L_3350:
        /*0178*/ 	.word	0x00000000


	//----- nvinfo : EIATTR_CBANK_PARAM_SIZE
	.align		4
.L_3351:
        /*017c*/ 	.byte	0x03, 0x19
        /*017e*/ 	.short	0x0074


	//----- nvinfo : EIATTR_PARAM_CBANK
	.align		4
        /*0180*/ 	.byte	0x04, 0x0a
        /*0182*/ 	.short	(.L_3353 - .L_3352)
	.align		4
.L_3352:
        /*0184*/ 	.word	index@(.nv.constant0._Z23gemm_half_q_half_kernelILi2ELi190ELb0ELb0ELi32EEvPK6__halfPKjS4_S2_PS0_iiiiPKtS7_iiiiiibS2_i)
        /*0188*/ 	.short	0x0210
        /*018a*/ 	.short	0x0074


	//----- nvinfo : EIATTR_SW_WAR
	.align		4
.L_3353:
        /*018c*/ 	.byte	0x04, 0x36
        /*018e*/ 	.short	(.L_3355 - .L_3354)
.L_3354:
        /*0190*/ 	.word	0x00000008
.L_3355:


//--------------------- .nv.info._Z23gemm_half_q_half_kernelILi2ELi160ELb0ELb0ELi32EEvPK6__halfPKjS4_S2_PS0_iiiiPKtS7_iiiiiibS2_i --------------------------
	.section	.nv.info._Z23gemm_half_q_half_kernelILi2ELi160ELb0ELb0ELi32EEvPK6__halfPKjS4_S2_PS0_iiiiPKtS7_iiiiiibS2_i,"",@"SHT_CUDA_INFO"
	.sectionflags	@""
	.align	4


	//----- nvinfo : EIATTR_CUDA_API_VERSION
	.align		4
        /*0000*/ 	.byte	0x04, 0x37
        /*0002*/ 	.short	(.L_3357 - .L_3356)
.L_3356:
        /*0004*/ 	.word	0x00000082


	//----- nvinfo : EIATTR_KPARAM_INFO
	.align		4
.L_3357:
        /*0008*/ 	.byte	0x04, 0x17
        /*000a*/ 	.short	(.L_3359 - .L_3358)
.L_3358:
        /*000c*/ 	.word	0x00000000
        /*0010*/ 	.short	0x0013
        /*0012*/ 	.short	0x0070
        /*0014*/ 	.byte	0x00, 0xf0, 0x11, 0x00


	//----- nvinfo : EIATTR_KPARAM_INFO
	.align		4
.L_3359:
        /*0018*/ 	.byte	0x04, 0x17
        /*001a*/ 	.short	(.L_3361 - .L_3360)
.L_3360:
        /*001c*/ 	.word	0x00000000
        /*0020*/ 	.short	0x0012
        /*0022*/ 	.short	0x0068
        /*0024*/ 	.byte	0x00, 0xf0, 0x21, 0x00


	//----- nvinfo : EIATTR_KPARAM_INFO
	.align		4
.L_3361:
        /*0028*/ 	.byte	0x04, 0x17
        /*002a*/ 	.short	(.L_3363 - .L_3362)
.L_3362:
        /*002c*/ 	.word	0x00000000
        /*0030*/ 	.short	0x0011
        /*0032*/ 	.short	0x0060
        /*0034*/ 	.byte	0x00, 0xf0, 0x05, 0x00


	//----- nvinfo : EIATTR_KPARAM_INFO
	.align		4
.L_3363:
        /*0038*/ 	.byte	0x04, 0x17
        /*003a*/ 	.short	(.L_3365 - .L_3364)
.L_3364:
        /*003c*/ 	.word	0x00000000
        /*0040*/ 	.short	0x0010
        /*0042*/ 	.short	0x005c
        /*0044*/ 	.byte	0x00, 0xf0, 0x11, 0x00


	//----- nvinfo : EIATTR_KPARAM_INFO
	.align		4
.L_3365:
        /*0048*/ 	.byte	0x04, 0x17
        /*004a*/ 	.short	(.L_3367 - .L_3366)
.L_3366:
        /*004c*/ 	.word	0x00000000
        /*0050*/ 	.short	0x000f
        /*0052*/ 	.short	0x0058
        /*0054*/ 	.byte	0x00, 0xf0, 0x11, 0x00


	//----- nvinfo : EIATTR_KPARAM_INFO
	.align		4
.L_3367:
        /*0058*/ 	.byte	0x04, 0x17
        /*005a*/ 	.short	(.L_3369 - .L_3368)
.L_3368:
        /*005c*/ 	.word	0x00000000
        /*0060*/ 	.short	0x000e
        /*0062*/ 	.short	0x0054
        /*0064*/ 	.byte	0x00, 0xf0, 0x11, 0x00


	//----- nvinfo : EIATTR_KPARAM_INFO
	.align		4
.L_3369:
        /*0068*/ 	.byte	0x04, 0x17
        /*006a*/ 	.short	(.L_3371 - .L_3370)
.L_3370:
        /*006c*/ 	.word	0x00000000
        /*0070*/ 	.short	0x000d
        /*0072*/ 	.short	0x0050
        /*0074*/ 	.byte	0x00, 0xf0, 0x11, 0x00


	//----- nvinfo : EIATTR_KPARAM_INFO
	.align		4
.L_3371:
        /*0078*/ 	.byte	0x04, 0x17
        /*007a*/ 	.short	(.L_3373 - .L_3372)
.L_3372:
        /*007c*/ 	.word	0x00000000
        /*0080*/ 	.short	0x000c
        /*0082*/ 	.short	0x004c
        /*0084*/ 	.byte	0x00, 0xf0, 0x11, 0x00


	//----- nvinfo : EIATTR_KPARAM_INFO
	.align		4
.L_3373:
        /*0088*/ 	.byte	0x04, 0x17
        /*008a*/ 	.short	(.L_3375 - .L_3374)
.L_3374:
        /*008c*/ 	.word	0x00000000
        /*0090*/ 	.short	0x000b
        /*0092*/ 	.short	0x0048
        /*0094*/ 	.byte	0x00, 0xf0, 0x11, 0x00


	//----- nvinfo : EIATTR_KPARAM_INFO
	.align		4
.L_3375:
        /*0098*/ 	.byte	0x04, 0x17
        /*009a*/ 	.short	(.L_3377 - .L_3376)
.L_3376:
        /*009c*/ 	.word	0x00000000
        /*00a0*/ 	.short	0x000a
        /*00a2*/ 	.short	0x0040
        /*00a4*/ 	.byte	0x00, 0xf0, 0x21, 0x00


	//----- nvinfo : EIATTR_KPARAM_INFO
	.align		4
.L_3377:
        /*00a8*/ 	.byte	0x04, 0x17
        /*00aa*/ 	.short	(.L_3379 - .L_3378)
.L_3378:
        /*00ac*/ 	.word	0x00000000
        /*00b0*/ 	.short	0x0009
        /*00b2*/ 	.short	0x0038
        /*00b4*/ 	.byte	0x00, 0xf0, 0x21, 0x00


	//----- nvinfo : EIATTR_KPARAM_INFO
	.align		4
.L_3379:
        /*00b8*/ 	.byte	0x04, 0x17
        /*00ba*/ 	.short	(.L_3381 - .L_3380)
.L_3380:
        /*00bc*/ 	.word	0x00000000
        /*00c0*/ 	.short	0x0008
        /*00c2*/ 	.short	0x0034
        /*00c4*/ 	.byte	0x00, 0xf0, 0x11, 0x00


	//----- nvinfo : EIATTR_KPARAM_INFO
	.align		4
.L_3381:
        /*00c8*/ 	.byte	0x04, 0x17
        /*00ca*/ 	.short	(.L_3383 - .L_3382)
.L_3382:
        /*00cc*/ 	.word	0x00000000
        /*00d0*/ 	.short	0x0007
        /*00d2*/ 	.short	0x0030
        /*00d4*/ 	.byte	0x00, 0xf0, 0x11, 0x00


	//----- nvinfo : EIATTR_KPARAM_INFO
	.align		4
.L_3383:
        /*00d8*/ 	.byte	0x04, 0x17
        /*00da*/ 	.short	(.L_3385 - .L_3384)
.L_3384:
        /*00dc*/ 	.word	0x00000000
        /*00e0*/ 	.short	0x0006
        /*00e2*/ 	.short	0x002c
        /*00e4*/ 	.byte	0x00, 0xf0, 0x11, 0x00


	//----- nvinfo : EIATTR_KPARAM_INFO
	.align		4
.L_3385:
        /*00e8*/ 	.byte	0x04, 0x17
        /*00ea*/ 	.short	(.L_3387 - .L_3386)
.L_3386:
        /*00ec*/ 	.word	0x00000000
        /*00f0*/ 	.short	0x0005
        /*00f2*/ 	.short	0x0028
        /*00f4*/ 	.byte	0x00, 0xf0, 0x11, 0x00


	//----- nvinfo : EIATTR_KPARAM_INFO
	.align		4
.L_3387:
        /*00f8*/ 	.byte	0x04, 0x17
        /*00fa*/ 	.short	(.L_3389 - .L_3388)
.L_3388:
        /*00fc*/ 	.word	0x00000000
        /*0100*/ 	.short	0x0004
        /*0102*/ 	.short	0x0020
        /*0104*/ 	.byte	0x00, 0xf0, 0x21, 0x00


	//----- nvinfo : EIATTR_KPARAM_INFO
	.align		4
.L_3389:
        /*0108*/ 	.byte	0x04, 0x17
        /*010a*/ 	.short	(.L_3391 - .L_3390)
.L_3390:
        /*010c*/ 	.word	0x00000000
        /*0110*/ 	.short	0x0003
        /*0112*/ 	.short	0x0018
        /*0114*/ 	.byte	0x00, 0xf0, 0x21, 0x00


	//----- nvinfo : EIATTR_KPARAM_INFO
	.align		4
.L_3391:
        /*0118*/ 	.byte	0x04, 0x17
        /*011a*/ 	.short	(.L_3393 - .L_3392)
.L_3392:
        /*011c*/ 	.word	0x00000000
        /*0120*/ 	.short	0x0002
        /*0122*/ 	.short	0x0010
        /*0124*/ 	.byte	0x00, 0xf0, 0x21, 0x00


	//----- nvinfo : EIATTR_KPARAM_INFO
	.align		4
.L_3393:
        /*0128*/ 	.byte	0x04, 0x17
        /*012a*/ 	.short	(.L_3395 - .L_3394)
.L_3394:
        /*012c*/ 	.word	0x00000000
        /*0130*/ 	.short	0x0001
        /*0132*/ 	.short	0x0008
        /*0134*/ 	.byte	0x00, 0xf0, 0x21, 0x00


	//----- nvinfo : EIATTR_KPARAM_INFO
	.align		4
.L_3395:
        /*0138*/ 	.byte	0x04, 0x17
        /*013a*/ 	.short	(.L_3397 - .L_3396)
.L_3396:
        /*013c*/ 	.word	0x00000000
        /*0140*/ 	.short	0x0000
        /*0142*/ 	.short	0x0000
        /*0144*/ 	.byte	0x00, 0xf0, 0x21, 0x00


	//----- nvinfo : EIATTR_SPARSE_MMA_MASK
	.align		4
.L_3397:
        /*0148*/ 	.byte	0x03, 0x50
        /*014a*/ 	.short	0x0000


	//----- nvinfo : EIATTR_MAXREG_COUNT
	.align		4
        /*014c*/ 	.byte	0x03, 0x1b
        /*014e*/ 	.short	0x00ff


	//----- nvinfo : EIATTR_NUM_BARRIERS
	.align		4
        /*0150*/ 	.byte	0x02, 0x4c
        /*0152*/ 	.byte	0x01
	.zero		1


	//----- nvinfo : EIATTR_MERCURY_ISA_VERSION
	.align		4
        /*0154*/ 	.byte	0x03, 0x5f
        /*0156*/ 	.short	0x0101


	//----- nvinfo : EIATTR_EXIT_INSTR_OFFSETS
	.align		4
        /*0158*/ 	.byte	0x04, 0x1c
        /*015a*/ 	.short	(.L_3399 - .L_3398)


	//   ....[0]....
.L_3398:
        /*015c*/ 	.word	0x000007e0


	//   ....[1]....
        /*0160*/ 	.word	0x00007010


	//   ....[2]....
        /*0164*/ 	.word	0x000072e0


	//   ....[3]....
        /*0168*/ 	.word	0x00007430


	//   ....[4]....
        /*016c*/ 	.word	0x000074d0


	//   ....[5]....
        /*0170*/ 	.word	0x00007510


	//----- nvinfo : EIATTR_CRS_STACK_SIZE
	.align		4
.L_3399:
        /*0174*/ 	.byte	0x04, 0x1e
        /*0176*/ 	.short	(.L_3401 - .L_3400)
.L_3400:
        /*0178*/ 	.word	0x00000000


	//----- nvinfo : EIATTR_CBANK_PARAM_SIZE
	.align		4
.L_3401:
        /*017c*/ 	.byte	0x03, 0x19
        /*017e*/ 	.short	0x0074


	//----- nvinfo : EIATTR_PARAM_CBANK
	.align		4
        /*0180*/ 	.byte	0x04, 0x0a
        /*0182*/ 	.short	(.L_3403 - .L_3402)
	.align		4
.L_3402:
        /*0184*/ 	.word	index@(.nv.constant0._Z23gemm_half_q_half_kernelILi2ELi160ELb0ELb0ELi32EEvPK6__halfPKjS4_S2_PS0_iiiiPKtS7_iiiiiibS2_i)
        /*0188*/ 	.short	0x0210
        /*018a*/ 	.short	0x0074


	//----- nvinfo : EIATTR_SW_WAR
	.align		4
.L_3403:
        /*018c*/ 	.byte	0x04, 0x36
        /*018e*/ 	.short	(.L_3405 - .L_3404)
.L_3404:
        /*0190*/ 	.word	0x00000008
.L_3405:


//--------------------- .nv.info._Z23gemm_half_q_half_kernelILi2ELi40ELb0ELb0ELi32EEvPK6__halfPKjS4_S2_PS0_iiiiPKtS7_iiiiiibS2_i --------------------------
	.section	.nv.info._Z23gemm_half_q_half_kernelILi2ELi40ELb0ELb0ELi32EEvPK6__halfPKjS4_S2_PS0_iiiiPKtS7_iiiiiibS2_i,"",@"SHT_CUDA_INFO"
	.sectionflags	@""
	.align	4


	//----- nvinfo : EIATTR_CUDA_API_VERSION
	.align		4
        /*0000*/ 	.byte	0x04, 0x37
        /*0002*/ 	.short	(.L_3407 - .L_3406)
.L_3406:
        /*0004*/ 	.word	0x00000082


	//----- nvinfo : EIATTR_KPARAM_INFO
	.align		4
.L_3407:
        /*0008*/ 	.byte	0x04, 0x17
        /*000a*/ 	.short	(.L_3409 - .L_3408)
.L_3408:
        /*000c*/ 	.word	0x00000000
        /*0010*/ 	.short	0x0013
        /*0012*/ 	.short	0x0070
        /*0014*/ 	.byte	0x00, 0xf0, 0x11, 0x00


	//----- nvinfo : EIATTR_KPARAM_INFO
	.align		4
.L_3409:
        /*0018*/ 	.byte	0x04, 0x17
        /*001a*/ 	.short	(.L_3411 - .L_3410)
.L_3410:
        /*001c*/ 	.word	0x00000000
        /*0020*/ 	.short	0x0012
        /*0022*/ 	.short	0x0068
        /*0024*/ 	.byte	0x00, 0xf0, 0x21, 0x00


	//----- nvinfo : EIATTR_KPARAM_INFO
	.align		4
.L_3411:
        /*0028*/ 	.byte	0x04, 0x17
        /*002a*/ 	.short	(.L_3413 - .L_3412)
.L_3412:
        /*002c*/ 	.word	0x00000000
        /*0030*/ 	.short	0x0011
        /*0032*/ 	.short	0x0060
        /*0034*/ 	.byte	0x00, 0xf0, 0x05, 0x00


	//----- nvinfo : EIATTR_KPARAM_INFO
	.align		4
.L_3413:
        /*0038*/ 	.byte	0x04, 0x17
        /*003a*/ 	.short	(.L_3415 - .L_3414)
.L_3414:
        /*003c*/ 	.word	0x00000000
        /*0040*/ 	.short	0x0010
        /*0042*/ 	.short	0x005c
        /*0044*/ 	.byte	0x00, 0xf0, 0x11, 0x00


	//----- nvinfo : EIATTR_KPARAM_INFO
	.align		4
.L_3415:
        /*0048*/ 	.byte	0x04, 0x17
        /*004a*/ 	.short	(.L_3417 - .L_3416)
.L_3416:
        /*004c*/ 	.word	0x00000000
        /*0050*/ 	.short	0x000f
        /*0052*/ 	.short	0x0058
        /*0054*/ 	.byte	0x00, 0xf0, 0x11, 0x00


	//----- nvinfo : EIATTR_KPARAM_INFO
	.align		4
.L_3417:
        /*0058*/ 	.byte	0x04, 0x17
        /*005a*/ 	.short	(.L_3419 - .L_3418)
.L_3418:
        /*005c*/ 	.word	0x00000000
        /*0060*/ 	.short	0x000e
        /*0062*/ 	.short	0x0054
        /*0064*/ 	.byte	0x00, 0xf0, 0x11, 0x00


	//----- nvinfo : EIATTR_KPARAM_INFO
	.align		4
.L_3419:
        /*0068*/ 	.byte	0x04, 0x17
        /*006a*/ 	.short	(.L_3421 - .L_3420)
.L_3420:
        /*006c*/ 	.word	0x00000000
        /*0070*/ 	.short	0x000d
        /*0072*/ 	.short	0x0050
        /*0074*/ 	.byte	0x00, 0xf0, 0x11, 0x00


	//----- nvinfo : EIATTR_KPARAM_INFO
	.align		4
.L_3421:
        /*0078*/ 	.byte	0x04, 0x17
        /*007a*/ 	.short	(.L_3423 - .L_3422)
.L_3422:
        /*007c*/ 	.word	0x00000000
        /*0080*/ 	.short	0x000c
        /*0082*/ 	.short	0x004c
        /*0084*/ 	.byte	0x00, 0xf0, 0x11, 0x00


	//----- nvinfo : EIATTR_KPARAM_INFO
	.align		4
.L_3423:
        /*0088*/ 	.byte	0x04, 0x17
        /*008a*/ 	.short	(.L_3425 - .L_3424)
.L_3424:
        /*008c*/ 	.word	0x00000000
        /*0090*/ 	.short	0x000b
        /*0092*/ 	.short	0x0048
        /*0094*/ 	.byte	0x00, 0xf0, 0x11, 0x00


	//----- nvinfo : EIATTR_KPARAM_INFO
	.align		4
.L_3425:
        /*0098*/ 	.byte	0x04, 0x17
        /*009a*/ 	.short	(.L_3427 - .L_3426)
.L_3426:
        /*009c*/ 	.word	0x00000000
        /*00a0*/ 	.short	0x000a
        /*00a2*/ 	.short	0x0040
        /*00a4*/ 	.byte	0x00, 0xf0, 0x21, 0x00


	//----- nvinfo : EIATTR_KPARAM_INFO
	.align		4
.L_3427:
        /*00a8*/ 	.byte	0x04, 0x17
        /*00aa*/ 	.short	(.L_3429 - .L_3428)
.L_3428:
        /*00ac*/ 	.word	0x00000000
        /*00b0*/ 	.short	0x0009
        /*00b2*/ 	.short	0x0038
        /*00b4*/ 	.byte	0x00, 0xf0, 0x21, 0x00


	//----- nvinfo : EIATTR_KPARAM_INFO
	.align		4
.L_3429:
        /*00b8*/ 	.byte	0x04, 0x17
        /*00ba*/ 	.short	(.L_3431 - .L_3430)
.L_3430:
        /*00bc*/ 	.word	0x00000000
        /*00c0*/ 	.short	0x0008
        /*00c2*/ 	.short	0x0034
        /*00c4*/ 	.byte	0x00, 0xf0, 0x11, 0x00


	//----- nvinfo : EIATTR_KPARAM_INFO
	.align		4
.L_3431:
        /*00c8*/ 	.byte	0x04, 0x17
        /*00ca*/ 	.short	(.L_3433 - .L_3432)
.L_3432:
        /*00cc*/ 	.word	0x00000000
        /*00d0*/ 	.short	0x0007
        /*00d2*/ 	.short	0x0030
        /*00d4*/ 	.byte	0x00, 0xf0, 0x11, 0x00


	//----- nvinfo : EIATTR_KPARAM_INFO
	.align		4
.L_3433:
        /*00d8*/ 	.byte	0x04, 0x17
        /*00da*/ 	.short	(.L_3435 - .L_3434)
.L_3434:
        /*00dc*/ 	.word	0x00000000
        /*00e0*/ 	.short	0x0006
        /*00e2*/ 	.short	0x002c
        /*00e4*/ 	.byte	0x00, 0xf0, 0x11, 0x00


	//----- nvinfo : EIATTR_KPARAM_INFO
	.align		4
.L_3435:
        /*00e8*/ 	.byte	0x04, 0x17
        /*00ea*/ 	.short	(.L_3437 - .L_3436)
.L_3436:
        /*00ec*/ 	.word	0x00000000
        /*00f0*/ 	.short	0x0005
        /*00f2*/ 	.short	0x0028
        /*00f4*/ 	.byte	0x00, 0xf0, 0x11, 0x00


	//----- nvinfo : EIATTR_KPARAM_INFO
	.align		4
.L_3437:
        /*00f8*/ 	.byte	0x04, 0x17
        /*00fa*/ 	.short	(.L_3439 - .L_3438)
.L_3438:
        /*00fc*/ 	.word	0x00000000
        /*0100*/ 	.short	0x0004
        /*0102*/ 	.short	0x0020
        /*0104*/ 	.byte	0x00, 0xf0, 0x21, 0x00


	//----- nvinfo : EIATTR_KPARAM_INFO
	.align		4
.L_3439:
        /*0108*/ 	.byte	0x04, 0x17
        /*010a*/ 	.short	(.L_3441 - .L_3440)
.L_3440:
        /*010c*/ 	.word	0x00000000
        /*0110*/ 	.short	0x0003
        /*0112*/ 	.short	0x0018
        /*0114*/ 	.byte	0x00, 0xf0, 0x21, 0x00


	//----- nvinfo : EIATTR_KPARAM_INFO
	.align		4
.L_3441:
        /*0118*/ 	.byte	0x04, 0x17
        /*011a*/ 	.short	(.L_3443 - .L_3442)
.L_3442:
        /*011c*/ 	.word	0x00000000
        /*0120*/ 	.short	0x0002
        /*0122*/ 	.short	0x0010
        /*0124*/ 	.byte	0x00, 0xf0, 0x21, 0x00


	//----- nvinfo : EIATTR_KPARAM_INFO
	.align		4
.L_3443:
        /*0128*/ 	.byte	0x04, 0x17
        /*012a*/ 	.short	(.L_3445 - .L_3444)
.L_3444:
        /*012c*/ 	.word	0x00000000
        /*0130*/ 	.short	0x0001
        /*0132*/ 	.short	0x0008
        /*0134*/ 	.byte	0x00, 0xf0, 0x21, 0x00


	//----- nvinfo : EIATTR_KPARAM_INFO
	.align		4
.L_3445:
        /*0138*/ 	.byte	0x04, 0x17
        /*013a*/ 	.short	(.L_3447 - .L_3446)
.L_3446:
        /*013c*/ 	.word	0x00000000
        /*0140*/ 	.short	0x0000
        /*0142*/ 	.short	0x0000
        /*0144*/ 	.byte	0x00, 0xf0, 0x21, 0x00


	//----- nvinfo : EIATTR_SPARSE_MMA_MASK
	.align		4
.L_3447:
        /*0148*/ 	.byte	0x03, 0x50
        /*014a*/ 	.short	0x0000


	//----- nvinfo : EIATTR_MAXREG_COUNT
	.align		4
        /*014c*/ 	.byte	0x03, 0x1b
        /*014e*/ 	.short	0x00ff


	//----- nvinfo : EIATTR_NUM_BARRIERS
	.align		4
        /*0150*/ 	.byte	0x02, 0x4c
        /*0152*/ 	.byte	0x01
	.zero		1


	//----- nvinfo : EIATTR_MERCURY_ISA_VERSION
	.align		4
        /*0154*/ 	.byte	0x03, 0x5f
        /*0156*/ 	.short	0x0101


	//----- nvinfo : EIATTR_EXIT_INSTR_OFFSETS
	.align		4
        /*0158*/ 	.byte	0x04, 0x1c
        /*015a*/ 	.short	(.L_3449 - .L_3448)


	//   ....[0]....
.L_3448:
        /*015c*/ 	.word	0x000007f0


	//   ....[1]....
        /*0160*/ 	.word	0x00006230


	//   ....[2]....
        /*0164*/ 	.word	0x00006500


	//   ....[3]....
        /*0168*/ 	.word	0x00006650


	//   ....[4]....
        /*016c*/ 	.word	0x000066f0


	//   ....[5]....
        /*0170*/ 	.word	0x00006730


	//----- nvinfo : EIATTR_CRS_STACK_SIZE
	.align		4
.L_3449:
        /*0174*/ 	.byte	0x04, 0x1e
        /*0176*/ 	.short	(.L_3451 - .L_3450)
.L_3450:
        /*0178*/ 	.word	0x00000000


	//----- nvinfo : EIATTR_CBANK_PARAM_SIZE
	.align		4
.L_3451:
        /*017c*/ 	.byte	0x03, 0x19
        /*017e*/ 	.short	0x0074


	//----- nvinfo : EIATTR_PARAM_CBANK
	.align		4
        /*0180*/ 	.byte	0x04, 0x0a
        /*0182*/ 	.short	(.L_3453 - .L_3452)
	.align		4
.L_3452:
        /*0184*/ 	.word	index@(.nv.constant0._Z23gemm_half_q_half_kernelILi2ELi40ELb0ELb0ELi32EEvPK6__halfPKjS4_S2_PS0_iiiiPKtS7_iiiiiibS2_i)
        /*0188*/ 	.short	0x0210
        /*018a*/ 	.short	0x0074


	//----- nvinfo : EIATTR_SW_WAR
	.align		4
.L_3453:
        /*018c*/ 	.byte	0x04, 0x36
        /*018e*/ 	.short	(.L_3455 - .L_3454)
.L_3454:
        /*0190*/ 	.word	0x00000008
.L_3455:


//--------------------- .nv.info._Z23gemm_half_q_half_kernelILi2ELi10ELb0ELb0ELi32EEvPK6__halfPKjS4_S2_PS0_iiiiPKtS7_iiiiiibS2_i --------------------------
	.section	.nv.info._Z23gemm_half_q_half_kernelILi2ELi10ELb0ELb0ELi32EEvPK6__halfPKjS4_S2_PS0_iiiiPKtS7_iiiiiibS2_i,"",@"SHT_CUDA_INFO"
	.sectionflags	@""
	.align	4


	//----- nvinfo : EIATTR_CUDA_API_VERSION
	.align		4
        /*0000*/ 	.byte	0x04, 0x37
        /*0002*/ 	.short	(.L_3457 - .L_3456)
.L_3456:
        /*0004*/ 	.word	0x00000082


	//----- nvinfo : EIATTR_KPARAM_INFO
	.align		4
.L_3457:
        /*0008*/ 	.byte	0x04, 0x17
        /*000a*/ 	.short	(.L_3459 - .L_3458)
.L_3458:
        /*000c*/ 	.word	0x00000000
        /*0010*/ 	.short	0x0013
        /*0012*/ 	.short	0x0070
        /*0014*/ 	.byte	0x00, 0xf0, 0x11, 0x00


	//----- nvinfo : EIATTR_KPARAM_INFO
	.align		4
.L_3459:
        /*0018*/ 	.byte	0x04, 0x17
        /*001a*/ 	.short	(.L_3461 - .L_3460)
.L_3460:
        /*001c*/ 	.word	0x00000000
        /*0020*/ 	.short	0x0012
        /*0022*/ 	.short	0x0068
        /*0024*/ 	.byte	0x00, 0xf0, 0x21, 0x00


	//----- nvinfo : EIATTR_KPARAM_INFO
	.align		4
.L_3461:
        /*0028*/ 	.byte	0x04, 0x17
        /*002a*/ 	.short	(.L_3463 - .L_3462)
.L_3462:
        /*002c*/ 	.word	0x00000000
        /*0030*/ 	.short	0x0011
        /*0032*/ 	.short	0x0060
        /*0034*/ 	.byte	0x00, 0xf0, 0x05, 0x00


	//----- nvinfo : EIATTR_KPARAM_INFO
	.align		4
.L_3463:
        /*0038*/ 	.byte	0x04, 0x17
        /*003a*/ 	.short	(.L_3465 - .L_3464)
.L_3464:
        /*003c*/ 	.word	0x00000000
        /*0040*/ 	.short	0x0010
        /*0042*/ 	.short	0x005c
        /*0044*/ 	.byte	0x00, 0xf0, 0x11, 0x00


	//----- nvinfo : EIATTR_KPARAM_INFO
	.align		4
.L_3465:
        /*0048*/ 	.byte	0x04, 0x17
        /*004a*/ 	.short	(.L_3467 - .L_3466)
.L_3466:
        /*004c*/ 	.word	0x00000000
        /*0050*/ 	.short	0x000f
        /*0052*/ 	.short	0x0058
        /*0054*/ 	.byte	0x00, 0xf0, 0x11, 0x00


	//----- nvinfo : EIATTR_KPARAM_INFO
	.align		4
.L_3467:
        /*0058*/ 	.byte	0x04, 0x17
        /*005a*/ 	.short	(.L_3469 - .L_3468)
.L_3468:
        /*005c*/ 	.word	0x00000000
        /*0060*/ 	.short	0x000e
        /*0062*/ 	.short	0x0054
        /*0064*/ 	.byte	0x00, 0xf0, 0x11, 0x00


	//----- nvinfo : EIATTR_KPARAM_INFO
	.align		4
.L_3469:
        /*0068*/ 	.byte	0x04, 0x17
        /*006a*/ 	.short	(.L_3471 - .L_3470)
.L_3470:
        /*006c*/ 	.word	0x00000000
        /*0070*/ 	.short	0x000d
        /*0072*/ 	.short	0x0050
        /*0074*/ 	.byte	0x00, 0xf0, 0x11, 0x00


	//----- nvinfo : EIATTR_KPARAM_INFO
	.align		4
.L_3471:
        /*0078*/ 	.byte	0x04, 0x17
        /*007a*/ 	.short	(.L_3473 - .L_3472)
.L_3472:
        /*007c*/ 	.word	0x00000000
        /*0080*/ 	.short	0x000c
        /*0082*/ 	.short	0x004c
        /*0084*/ 	.byte	0x00, 0xf0, 0x11, 0x00


	//----- nvinfo : EIATTR_KPARAM_INFO
	.align		4
.L_3473:
        /*0088*/ 	.byte	0x04, 0x17
        /*008a*/ 	.short	(.L_3475 - .L_3474)
.L_3474:
        /*008c*/ 	.word	0x00000000
        /*0090*/ 	.short	0x000b
        /*0092*/ 	.short	0x0048
        /*0094*/ 	.byte	0x00, 0xf0, 0x11, 0x00


	//----- nvinfo : EIATTR_KPARAM_INFO
	.align		4
.L_3475:
        /*0098*/ 	.byte	0x04, 0x17
        /*009a*/ 	.short	(.L_3477 - .L_3476)
.L_3476:
        /*009c*/ 	.word	0x00000000
        /*00a0*/ 	.short	0x000a
        /*00a2*/ 	.short	0x0040
        /*00a4*/ 	.byte	0x00, 0xf0, 0x21, 0x00


	//----- nvinfo : EIATTR_KPARAM_INFO
	.align		4
.L_3477:
        /*00a8*/ 	.byte	0x04, 0x17
        /*00aa*/ 	.short	(.L_3479 - .L_3478)
.L_3478:
        /*00ac*/ 	.word	0x00000000
        /*00b0*/ 	.short	0x0009
        /*00b2*/ 	.short	0x0038
        /*00b4*/ 	.byte	0x00, 0xf0, 0x21, 0x00


	//----- nvinfo : EIATTR_KPARAM_INFO
	.align		4
.L_3479:
        /*00b8*/ 	.byte	0x04, 0x17
        /*00ba*/ 	.short	(.L_3481 - .L_3480)
.L_3480:
        /*00bc*/ 	.word	0x00000000
        /*00c0*/ 	.short	0x0008
        /*00c2*/ 	.short	0x0034
        /*00c4*/ 	.byte	0x00, 0xf0, 0x11, 0x00


	//----- nvinfo : EIATTR_KPARAM_INFO
	.align		4
.L_3481:
        /*00c8*/ 	.byte	0x04, 0x17
        /*00ca*/ 	.short	(.L_3483 - .L_3482)
.L_3482:
        /*00cc*/ 	.word	0x00000000
        /*00d0*/ 	.short	0x0007
        /*00d2*/ 	.short	0x0030
        /*00d4*/ 	.byte	0x00, 0xf0, 0x11, 0x00


	//----- nvinfo : EIATTR_KPARAM_INFO
	.align		4
.L_3483:
        /*00d8*/ 	.byte	0x04, 0x17
        /*00da*/ 	.short	(.L_3485 - .L_3484)
.L_3484:
        /*00dc*/ 	.word	0x00000000
        /*00e0*/ 	.short	0x0006
        /*00e2*/ 	.short	0x002c
        /*00e4*/ 	.byte	0x00, 0xf0, 0x11, 0x00


	//----- nvinfo : EIATTR_KPARAM_INFO
	.align		4
.L_3485:
        /*00e8*/ 	.byte	0x04, 0x17
        /*00ea*/ 	.short	(.L_3487 - .L_3486)
.L_3486:
        /*00ec*/ 	.word	0x00000000
        /*00f0*/ 	.short	0x0005
        /*00f2*/ 	.short	0x0028
        /*00f4*/ 	.byte	0x00, 0xf0, 0x11, 0x00


	//----- nvinfo : EIATTR_KPARAM_INFO
	.align		4
.L_3487:
        /*00f8*/ 	.byte	0x04, 0x17
        /*00fa*/ 	.short	(.L_3489 - .L_3488)
.L_3488:
        /*00fc*/ 	.word	0x00000000
        /*0100*/ 	.short	0x0004
        /*0102*/ 	.short	0x0020
        /*0104*/ 	.byte	0x00, 0xf0, 0x21, 0x00


	//----- nvinfo : EIATTR_KPARAM_INFO
	.align		4
.L_3489:
        /*0108*/ 	.byte	0x04, 0x17
        /*010a*/ 	.short	(.L_3491 - .L_3490)
.L_3490:
        /*010c*/ 	.word	0x00000000
        /*0110*/ 	.short	0x0003
        /*0112*/ 	.short	0x0018
        /*0114*/ 	.byte	0x00, 0xf0, 0x21, 0x00


	//----- nvinfo : EIATTR_KPARAM_INFO
	.align		4
.L_3491:
        /*0118*/ 	.byte	0x04, 0x17
        /*011a*/ 	.short	(.L_3493 - .L_3492)
.L_3492:
        /*011c*/ 	.word	0x00000000
        /*0120*/ 	.short	0x0002
        /*0122*/ 	.short	0x0010
        /*0124*/ 	.byte	0x00, 0xf0, 0x21, 0x00


	//----- nvinfo : EIATTR_KPARAM_INFO
	.align		4
.L_3493:
        /*0128*/ 	.byte	0x04, 0x17
        /*012a*/ 	.short	(.L_3495 - .L_3494)
.L_3494:
        /*012c*/ 	.word	0x00000000
        /*0130*/ 	.short	0x0001
        /*0132*/ 	.short	0x0008
        /*0134*/ 	.byte	0x00, 0xf0, 0x21, 0x00


	//----- nvinfo : EIATTR_KPARAM_INFO
	.align		4
.L_3495:
        /*0138*/ 	.byte	0x04, 0x17
        /*013a*/ 	.short	(.L_3497 - .L_3496)
.L_3496:
        /*013c*/ 	.word	0x00000000
        /*0140*/ 	.short	0x0000
        /*0142*/ 	.short	0x0000
        /*0144*/ 	.byte	0x00, 0xf0, 0x21, 0x00


	//----- nvinfo : EIATTR_SPARSE_MMA_MASK
	.align		4
.L_3497:
        /*0148*/ 	.byte	0x03, 0x50
        /*014a*/ 	.short	0x0000


	//----- nvinfo : EIATTR_MAXREG_COUNT
	.align		4
        /*014c*/ 	.byte	0x03, 0x1b
        /*014e*/ 	.short	0x00ff


	//----- nvinfo : EIATTR_NUM_BARRIERS
	.align		4
        /*0150*/ 	.byte	0x02, 0x4c
        /*0152*/ 	.byte	0x01
	.zero		1


	//----- nvinfo : EIATTR_MERCURY_ISA_VERSION
	.align		4
        /*0154*/ 	.byte	0x03, 0x5f
        /*0156*/ 	.short	0x0101


	//----- nvinfo : EIATTR_EXIT_INSTR_OFFSETS
	.align		4
        /*0158*/ 	.byte	0x04, 0x1c
        /*015a*/ 	.short	(.L_3499 - .L_3498)


	//   ....[0]....
.L_3498:
        /*015c*/ 	.word	0x000007f0


	//   ....[1]....
        /*0160*/ 	.word	0x000051c0


	//   ....[2]....
        /*0164*/ 	.word	0x00005490


	//   ....[3]....
        /*0168*/ 	.word	0x000055e0


	//   ....[4]....
        /*016c*/ 	.word	0x00005670


	//   ....[5]....
        /*0170*/ 	.word	0x000056b0


	//----- nvinfo : EIATTR_CRS_STACK_SIZE
	.align		4
.L_3499:
        /*0174*/ 	.byte	0x04, 0x1e
        /*0176*/ 	.short	(.L_3501 - .L_3500)
.L_3500:
        /*0178*/ 	.word	0x00000000


	//----- nvinfo : EIATTR_CBANK_PARAM_SIZE
	.align		4
.L_3501:
        /*017c*/ 	.byte	0x03, 0x19
        /*017e*/ 	.short	0x0074


	//----- nvinfo : EIATTR_PARAM_CBANK
	.align		4
        /*0180*/ 	.byte	0x04, 0x0a
        /*0182*/ 	.short	(.L_3503 - .L_3502)
	.align		4
.L_3502:
        /*0184*/ 	.word	index@(.nv.constant0._Z23gemm_half_q_half_kernelILi2ELi10ELb0ELb0ELi32EEvPK6__halfPKjS4_S2_PS0_iiiiPKtS7_iiiiiibS2_i)
        /*0188*/ 	.short	0x0210
        /*018a*/ 	.short	0x0074


	//----- nvinfo : EIATTR_SW_WAR
	.align		4
.L_3503:
        /*018c*/ 	.byte	0x04, 0x36
        /*018e*/ 	.short	(.L_3505 - .L_3504)
.L_3504:
        /*0190*/ 	.word	0x00000008
.L_3505:


//--------------------- .nv.info._Z23gemm_half_q_half_kernelILi2ELi172ELb0ELb0ELi32EEvPK6__halfPKjS4_S2_PS0_iiiiPKtS7_iiiiiibS2_i --------------------------
	.section	.nv.info._Z23gemm_half_q_half_kernelILi2ELi172ELb0ELb0ELi32EEvPK6__halfPKjS4_S2_PS0_iiiiPKtS7_iiiiiibS2_i,"",@"SHT_CUDA_INFO"
	.sectionflags	@""
	.align	4


	//----- nvinfo : EIATTR_CUDA_API_VERSION
	.align		4
        /*0000*/ 	.byte	0x04, 0x37
        /*0002*/ 	.short	(.L_3507 - .L_3506)
.L_3506:
        /*0004*/ 	.word	0x00000082


	//----- nvinfo : EIATTR_KPARAM_INFO
	.align		4
.L_3507:
        /*0008*/ 	.byte	0x04, 0x17
        /*000a*/ 	.short	(.L_3509 - .L_3508)
.L_3508:
        /*000c*/ 	.word	0x00000000
        /*0010*/ 	.short	0x0013
        /*0012*/ 	.short	0x0070
        /*0014*/ 	.byte	0x00, 0xf0, 0x11, 0x00


	//----- nvinfo : EIATTR_KPARAM_INFO
	.align		4
.L_3509:
        /*0018*/ 	.byte	0x04, 0x17
        /*001a*/ 	.short	(.L_3511 - .L_3510)
.L_3510:
        /*001c*/ 	.word	0x00000000
        /*0020*/ 	.short	0x0012
        /*0022*/ 	.short	0x0068
        /*0024*/ 	.byte	0x00, 0xf0, 0x21, 0x00


	//----- nvinfo : EIATTR_KPARAM_INFO
	.align		4
.L_3511:
        /*0028*/ 	.byte	0x04, 0x17
        /*002a*/ 	.short	(.L_3513 - .L_3512)
.L_3512:
        /*002c*/ 	.word	0x00000000
        /*0030*/ 	.short	0x0011
        /*0032*/ 	.short	0x0060
        /*0034*/ 	.byte	0x00, 0xf0, 0x05, 0x00


	//----- nvinfo : EIATTR_KPARAM_INFO
	.align		4
.L_3513:
        /*0038*/ 	.byte	0x04, 0x17
        /*003a*/ 	.short	(.L_3515 - .L_3514)
.L_3514:
        /*003c*/ 	.word	0x00000000
        /*0040*/ 	.short	0x0010
        /*0042*/ 	.short	0x005c
        /*0044*/ 	.byte	0x00, 0xf0, 0x11, 0x00


	//----- nvinfo : EIATTR_KPARAM_INFO
	.align		4
.L_3515:
        /*0048*/ 	.byte	0x04, 0x17
        /*004a*/ 	.short	(.L_3517 - .L_3516)
.L_3516:
        /*004c*/ 	.word	0x00000000
        /*0050*/ 	.short	0x000f
        /*0052*/ 	.short	0x0058
        /*0054*/ 	.byte	0x00, 0xf0, 0x11, 0x00


	//----- nvinfo : EIATTR_KPARAM_INFO
	.align		4
.L_3517:
        /*0058*/ 	.byte	0x04, 0x17
        /*005a*/ 	.short	(.L_3519 - .L_3518)
.L_3518:
        /*005c*/ 	.word	0x00000000
        /*0060*/ 	.short	0x000e
        /*0062*/ 	.short	0x0054
        /*0064*/ 	.byte	0x00, 0xf0, 0x11, 0x00


	//----- nvinfo : EIATTR_KPARAM_INFO
	.align		4
.L_3519:
        /*0068*/ 	.byte	0x04, 0x17
        /*006a*/ 	.short	(.L_3521 - .L_3520)
.L_3520:
        /*006c*/ 	.word	0x00000000
        /*0070*/ 	.short	0x000d
        /*0072*/ 	.short	0x0050
        /*0074*/ 	.byte	0x00, 0xf0, 0x11, 0x00


	//----- nvinfo : EIATTR_KPARAM_INFO
	.align		4
.L_3521:
        /*0078*/ 	.byte	0x04, 0x17
        /*007a*/ 	.short	(.L_3523 - .L_3522)
.L_3522:
        /*007c*/ 	.word	0x00000000
        /*0080*/ 	.short	0x000c
        /*0082*/ 	.short	0x004c
        /*0084*/ 	.byte	0x00, 0xf0, 0x11, 0x00


	//----- nvinfo : EIATTR_KPARAM_INFO
	.align		4
.L_3523:
        /*0088*/ 	.byte	0x04, 0x17
        /*008a*/ 	.short	(.L_3525 - .L_3524)
.L_3524:
        /*008c*/ 	.word	0x00000000
        /*0090*/ 	.short	0x000b
        /*0092*/ 	.short	0x0048
        /*0094*/ 	.byte	0x00, 0xf0, 0x11, 0x00


	//----- nvinfo : EIATTR_KPARAM_INFO
	.align		4
.L_3525:
        /*0098*/ 	.byte	0x04, 0x17
        /*009a*/ 	.short	(.L_3527 - .L_3526)
.L_3526:
        /*009c*/ 	.word	0x00000000
        /*00a0*/ 	.short	0x000a
        /*00a2*/ 	.short	0x0040
        /*00a4*/ 	.byte	0x00, 0xf0, 0x21, 0x00


	//----- nvinfo : EIATTR_KPARAM_INFO
	.align		4
.L_3527:
        /*00a8*/ 	.byte	0x04, 0x17
        /*00aa*/ 	.short	(.L_3529 - .L_3528)
.L_3528:
        /*00ac*/ 	.word	0x00000000
        /*00b0*/ 	.short	0x0009
        /*00b2*/ 	.short	0x0038
        /*00b4*/ 	.byte	0x00, 0xf0, 0x21, 0x00


	//----- nvinfo : EIATTR_KPARAM_INFO
	.align		4
.L_3529:
        /*00b8*/ 	.byte	0x04, 0x17
        /*00ba*/ 	.short	(.L_3531 - .L_3530)
.L_3530:
        /*00bc*/ 	.word	0x00000000
        /*00c0*/ 	.short	0x0008
        /*00c2*/ 	.short	0x0034
        /*00c4*/ 	.byte	0x00, 0xf0, 0x11, 0x00


	//----- nvinfo : EIATTR_KPARAM_INFO
	.align		4
.L_3531:
        /*00c8*/ 	.byte	0x04, 0x17
        /*00ca*/ 	.short	(.L_3533 - .L_3532)
.L_3532:
        /*00cc*/ 	.word	0x00000000
        /*00d0*/ 	.short	0x0007
        /*00d2*/ 	.short	0x0030
        /*00d4*/ 	.byte	0x00, 0xf0, 0x11, 0x00


	//----- nvinfo : EIATTR_KPARAM_INFO
	.align		4
.L_3533:
        /*00d8*/ 	.byte	0x04, 0x17
        /*00da*/ 	.short	(.L_3535 - .L_3534)
.L_3534:
        /*00dc*/ 	.word	0x00000000
        /*00e0*/ 	.short	0x0006
        /*00e2*/ 	.short	0x002c
        /*00e4*/ 	.byte	0x00, 0xf0, 0x11, 0x00


	//----- nvinfo : EIATTR_KPARAM_INFO
	.align		4
.L_3535:
        /*00e8*/ 	.byte	0x04, 0x17
        /*00ea*/ 	.short	(.L_3537 - .L_3536)
.L_3536:
        /*00ec*/ 	.word	0x00000000
        /*00f0*/ 	.short	0x0005
        /*00f2*/ 	.short	0x0028
        /*00f4*/ 	.byte	0x00, 0xf0, 0x11, 0x00


	//----- nvinfo : EIATTR_KPARAM_INFO
	.align		4
.L_3537:
        /*00f8*/ 	.byte	0x04, 0x17
        /*00fa*/ 	.short	(.L_3539 - .L_3538)
.L_3538:
        /*00fc*/ 	.word	0x00000000
        /*0100*/ 	.short	0x0004
        /*0102*/ 	.short	0x0020
        /*0104*/ 	.byte	0x00, 0xf0, 0x21, 0x00


	//----- nvinfo : EIATTR_KPARAM_INFO
	.align		4
.L_3539:
        /*0108*/ 	.byte	0x04, 0x17
        /*010a*/ 	.short	(.L_3541 - .L_3540)
.L_3540:
        /*010c*/ 	.word	0x00000000
        /*0110*/ 	.short	0x0003
        /*0112*/ 	.short	0x0018
        /*0114*/ 	.byte	0x00, 0xf0, 0x21, 0x00


	//----- nvinfo : EIATTR_KPARAM_INFO
	.align		4
.L_3541:
        /*0118*/ 	.byte	0x04, 0x17
        /*011a*/ 	.short	(.L_3543 - .L_3542)
.L_3542:
        /*011c*/ 	.word	0x00000000
        /*0120*/ 	.short	0x0002
        /*0122*/ 	.short	0x0010
        /*0124*/ 	.byte	0x00, 0xf0, 0x21, 0x00


	//----- nvinfo : EIATTR_KPARAM_INFO
	.align		4
.L_3543:
        /*0128*/ 	.byte	0x04, 0x17
        /*012a*/ 	.short	(.L_3545 - .L_3544)
.L_3544:
        /*012c*/ 	.word	0x00000000
        /*0130*/ 	.short	0x0001
        /*0132*/ 	.short	0x0008
        /*0134*/ 	.byte	0x00, 0xf0, 0x21, 0x00


	//----- nvinfo : EIATTR_KPARAM_INFO
	.align		4
.L_3545:
        /*0138*/ 	.byte	0x04, 0x17
        /*013a*/ 	.short	(.L_3547 - .L_3546)
.L_3546:
        /*013c*/ 	.word	0x00000000
        /*0140*/ 	.short	0x0000
        /*0142*/ 	.short	0x0000
        /*0144*/ 	.byte	0x00, 0xf0, 0x21, 0x00


	//----- nvinfo : EIATTR_SPARSE_MMA_MASK
	.align		4
.L_3547:
        /*0148*/ 	.byte	0x03, 0x50
        /*014a*/ 	.short	0x0000


	//----- nvinfo : EIATTR_MAXREG_COUNT
	.align		4
        /*014c*/ 	.byte	0x03, 0x1b
        /*014e*/ 	.short	0x00ff


	//----- nvinfo : EIATTR_NUM_BARRIERS
	.align		4
        /*0150*/ 	.byte	0x02, 0x4c
        /*0152*/ 	.byte	0x01
	.zero		1


	//----- nvinfo : EIATTR_MERCURY_ISA_VERSION
	.align		4
        /*0154*/ 	.byte	0x03, 0x5f
        /*0156*/ 	.short	0x0101


	//----- nvinfo : EIATTR_EXIT_INSTR_OFFSETS
	.align		4
        /*0158*/ 	.byte	0x04, 0x1c
        /*015a*/ 	.short	(.L_3549 - .L_3548)


	//   ....[0]....
.L_3548:
        /*015c*/ 	.word	0x00000c80


	//   ....[1]....
        /*0160*/ 	.word	0x0000c0f0


	//   ....[2]....
        /*0164*/ 	.word	0x0000c3c0


	//   ....[3]....
        /*0168*/ 	.word	0x0000c510


	//   ....[4]....
        /*016c*/ 	.word	0x0000c5b0


	//   ....[5]....
        /*0170*/ 	.word	0x0000c5f0


	//----- nvinfo : EIATTR_CRS_STACK_SIZE
	.align		4
.L_3549:
        /*0174*/ 	.byte	0x04, 0x1e
        /*0176*/ 	.short	(.L_3551 - .L_3550)
.L_3550:
        /*0178*/ 	.word	0x00000000


	//----- nvinfo : EIATTR_CBANK_PARAM_SIZE
	.align		4
.L_3551:
        /*017c*/ 	.byte	0x03, 0x19
        /*017e*/ 	.short	0x0074


	//----- nvinfo : EIATTR_PARAM_CBANK
	.align		4
        /*0180*/ 	.byte	0x04, 0x0a
        /*0182*/ 	.short	(.L_3553 - .L_3552)
	.align		4
.L_3552:
        /*0184*/ 	.word	index@(.nv.constant0._Z23gemm_half_q_half_kernelILi2ELi172ELb0ELb0ELi32EEvPK6__halfPKjS4_S2_PS0_iiiiPKtS7_iiiiiibS2_i)
        /*0188*/ 	.short	0x0210
        /*018a*/ 	.short	0x0074


	//----- nvinfo : EIATTR_SW_WAR
	.align		4
.L_3553:
        /*018c*/ 	.byte	0x04, 0x36
        /*018e*/ 	.short	(.L_3555 - .L_3554)
.L_3554:
        /*0190*/ 	.word	0x00000008
.L_3555:


//--------------------- .nv.info._Z23gemm_half_q_half_kernelILi2ELi176ELb0ELb0ELi32EEvPK6__halfPKjS4_S2_PS0_iiiiPKtS7_iiiiiibS2_i --------------------------
	.section	.nv.info._Z23gemm_half_q_half_kernelILi2ELi176ELb0ELb0ELi32EEvPK6__halfPKjS4_S2_PS0_iiiiPKtS7_iiiiiibS2_i,"",@"SHT_CUDA_INFO"
	.sectionflags	@""
	.align	4


	//----- nvinfo : EIATTR_CUDA_API_VERSION
	.align		4
        /*0000*/ 	.byte	0x04, 0x37
        /*0002*/ 	.short	(.L_3557 - .L_3556)
.L_3556:
        /*0004*/ 	.word	0x00000082


	//----- nvinfo : EIATTR_KPARAM_INFO
	.align		4
.L_3557:
        /*0008*/ 	.byte	0x04, 0x17
        /*000a*/ 	.short	(.L_3559 - .L_3558)
.L_3558:
        /*000c*/ 	.word	0x00000000
        /*0010*/ 	.short	0x0013
        /*0012*/ 	.short	0x0070
        /*0014*/ 	.byte	0x00, 0xf0, 0x11, 0x00


	//----- nvinfo : EIATTR_KPARAM_INFO
	.align		4
.L_3559:
        /*0018*/ 	.byte	0x04, 0x17
        /*001a*/ 	.short	(.L_3561 - .L_3560)
.L_3560:
        /*001c*/ 	.word	0x00000000
        /*0020*/ 	.short	0x0012
        /*0022*/ 	.short	0x0068
        /*0024*/ 	.byte	0x00, 0xf0, 0x21, 0x00


	//----- nvinfo : EIATTR_KPARAM_INFO
	.align		4
.L_3561:
        /*0028*/ 	.byte	0x04, 0x17
        /*002a*/ 	.short	(.L_3563 - .L_3562)
.L_3562:
        /*002c*/ 	.word	0x00000000
        /*0030*/ 	.short	0x0011
        /*0032*/ 	.short	0x0060
        /*0034*/ 	.byte	0x00, 0xf0, 0x05, 0x00


	//----- nvinfo : EIATTR_KPARAM_INFO
	.align		4
.L_3563:
        /*0038*/ 	.byte	0x04, 0x17
        /*003a*/ 	.short	(.L_3565 - .L_3564)
.L_3564:
        /*003c*/ 	.word	0x00000000
        /*0040*/ 	.short	0x0010
        /*0042*/ 	.short	0x005c
        /*0044*/ 	.byte	0x00, 0xf0, 0x11, 0x00


	//----- nvinfo : EIATTR_KPARAM_INFO
	.align		4
.L_3565:
        /*0048*/ 	.byte	0x04, 0x17
        /*004a*/ 	.short	(.L_3567 - .L_3566)
.L_3566:
        /*004c*/ 	.word	0x00000000
        /*0050*/ 	.short	0x000f
        /*0052*/ 	.short	0x0058
        /*0054*/ 	.byte	0x00, 0xf0, 0x11, 0x00


	//----- nvinfo : EIATTR_KPARAM_INFO
	.align		4
.L_3567:
        /*0058*/ 	.byte	0x04, 0x17
        /*005a*/ 	.short	(.L_3569 - .L_3568)
.L_3568:
        /*005c*/ 	.word	0x00000000
        /*0060*/ 	.short	0x000e
        /*0062*/ 	.short	0x0054
        /*0064*/ 	.byte	0x00, 0xf0, 0x11, 0x00


	//----- nvinfo : EIATTR_KPARAM_INFO
	.align		4
.L_3569:
        /*0068*/ 	.byte	0x04, 0x17
        /*006a*/ 	.short	(.L_3571 - .L_3570)
.L_3570:
        /*006c*/ 	.word	0x00000000
        /*0070*/ 	.short	0x000d
        /*0072*/ 	.short	0x0050
        /*0074*/ 	.byte	0x00, 0xf0, 0x11, 0x00


	//----- nvinfo : EIATTR_KPARAM_INFO
	.align		4
.L_3571:
        /*0078*/ 	.byte	0x04, 0x17
        /*007a*/ 	.short	(.L_3573 - .L_3572)
.L_3572:
        /*007c*/ 	.word	0x00000000
        /*0080*/ 	.short	0x000c
        /*0082*/ 	.short	0x004c
        /*0084*/ 	.byte	0x00, 0xf0, 0x11, 0x00


	//----- nvinfo : EIATTR_KPARAM_INFO
	.align		4
.L_3573:
        /*0088*/ 	.byte	0x04, 0x17
        /*008a*/ 	.short	(.L_3575 - .L_3574)
.L_3574:
        /*008c*/ 	.word	0x00000000
        /*0090*/ 	.short	0x000b
        /*0092*/ 	.short	0x0048
        /*0094*/ 	.byte	0x00, 0xf0, 0x11, 0x00


	//----- nvinfo : EIATTR_KPARAM_INFO
	.align		4
.L_3575:
        /*0098*/ 	.byte	0x04, 0x17
        /*009a*/ 	.short	(.L_3577 - .L_3576)
.L_3576:
        /*009c*/ 	.word	0x00000000
        /*00a0*/ 	.short	0x000a
        /*00a2*/ 	.short	0x0040
        /*00a4*/ 	.byte	0x00, 0xf0, 0x21, 0x00


	//----- nvinfo : EIATTR_KPARAM_INFO
	.align		4
.L_3577:
        /*00a8*/ 	.byte	0x04, 0x17
        /*00aa*/ 	.short	(.L_3579 - .L_3578)
.L_3578:
        /*00ac*/ 	.word	0x00000000
        /*00b0*/ 	.short	0x0009
        /*00b2*/ 	.short	0x0038
        /*00b4*/ 	.byte	0x00, 0xf0, 0x21, 0x00


	//----- nvinfo : EIATTR_KPARAM_INFO
	.align		4
.L_3579:
        /*00b8*/ 	.byte	0x04, 0x17
        /*00ba*/ 	.short	(.L_3581 - .L_3580)
.L_3580:
        /*00bc*/ 	.word	0x00000000
        /*00c0*/ 	.short	0x0008
        /*00c2*/ 	.short	0x0034
        /*00c4*/ 	.byte	0x00, 0xf0, 0x11, 0x00


	//----- nvinfo : EIATTR_KPARAM_INFO
	.align		4
.L_3581:
        /*00c8*/ 	.byte	0x04, 0x17
        /*00ca*/ 	.short	(.L_3583 - .L_3582)
.L_3582:
        /*00cc*/ 	.word	0x00000000
        /*00d0*/ 	.short	0x0007
        /*00d2*/ 	.short	0x0030
        /*00d4*/ 	.byte	0x00, 0xf0, 0x11, 0x00


	//----- nvinfo : EIATTR_KPARAM_INFO
	.align		4
.L_3583:
        /*00d8*/ 	.byte	0x04, 0x17
        /*00da*/ 	.short	(.L_3585 - .L_3584)
.L_3584:
        /*00dc*/ 	.word	0x00000000
        /*00e0*/ 	.short	0x0006
        /*00e2*/ 	.short	0x002c
        /*00e4*/ 	.byte	0x00, 0xf0, 0x11, 0x00


	//----- nvinfo : EIATTR_KPARAM_INFO
	.align		4
.L_3585:
        /*00e8*/ 	.byte	0x04, 0x17
        /*00ea*/ 	.short	(.L_3587 - .L_3586)
.L_3586:
        /*00ec*/ 	.word	0x00000000
        /*00f0*/ 	.short	0x0005
        /*00f2*/ 	.short	0x0028
        /*00f4*/ 	.byte	0x00, 0xf0, 0x11, 0x00


	//----- nvinfo : EIATTR_KPARAM_INFO
	.align		4
.L_3587:
        /*00f8*/ 	.byte	0x04, 0x17
        /*00fa*/ 	.short	(.L_3589 - .L_3588)
.L_3588:
        /*00fc*/ 	.word	0x00000000
        /*0100*/ 	.short	0x0004
        /*0102*/ 	.short	0x0020
        /*0104*/ 	.byte	0x00, 0xf0, 0x21, 0x00


	//----- nvinfo : EIATTR_KPARAM_INFO
	.align		4
.L_3589:
        /*0108*/ 	.byte	0x04, 0x17
        /*010a*/ 	.short	(.L_3591 - .L_3590)
.L_3590:
        /*010c*/ 	.word	0x00000000
        /*0110*/ 	.short	0x0003
        /*0112*/ 	.short	0x0018
        /*0114*/ 	.byte	0x00, 0xf0, 0x21, 0x00


	//----- nvinfo : EIATTR_KPARAM_INFO
	.align		4
.L_3591:
        /*0118*/ 	.byte	0x04, 0x17
        /*011a*/ 	.short	(.L_3593 - .L_3592)
.L_3592:
        /*011c*/ 	.word	0x00000000
        /*0120*/ 	.short	0x0002
        /*0122*/ 	.short	0x0010
        /*0124*/ 	.byte	0x00, 0xf0, 0x21, 0x00


	//----- nvinfo : EIATTR_KPARAM_INFO
	.align		4
.L_3593:
        /*0128*/ 	.byte	0x04, 0x17
        /*012a*/ 	.short	(.L_3595 - .L_3594)
.L_3594:
        /*012c*/ 	.word	0x00000000
        /*0130*/ 	.short	0x0001
        /*0132*/ 	.short	0x0008
        /*0134*/ 	.byte	0x00, 0xf0, 0x21, 0x00


	//----- nvinfo : EIATTR_KPARAM_INFO
	.align		4
.L_3595:
        /*0138*/ 	.byte	0x04, 0x17
        /*013a*/ 	.short	(.L_3597 - .L_3596)
.L_3596:
        /*013c*/ 	.word	0x00000000
        /*0140*/ 	.short	0x0000
        /*0142*/ 	.short	0x0000
        /*0144*/ 	.byte	0x00, 0xf0, 0x21, 0x00


	//----- nvinfo : EIATTR_SPARSE_MMA_MASK
	.align		4
.L_3597:
        /*0148*/ 	.byte	0x03, 0x50
        /*014a*/ 	.short	0x0000


	//----- nvinfo : EIATTR_MAXREG_COUNT
	.align		4
        /*014c*/ 	.byte	0x03, 0x1b
        /*014e*/ 	.short	0x00ff


	//----- nvinfo : EIATTR_NUM_BARRIERS
	.align		4
        /*0150*/ 	.byte	0x02, 0x4c
        /*0152*/ 	.byte	0x01
	.zero		1


	//----- nvinfo : EIATTR_MERCURY_ISA_VERSION
	.align		4
        /*0154*/ 	.byte	0x03, 0x5f
        /*0156*/ 	.short	0x0101


	//----- nvinfo : EIATTR_EXIT_INSTR_OFFSETS
	.align		4
        /*0158*/ 	.byte	0x04, 0x1c
        /*015a*/ 	.short	(.L_3599 - .L_3598)


	//   ....[0]....
.L_3598:
        /*015c*/ 	.word	0x000007e0


	//   ....[1]....
        /*0160*/ 	.word	0x00008b30


	//   ....[2]....
        /*0164*/ 	.word	0x00008e00


	//   ....[3]....
        /*0168*/ 	.word	0x00008f50


	//   ....[4]....
        /*016c*/ 	.word	0x00008ff0


	//   ....[5]....
        /*0170*/ 	.word	0x00009030


	//----- nvinfo : EIATTR_CRS_STACK_SIZE
	.align		4
.L_3599:
        /*0174*/ 	.byte	0x04, 0x1e
        /*0176*/ 	.short	(.L_3601 - .L_3600)
.L_3600:
        /*0178*/ 	.word	0x00000000


	//----- nvinfo : EIATTR_CBANK_PARAM_SIZE
	.align		4
.L_3601:
        /*017c*/ 	.byte	0x03, 0x19
        /*017e*/ 	.short	0x0074


	//----- nvinfo : EIATTR_PARAM_CBANK
	.align		4
        /*0180*/ 	.byte	0x04, 0x0a
        /*0182*/ 	.short	(.L_3603 - .L_3602)
	.align		4
.L_3602:
        /*0184*/ 	.word	index@(.nv.constant0._Z23gemm_half_q_half_kernelILi2ELi176ELb0ELb0ELi32EEvPK6__halfPKjS4_S2_PS0_iiiiPKtS7_iiiiiibS2_i)
        /*0188*/ 	.short	0x0210
        /*018a*/ 	.short	0x0074


	//----- nvinfo : EIATTR_SW_WAR
	.align		4
.L_3603:
        /*018c*/ 	.byte	0x04, 0x36
        /*018e*/ 	.short	(.L_3605 - .L_3604)
.L_3604:
        /*0190*/ 	.word	0x00000008
.L_3605:


//--------------------- .nv.info._Z23gemm_half_q_half_kernelILi2ELi152ELb0ELb0ELi32EEvPK6__halfPKjS4_S2_PS0_iiiiPKtS7_iiiiiibS2_i --------------------------
	.section	.nv.info._Z23gemm_half_q_half_kernelILi2ELi152ELb0ELb0ELi32EEvPK6__halfPKjS4_S2_PS0_iiiiPKtS7_iiiiiibS2_i,"",@"SHT_CUDA_INFO"
	.sectionflags	@""
	.align	4


	//----- nvinfo : EIATTR_CUDA_API_VERSION
	.align		4
        /*0000*/ 	.byte	0x04, 0x37
        /*0002*/ 	.short	(.L_3607 - .L_3606)
.L_3606:
        /*0004*/ 	.word	0x00000082


	//----- nvinfo : EIATTR_KPARAM_INFO
	.align		4
.L_3607:
        /*0008*/ 	.byte	0x04, 0x17
        /*000a*/ 	.short	(.L_3609 - .L_3608)
.L_3608:
        /*000c*/ 	.word	0x00000000
        /*0010*/ 	.short	0x0013
        /*0012*/ 	.short	0x0070
        /*0014*/ 	.byte	0x00, 0xf0, 0x11, 0x00


	//----- nvinfo : EIATTR_KPARAM_INFO
	.align		4
.L_3609:
        /*0018*/ 	.byte	0x04, 0x17
        /*001a*/ 	.short	(.L_3611 - .L_3610)
.L_3610:
        /*001c*/ 	.word	0x00000000
        /*0020*/ 	.short	0x0012
        /*0022*/ 	.short	0x0068
        /*0024*/ 	.byte	0x00, 0xf0, 0x21, 0x00


	//----- nvinfo : EIATTR_KPARAM_INFO
	.align		4
.L_3611:
        /*0028*/ 	.byte	0x04, 0x17
        /*002a*/ 	.short	(.L_3613 - .L_3612)
.L_3612:
        /*002c*/ 	.word	0x00000000
        /*0030*/ 	.short	0x0011
        /*0032*/ 	.short	0x0060
        /*0034*/ 	.byte	0x00, 0xf0, 0x05, 0x00


	//----- nvinfo : EIATTR_KPARAM_INFO
	.align		4
.L_3613:
        /*0038*/ 	.byte	0x04, 0x17
        /*003a*/ 	.short	(.L_3615 - .L_3614)
.L_3614:
        /*003c*/ 	.word	0x00000000
        /*0040*/ 	.short	0x0010
        /*0042*/ 	.short	0x005c
        /*0044*/ 	.byte	0x00, 0xf0, 0x11, 0x00


	//----- nvinfo : EIATTR_KPARAM_INFO
	.align		4
.L_3615:
        /*0048*/ 	.byte	0x04, 0x17
        /*004a*/ 	.short	(.L_3617 - .L_3616)
.L_3616:
        /*004c*/ 	.word	0x00000000
        /*0050*/ 	.short	0x000f
        /*0052*/ 	.short	0x0058
        /*0054*/ 	.byte	0x00, 0xf0, 0x11, 0x00


	//----- nvinfo : EIATTR_KPARAM_INFO
	.align		4
.L_3617:
        /*0058*/ 	.byte	0x04, 0x17
        /*005a*/ 	.short	(.L_3619 - .L_3618)
.L_3618:
        /*005c*/ 	.word	0x00000000
        /*0060*/ 	.short	0x000e
        /*0062*/ 	.short	0x0054
        /*0064*/ 	.byte	0x00, 0xf0, 0x11, 0x00


	//----- nvinfo : EIATTR_KPARAM_INFO
	.align		4
.L_3619:
        /*0068*/ 	.byte	0x04, 0x17
        /*006a*/ 	.short	(.L_3621 - .L_3620)
.L_3620:
        /*006c*/ 	.word	0x00000000
        /*0070*/ 	.short	0x000d
        /*0072*/ 	.short	0x0050
        /*0074*/ 	.byte	0x00, 0xf0, 0x11, 0x00


	//----- nvinfo : EIATTR_KPARAM_INFO
	.align		4
.L_3621:
        /*0078*/ 	.byte	0x04, 0x17
        /*007a*/ 	.short	(.L_3623 - .L_3622)
.L_3622:
        /*007c*/ 	.word	0x00000000
        /*0080*/ 	.short	0x000c
        /*0082*/ 	.short	0x004c
        /*0084*/ 	.byte	0x00, 0xf0, 0x11, 0x00


	//----- nvinfo : EIATTR_KPARAM_INFO
	.align		4
.L_3623:
        /*0088*/ 	.byte	0x04, 0x17
        /*008a*/ 	.short	(.L_3625 - .L_3624)
.L_3624:
        /*008c*/ 	.word	0x00000000
        /*0090*/ 	.short	0x000b
        /*0092*/ 	.short	0x0048
        /*0094*/ 	.byte	0x00, 0xf0, 0x11, 0x00


	//----- nvinfo : EIATTR_KPARAM_INFO
	.align		4
.L_3625:
        /*0098*/ 	.byte	0x04, 0x17
        /*009a*/ 	.short	(.L_3627 - .L_3626)
.L_3626:
        /*009c*/ 	.word	0x00000000
        /*00a0*/ 	.short	0x000a
        /*00a2*/ 	.short	0x0040
        /*00a4*/ 	.byte	0x00, 0xf0, 0x21, 0x00


	//----- nvinfo : EIATTR_KPARAM_INFO
	.align		4
.L_3627:
        /*00a8*/ 	.byte	0x04, 0x17
        /*00aa*/ 	.short	(.L_3629 - .L_3628)
.L_3628:
        /*00ac*/ 	.word	0x00000000
        /*00b0*/ 	.short	0x0009
        /*00b2*/ 	.short	0x0038
        /*00b4*/ 	.byte	0x00, 0xf0, 0x21, 0x00


	//----- nvinfo : EIATTR_KPARAM_INFO
	.align		4
.L_3629:
        /*00b8*/ 	.byte	0x04, 0x17
        /*00ba*/ 	.short	(.L_3631 - .L_3630)
.L_3630:
        /*00bc*/ 	.word	0x00000000
        /*00c0*/ 	.short	0x0008
        /*00c2*/ 	.short	0x0034
        /*00c4*/ 	.byte	0x00, 0xf0, 0x11, 0x00


	//----- nvinfo : EIATTR_KPARAM_INFO
	.align		4
.L_3631:
        /*00c8*/ 	.byte	0x04, 0x17
        /*00ca*/ 	.short	(.L_3633 - .L_3632)
.L_3632:
        /*00cc*/ 	.word	0x00000000
        /*00d0*/ 	.short	0x0007
        /*00d2*/ 	.short	0x0030
        /*00d4*/ 	.byte	0x00, 0xf0, 0x11, 0x00


	//----- nvinfo : EIATTR_KPARAM_INFO
	.align		4
.L_3633:
        /*00d8*/ 	.byte	0x04, 0x17
        /*00da*/ 	.short	(.L_3635 - .L_3634)
.L_3634:
        /*00dc*/ 	.word	0x00000000
        /*00e0*/ 	.short	0x0006
        /*00e2*/ 	.short	0x002c
        /*00e4*/ 	.byte	0x00, 0xf0, 0x11, 0x00


	//----- nvinfo : EIATTR_KPARAM_INFO
	.align		4
.L_3635:
        /*00e8*/ 	.byte	0x04, 0x17
        /*00ea*/ 	.short	(.L_3637 - .L_3636)
.L_3636:
        /*00ec*/ 	.word	0x00000000
        /*00f0*/ 	.short	0x0005
        /*00f2*/ 	.short	0x0028
        /*00f4*/ 	.byte	0x00, 0xf0, 0x11, 0x00


	//----- nvinfo : EIATTR_KPARAM_INFO
	.align		4
.L_3637:
        /*00f8*/ 	.byte	0x04, 0x17
        /*00fa*/ 	.short	(.L_3639 - .L_3638)
.L_3638:
        /*00fc*/ 	.word	0x00000000
        /*0100*/ 	.short	0x0004
        /*0102*/ 	.short	0x0020
        /*0104*/ 	.byte	0x00, 0xf0, 0x21, 0x00


	//----- nvinfo : EIATTR_KPARAM_INFO
	.align		4
.L_3639:
        /*0108*/ 	.byte	0x04, 0x17
        /*010a*/ 	.short	(.L_3641 - .L_3640)
.L_3640:
        /*010c*/ 	.word	0x00000000
        /*0110*/ 	.short	0x0003
        /*0112*/ 	.short	0x0018
        /*0114*/ 	.byte	0x00, 0xf0, 0x21, 0x00


	//----- nvinfo : EIATTR_KPARAM_INFO
	.align		4
.L_3641:
        /*0118*/ 	.byte	0x04, 0x17
        /*011a*/ 	.short	(.L_3643 - .L_3642)
.L_3642:
        /*011c*/ 	.word	0x00000000
        /*0120*/ 	.short	0x0002
        /*0122*/ 	.short	0x0010
        /*0124*/ 	.byte	0x00, 0xf0, 0x21, 0x00


	//----- nvinfo : EIATTR_KPARAM_INFO
	.align		4
.L_3643:
        /*0128*/ 	.byte	0x04, 0x17
        /*012a*/ 	.short	(.L_3645 - .L_3644)
.L_3644:
        /*012c*/ 	.word	0x00000000
        /*0130*/ 	.short	0x0001
        /*0132*/ 	.short	0x0008
        /*0134*/ 	.byte	0x00, 0xf0, 0x21, 0x00


	//----- nvinfo : EIATTR_KPARAM_INFO
	.align		4
.L_3645:
        /*0138*/ 	.byte	0x04, 0x17
        /*013a*/ 	.short	(.L_3647 - .L_3646)
.L_3646:
        /*013c*/ 	.word	0x00000000
        /*0140*/ 	.short	0x0000
        /*0142*/ 	.short	0x0000
        /*0144*/ 	.byte	0x00, 0xf0, 0x21, 0x00


	//----- nvinfo : EIATTR_SPARSE_MMA_MASK
	.align		4
.L_3647:
        /*0148*/ 	.byte	0x03, 0x50
        /*014a*/ 	.short	0x0000


	//----- nvinfo : EIATTR_MAXREG_COUNT
	.align		4
        /*014c*/ 	.byte	0x03, 0x1b
        /*014e*/ 	.short	0x00ff


	//----- nvinfo : EIATTR_NUM_BARRIERS
	.align		4
        /*0150*/ 	.byte	0x02, 0x4c
        /*0152*/ 	.byte	0x01
	.zero		1


	//----- nvinfo : EIATTR_MERCURY_ISA_VERSION
	.align		4
        /*0154*/ 	.byte	0x03, 0x5f
        /*0156*/ 	.short	0x0101


	//----- nvinfo : EIATTR_EXIT_INSTR_OFFSETS
	.align		4
        /*0158*/ 	.byte	0x04, 0x1c
        /*015a*/ 	.short	(.L_3649 - .L_3648)


	//   ....[0]....
.L_3648:
        /*015c*/ 	.word	0x000007f0


	//   ....[1]....
        /*0160*/ 	.word	0x00009f50


	//   ....[2]....
        /*0164*/ 	.word	0x0000a220


	//   ....[3]....
        /*0168*/ 	.word	0x0000a370


	//   ....[4]....
        /*016c*/ 	.word	0x0000a410


	//   ....[5]....
        /*0170*/ 	.word	0x0000a450


	//----- nvinfo : EIATTR_CRS_STACK_SIZE
	.align		4
.L_3649:
        /*0174*/ 	.byte	0x04, 0x1e
        /*0176*/ 	.short	(.L_3651 - .L_3650)
.L_3650:
        /*0178*/ 	.word	0x00000000


	//----- nvinfo : EIATTR_CBANK_PARAM_SIZE
	.align		4
.L_3651:
        /*017c*/ 	.byte	0x03, 0x19
        /*017e*/ 	.short	0x0074


	//----- nvinfo : EIATTR_PARAM_CBANK
	.align		4
        /*0180*/ 	.byte	0x04, 0x0a
        /*0182*/ 	.short	(.L_3653 - .L_3652)
	.align		4
.L_3652:
        /*0184*/ 	.word	index@(.nv.constant0._Z23gemm_half_q_half_kernelILi2ELi152ELb0ELb0ELi32EEvPK6__halfPKjS4_S2_PS0_iiiiPKtS7_iiiiiibS2_i)
        /*0188*/ 	.short	0x0210
        /*018a*/ 	.short	0x0074


	//----- nvinfo : EIATTR_SW_WAR
	.align		4
.L_3653:
        /*018c*/ 	.byte	0x04, 0x36
        /*018e*/ 	.short	(.L_3655 - .L_3654)
.L_3654:
        /*0190*/ 	.word	0x00000008
.L_3655:


//--------------------- .nv.info._Z23gemm_half_q_half_kernelILi2ELi140ELb0ELb0ELi32EEvPK6__halfPKjS4_S2_PS0_iiiiPKtS7_iiiiiibS2_i --------------------------
	.section	.nv.info._Z23gemm_half_q_half_kernelILi2ELi140ELb0ELb0ELi32EEvPK6__halfPKjS4_S2_PS0_iiiiPKtS7_iiiiiibS2_i,"",@"SHT_CUDA_INFO"
	.sectionflags	@""
	.align	4


	//----- nvinfo : EIATTR_CUDA_API_VERSION
	.align		4
        /*0000*/ 	.byte	0x04, 0x37
        /*0002*/ 	.short	(.L_3657 - .L_3656)
.L_3656:
        /*0004*/ 	.word	0x00000082


	//----- nvinfo : EIATTR_KPARAM_INFO
	.align		4
.L_3657:
        /*0008*/ 	.byte	0x04, 0x17
        /*000a*/ 	.short	(.L_3659 - .L_3658)
.L_3658:
        /*000c*/ 	.word	0x00000000
        /*0010*/ 	.short	0x0013
        /*0012*/ 	.short	0x0070
        /*0014*/ 	.byte	0x00, 0xf0, 0x11, 0x00


	//----- nvinfo : EIATTR_KPARAM_INFO
	.align		4
.L_3659:
        /*0018*/ 	.byte	0x04, 0x17
        /*001a*/ 	.short	(.L_3661 - .L_3660)
.L_3660:
        /*001c*/ 	.word	0x00000000
        /*0020*/ 	.short	0x0012
        /*0022*/ 	.short	0x0068
        /*0024*/ 	.byte	0x00, 0xf0, 0x21, 0x00


	//----- nvinfo : EIATTR_KPARAM_INFO
	.align		4
.L_3661:
        /*0028*/ 	.byte	0x04, 0x17
        /*002a*/ 	.short	(.L_3663 - .L_3662)
.L_3662:
        /*002c*/ 	.word	0x00000000
        /*0030*/ 	.short	0x0011
        /*0032*/ 	.short	0x0060
        /*0034*/ 	.byte	0x00, 0xf0, 0x05, 0x00


	//----- nvinfo : EIATTR_KPARAM_INFO
	.align		4
.L_3663:
        /*0038*/ 	.byte	0x04, 0x17
        /*003a*/ 	.short	(.L_3665 - .L_3664)
.L_3664:
        /*003c*/ 	.word	0x00000000
        /*0040*/ 	.short	0x0010
        /*0042*/ 	.short	0x005c
        /*0044*/ 	.byte	0x00, 0xf0, 0x11, 0x00


	//----- nvinfo : EIATTR_KPARAM_INFO
	.align		4
.L_3665:
        /*0048*/ 	.byte	0x04, 0x17
        /*004a*/ 	.short	(.L_3667 - .L_3666)
.L_3666:
        /*004c*/ 	.word	0x00000000
        /*0050*/ 	.short	0x000f
        /*0052*/ 	.short	0x0058
        /*0054*/ 	.byte	0x00, 0xf0, 0x11, 0x00


	//----- nvinfo : EIATTR_KPARAM_INFO
	.align		4
.L_3667:
        /*0058*/ 	.byte	0x04, 0x17
        /*005a*/ 	.short	(.L_3669 - .L_3668)
.L_3668:
        /*005c*/ 	.word	0x00000000
        /*0060*/ 	.short	0x000e
        /*0062*/ 	.short	0x0054
        /*0064*/ 	.byte	0x00, 0xf0, 0x11, 0x00


	//----- nvinfo : EIATTR_KPARAM_INFO
	.align		4
.L_3669:
        /*0068*/ 	.byte	0x04, 0x17
        /*006a*/ 	.short	(.L_3671 - .L_3670)
.L_3670:
        /*006c*/ 	.word	0x00000000
        /*0070*/ 	.short	0x000d
        /*0072*/ 	.short	0x0050
        /*0074*/ 	.byte	0x00, 0xf0, 0x11, 0x00


	//----- nvinfo : EIATTR_KPARAM_INFO
	.align		4
.L_3671:
        /*0078*/ 	.byte	0x04, 0x17
        /*007a*/ 	.short	(.L_3673 - .L_3672)
.L_3672:
        /*007c*/ 	.word	0x00000000
        /*0080*/ 	.short	0x000c
        /*0082*/ 	.short	0x004c
        /*0084*/ 	.byte	0x00, 0xf0, 0x11, 0x00


	//----- nvinfo : EIATTR_KPARAM_INFO
	.align		4
.L_3673:
        /*0088*/ 	.byte	0x04, 0x17
        /*008a*/ 	.short	(.L_3675 - .L_3674)
.L_3674:
        /*008c*/ 	.word	0x00000000
        /*0090*/ 	.short	0x000b
        /*0092*/ 	.short	0x0048
        /*0094*/ 	.byte	0x00, 0xf0, 0x11, 0x00


	//----- nvinfo : EIATTR_KPARAM_INFO
	.align		4
.L_3675:
        /*0098*/ 	.byte	0x04, 0x17
        /*009a*/ 	.short	(.L_3677 - .L_3676)
.L_3676:
        /*009c*/ 	.word	0x00000000
        /*00a0*/ 	.short	0x000a
        /*00a2*/ 	.short	0x0040
        /*00a4*/ 	.byte	0x00, 0xf0, 0x21, 0x00


	//----- nvinfo : EIATTR_KPARAM_INFO
	.align		4
.L_3677:
        /*00a8*/ 	.byte	0x04, 0x17
        /*00aa*/ 	.short	(.L_3679 - .L_3678)
.L_3678:
        /*00ac*/ 	.word	0x00000000
        /*00b0*/ 	.short	0x0009
        /*00b2*/ 	.short	0x0038
        /*00b4*/ 	.byte	0x00, 0xf0, 0x21, 0x00


	//----- nvinfo : EIATTR_KPARAM_INFO
	.align		4
.L_3679:
        /*00b8*/ 	.byte	0x04, 0x17
        /*00ba*/ 	.short	(.L_3681 - .L_3680)
.L_3680:
        /*00bc*/ 	.word	0x00000000
        /*00c0*/ 	.short	0x0008
        /*00c2*/ 	.short	0x0034
        /*00c4*/ 	.byte	0x00, 0xf0, 0x11, 0x00


	//----- nvinfo : EIATTR_KPARAM_INFO
	.align		4
.L_3681:
        /*00c8*/ 	.byte	0x04, 0x17
        /*00ca*/ 	.short	(.L_3683 - .L_3682)
.L_3682:
        /*00cc*/ 	.word	0x00000000
        /*00d0*/ 	.short	0x0007
        /*00d2*/ 	.short	0x0030
        /*00d4*/ 	.byte	0x00, 0xf0, 0x11, 0x00


	//----- nvinfo : EIATTR_KPARAM_INFO
	.align		4
.L_3683:
        /*00d8*/ 	.byte	0x04, 0x17
        /*00da*/ 	.short	(.L_3685 - .L_3684)
.L_3684:
        /*00dc*/ 	.word	0x00000000
        /*00e0*/ 	.short	0x0006
        /*00e2*/ 	.short	0x002c
        /*00e4*/ 	.byte	0x00, 0xf0, 0x11, 0x00


	//----- nvinfo : EIATTR_KPARAM_INFO
	.align		4
.L_3685:
        /*00e8*/ 	.byte	0x04, 0x17
        /*00ea*/ 	.short	(.L_3687 - .L_3686)
.L_3686:
        /*00ec*/ 	.word	0x00000000
        /*00f0*/ 	.short	0x0005
        /*00f2*/ 	.short	0x0028
        /*00f4*/ 	.byte	0x00, 0xf0, 0x11, 0x00


	//----- nvinfo : EIATTR_KPARAM_INFO
	.align		4
.L_3687:
        /*00f8*/ 	.byte	0x04, 0x17
        /*00fa*/ 	.short	(.L_3689 - .L_3688)
.L_3688:
        /*00fc*/ 	.word	0x00000000
        /*0100*/ 	.short	0x0004
        /*0102*/ 	.short	0x0020
        /*0104*/ 	.byte	0x00, 0xf0, 0x21, 0x00


	//----- nvinfo : EIATTR_KPARAM_INFO
	.align		4
.L_3689:
        /*0108*/ 	.byte	0x04, 0x17
        /*010a*/ 	.short	(.L_3691 - .L_3690)
.L_3690:
        /*010c*/ 	.word	0x00000000
        /*0110*/ 	.short	0x0003
        /*0112*/ 	.short	0x0018
        /*0114*/ 	.byte	0x00, 0xf0, 0x21, 0x00


	//----- nvinfo : EIATTR_KPARAM_INFO
	.align		4
.L_3691:
        /*0118*/ 	.byte	0x04, 0x17
        /*011a*/ 	.short	(.L_3693 - .L_3692)
.L_3692:
        /*011c*/ 	.word	0x00000000
        /*0120*/ 	.short	0x0002
        /*0122*/ 	.short	0x0010
        /*0124*/ 	.byte	0x00, 0xf0, 0x21, 0x00


	//----- nvinfo : EIATTR_KPARAM_INFO
	.align		4
.L_3693:
        /*0128*/ 	.byte	0x04, 0x17
        /*012a*/ 	.short	(.L_3695 - .L_3694)
.L_3694:
        /*012c*/ 	.word	0x00000000
        /*0130*/ 	.short	0x0001
        /*0132*/ 	.short	0x0008
        /*0134*/ 	.byte	0x00, 0xf0, 0x21, 0x00


	//----- nvinfo : EIATTR_KPARAM_INFO
	.align		4
.L_3695:
        /*0138*/ 	.byte	0x04, 0x17
        /*013a*/ 	.short	(.L_3697 - .L_3696)
.L_3696:
        /*013c*/ 	.word	0x00000000
        /*0140*/ 	.short	0x0000
        /*0142*/ 	.short	0x0000
        /*0144*/ 	.byte	0x00, 0xf0, 0x21, 0x00


	//----- nvinfo : EIATTR_SPARSE_MMA_MASK
	.align		4
.L_3697:
        /*0148*/ 	.byte	0x03, 0x50
        /*014a*/ 	.short	0x0000


	//----- nvinfo : EIATTR_MAXREG_COUNT
	.align		4
        /*014c*/ 	.byte	0x03, 0x1b
        /*014e*/ 	.short	0x00ff


	//----- nvinfo : EIATTR_NUM_BARRIERS
	.align		4
        /*0150*/ 	.byte	0x02, 0x4c
        /*0152*/ 	.byte	0x01
	.zero		1


	//----- nvinfo : EIATTR_MERCURY_ISA_VERSION
	.align		4
        /*0154*/ 	.byte	0x03, 0x5f
        /*0156*/ 	.short	0x0101


	//----- nvinfo : EIATTR_EXIT_INSTR_OFFSETS
	.align		4
        /*0158*/ 	.byte	0x04, 0x1c
        /*015a*/ 	.short	(.L_3699 - .L_3698)


	//   ....[0]....
.L_3698:
        /*015c*/ 	.word	0x000007e0


	//   ....[1]....
        /*0160*/ 	.word	0x00009da0


	//   ....[2]....
        /*0164*/ 	.word	0x0000a070


	//   ....[3]....
        /*0168*/ 	.word	0x0000a1c0


	//   ....[4]....
        /*016c*/ 	.word	0x0000a260


	//   ....[5]....
        /*0170*/ 	.word	0x0000a2a0


	//----- nvinfo : EIATTR_CRS_STACK_SIZE
	.align		4
.L_3699:
        /*0174*/ 	.byte	0x04, 0x1e
        /*0176*/ 	.short	(.L_3701 - .L_3700)
.L_3700:
        /*0178*/ 	.word	0x00000000


	//----- nvinfo : EIATTR_CBANK_PARAM_SIZE
	.align		4
.L_3701:
        /*017c*/ 	.byte	0x03, 0x19
        /*017e*/ 	.short	0x0074


	//----- nvinfo : EIATTR_PARAM_CBANK
	.align		4
        /*0180*/ 	.byte	0x04, 0x0a
        /*0182*/ 	.short	(.L_3703 - .L_3702)
	.align		4
.L_3702:
        /*0184*/ 	.word	index@(.nv.constant0._Z23gemm_half_q_half_kernelILi2ELi140ELb0ELb0ELi32EEvPK6__halfPKjS4_S2_PS0_iiiiPKtS7_iiiiiibS2_i)
        /*0188*/ 	.short	0x0210
        /*018a*/ 	.short	0x0074


	//----- nvinfo : EIATTR_SW_WAR
	.align		4
.L_3703:
        /*018c*/ 	.byte	0x04, 0x36
        /*018e*/ 	.short	(.L_3705 - .L_3704)
.L_3704:
        /*0190*/ 	.word	0x00000008
.L_3705:


//--------------------- .nv.info._Z23gemm_half_q_half_kernelILi2ELi20ELb0ELb0ELi32EEvPK6__halfPKjS4_S2_PS0_iiiiPKtS7_iiiiiibS2_i --------------------------
	.section	.nv.info._Z23gemm_half_q_half_kernelILi2ELi20ELb0ELb0ELi32EEvPK6__halfPKjS4_S2_PS0_iiiiPKtS7_iiiiiibS2_i,"",@"SHT_CUDA_INFO"
	.sectionflags	@""
	.align	4


	//----- nvinfo : EIATTR_CUDA_API_VERSION
	.align		4
        /*0000*/ 	.byte	0x04, 0x37
        /*0002*/ 	.short	(.L_3707 - .L_3706)
.L_3706:
        /*0004*/ 	.word	0x00000082


	//----- nvinfo : EIATTR_KPARAM_INFO
	.align		4
.L_3707:
        /*0008*/ 	.byte	0x04, 0x17
        /*000a*/ 	.short	(.L_3709 - .L_3708)
.L_3708:
        /*000c*/ 	.word	0x00000000
        /*0010*/ 	.short	0x0013
        /*0012*/ 	.short	0x0070
        /*0014*/ 	.byte	0x00, 0xf0, 0x11, 0x00


	//----- nvinfo : EIATTR_KPARAM_INFO
	.align		4
.L_3709:
        /*0018*/ 	.byte	0x04, 0x17
        /*001a*/ 	.short	(.L_3711 - .L_3710)
.L_3710:
        /*001c*/ 	.word	0x00000000
        /*0020*/ 	.short	0x0012
        /*0022*/ 	.short	0x0068
        /*0024*/ 	.byte	0x00, 0xf0, 0x21, 0x00


	//----- nvinfo : EIATTR_KPARAM_INFO
	.align		4
.L_3711:
        /*0028*/ 	.byte	0x04, 0x17
        /*002a*/ 	.short	(.L_3713 - .L_3712)
.L_3712:
        /*002c*/ 	.word	0x00000000
        /*0030*/ 	.short	0x0011
        /*0032*/ 	.short	0x0060
        /*0034*/ 	.byte	0x00, 0xf0, 0x05, 0x00


	//----- nvinfo : EIATTR_KPARAM_INFO
	.align		4
.L_3713:
        /*0038*/ 	.byte	0x04, 0x17
        /*003a*/ 	.short	(.L_3715 - .L_3714)
.L_3714:
        /*003c*/ 	.word	0x00000000
        /*0040*/ 	.short	0x0010
        /*0042*/ 	.short	0x005c
        /*0044*/ 	.byte	0x00, 0xf0, 0x11, 0x00


	//----- nvinfo : EIATTR_KPARAM_INFO
	.align		4
.L_3715:
        /*0048*/ 	.byte	0x04, 0x17
        /*004a*/ 	.short	(.L_3717 - .L_3716)
.L_3716:
        /*004c*/ 	.word	0x00000000
        /*0050*/ 	.short	0x000f
        /*0052*/ 	.short	0x0058
        /*0054*/ 	.byte	0x00, 0xf0, 0x11, 0x00


	//----- nvinfo : EIATTR_KPARAM_INFO
	.align		4
.L_3717:
        /*0058*/ 	.byte	0x04, 0x17
        /*005a*/ 	.short	(.L_3719 - .L_3718)
.L_3718:
        /*005c*/ 	.word	0x00000000
        /*0060*/ 	.short	0x000e
        /*0062*/ 	.short	0x0054
        /*0064*/ 	.byte	0x00, 0xf0, 0x11, 0x00


	//----- nvinfo : EIATTR_KPARAM_INFO
	.align		4
.L_3719:
        /*0068*/ 	.byte	0x04, 0x17
        /*006a*/ 	.short	(.L_3721 - .L_3720)
.L_3720:
        /*006c*/ 	.word	0x00000000
        /*0070*/ 	.short	0x000d
        /*0072*/ 	.short	0x0050
        /*0074*/ 	.byte	0x00, 0xf0, 0x11, 0x00


	//----- nvinfo : EIATTR_KPARAM_INFO
	.align		4
.L_3721:
        /*0078*/ 	.byte	0x04, 0x17
        /*007a*/ 	.short	(.L_3723 - .L_3722)
.L_3722:
        /*007c*/ 	.word	0x00000000
        /*0080*/ 	.short	0x000c
        /*0082*/ 	.short	0x004c
        /*0084*/ 	.byte	0x00, 0xf0, 0x11, 0x00


	//----- nvinfo : EIATTR_KPARAM_INFO
	.align		4
.L_3723:
        /*0088*/ 	.byte	0x04, 0x17
        /*008a*/ 	.short	(.L_3725 - .L_3724)
.L_3724:
        /*008c*/ 	.word	0x00000000
        /*0090*/ 	.short	0x000b
        /*0092*/ 	.short	0x0048
        /*0094*/ 	.byte	0x00, 0xf0, 0x11, 0x00


	//----- nvinfo : EIATTR_KPARAM_INFO
	.align		4
.L_3725:
        /*0098*/ 	.byte	0x04, 0x17
        /*009a*/ 	.short	(.L_3727 - .L_3726)
.L_3726:
        /*009c*/ 	.word	0x00000000
        /*00a0*/ 	.short	0x000a
        /*00a2*/ 	.short	0x0040
        /*00a4*/ 	.byte	0x00, 0xf0, 0x21, 0x00


	//----- nvinfo : EIATTR_KPARAM_INFO
	.align		4
.L_3727:
        /*00a8*/ 	.byte	0x04, 0x17
        /*00aa*/ 	.short	(.L_3729 - .L_3728)
.L_3728:
        /*00ac*/ 	.word	0x00000000
        /*00b0*/ 	.short	0x0009
        /*00b2*/ 	.short	0x0038
        /*00b4*/ 	.byte	0x00, 0xf0, 0x21, 0x00


	//----- nvinfo : EIATTR_KPARAM_INFO
	.align		4
.L_3729:
        /*00b8*/ 	.byte	0x04, 0x17
        /*00ba*/ 	.short	(.L_3731 - .L_3730)
.L_3730:
        /*00bc*/ 	.word	0x00000000
        /*00c0*/ 	.short	0x0008
        /*00c2*/ 	.short	0x0034
        /*00c4*/ 	.byte	0x00, 0xf0, 0x11, 0x00


	//----- nvinfo : EIATTR_KPARAM_INFO
	.align		4
.L_3731:
        /*00c8*/ 	.byte	0x04, 0x17
        /*00ca*/ 	.short	(.L_3733 - .L_3732)
.L_3732:
        /*00cc*/ 	.word	0x00000000
        /*00d0*/ 	.short	0x0007
        /*00d2*/ 	.short	0x0030
        /*00d4*/ 	.byte	0x00, 0xf0, 0x11, 0x00


	//----- nvinfo : EIATTR_KPARAM_INFO
	.align		4
.L_3733:
        /*00d8*/ 	.byte	0x04, 0x17
        /*00da*/ 	.short	(.L_3735 - .L_3734)
.L_3734:
        /*00dc*/ 	.word	0x00000000
        /*00e0*/ 	.short	0x0006
        /*00e2*/ 	.short	0x002c
        /*00e4*/ 	.byte	0x00, 0xf0, 0x11, 0x00


	//----- nvinfo : EIATTR_KPARAM_INFO
	.align		4
.L_3735:
        /*00e8*/ 	.byte	0x04, 0x17
        /*00ea*/ 	.short	(.L_3737 - .L_3736)
.L_3736:
        /*00ec*/ 	.word	0x00000000
        /*00f0*/ 	.short	0x0005
        /*00f2*/ 	.short	0x0028
        /*00f4*/ 	.byte	0x00, 0xf0, 0x11, 0x00


	//----- nvinfo : EIATTR_KPARAM_INFO
	.align		4
.L_3737:
        /*00f8*/ 	.byte	0x04, 0x17
        /*00fa*/ 	.short	(.L_3739 - .L_3738)
.L_3738:
        /*00fc*/ 	.word	0x00000000
        /*0100*/ 	.short	0x0004
        /*0102*/ 	.short	0x0020
        /*0104*/ 	.byte	0x00, 0xf0, 0x21, 0x00


	//----- nvinfo : EIATTR_KPARAM_INFO
	.align		4
.L_3739:
        /*0108*/ 	.byte	0x04, 0x17
        /*010a*/ 	.short	(.L_3741 - .L_3740)
.L_3740:
        /*010c*/ 	.word	0x00000000
        /*0110*/ 	.short	0x0003
        /*0112*/ 	.short	0x0018
        /*0114*/ 	.byte	0x00, 0xf0, 0x21, 0x00


	//----- nvinfo : EIATTR_KPARAM_INFO
	.align		4
.L_3741:
        /*0118*/ 	.byte	0x04, 0x17
        /*011a*/ 	.short	(.L_3743 - .L_3742)
.L_3742:
        /*011c*/ 	.word	0x00000000
        /*0120*/ 	.short	0x0002
        /*0122*/ 	.short	0x0010
        /*0124*/ 	.byte	0x00, 0xf0, 0x21, 0x00


	//----- nvinfo : EIATTR_KPARAM_INFO
	.align		4
.L_3743:
        /*0128*/ 	.byte	0x04, 0x17
        /*012a*/ 	.short	(.L_3745 - .L_3744)
.L_3744:
        /*012c*/ 	.word	0x00000000
        /*0130*/ 	.short	0x0001
        /*0132*/ 	.short	0x0008
        /*0134*/ 	.byte	0x00, 0xf0, 0x21, 0x00


	//----- nvinfo : EIATTR_KPARAM_INFO
	.align		4
.L_3745:
        /*0138*/ 	.byte	0x04, 0x17
        /*013a*/ 	.short	(.L_3747 - .L_3746)
.L_3746:
        /*013c*/ 	.word	0x00000000
        /*0140*/ 	.short	0x0000
        /*0142*/ 	.short	0x0000
        /*0144*/ 	.byte	0x00, 0xf0, 0x21, 0x00


	//----- nvinfo : EIATTR_SPARSE_MMA_MASK
	.align		4
.L_3747:
        /*0148*/ 	.byte	0x03, 0x50
        /*014a*/ 	.short	0x0000


	//----- nvinfo : EIATTR_MAXREG_COUNT
	.align		4
        /*014c*/ 	.byte	0x03, 0x1b
        /*014e*/ 	.short	0x00ff


	//----- nvinfo : EIATTR_NUM_BARRIERS
	.align		4
        /*0150*/ 	.byte	0x02, 0x4c
        /*0152*/ 	.byte	0x01
	.zero		1


	//----- nvinfo : EIATTR_MERCURY_ISA_VERSION
	.align		4
        /*0154*/ 	.byte	0x03, 0x5f
        /*0156*/ 	.short	0x0101


	//----- nvinfo : EIATTR_EXIT_INSTR_OFFSETS
	.align		4
        /*0158*/ 	.byte	0x04, 0x1c
        /*015a*/ 	.short	(.L_3749 - .L_3748)


	//   ....[0]....
.L_3748:
        /*015c*/ 	.word	0x000007f0


	//   ....[1]....
        /*0160*/ 	.word	0x00004650


	//   ....[2]....
        /*0164*/ 	.word	0x00004920


	//   ....[3]....
        /*0168*/ 	.word	0x00004a70


	//   ....[4]....
        /*016c*/ 	.word	0x00004b10


	//   ....[5]....
        /*0170*/ 	.word	0x00004b50


	//----- nvinfo : EIATTR_CRS_STACK_SIZE
	.align		4
.L_3749:
        /*0174*/ 	.byte	0x04, 0x1e
        /*0176*/ 	.short	(.L_3751 - .L_3750)
.L_3750:
        /*0178*/ 	.word	0x00000000


	//----- nvinfo : EIATTR_CBANK_PARAM_SIZE
	.align		4
.L_3751:
        /*017c*/ 	.byte	0x03, 0x19
        /*017e*/ 	.short	0x0074


	//----- nvinfo : EIATTR_PARAM_CBANK
	.align		4
        /*0180*/ 	.byte	0x04, 0x0a
        /*0182*/ 	.short	(.L_3753 - .L_3752)
	.align		4
.L_3752:
        /*0184*/ 	.word	index@(.nv.constant0._Z23gemm_half_q_half_kernelILi2ELi20ELb0ELb0ELi32EEvPK6__halfPKjS4_S2_PS0_iiiiPKtS7_iiiiiibS2_i)
        /*0188*/ 	.short	0x0210
        /*018a*/ 	.short	0x0074


	//----- nvinfo : EIATTR_SW_WAR
	.align		4
.L_3753:
        /*018c*/ 	.byte	0x04, 0x36
        /*018e*/ 	.short	(.L_3755 - .L_3754)
.L_3754:
        /*0190*/ 	.word	0x00000008
.L_3755:


//--------------------- .nv.info._Z23gemm_half_q_half_kernelILi2ELi38ELb0ELb0ELi32EEvPK6__halfPKjS4_S2_PS0_iiiiPKtS7_iiiiiibS2_i --------------------------
	.section	.nv.info._Z23gemm_half_q_half_kernelILi2ELi38ELb0ELb0ELi32EEvPK6__halfPKjS4_S2_PS0_iiiiPKtS7_iiiiiibS2_i,"",@"SHT_CUDA_INFO"
	.sectionflags	@""
	.align	4


	//----- nvinfo : EIATTR_CUDA_API_VERSION
	.align		4
        /*0000*/ 	.byte	0x04, 0x37
        /*0002*/ 	.short	(.L_3757 - .L_3756)
.L_3756:
        /*0004*/ 	.word	0x00000082


	//----- nvinfo : EIATTR_KPARAM_INFO
	.align		4
.L_3757:
        /*0008*/ 	.byte	0x04, 0x17
        /*000a*/ 	.short	(.L_3759 - .L_3758)
.L_3758:
        /*000c*/ 	.word	0x00000000
        /*0010*/ 	.short	0x0013
        /*0012*/ 	.short	0x0070
        /*0014*/ 	.byte	0x00, 0xf0, 0x11, 0x00


	//----- nvinfo : EIATTR_KPARAM_INFO
	.align		4
.L_3759:
        /*0018*/ 	.byte	0x04, 0x17
        /*001a*/ 	.short	(.L_3761 - .L_3760)
.L_3760:
        /*001c*/ 	.word	0x00000000
        /*0020*/ 	.short	0x0012
        /*0022*/ 	.short	0x0068
        /*0024*/ 	.byte	0x00, 0xf0, 0x21, 0x00


	//----- nvinfo : EIATTR_KPARAM_INFO
	.align		4
.L_3761:
        /*0028*/ 	.byte	0x04, 0x17
        /*002a*/ 	.short	(.L_3763 - .L_3762)
.L_3762:
        /*002c*/ 	.word	0x00000000
        /*0030*/ 	.short	0x0011
        /*0032*/ 	.short	0x0060
        /*0034*/ 	.byte	0x00, 0xf0, 0x05, 0x00


	//----- nvinfo : EIATTR_KPARAM_INFO
	.align		4
.L_3763:
        /*0038*/ 	.byte	0x04, 0x17
        /*003a*/ 	.short	(.L_3765 - .L_3764)
.L_3764:
        /*003c*/ 	.word	0x00000000
        /*0040*/ 	.short	0x0010
        /*0042*/ 	.short	0x005c
        /*0044*/ 	.byte	0x00, 0xf0, 0x11, 0x00


	//----- nvinfo : EIATTR_KPARAM_INFO
	.align		4
.L_3765:
        /*0048*/ 	.byte	0x04, 0x17
        /*004a*/ 	.short	(.L_3767 - .L_3766)
.L_3766:
        /*004c*/ 	.word	0x00000000
        /*0050*/ 	.short	0x000f
        /*0052*/ 	.short	0x0058
        /*0054*/ 	.byte	0x00, 0xf0, 0x11, 0x00


	//----- nvinfo : EIATTR_KPARAM_INFO
	.align		4
.L_3767:
        /*0058*/ 	.byte	0x04, 0x17
        /*005a*/ 	.short	(.L_3769 - .L_3768)
.L_3768:
        /*005c*/ 	.word	0x00000000
        /*0060*/ 	.short	0x000e
        /*0062*/ 	.short	0x0054
        /*0064*/ 	.byte	0x00, 0xf0, 0x11, 0x00


	//----- nvinfo : EIATTR_KPARAM_INFO
	.align		4
.L_3769:
        /*0068*/ 	.byte	0x04, 0x17
        /*006a*/ 	.short	(.L_3771 - .L_3770)
.L_3770:
        /*006c*/ 	.word	0x00000000
        /*0070*/ 	.short	0x000d
        /*0072*/ 	.short	0x0050
        /*0074*/ 	.byte	0x00, 0xf0, 0x11, 0x00


	//----- nvinfo : EIATTR_KPARAM_INFO
	.align		4
.L_3771:
        /*0078*/ 	.byte	0x04, 0x17
        /*007a*/ 	.short	(.L_3773 - .L_3772)
.L_3772:
        /*007c*/ 	.word	0x00000000
        /*0080*/ 	.short	0x000c
        /*0082*/ 	.short	0x004c
        /*0084*/ 	.byte	0x00, 0xf0, 0x11, 0x00


	//----- nvinfo : EIATTR_KPARAM_INFO
	.align		4
.L_3773:
        /*0088*/ 	.byte	0x04, 0x17
        /*008a*/ 	.short	(.L_3775 - .L_3774)
.L_3774:
        /*008c*/ 	.word	0x00000000
        /*0090*/ 	.short	0x000b
        /*0092*/ 	.short	0x0048
        /*0094*/ 	.byte	0x00, 0xf0, 0x11, 0x00


	//----- nvinfo : EIATTR_KPARAM_INFO
	.align		4
.L_3775:
        /*0098*/ 	.byte	0x04, 0x17
        /*009a*/ 	.short	(.L_3777 - .L_3776)
.L_3776:
        /*009c*/ 	.word	0x00000000
        /*00a0*/ 	.short	0x000a
        /*00a2*/ 	.short	0x0040
        /*00a4*/ 	.byte	0x00, 0xf0, 0x21, 0x00


	//----- nvinfo : EIATTR_KPARAM_INFO
	.align		4
.L_3777:
        /*00a8*/ 	.byte	0x04, 0x17
        /*00aa*/ 	.short	(.L_3779 - .L_3778)
.L_3778:
        /*00ac*/ 	.word	0x00000000
        /*00b0*/ 	.short	0x0009
        /*00b2*/ 	.short	0x0038
        /*00b4*/ 	.byte	0x00, 0xf0, 0x21, 0x00


	//----- nvinfo : EIATTR_KPARAM_INFO
	.align		4
.L_3779:
        /*00b8*/ 	.byte	0x04, 0x17
        /*00ba*/ 	.short	(.L_3781 - .L_3780)
.L_3780:
        /*00bc*/ 	.word	0x00000000
        /*00c0*/ 	.short	0x0008
        /*00c2*/ 	.short	0x0034
        /*00c4*/ 	.byte	0x00, 0xf0, 0x11, 0x00


	//----- nvinfo : EIATTR_KPARAM_INFO
	.align		4
.L_3781:
        /*00c8*/ 	.byte	0x04, 0x17
        /*00ca*/ 	.short	(.L_3783 - .L_3782)
.L_3782:
        /*00cc*/ 	.word	0x00000000
        /*00d0*/ 	.short	0x0007
        /*00d2*/ 	.short	0x0030
        /*00d4*/ 	.byte	0x00, 0xf0, 0x11, 0x00


	//----- nvinfo : EIATTR_KPARAM_INFO
	.align		4
.L_3783:
        /*00d8*/ 	.byte	0x04, 0x17
        /*00da*/ 	.short	(.L_3785 - .L_3784)
.L_3784:
        /*00dc*/ 	.word	0x00000000
        /*00e0*/ 	.short	0x0006
        /*00e2*/ 	.short	0x002c
        /*00e4*/ 	.byte	0x00, 0xf0, 0x11, 0x00


	//----- nvinfo : EIATTR_KPARAM_INFO
	.align		4
.L_3785:
        /*00e8*/ 	.byte	0x04, 0x17
        /*00ea*/ 	.short	(.L_3787 - .L_3786)
.L_3786:
        /*00ec*/ 	.word	0x00000000
        /*00f0*/ 	.short	0x0005
        /*00f2*/ 	.short	0x0028
        /*00f4*/ 	.byte	0x00, 0xf0, 0x11, 0x00


	//----- nvinfo : EIATTR_KPARAM_INFO
	.align		4
.L_3787:
        /*00f8*/ 	.byte	0x04, 0x17
        /*00fa*/ 	.short	(.L_3789 - .L_3788)
.L_3788:
        /*00fc*/ 	.word	0x00000000
        /*0100*/ 	.short	0x0004
        /*0102*/ 	.short	0x0020
        /*0104*/ 	.byte	0x00, 0xf0, 0x21, 0x00


	//----- nvinfo : EIATTR_KPARAM_INFO
	.align		4
.L_3789:
        /*0108*/ 	.byte	0x04, 0x17
        /*010a*/ 	.short	(.L_3791 - .L_3790)
.L_3790:
        /*010c*/ 	.word	0x00000000
        /*0110*/ 	.short	0x0003
        /*0112*/ 	.short	0x0018
        /*0114*/ 	.byte	0x00, 0xf0, 0x21, 0x00


	//----- nvinfo : EIATTR_KPARAM_INFO
	.align		4
.L_3791:
        /*0118*/ 	.byte	0x04, 0x17
        /*011a*/ 	.short	(.L_3793 - .L_3792)
.L_3792:
        /*011c*/ 	.word	0x00000000
        /*0120*/ 	.short	0x0002
        /*0122*/ 	.short	0x0010
        /*0124*/ 	.byte	0x00, 0xf0, 0x21, 0x00


	//----- nvinfo : EIATTR_KPARAM_INFO
	.align		4
.L_3793:
        /*0128*/ 	.byte	0x04, 0x17
        /*012a*/ 	.short	(.L_3795 - .L_3794)
.L_3794:
        /*012c*/ 	.word	0x00000000
        /*0130*/ 	.short	0x0001
        /*0132*/ 	.short	0x0008
        /*0134*/ 	.byte	0x00, 0xf0, 0x21, 0x00


	//----- nvinfo : EIATTR_KPARAM_INFO
	.align		4
.L_3795:
        /*0138*/ 	.byte	0x04, 0x17
        /*013a*/ 	.short	(.L_3797 - .L_3796)
.L_3796:
        /*013c*/ 	.word	0x00000000
        /*0140*/ 	.short	0x0000
        /*0142*/ 	.short	0x0000
        /*0144*/ 	.byte	0x00, 0xf0, 0x21, 0x00


	//----- nvinfo : EIATTR_SPARSE_MMA_MASK
	.align		4
.L_3797:
        /*0148*/ 	.byte	0x03, 0x50
        /*014a*/ 	.short	0x0000


	//----- nvinfo : EIATTR_MAXREG_COUNT
	.align		4
        /*014c*/ 	.byte	0x03, 0x1b
        /*014e*/ 	.short	0x00ff


	//----- nvinfo : EIATTR_NUM_BARRIERS
	.align		4
        /*0150*/ 	.byte	0x02, 0x4c
        /*0152*/ 	.byte	0x01
	.zero		1


	//----- nvinfo : EIATTR_MERCURY_ISA_VERSION
	.align		4
        /*0154*/ 	.byte	0x03, 0x5f
        /*0156*/ 	.short	0x0101


	//----- nvinfo : EIATTR_EXIT_INSTR_OFFSETS
	.align		4
        /*0158*/ 	.byte	0x04, 0x1c
        /*015a*/ 	.short	(.L_3799 - .L_3798)


	//   ....[0]....
.L_3798:
        /*015c*/ 	.word	0x000007f0


	//   ....[1]....
        /*0160*/ 	.word	0x00005650


	//   ....[2]....
        /*0164*/ 	.word	0x00005920


	//   ....[3]....
        /*0168*/ 	.word	0x00005a70


	//   ....[4]....
        /*016c*/ 	.word	0x00005b00


	//   ....[5]....
        /*0170*/ 	.word	0x00005b40


	//----- nvinfo : EIATTR_CRS_STACK_SIZE
	.align		4
.L_3799:
        /*0174*/ 	.byte	0x04, 0x1e
        /*0176*/ 	.short	(.L_3801 - .L_3800)
.L_3800:
        /*0178*/ 	.word	0x00000000


	//----- nvinfo : EIATTR_CBANK_PARAM_SIZE
	.align		4
.L_3801:
        /*017c*/ 	.byte	0x03, 0x19
        /*017e*/ 	.short	0x0074


	//----- nvinfo : EIATTR_PARAM_CBANK
	.align		4
        /*0180*/ 	.byte	0x04, 0x0a
        /*0182*/ 	.short	(.L_3803 - .L_3802)
	.align		4
.L_3802:
        /*0184*/ 	.word	index@(.nv.constant0._Z23gemm_half_q_half_kernelILi2ELi38ELb0ELb0ELi32EEvPK6__halfPKjS4_S2_PS0_iiiiPKtS7_iiiiiibS2_i)
        /*0188*/ 	.short	0x0210
        /*018a*/ 	.short	0x0074


	//----- nvinfo : EIATTR_SW_WAR
	.align		4
.L_3803:
        /*018c*/ 	.byte	0x04, 0x36
        /*018e*/ 	.short	(.L_3805 - .L_3804)
.L_3804:
        /*0190*/ 	.word	0x00000008
.L_3805:


//--------------------- .nv.info._Z23gemm_half_q_half_kernelILi2ELi128ELb0ELb0ELi32EEvPK6__halfPKjS4_S2_PS0_iiiiPKtS7_iiiiiibS2_i --------------------------
	.section	.nv.info._Z23gemm_half_q_half_kernelILi2ELi128ELb0ELb0ELi32EEvPK6__halfPKjS4_S2_PS0_iiiiPKtS7_iiiiiibS2_i,"",@"SHT_CUDA_INFO"
	.sectionflags	@""
	.align	4


	//----- nvinfo : EIATTR_CUDA_API_VERSION
	.align		4
        /*0000*/ 	.byte	0x04, 0x37
        /*0002*/ 	.short	(.L_3807 - .L_3806)
.L_3806:
        /*0004*/ 	.word	0x00000082


	//----- nvinfo : EIATTR_KPARAM_INFO
	.align		4
.L_3807:
        /*0008*/ 	.byte	0x04, 0x17
        /*000a*/ 	.short	(.L_3809 - .L_3808)
.L_3808:
        /*000c*/ 	.word	0x00000000
        /*0010*/ 	.short	0x0013
        /*0012*/ 	.short	0x0070
        /*0014*/ 	.byte	0x00, 0xf0, 0x11, 0x00


	//----- nvinfo : EIATTR_KPARAM_INFO
	.align		4
.L_3809:
        /*0018*/ 	.byte	0x04, 0x17
        /*001a*/ 	.short	(.L_3811 - .L_3810)
.L_3810:
        /*001c*/ 	.word	0x00000000
        /*0020*/ 	.short	0x0012
        /*0022*/ 	.short	0x0068
        /*0024*/ 	.byte	0x00, 0xf0, 0x21, 0x00


	//----- nvinfo : EIATTR_KPARAM_INFO
	.align		4
.L_3811:
        /*0028*/ 	.byte	0x04, 0x17
        /*002a*/ 	.short	(.L_3813 - .L_3812)
.L_3812:
        /*002c*/ 	.word	0x00000000
        /*0030*/ 	.short	0x0011
        /*0032*/ 	.short	0x0060
        /*0034*/ 	.byte	0x00, 0xf0, 0x05, 0x00


	//----- nvinfo : EIATTR_KPARAM_INFO
	.align		4
.L_3813:
        /*0038*/ 	.byte	0x04, 0x17
        /*003a*/ 	.short	(.L_3815 - .L_3814)
.L_3814:
        /*003c*/ 	.word	0x00000000
        /*0040*/ 	.short	0x0010
        /*0042*/ 	.short	0x005c
        /*0044*/ 	.byte	0x00, 0xf0, 0x11, 0x00


	//----- nvinfo : EIATTR_KPARAM_INFO
	.align		4
.L_3815:
        /*0048*/ 	.byte	0x04, 0x17
        /*004a*/ 	.short	(.L_3817 - .L_3816)
.L_3816:
        /*004c*/ 	.word	0x00000000
        /*0050*/ 	.short	0x000f
        /*0052*/ 	.short	0x0058
        /*0054*/ 	.byte	0x00, 0xf0, 0x11, 0x00


	//----- nvinfo : EIATTR_KPARAM_INFO
	.align		4
.L_3817:
        /*0058*/ 	.byte	0x04, 0x17
        /*005a*/ 	.short	(.L_3819 - .L_3818)
.L_3818:
        /*005c*/ 	.word	0x00000000
        /*0060*/ 	.short	0x000e
        /*0062*/ 	.short	0x0054
        /*0064*/ 	.byte	0x00, 0xf0, 0x11, 0x00


	//----- nvinfo : EIATTR_KPARAM_INFO
	.align		4
.L_3819:
        /*0068*/ 	.byte	0x04, 0x17
        /*006a*/ 	.short	(.L_3821 - .L_3820)
.L_3820:
        /*006c*/ 	.word	0x00000000
        /*0070*/ 	.short	0x000d
        /*0072*/ 	.short	0x0050
        /*0074*/ 	.byte	0x00, 0xf0, 0x11, 0x00


	//----- nvinfo : EIATTR_KPARAM_INFO
	.align		4
.L_3821:
        /*0078*/ 	.byte	0x04, 0x17
        /*007a*/ 	.short	(.L_3823 - .L_3822)
.L_3822:
        /*007c*/ 	.word	0x00000000
        /*0080*/ 	.short	0x000c
        /*0082*/ 	.short	0x004c
        /*0084*/ 	.byte	0x00, 0xf0, 0x11, 0x00


	//----- nvinfo : EIATTR_KPARAM_INFO
	.align		4
.L_3823:
        /*0088*/ 	.byte	0x04, 0x17
        /*008a*/ 	.short	(.L_3825 - .L_3824)
.L_3824:
        /*008c*/ 	.word	0x00000000
        /*0090*/ 	.short	0x000b
        /*0092*/ 	.short	0x0048
        /*0094*/ 	.byte	0x00, 0xf0, 0x11, 0x00


	//----- nvinfo : EIATTR_KPARAM_INFO
	.align		4
.L_3825:
        /*0098*/ 	.byte	0x04, 0x17
        /*009a*/ 	.short	(.L_3827 - .L_3826)
.L_3826:
        /*009c*/ 	.word	0x00000000
        /*00a0*/ 	.short	0x000a
        /*00a2*/ 	.short	0x0040
        /*00a4*/ 	.byte	0x00, 0xf0, 0x21, 0x00


	//----- nvinfo : EIATTR_KPARAM_INFO
	.align		4
.L_3827:
        /*00a8*/ 	.byte	0x04, 0x17
        /*00aa*/ 	.short	(.L_3829 - .L_3828)
.L_3828:
        /*00ac*/ 	.word	0x00000000
        /*00b0*/ 	.short	0x0009
        /*00b2*/ 	.short	0x0038
        /*00b4*/ 	.byte	0x00, 0xf0, 0x21, 0x00


	//----- nvinfo : EIATTR_KPARAM_INFO
	.align		4
.L_3829:
        /*00b8*/ 	.byte	0x04, 0x17
        /*00ba*/ 	.short	(.L_3831 - .L_3830)
.L_3830:
        /*00bc*/ 	.word	0x00000000
        /*00c0*/ 	.short	0x0008
        /*00c2*/ 	.short	0x0034
        /*00c4*/ 	.byte	0x00, 0xf0, 0x11, 0x00


	//----- nvinfo : EIATTR_KPARAM_INFO
	.align		4
.L_3831:
        /*00c8*/ 	.byte	0x04, 0x17
        /*00ca*/ 	.short	(.L_3833 - .L_3832)
.L_3832:
        /*00cc*/ 	.word	0x00000000
        /*00d0*/ 	.short	0x0007
        /*00d2*/ 	.short	0x0030
        /*00d4*/ 	.byte	0x00, 0xf0, 0x11, 0x00


	//----- nvinfo : EIATTR_KPARAM_INFO
	.align		4
.L_3833:
        /*00d8*/ 	.byte	0x04, 0x17
        /*00da*/ 	.short	(.L_3835 - .L_3834)
.L_3834:
        /*00dc*/ 	.word	0x00000000
        /*00e0*/ 	.short	0x0006
        /*00e2*/ 	.short	0x002c
        /*00e4*/ 	.byte	0x00, 0xf0, 0x11, 0x00


	//----- nvinfo : EIATTR_KPARAM_INFO
	.align		4
.L_3835:
        /*00e8*/ 	.byte	0x04, 0x17
        /*00ea*/ 	.short	(.L_3837 - .L_3836)
.L_3836:
        /*00ec*/ 	.word	0x00000000
        /*00f0*/ 	.short	0x0005
        /*00f2*/ 	.short	0x0028
        /*00f4*/ 	.byte	0x00, 0xf0, 0x11, 0x00


	//----- nvinfo : EIATTR_KPARAM_INFO
	.align		4
.L_3837:
        /*00f8*/ 	.byte	0x04, 0x17
        /*00fa*/ 	.short	(.L_3839 - .L_3838)
.L_3838:
        /*00fc*/ 	.word	0x00000000
        /*0100*/ 	.short	0x0004
        /*0102*/ 	.short	0x0020
        /*0104*/ 	.byte	0x00, 0xf0, 0x21, 0x00


	//----- nvinfo : EIATTR_KPARAM_INFO
	.align		4
.L_3839:
        /*0108*/ 	.byte	0x04, 0x17
        /*010a*/ 	.short	(.L_3841 - .L_3840)
.L_3840:
        /*010c*/ 	.word	0x00000000
        /*0110*/ 	.short	0x0003
        /*0112*/ 	.short	0x0018
        /*0114*/ 	.byte	0x00, 0xf0, 0x21, 0x00


	//----- nvinfo : EIATTR_KPARAM_INFO
	.align		4
.L_3841:
        /*0118*/ 	.byte	0x04, 0x17
        /*011a*/ 	.short	(.L_3843 - .L_3842)
.L_3842:
        /*011c*/ 	.word	0x00000000
        /*0120*/ 	.short	0x0002
        /*0122*/ 	.short	0x0010
        /*0124*/ 	.byte	0x00, 0xf0, 0x21, 0x00


	//----- nvinfo : EIATTR_KPARAM_INFO
	.align		4
.L_3843:
        /*0128*/ 	.byte	0x04, 0x17
        /*012a*/ 	.short	(.L_3845 - .L_3844)
.L_3844:
        /*012c*/ 	.word	0x00000000
        /*0130*/ 	.short	0x0001
        /*0132*/ 	.short	0x0008
        /*0134*/ 	.byte	0x00, 0xf0, 0x21, 0x00


	//----- nvinfo : EIATTR_KPARAM_INFO
	.align		4
.L_3845:
        /*0138*/ 	.byte	0x04, 0x17
        /*013a*/ 	.short	(.L_3847 - .L_3846)
.L_3846:
        /*013c*/ 	.word	0x00000000
        /*0140*/ 	.short	0x0000
        /*0142*/ 	.short	0x0000
        /*0144*/ 	.byte	0x00, 0xf0, 0x21, 0x00


	//----- nvinfo : EIATTR_SPARSE_MMA_MASK
	.align		4
.L_3847:
        /*0148*/ 	.byte	0x03, 0x50
        /*014a*/ 	.short	0x0000


	//----- nvinfo : EIATTR_MAXREG_COUNT
	.align		4
        /*014c*/ 	.byte	0x03, 0x1b
        /*014e*/ 	.short	0x00ff


	//----- nvinfo : EIATTR_NUM_BARRIERS
	.align		4
        /*0150*/ 	.byte	0x02, 0x4c
        /*0152*/ 	.byte	0x01
	.zero		1


	//----- nvinfo : EIATTR_MERCURY_ISA_VERSION
	.align		4
        /*0154*/ 	.byte	0x03, 0x5f
        /*0156*/ 	.short	0x0101


	//----- nvinfo : EIATTR_EXIT_INSTR_OFFSETS
	.align		4
        /*0158*/ 	.byte	0x04, 0x1c
        /*015a*/ 	.short	(.L_3849 - .L_3848)


	//   ....[0]....
.L_3848:
        /*015c*/ 	.word	0x000007e0


	//   ....[1]....
        /*0160*/ 	.word	0x000052c0


	//   ....[2]....
        /*0164*/ 	.word	0x00005590


	//   ....[3]....
        /*0168*/ 	.word	0x000056e0


	//   ....[4]....
        /*016c*/ 	.word	0x00005780


	//   ....[5]....
        /*0170*/ 	.word	0x000057c0


	//----- nvinfo : EIATTR_CRS_STACK_SIZE
	.align		4
.L_3849:
        /*0174*/ 	.byte	0x04, 0x1e
        /*0176*/ 	.short	(.L_3851 - .L_3850)
.L_3850:
        /*0178*/ 	.word	0x00000000


	//----- nvinfo : EIATTR_CBANK_PARAM_SIZE
	.align		4
.L_3851:
        /*017c*/ 	.byte	0x03, 0x19
        /*017e*/ 	.short	0x0074


	//----- nvinfo : EIATTR_PARAM_CBANK
	.align		4
        /*0180*/ 	.byte	0x04, 0x0a
        /*0182*/ 	.short	(.L_3853 - .L_3852)
	.align		4
.L_3852:
        /*0184*/ 	.word	index@(.nv.constant0._Z23gemm_half_q_half_kernelILi2ELi128ELb0ELb0ELi32EEvPK6__halfPKjS4_S2_PS0_iiiiPKtS7_iiiiiibS2_i)
        /*0188*/ 	.short	0x0210
        /*018a*/ 	.short	0x0074


	//----- nvinfo : EIATTR_SW_WAR
	.align		4
.L_3853:
        /*018c*/ 	.byte	0x04, 0x36
        /*018e*/ 	.short	(.L_3855 - .L_3854)
.L_3854:
        /*0190*/ 	.word	0x00000008
.L_3855:


//--------------------- .nv.info._Z23gemm_half_q_half_kernelILi1ELi190ELb0ELb0ELi64EEvPK6__halfPKjS4_S2_PS0_iiiiPKtS7_iiiiiibS2_i --------------------------
	.section	.nv.info._Z23gemm_half_q_half_kernelILi1ELi190ELb0ELb0ELi64EEvPK6__halfPKjS4_S2_PS0_iiiiPKtS7_iiiiiibS2_i,"",@"SHT_CUDA_INFO"
	.sectionflags	@""
	.align	4


	//----- nvinfo : EIATTR_CUDA_API_VERSION
	.align		4
        /*0000*/ 	.byte	0x04, 0x37
        /*0002*/ 	.short	(.L_3857 - .L_3856)
.L_3856:
        /*0004*/ 	.word	0x00000082


	//----- nvinfo : EIATTR_KPARAM_INFO
	.align		4
.L_3857:
        /*0008*/ 	.byte	0x04, 0x17
        /*000a*/ 	.short	(.L_3859 - .L_3858)
.L_3858:
        /*000c*/ 	.word	0x00000000
        /*0010*/ 	.short	0x0013
        /*0012*/ 	.short	0x0070
        /*0014*/ 	.byte	0x00, 0xf0, 0x11, 0x00


	//----- nvinfo : EIATTR_KPARAM_INFO
	.align		4
.L_3859:
        /*0018*/ 	.byte	0x04, 0x17
        /*001a*/ 	.short	(.L_3861 - .L_3860)
.L_3860:
        /*001c*/ 	.word	0x00000000
        /*0020*/ 	.short	0x0012
        /*0022*/ 	.short	0x0068
        /*0024*/ 	.byte	0x00, 0xf0, 0x21, 0x00


	//----- nvinfo : EIATTR_KPARAM_INFO
	.align		4
.L_3861:
        /*0028*/ 	.byte	0x04, 0x17
        /*002a*/ 	.short	(.L_3863 - .L_3862)
.L_3862:
        /*002c*/ 	.word	0x00000000
        /*0030*/ 	.short	0x0011
        /*0032*/ 	.short	0x0060
        /*0034*/ 	.byte	0x00, 0xf0, 0x05, 0x00


	//----- nvinfo : EIATTR_KPARAM_INFO
	.align		4
.L_3863:
        /*0038*/ 	.byte	0x04, 0x17
        /*003a*/ 	.short	(.L_3865 - .L_3864)
.L_3864:
        /*003c*/ 	.word	0x00000000
        /*0040*/ 	.short	0x0010
        /*0042*/ 	.short	0x005c
        /*0044*/ 	.byte	0x00, 0xf0, 0x11, 0x00


	//----- nvinfo : EIATTR_KPARAM_INFO
	.align		4
.L_3865:
        /*0048*/ 	.byte	0x04, 0x17
        /*004a*/ 	.short	(.L_3867 - .L_3866)
.L_3866:
        /*004c*/ 	.word	0x00000000
        /*0050*/ 	.short	0x000f
        /*0052*/ 	.short	0x0058
        /*0054*/ 	.byte	0x00, 0xf0, 0x11, 0x00


	//----- nvinfo : EIATTR_KPARAM_INFO
	.align		4
.L_3867:
        /*0058*/ 	.byte	0x04, 0x17
        /*005a*/ 	.short	(.L_3869 - .L_3868)
.L_3868:
        /*005c*/ 	.word	0x00000000
        /*0060*/ 	.short	0x000e
        /*0062*/ 	.short	0x0054
        /*0064*/ 	.byte	0x00, 0xf0, 0x11, 0x00


	//----- nvinfo : EIATTR_KPARAM_INFO
	.align		4
.L_3869:
        /*0068*/ 	.byte	0x04, 0x17
        /*006a*/ 	.short	(.L_3871 - .L_3870)
.L_3870:
        /*006c*/ 	.word	0x00000000
        /*0070*/ 	.short	0x000d
        /*0072*/ 	.short	0x0050
        /*0074*/ 	.byte	0x00, 0xf0, 0x11, 0x00


	//----- nvinfo : EIATTR_KPARAM_INFO
	.align		4
.L_3871:
        /*0078*/ 	.byte	0x04, 0x17
        /*007a*/ 	.short	(.L_3873 - .L_3872)
.L_3872:
        /*007c*/ 	.word	0x00000000
        /*0080*/ 	.short	0x000c
        /*0082*/ 	.short	0x004c
        /*0084*/ 	.byte	0x00, 0xf0, 0x11, 0x00


	//----- nvinfo : EIATTR_KPARAM_INFO
	.align		4
.L_3873:
        /*0088*/ 	.byte	0x04, 0x17
        /*008a*/ 	.short	(.L_3875 - .L_3874)
.L_3874:
        /*008c*/ 	.word	0x00000000
        /*0090*/ 	.short	0x000b
        /*0092*/ 	.short	0x0048
        /*0094*/ 	.byte	0x00, 0xf0, 0x11, 0x00


	//----- nvinfo : EIATTR_KPARAM_INFO
	.align		4
.L_3875:
        /*0098*/ 	.byte	0x04, 0x17
        /*009a*/ 	.short	(.L_3877 - .L_3876)
.L_3876:
        /*009c*/ 	.word	0x00000000
        /*00a0*/ 	.short	0x000a
        /*00a2*/ 	.short	0x0040
        /*00a4*/ 	.byte	0x00, 0xf0, 0x21, 0x00


	//----- nvinfo : EIATTR_KPARAM_INFO
	.align		4
.L_3877:
        /*00a8*/ 	.byte	0x04, 0x17
        /*00aa*/ 	.short	(.L_3879 - .L_3878)
.L_3878:
        /*00ac*/ 	.word	0x00000000
        /*00b0*/ 	.short	0x0009
        /*00b2*/ 	.short	0x0038
        /*00b4*/ 	.byte	0x00, 0xf0, 0x21, 0x00


	//----- nvinfo : EIATTR_KPARAM_INFO
	.align		4
.L_3879:
        /*00b8*/ 	.byte	0x04, 0x17
        /*00ba*/ 	.short	(.L_3881 - .L_3880)
.L_3880:
        /*00bc*/ 	.word	0x00000000
        /*00c0*/ 	.short	0x0008
        /*00c2*/ 	.short	0x0034
        /*00c4*/ 	.byte	0x00, 0xf0, 0x11, 0x00


	//----- nvinfo : EIATTR_KPARAM_INFO
	.align		4
.L_3881:
        /*00c8*/ 	.byte	0x04, 0x17
        /*00ca*/ 	.short	(.L_3883 - .L_3882)
.L_3882:
        /*00cc*/ 	.word	0x00000000
        /*00d0*/ 	.short	0x0007
        /*00d2*/ 	.short	0x0030
        /*00d4*/ 	.byte	0x00, 0xf0, 0x11, 0x00


	//----- nvinfo : EIATTR_KPARAM_INFO
	.align		4
.L_3883:
        /*00d8*/ 	.byte	0x04, 0x17
        /*00da*/ 	.short	(.L_3885 - .L_3884)
.L_3884:
        /*00dc*/ 	.word	0x00000000
        /*00e0*/ 	.short	0x0006
        /*00e2*/ 	.short	0x002c
        /*00e4*/ 	.byte	0x00, 0xf0, 0x11, 0x00


	//----- nvinfo : EIATTR_KPARAM_INFO
	.align		4
.L_3885:
        /*00e8*/ 	.byte	0x04, 0x17
        /*00ea*/ 	.short	(.L_3887 - .L_3886)
.L_3886:
        /*00ec*/ 	.word	0x00000000
        /*00f0*/ 	.short	0x0005
        /*00f2*/ 	.short	0x0028
        /*00f4*/ 	.byte	0x00, 0xf0, 0x11, 0x00


	//----- nvinfo : EIATTR_KPARAM_INFO
	.align		4
.L_3887:
        /*00f8*/ 	.byte	0x04, 0x17
        /*00fa*/ 	.short	(.L_3889 - .L_3888)
.L_3888:
        /*00fc*/ 	.word	0x00000000
        /*0100*/ 	.short	0x0004
        /*0102*/ 	.short	0x0020
        /*0104*/ 	.byte	0x00, 0xf0, 0x21, 0x00


	//----- nvinfo : EIATTR_KPARAM_INFO
	.align		4
.L_3889:
        /*0108*/ 	.byte	0x04, 0x17
        /*010a*/ 	.short	(.L_3891 - .L_3890)
.L_3890:
        /*010c*/ 	.word	0x00000000
        /*0110*/ 	.short	0x0003
        /*0112*/ 	.short	0x0018
        /*0114*/ 	.byte	0x00, 0xf0, 0x21, 0x00


	//----- nvinfo : EIATTR_KPARAM_INFO
	.align		4
.L_3891:
        /*0118*/ 	.byte	0x04, 0x17
        /*011a*/ 	.short	(.L_3893 - .L_3892)
.L_3892:
        /*011c*/ 	.word	0x00000000
        /*0120*/ 	.short	0x0002
        /*0122*/ 	.short	0x0010
        /*0124*/ 	.byte	0x00, 0xf0, 0x21, 0x00


	//----- nvinfo : EIATTR_KPARAM_INFO
	.align		4
.L_3893:
        /*0128*/ 	.byte	0x04, 0x17
        /*012a*/ 	.short	(.L_3895 - .L_3894)
.L_3894:
        /*012c*/ 	.word	0x00000000
        /*0130*/ 	.short	0x0001
        /*0132*/ 	.short	0x0008
        /*0134*/ 	.byte	0x00, 0xf0, 0x21, 0x00


	//----- nvinfo : EIATTR_KPARAM_INFO
	.align		4
.L_3895:
        /*0138*/ 	.byte	0x04, 0x17
        /*013a*/ 	.short	(.L_3897 - .L_3896)
.L_3896:
        /*013c*/ 	.word	0x00000000
        /*0140*/ 	.short	0x0000
        /*0142*/ 	.short	0x0000
        /*0144*/ 	.byte	0x00, 0xf0, 0x21, 0x00


	//----- nvinfo : EIATTR_SPARSE_MMA_MASK
	.align		4
.L_3897:
        /*0148*/ 	.byte	0x03, 0x50
        /*014a*/ 	.short	0x0000


	//----- nvinfo : EIATTR_MAXREG_COUNT
	.align		4
        /*014c*/ 	.byte	0x03, 0x1b
        /*014e*/ 	.short	0x00ff


	//----- nvinfo : EIATTR_NUM_BARRIERS
	.align		4
        /*0150*/ 	.byte	0x02, 0x4c
        /*0152*/ 	.byte	0x01
	.zero		1


	//----- nvinfo : EIATTR_MERCURY_ISA_VERSION
	.align		4
        /*0154*/ 	.byte	0x03, 0x5f
        /*0156*/ 	.short	0x0101


	//----- nvinfo : EIATTR_EXIT_INSTR_OFFSETS
	.align		4
        /*0158*/ 	.byte	0x04, 0x1c
        /*015a*/ 	.short	(.L_3899 - .L_3898)


	//   ....[0]....
.L_3898:
        /*015c*/ 	.word	0x00000300


	//   ....[1]....
        /*0160*/ 	.word	0x0000b4a0


	//   ....[2]....
        /*0164*/ 	.word	0x0000b660


	//   ....[3]....
        /*0168*/ 	.word	0x0000b710


	//   ....[4]....
        /*016c*/ 	.word	0x0000b750


	//----- nvinfo : EIATTR_CRS_STACK_SIZE
	.align		4
.L_3899:
        /*0170*/ 	.byte	0x04, 0x1e
        /*0172*/ 	.short	(.L_3901 - .L_3900)
.L_3900:
        /*0174*/ 	.word	0x00000000


	//----- nvinfo : EIATTR_CBANK_PARAM_SIZE
	.align		4
.L_3901:
        /*0178*/ 	.byte	0x03, 0x19
        /*017a*/ 	.short	0x0074


	//----- nvinfo : EIATTR_PARAM_CBANK
	.align		4
        /*017c*/ 	.byte	0x04, 0x0a
        /*017e*/ 	.short	(.L_3903 - .L_3902)
	.align		4
.L_3902:
        /*0180*/ 	.word	index@(.nv.constant0._Z23gemm_half_q_half_kernelILi1ELi190ELb0ELb0ELi64EEvPK6__halfPKjS4_S2_PS0_iiiiPKtS7_iiiiiibS2_i)
        /*0184*/ 	.short	0x0210
        /*0186*/ 	.short	0x0074


	//----- nvinfo : EIATTR_SW_WAR
	.align		4
.L_3903:
        /*0188*/ 	.byte	0x04, 0x36
        /*018a*/ 	.short	(.L_3905 - .L_3904)
.L_3904:
        /*018c*/ 	.word	0x00000008
.L_3905:


//--------------------- .nv.info._Z23gemm_half_q_half_kernelILi1ELi160ELb0ELb0ELi64EEvPK6__halfPKjS4_S2_PS0_iiiiPKtS7_iiiiiibS2_i --------------------------
	.section	.nv.info._Z23gemm_half_q_half_kernelILi1ELi160ELb0ELb0ELi64EEvPK6__halfPKjS4_S2_PS0_iiiiPKtS7_iiiiiibS2_i,"",@"SHT_CUDA_INFO"
	.sectionflags	@""
	.align	4


	//----- nvinfo : EIATTR_CUDA_API_VERSION
	.align		4
        /*0000*/ 	.byte	0x04, 0x37
        /*0002*/ 	.short	(.L_3907 - .L_3906)
.L_3906:
        /*0004*/ 	.word	0x00000082


	//----- nvinfo : EIATTR_KPARAM_INFO
	.align		4
.L_3907:
        /*0008*/ 	.byte	0x04, 0x17
        /*000a*/ 	.short	(.L_3909 - .L_3908)
.L_3908:
        /*000c*/ 	.word	0x00000000
        /*0010*/ 	.short	0x0013
        /*0012*/ 	.short	0x0070
        /*0014*/ 	.byte	0x00, 0xf0, 0x11, 0x00


	//----- nvinfo : EIATTR_KPARAM_INFO
	.align		4
.L_3909:
        /*0018*/ 	.byte	0x04, 0x17
        /*001a*/ 	.short	(.L_3911 - .L_3910)
.L_3910:
        /*001c*/ 	.word	0x00000000
        /*0020*/ 	.short	0x0012
        /*0022*/ 	.short	0x0068
        /*0024*/ 	.byte	0x00, 0xf0, 0x21, 0x00


	//----- nvinfo : EIATTR_KPARAM_INFO
	.align		4
.L_3911:
        /*0028*/ 	.byte	0x04, 0x17
        /*002a*/ 	.short	(.L_3913 - .L_3912)
.L_3912:
        /*002c*/ 	.word	0x00000000
        /*0030*/ 	.short	0x0011
        /*0032*/ 	.short	0x0060
        /*0034*/ 	.byte	0x00, 0xf0, 0x05, 0x00


	//----- nvinfo : EIATTR_KPARAM_INFO
	.align		4
.L_3913:
        /*0038*/ 	.byte	0x04, 0x17
        /*003a*/ 	.short	(.L_3915 - .L_3914)
.L_3914:
        /*003c*/ 	.word	0x00000000
        /*0040*/ 	.short	0x0010
        /*0042*/ 	.short	0x005c
        /*0044*/ 	.byte	0x00, 0xf0, 0x11, 0x00


	//----- nvinfo : EIATTR_KPARAM_INFO
	.align		4
.L_3915:
        /*0048*/ 	.byte	0x04, 0x17
        /*004a*/ 	.short	(.L_3917 - .L_3916)
.L_3916:
        /*004c*/ 	.word	0x00000000
        /*0050*/ 	.short	0x000f
        /*0052*/ 	.short	0x0058
        /*0054*/ 	.byte	0x00, 0xf0, 0x11, 0x00


	//----- nvinfo : EIATTR_KPARAM_INFO
	.align		4
.L_3917:
        /*0058*/ 	.byte	0x04, 0x17
        /*005a*/ 	.short	(.L_3919 - .L_3918)
.L_3918:
        /*005c*/ 	.word	0x00000000
        /*0060*/ 	.short	0x000e
        /*0062*/ 	.short	0x0054
        /*0064*/ 	.byte	0x00, 0xf0, 0x11, 0x00


	//----- nvinfo : EIATTR_KPARAM_INFO
	.align		4
.L_3919:
        /*0068*/ 	.byte	0x04, 0x17
        /*006a*/ 	.short	(.L_3921 - .L_3920)
.L_3920:
        /*006c*/ 	.word	0x00000000
        /*0070*/ 	.short	0x000d
        /*0072*/ 	.short	0x0050
        /*0074*/ 	.byte	0x00, 0xf0, 0x11, 0x00


	//----- nvinfo : EIATTR_KPARAM_INFO
	.align		4
.L_3921:
        /*0078*/ 	.byte	0x04, 0x17
        /*007a*/ 	.short	(.L_3923 - .L_3922)
.L_3922:
        /*007c*/ 	.word	0x00000000
        /*0080*/ 	.short	0x000c
        /*0082*/ 	.short	0x004c
        /*0084*/ 	.byte	0x00, 0xf0, 0x11, 0x00


	//----- nvinfo : EIATTR_KPARAM_INFO
	.align		4
.L_3923:
        /*0088*/ 	.byte	0x04, 0x17
        /*008a*/ 	.short	(.L_3925 - .L_3924)
.L_3924:
        /*008c*/ 	.word	0x00000000
        /*0090*/ 	.short	0x000b
        /*0092*/ 	.short	0x0048
        /*0094*/ 	.byte	0x00, 0xf0, 0x11, 0x00


	//----- nvinfo : EIATTR_KPARAM_INFO
	.align		4
.L_3925:
        /*0098*/ 	.byte	0x04, 0x17
        /*009a*/ 	.short	(.L_3927 - .L_3926)
.L_3926:
        /*009c*/ 	.word	0x00000000
        /*00a0*/ 	.short	0x000a
        /*00a2*/ 	.short	0x0040
        /*00a4*/ 	.byte	0x00, 0xf0, 0x21, 0x00


	//----- nvinfo : EIATTR_KPARAM_INFO
	.align		4
.L_3927:
        /*00a8*/ 	.byte	0x04, 0x17
        /*00aa*/ 	.short	(.L_3929 - .L_3928)
.L_3928:
        /*00ac*/ 	.word	0x00000000
        /*00b0*/ 	.short	0x0009
        /*00b2*/ 	.short	0x0038
        /*00b4*/ 	.byte	0x00, 0xf0, 0x21, 0x00


	//----- nvinfo : EIATTR_KPARAM_INFO
	.align		4
.L_3929:
        /*00b8*/ 	.byte	0x04, 0x17
        /*00ba*/ 	.short	(.L_3931 - .L_3930)
.L_3930:
        /*00bc*/ 	.word	0x00000000
        /*00c0*/ 	.short	0x0008
        /*00c2*/ 	.short	0x0034
        /*00c4*/ 	.byte	0x00, 0xf0, 0x11, 0x00


	//----- nvinfo : EIATTR_KPARAM_INFO
	.align		4
.L_3931:
        /*00c8*/ 	.byte	0x04, 0x17
        /*00ca*/ 	.short	(.L_3933 - .L_3932)
.L_3932:
        /*00cc*/ 	.word	0x00000000
        /*00d0*/ 	.short	0x0007
        /*00d2*/ 	.short	0x0030
        /*00d4*/ 	.byte	0x00, 0xf0, 0x11, 0x00


	//----- nvinfo : EIATTR_KPARAM_INFO
	.align		4
.L_3933:
        /*00d8*/ 	.byte	0x04, 0x17
        /*00da*/ 	.short	(.L_3935 - .L_3934)
.L_3934:
        /*00dc*/ 	.word	0x00000000
        /*00e0*/ 	.short	0x0006
        /*00e2*/ 	.short	0x002c
        /*00e4*/ 	.byte	0x00, 0xf0, 0x11, 0x00


	//----- nvinfo : EIATTR_KPARAM_INFO
	.align		4
.L_3935:
        /*00e8*/ 	.byte	0x04, 0x17
        /*00ea*/ 	.short	(.L_3937 - .L_3936)
.L_3936:
        /*00ec*/ 	.word	0x00000000
        /*00f0*/ 	.short	0x0005
        /*00f2*/ 	.short	0x0028
        /*00f4*/ 	.byte	0x00, 0xf0, 0x11, 0x00


	//----- nvinfo : EIATTR_KPARAM_INFO
	.align		4
.L_3937:
        /*00f8*/ 	.byte	0x04, 0x17
        /*00fa*/ 	.short	(.L_3939 - .L_3938)
.L_3938:
        /*00fc*/ 	.word	0x00000000
        /*0100*/ 	.short	0x0004
        /*0102*/ 	.short	0x0020
        /*0104*/ 	.byte	0x00, 0xf0, 0x21, 0x00


	//----- nvinfo : EIATTR_KPARAM_INFO
	.align		4
.L_3939:
        /*0108*/ 	.byte	0x04, 0x17
        /*010a*/ 	.short	(.L_3941 - .L_3940)
.L_3940:
        /*010c*/ 	.word	0x00000000
        /*0110*/ 	.short	0x0003
        /*0112*/ 	.short	0x0018
        /*0114*/ 	.byte	0x00, 0xf0, 0x21, 0x00


	//----- nvinfo : EIATTR_KPARAM_INFO
	.align		4
.L_3941:
        /*0118*/ 	.byte	0x04, 0x17
        /*011a*/ 	.short	(.L_3943 - .L_3942)
.L_3942:
        /*011c*/ 	.word	0x00000000
        /*0120*/ 	.short	0x0002
        /*0122*/ 	.short	0x0010
        /*0124*/ 	.byte	0x00, 0xf0, 0x21, 0x00


	//----- nvinfo : EIATTR_KPARAM_INFO
	.align		4
.L_3943:
        /*0128*/ 	.byte	0x04, 0x17
        /*012a*/ 	.short	(.L_3945 - .L_3944)
.L_3944:
        /*012c*/ 	.word	0x00000000
        /*0130*/ 	.short	0x0001
        /*0132*/ 	.short	0x0008
        /*0134*/ 	.byte	0x00, 0xf0, 0x21, 0x00


	//----- nvinfo : EIATTR_KPARAM_INFO
	.align		4
.L_3945:
        /*0138*/ 	.byte	0x04, 0x17
        /*013a*/ 	.short	(.L_3947 - .L_3946)
.L_3946:
        /*013c*/ 	.word	0x00000000
        /*0140*/ 	.short	0x0000
        /*0142*/ 	.short	0x0000
        /*0144*/ 	.byte	0x00, 0xf0, 0x21, 0x00


	//----- nvinfo : EIATTR_SPARSE_MMA_MASK
	.align		4
.L_3947:
        /*0148*/ 	.byte	0x03, 0x50
        /*014a*/ 	.short	0x0000


	//----- nvinfo : EIATTR_MAXREG_COUNT
	.align		4
        /*014c*/ 	.byte	0x03, 0x1b
        /*014e*/ 	.short	0x00ff


	//----- nvinfo : EIATTR_NUM_BARRIERS
	.align		4
        /*0150*/ 	.byte	0x02, 0x4c
        /*0152*/ 	.byte	0x01
	.zero		1


	//----- nvinfo : EIATTR_MERCURY_ISA_VERSION
	.align		4
        /*0154*/ 	.byte	0x03, 0x5f
        /*0156*/ 	.short	0x0101


	//----- nvinfo : EIATTR_EXIT_INSTR_OFFSETS
	.align		4
        /*0158*/ 	.byte	0x04, 0x1c
        /*015a*/ 	.short	(.L_3949 - .L_3948)


	//   ....[0]....
.L_3948:
        /*015c*/ 	.word	0x00000300


	//   ....[1]....
        /*0160*/ 	.word	0x000058e0


	//   ....[2]....
        /*0164*/ 	.word	0x00005aa0


	//   ....[3]....
        /*0168*/ 	.word	0x00005b40


	//   ....[4]....
        /*016c*/ 	.word	0x00005b80


	//----- nvinfo : EIATTR_CRS_STACK_SIZE
	.align		4
.L_3949:
        /*0170*/ 	.byte	0x04, 0x1e
        /*0172*/ 	.short	(.L_3951 - .L_3950)
.L_3950:
        /*0174*/ 	.word	0x00000000


	//----- nvinfo : EIATTR_CBANK_PARAM_SIZE
	.align		4
.L_3951:
        /*0178*/ 	.byte	0x03, 0x19
        /*017a*/ 	.short	0x0074


	//----- nvinfo : EIATTR_PARAM_CBANK
	.align		4
        /*017c*/ 	.byte	0x04, 0x0a
        /*017e*/ 	.short	(.L_3953 - .L_3952)
	.align		4
.L_3952:
        /*0180*/ 	.word	index@(.nv.constant0._Z23gemm_half_q_half_kernelILi1ELi160ELb0ELb0ELi64EEvPK6__halfPKjS4_S2_PS0_iiiiPKtS7_iiiiiibS2_i)
        /*0184*/ 	.short	0x0210
        /*0186*/ 	.short	0x0074


	//----- nvinfo : EIATTR_SW_WAR
	.align		4
.L_3953:
        /*0188*/ 	.byte	0x04, 0x36
        /*018a*/ 	.short	(.L_3955 - .L_3954)
.L_3954:
        /*018c*/ 	.word	0x00000008
.L_3955:


//--------------------- .nv.info._Z23gemm_half_q_half_kernelILi1ELi40ELb0ELb0ELi64EEvPK6__halfPKjS4_S2_PS0_iiiiPKtS7_iiiiiibS2_i --------------------------
	.section	.nv.info._Z23gemm_half_q_half_kernelILi1ELi40ELb0ELb0ELi64EEvPK6__halfPKjS4_S2_PS0_iiiiPKtS7_iiiiiibS2_i,"",@"SHT_CUDA_INFO"
	.sectionflags	@""
	.align	4


	//----- nvinfo : EIATTR_CUDA_API_VERSION
	.align		4
        /*0000*/ 	.byte	0x04, 0x37
        /*0002*/ 	.short	(.L_3957 - .L_3956)
.L_3956:
        /*0004*/ 	.word	0x00000082


	//----- nvinfo : EIATTR_KPARAM_INFO
	.align		4
.L_3957:
        /*0008*/ 	.byte	0x04, 0x17
        /*000a*/ 	.short	(.L_3959 - .L_3958)
.L_3958:
        /*000c*/ 	.word	0x00000000
        /*0010*/ 	.short	0x0013
        /*0012*/ 	.short	0x0070
        /*0014*/ 	.byte	0x00, 0xf0, 0x11, 0x00


	//----- nvinfo : EIATTR_KPARAM_INFO
	.align		4
.L_3959:
        /*0018*/ 	.byte	0x04, 0x17
        /*001a*/ 	.short	(.L_3961 - .L_3960)
.L_3960:
        /*001c*/ 	.word	0x00000000
        /*0020*/ 	.short	0x0012
        /*0022*/ 	.short	0x0068
        /*0024*/ 	.byte	0x00, 0xf0, 0x21, 0x00


	//----- nvinfo : EIATTR_KPARAM_INFO
	.align		4
.L_3961:
        /*0028*/ 	.byte	0x04, 0x17
        /*002a*/ 	.short	(.L_3963 - .L_3962)
.L_3962:
        /*002c*/ 	.word	0x00000000
        /*0030*/ 	.short	0x0011
        /*0032*/ 	.short	0x0060
        /*0034*/ 	.byte	0x00, 0xf0, 0x05, 0x00


	//----- nvinfo : EIATTR_KPARAM_INFO
	.align		4
.L_3963:
        /*0038*/ 	.byte	0x04, 0x17
        /*003a*/ 	.short	(.L_3965 - .L_3964)
.L_3964:
        /*003c*/ 	.word	0x00000000
        /*0040*/ 	.short	0x0010
        /*0042*/ 	.short	0x005c
        /*0044*/ 	.byte	0x00, 0xf0, 0x11, 0x00


	//----- nvinfo : EIATTR_KPARAM_INFO
	.align		4
.L_3965:
        /*0048*/ 	.byte	0x04, 0x17
        /*004a*/ 	.short	(.L_3967 - .L_3966)
.L_3966:
        /*004c*/ 	.word	0x00000000
        /*0050*/ 	.short	0x000f
        /*0052*/ 	.short	0x0058
        /*0054*/ 	.byte	0x00, 0xf0, 0x11, 0x00


	//----- nvinfo : EIATTR_KPARAM_INFO
	.align		4
.L_3967:
        /*0058*/ 	.byte	0x04, 0x17
        /*005a*/ 	.short	(.L_3969 - .L_3968)
.L_3968:
        /*005c*/ 	.word	0x00000000
        /*0060*/ 	.short	0x000e
        /*0062*/ 	.short	0x0054
        /*0064*/ 	.byte	0x00, 0xf0, 0x11, 0x00


	//----- nvinfo : EIATTR_KPARAM_INFO
	.align		4
.L_3969:
        /*0068*/ 	.byte	0x04, 0x17
        /*006a*/ 	.short	(.L_3971 - .L_3970)
.L_3970:
        /*006c*/ 	.word	0x00000000
        /*0070*/ 	.short	0x000d
        /*0072*/ 	.short	0x0050
        /*0074*/ 	.byte	0x00, 0xf0, 0x11, 0x00


	//----- nvinfo : EIATTR_KPARAM_INFO
	.align		4
.L_3971:
        /*0078*/ 	.byte	0x04, 0x17
        /*007a*/ 	.short	(.L_3973 - .L_3972)
.L_3972:
        /*007c*/ 	.word	0x00000000
        /*0080*/ 	.short	0x000c
        /*0082*/ 	.short	0x004c
        /*0084*/ 	.byte	0x00, 0xf0, 0x11, 0x00


	//----- nvinfo : EIATTR_KPARAM_INFO
	.align		4
.L_3973:
        /*0088*/ 	.byte	0x04, 0x17
        /*008a*/ 	.short	(.L_3975 - .L_3974)
.L_3974:
        /*008c*/ 	.word	0x00000000
        /*0090*/ 	.short	0x000b
        /*0092*/ 	.short	0x0048
        /*0094*/ 	.byte	0x00, 0xf0, 0x11, 0x00


	//----- nvinfo : EIATTR_KPARAM_INFO
	.align		4
.L_3975:
        /*0098*/ 	.byte	0x04, 0x17
        /*009a*/ 	.short	(.L_3977 - .L_3976)
.L_3976:
        /*009c*/ 	.word	0x00000000
        /*00a0*/ 	.short	0x000a
        /*00a2*/ 	.short	0x0040
        /*00a4*/ 	.byte	0x00, 0xf0, 0x21, 0x00


	//----- nvinfo : EIATTR_KPARAM_INFO
	.align		4
.L_3977:
        /*00a8*/ 	.byte	0x04, 0x17
        /*00aa*/ 	.short	(.L_3979 - .L_3978)
.L_3978:
        /*00ac*/ 	.word	0x00000000
        /*00b0*/ 	.short	0x0009
        /*00b2*/ 	.short	0x0038
        /*00b4*/ 	.byte	0x00, 0xf0, 0x21, 0x00


	//----- nvinfo : EIATTR_KPARAM_INFO
	.align		4
.L_3979:
        /*00b8*/ 	.byte	0x04, 0x17
        /*00ba*/ 	.short	(.L_3981 - .L_3980)
.L_3980:
        /*00bc*/ 	.word	0x00000000
        /*00c0*/ 	.short	0x0008
        /*00c2*/ 	.short	0x0034
        /*00c4*/ 	.byte	0x00, 0xf0, 0x11, 0x00


	//----- nvinfo : EIATTR_KPARAM_INFO
	.align		4
.L_3981:
        /*00c8*/ 	.byte	0x04, 0x17
        /*00ca*/ 	.short	(.L_3983 - .L_3982)
.L_3982:
        /*00cc*/ 	.word	0x00000000
        /*00d0*/ 	.short	0x0007
        /*00d2*/ 	.short	0x0030
        /*00d4*/ 	.byte	0x00, 0xf0, 0x11, 0x00


	//----- nvinfo : EIATTR_KPARAM_INFO
	.align		4
.L_3983:
        /*00d8*/ 	.byte	0x04, 0x17
        /*00da*/ 	.short	(.L_3985 - .L_3984)
.L_3984:
        /*00dc*/ 	.word	0x00000000
        /*00e0*/ 	.short	0x0006
        /*00e2*/ 	.short	0x002c
        /*00e4*/ 	.byte	0x00, 0xf0, 0x11, 0x00


	//----- nvinfo : EIATTR_KPARAM_INFO
	.align		4
.L_3985:
        /*00e8*/ 	.byte	0x04, 0x17
        /*00ea*/ 	.short	(.L_3987 - .L_3986)
.L_3986:
        /*00ec*/ 	.word	0x00000000
        /*00f0*/ 	.short	0x0005
        /*00f2*/ 	.short	0x0028
        /*00f4*/ 	.byte	0x00, 0xf0, 0x11, 0x00


	//----- nvinfo : EIATTR_KPARAM_INFO
	.align		4
.L_3987:
        /*00f8*/ 	.byte	0x04, 0x17
        /*00fa*/ 	.short	(.L_3989 - .L_3988)
.L_3988:
        /*00fc*/ 	.word	0x00000000
        /*0100*/ 	.short	0x0004
        /*0102*/ 	.short	0x0020
        /*0104*/ 	.byte	0x00, 0xf0, 0x21, 0x00


	//----- nvinfo : EIATTR_KPARAM_INFO
	.align		4
.L_3989:
        /*0108*/ 	.byte	0x04, 0x17
        /*010a*/ 	.short	(.L_3991 - .L_3990)
.L_3990:
        /*010c*/ 	.word	0x00000000
        /*0110*/ 	.short	0x0003
        /*0112*/ 	.short	0x0018
        /*0114*/ 	.byte	0x00, 0xf0, 0x21, 0x00


	//----- nvinfo : EIATTR_KPARAM_INFO
	.align		4
.L_3991:
        /*0118*/ 	.byte	0x04, 0x17
        /*011a*/ 	.short	(.L_3993 - .L_3992)
.L_3992:
        /*011c*/ 	.word	0x00000000
        /*0120*/ 	.short	0x0002
        /*0122*/ 	.short	0x0010
        /*0124*/ 	.byte	0x00, 0xf0, 0x21, 0x00


	//----- nvinfo : EIATTR_KPARAM_INFO
	.align		4
.L_3993:
        /*0128*/ 	.byte	0x04, 0x17
        /*012a*/ 	.short	(.L_3995 - .L_3994)
.L_3994:
        /*012c*/ 	.word	0x00000000
        /*0130*/ 	.short	0x0001
        /*0132*/ 	.short	0x0008
        /*0134*/ 	.byte	0x00, 0xf0, 0x21, 0x00


	//----- nvinfo : EIATTR_KPARAM_INFO
	.align		4
.L_3995:
        /*0138*/ 	.byte	0x04, 0x17
        /*013a*/ 	.short	(.L_3997 - .L_3996)
.L_3996:
        /*013c*/ 	.word	0x00000000
        /*0140*/ 	.short	0x0000
        /*0142*/ 	.short	0x0000
        /*0144*/ 	.byte	0x00, 0xf0, 0x21, 0x00


	//----- nvinfo : EIATTR_SPARSE_MMA_MASK
	.align		4
.L_3997:
        /*0148*/ 	.byte	0x03, 0x50
        /*014a*/ 	.short	0x0000


	//----- nvinfo : EIATTR_MAXREG_COUNT
	.align		4
        /*014c*/ 	.byte	0x03, 0x1b
        /*014e*/ 	.short	0x00ff


	//----- nvinfo : EIATTR_NUM_BARRIERS
	.align		4
        /*0150*/ 	.byte	0x02, 0x4c
        /*0152*/ 	.byte	0x01
	.zero		1


	//----- nvinfo : EIATTR_MERCURY_ISA_VERSION
	.align		4
        /*0154*/ 	.byte	0x03, 0x5f
        /*0156*/ 	.short	0x0101


	//----- nvinfo : EIATTR_EXIT_INSTR_OFFSETS
	.align		4
        /*0158*/ 	.byte	0x04, 0x1c
        /*015a*/ 	.short	(.L_3999 - .L_3998)


	//   ....[0]....
.L_3998:
        /*015c*/ 	.word	0x00000300


	//   ....[1]....
        /*0160*/ 	.word	0x000049f0


	//   ....[2]....
        /*0164*/ 	.word	0x00004bb0


	//   ....[3]....
        /*0168*/ 	.word	0x00004c50


	//   ....[4]....
        /*016c*/ 	.word	0x00004c90


	//----- nvinfo : EIATTR_CRS_STACK_SIZE
	.align		4
.L_3999:
        /*0170*/ 	.byte	0x04, 0x1e
        /*0172*/ 	.short	(.L_4001 - .L_4000)
.L_4000:
        /*0174*/ 	.word	0x00000000


	//----- nvinfo : EIATTR_CBANK_PARAM_SIZE
	.align		4
.L_4001:
        /*0178*/ 	.byte	0x03, 0x19
        /*017a*/ 	.short	0x0074


	//----- nvinfo : EIATTR_PARAM_CBANK
	.align		4
        /*017c*/ 	.byte	0x04, 0x0a
        /*017e*/ 	.short	(.L_4003 - .L_4002)
	.align		4
.L_4002:
        /*0180*/ 	.word	index@(.nv.constant0._Z23gemm_half_q_half_kernelILi1ELi40ELb0ELb0ELi64EEvPK6__halfPKjS4_S2_PS0_iiiiPKtS7_iiiiiibS2_i)
        /*0184*/ 	.short	0x0210
        /*0186*/ 	.short	0x0074


	//----- nvinfo : EIATTR_SW_WAR
	.align		4
.L_4003:
        /*0188*/ 	.byte	0x04, 0x36
        /*018a*/ 	.short	(.L_4005 - .L_4004)
.L_4004:
        /*018c*/ 	.word	0x00000008
.L_4005:


//--------------------- .nv.info._Z23gemm_half_q_half_kernelILi1ELi10ELb0ELb0ELi64EEvPK6__halfPKjS4_S2_PS0_iiiiPKtS7_iiiiiibS2_i --------------------------
	.section	.nv.info._Z23gemm_half_q_half_kernelILi1ELi10ELb0ELb0ELi64EEvPK6__halfPKjS4_S2_PS0_iiiiPKtS7_iiiiiibS2_i,"",@"SHT_CUDA_INFO"
	.sectionflags	@""
	.align	4


	//----- nvinfo : EIATTR_CUDA_API_VERSION
	.align		4
        /*0000*/ 	.byte	0x04, 0x37
        /*0002*/ 	.short	(.L_4007 - .L_4006)
.L_4006:
        /*0004*/ 	.word	0x00000082


	//----- nvinfo : EIATTR_KPARAM_INFO
	.align		4
.L_4007:
        /*0008*/ 	.byte	0x04, 0x17
        /*000a*/ 	.short	(.L_4009 - .L_4008)
.L_4008:
        /*000c*/ 	.word	0x00000000
        /*0010*/ 	.short	0x0013
        /*0012*/ 	.short	0x0070
        /*0014*/ 	.byte	0x00, 0xf0, 0x11, 0x00


	//----- nvinfo : EIATTR_KPARAM_INFO
	.align		4
.L_4009:
        /*0018*/ 	.byte	0x04, 0x17
        /*001a*/ 	.short	(.L_4011 - .L_4010)
.L_4010:
        /*001c*/ 	.word	0x00000000
        /*0020*/ 	.short	0x0012
        /*0022*/ 	.short	0x0068
        /*0024*/ 	.byte	0x00, 0xf0, 0x21, 0x00


	//----- nvinfo : EIATTR_KPARAM_INFO
	.align		4
.L_4011:
        /*0028*/ 	.byte	0x04, 0x17
        /*002a*/ 	.short	(.L_4013 - .L_4012)
.L_4012:
        /*002c*/ 	.word	0x00000000
        /*0030*/ 	.short	0x0011
        /*0032*/ 	.short	0x0060
        /*0034*/ 	.byte	0x00, 0xf0, 0x05, 0x00


	//----- nvinfo : EIATTR_KPARAM_INFO
	.align		4
.L_4013:
        /*0038*/ 	.byte	0x04, 0x17
        /*003a*/ 	.short	(.L_4015 - .L_4014)
.L_4014:
        /*003c*/ 	.word	0x00000000
        /*0040*/ 	.short	0x0010
        /*0042*/ 	.short	0x005c
        /*0044*/ 	.byte	0x00, 0xf0, 0x11, 0x00


	//----- nvinfo : EIATTR_KPARAM_INFO
	.align		4
.L_4015:
        /*0048*/ 	.byte	0x04, 0x17
        /*004a*/ 	.short	(.L_4017 - .L_4016)
.L_4016:
        /*004c*/ 	.word	0x00000000
        /*0050*/ 	.short	0x000f
        /*0052*/ 	.short	0x0058
        /*0054*/ 	.byte	0x00, 0xf0, 0x11, 0x00


	//----- nvinfo : EIATTR_KPARAM_INFO
	.align		4
.L_4017:
        /*0058*/ 	.byte	0x04, 0x17
        /*005a*/ 	.short	(.L_4019 - .L_4018)
.L_4018:
        /*005c*/ 	.word	0x00000000
        /*0060*/ 	.short	0x000e
        /*0062*/ 	.short	0x0054
        /*0064*/ 	.byte	0x00, 0xf0, 0x11, 0x00


	//----- nvinfo : EIATTR_KPARAM_INFO
	.align		4
.L_4019:
        /*0068*/ 	.byte	0x04, 0x17
        /*006a*/ 	.short	(.L_4021 - .L_4020)
.L_4020:
        /*006c*/ 	.word	0x00000000
        /*0070*/ 	.short	0x000d
        /*0072*/ 	.short	0x0050
        /*0074*/ 	.byte	0x00, 0xf0, 0x11, 0x00


	//----- nvinfo : EIATTR_KPARAM_INFO
	.align		4
.L_4021:
        /*0078*/ 	.byte	0x04, 0x17
        /*007a*/ 	.short	(.L_4023 - .L_4022)
.L_4022:
        /*007c*/ 	.word	0x00000000
        /*0080*/ 	.short	0x000c
        /*0082*/ 	.short	0x004c
        /*0084*/ 	.byte	0x00, 0xf0, 0x11, 0x00


	//----- nvinfo : EIATTR_KPARAM_INFO
	.align		4
.L_4023:
        /*0088*/ 	.byte	0x04, 0x17
        /*008a*/ 	.short	(.L_4025 - .L_4024)
.L_4024:
        /*008c*/ 	.word	0x00000000
        /*0090*/ 	.short	0x000b
        /*0092*/ 	.short	0x0048
        /*0094*/ 	.byte	0x00, 0xf0, 0x11, 0x00


	//----- nvinfo : EIATTR_KPARAM_INFO
	.align		4
.L_4025:
        /*0098*/ 	.byte	0x04, 0x17
        /*009a*/ 	.short	(.L_4027 - .L_4026)
.L_4026:
        /*009c*/ 	.word	0x00000000
        /*00a0*/ 	.short	0x000a
        /*00a2*/ 	.short	0x0040
        /*00a4*/ 	.byte	0x00, 0xf0, 0x21, 0x00


	//----- nvinfo : EIATTR_KPARAM_INFO
	.align		4
.L_4027:
        /*00a8*/ 	.byte	0x04, 0x17
        /*00aa*/ 	.short	(.L_4029 - .L_4028)
.L_4028:
        /*00ac*/ 	.word	0x00000000
        /*00b0*/ 	.short	0x0009
        /*00b2*/ 	.short	0x0038
        /*00b4*/ 	.byte	0x00, 0xf0, 0x21, 0x00


	//----- nvinfo : EIATTR_KPARAM_INFO
	.align		4
.L_4029:
        /*00b8*/ 	.byte	0x04, 0x17
        /*00ba*/ 	.short	(.L_4031 - .L_4030)
.L_4030:
        /*00bc*/ 	.word	0x00000000
        /*00c0*/ 	.short	0x0008
        /*00c2*/ 	.short	0x0034
        /*00c4*/ 	.byte	0x00, 0xf0, 0x11, 0x00


	//----- nvinfo : EIATTR_KPARAM_INFO
	.align		4
.L_4031:
        /*00c8*/ 	.byte	0x04, 0x17
        /*00ca*/ 	.short	(.L_4033 - .L_4032)
.L_4032:
        /*00cc*/ 	.word	0x00000000
        /*00d0*/ 	.short	0x0007
        /*00d2*/ 	.short	0x0030
        /*00d4*/ 	.byte	0x00, 0xf0, 0x11, 0x00


	//----- nvinfo : EIATTR_KPARAM_INFO
	.align		4
.L_4033:
        /*00d8*/ 	.byte	0x04, 0x17
        /*00da*/ 	.short	(.L_4035 - .L_4034)
.L_4034:
        /*00dc*/ 	.word	0x00000000
        /*00e0*/ 	.short	0x0006
        /*00e2*/ 	.short	0x002c
        /*00e4*/ 	.byte	0x00, 0xf0, 0x11, 0x00


	//----- nvinfo : EIATTR_KPARAM_INFO
	.align		4
.L_4035:
        /*00e8*/ 	.byte	0x04, 0x17
        /*00ea*/ 	.short	(.L_4037 - .L_4036)
.L_4036:
        /*00ec*/ 	.word	0x00000000
        /*00f0*/ 	.short	0x0005
        /*00f2*/ 	.short	0x0028
        /*00f4*/ 	.byte	0x00, 0xf0, 0x11, 0x00


	//----- nvinfo : EIATTR_KPARAM_INFO
	.align		4
.L_4037:
        /*00f8*/ 	.byte	0x04, 0x17
        /*00fa*/ 	.short	(.L_4039 - .L_4038)
.L_4038:
        /*00fc*/ 	.word	0x00000000
        /*0100*/ 	.short	0x0004
        /*0102*/ 	.short	0x0020
        /*0104*/ 	.byte	0x00, 0xf0, 0x21, 0x00


	//----- nvinfo : EIATTR_KPARAM_INFO
	.align		4
.L_4039:
        /*0108*/ 	.byte	0x04, 0x17
        /*010a*/ 	.short	(.L_4041 - .L_4040)
.L_4040:
        /*010c*/ 	.word	0x00000000
        /*0110*/ 	.short	0x0003
        /*0112*/ 	.short	0x0018
        /*0114*/ 	.byte	0x00, 0xf0, 0x21, 0x00


	//----- nvinfo : EIATTR_KPARAM_INFO
	.align		4
.L_4041:
        /*0118*/ 	.byte	0x04, 0x17
        /*011a*/ 	.short	(.L_4043 - .L_4042)
.L_4042:
        /*011c*/ 	.word	0x00000000
        /*0120*/ 	.short	0x0002
        /*0122*/ 	.short	0x0010
        /*0124*/ 	.byte	0x00, 0xf0, 0x21, 0x00


	//----- nvinfo : EIATTR_KPARAM_INFO
	.align		4
.L_4043:
        /*0128*/ 	.byte	0x04, 0x17
        /*012a*/ 	.short	(.L_4045 - .L_4044)
.L_4044:
        /*012c*/ 	.word	0x00000000
        /*0130*/ 	.short	0x0001
        /*0132*/ 	.short	0x0008
        /*0134*/ 	.byte	0x00, 0xf0, 0x21, 0x00


	//----- nvinfo : EIATTR_KPARAM_INFO
	.align		4
.L_4045:
        /*0138*/ 	.byte	0x04, 0x17
        /*013a*/ 	.short	(.L_4047 - .L_4046)
.L_4046:
        /*013c*/ 	.word	0x00000000
        /*0140*/ 	.short	0x0000
        /*0142*/ 	.short	0x0000
        /*0144*/ 	.byte	0x00, 0xf0, 0x21, 0x00


	//----- nvinfo : EIATTR_SPARSE_MMA_MASK
	.align		4
.L_4047:
        /*0148*/ 	.byte	0x03, 0x50
        /*014a*/ 	.short	0x0000


	//----- nvinfo : EIATTR_MAXREG_COUNT
	.align		4
        /*014c*/ 	.byte	0x03, 0x1b
        /*014e*/ 	.short	0x00ff


	//----- nvinfo : EIATTR_NUM_BARRIERS
	.align		4
        /*0150*/ 	.byte	0x02, 0x4c
        /*0152*/ 	.byte	0x01
	.zero		1


	//----- nvinfo : EIATTR_MERCURY_ISA_VERSION
	.align		4
        /*0154*/ 	.byte	0x03, 0x5f
        /*0156*/ 	.short	0x0101


	//----- nvinfo : EIATTR_EXIT_INSTR_OFFSETS
	.align		4
        /*0158*/ 	.byte	0x04, 0x1c
        /*015a*/ 	.short	(.L_4049 - .L_4048)


	//   ....[0]....
.L_4048:
        /*015c*/ 	.word	0x00000300


	//   ....[1]....
        /*0160*/ 	.word	0x00003c90


	//   ....[2]....
        /*0164*/ 	.word	0x00003e50


	//   ....[3]....
        /*0168*/ 	.word	0x00003ef0


	//   ....[4]....
        /*016c*/ 	.word	0x00003f30


	//----- nvinfo : EIATTR_CRS_STACK_SIZE
	.align		4
.L_4049:
        /*0170*/ 	.byte	0x04, 0x1e
        /*0172*/ 	.short	(.L_4051 - .L_4050)
.L_4050:
        /*0174*/ 	.word	0x00000000


	//----- nvinfo : EIATTR_CBANK_PARAM_SIZE
	.align		4
.L_4051:
        /*0178*/ 	.byte	0x03, 0x19
        /*017a*/ 	.short	0x0074


	//----- nvinfo : EIATTR_PARAM_CBANK
	.align		4
        /*017c*/ 	.byte	0x04, 0x0a
        /*017e*/ 	.short	(.L_4053 - .L_4052)
	.align		4
.L_4052:
        /*0180*/ 	.word	index@(.nv.constant0._Z23gemm_half_q_half_kernelILi1ELi10ELb0ELb0ELi64EEvPK6__halfPKjS4_S2_PS0_iiiiPKtS7_iiiiiibS2_i)
        /*0184*/ 	.short	0x0210
        /*0186*/ 	.short	0x0074


	//----- nvinfo : EIATTR_SW_WAR
	.align		4
.L_4053:
        /*0188*/ 	.byte	0x04, 0x36
        /*018a*/ 	.short	(.L_4055 - .L_4054)
.L_4054:
        /*018c*/ 	.word	0x00000008
.L_4055:


//--------------------- .nv.info._Z23gemm_half_q_half_kernelILi1ELi172ELb0ELb0ELi64EEvPK6__halfPKjS4_S2_PS0_iiiiPKtS7_iiiiiibS2_i --------------------------
	.section	.nv.info._Z23gemm_half_q_half_kernelILi1ELi172ELb0ELb0ELi64EEvPK6__halfPKjS4_S2_PS0_iiiiPKtS7_iiiiiibS2_i,"",@"SHT_CUDA_INFO"
	.sectionflags	@""
	.align	4


	//----- nvinfo : EIATTR_CUDA_API_VERSION
	.align		4
        /*0000*/ 	.byte	0x04, 0x37
        /*0002*/ 	.short	(.L_4057 - .L_4056)
.L_4056:
        /*0004*/ 	.word	0x00000082


	//----- nvinfo : EIATTR_KPARAM_INFO
	.align		4
.L_4057:
        /*0008*/ 	.byte	0x04, 0x17
        /*000a*/ 	.short	(.L_4059 - .L_4058)
.L_4058:
        /*000c*/ 	.word	0x00000000
        /*0010*/ 	.short	0x0013
        /*0012*/ 	.short	0x0070
        /*0014*/ 	.byte	0x00, 0xf0, 0x11, 0x00


	//----- nvinfo : EIATTR_KPARAM_INFO
	.align		4
.L_4059:
        /*0018*/ 	.byte	0x04, 0x17
        /*001a*/ 	.short	(.L_4061 - .L_4060)
.L_4060:
        /*001c*/ 	.word	0x00000000
        /*0020*/ 	.short	0x0012
        /*0022*/ 	.short	0x0068
        /*0024*/ 	.byte	0x00, 0xf0, 0x21, 0x00


	//----- nvinfo : EIATTR_KPARAM_INFO
	.align		4
.L_4061:
        /*0028*/ 	.byte	0x04, 0x17
        /*002a*/ 	.short	(.L_4063 - .L_4062)
.L_4062:
        /*002c*/ 	.word	0x00000000
        /*0030*/ 	.short	0x0011
        /*0032*/ 	.short	0x0060
        /*0034*/ 	.byte	0x00, 0xf0, 0x05, 0x00


	//----- nvinfo : EIATTR_KPARAM_INFO
	.align		4
.L_4063:
        /*0038*/ 	.byte	0x04, 0x17
        /*003a*/ 	.short	(.L_4065 - .L_4064)
.L_4064:
        /*003c*/ 	.word	0x00000000
        /*0040*/ 	.short	0x0010
        /*0042*/ 	.short	0x005c
        /*0044*/ 	.byte	0x00, 0xf0, 0x11, 0x00


	//----- nvinfo : EIATTR_KPARAM_INFO
	.align		4
.L_4065:
        /*0048*/ 	.byte	0x04, 0x17
        /*004a*/ 	.short	(.L_4067 - .L_4066)
.L_4066:
        /*004c*/ 	.word	0x00000000
        /*0050*/ 	.short	0x000f
        /*0052*/ 	.short	0x0058
        /*0054*/ 	.byte	0x00, 0xf0, 0x11, 0x00


	//----- nvinfo : EIATTR_KPARAM_INFO
	.align		4
.L_4067:
        /*0058*/ 	.byte	0x04, 0x17
        /*005a*/ 	.short	(.L_4069 - .L_4068)
.L_4068:
        /*005c*/ 	.word	0x00000000
        /*0060*/ 	.short	0x000e
        /*0062*/ 	.short	0x0054
        /*0064*/ 	.byte	0x00, 0xf0, 0x11, 0x00


	//----- nvinfo : EIATTR_KPARAM_INFO
	.align		4
.L_4069:
        /*0068*/ 	.byte	0x04, 0x17
        /*006a*/ 	.short	(.L_4071 - .L_4070)
.L_4070:
        /*006c*/ 	.word	0x00000000
        /*0070*/ 	.short	0x000d
        /*0072*/ 	.short	0x0050
        /*0074*/ 	.byte	0x00, 0xf0, 0x11, 0x00


	//----- nvinfo : EIATTR_KPARAM_INFO
	.align		4
.L_4071:
        /*0078*/ 	.byte	0x04, 0x17
        /*007a*/ 	.short	(.L_4073 - .L_4072)
.L_4072:
        /*007c*/ 	.word	0x00000000
        /*0080*/ 	.short	0x000c
        /*0082*/ 	.short	0x004c
        /*0084*/ 	.byte	0x00, 0xf0, 0x11, 0x00


	//----- nvinfo : EIATTR_KPARAM_INFO
	.align		4
.L_4073:
        /*0088*/ 	.byte	0x04, 0x17
        /*008a*/ 	.short	(.L_4075 - .L_4074)
.L_4074:
        /*008c*/ 	.word	0x00000000
        /*0090*/ 	.short	0x000b
        /*0092*/ 	.short	0x0048
        /*0094*/ 	.byte	0x00, 0xf0, 0x11, 0x00


	//----- nvinfo : EIATTR_KPARAM_INFO
	.align		4
.L_4075:
        /*0098*/ 	.byte	0x04, 0x17
        /*009a*/ 	.short	(.L_4077 - .L_4076)
.L_4076:
        /*009c*/ 	.word	0x00000000
        /*00a0*/ 	.short	0x000a
        /*00a2*/ 	.short	0x0040
        /*00a4*/ 	.byte	0x00, 0xf0, 0x21, 0x00


	//----- nvinfo : EIATTR_KPARAM_INFO
	.align		4
.L_4077:
        /*00a8*/ 	.byte	0x04, 0x17
        /*00aa*/ 	.short	(.L_4079 - .L_4078)
.L_4078:
        /*00ac*/ 	.word	0x00000000
        /*00b0*/ 	.short	0x0009
        /*00b2*/ 	.short	0x0038
        /*00b4*/ 	.byte	0x00, 0xf0, 0x21, 0x00


	//----- nvinfo : EIATTR_KPARAM_INFO
	.align		4
.L_4079:
        /*00b8*/ 	.byte	0x04, 0x17
        /*00ba*/ 	.short	(.L_4081 - .L_4080)
.L_4080:
        /*00bc*/ 	.word	0x00000000
        /*00c0*/ 	.short	0x0008
        /*00c2*/ 	.short	0x0034
        /*00c4*/ 	.byte	0x00, 0xf0, 0x11, 0x00


	//----- nvinfo : EIATTR_KPARAM_INFO
	.align		4
.L_4081:
        /*00c8*/ 	.byte	0x04, 0x17
        /*00ca*/ 	.short	(.L_4083 - .L_4082)
.L_4082:
        /*00cc*/ 	.word	0x00000000
        /*00d0*/ 	.short	0x0007
        /*00d2*/ 	.short	0x0030
        /*00d4*/ 	.byte	0x00, 0xf0, 0x11, 0x00


	//----- nvinfo : EIATTR_KPARAM_INFO
	.align		4
.L_4083:
        /*00d8*/ 	.byte	0x04, 0x17
        /*00da*/ 	.short	(.L_4085 - .L_4084)
.L_4084:
        /*00dc*/ 	.word	0x00000000
        /*00e0*/ 	.short	0x0006
        /*00e2*/ 	.short	0x002c
        /*00e4*/ 	.byte	0x00, 0xf0, 0x11, 0x00


	//----- nvinfo : EIATTR_KPARAM_INFO
	.align		4
.L_4085:
        /*00e8*/ 	.byte	0x04, 0x17
        /*00ea*/ 	.short	(.L_4087 - .L_4086)
.L_4086:
        /*00ec*/ 	.word	0x00000000
        /*00f0*/ 	.short	0x0005
        /*00f2*/ 	.short	0x0028
        /*00f4*/ 	.byte	0x00, 0xf0, 0x11, 0x00


	//----- nvinfo : EIATTR_KPARAM_INFO
	.align		4
.L_4087:
        /*00f8*/ 	.byte	0x04, 0x17
        /*00fa*/ 	.short	(.L_4089 - .L_4088)
.L_4088:
        /*00fc*/ 	.word	0x00000000
        /*0100*/ 	.short	0x0004
        /*0102*/ 	.short	0x0020
        /*0104*/ 	.byte	0x00, 0xf0, 0x21, 0x00


	//----- nvinfo : EIATTR_KPARAM_INFO
	.align		4
.L_4089:
        /*0108*/ 	.byte	0x04, 0x17
        /*010a*/ 	.short	(.L_4091 - .L_4090)
.L_4090:
        /*010c*/ 	.word	0x00000000
        /*0110*/ 	.short	0x0003
        /*0112*/ 	.short	0x0018
        /*0114*/ 	.byte	0x00, 0xf0, 0x21, 0x00


	//----- nvinfo : EIATTR_KPARAM_INFO
	.align		4
.L_4091:
        /*0118*/ 	.byte	0x04, 0x17
        /*011a*/ 	.short	(.L_4093 - .L_4092)
.L_4092:
        /*011c*/ 	.word	0x00000000
        /*0120*/ 	.short	0x0002
        /*0122*/ 	.short	0x0010
        /*0124*/ 	.byte	0x00, 0xf0, 0x21, 0x00


	//----- nvinfo : EIATTR_KPARAM_INFO
	.align		4
.L_4093:
        /*0128*/ 	.byte	0x04, 0x17
        /*012a*/ 	.short	(.L_4095 - .L_4094)
.L_4094:
        /*012c*/ 	.word	0x00000000
        /*0130*/ 	.short	0x0001
        /*0132*/ 	.short	0x0008
        /*0134*/ 	.byte	0x00, 0xf0, 0x21, 0x00


	//----- nvinfo : EIATTR_KPARAM_INFO
	.align		4
.L_4095:
        /*0138*/ 	.byte	0x04, 0x17
        /*013a*/ 	.short	(.L_4097 - .L_4096)
.L_4096:
        /*013c*/ 	.word	0x00000000
        /*0140*/ 	.short	0x0000
        /*0142*/ 	.short	0x0000
        /*0144*/ 	.byte	0x00, 0xf0, 0x21, 0x00


	//----- nvinfo : EIATTR_SPARSE_MMA_MASK
	.align		4
.L_4097:
        /*0148*/ 	.byte	0x03, 0x50
        /*014a*/ 	.short	0x0000


	//----- nvinfo : EIATTR_MAXREG_COUNT
	.align		4
        /*014c*/ 	.byte	0x03, 0x1b
        /*014e*/ 	.short	0x00ff


	//----- nvinfo : EIATTR_NUM_BARRIERS
	.align		4
        /*0150*/ 	.byte	0x02, 0x4c
        /*0152*/ 	.byte	0x01
	.zero		1


	//----- nvinfo : EIATTR_MERCURY_ISA_VERSION
	.align		4
        /*0154*/ 	.byte	0x03, 0x5f
        /*0156*/ 	.short	0x0101


	//----- nvinfo : EIATTR_EXIT_INSTR_OFFSETS
	.align		4
        /*0158*/ 	.byte	0x04, 0x1c
        /*015a*/ 	.short	(.L_4099 - .L_4098)


	//   ....[0]....
.L_4098:
        /*015c*/ 	.word	0x00000300


	//   ....[1]....
        /*0160*/ 	.word	0x00009340


	//   ....[2]....
        /*0164*/ 	.word	0x000094f0


	//   ....[3]....
        /*0168*/ 	.word	0x00009590


	//   ....[4]....
        /*016c*/ 	.word	0x000095d0


	//----- nvinfo : EIATTR_CRS_STACK_SIZE
	.align		4
.L_4099:
        /*0170*/ 	.byte	0x04, 0x1e
        /*0172*/ 	.short	(.L_4101 - .L_4100)
.L_4100:
        /*0174*/ 	.word	0x00000000


	//----- nvinfo : EIATTR_CBANK_PARAM_SIZE
	.align		4
.L_4101:
        /*0178*/ 	.byte	0x03, 0x19
        /*017a*/ 	.short	0x0074


	//----- nvinfo : EIATTR_PARAM_CBANK
	.align		4
        /*017c*/ 	.byte	0x04, 0x0a
        /*017e*/ 	.short	(.L_4103 - .L_4102)
	.align		4
.L_4102:
        /*0180*/ 	.word	index@(.nv.constant0._Z23gemm_half_q_half_kernelILi1ELi172ELb0ELb0ELi64EEvPK6__halfPKjS4_S2_PS0_iiiiPKtS7_iiiiiibS2_i)
        /*0184*/ 	.short	0x0210
        /*0186*/ 	.short	0x0074


	//----- nvinfo : EIATTR_SW_WAR
	.align		4
.L_4103:
        /*0188*/ 	.byte	0x04, 0x36
        /*018a*/ 	.short	(.L_4105 - .L_4104)
.L_4104:
        /*018c*/ 	.word	0x00000008
.L_4105:


//--------------------- .nv.info._Z23gemm_half_q_half_kernelILi1ELi176ELb0ELb0ELi64EEvPK6__halfPKjS4_S2_PS0_iiiiPKtS7_iiiiiibS2_i --------------------------
	.section	.nv.info._Z23gemm_half_q_half_kernelILi1ELi176ELb0ELb0ELi64EEvPK6__halfPKjS4_S2_PS0_iiiiPKtS7_iiiiiibS2_i,"",@"SHT_CUDA_INFO"
	.sectionflags	@""
	.align	4


	//----- nvinfo : EIATTR_CUDA_API_VERSION
	.align		4
        /*0000*/ 	.byte	0x04, 0x37
        /*0002*/ 	.short	(.L_4107 - .L_4106)
.L_4106:
        /*0004*/ 	.word	0x00000082


	//----- nvinfo : EIATTR_KPARAM_INFO
	.align		4
.L_4107:
        /*0008*/ 	.byte	0x04, 0x17
        /*000a*/ 	.short	(.L_4109 - .L_4108)
.L_4108:
        /*000c*/ 	.word	0x00000000
        /*0010*/ 	.short	0x0013
        /*0012*/ 	.short	0x0070
        /*0014*/ 	.byte	0x00, 0xf0, 0x11, 0x00


	//----- nvinfo : EIATTR_KPARAM_INFO
	.align		4
.L_4109:
        /*0018*/ 	.byte	0x04, 0x17
        /*001a*/ 	.short	(.L_4111 - .L_4110)
.L_4110:
        /*001c*/ 	.word	0x00000000
        /*0020*/ 	.short	0x0012
        /*0022*/ 	.short	0x0068
        /*0024*/ 	.byte	0x00, 0xf0, 0x21, 0x00


	//----- nvinfo : EIATTR_KPARAM_INFO
	.align		4
.L_4111:
        /*0028*/ 	.byte	0x04, 0x17
        /*002a*/ 	.short	(.L_4113 - .L_4112)
.L_4112:
        /*002c*/ 	.word	0x00000000
        /*0030*/ 	.short	0x0011
        /*0032*/ 	.short	0x0060
        /*0034*/ 	.byte	0x00, 0xf0, 0x05, 0x00


	//----- nvinfo : EIATTR_KPARAM_INFO
	.align		4
.L_4113:
        /*0038*/ 	.byte	0x04, 0x17
        /*003a*/ 	.short	(.L_4115 - .L_4114)
.L_4114:
        /*003c*/ 	.word	0x00000000
        /*0040*/ 	.short	0x0010
        /*0042*/ 	.short	0x005c
        /*0044*/ 	.byte	0x00, 0xf0, 0x11, 0x00


	//----- nvinfo : EIATTR_KPARAM_INFO
	.align		4
.L_4115:
        /*0048*/ 	.byte	0x04, 0x17
        /*004a*/ 	.short	(.L_4117 - .L_4116)
.L_4116:
        /*004c*/ 	.word	0x00000000
        /*0050*/ 	.short	0x000f
        /*0052*/ 	.short	0x0058
        /*0054*/ 	.byte	0x00, 0xf0, 0x11, 0x00


	//----- nvinfo : EIATTR_KPARAM_INFO
	.align		4
.L_4117:
        /*0058*/ 	.byte	0x04, 0x17
        /*005a*/ 	.short	(.L_4119 - .L_4118)
.L_4118:
        /*005c*/ 	.word	0x00000000
        /*0060*/ 	.short	0x000e
        /*0062*/ 	.short	0x0054
        /*0064*/ 	.byte	0x00, 0xf0, 0x11, 0x00


	//----- nvinfo : EIATTR_KPARAM_INFO
	.align		4
.L_4119:
        /*0068*/ 	.byte	0x04, 0x17
        /*006a*/ 	.short	(.L_4121 - .L_4120)
.L_4120:
        /*006c*/ 	.word	0x00000000
        /*0070*/ 	.short	0x000d
        /*0072*/ 	.short	0x0050
        /*0074*/ 	.byte	0x00, 0xf0, 0x11, 0x00


	//----- nvinfo : EIATTR_KPARAM_INFO
	.align		4
.L_4121:
        /*0078*/ 	.byte	0x04, 0x17
        /*007a*/ 	.short	(.L_4123 - .L_4122)
.L_4122:
        /*007c*/ 	.word	0x00000000
        /*0080*/ 	.short	0x000c
        /*0082*/ 	.short	0x004c
        /*0084*/ 	.byte	0x00, 0xf0, 0x11, 0x00


	//----- nvinfo : EIATTR_KPARAM_INFO
	.align		4
.L_4123:
        /*0088*/ 	.byte	0x04, 0x17
        /*008a*/ 	.short	(.L_4125 - .L_4124)
.L_4124:
        /*008c*/ 	.word	0x00000000
        /*0090*/ 	.short	0x000b
        /*0092*/ 	.short	0x0048
        /*0094*/ 	.byte	0x00, 0xf0, 0x11, 0x00


	//----- nvinfo : EIATTR_KPARAM_INFO
	.align		4
.L_4125:
        /*0098*/ 	.byte	0x04, 0x17
        /*009a*/ 	.short	(.L_4127 - .L_4126)
.L_4126:
        /*009c*/ 	.word	0x00000000
        /*00a0*/ 	.short	0x000a
        /*00a2*/ 	.short	0x0040
        /*00a4*/ 	.byte	0x00, 0xf0, 0x21, 0x00


	//----- nvinfo : EIATTR_KPARAM_INFO
	.align		4
.L_4127:
        /*00a8*/ 	.byte	0x04, 0x17
        /*00aa*/ 	.short	(.L_4129 - .L_4128)
.L_4128:
        /*00ac*/ 	.word	0x00000000
        /*00b0*/ 	.short	0x0009
        /*00b2*/ 	.short	0x0038
        /*00b4*/ 	.byte	0x00, 0xf0, 0x21, 0x00


	//----- nvinfo : EIATTR_KPARAM_INFO
	.align		4
.L_4129:
        /*00b8*/ 	.byte	0x04, 0x17
        /*00ba*/ 	.short	(.L_4131 - .L_4130)
.L_4130:
        /*00bc*/ 	.word	0x00000000
        /*00c0*/ 	.short	0x0008
        /*00c2*/ 	.short	0x0034
        /*00c4*/ 	.byte	0x00, 0xf0, 0x11, 0x00


	//----- nvinfo : EIATTR_KPARAM_INFO
	.align		4
.L_4131:
        /*00c8*/ 	.byte	0x04, 0x17
        /*00ca*/ 	.short	(.L_4133 - .L_4132)
.L_4132:
        /*00cc*/ 	.word	0x00000000
        /*00d0*/ 	.short	0x0007
        /*00d2*/ 	.short	0x0030
        /*00d4*/ 	.byte	0x00, 0xf0, 0x11, 0x00


	//----- nvinfo : EIATTR_KPARAM_INFO
	.align		4
.L_4133:
        /*00d8*/ 	.byte	0x04, 0x17
        /*00da*/ 	.short	(.L_4135 - .L_4134)
.L_4134:
        /*00dc*/ 	.word	0x00000000
        /*00e0*/ 	.short	0x0006
        /*00e2*/ 	.short	0x002c
        /*00e4*/ 	.byte	0x00, 0xf0, 0x11, 0x00


	//----- nvinfo : EIATTR_KPARAM_INFO
	.align		4
.L_4135:
        /*00e8*/ 	.byte	0x04, 0x17
        /*00ea*/ 	.short	(.L_4137 - .L_4136)
.L_4136:
        /*00ec*/ 	.word	0x00000000
        /*00f0*/ 	.short	0x0005
        /*00f2*/ 	.short	0x0028
        /*00f4*/ 	.byte	0x00, 0xf0, 0x11, 0x00


	//----- nvinfo : EIATTR_KPARAM_INFO
	.align		4
.L_4137:
        /*00f8*/ 	.byte	0x04, 0x17
        /*00fa*/ 	.short	(.L_4139 - .L_4138)
.L_4138:
        /*00fc*/ 	.word	0x00000000
        /*0100*/ 	.short	0x0004
        /*0102*/ 	.short	0x0020
        /*0104*/ 	.byte	0x00, 0xf0, 0x21, 0x00


	//----- nvinfo : EIATTR_KPARAM_INFO
	.align		4
.L_4139:
        /*0108*/ 	.byte	0x04, 0x17
        /*010a*/ 	.short	(.L_4141 - .L_4140)
.L_4140:
        /*010c*/ 	.word	0x00000000
        /*0110*/ 	.short	0x0003
        /*0112*/ 	.short	0x0018
        /*0114*/ 	.byte	0x00, 0xf0, 0x21, 0x00


	//----- nvinfo : EIATTR_KPARAM_INFO
	.align		4
.L_4141:
        /*0118*/ 	.byte	0x04, 0x17
        /*011a*/ 	.short	(.L_4143 - .L_4142)
.L_4142:
        /*011c*/ 	.word	0x00000000
        /*0120*/ 	.short	0x0002
        /*0122*/ 	.short	0x0010
        /*0124*/ 	.byte	0x00, 0xf0, 0x21, 0x00


	//----- nvinfo : EIATTR_KPARAM_INFO
	.align		4
.L_4143:
        /*0128*/ 	.byte	0x04, 0x17
        /*012a*/ 	.short	(.L_4145 - .L_4144)
.L_4144:
        /*012c*/ 	.word	0x00000000
        /*0130*/ 	.short	0x0001
        /*0132*/ 	.short	0x0008
        /*0134*/ 	.byte	0x00, 0xf0, 0x21, 0x00


	//----- nvinfo : EIATTR_KPARAM_INFO
	.align		4
.L_4145:
        /*0138*/ 	.byte	0x04, 0x17
        /*013a*/ 	.short	(.L_4147 - .L_4146)
.L_4146:
        /*013c*/ 	.word	0x00000000
        /*0140*/ 	.short	0x0000
        /*0142*/ 	.short	0x0000
        /*0144*/ 	.byte	0x00, 0xf0, 0x21, 0x00


	//----- nvinfo : EIATTR_SPARSE_MMA_MASK
	.align		4
.L_4147:
        /*0148*/ 	.byte	0x03, 0x50
        /*014a*/ 	.short	0x0000


	//----- nvinfo : EIATTR_MAXREG_COUNT
	.align		4
        /*014c*/ 	.byte	0x03, 0x1b
        /*014e*/ 	.short	0x00ff


	//----- nvinfo : EIATTR_NUM_BARRIERS
	.align		4
        /*0150*/ 	.byte	0x02, 0x4c
        /*0152*/ 	.byte	0x01
	.zero		1


	//----- nvinfo : EIATTR_MERCURY_ISA_VERSION
	.align		4
        /*0154*/ 	.byte	0x03, 0x5f
        /*0156*/ 	.short	0x0101


	//----- nvinfo : EIATTR_EXIT_INSTR_OFFSETS
	.align		4
        /*0158*/ 	.byte	0x04, 0x1c
        /*015a*/ 	.short	(.L_4149 - .L_4148)


	//   ....[0]....
.L_4148:
        /*015c*/ 	.word	0x00000300


	//   ....[1]....
        /*0160*/ 	.word	0x00006fc0


	//   ....[2]....
        /*0164*/ 	.word	0x00007170


	//   ....[3]....
        /*0168*/ 	.word	0x00007210


	//   ....[4]....
        /*016c*/ 	.word	0x00007250


	//----- nvinfo : EIATTR_CRS_STACK_SIZE
	.align		4
.L_4149:
        /*0170*/ 	.byte	0x04, 0x1e
        /*0172*/ 	.short	(.L_4151 - .L_4150)
.L_4150:
        /*0174*/ 	.word	0x00000000


	//----- nvinfo : EIATTR_CBANK_PARAM_SIZE
	.align		4
.L_4151:
        /*0178*/ 	.byte	0x03, 0x19
        /*017a*/ 	.short	0x0074


	//----- nvinfo : EIATTR_PARAM_CBANK
	.align		4
        /*017c*/ 	.byte	0x04, 0x0a
        /*017e*/ 	.short	(.L_4153 - .L_4152)
	.align		4
.L_4152:
        /*0180*/ 	.word	index@(.nv.constant0._Z23gemm_half_q_half_kernelILi1ELi176ELb0ELb0ELi64EEvPK6__halfPKjS4_S2_PS0_iiiiPKtS7_iiiiiibS2_i)
        /*0184*/ 	.short	0x0210
        /*0186*/ 	.short	0x0074


	//----- nvinfo : EIATTR_SW_WAR
	.align		4
.L_4153:
        /*0188*/ 	.byte	0x04, 0x36
        /*018a*/ 	.short	(.L_4155 - .L_4154)
.L_4154:
        /*018c*/ 	.word	0x00000008
.L_4155:


//--------------------- .nv.info._Z23gemm_half_q_half_kernelILi1ELi152ELb0ELb0ELi64EEvPK6__halfPKjS4_S2_PS0_iiiiPKtS7_iiiiiibS2_i --------------------------
	.section	.nv.info._Z23gemm_half_q_half_kernelILi1ELi152ELb0ELb0ELi64EEvPK6__halfPKjS4_S2_PS0_iiiiPKtS7_iiiiiibS2_i,"",@"SHT_CUDA_INFO"
	.sectionflags	@""
	.align	4


	//----- nvinfo : EIATTR_CUDA_API_VERSION
	.align		4
        /*0000*/ 	.byte	0x04, 0x37
        /*0002*/ 	.short	(.L_4157 - .L_4156)
.L_4156:
        /*0004*/ 	.word	0x00000082


	//----- nvinfo : EIATTR_KPARAM_INFO
	.align		4
.L_4157:
        /*0008*/ 	.byte	0x04, 0x17
        /*000a*/ 	.short	(.L_4159 - .L_4158)
.L_4158:
        /*000c*/ 	.word	0x00000000
        /*0010*/ 	.short	0x0013
        /*0012*/ 	.short	0x0070
        /*0014*/ 	.byte	0x00, 0xf0, 0x11, 0x00


	//----- nvinfo : EIATTR_KPARAM_INFO
	.align		4
.L_4159:
        /*0018*/ 	.byte	0x04, 0x17
        /*001a*/ 	.short	(.L_4161 - .L_4160)
.L_4160:
        /*001c*/ 	.word	0x00000000
        /*0020*/ 	.short	0x0012
        /*0022*/ 	.short	0x0068
        /*0024*/ 	.byte	0x00, 0xf0, 0x21, 0x00


	//----- nvinfo : EIATTR_KPARAM_INFO
	.align		4
.L_4161:
        /*0028*/ 	.byte	0x04, 0x17
        /*002a*/ 	.short	(.L_4163 - .L_4162)
.L_4162:
        /*002c*/ 	.word	0x00000000
        /*0030*/ 	.short	0x0011
        /*0032*/ 	.short	0x0060
        /*0034*/ 	.byte	0x00, 0xf0, 0x05, 0x00


	//----- nvinfo : EIATTR_KPARAM_INFO
	.align		4
.L_4163:
        /*0038*/ 	.byte	0x04, 0x17
        /*003a*/ 	.short	(.L_4165 - .L_4164)
.L_4164:
        /*003c*/ 	.word	0x00000000
        /*0040*/ 	.short	0x0010
        /*0042*/ 	.short	0x005c
        /*0044*/ 	.byte	0x00, 0xf0, 0x11, 0x00


	//----- nvinfo : EIATTR_KPARAM_INFO
	.align		4
.L_4165:
        /*0048*/ 	.byte	0x04, 0x17
        /*004a*/ 	.short	(.L_4167 - .L_4166)
.L_4166:
        /*004c*/ 	.word	0x00000000
        /*0050*/ 	.short	0x000f
        /*0052*/ 	.short	0x0058
        /*0054*/ 	.byte	0x00, 0xf0, 0x11, 0x00


	//----- nvinfo : EIATTR_KPARAM_INFO
	.align		4
.L_4167:
        /*0058*/ 	.byte	0x04, 0x17
        /*005a*/ 	.short	(.L_4169 - .L_4168)
.L_4168:
        /*005c*/ 	.word	0x00000000
        /*0060*/ 	.short	0x000e
        /*0062*/ 	.short	0x0054
        /*0064*/ 	.byte	0x00, 0xf0, 0x11, 0x00


	//----- nvinfo : EIATTR_KPARAM_INFO
	.align		4
.L_4169:
        /*0068*/ 	.byte	0x04, 0x17
        /*006a*/ 	.short	(.L_4171 - .L_4170)
.L_4170:
        /*006c*/ 	.word	0x00000000
        /*0070*/ 	.short	0x000d
        /*0072*/ 	.short	0x0050
        /*0074*/ 	.byte	0x00, 0xf0, 0x11, 0x00


	//----- nvinfo : EIATTR_KPARAM_INFO
	.align		4
.L_4171:
        /*0078*/ 	.byte	0x04, 0x17
        /*007a*/ 	.short	(.L_4173 - .L_4172)
.L_4172:
        /*007c*/ 	.word	0x00000000
        /*0080*/ 	.short	0x000c
        /*0082*/ 	.short	0x004c
        /*0084*/ 	.byte	0x00, 0xf0, 0x11, 0x00


	//----- nvinfo : EIATTR_KPARAM_INFO
	.align		4
.L_4173:
        /*0088*/ 	.byte	0x04, 0x17
        /*008a*/ 	.short	(.L_4175 - .L_4174)
.L_4174:
        /*008c*/ 	.word	0x00000000
        /*0090*/ 	.short	0x000b
        /*0092*/ 	.short	0x0048
        /*0094*/ 	.byte	0x00, 0xf0, 0x11, 0x00


	//----- nvinfo : EIATTR_KPARAM_INFO
	.align		4
.L_4175:
        /*0098*/ 	.byte	0x04, 0x17
        /*009a*/ 	.short	(.L_4177 - .L_4176)
.L_4176:
        /*009c*/ 	.word	0x00000000
        /*00a0*/ 	.short	0x000a
        /*00a2*/ 	.short	0x0040
        /*00a4*/ 	.byte	0x00, 0xf0, 0x21, 0x00


	//----- nvinfo : EIATTR_KPARAM_INFO
	.align		4
.L_4177:
        /*00a8*/ 	.byte	0x04, 0x17
        /*00aa*/ 	.short	(.L_4179 - .L_4178)
.L_4178:
        /*00ac*/ 	.word	0x00000000
        /*00b0*/ 	.short	0x0009
        /*00b2*/ 	.short	0x0038
        /*00b4*/ 	.byte	0x00, 0xf0, 0x21, 0x00


	//----- nvinfo : EIATTR_KPARAM_INFO
	.align		4
.L_4179:
        /*00b8*/ 	.byte	0x04, 0x17
        /*00ba*/ 	.short	(.L_4181 - .L_4180)
.L_4180:
        /*00bc*/ 	.word	0x00000000
        /*00c0*/ 	.short	0x0008
        /*00c2*/ 	.short	0x0034
        /*00c4*/ 	.byte	0x00, 0xf0, 0x11, 0x00


	//----- nvinfo : EIATTR_KPARAM_INFO
	.align		4
.L_4181:
        /*00c8*/ 	.byte	0x04, 0x17
        /*00ca*/ 	.short	(.L_4183 - .L_4182)
.L_4182:
        /*00cc*/ 	.word	0x00000000
        /*00d0*/ 	.short	0x0007
        /*00d2*/ 	.short	0x0030
        /*00d4*/ 	.byte	0x00, 0xf0, 0x11, 0x00


	//----- nvinfo : EIATTR_KPARAM_INFO
	.align		4
.L_4183:
        /*00d8*/ 	.byte	0x04, 0x17
        /*00da*/ 	.short	(.L_4185 - .L_4184)
.L_4184:
        /*00dc*/ 	.word	0x00000000
        /*00e0*/ 	.short	0x0006
        /*00e2*/ 	.short	0x002c
        /*00e4*/ 	.byte	0x00, 0xf0, 0x11, 0x00


	//----- nvinfo : EIATTR_KPARAM_INFO
	.align		4
.L_4185:
        /*00e8*/ 	.byte	0x04, 0x17
        /*00ea*/ 	.short	(.L_4187 - .L_4186)
.L_4186:
        /*00ec*/ 	.word	0x00000000
        /*00f0*/ 	.short	0x0005
        /*00f2*/ 	.short	0x0028
        /*00f4*/ 	.byte	0x00, 0xf0, 0x11, 0x00


	//----- nvinfo : EIATTR_KPARAM_INFO
	.align		4
.L_4187:
        /*00f8*/ 	.byte	0x04, 0x17
        /*00fa*/ 	.short	(.L_4189 - .L_4188)
.L_4188:
        /*00fc*/ 	.word	0x00000000
        /*0100*/ 	.short	0x0004
        /*0102*/ 	.short	0x0020
        /*0104*/ 	.byte	0x00, 0xf0, 0x21, 0x00


	//----- nvinfo : EIATTR_KPARAM_INFO
	.align		4
.L_4189:
        /*0108*/ 	.byte	0x04, 0x17
        /*010a*/ 	.short	(.L_4191 - .L_4190)
.L_4190:
        /*010c*/ 	.word	0x00000000
        /*0110*/ 	.short	0x0003
        /*0112*/ 	.short	0x0018
        /*0114*/ 	.byte	0x00, 0xf0, 0x21, 0x00


	//----- nvinfo : EIATTR_KPARAM_INFO
	.align		4
.L_4191:
        /*0118*/ 	.byte	0x04, 0x17
        /*011a*/ 	.short	(.L_4193 - .L_4192)
.L_4192:
        /*011c*/ 	.word	0x00000000
        /*0120*/ 	.short	0x0002
        /*0122*/ 	.short	0x0010
        /*0124*/ 	.byte	0x00, 0xf0, 0x21, 0x00


	//----- nvinfo : EIATTR_KPARAM_INFO
	.align		4
.L_4193:
        /*0128*/ 	.byte	0x04, 0x17
        /*012a*/ 	.short	(.L_4195 - .L_4194)
.L_4194:
        /*012c*/ 	.word	0x00000000
        /*0130*/ 	.short	0x0001
        /*0132*/ 	.short	0x0008
        /*0134*/ 	.byte	0x00, 0xf0, 0x21, 0x00


	//----- nvinfo : EIATTR_KPARAM_INFO
	.align		4
.L_4195:
        /*0138*/ 	.byte	0x04, 0x17
        /*013a*/ 	.short	(.L_4197 - .L_4196)
.L_4196:
        /*013c*/ 	.word	0x00000000
        /*0140*/ 	.short	0x0000
        /*0142*/ 	.short	0x0000
        /*0144*/ 	.byte	0x00, 0xf0, 0x21, 0x00


	//----- nvinfo : EIATTR_SPARSE_MMA_MASK
	.align		4
.L_4197:
        /*0148*/ 	.byte	0x03, 0x50
        /*014a*/ 	.short	0x0000


	//----- nvinfo : EIATTR_MAXREG_COUNT
	.align		4
        /*014c*/ 	.byte	0x03, 0x1b
        /*014e*/ 	.short	0x00ff


	//----- nvinfo : EIATTR_NUM_BARRIERS
	.align		4
        /*0150*/ 	.byte	0x02, 0x4c
        /*0152*/ 	.byte	0x01
	.zero		1


	//----- nvinfo : EIATTR_MERCURY_ISA_VERSION
	.align		4
        /*0154*/ 	.byte	0x03, 0x5f
        /*0156*/ 	.short	0x0101


	//----- nvinfo : EIATTR_EXIT_INSTR_OFFSETS
	.align		4
        /*0158*/ 	.byte	0x04, 0x1c
        /*015a*/ 	.short	(.L_4199 - .L_4198)


	//   ....[0]....
.L_4198:
        /*015c*/ 	.word	0x00000300


	//   ....[1]....
        /*0160*/ 	.word	0x00007c90


	//   ....[2]....
        /*0164*/ 	.word	0x00007e40


	//   ....[3]....
        /*0168*/ 	.word	0x00007ee0


	//   ....[4]....
        /*016c*/ 	.word	0x00007f20


	//----- nvinfo : EIATTR_CRS_STACK_SIZE
	.align		4
.L_4199:
        /*0170*/ 	.byte	0x04, 0x1e
        /*0172*/ 	.short	(.L_4201 - .L_4200)
.L_4200:
        /*0174*/ 	.word	0x00000000


	//----- nvinfo : EIATTR_CBANK_PARAM_SIZE
	.align		4
.L_4201:
        /*0178*/ 	.byte	0x03, 0x19
        /*017a*/ 	.short	0x0074


	//----- nvinfo : EIATTR_PARAM_CBANK
	.align		4
        /*017c*/ 	.byte	0x04, 0x0a
        /*017e*/ 	.short	(.L_4203 - .L_4202)
	.align		4
.L_4202:
        /*0180*/ 	.word	index@(.nv.constant0._Z23gemm_half_q_half_kernelILi1ELi152ELb0ELb0ELi64EEvPK6__halfPKjS4_S2_PS0_iiiiPKtS7_iiiiiibS2_i)
        /*0184*/ 	.short	0x0210
        /*0186*/ 	.short	0x0074


	//----- nvinfo : EIATTR_SW_WAR
	.align		4
.L_4203:
        /*0188*/ 	.byte	0x04, 0x36
        /*018a*/ 	.short	(.L_4205 - .L_4204)
.L_4204:
        /*018c*/ 	.word	0x00000008
.L_4205:


//--------------------- .nv.info._Z23gemm_half_q_half_kernelILi1ELi140ELb0ELb0ELi64EEvPK6__halfPKjS4_S2_PS0_iiiiPKtS7_iiiiiibS2_i --------------------------
	.section	.nv.info._Z23gemm_half_q_half_kernelILi1ELi140ELb0ELb0ELi64EEvPK6__halfPKjS4_S2_PS0_iiiiPKtS7_iiiiiibS2_i,"",@"SHT_CUDA_INFO"
	.sectionflags	@""
	.align	4


	//----- nvinfo : EIATTR_CUDA_API_VERSION
	.align		4
        /*0000*/ 	.byte	0x04, 0x37
        /*0002*/ 	.short	(.L_4207 - .L_4206)
.L_4206:
        /*0004*/ 	.word	0x00000082


	//----- nvinfo : EIATTR_KPARAM_INFO
	.align		4
.L_4207:
        /*0008*/ 	.byte	0x04, 0x17
        /*000a*/ 	.short	(.L_4209 - .L_4208)
.L_4208:
        /*000c*/ 	.word	0x00000000
        /*0010*/ 	.short	0x0013
        /*0012*/ 	.short	0x0070
        /*0014*/ 	.byte	0x00, 0xf0, 0x11, 0x00


	//----- nvinfo : EIATTR_KPARAM_INFO
	.align		4
.L_4209:
        /*0018*/ 	.byte	0x04, 0x17
        /*001a*/ 	.short	(.L_4211 - .L_4210)
.L_4210:
        /*001c*/ 	.word	0x00000000
        /*0020*/ 	.short	0x0012
        /*0022*/ 	.short	0x0068
        /*0024*/ 	.byte	0x00, 0xf0, 0x21, 0x00


	//----- nvinfo : EIATTR_KPARAM_INFO
	.align		4
.L_4211:
        /*0028*/ 	.byte	0x04, 0x17
        /*002a*/ 	.short	(.L_4213 - .L_4212)
.L_4212:
        /*002c*/ 	.word	0x00000000
        /*0030*/ 	.short	0x0011
        /*0032*/ 	.short	0x0060
        /*0034*/ 	.byte	0x00, 0xf0, 0x05, 0x00


	//----- nvinfo : EIATTR_KPARAM_INFO
	.align		4
.L_4213:
        /*0038*/ 	.byte	0x04, 0x17
        /*003a*/ 	.short	(.L_4215 - .L_4214)
.L_4214:
        /*003c*/ 	.word	0x00000000
        /*0040*/ 	.short	0x0010
        /*0042*/ 	.short	0x005c
        /*0044*/ 	.byte	0x00, 0xf0, 0x11, 0x00


	//----- nvinfo : EIATTR_KPARAM_INFO
	.align		4
.L_4215:
        /*0048*/ 	.byte	0x04, 0x17
        /*004a*/ 	.short	(.L_4217 - .L_4216)
.L_4216:
        /*004c*/ 	.word	0x00000000
        /*0050*/ 	.short	0x000f
        /*0052*/ 	.short	0x0058
        /*0054*/ 	.byte	0x00, 0xf0, 0x11, 0x00


	//----- nvinfo : EIATTR_KPARAM_INFO
	.align		4
.L_4217:
        /*0058*/ 	.byte	0x04, 0x17
        /*005a*/ 	.short	(.L_4219 - .L_4218)
.L_4218:
        /*005c*/ 	.word	0x00000000
        /*0060*/ 	.short	0x000e
        /*0062*/ 	.short	0x0054
        /*0064*/ 	.byte	0x00, 0xf0, 0x11, 0x00


	//----- nvinfo : EIATTR_KPARAM_INFO
	.align		4
.L_4219:
        /*0068*/ 	.byte	0x04, 0x17
        /*006a*/ 	.short	(.L_4221 - .L_4220)
.L_4220:
        /*006c*/ 	.word	0x00000000
        /*0070*/ 	.short	0x000d
        /*0072*/ 	.short	0x0050
        /*0074*/ 	.byte	0x00, 0xf0, 0x11, 0x00


	//----- nvinfo : EIATTR_KPARAM_INFO
	.align		4
.L_4221:
        /*0078*/ 	.byte	0x04, 0x17
        /*007a*/ 	.short	(.L_4223 - .L_4222)
.L_4222:
        /*007c*/ 	.word	0x00000000
        /*0080*/ 	.short	0x000c
        /*0082*/ 	.short	0x004c
        /*0084*/ 	.byte	0x00, 0xf0, 0x11, 0x00


	//----- nvinfo : EIATTR_KPARAM_INFO
	.align		4
.L_4223:
        /*0088*/ 	.byte	0x04, 0x17
        /*008a*/ 	.short	(.L_4225 - .L_4224)
.L_4224:
        /*008c*/ 	.word	0x00000000
        /*0090*/ 	.short	0x000b
        /*0092*/ 	.short	0x0048
        /*0094*/ 	.byte	0x00, 0xf0, 0x11, 0x00


	//----- nvinfo : EIATTR_KPARAM_INFO
	.align		4
.L_4225:
        /*0098*/ 	.byte	0x04, 0x17
        /*009a*/ 	.short	(.L_4227 - .L_4226)
.L_4226:
        /*009c*/ 	.word	0x00000000
        /*00a0*/ 	.short	0x000a
        /*00a2*/ 	.short	0x0040
        /*00a4*/ 	.byte	0x00, 0xf0, 0x21, 0x00


	//----- nvinfo : EIATTR_KPARAM_INFO
	.align		4
.L_4227:
        /*00a8*/ 	.byte	0x04, 0x17
        /*00aa*/ 	.short	(.L_4229 - .L_4228)
.L_4228:
        /*00ac*/ 	.word	0x00000000
        /*00b0*/ 	.short	0x0009
        /*00b2*/ 	.short	0x0038
        /*00b4*/ 	.byte	0x00, 0xf0, 0x21, 0x00


	//----- nvinfo : EIATTR_KPARAM_INFO
	.align		4
.L_4229:
        /*00b8*/ 	.byte	0x04, 0x17
        /*00ba*/ 	.short	(.L_4231 - .L_4230)
.L_4230:
        /*00bc*/ 	.word	0x00000000
        /*00c0*/ 	.short	0x0008
        /*00c2*/ 	.short	0x0034
        /*00c4*/ 	.byte	0x00, 0xf0, 0x11, 0x00


	//----- nvinfo : EIATTR_KPARAM_INFO
	.align		4
.L_4231:
        /*00c8*/ 	.byte	0x04, 0x17
        /*00ca*/ 	.short	(.L_4233 - .L_4232)
.L_4232:
        /*00cc*/ 	.word	0x00000000
        /*00d0*/ 	.short	0x0007
        /*00d2*/ 	.short	0x0030
        /*00d4*/ 	.byte	0x00, 0xf0, 0x11, 0x00


	//----- nvinfo : EIATTR_KPARAM_INFO
	.align		4
.L_4233:
        /*00d8*/ 	.byte	0x04, 0x17
        /*00da*/ 	.short	(.L_4235 - .L_4234)
.L_4234:
        /*00dc*/ 	.word	0x00000000
        /*00e0*/ 	.short	0x0006
        /*00e2*/ 	.short	0x002c
        /*00e4*/ 	.byte	0x00, 0xf0, 0x11, 0x00


	//----- nvinfo : EIATTR_KPARAM_INFO
	.align		4
.L_4235:
        /*00e8*/ 	.byte	0x04, 0x17
        /*00ea*/ 	.short	(.L_4237 - .L_4236)
.L_4236:
        /*00ec*/ 	.word	0x00000000
        /*00f0*/ 	.short	0x0005
        /*00f2*/ 	.short	0x0028
        /*00f4*/ 	.byte	0x00, 0xf0, 0x11, 0x00


	//----- nvinfo : EIATTR_KPARAM_INFO
	.align		4
.L_4237:
        /*00f8*/ 	.byte	0x04, 0x17
        /*00fa*/ 	.short	(.L_4239 - .L_4238)
.L_4238:
        /*00fc*/ 	.word	0x00000000
        /*0100*/ 	.short	0x0004
        /*0102*/ 	.short	0x0020
        /*0104*/ 	.byte	0x00, 0xf0, 0x21, 0x00


	//----- nvinfo : EIATTR_KPARAM_INFO
	.align		4
.L_4239:
        /*0108*/ 	.byte	0x04, 0x17
        /*010a*/ 	.short	(.L_4241 - .L_4240)
.L_4240:
        /*010c*/ 	.word	0x00000000
        /*0110*/ 	.short	0x0003
        /*0112*/ 	.short	0x0018
        /*0114*/ 	.byte	0x00, 0xf0, 0x21, 0x00


	//----- nvinfo : EIATTR_KPARAM_INFO
	.align		4
.L_4241:
        /*0118*/ 	.byte	0x04, 0x17
        /*011a*/ 	.short	(.L_4243 - .L_4242)
.L_4242:
        /*011c*/ 	.word	0x00000000
        /*0120*/ 	.short	0x0002
        /*0122*/ 	.short	0x0010
        /*0124*/ 	.byte	0x00, 0xf0, 0x21, 0x00


	//----- nvinfo : EIATTR_KPARAM_INFO
	.align		4
.L_4243:
        /*0128*/ 	.byte	0x04, 0x17
        /*012a*/ 	.short	(.L_4245 - .L_4244)
.L_4244:
        /*012c*/ 	.word	0x00000000
        /*0130*/ 	.short	0x0001
        /*0132*/ 	.short	0x0008
        /*0134*/ 	.byte	0x00, 0xf0, 0x21, 0x00


	//----- nvinfo : EIATTR_KPARAM_INFO
	.align		4
.L_4245:
        /*0138*/ 	.byte	0x04, 0x17
        /*013a*/ 	.short	(.L_4247 - .L_4246)
.L_4246:
        /*013c*/ 	.word	0x00000000
        /*0140*/ 	.short	0x0000
        /*0142*/ 	.short	0x0000
        /*0144*/ 	.byte	0x00, 0xf0, 0x21, 0x00


	//----- nvinfo : EIATTR_SPARSE_MMA_MASK
	.align		4
.L_4247:
        /*0148*/ 	.byte	0x03, 0x50
        /*014a*/ 	.short	0x0000


	//----- nvinfo : EIATTR_MAXREG_COUNT
	.align		4
        /*014c*/ 	.byte	0x03, 0x1b
        /*014e*/ 	.short	0x00ff


	//----- nvinfo : EIATTR_NUM_BARRIERS
	.align		4
        /*0150*/ 	.byte	0x02, 0x4c
        /*0152*/ 	.byte	0x01
	.zero		1


	//----- nvinfo : EIATTR_MERCURY_ISA_VERSION
	.align		4
        /*0154*/ 	.byte	0x03, 0x5f
        /*0156*/ 	.short	0x0101


	//----- nvinfo : EIATTR_EXIT_INSTR_OFFSETS
	.align		4
        /*0158*/ 	.byte	0x04, 0x1c
        /*015a*/ 	.short	(.L_4249 - .L_4248)


	//   ....[0]....
.L_4248:
        /*015c*/ 	.word	0x00000300


	//   ....[1]....
        /*0160*/ 	.word	0x00007a40


	//   ....[2]....
        /*0164*/ 	.word	0x00007bf0


	//   ....[3]....
        /*0168*/ 	.word	0x00007ca0


	//   ....[4]....
        /*016c*/ 	.word	0x00007ce0


	//----- nvinfo : EIATTR_CRS_STACK_SIZE
	.align		4
.L_4249:
        /*0170*/ 	.byte	0x04, 0x1e
        /*0172*/ 	.short	(.L_4251 - .L_4250)
.L_4250:
        /*0174*/ 	.word	0x00000000


	//----- nvinfo : EIATTR_CBANK_PARAM_SIZE
	.align		4
.L_4251:
        /*0178*/ 	.byte	0x03, 0x19
        /*017a*/ 	.short	0x0074


	//----- nvinfo : EIATTR_PARAM_CBANK
	.align		4
        /*017c*/ 	.byte	0x04, 0x0a
        /*017e*/ 	.short	(.L_4253 - .L_4252)
	.align		4
.L_4252:
        /*0180*/ 	.word	index@(.nv.constant0._Z23gemm_half_q_half_kernelILi1ELi140ELb0ELb0ELi64EEvPK6__halfPKjS4_S2_PS0_iiiiPKtS7_iiiiiibS2_i)
        /*0184*/ 	.short	0x0210
        /*0186*/ 	.short	0x0074


	//----- nvinfo : EIATTR_SW_WAR
	.align		4
.L_4253:
        /*0188*/ 	.byte	0x04, 0x36
        /*018a*/ 	.short	(.L_4255 - .L_4254)
.L_4254:
        /*018c*/ 	.word	0x00000008
.L_4255:


//--------------------- .nv.info._Z23gemm_half_q_half_kernelILi1ELi20ELb0ELb0ELi64EEvPK6__halfPKjS4_S2_PS0_iiiiPKtS7_iiiiiibS2_i --------------------------
	.section	.nv.info._Z23gemm_half_q_half_kernelILi1ELi20ELb0ELb0ELi64EEvPK6__halfPKjS4_S2_PS0_iiiiPKtS7_iiiiiibS2_i,"",@"SHT_CUDA_INFO"
	.sectionflags	@""
	.align	4


	//----- nvinfo : EIATTR_CUDA_API_VERSION
	.align		4
        /*0000*/ 	.byte	0x04, 0x37
        /*0002*/ 	.short	(.L_4257 - .L_4256)
.L_4256:
        /*0004*/ 	.word	0x00000082


	//----- nvinfo : EIATTR_KPARAM_INFO
	.align		4
.L_4257:
        /*0008*/ 	.byte	0x04, 0x17
        /*000a*/ 	.short	(.L_4259 - .L_4258)
.L_4258:
        /*000c*/ 	.word	0x00000000
        /*0010*/ 	.short	0x0013
        /*0012*/ 	.short	0x0070
        /*0014*/ 	.byte	0x00, 0xf0, 0x11, 0x00


	//----- nvinfo : EIATTR_KPARAM_INFO
	.align		4
.L_4259:
        /*0018*/ 	.byte	0x04, 0x17
        /*001a*/ 	.short	(.L_4261 - .L_4260)
.L_4260:
        /*001c*/ 	.word	0x00000000
        /*0020*/ 	.short	0x0012
        /*0022*/ 	.short	0x0068
        /*0024*/ 	.byte	0x00, 0xf0, 0x21, 0x00


	//----- nvinfo : EIATTR_KPARAM_INFO
	.align		4
.L_4261:
        /*0028*/ 	.byte	0x04, 0x17
        /*002a*/ 	.short	(.L_4263 - .L_4262)
.L_4262:
        /*002c*/ 	.word	0x00000000
        /*0030*/ 	.short	0x0011
        /*0032*/ 	.short	0x0060
        /*0034*/ 	.byte	0x00, 0xf0, 0x05, 0x00


	//----- nvinfo : EIATTR_KPARAM_INFO
	.align		4
.L_4263:
        /*0038*/ 	.byte	0x04, 0x17
        /*003a*/ 	.short	(.L_4265 - .L_4264)
.L_4264:
        /*003c*/ 	.word	0x00000000
        /*0040*/ 	.short	0x0010
        /*0042*/ 	.short	0x005c
        /*0044*/ 	.byte	0x00, 0xf0, 0x11, 0x00


	//----- nvinfo : EIATTR_KPARAM_INFO
	.align		4
.L_4265:
        /*0048*/ 	.byte	0x04, 0x17
        /*004a*/ 	.short	(.L_4267 - .L_4266)
.L_4266:
        /*004c*/ 	.word	0x00000000
        /*0050*/ 	.short	0x000f
        /*0052*/ 	.short	0x0058
        /*0054*/ 	.byte	0x00, 0xf0, 0x11, 0x00


	//----- nvinfo : EIATTR_KPARAM_INFO
	.align		4
.L_4267:
        /*0058*/ 	.byte	0x04, 0x17
        /*005a*/ 	.short	(.L_4269 - .L_4268)
.L_4268:
        /*005c*/ 	.word	0x00000000
        /*0060*/ 	.short	0x000e
        /*0062*/ 	.short	0x0054
        /*0064*/ 	.byte	0x00, 0xf0, 0x11, 0x00


	//----- nvinfo : EIATTR_KPARAM_INFO
	.align		4
.L_4269:
        /*0068*/ 	.byte	0x04, 0x17
        /*006a*/ 	.short	(.L_4271 - .L_4270)
.L_4270:
        /*006c*/ 	.word	0x00000000
        /*0070*/ 	.short	0x000d
        /*0072*/ 	.short	0x0050
        /*0074*/ 	.byte	0x00, 0xf0, 0x11, 0x00


	//----- nvinfo : EIATTR_KPARAM_INFO
	.align		4
.L_4271:
        /*0078*/ 	.byte	0x04, 0x17
        /*007a*/ 	.short	(.L_4273 - .L_4272)
.L_4272:
        /*007c*/ 	.word	0x00000000
        /*0080*/ 	.short	0x000c
        /*0082*/ 	.short	0x004c
        /*0084*/ 	.byte	0x00, 0xf0, 0x11, 0x00


	//----- nvinfo : EIATTR_KPARAM_INFO
	.align		4
.L_4273:
        /*0088*/ 	.byte	0x04, 0x17
        /*008a*/ 	.short	(.L_4275 - .L_4274)
.L_4274:
        /*008c*/ 	.word	0x00000000
        /*0090*/ 	.short	0x000b
        /*0092*/ 	.short	0x0048
        /*0094*/ 	.byte	0x00, 0xf0, 0x11, 0x00


	//----- nvinfo : EIATTR_KPARAM_INFO
	.align		4
.L_4275:
        /*0098*/ 	.byte	0x04, 0x17
        /*009a*/ 	.short	(.L_4277 - .L_4276)
.L_4276:
        /*009c*/ 	.word	0x00000000
        /*00a0*/ 	.short	0x000a
        /*00a2*/ 	.short	0x0040
        /*00a4*/ 	.byte	0x00, 0xf0, 0x21, 0x00


	//----- nvinfo : EIATTR_KPARAM_INFO
	.align		4
.L_4277:
        /*00a8*/ 	.byte	0x04, 0x17
        /*00aa*/ 	.short	(.L_4279 - .L_4278)
.L_4278:
        /*00ac*/ 	.word	0x00000000
        /*00b0*/ 	.short	0x0009
        /*00b2*/ 	.short	0x0038
        /*00b4*/ 	.byte	0x00, 0xf0, 0x21, 0x00


	//----- nvinfo : EIATTR_KPARAM_INFO
	.align		4
.L_4279:
        /*00b8*/ 	.byte	0x04, 0x17
        /*00ba*/ 	.short	(.L_4281 - .L_4280)
.L_4280:
        /*00bc*/ 	.word	0x00000000
        /*00c0*/ 	.short	0x0008
        /*00c2*/ 	.short	0x0034
        /*00c4*/ 	.byte	0x00, 0xf0, 0x11, 0x00


	//----- nvinfo : EIATTR_KPARAM_INFO
	.align		4
.L_4281:
        /*00c8*/ 	.byte	0x04, 0x17
        /*00ca*/ 	.short	(.L_4283 - .L_4282)
.L_4282:
        /*00cc*/ 	.word	0x00000000
        /*00d0*/ 	.short	0x0007
        /*00d2*/ 	.short	0x0030
        /*00d4*/ 	.byte	0x00, 0xf0, 0x11, 0x00


	//----- nvinfo : EIATTR_KPARAM_INFO
	.align		4
.L_4283:
        /*00d8*/ 	.byte	0x04, 0x17
        /*00da*/ 	.short	(.L_4285 - .L_4284)
.L_4284:
        /*00dc*/ 	.word	0x00000000
        /*00e0*/ 	.short	0x0006
        /*00e2*/ 	.short	0x002c
        /*00e4*/ 	.byte	0x00, 0xf0, 0x11, 0x00


	//----- nvinfo : EIATTR_KPARAM_INFO
	.align		4
.L_4285:
        /*00e8*/ 	.byte	0x04, 0x17
        /*00ea*/ 	.short	(.L_4287 - .L_4286)
.L_4286:
        /*00ec*/ 	.word	0x00000000
        /*00f0*/ 	.short	0x0005
        /*00f2*/ 	.short	0x0028
        /*00f4*/ 	.byte	0x00, 0xf0, 0x11, 0x00


	//----- nvinfo : EIATTR_KPARAM_INFO
	.align		4
.L_4287:
        /*00f8*/ 	.byte	0x04, 0x17
        /*00fa*/ 	.short	(.L_4289 - .L_4288)
.L_4288:
        /*00fc*/ 	.word	0x00000000
        /*0100*/ 	.short	0x0004
        /*0102*/ 	.short	0x0020
        /*0104*/ 	.byte	0x00, 0xf0, 0x21, 0x00


	//----- nvinfo : EIATTR_KPARAM_INFO
	.align		4
.L_4289:
        /*0108*/ 	.byte	0x04, 0x17
        /*010a*/ 	.short	(.L_4291 - .L_4290)
.L_4290:
        /*010c*/ 	.word	0x00000000
        /*0110*/ 	.short	0x0003
        /*0112*/ 	.short	0x0018
        /*0114*/ 	.byte	0x00, 0xf0, 0x21, 0x00


	//----- nvinfo : EIATTR_KPARAM_INFO
	.align		4
.L_4291:
        /*0118*/ 	.byte	0x04, 0x17
        /*011a*/ 	.short	(.L_4293 - .L_4292)
.L_4292:
        /*011c*/ 	.word	0x00000000
        /*0120*/ 	.short	0x0002
        /*0122*/ 	.short	0x0010
        /*0124*/ 	.byte	0x00, 0xf0, 0x21, 0x00


	//----- nvinfo : EIATTR_KPARAM_INFO
	.align		4
.L_4293:
        /*0128*/ 	.byte	0x04, 0x17
        /*012a*/ 	.short	(.L_4295 - .L_4294)
.L_4294:
        /*012c*/ 	.word	0x00000000
        /*0130*/ 	.short	0x0001
        /*0132*/ 	.short	0x0008
        /*0134*/ 	.byte	0x00, 0xf0, 0x21, 0x00


	//----- nvinfo : EIATTR_KPARAM_INFO
	.align		4
.L_4295:
        /*0138*/ 	.byte	0x04, 0x17
        /*013a*/ 	.short	(.L_4297 - .L_4296)
.L_4296:
        /*013c*/ 	.word	0x00000000
        /*0140*/ 	.short	0x0000
        /*0142*/ 	.short	0x0000
        /*0144*/ 	.byte	0x00, 0xf0, 0x21, 0x00


	//----- nvinfo : EIATTR_SPARSE_MMA_MASK
	.align		4
.L_4297:
        /*0148*/ 	.byte	0x03, 0x50
        /*014a*/ 	.short	0x0000


	//----- nvinfo : EIATTR_MAXREG_COUNT
	.align		4
        /*014c*/ 	.byte	0x03, 0x1b
        /*014e*/ 	.short	0x00ff


	//----- nvinfo : EIATTR_NUM_BARRIERS
	.align		4
        /*0150*/ 	.byte	0x02, 0x4c
        /*0152*/ 	.byte	0x01
	.zero		1


	//----- nvinfo : EIATTR_MERCURY_ISA_VERSION
	.align		4
        /*0154*/ 	.byte	0x03, 0x5f
        /*0156*/ 	.short	0x0101


	//----- nvinfo : EIATTR_EXIT_INSTR_OFFSETS
	.align		4
        /*0158*/ 	.byte	0x04, 0x1c
        /*015a*/ 	.short	(.L_4299 - .L_4298)


	//   ....[0]....
.L_4298:
        /*015c*/ 	.word	0x00000300


	//   ....[1]....
        /*0160*/ 	.word	0x00003830


	//   ....[2]....
        /*0164*/ 	.word	0x000039e0


	//   ....[3]....
        /*0168*/ 	.word	0x00003a90


	//   ....[4]....
        /*016c*/ 	.word	0x00003ad0


	//----- nvinfo : EIATTR_CRS_STACK_SIZE
	.align		4
.L_4299:
        /*0170*/ 	.byte	0x04, 0x1e
        /*0172*/ 	.short	(.L_4301 - .L_4300)
.L_4300:
        /*0174*/ 	.word	0x00000000


	//----- nvinfo : EIATTR_CBANK_PARAM_SIZE
	.align		4
.L_4301:
        /*0178*/ 	.byte	0x03, 0x19
        /*017a*/ 	.short	0x0074


	//----- nvinfo : EIATTR_PARAM_CBANK
	.align		4
        /*017c*/ 	.byte	0x04, 0x0a
        /*017e*/ 	.short	(.L_4303 - .L_4302)
	.align		4
.L_4302:
        /*0180*/ 	.word	index@(.nv.constant0._Z23gemm_half_q_half_kernelILi1ELi20ELb0ELb0ELi64EEvPK6__halfPKjS4_S2_PS0_iiiiPKtS7_iiiiiibS2_i)
        /*0184*/ 	.short	0x0210
        /*0186*/ 	.short	0x0074


	//----- nvinfo : EIATTR_SW_WAR
	.align		4
.L_4303:
        /*0188*/ 	.byte	0x04, 0x36
        /*018a*/ 	.short	(.L_4305 - .L_4304)
.L_4304:
        /*018c*/ 	.word	0x00000008
.L_4305:


//--------------------- .nv.info._Z23gemm_half_q_half_kernelILi1ELi38ELb0ELb0ELi64EEvPK6__halfPKjS4_S2_PS0_iiiiPKtS7_iiiiiibS2_i --------------------------
	.section	.nv.info._Z23gemm_half_q_half_kernelILi1ELi38ELb0ELb0ELi64EEvPK6__halfPKjS4_S2_PS0_iiiiPKtS7_iiiiiibS2_i,"",@"SHT_CUDA_INFO"
	.sectionflags	@""
	.align	4


	//----- nvinfo : EIATTR_CUDA_API_VERSION
	.align		4
        /*0000*/ 	.byte	0x04, 0x37
        /*0002*/ 	.short	(.L_4307 - .L_4306)
.L_4306:
        /*0004*/ 	.word	0x00000082


	//----- nvinfo : EIATTR_KPARAM_INFO
	.align		4
.L_4307:
        /*0008*/ 	.byte	0x04, 0x17
        /*000a*/ 	.short	(.L_4309 - .L_4308)
.L_4308:
        /*000c*/ 	.word	0x00000000
        /*0010*/ 	.short	0x0013
        /*0012*/ 	.short	0x0070
        /*0014*/ 	.byte	0x00, 0xf0, 0x11, 0x00


	//----- nvinfo : EIATTR_KPARAM_INFO
	.align		4
.L_4309:
        /*0018*/ 	.byte	0x04, 0x17
        /*001a*/ 	.short	(.L_4311 - .L_4310)
.L_4310:
        /*001c*/ 	.word	0x00000000
        /*0020*/ 	.short	0x0012
        /*0022*/ 	.short	0x0068
        /*0024*/ 	.byte	0x00, 0xf0, 0x21, 0x00


	//----- nvinfo : EIATTR_KPARAM_INFO
	.align		4
.L_4311:
        /*0028*/ 	.byte	0x04, 0x17
        /*002a*/ 	.short	(.L_4313 - .L_4312)
.L_4312:
        /*002c*/ 	.word	0x00000000
        /*0030*/ 	.short	0x0011
        /*0032*/ 	.short	0x0060
        /*0034*/ 	.byte	0x00, 0xf0, 0x05, 0x00


	//----- nvinfo : EIATTR_KPARAM_INFO
	.align		4
.L_4313:
        /*0038*/ 	.byte	0x04, 0x17
        /*003a*/ 	.short	(.L_4315 - .L_4314)
.L_4314:
        /*003c*/ 	.word	0x00000000
        /*0040*/ 	.short	0x0010
        /*0042*/ 	.short	0x005c
        /*0044*/ 	.byte	0x00, 0xf0, 0x11, 0x00


	//----- nvinfo : EIATTR_KPARAM_INFO
	.align		4
.L_4315:
        /*0048*/ 	.byte	0x04, 0x17
        /*004a*/ 	.short	(.L_4317 - .L_4316)
.L_4316:
        /*004c*/ 	.word	0x00000000
        /*0050*/ 	.short	0x000f
        /*0052*/ 	.short	0x0058
        /*0054*/ 	.byte	0x00, 0xf0, 0x11, 0x00


	//----- nvinfo : EIATTR_KPARAM_INFO
	.align		4
.L_4317:
        /*0058*/ 	.byte	0x04, 0x17
        /*005a*/ 	.short	(.L_4319 - .L_4318)
.L_4318:
        /*005c*/ 	.word	0x00000000
        /*0060*/ 	.short	0x000e
        /*0062*/ 	.short	0x0054
        /*0064*/ 	.byte	0x00, 0xf0, 0x11, 0x00


	//----- nvinfo : EIATTR_KPARAM_INFO
	.align		4
.L_4319:
        /*0068*/ 	.byte	0x04, 0x17
        /*006a*/ 	.short	(.L_4321 - .L_4320)
.L_4320:
        /*006c*/ 	.word	0x00000000
        /*0070*/ 	.short	0x000d
        /*0072*/ 	.short	0x0050
        /*0074*/ 	.byte	0x00, 0xf0, 0x11, 0x00


	//----- nvinfo : EIATTR_KPARAM_INFO
	.align		4
.L_4321:
        /*0078*/ 	.byte	0x04, 0x17
        /*007a*/ 	.short	(.L_4323 - .L_4322)
.L_4322:
        /*007c*/ 	.word	0x00000000
        /*0080*/ 	.short	0x000c
        /*0082*/ 	.short	0x004c
        /*0084*/ 	.byte	0x00, 0xf0, 0x11, 0x00


	//----- nvinfo : EIATTR_KPARAM_INFO
	.align		4
.L_4323:
        /*0088*/ 	.byte	0x04, 0x17
        /*008a*/ 	.short	(.L_4325 - .L_4324)
.L_4324:
        /*008c*/ 	.word	0x00000000
        /*0090*/ 	.short	0x000b
        /*0092*/ 	.short	0x0048
        /*0094*/ 	.byte	0x00, 0xf0, 0x11, 0x00


	//----- nvinfo : EIATTR_KPARAM_INFO
	.align		4
.L_4325:
        /*0098*/ 	.byte	0x04, 0x17
        /*009a*/ 	.short	(.L_4327 - .L_4326)
.L_4326:
        /*009c*/ 	.word	0x00000000
        /*00a0*/ 	.short	0x000a
        /*00a2*/ 	.short	0x0040
        /*00a4*/ 	.byte	0x00, 0xf0, 0x21, 0x00


	//----- nvinfo : EIATTR_KPARAM_INFO
	.align		4
.L_4327:
        /*00a8*/ 	.byte	0x04, 0x17
        /*00aa*/ 	.short	(.L_4329 - .L_4328)
.L_4328:
        /*00ac*/ 	.word	0x00000000
        /*00b0*/ 	.short	0x0009
        /*00b2*/ 	.short	0x0038
        /*00b4*/ 	.byte	0x00, 0xf0, 0x21, 0x00


	//----- nvinfo : EIATTR_KPARAM_INFO
	.align		4
.L_4329:
        /*00b8*/ 	.byte	0x04, 0x17
        /*00ba*/ 	.short	(.L_4331 - .L_4330)
.L_4330:
        /*00bc*/ 	.word	0x00000000
        /*00c0*/ 	.short	0x0008
        /*00c2*/ 	.short	0x0034
        /*00c4*/ 	.byte	0x00, 0xf0, 0x11, 0x00


	//----- nvinfo : EIATTR_KPARAM_INFO
	.align		4
.L_4331:
        /*00c8*/ 	.byte	0x04, 0x17
        /*00ca*/ 	.short	(.L_4333 - .L_4332)
.L_4332:
        /*00cc*/ 	.word	0x00000000
        /*00d0*/ 	.short	0x0007
        /*00d2*/ 	.short	0x0030
        /*00d4*/ 	.byte	0x00, 0xf0, 0x11, 0x00


	//----- nvinfo : EIATTR_KPARAM_INFO
	.align		4
.L_4333:
        /*00d8*/ 	.byte	0x04, 0x17
        /*00da*/ 	.short	(.L_4335 - .L_4334)
.L_4334:
        /*00dc*/ 	.word	0x00000000
        /*00e0*/ 	.short	0x0006
        /*00e2*/ 	.short	0x002c
        /*00e4*/ 	.byte	0x00, 0xf0, 0x11, 0x00


	//----- nvinfo : EIATTR_KPARAM_INFO
	.align		4
.L_4335:
        /*00e8*/ 	.byte	0x04, 0x17
        /*00ea*/ 	.short	(.L_4337 - .L_4336)
.L_4336:
        /*00ec*/ 	.word	0x00000000
        /*00f0*/ 	.short	0x0005
        /*00f2*/ 	.short	0x0028
        /*00f4*/ 	.byte	0x00, 0xf0, 0x11, 0x00


	//----- nvinfo : EIATTR_KPARAM_INFO
	.align		4
.L_4337:
        /*00f8*/ 	.byte	0x04, 0x17
        /*00fa*/ 	.short	(.L_4339 - .L_4338)
.L_4338:
        /*00fc*/ 	.word	0x00000000
        /*0100*/ 	.short	0x0004
        /*0102*/ 	.short	0x0020
        /*0104*/ 	.byte	0x00, 0xf0, 0x21, 0x00


	//----- nvinfo : EIATTR_KPARAM_INFO
	.align		4
.L_4339:
        /*0108*/ 	.byte	0x04, 0x17
        /*010a*/ 	.short	(.L_4341 - .L_4340)
.L_4340:
        /*010c*/ 	.word	0x00000000
        /*0110*/ 	.short	0x0003
        /*0112*/ 	.short	0x0018
        /*0114*/ 	.byte	0x00, 0xf0, 0x21, 0x00


	//----- nvinfo : EIATTR_KPARAM_INFO
	.align		4
.L_4341:
        /*0118*/ 	.byte	0x04, 0x17
        /*011a*/ 	.short	(.L_4343 - .L_4342)
.L_4342:
        /*011c*/ 	.word	0x00000000
        /*0120*/ 	.short	0x0002
        /*0122*/ 	.short	0x0010
        /*0124*/ 	.byte	0x00, 0xf0, 0x21, 0x00


	//----- nvinfo : EIATTR_KPARAM_INFO
	.align		4
.L_4343:
        /*0128*/ 	.byte	0x04, 0x17
        /*012a*/ 	.short	(.L_4345 - .L_4344)
.L_4344:
        /*012c*/ 	.word	0x00000000
        /*0130*/ 	.short	0x0001
        /*0132*/ 	.short	0x0008
        /*0134*/ 	.byte	0x00, 0xf0, 0x21, 0x00


	//----- nvinfo : EIATTR_KPARAM_INFO
	.align		4
.L_4345:
        /*0138*/ 	.byte	0x04, 0x17
        /*013a*/ 	.short	(.L_4347 - .L_4346)
.L_4346:
        /*013c*/ 	.word	0x00000000
        /*0140*/ 	.short	0x0000
        /*0142*/ 	.short	0x0000
        /*0144*/ 	.byte	0x00, 0xf0, 0x21, 0x00


	//----- nvinfo : EIATTR_SPARSE_MMA_MASK
	.align		4
.L_4347:
        /*0148*/ 	.byte	0x03, 0x50
        /*014a*/ 	.short	0x0000


	//----- nvinfo : EIATTR_MAXREG_COUNT
	.align		4
        /*014c*/ 	.byte	0x03, 0x1b
        /*014e*/ 	.short	0x00ff


	//----- nvinfo : EIATTR_NUM_BARRIERS
	.align		4
        /*0150*/ 	.byte	0x02, 0x4c
        /*0152*/ 	.byte	0x01
	.zero		1


	//----- nvinfo : EIATTR_MERCURY_ISA_VERSION
	.align		4
        /*0154*/ 	.byte	0x03, 0x5f
        /*0156*/ 	.short	0x0101


	//----- nvinfo : EIATTR_EXIT_INSTR_OFFSETS
	.align		4
        /*0158*/ 	.byte	0x04, 0x1c
        /*015a*/ 	.short	(.L_4349 - .L_4348)


	//   ....[0]....
.L_4348:
        /*015c*/ 	.word	0x00000310


	//   ....[1]....
        /*0160*/ 	.word	0x000044d0


	//   ....[2]....
        /*0164*/ 	.word	0x00004690


	//   ....[3]....
        /*0168*/ 	.word	0x00004730


	//   ....[4]....
        /*016c*/ 	.word	0x00004770


	//----- nvinfo : EIATTR_CRS_STACK_SIZE
	.align		4
.L_4349:
        /*0170*/ 	.byte	0x04, 0x1e
        /*0172*/ 	.short	(.L_4351 - .L_4350)
.L_4350:
        /*0174*/ 	.word	0x00000000


	//----- nvinfo : EIATTR_CBANK_PARAM_SIZE
	.align		4
.L_4351:
        /*0178*/ 	.byte	0x03, 0x19
        /*017a*/ 	.short	0x0074


	//----- nvinfo : EIATTR_PARAM_CBANK
	.align		4
        /*017c*/ 	.byte	0x04, 0x0a
        /*017e*/ 	.short	(.L_4353 - .L_4352)
	.align		4
.L_4352:
        /*0180*/ 	.word	index@(.nv.constant0._Z23gemm_half_q_half_kernelILi1ELi38ELb0ELb0ELi64EEvPK6__halfPKjS4_S2_PS0_iiiiPKtS7_iiiiiibS2_i)
        /*0184*/ 	.short	0x0210
        /*0186*/ 	.short	0x0074


	//----- nvinfo : EIATTR_SW_WAR
	.align		4
.L_4353:
        /*0188*/ 	.byte	0x04, 0x36
        /*018a*/ 	.short	(.L_4355 - .L_4354)
.L_4354:
        /*018c*/ 	.word	0x00000008
.L_4355:


//--------------------- .nv.info._Z23gemm_half_q_half_kernelILi1ELi128ELb0ELb0ELi64EEvPK6__halfPKjS4_S2_PS0_iiiiPKtS7_iiiiiibS2_i --------------------------
	.section	.nv.info._Z23gemm_half_q_half_kernelILi1ELi128ELb0ELb0ELi64EEvPK6__halfPKjS4_S2_PS0_iiiiPKtS7_iiiiiibS2_i,"",@"SHT_CUDA_INFO"
	.sectionflags	@""
	.align	4


	//----- nvinfo : EIATTR_CUDA_API_VERSION
	.align		4
        /*0000*/ 	.byte	0x04, 0x37
        /*0002*/ 	.short	(.L_4357 - .L_4356)
.L_4356:
        /*0004*/ 	.word	0x00000082


	//----- nvinfo : EIATTR_KPARAM_INFO
	.align		4
.L_4357:
        /*0008*/ 	.byte	0x04, 0x17
        /*000a*/ 	.short	(.L_4359 - .L_4358)
.L_4358:
        /*000c*/ 	.word	0x00000000
        /*0010*/ 	.short	0x0013
        /*0012*/ 	.short	0x0070
        /*0014*/ 	.byte	0x00, 0xf0, 0x11, 0x00


	//----- nvinfo : EIATTR_KPARAM_INFO
	.align		4
.L_4359:
        /*0018*/ 	.byte	0x04, 0x17
        /*001a*/ 	.short	(.L_4361 - .L_4360)
.L_4360:
        /*001c*/ 	.word	0x00000000
        /*0020*/ 	.short	0x0012
        /*0022*/ 	.short	0x0068
        /*0024*/ 	.byte	0x00, 0xf0, 0x21, 0x00


	//----- nvinfo : EIATTR_KPARAM_INFO
	.align		4
.L_4361:
        /*0028*/ 	.byte	0x04, 0x17
        /*002a*/ 	.short	(.L_4363 - .L_4362)
.L_4362:
        /*002c*/ 	.word	0x00000000
        /*0030*/ 	.short	0x0011
        /*0032*/ 	.short	0x0060
        /*0034*/ 	.byte	0x00, 0xf0, 0x05, 0x00


	//----- nvinfo : EIATTR_KPARAM_INFO
	.align		4
.L_4363:
        /*0038*/ 	.byte	0x04, 0x17
        /*003a*/ 	.short	(.L_4365 - .L_4364)
.L_4364:
        /*003c*/ 	.word	0x00000000
        /*0040*/ 	.short	0x0010
        /*0042*/ 	.short	0x005c
        /*0044*/ 	.byte	0x00, 0xf0, 0x11, 0x00


	//----- nvinfo : EIATTR_KPARAM_INFO
	.align		4
.L_4365:
        /*0048*/ 	.byte	0x04, 0x17
        /*004a*/ 	.short	(.L_4367 - .L_4366)
.L_4366:
        /*004c*/ 	.word	0x00000000
        /*0050*/ 	.short	0x000f
        /*0052*/ 	.short	0x0058
        /*0054*/ 	.byte	0x00, 0xf0, 0x11, 0x00


	//----- nvinfo : EIATTR_KPARAM_INFO
	.align		4
.L_4367:
        /*0058*/ 	.byte	0x04, 0x17
        /*005a*/ 	.short	(.L_4369 - .L_4368)
.L_4368:
        /*005c*/ 	.word	0x00000000
        /*0060*/ 	.short	0x000e
        /*0062*/ 	.short	0x0054
        /*0064*/ 	.byte	0x00, 0xf0, 0x11, 0x00


	//----- nvinfo : EIATTR_KPARAM_INFO
	.align		4
.L_4369:
        /*0068*/ 	.byte	0x04, 0x17
        /*006a*/ 	.short	(.L_4371 - .L_4370)
.L_4370:
        /*006c*/ 	.word	0x00000000
        /*0070*/ 	.short	0x000d
        /*0072*/ 	.short	0x0050
        /*0074*/ 	.byte	0x00, 0xf0, 0x11, 0x00


	//----- nvinfo : EIATTR_KPARAM_INFO
	.align		4
.L_4371:
        /*0078*/ 	.byte	0x04, 0x17
        /*007a*/ 	.short	(.L_4373 - .L_4372)
.L_4372:
        /*007c*/ 	.word	0x00000000
        /*0080*/ 	.short	0x000c
        /*0082*/ 	.short	0x004c
        /*0084*/ 	.byte	0x00, 0xf0, 0x11, 0x00


	//----- nvinfo : EIATTR_KPARAM_INFO
	.align		4
.L_4373:
        /*0088*/ 	.byte	0x04, 0x17
        /*008a*/ 	.short	(.L_4375 - .L_4374)
.L_4374:
        /*008c*/ 	.word	0x00000000
        /*0090*/ 	.short	0x000b
        /*0092*/ 	.short	0x0048
        /*0094*/ 	.byte	0x00, 0xf0, 0x11, 0x00


	//----- nvinfo : EIATTR_KPARAM_INFO
	.align		4
.L_4375:
        /*0098*/ 	.byte	0x04, 0x17
        /*009a*/ 	.short	(.L_4377 - .L_4376)
.L_4376:
        /*009c*/ 	.word	0x00000000
        /*00a0*/ 	.short	0x000a
        /*00a2*/ 	.short	0x0040
        /*00a4*/ 	.byte	0x00, 0xf0, 0x21, 0x00


	//----- nvinfo : EIATTR_KPARAM_INFO
	.align		4
.L_4377:
        /*00a8*/ 	.byte	0x04, 0x17
        /*00aa*/ 	.short	(.L_4379 - .L_4378)
.L_4378:
        /*00ac*/ 	.word	0x00000000
        /*00b0*/ 	.short	0x0009
        /*00b2*/ 	.short	0x0038
        /*00b4*/ 	.byte	0x00, 0xf0, 0x21, 0x00


	//----- nvinfo : EIATTR_KPARAM_INFO
	.align		4
.L_4379:
        /*00b8*/ 	.byte	0x04, 0x17
        /*00ba*/ 	.short	(.L_4381 - .L_4380)
.L_4380:
        /*00bc*/ 	.word	0x00000000
        /*00c0*/ 	.short	0x0008
        /*00c2*/ 	.short	0x0034
        /*00c4*/ 	.byte	0x00, 0xf0, 0x11, 0x00


	//----- nvinfo : EIATTR_KPARAM_INFO
	.align		4
.L_4381:
        /*00c8*/ 	.byte	0x04, 0x17
        /*00ca*/ 	.short	(.L_4383 - .L_4382)
.L_4382:
        /*00cc*/ 	.word	0x00000000
        /*00d0*/ 	.short	0x0007
        /*00d2*/ 	.short	0x0030
        /*00d4*/ 	.byte	0x00, 0xf0, 0x11, 0x00


	//----- nvinfo : EIATTR_KPARAM_INFO
	.align		4
.L_4383:
        /*00d8*/ 	.byte	0x04, 0x17
        /*00da*/ 	.short	(.L_4385 - .L_4384)
.L_4384:
        /*00dc*/ 	.word	0x00000000
        /*00e0*/ 	.short	0x0006
        /*00e2*/ 	.short	0x002c
        /*00e4*/ 	.byte	0x00, 0xf0, 0x11, 0x00


	//----- nvinfo : EIATTR_KPARAM_INFO
	.align		4
.L_4385:
        /*00e8*/ 	.byte	0x04, 0x17
        /*00ea*/ 	.short	(.L_4387 - .L_4386)
.L_4386:
        /*00ec*/ 	.word	0x00000000
        /*00f0*/ 	.short	0x0005
        /*00f2*/ 	.short	0x0028
        /*00f4*/ 	.byte	0x00, 0xf0, 0x11, 0x00


	//----- nvinfo : EIATTR_KPARAM_INFO
	.align		4
.L_4387:
        /*00f8*/ 	.byte	0x04, 0x17
        /*00fa*/ 	.short	(.L_4389 - .L_4388)
.L_4388:
        /*00fc*/ 	.word	0x00000000
        /*0100*/ 	.short	0x0004
        /*0102*/ 	.short	0x0020
        /*0104*/ 	.byte	0x00, 0xf0, 0x21, 0x00


	//----- nvinfo : EIATTR_KPARAM_INFO
	.align		4
.L_4389:
        /*0108*/ 	.byte	0x04, 0x17
        /*010a*/ 	.short	(.L_4391 - .L_4390)
.L_4390:
        /*010c*/ 	.word	0x00000000
        /*0110*/ 	.short	0x0003
        /*0112*/ 	.short	0x0018
        /*0114*/ 	.byte	0x00, 0xf0, 0x21, 0x00


	//----- nvinfo : EIATTR_KPARAM_INFO
	.align		4
.L_4391:
        /*0118*/ 	.byte	0x04, 0x17
        /*011a*/ 	.short	(.L_4393 - .L_4392)
.L_4392:
        /*011c*/ 	.word	0x00000000
        /*0120*/ 	.short	0x0002
        /*0122*/ 	.short	0x0010
        /*0124*/ 	.byte	0x00, 0xf0, 0x21, 0x00


	//----- nvinfo : EIATTR_KPARAM_INFO
	.align		4
.L_4393:
        /*0128*/ 	.byte	0x04, 0x17
        /*012a*/ 	.short	(.L_4395 - .L_4394)
.L_4394:
        /*012c*/ 	.word	0x00000000
        /*0130*/ 	.short	0x0001
        /*0132*/ 	.short	0x0008
        /*0134*/ 	.byte	0x00, 0xf0, 0x21, 0x00


	//----- nvinfo : EIATTR_KPARAM_INFO
	.align		4
.L_4395:
        /*0138*/ 	.byte	0x04, 0x17
        /*013a*/ 	.short	(.L_4397 - .L_4396)
.L_4396:
        /*013c*/ 	.word	0x00000000
        /*0140*/ 	.short	0x0000
        /*0142*/ 	.short	0x0000
        /*0144*/ 	.byte	0x00, 0xf0, 0x21, 0x00


	//----- nvinfo : EIATTR_SPARSE_MMA_MASK
	.align		4
.L_4397:
        /*0148*/ 	.byte	0x03, 0x50
        /*014a*/ 	.short	0x0000


	//----- nvinfo : EIATTR_MAXREG_COUNT
	.align		4
        /*014c*/ 	.byte	0x03, 0x1b
        /*014e*/ 	.short	0x00ff


	//----- nvinfo : EIATTR_NUM_BARRIERS
	.align		4
        /*0150*/ 	.byte	0x02, 0x4c
        /*0152*/ 	.byte	0x01
	.zero		1


	//----- nvinfo : EIATTR_MERCURY_ISA_VERSION
	.align		4
        /*0154*/ 	.byte	0x03, 0x5f
        /*0156*/ 	.short	0x0101


	//----- nvinfo : EIATTR_EXIT_INSTR_OFFSETS
	.align		4
        /*0158*/ 	.byte	0x04, 0x1c
        /*015a*/ 	.short	(.L_4399 - .L_4398)


	//   ....[0]....
.L_4398:
        /*015c*/ 	.word	0x00000300


	//   ....[1]....
        /*0160*/ 	.word	0x00004000


	//   ....[2]....
        /*0164*/ 	.word	0x000041b0


	//   ....[3]....
        /*0168*/ 	.word	0x00004260


	//   ....[4]....
        /*016c*/ 	.word	0x000042a0


	//----- nvinfo : EIATTR_CRS_STACK_SIZE
	.align		4
.L_4399:
        /*0170*/ 	.byte	0x04, 0x1e
        /*0172*/ 	.short	(.L_4401 - .L_4400)
.L_4400:
        /*0174*/ 	.word	0x00000000


	//----- nvinfo : EIATTR_CBANK_PARAM_SIZE
	.align		4
.L_4401:
        /*0178*/ 	.byte	0x03, 0x19
        /*017a*/ 	.short	0x0074


	//----- nvinfo : EIATTR_PARAM_CBANK
	.align		4
        /*017c*/ 	.byte	0x04, 0x0a
        /*017e*/ 	.short	(.L_4403 - .L_4402)
	.align		4
.L_4402:
        /*0180*/ 	.word	index@(.nv.constant0._Z23gemm_half_q_half_kernelILi1ELi128ELb0ELb0ELi64EEvPK6__halfPKjS4_S2_PS0_iiiiPKtS7_iiiiiibS2_i)
        /*0184*/ 	.short	0x0210
        /*0186*/ 	.short	0x0074


	//----- nvinfo : EIATTR_SW_WAR
	.align		4
.L_4403:
        /*0188*/ 	.byte	0x04, 0x36
        /*018a*/ 	.short	(.L_4405 - .L_4404)
.L_4404:
        /*018c*/ 	.word	0x00000008
.L_4405:


//--------------------- .nv.info._Z23gemm_half_q_half_kernelILi1ELi190ELb0ELb0ELi32EEvPK6__halfPKjS4_S2_PS0_iiiiPKtS7_iiiiiibS2_i --------------------------
	.section	.nv.info._Z23gemm_half_q_half_kernelILi1ELi190ELb0ELb0ELi32EEvPK6__halfPKjS4_S2_PS0_iiiiPKtS7_iiiiiibS2_i,"",@"SHT_CUDA_INFO"
	.sectionflags	@""
	.align	4


	//----- nvinfo : EIATTR_CUDA_API_VERSION
	.align		4
        /*0000*/ 	.byte	0x04, 0x37
        /*0002*/ 	.short	(.L_4407 - .L_4406)
.L_4406:
        /*0004*/ 	.word	0x00000082


	//----- nvinfo : EIATTR_KPARAM_INFO
	.align		4
.L_4407:
        /*0008*/ 	.byte	0x04, 0x17
        /*000a*/ 	.short	(.L_4409 - .L_4408)
.L_4408:
        /*000c*/ 	.word	0x00000000
        /*0010*/ 	.short	0x0013
        /*0012*/ 	.short	0x0070
        /*0014*/ 	.byte	0x00, 0xf0, 0x11, 0x00


	//----- nvinfo : EIATTR_KPARAM_INFO
	.align		4
.L_4409:
        /*0018*/ 	.byte	0x04, 0x17
        /*001a*/ 	.short	(.L_4411 - .L_4410)
.L_4410:
        /*001c*/ 	.word	0x00000000
        /*0020*/ 	.short	0x0012
        /*0022*/ 	.short	0x0068
        /*0024*/ 	.byte	0x00, 0xf0, 0x21, 0x00


	//----- nvinfo : EIATTR_KPARAM_INFO
	.align		4
.L_4411:
        /*0028*/ 	.byte	0x04, 0x17
        /*002a*/ 	.short	(.L_4413 - .L_4412)
.L_4412:
        /*002c*/ 	.word	0x00000000
        /*0030*/ 	.short	0x0011
        /*0032*/ 	.short	0x0060
        /*0034*/ 	.byte	0x00, 0xf0, 0x05, 0x00


	//----- nvinfo : EIATTR_KPARAM_INFO
	.align		4
.L_4413:
        /*0038*/ 	.byte	0x04, 0x17
        /*003a*/ 	.short	(.L_4415 - .L_4414)
.L_4414:
        /*003c*/ 	.word	0x00000000
        /*0040*/ 	.short	0x0010
        /*0042*/ 	.short	0x005c
        /*0044*/ 	.byte	0x00, 0xf0, 0x11, 0x00


	//----- nvinfo : EIATTR_KPARAM_INFO
	.align		4
.L_4415:
        /*0048*/ 	.byte	0x04, 0x17
        /*004a*/ 	.short	(.L_4417 - .L_4416)
.L_4416:
        /*004c*/ 	.word	0x00000000
        /*0050*/ 	.short	0x000f
        /*0052*/ 	.short	0x0058
        /*0054*/ 	.byte	0x00, 0xf0, 0x11, 0x00


	//----- nvinfo : EIATTR_KPARAM_INFO
	.align		4
.L_4417:
        /*0058*/ 	.byte	0x04, 0x17
        /*005a*/ 	.short	(.L_4419 - .L_4418)
.L_4418:
        /*005c*/ 	.word	0x00000000
        /*0060*/ 	.short	0x000e
        /*0062*/ 	.short	0x0054
        /*0064*/ 	.byte	0x00, 0xf0, 0x11, 0x00


	//----- nvinfo : EIATTR_KPARAM_INFO
	.align		4
.L_4419:
        /*0068*/ 	.byte	0x04, 0x17
        /*006a*/ 	.short	(.L_4421 - .L_4420)
.L_4420:
        /*006c*/ 	.word	0x00000000
        /*0070*/ 	.short	0x000d
        /*0072*/ 	.short	0x0050
        /*0074*/ 	.byte	0x00, 0xf0, 0x11, 0x00


	//----- nvinfo : EIATTR_KPARAM_INFO
	.align		4
.L_4421:
        /*0078*/ 	.byte	0x04, 0x17
        /*007a*/ 	.short	(.L_4423 - .L_4422)
.L_4422:
        /*007c*/ 	.word	0x00000000
        /*0080*/ 	.short	0x000c
        /*0082*/ 	.short	0x004c
        /*0084*/ 	.byte	0x00, 0xf0, 0x11, 0x00


	//----- nvinfo : EIATTR_KPARAM_INFO
	.align		4
.L_4423:
        /*0088*/ 	.byte	0x04, 0x17
        /*008a*/ 	.short	(.L_4425 - .L_4424)
.L_4424:
        /*008c*/ 	.word	0x00000000
        /*0090*/ 	.short	0x000b
        /*0092*/ 	.short	0x0048
        /*0094*/ 	.byte	0x00, 0xf0, 0x11, 0x00


	//----- nvinfo : EIATTR_KPARAM_INFO
	.align		4
.L_4425:
        /*0098*/ 	.byte	0x04, 0x17
        /*009a*/ 	.short	(.L_4427 - .L_4426)
.L_4426:
        /*009c*/ 	.word	0x00000000
        /*00a0*/ 	.short	0x000a
        /*00a2*/ 	.short	0x0040
        /*00a4*/ 	.byte	0x00, 0xf0, 0x21, 0x00


	//----- nvinfo : EIATTR_KPARAM_INFO
	.align		4
.L_4427:
        /*00a8*/ 	.byte	0x04, 0x17
        /*00aa*/ 	.short	(.L_4429 - .L_4428)
.L_4428:
        /*00ac*/ 	.word	0x00000000
        /*00b0*/ 	.short	0x0009
        /*00b2*/ 	.short	0x0038
        /*00b4*/ 	.byte	0x00, 0xf0, 0x21, 0x00


	//----- nvinfo : EIATTR_KPARAM_INFO
	.align		4
.L_4429:
        /*00b8*/ 	.byte	0x04, 0x17
        /*00ba*/ 	.short	(.L_4431 - .L_4430)
.L_4430:
        /*00bc*/ 	.word	0x00000000
        /*00c0*/ 	.short	0x0008
        /*00c2*/ 	.short	0x0034
        /*00c4*/ 	.byte	0x00, 0xf0, 0x11, 0x00


	//----- nvinfo : EIATTR_KPARAM_INFO
	.align		4
.L_4431:
        /*00c8*/ 	.byte	0x04, 0x17
        /*00ca*/ 	.short	(.L_4433 - .L_4432)
.L_4432:
        /*00cc*/ 	.word	0x00000000
        /*00d0*/ 	.short	0x0007
        /*00d2*/ 	.short	0x0030
        /*00d4*/ 	.byte	0x00, 0xf0, 0x11, 0x00


	//----- nvinfo : EIATTR_KPARAM_INFO
	.align		4
.L_4433:
        /*00d8*/ 	.byte	0x04, 0x17
        /*00da*/ 	.short	(.L_4435 - .L_4434)
.L_4434:
        /*00dc*/ 	.word	0x00000000
        /*00e0*/ 	.short	0x0006
        /*00e2*/ 	.short	0x002c
        /*00e4*/ 	.byte	0x00, 0xf0, 0x11, 0x00


	//----- nvinfo : EIATTR_KPARAM_INFO
	.align		4
.L_4435:
        /*00e8*/ 	.byte	0x04, 0x17
        /*00ea*/ 	.short	(.L_4437 - .L_4436)
.L_4436:
        /*00ec*/ 	.word	0x00000000
        /*00f0*/ 	.short	0x0005
        /*00f2*/ 	.short	0x0028
        /*00f4*/ 	.byte	0x00, 0xf0, 0x11, 0x00


	//----- nvinfo : EIATTR_KPARAM_INFO
	.align		4
.L_4437:
        /*00f8*/ 	.byte	0x04, 0x17
        /*00fa*/ 	.short	(.L_4439 - .L_4438)
.L_4438:
        /*00fc*/ 	.word	0x00000000
        /*0100*/ 	.short	0x0004
        /*0102*/ 	.short	0x0020
        /*0104*/ 	.byte	0x00, 0xf0, 0x21, 0x00


	//----- nvinfo : EIATTR_KPARAM_INFO
	.align		4
.L_4439:
        /*0108*/ 	.byte	0x04, 0x17
        /*010a*/ 	.short	(.L_4441 - .L_4440)
.L_4440:
        /*010c*/ 	.word	0x00000000
        /*0110*/ 	.short	0x0003
        /*0112*/ 	.short	0x0018
        /*0114*/ 	.byte	0x00, 0xf0, 0x21, 0x00


	//----- nvinfo : EIATTR_KPARAM_INFO
	.align		4
.L_4441:
        /*0118*/ 	.byte	0x04, 0x17
        /*011a*/ 	.short	(.L_4443 - .L_4442)
.L_4442:
        /*011c*/ 	.word	0x00000000
        /*0120*/ 	.short	0x0002
        /*0122*/ 	.short	0x0010
        /*0124*/ 	.byte	0x00, 0xf0, 0x21, 0x00


	//----- nvinfo : EIATTR_KPARAM_INFO
	.align		4
.L_4443:
        /*0128*/ 	.byte	0x04, 0x17
        /*012a*/ 	.short	(.L_4445 - .L_4444)
.L_4444:
        /*012c*/ 	.word	0x00000000
        /*0130*/ 	.short	0x0001
        /*0132*/ 	.short	0x0008
        /*0134*/ 	.byte	0x00, 0xf0, 0x21, 0x00


	//----- nvinfo : EIATTR_KPARAM_INFO
	.align		4
.L_4445:
        /*0138*/ 	.byte	0x04, 0x17
        /*013a*/ 	.short	(.L_4447 - .L_4446)
.L_4446:
        /*013c*/ 	.word	0x00000000
        /*0140*/ 	.short	0x0000
        /*0142*/ 	.short	0x0000
        /*0144*/ 	.byte	0x00, 0xf0, 0x21, 0x00


	//----- nvinfo : EIATTR_SPARSE_MMA_MASK
	.align		4
.L_4447:
        /*0148*/ 	.byte	0x03, 0x50
        /*014a*/ 	.short	0x0000


	//----- nvinfo : EIATTR_MAXREG_COUNT
	.align		4
        /*014c*/ 	.byte	0x03, 0x1b
        /*014e*/ 	.short	0x00ff


	//----- nvinfo : EIATTR_NUM_BARRIERS
	.align		4
        /*0150*/ 	.byte	0x02, 0x4c
        /*0152*/ 	.byte	0x01
	.zero		1


	//----- nvinfo : EIATTR_MERCURY_ISA_VERSION
	.align		4
        /*0154*/ 	.byte	0x03, 0x5f
        /*0156*/ 	.short	0x0101


	//----- nvinfo : EIATTR_EXIT_INSTR_OFFSETS
	.align		4
        /*0158*/ 	.byte	0x04, 0x1c
        /*015a*/ 	.short	(.L_4449 - .L_4448)


	//   ....[0]....
.L_4448:
        /*015c*/ 	.word	0x000002f0


	//   ....[1]....
        /*0160*/ 	.word	0x0000afb0


	//   ....[2]....
        /*0164*/ 	.word	0x0000b170


	//   ....[3]....
        /*0168*/ 	.word	0x0000b210


	//   ....[4]....
        /*016c*/ 	.word	0x0000b250


	//----- nvinfo : EIATTR_CRS_STACK_SIZE
	.align		4
.L_4449:
        /*0170*/ 	.byte	0x04, 0x1e
        /*0172*/ 	.short	(.L_4451 - .L_4450)
.L_4450:
        /*0174*/ 	.word	0x00000000


	//----- nvinfo : EIATTR_CBANK_PARAM_SIZE
	.align		4
.L_4451:
        /*0178*/ 	.byte	0x03, 0x19
        /*017a*/ 	.short	0x0074


	//----- nvinfo : EIATTR_PARAM_CBANK
	.align		4
        /*017c*/ 	.byte	0x04, 0x0a
        /*017e*/ 	.short	(.L_4453 - .L_4452)
	.align		4
.L_4452:
        /*0180*/ 	.word	index@(.nv.constant0._Z23gemm_half_q_half_kernelILi1ELi190ELb0ELb0ELi32EEvPK6__halfPKjS4_S2_PS0_iiiiPKtS7_iiiiiibS2_i)
        /*0184*/ 	.short	0x0210
        /*0186*/ 	.short	0x0074


	//----- nvinfo : EIATTR_SW_WAR
	.align		4
.L_4453:
        /*0188*/ 	.byte	0x04, 0x36
        /*018a*/ 	.short	(.L_4455 - .L_4454)
.L_4454:
        /*018c*/ 	.word	0x00000008
.L_4455:


//--------------------- .nv.info._Z23gemm_half_q_half_kernelILi1ELi160ELb0ELb0ELi32EEvPK6__halfPKjS4_S2_PS0_iiiiPKtS7_iiiiiibS2_i --------------------------
	.section	.nv.info._Z23gemm_half_q_half_kernelILi1ELi160ELb0ELb0ELi32EEvPK6__halfPKjS4_S2_PS0_iiiiPKtS7_iiiiiibS2_i,"",@"SHT_CUDA_INFO"
	.sectionflags	@""
	.align	4


	//----- nvinfo : EIATTR_CUDA_API_VERSION
	.align		4
        /*0000*/ 	.byte	0x04, 0x37
        /*0002*/ 	.short	(.L_4457 - .L_4456)
.L_4456:
        /*0004*/ 	.word	0x00000082


	//----- nvinfo : EIATTR_KPARAM_INFO
	.align		4
.L_4457:
        /*0008*/ 	.byte	0x04, 0x17
        /*000a*/ 	.short	(.L_4459 - .L_4458)
.L_4458:
        /*000c*/ 	.word	0x00000000
        /*0010*/ 	.short	0x0013
        /*0012*/ 	.short	0x0070
        /*0014*/ 	.byte	0x00, 0xf0, 0x11, 0x00


	//----- nvinfo : EIATTR_KPARAM_INFO
	.align		4
.L_4459:
        /*0018*/ 	.byte	0x04, 0x17
        /*001a*/ 	.short	(.L_4461 - .L_4460)
.L_4460:
        /*001c*/ 	.word	0x00000000
        /*0020*/ 	.short	0x0012
        /*0022*/ 	.short	0x0068
        /*0024*/ 	.byte	0x00, 0xf0, 0x21, 0x00


	//----- nvinfo : EIATTR_KPARAM_INFO
	.align		4
.L_4461:
        /*0028*/ 	.byte	0x04, 0x17
        /*002a*/ 	.short	(.L_4463 - .L_4462)
.L_4462:
        /*002c*/ 	.word	0x00000000
        /*0030*/ 	.short	0x0011
        /*0032*/ 	.short	0x0060
        /*0034*/ 	.byte	0x00, 0xf0, 0x05, 0x00


	//----- nvinfo : EIATTR_KPARAM_INFO
	.align		4
.L_4463:
        /*0038*/ 	.byte	0x04, 0x17
        /*003a*/ 	.short	(.L_4465 - .L_4464)
.L_4464:
        /*003c*/ 	.word	0x00000000
        /*0040*/ 	.short	0x0010
        /*0042*/ 	.short	0x005c
        /*0044*/ 	.byte	0x00, 0xf0, 0x11, 0x00


	//----- nvinfo : EIATTR_KPARAM_INFO
	.align		4
.L_4465:
        /*0048*/ 	.byte	0x04, 0x17
        /*004a*/ 	.short	(.L_4467 - .L_4466)
.L_4466:
        /*004c*/ 	.word	0x00000000
        /*0050*/ 	.short	0x000f
        /*0052*/ 	.short	0x0058
        /*0054*/ 	.byte	0x00, 0xf0, 0x11, 0x00


	//----- nvinfo : EIATTR_KPARAM_INFO
	.align		4
.L_4467:
        /*0058*/ 	.byte	0x04, 0x17
        /*005a*/ 	.short	(.L_4469 - .L_4468)
.L_4468:
        /*005c*/ 	.word	0x00000000
        /*0060*/ 	.short	0x000e
        /*0062*/ 	.short	0x0054
        /*0064*/ 	.byte	0x00, 0xf0, 0x11, 0x00


	//----- nvinfo : EIATTR_KPARAM_INFO
	.align		4
.L_4469:
        /*0068*/ 	.byte	0x04, 0x17
        /*006a*/ 	.short	(.L_4471 - .L_4470)
.L_4470:
        /*006c*/ 	.word	0x00000000
        /*0070*/ 	.short	0x000d
        /*0072*/ 	.short	0x0050
        /*0074*/ 	.byte	0x00, 0xf0, 0x11, 0x00


	//----- nvinfo : EIATTR_KPARAM_INFO
	.align		4
.L_4471:
        /*0078*/ 	.byte	0x04, 0x17
        /*007a*/ 	.short	(.L_4473 - .L_4472)
.L_4472:
        /*007c*/ 	.word	0x00000000
        /*0080*/ 	.short	0x000c
        /*0082*/ 	.short	0x004c
        /*0084*/ 	.byte	0x00, 0xf0, 0x11, 0x00


	//----- nvinfo : EIATTR_KPARAM_INFO
	.align		4
.L_4473:
        /*0088*/ 	.byte	0x04, 0x17
        /*008a*/ 	.short	(.L_4475 - .L_4474)
.L_4474:
        /*008c*/ 	.word	0x00000000
        /*0090*/ 	.short	0x000b
        /*0092*/ 	.short	0x0048
        /*0094*/ 	.byte	0x00, 0xf0, 0x11, 0x00


	//----- nvinfo : EIATTR_KPARAM_INFO
	.align		4
.L_4475:
        /*0098*/ 	.byte	0x04, 0x17
        /*009a*/ 	.short	(.L_4477 - .L_4476)
.L_4476:
        /*009c*/ 	.word	0x00000000
        /*00a0*/ 	.short	0x000a
        /*00a2*/ 	.short	0x0040
        /*00a4*/ 	.byte	0x00, 0xf0, 0x21, 0x00


	//----- nvinfo : EIATTR_KPARAM_INFO
	.align		4
.L_4477:
        /*00a8*/ 	.byte	0x04, 0x17
        /*00aa*/ 	.short	(.L_4479 - .L_4478)
.L_4478:
        /*00ac*/ 	.word	0x00000000
        /*00b0*/ 	.short	0x0009
        /*00b2*/ 	.short	0x0038
        /*00b4*/ 	.byte	0x00, 0xf0, 0x21, 0x00


	//----- nvinfo : EIATTR_KPARAM_INFO
	.align		4
.L_4479:
        /*00b8*/ 	.byte	0x04, 0x17
        /*00ba*/ 	.short	(.L_4481 - .L_4480)
.L_4480:
        /*00bc*/ 	.word	0x00000000
        /*00c0*/ 	.short	0x0008
        /*00c2*/ 	.short	0x0034
        /*00c4*/ 	.byte	0x00, 0xf0, 0x11, 0x00


	//----- nvinfo : EIATTR_KPARAM_INFO
	.align		4
.L_4481:
        /*00c8*/ 	.byte	0x04, 0x17
        /*00ca*/ 	.short	(.L_4483 - .L_4482)
.L_4482:
        /*00cc*/ 	.word	0x00000000
        /*00d0*/ 	.short	0x0007
        /*00d2*/ 	.short	0x0030
        /*00d4*/ 	.byte	0x00, 0xf0, 0x11, 0x00


	//----- nvinfo : EIATTR_KPARAM_INFO
	.align		4
.L_4483:
        /*00d8*/ 	.byte	0x04, 0x17
        /*00da*/ 	.short	(.L_4485 - .L_4484)
.L_4484:
        /*00dc*/ 	.word	0x00000000
        /*00e0*/ 	.short	0x0006
        /*00e2*/ 	.short	0x002c
        /*00e4*/ 	.byte	0x00, 0xf0, 0x11, 0x00


	//----- nvinfo : EIATTR_KPARAM_INFO
	.align		4
.L_4485:
        /*00e8*/ 	.byte	0x04, 0x17
        /*00ea*/ 	.short	(.L_4487 - .L_4486)
.L_4486:
        /*00ec*/ 	.word	0x00000000
        /*00f0*/ 	.short	0x0005
        /*00f2*/ 	.short	0x0028
        /*00f4*/ 	.byte	0x00, 0xf0, 0x11, 0x00


	//----- nvinfo : EIATTR_KPARAM_INFO
	.align		4
.L_4487:
        /*00f8*/ 	.byte	0x04, 0x17
        /*00fa*/ 	.short	(.L_4489 - .L_4488)
.L_4488:
        /*00fc*/ 	.word	0x00000000
        /*0100*/ 	.short	0x0004
        /*0102*/ 	.short	0x0020
        /*0104*/ 	.byte	0x00, 0xf0, 0x21, 0x00


	//----- nvinfo : EIATTR_KPARAM_INFO
	.align		4
.L_4489:
        /*0108*/ 	.byte	0x04, 0x17
        /*010a*/ 	.short	(.L_4491 - .L_4490)
.L_4490:
        /*010c*/ 	.word	0x00000000
        /*0110*/ 	.short	0x0003
        /*0112*/ 	.short	0x0018
        /*0114*/ 	.byte	0x00, 0xf0, 0x21, 0x00


	//----- nvinfo : EIATTR_KPARAM_INFO
	.align		4
.L_4491:
        /*0118*/ 	.byte	0x04, 0x17
        /*011a*/ 	.short	(.L_4493 - .L_4492)
.L_4492:
        /*011c*/ 	.word	0x00000000
        /*0120*/ 	.short	0x0002
        /*0122*/ 	.short	0x0010
        /*0124*/ 	.byte	0x00, 0xf0, 0x21, 0x00


	//----- nvinfo : EIATTR_KPARAM_INFO
	.align		4
.L_4493:
        /*0128*/ 	.byte	0x04, 0x17
        /*012a*/ 	.short	(.L_4495 - .L_4494)
.L_4494:
        /*012c*/ 	.word	0x00000000
        /*0130*/ 	.short	0x0001
        /*0132*/ 	.short	0x0008
        /*0134*/ 	.byte	0x00, 0xf0, 0x21, 0x00


	//----- nvinfo : EIATTR_KPARAM_INFO
	.align		4
.L_4495:
        /*0138*/ 	.byte	0x04, 0x17
        /*013a*/ 	.short	(.L_4497 - .L_4496)
.L_4496:
        /*013c*/ 	.word	0x00000000
        /*0140*/ 	.short	0x0000
        /*0142*/ 	.short	0x0000
        /*0144*/ 	.byte	0x00, 0xf0, 0x21, 0x00


	//----- nvinfo : EIATTR_SPARSE_MMA_MASK
	.align		4
.L_4497:
        /*0148*/ 	.byte	0x03, 0x50
        /*014a*/ 	.short	0x0000


	//----- nvinfo : EIATTR_MAXREG_COUNT
	.align		4
        /*014c*/ 	.byte	0x03, 0x1b
        /*014e*/ 	.short	0x00ff


	//----- nvinfo : EIATTR_NUM_BARRIERS
	.align		4
        /*0150*/ 	.byte	0x02, 0x4c
        /*0152*/ 	.byte	0x01
	.zero		1


	//----- nvinfo : EIATTR_MERCURY_ISA_VERSION
	.align		4
        /*0154*/ 	.byte	0x03, 0x5f
        /*0156*/ 	.short	0x0101


	//----- nvinfo : EIATTR_EXIT_INSTR_OFFSETS
	.align		4
        /*0158*/ 	.byte	0x04, 0x1c
        /*015a*/ 	.short	(.L_4499 - .L_4498)


	//   ....[0]....
.L_4498:
        /*015c*/ 	.word	0x000002f0


	//   ....[1]....
        /*0160*/ 	.word	0x000055c0


	//   ....[2]....
        /*0164*/ 	.word	0x00005770


	//   ....[3]....
        /*0168*/ 	.word	0x00005810


	//   ....[4]....
        /*016c*/ 	.word	0x00005850


	//----- nvinfo : EIATTR_CRS_STACK_SIZE
	.align		4
.L_4499:
        /*0170*/ 	.byte	0x04, 0x1e
        /*0172*/ 	.short	(.L_4501 - .L_4500)
.L_4500:
        /*0174*/ 	.word	0x00000000


	//----- nvinfo : EIATTR_CBANK_PARAM_SIZE
	.align		4
.L_4501:
        /*0178*/ 	.byte	0x03, 0x19
        /*017a*/ 	.short	0x0074


	//----- nvinfo : EIATTR_PARAM_CBANK
	.align		4
        /*017c*/ 	.byte	0x04, 0x0a
        /*017e*/ 	.short	(.L_4503 - .L_4502)
	.align		4
.L_4502:
        /*0180*/ 	.word	index@(.nv.constant0._Z23gemm_half_q_half_kernelILi1ELi160ELb0ELb0ELi32EEvPK6__halfPKjS4_S2_PS0_iiiiPKtS7_iiiiiibS2_i)
        /*0184*/ 	.short	0x0210
        /*0186*/ 	.short	0x0074


	//----- nvinfo : EIATTR_SW_WAR
	.align		4
.L_4503:
        /*0188*/ 	.byte	0x04, 0x36
        /*018a*/ 	.short	(.L_4505 - .L_4504)
.L_4504:
        /*018c*/ 	.word	0x00000008
.L_4505:


//--------------------- .nv.info._Z23gemm_half_q_half_kernelILi1ELi40ELb0ELb0ELi32EEvPK6__halfPKjS4_S2_PS0_iiiiPKtS7_iiiiiibS2_i --------------------------
	.section	.nv.info._Z23gemm_half_q_half_kernelILi1ELi40ELb0ELb0ELi32EEvPK6__halfPKjS4_S2_PS0_iiiiPKtS7_iiiiiibS2_i,"",@"SHT_CUDA_INFO"
	.sectionflags	@""
	.align	4


	//----- nvinfo : EIATTR_CUDA_API_VERSION
	.align		4
        /*0000*/ 	.byte	0x04, 0x37
        /*0002*/ 	.short	(.L_4507 - .L_4506)
.L_4506:
        /*0004*/ 	.word	0x00000082


	//----- nvinfo : EIATTR_KPARAM_INFO
	.align		4
.L_4507:
        /*0008*/ 	.byte	0x04, 0x17
        /*000a*/ 	.short	(.L_4509 - .L_4508)
.L_4508:
        /*000c*/ 	.word	0x00000000
        /*0010*/ 	.short	0x0013
        /*0012*/ 	.short	0x0070
        /*0014*/ 	.byte	0x00, 0xf0, 0x11, 0x00


	//----- nvinfo : EIATTR_KPARAM_INFO
	.align		4
.L_4509:
        /*0018*/ 	.byte	0x04, 0x17
        /*001a*/ 	.short	(.L_4511 - .L_4510)
.L_4510:
        /*001c*/ 	.word	0x00000000
        /*0020*/ 	.short	0x0012
        /*0022*/ 	.short	0x0068
        /*0024*/ 	.byte	0x00, 0xf0, 0x21, 0x00


	//----- nvinfo : EIATTR_KPARAM_INFO
	.align		4
.L_4511:
        /*0028*/ 	.byte	0x04, 0x17
        /*002a*/ 	.short	(.L_4513 - .L_4512)
.L_4512:
        /*002c*/ 	.word	0x00000000
        /*0030*/ 	.short	0x0011
        /*0032*/ 	.short	0x0060
        /*0034*/ 	.byte	0x00, 0xf0, 0x05, 0x00


	//----- nvinfo : EIATTR_KPARAM_INFO
	.align		4
.L_4513:
        /*0038*/ 	.byte	0x04, 0x17
        /*003a*/ 	.short	(.L_4515 - .L_4514)
.L_4514:
        /*003c*/ 	.word	0x00000000
        /*0040*/ 	.short	0x0010
        /*0042*/ 	.short	0x005c
        /*0044*/ 	.byte	0x00, 0xf0, 0x11, 0x00


	//----- nvinfo : EIATTR_KPARAM_INFO
	.align		4
.L_4515:
        /*0048*/ 	.byte	0x04, 0x17
        /*004a*/ 	.short	(.L_4517 - .L_4516)
.L_4516:
        /*004c*/ 	.word	0x00000000
        /*0050*/ 	.short	0x000f
        /*0052*/ 	.short	0x0058
        /*0054*/ 	.byte	0x00, 0xf0, 0x11, 0x00


	//----- nvinfo : EIATTR_KPARAM_INFO
	.align		4
.L_4517:
        /*0058*/ 	.byte	0x04, 0x17
        /*005a*/ 	.short	(.L_4519 - .L_4518)
.L_4518:
        /*005c*/ 	.word	0x00000000
        /*0060*/ 	.short	0x000e
        /*0062*/ 	.short	0x0054
        /*0064*/ 	.byte	0x00, 0xf0, 0x11, 0x00


	//----- nvinfo : EIATTR_KPARAM_INFO
	.align		4
.L_4519:
        /*0068*/ 	.byte	0x04, 0x17
        /*006a*/ 	.short	(.L_4521 - .L_4520)
.L_4520:
        /*006c*/ 	.word	0x00000000
        /*0070*/ 	.short	0x000d
        /*0072*/ 	.short	0x0050
        /*0074*/ 	.byte	0x00, 0xf0, 0x11, 0x00


	//----- nvinfo : EIATTR_KPARAM_INFO
	.align		4
.L_4521:
        /*0078*/ 	.byte	0x04, 0x17
        /*007a*/ 	.short	(.L_4523 - .L_4522)
.L_4522:
        /*007c*/ 	.word	0x00000000
        /*0080*/ 	.short	0x000c
        /*0082*/ 	.short	0x004c
        /*0084*/ 	.byte	0x00, 0xf0, 0x11, 0x00


	//----- nvinfo : EIATTR_KPARAM_INFO
	.align		4
.L_4523:
        /*0088*/ 	.byte	0x04, 0x17
        /*008a*/ 	.short	(.L_4525 - .L_4524)
.L_4524:
        /*008c*/ 	.word	0x00000000
        /*0090*/ 	.short	0x000b
        /*0092*/ 	.short	0x0048
        /*0094*/ 	.byte	0x00, 0xf0, 0x11, 0x00


	//----- nvinfo : EIATTR_KPARAM_INFO
	.align		4
.L_4525:
        /*0098*/ 	.byte	0x04, 0x17
        /*009a*/ 	.short	(.L_4527 - .L_4526)
.L_4526:
        /*009c*/ 	.word	0x00000000
        /*00a0*/ 	.short	0x000a
        /*00a2*/ 	.short	0x0040
        /*00a4*/ 	.byte	0x00, 0xf0, 0x21, 0x00


	//----- nvinfo : EIATTR_KPARAM_INFO
	.align		4
.L_4527:
        /*00a8*/ 	.byte	0x04, 0x17
        /*00aa*/ 	.short	(.L_4529 - .L_4528)
.L_4528:
        /*00ac*/ 	.word	0x00000000
        /*00b0*/ 	.short	0x0009
        /*00b2*/ 	.short	0x0038
        /*00b4*/ 	.byte	0x00, 0xf0, 0x21, 0x00


	//----- nvinfo : EIATTR_KPARAM_INFO
	.align		4
.L_4529:
        /*00b8*/ 	.byte	0x04, 0x17
        /*00ba*/ 	.short	(.L_4531 - .L_4530)
.L_4530:
        /*00bc*/ 	.word	0x00000000
        /*00c0*/ 	.short	0x0008
        /*00c2*/ 	.short	0x0034
        /*00c4*/ 	.byte	0x00, 0xf0, 0x11, 0x00


	//----- nvinfo : EIATTR_KPARAM_INFO
	.align		4
.L_4531:
        /*00c8*/ 	.byte	0x04, 0x17
        /*00ca*/ 	.short	(.L_4533 - .L_4532)
.L_4532:
        /*00cc*/ 	.word	0x00000000
        /*00d0*/ 	.short	0x0007
        /*00d2*/ 	.short	0x0030
        /*00d4*/ 	.byte	0x00, 0xf0, 0x11, 0x00


	//----- nvinfo : EIATTR_KPARAM_INFO
	.align		4
.L_4533:
        /*00d8*/ 	.byte	0x04, 0x17
        /*00da*/ 	.short	(.L_4535 - .L_4534)
.L_4534:
        /*00dc*/ 	.word	0x00000000
        /*00e0*/ 	.short	0x0006
        /*00e2*/ 	.short	0x002c
        /*00e4*/ 	.byte	0x00, 0xf0, 0x11, 0x00


	//----- nvinfo : EIATTR_KPARAM_INFO
	.align		4
.L_4535:
        /*00e8*/ 	.byte	0x04, 0x17
        /*00ea*/ 	.short	(.L_4537 - .L_4536)
.L_4536:
        /*00ec*/ 	.word	0x00000000
        /*00f0*/ 	.short	0x0005
        /*00f2*/ 	.short	0x0028
        /*00f4*/ 	.byte	0x00, 0xf0, 0x11, 0x00


	//----- nvinfo : EIATTR_KPARAM_INFO
	.align		4
.L_4537:
        /*00f8*/ 	.byte	0x04, 0x17
        /*00fa*/ 	.short	(.L_4539 - .L_4538)
.L_4538:
        /*00fc*/ 	.word	0x00000000
        /*0100*/ 	.short	0x0004
        /*0102*/ 	.short	0x0020
        /*0104*/ 	.byte	0x00, 0xf0, 0x21, 0x00


	//----- nvinfo : EIATTR_KPARAM_INFO
	.align		4
.L_4539:
        /*0108*/ 	.byte	0x04, 0x17
        /*010a*/ 	.short	(.L_4541 - .L_4540)
.L_4540:
        /*010c*/ 	.word	0x00000000
        /*0110*/ 	.short	0x0003
        /*0112*/ 	.short	0x0018
        /*0114*/ 	.byte	0x00, 0xf0, 0x21, 0x00


	//----- nvinfo : EIATTR_KPARAM_INFO
	.align		4
.L_4541:
        /*0118*/ 	.byte	0x04, 0x17
        /*011a*/ 	.short	(.L_4543 - .L_4542)
.L_4542:
        /*011c*/ 	.word	0x00000000
        /*0120*/ 	.short	0x0002
        /*0122*/ 	.short	0x0010
        /*0124*/ 	.byte	0x00, 0xf0, 0x21, 0x00


	//----- nvinfo : EIATTR_KPARAM_INFO
	.align		4
.L_4543:
        /*0128*/ 	.byte	0x04, 0x17
        /*012a*/ 	.short	(.L_4545 - .L_4544)
.L_4544:
        /*012c*/ 	.word	0x00000000
        /*0130*/ 	.short	0x0001
        /*0132*/ 	.short	0x0008
        /*0134*/ 	.byte	0x00, 0xf0, 0x21, 0x00


	//----- nvinfo : EIATTR_KPARAM_INFO
	.align		4
.L_4545:
        /*0138*/ 	.byte	0x04, 0x17
        /*013a*/ 	.short	(.L_4547 - .L_4546)
.L_4546:
        /*013c*/ 	.word	0x00000000
        /*0140*/ 	.short	0x0000
        /*0142*/ 	.short	0x0000
        /*0144*/ 	.byte	0x00, 0xf0, 0x21, 0x00


	//----- nvinfo : EIATTR_SPARSE_MMA_MASK
	.align		4
.L_4547:
        /*0148*/ 	.byte	0x03, 0x50
        /*014a*/ 	.short	0x0000


	//----- nvinfo : EIATTR_MAXREG_COUNT
	.align		4
        /*014c*/ 	.byte	0x03, 0x1b
        /*014e*/ 	.short	0x00ff


	//----- nvinfo : EIATTR_NUM_BARRIERS
	.align		4
        /*0150*/ 	.byte	0x02, 0x4c
        /*0152*/ 	.byte	0x01
	.zero		1


	//----- nvinfo : EIATTR_MERCURY_ISA_VERSION
	.align		4
        /*0154*/ 	.byte	0x03, 0x5f
        /*0156*/ 	.short	0x0101


	//----- nvinfo : EIATTR_EXIT_INSTR_OFFSETS
	.align		4
        /*0158*/ 	.byte	0x04, 0x1c
        /*015a*/ 	.short	(.L_4549 - .L_4548)


	//   ....[0]....
.L_4548:
        /*015c*/ 	.word	0x000002f0


	//   ....[1]....
        /*0160*/ 	.word	0x000047f0


	//   ....[2]....
        /*0164*/ 	.word	0x000049a0


	//   ....[3]....
        /*0168*/ 	.word	0x00004a40


	//   ....[4]....
        /*016c*/ 	.word	0x00004a80


	//----- nvinfo : EIATTR_CRS_STACK_SIZE
	.align		4
.L_4549:
        /*0170*/ 	.byte	0x04, 0x1e
        /*0172*/ 	.short	(.L_4551 - .L_4550)
.L_4550:
        /*0174*/ 	.word	0x00000000


	//----- nvinfo : EIATTR_CBANK_PARAM_SIZE
	.align		4
.L_4551:
        /*0178*/ 	.byte	0x03, 0x19
        /*017a*/ 	.short	0x0074


	//----- nvinfo : EIATTR_PARAM_CBANK
	.align		4
        /*017c*/ 	.byte	0x04, 0x0a
        /*017e*/ 	.short	(.L_4553 - .L_4552)
	.align		4
.L_4552:
        /*0180*/ 	.word	index@(.nv.constant0._Z23gemm_half_q_half_kernelILi1ELi40ELb0ELb0ELi32EEvPK6__halfPKjS4_S2_PS0_iiiiPKtS7_iiiiiibS2_i)
        /*0184*/ 	.short	0x0210
        /*0186*/ 	.short	0x0074


	//----- nvinfo : EIATTR_SW_WAR
	.align		4
.L_4553:
        /*0188*/ 	.byte	0x04, 0x36
        /*018a*/ 	.short	(.L_4555 - .L_4554)
.L_4554:
        /*018c*/ 	.word	0x00000008
.L_4555:


//--------------------- .nv.info._Z23gemm_half_q_half_kernelILi1ELi10ELb0ELb0ELi32EEvPK6__halfPKjS4_S2_PS0_iiiiPKtS7_iiiiiibS2_i --------------------------
	.section	.nv.info._Z23gemm_half_q_half_kernelILi1ELi10ELb0ELb0ELi32EEvPK6__halfPKjS4_S2_PS0_iiiiPKtS7_iiiiiibS2_i,"",@"SHT_CUDA_INFO"
	.sectionflags	@""
	.align	4


	//----- nvinfo : EIATTR_CUDA_API_VERSION
	.align		4
        /*0000*/ 	.byte	0x04, 0x37
        /*0002*/ 	.short	(.L_4557 - .L_4556)
.L_4556:
        /*0004*/ 	.word	0x00000082


	//----- nvinfo : EIATTR_KPARAM_INFO
	.align		4
.L_4557:
        /*0008*/ 	.byte	0x04, 0x17
        /*000a*/ 	.short	(.L_4559 - .L_4558)
.L_4558:
        /*000c*/ 	.word	0x00000000
        /*0010*/ 	.short	0x0013
        /*0012*/ 	.short	0x0070
        /*0014*/ 	.byte	0x00, 0xf0, 0x11, 0x00


	//----- nvinfo : EIATTR_KPARAM_INFO
	.align		4
.L_4559:
        /*0018*/ 	.byte	0x04, 0x17
        /*001a*/ 	.short	(.L_4561 - .L_4560)
.L_4560:
        /*001c*/ 	.word	0x00000000
        /*0020*/ 	.short	0x0012
        /*0022*/ 	.short	0x0068
        /*0024*/ 	.byte	0x00, 0xf0, 0x21, 0x00


	//----- nvinfo : EIATTR_KPARAM_INFO
	.align		4
.L_4561:
        /*0028*/ 	.byte	0x04, 0x17
        /*002a*/ 	.short	(.L_4563 - .L_4562)
.L_4562:
        /*002c*/ 	.word	0x00000000
        /*0030*/ 	.short	0x0011
        /*0032*/ 	.short	0x0060
        /*0034*/ 	.byte	0x00, 0xf0, 0x05, 0x00


	//----- nvinfo : EIATTR_KPARAM_INFO
	.align		4
.L_4563:
        /*0038*/ 	.byte	0x04, 0x17
        /*003a*/ 	.short	(.L_4565 - .L_4564)
.L_4564:
        /*003c*/ 	.word	0x00000000
        /*0040*/ 	.short	0x0010
        /*0042*/ 	.short	0x005c
        /*0044*/ 	.byte	0x00, 0xf0, 0x11, 0x00


	//----- nvinfo : EIATTR_KPARAM_INFO
	.align		4
.L_4565:
        /*0048*/ 	.byte	0x04, 0x17
        /*004a*/ 	.short	(.L_4567 - .L_4566)
.L_4566:
        /*004c*/ 	.word	0x00000000
        /*0050*/ 	.short	0x000f
        /*0052*/ 	.short	0x0058
        /*0054*/ 	.byte	0x00, 0xf0, 0x11, 0x00


	//----- nvinfo : EIATTR_KPARAM_INFO
	.align		4
.L_4567:
        /*0058*/ 	.byte	0x04, 0x17
        /*005a*/ 	.short	(.L_4569 - .L_4568)
.L_4568:
        /*005c*/ 	.word	0x00000000
        /*0060*/ 	.short	0x000e
        /*0062*/ 	.short	0x0054
        /*0064*/ 	.byte	0x00, 0xf0, 0x11, 0x00


	//----- nvinfo : EIATTR_KPARAM_INFO
	.align		4
.L_4569:
        /*0068*/ 	.byte	0x04, 0x17
        /*006a*/ 	.short	(.L_4571 - .L_4570)
.L_4570:
        /*006c*/ 	.word	0x00000000
        /*0070*/ 	.short	0x000d
        /*0072*/ 	.short	0x0050
        /*0074*/ 	.byte	0x00, 0xf0, 0x11, 0x00


	//----- nvinfo : EIATTR_KPARAM_INFO
	.align		4
.L_4571:
        /*0078*/ 	.byte	0x04, 0x17
        /*007a*/ 	.short	(.L_4573 - .L_4572)
.L_4572:
        /*007c*/ 	.word	0x00000000
        /*0080*/ 	.short	0x000c
        /*0082*/ 	.short	0x004c
        /*0084*/ 	.byte	0x00, 0xf0, 0x11, 0x00


	//----- nvinfo : EIATTR_KPARAM_INFO
	.align		4
.L_4573:
        /*0088*/ 	.byte	0x04, 0x17
        /*008a*/ 	.short	(.L_4575 - .L_4574)
.L_4574:
        /*008c*/ 	.word	0x00000000
        /*0090*/ 	.short	0x000b
        /*0092*/ 	.short	0x0048
        /*0094*/ 	.byte	0x00, 0xf0, 0x11, 0x00


	//----- nvinfo : EIATTR_KPARAM_INFO
	.align		4
.L_4575:
        /*0098*/ 	.byte	0x04, 0x17
        /*009a*/ 	.short	(.L_4577 - .L_4576)
.L_4576:
        /*009c*/ 	.word	0x00000000
        /*00a0*/ 	.short	0x000a
        /*00a2*/ 	.short	0x0040
        /*00a4*/ 	.byte	0x00, 0xf0, 0x21, 0x00


	//----- nvinfo : EIATTR_KPARAM_INFO
	.align		4
.L_4577:
        /*00a8*/ 	.byte	0x04, 0x17
        /*00aa*/ 	.short	(.L_4579 - .L_4578)
.L_4578:
        /*00ac*/ 	.word	0x00000000
        /*00b0*/ 	.short	0x0009
        /*00b2*/ 	.short	0x0038
        /*00b4*/ 	.byte	0x00, 0xf0, 0x21, 0x00


	//----- nvinfo : EIATTR_KPARAM_INFO
	.align		4
.L_4579:
        /*00b8*/ 	.byte	0x04, 0x17
        /*00ba*/ 	.short	(.L_4581 - .L_4580)
.L_4580:
        /*00bc*/ 	.word	0x00000000
        /*00c0*/ 	.short	0x0008
        /*00c2*/ 	.short	0x0034
        /*00c4*/ 	.byte	0x00, 0xf0, 0x11, 0x00


	//----- nvinfo : EIATTR_KPARAM_INFO
	.align		4
.L_4581:
        /*00c8*/ 	.byte	0x04, 0x17
        /*00ca*/ 	.short	(.L_4583 - .L_4582)
.L_4582:
        /*00cc*/ 	.word	0x00000000
        /*00d0*/ 	.short	0x0007
        /*00d2*/ 	.short	0x0030
        /*00d4*/ 	.byte	0x00, 0xf0, 0x11, 0x00


	//----- nvinfo : EIATTR_KPARAM_INFO
	.align		4
.L_4583:
        /*00d8*/ 	.byte	0x04, 0x17
        /*00da*/ 	.short	(.L_4585 - .L_4584)
.L_4584:
        /*00dc*/ 	.word	0x00000000
        /*00e0*/ 	.short	0x0006
        /*00e2*/ 	.short	0x002c
        /*00e4*/ 	.byte	0x00, 0xf0, 0x11, 0x00


	//----- nvinfo : EIATTR_KPARAM_INFO
	.align		4
.L_4585:
        /*00e8*/ 	.byte	0x04, 0x17
        /*00ea*/ 	.short	(.L_4587 - .L_4586)
.L_4586:
        /*00ec*/ 	.word	0x00000000
        /*00f0*/ 	.short	0x0005
        /*00f2*/ 	.short	0x0028
        /*00f4*/ 	.byte	0x00, 0xf0, 0x11, 0x00


	//----- nvinfo : EIATTR_KPARAM_INFO
	.align		4
.L_4587:
        /*00f8*/ 	.byte	0x04, 0x17
        /*00fa*/ 	.short	(.L_4589 - .L_4588)
.L_4588:
        /*00fc*/ 	.word	0x00000000
        /*0100*/ 	.short	0x0004
        /*0102*/ 	.short	0x0020
        /*0104*/ 	.byte	0x00, 0xf0, 0x21, 0x00


	//----- nvinfo : EIATTR_KPARAM_INFO
	.align		4
.L_4589:
        /*0108*/ 	.byte	0x04, 0x17
        /*010a*/ 	.short	(.L_4591 - .L_4590)
.L_4590:
        /*010c*/ 	.word	0x00000000
        /*0110*/ 	.short	0x0003
        /*0112*/ 	.short	0x0018
        /*0114*/ 	.byte	0x00, 0xf0, 0x21, 0x00


	//----- nvinfo : EIATTR_KPARAM_INFO
	.align		4
.L_4591:
        /*0118*/ 	.byte	0x04, 0x17
        /*011a*/ 	.short	(.L_4593 - .L_4592)
.L_4592:
        /*011c*/ 	.word	0x00000000
        /*0120*/ 	.short	0x0002
        /*0122*/ 	.short	0x0010
        /*0124*/ 	.byte	0x00, 0xf0, 0x21, 0x00


	//----- nvinfo : EIATTR_KPARAM_INFO
	.align		4
.L_4593:
        /*0128*/ 	.byte	0x04, 0x17
        /*012a*/ 	.short	(.L_4595 - .L_4594)
.L_4594:
        /*012c*/ 	.word	0x00000000
        /*0130*/ 	.short	0x0001
        /*0132*/ 	.short	0x0008
        /*0134*/ 	.byte	0x00, 0xf0, 0x21, 0x00


	//----- nvinfo : EIATTR_KPARAM_INFO
	.align		4
.L_4595:
        /*0138*/ 	.byte	0x04, 0x17
        /*013a*/ 	.short	(.L_4597 - .L_4596)
.L_4596:
        /*013c*/ 	.word	0x00000000
        /*0140*/ 	.short	0x0000
        /*0142*/ 	.short	0x0000
        /*0144*/ 	.byte	0x00, 0xf0, 0x21, 0x00


	//----- nvinfo : EIATTR_SPARSE_MMA_MASK
	.align		4
.L_4597:
        /*0148*/ 	.byte	0x03, 0x50
        /*014a*/ 	.short	0x0000


	//----- nvinfo : EIATTR_MAXREG_COUNT
	.align		4
        /*014c*/ 	.byte	0x03, 0x1b
        /*014e*/ 	.short	0x00ff


	//----- nvinfo : EIATTR_NUM_BARRIERS
	.align		4
        /*0150*/ 	.byte	0x02, 0x4c
        /*0152*/ 	.byte	0x01
	.zero		1


	//----- nvinfo : EIATTR_MERCURY_ISA_VERSION
	.align		4
        /*0154*/ 	.byte	0x03, 0x5f
        /*0156*/ 	.short	0x0101


	//----- nvinfo : EIATTR_EXIT_INSTR_OFFSETS
	.align		4
        /*0158*/ 	.byte	0x04, 0x1c
        /*015a*/ 	.short	(.L_4599 - .L_4598)


	//   ....[0]....
.L_4598:
        /*015c*/ 	.word	0x000002f0


	//   ....[1]....
        /*0160*/ 	.word	0x00003a60


	//   ....[2]....
        /*0164*/ 	.word	0x00003c20


	//   ....[3]....
        /*0168*/ 	.word	0x00003cc0


	//   ....[4]....
        /*016c*/ 	.word	0x00003d00


	//----- nvinfo : EIATTR_CRS_STACK_SIZE
	.align		4
.L_4599:
        /*0170*/ 	.byte	0x04, 0x1e
        /*0172*/ 	.short	(.L_4601 - .L_4600)
.L_4600:
        /*0174*/ 	.word	0x00000000


	//----- nvinfo : EIATTR_CBANK_PARAM_SIZE
	.align		4
.L_4601:
        /*0178*/ 	.byte	0x03, 0x19
        /*017a*/ 	.short	0x0074


	//----- nvinfo : EIATTR_PARAM_CBANK
	.align		4
        /*017c*/ 	.byte	0x04, 0x0a
        /*017e*/ 	.short	(.L_4603 - .L_4602)
	.align		4
.L_4602:
        /*0180*/ 	.word	index@(.nv.constant0._Z23gemm_half_q_half_kernelILi1ELi10ELb0ELb0ELi32EEvPK6__halfPKjS4_S2_PS0_iiiiPKtS7_iiiiiibS2_i)
        /*0184*/ 	.short	0x0210
        /*0186*/ 	.short	0x0074


	//----- nvinfo : EIATTR_SW_WAR
	.align		4
.L_4603:
        /*0188*/ 	.byte	0x04, 0x36
        /*018a*/ 	.short	(.L_4605 - .L_4604)
.L_4604:
        /*018c*/ 	.word	0x00000008
.L_4605:


//--------------------- .nv.info._Z23gemm_half_q_half_kernelILi1ELi172ELb0ELb0ELi32EEvPK6__halfPKjS4_S2_PS0_iiiiPKtS7_iiiiiibS2_i --------------------------
	.section	.nv.info._Z23gemm_half_q_half_kernelILi1ELi172ELb0ELb0ELi32EEvPK6__halfPKjS4_S2_PS0_iiiiPKtS7_iiiiiibS2_i,"",@"SHT_CUDA_INFO"
	.sectionflags	@""
	.align	4


	//----- nvinfo : EIATTR_CUDA_API_VERSION
	.align		4
        /*0000*/ 	.byte	0x04, 0x37
        /*0002*/ 	.short	(.L_4607 - .L_4606)
.L_4606:
        /*0004*/ 	.word	0x00000082


	//----- nvinfo : EIATTR_KPARAM_INFO
	.align		4
.L_4607:
        /*0008*/ 	.byte	0x04, 0x17
        /*000a*/ 	.short	(.L_4609 - .L_4608)
.L_4608:
        /*000c*/ 	.word	0x00000000
        /*0010*/ 	.short	0x0013
        /*0012*/ 	.short	0x0070
        /*0014*/ 	.byte	0x00, 0xf0, 0x11, 0x00


	//----- nvinfo : EIATTR_KPARAM_INFO
	.align		4
.L_4609:
        /*0018*/ 	.byte	0x04, 0x17
        /*001a*/ 	.short	(.L_4611 - .L_4610)
.L_4610:
        /*001c*/ 	.word	0x00000000
        /*0020*/ 	.short	0x0012
        /*0022*/ 	.short	0x0068
        /*0024*/ 	.byte	0x00, 0xf0, 0x21, 0x00


	//----- nvinfo : EIATTR_KPARAM_INFO
	.align		4
.L_4611:
        /*0028*/ 	.byte	0x04, 0x17
        /*002a*/ 	.short	(.L_4613 - .L_4612)
.L_4612:
        /*002c*/ 	.word	0x00000000
        /*0030*/ 	.short	0x0011
        /*0032*/ 	.short	0x0060
        /*0034*/ 	.byte	0x00, 0xf0, 0x05, 0x00


	//----- nvinfo : EIATTR_KPARAM_INFO
	.align		4
.L_4613:
        /*0038*/ 	.byte	0x04, 0x17
        /*003a*/ 	.short	(.L_4615 - .L_4614)
.L_4614:
        /*003c*/ 	.word	0x00000000
        /*0040*/ 	.short	0x0010
        /*0042*/ 	.short	0x005c
        /*0044*/ 	.byte	0x00, 0xf0, 0x11, 0x00


	//----- nvinfo : EIATTR_KPARAM_INFO
	.align		4
.L_4615:
        /*0048*/ 	.byte	0x04, 0x17
        /*004a*/ 	.short	(.L_4617 - .L_4616)
.L_4616:
        /*004c*/ 	.word	0x00000000
        /*0050*/ 	.short	0x000f
        /*0052*/ 	.short	0x0058
        /*0054*/ 	.byte	0x00, 0xf0, 0x11, 0x00


	//----- nvinfo : EIATTR_KPARAM_INFO
	.align		4
.L_4617:
        /*0058*/ 	.byte	0x04, 0x17
        /*005a*/ 	.short	(.L_4619 - .L_4618)
.L_4618:
        /*005c*/ 	.word	0x00000000
        /*0060*/ 	.short	0x000e
        /*0062*/ 	.short	0x0054
        /*0064*/ 	.byte	0x00, 0xf0, 0x11, 0x00


	//----- nvinfo : EIATTR_KPARAM_INFO
	.align		4
.L_4619:
        /*0068*/ 	.byte	0x04, 0x17
        /*006a*/ 	.short	(.L_4621 - .L_4620)
.L_4620:
        /*006c*/ 	.word	0x00000000
        /*0070*/ 	.short	0x000d
        /*0072*/ 	.short	0x0050
        /*0074*/ 	.byte	0x00, 0xf0, 0x11, 0x00


	//----- nvinfo : EIATTR_KPARAM_INFO
	.align		4
.L_4621:
        /*0078*/ 	.byte	0x04, 0x17
        /*007a*/ 	.short	(.L_4623 - .L_4622)
.L_4622:
        /*007c*/ 	.word	0x00000000
        /*0080*/ 	.short	0x000c
        /*0082*/ 	.short	0x004c
        /*0084*/ 	.byte	0x00, 0xf0, 0x11, 0x00


	//----- nvinfo : EIATTR_KPARAM_INFO
	.align		4
.L_4623:
        /*0088*/ 	.byte	0x04, 0x17
        /*008a*/ 	.short	(.L_4625 - .L_4624)
.L_4624:
        /*008c*/ 	.word	0x00000000
        /*0090*/ 	.short	0x000b
        /*0092*/ 	.short	0x0048
        /*0094*/ 	.byte	0x00, 0xf0, 0x11, 0x00


	//----- nvinfo : EIATTR_KPARAM_INFO
	.align		4
.L_4625:
        /*0098*/ 	.byte	0x04, 0x17
        /*009a*/ 	.short	(.L_4627 - .L_4626)
.L_4626:
        /*009c*/ 	.word	0x00000000
        /*00a0*/ 	.short	0x000a
        /*00a2*/ 	.short	0x0040
        /*00a4*/ 	.byte	0x00, 0xf0, 0x21, 0x00


	//----- nvinfo : EIATTR_KPARAM_INFO
	.align		4
.L_4627:
        /*00a8*/ 	.byte	0x04, 0x17
        /*00aa*/ 	.short	(.L_4629 - .L_4628)
.L_4628:
        /*00ac*/ 	.word	0x00000000
        /*00b0*/ 	.short	0x0009
        /*00b2*/ 	.short	0x0038
        /*00b4*/ 	.byte	0x00, 0xf0, 0x21, 0x00


	//----- nvinfo : EIATTR_KPARAM_INFO
	.align		4
.L_4629:
        /*00b8*/ 	.byte	0x04, 0x17
        /*00ba*/ 	.short	(.L_4631 - .L_4630)
.L_4630:
        /*00bc*/ 	.word	0x00000000
        /*00c0*/ 	.short	0x0008
        /*00c2*/ 	.short	0x0034
        /*00c4*/ 	.byte	0x00, 0xf0, 0x11, 0x00


	//----- nvinfo : EIATTR_KPARAM_INFO
	.align		4
.L_4631:
        /*00c8*/ 	.byte	0x04, 0x17
        /*00ca*/ 	.short	(.L_4633 - .L_4632)
.L_4632:
        /*00cc*/ 	.word	0x00000000
        /*00d0*/ 	.short	0x0007
        /*00d2*/ 	.short	0x0030
        /*00d4*/ 	.byte	0x00, 0xf0, 0x11, 0x00


	//----- nvinfo : EIATTR_KPARAM_INFO
	.align		4
.L_4633:
        /*00d8*/ 	.byte	0x04, 0x17
        /*00da*/ 	.short	(.L_4635 - .L_4634)
.L_4634:
        /*00dc*/ 	.word	0x00000000
        /*00e0*/ 	.short	0x0006
        /*00e2*/ 	.short	0x002c
        /*00e4*/ 	.byte	0x00, 0xf0, 0x11, 0x00


	//----- nvinfo : EIATTR_KPARAM_INFO
	.align		4
.L_4635:
        /*00e8*/ 	.byte	0x04, 0x17
        /*00ea*/ 	.short	(.L_4637 - .L_4636)
.L_4636:
        /*00ec*/ 	.word	0x00000000
        /*00f0*/ 	.short	0x0005
        /*00f2*/ 	.short	0x0028
        /*00f4*/ 	.byte	0x00, 0xf0, 0x11, 0x00


	//----- nvinfo : EIATTR_KPARAM_INFO
	.align		4
.L_4637:
        /*00f8*/ 	.byte	0x04, 0x17
        /*00fa*/ 	.short	(.L_4639 - .L_4638)
.L_4638:
        /*00fc*/ 	.word	0x00000000
        /*0100*/ 	.short	0x0004
        /*0102*/ 	.short	0x0020
        /*0104*/ 	.byte	0x00, 0xf0, 0x21, 0x00


	//----- nvinfo : EIATTR_KPARAM_INFO
	.align		4
.L_4639:
        /*0108*/ 	.byte	0x04, 0x17
        /*010a*/ 	.short	(.L_4641 - .L_4640)
.L_4640:
        /*010c*/ 	.word	0x00000000
        /*0110*/ 	.short	0x0003
        /*0112*/ 	.short	0x0018
        /*0114*/ 	.byte	0x00, 0xf0, 0x21, 0x00


	//----- nvinfo : EIATTR_KPARAM_INFO
	.align		4
.L_4641:
        /*0118*/ 	.byte	0x04, 0x17
        /*011a*/ 	.short	(.L_4643 - .L_4642)
.L_4642:
        /*011c*/ 	.word	0x00000000
        /*0120*/ 	.short	0x0002
        /*0122*/ 	.short	0x0010
        /*0124*/ 	.byte	0x00, 0xf0, 0x21, 0x00


	//----- nvinfo : EIATTR_KPARAM_INFO
	.align		4
.L_4643:
        /*0128*/ 	.byte	0x04, 0x17
        /*012a*/ 	.short	(.L_4645 - .L_4644)
.L_4644:
        /*012c*/ 	.word	0x00000000
        /*0130*/ 	.short	0x0001
        /*0132*/ 	.short	0x0008
        /*0134*/ 	.byte	0x00, 0xf0, 0x21, 0x00


	//----- nvinfo : EIATTR_KPARAM_INFO
	.align		4
.L_4645:
        /*0138*/ 	.byte	0x04, 0x17
        /*013a*/ 	.short	(.L_4647 - .L_4646)
.L_4646:
        /*013c*/ 	.word	0x00000000
        /*0140*/ 	.short	0x0000
        /*0142*/ 	.short	0x0000
        /*0144*/ 	.byte	0x00, 0xf0, 0x21, 0x00


	//----- nvinfo : EIATTR_SPARSE_MMA_MASK
	.align		4
.L_4647:
        /*0148*/ 	.byte	0x03, 0x50
        /*014a*/ 	.short	0x0000


	//----- nvinfo : EIATTR_MAXREG_COUNT
	.align		4
        /*014c*/ 	.byte	0x03, 0x1b
        /*014e*/ 	.short	0x00ff


	//----- nvinfo : EIATTR_NUM_BARRIERS
	.align		4
        /*0150*/ 	.byte	0x02, 0x4c
        /*0152*/ 	.byte	0x01
	.zero		1


	//----- nvinfo : EIATTR_MERCURY_ISA_VERSION
	.align		4
        /*0154*/ 	.byte	0x03, 0x5f
        /*0156*/ 	.short	0x0101


	//----- nvinfo : EIATTR_EXIT_INSTR_OFFSETS
	.align		4
        /*0158*/ 	.byte	0x04, 0x1c
        /*015a*/ 	.short	(.L_4649 - .L_4648)


	//   ....[0]....
.L_4648:
        /*015c*/ 	.word	0x000002f0


	//   ....[1]....
        /*0160*/ 	.word	0x00008e60


	//   ....[2]....
        /*0164*/ 	.word	0x00009010


	//   ....[3]....
        /*0168*/ 	.word	0x000090b0


	//   ....[4]....
        /*016c*/ 	.word	0x000090f0


	//----- nvinfo : EIATTR_CRS_STACK_SIZE
	.align		4
.L_4649:
        /*0170*/ 	.byte	0x04, 0x1e
        /*0172*/ 	.short	(.L_4651 - .L_4650)
.L_4650:
        /*0174*/ 	.word	0x00000000


	//----- nvinfo : EIATTR_CBANK_PARAM_SIZE
	.align		4
.L_4651:
        /*0178*/ 	.byte	0x03, 0x19
        /*017a*/ 	.short	0x0074


	//----- nvinfo : EIATTR_PARAM_CBANK
	.align		4
        /*017c*/ 	.byte	0x04, 0x0a
        /*017e*/ 	.short	(.L_4653 - .L_4652)
	.align		4
.L_4652:
        /*0180*/ 	.word	index@(.nv.constant0._Z23gemm_half_q_half_kernelILi1ELi172ELb0ELb0ELi32EEvPK6__halfPKjS4_S2_PS0_iiiiPKtS7_iiiiiibS2_i)
        /*0184*/ 	.short	0x0210
        /*0186*/ 	.short	0x0074


	//----- nvinfo : EIATTR_SW_WAR
	.align		4
.L_4653:
        /*0188*/ 	.byte	0x04, 0x36
        /*018a*/ 	.short	(.L_4655 - .L_4654)
.L_4654:
        /*018c*/ 	.word	0x00000008
.L_4655:


//--------------------- .nv.info._Z23gemm_half_q_half_kernelILi1ELi176ELb0ELb0ELi32EEvPK6__halfPKjS4_S2_PS0_iiiiPKtS7_iiiiiibS2_i --------------------------
	.section	.nv.info._Z23gemm_half_q_half_kernelILi1ELi176ELb0ELb0ELi32EEvPK6__halfPKjS4_S2_PS0_iiiiPKtS7_iiiiiibS2_i,"",@"SHT_CUDA_INFO"
	.sectionflags	@""
	.align	4


	//----- nvinfo : EIATTR_CUDA_API_VERSION
	.align		4
        /*0000*/ 	.byte	0x04, 0x37
        /*0002*/ 	.short	(.L_4657 - .L_4656)
.L_4656:
        /*0004*/ 	.word	0x00000082


	//----- nvinfo : EIATTR_KPARAM_INFO
	.align		4
.L_4657:
        /*0008*/ 	.byte	0x04, 0x17
        /*000a*/ 	.short	(.L_4659 - .L_4658)
.L_4658:
        /*000c*/ 	.word	0x00000000
        /*0010*/ 	.short	0x0013
        /*0012*/ 	.short	0x0070
        /*0014*/ 	.byte	0x00, 0xf0, 0x11, 0x00


	//----- nvinfo : EIATTR_KPARAM_INFO
	.align		4
.L_4659:
        /*0018*/ 	.byte	0x04, 0x17
        /*001a*/ 	.short	(.L_4661 - .L_4660)
.L_4660:
        /*001c*/ 	.word	0x00000000
        /*0020*/ 	.short	0x0012
        /*0022*/ 	.short	0x0068
        /*0024*/ 	.byte	0x00, 0xf0, 0x21, 0x00


	//----- nvinfo : EIATTR_KPARAM_INFO
	.align		4
.L_4661:
        /*0028*/ 	.byte	0x04, 0x17
        /*002a*/ 	.short	(.L_4663 - .L_4662)
.L_4662:
        /*002c*/ 	.word	0x00000000
        /*0030*/ 	.short	0x0011
        /*0032*/ 	.short	0x0060
        /*0034*/ 	.byte	0x00, 0xf0, 0x05, 0x00


	//----- nvinfo : EIATTR_KPARAM_INFO
	.align		4
.L_4663:
        /*0038*/ 	.byte	0x04, 0x17
        /*003a*/ 	.short	(.L_4665 - .L_4664)
.L_4664:
        /*003c*/ 	.word	0x00000000
        /*0040*/ 	.short	0x0010
        /*0042*/ 	.short	0x005c
        /*0044*/ 	.byte	0x00, 0xf0, 0x11, 0x00


	//----- nvinfo : EIATTR_KPARAM_INFO
	.align		4
.L_4665:
        /*0048*/ 	.byte	0x04, 0x17
        /*004a*/ 	.short	(.L_4667 - .L_4666)
.L_4666:
        /*004c*/ 	.word	0x00000000
        /*0050*/ 	.short	0x000f
        /*0052*/ 	.short	0x0058
        /*0054*/ 	.byte	0x00, 0xf0, 0x11, 0x00


	//----- nvinfo : EIATTR_KPARAM_INFO
	.align		4
.L_4667:
        /*0058*/ 	.byte	0x04, 0x17
        /*005a*/ 	.short	(.L_4669 - .L_4668)
.L_4668:
        /*005c*/ 	.word	0x00000000
        /*0060*/ 	.short	0x000e
        /*0062*/ 	.short	0x0054
        /*0064*/ 	.byte	0x00, 0xf0, 0x11, 0x00


	//----- nvinfo : EIATTR_KPARAM_INFO
	.align		4
.L_4669:
        /*0068*/ 	.byte	0x04, 0x17
        /*006a*/ 	.short	(.L_4671 - .L_4670)
.L_4670:
        /*006c*/ 	.word	0x00000000
        /*0070*/ 	.short	0x000d
        /*0072*/ 	.short	0x0050
        /*0074*/ 	.byte	0x00, 0xf0, 0x11, 0x00


	//----- nvinfo : EIATTR_KPARAM_INFO
	.align		4
.L_4671:
        /*0078*/ 	.byte	0x04, 0x17
        /*007a*/ 	.short	(.L_4673 - .L_4672)
.L_4672:
        /*007c*/ 	.word	0x00000000
        /*0080*/ 	.short	0x000c
        /*0082*/ 	.short	0x004c
        /*0084*/ 	.byte	0x00, 0xf0, 0x11, 0x00


	//----- nvinfo : EIATTR_KPARAM_INFO
	.align		4
.L_4673:
        /*0088*/ 	.byte	0x04, 0x17
        /*008a*/ 	.short	(.L_4675 - .L_4674)
.L_4674:
        /*008c*/ 	.word	0x00000000
        /*0090*/ 	.short	0x000b
        /*0092*/ 	.short	0x0048
        /*0094*/ 	.byte	0x00, 0xf0, 0x11, 0x00


	//----- nvinfo : EIATTR_KPARAM_INFO
	.align		4
.L_4675:
        /*0098*/ 	.byte	0x04, 0x17
        /*009a*/ 	.short	(.L_4677 - .L_4676)
.L_4676:
        /*009c*/ 	.word	0x00000000
        /*00a0*/ 	.short	0x000a
        /*00a2*/ 	.short	0x0040
        /*00a4*/ 	.byte	0x00, 0xf0, 0x21, 0x00


	//----- nvinfo : EIATTR_KPARAM_INFO
	.align		4
.L_4677:
        /*00a8*/ 	.byte	0x04, 0x17
        /*00aa*/ 	.short	(.L_4679 - .L_4678)
.L_4678:
        /*00ac*/ 	.word	0x00000000
        /*00b0*/ 	.short	0x0009
        /*00b2*/ 	.short	0x0038
        /*00b4*/ 	.byte	0x00, 0xf0, 0x21, 0x00


	//----- nvinfo : EIATTR_KPARAM_INFO
	.align		4
.L_4679:
        /*00b8*/ 	.byte	0x04, 0x17
        /*00ba*/ 	.short	(.L_4681 - .L_4680)
.L_4680:
        /*00bc*/ 	.word	0x00000000
        /*00c0*/ 	.short	0x0008
        /*00c2*/ 	.short	0x0034
        /*00c4*/ 	.byte	0x00, 0xf0, 0x11, 0x00


	//----- nvinfo : EIATTR_KPARAM_INFO
	.align		4
.L_4681:
        /*00c8*/ 	.byte	0x04, 0x17
        /*00ca*/ 	.short	(.L_4683 - .L_4682)
.L_4682:
        /*00cc*/ 	.word	0x00000000
        /*00d0*/ 	.short	0x0007
        /*00d2*/ 	.short	0x0030
        /*00d4*/ 	.byte	0x00, 0xf0, 0x11, 0x00


	//----- nvinfo : EIATTR_KPARAM_INFO
	.align		4
.L_4683:
        /*00d8*/ 	.byte	0x04, 0x17
        /*00da*/ 	.short	(.L_4685 - .L_4684)
.L_4684:
        /*00dc*/ 	.word	0x00000000
        /*00e0*/ 	.short	0x0006
        /*00e2*/ 	.short	0x002c
        /*00e4*/ 	.byte	0x00, 0xf0, 0x11, 0x00


	//----- nvinfo : EIATTR_KPARAM_INFO
	.align		4
.L_4685:
        /*00e8*/ 	.byte	0x04, 0x17
        /*00ea*/ 	.short	(.L_4687 - .L_4686)
.L_4686:
        /*00ec*/ 	.word	0x00000000
        /*00f0*/ 	.short	0x0005
        /*00f2*/ 	.short	0x0028
        /*00f4*/ 	.byte	0x00, 0xf0, 0x11, 0x00


	//----- nvinfo : EIATTR_KPARAM_INFO
	.align		4
.L_4687:
        /*00f8*/ 	.byte	0x04, 0x17
        /*00fa*/ 	.short	(.L_4689 - .L_4688)
.L_4688:
        /*00fc*/ 	.word	0x00000000
        /*0100*/ 	.short	0x0004
        /*0102*/ 	.short	0x0020
        /*0104*/ 	.byte	0x00, 0xf0, 0x21, 0x00


	//----- nvinfo : EIATTR_KPARAM_INFO
	.align		4
.L_4689:
        /*0108*/ 	.byte	0x04, 0x17
        /*010a*/ 	.short	(.L_4691 - .L_4690)
.L_4690:
        /*010c*/ 	.word	0x00000000
        /*0110*/ 	.short	0x0003
        /*0112*/ 	.short	0x0018
        /*0114*/ 	.byte	0x00, 0xf0, 0x21, 0x00


	//----- nvinfo : EIATTR_KPARAM_INFO
	.align		4
.L_4691:
        /*0118*/ 	.byte	0x04, 0x17
        /*011a*/ 	.short	(.L_4693 - .L_4692)
.L_4692:
        /*011c*/ 	.word	0x00000000
        /*0120*/ 	.short	0x0002
        /*0122*/ 	.short	0x0010
        /*0124*/ 	.byte	0x00, 0xf0, 0x21, 0x00


	//----- nvinfo : EIATTR_KPARAM_INFO
	.align		4
.L_4693:
        /*0128*/ 	.byte	0x04, 0x17
        /*012a*/ 	.short	(.L_4695 - .L_4694)
.L_4694:
        /*012c*/ 	.word	0x00000000
        /*0130*/ 	.short	0x0001
        /*0132*/ 	.short	0x0008
        /*0134*/ 	.byte	0x00, 0xf0, 0x21, 0x00


	//----- nvinfo : EIATTR_KPARAM_INFO
	.align		4
.L_4695:
        /*0138*/ 	.byte	0x04, 0x17
        /*013a*/ 	.short	(.L_4697 - .L_4696)
.L_4696:
        /*013c*/ 	.word	0x00000000
        /*0140*/ 	.short	0x0000
        /*0142*/ 	.short	0x0000
        /*0144*/ 	.byte	0x00, 0xf0, 0x21, 0x00


	//----- nvinfo : EIATTR_SPARSE_MMA_MASK
	.align		4
.L_4697:
        /*0148*/ 	.byte	0x03, 0x50
        /*014a*/ 	.short	0x0000


	//----- nvinfo : EIATTR_MAXREG_COUNT
	.align		4
        /*014c*/ 	.byte	0x03, 0x1b
        /*014e*/ 	.short	0x00ff


	//----- nvinfo : EIATTR_NUM_BARRIERS
	.align		4
        /*0150*/ 	.byte	0x02, 0x4c
        /*0152*/ 	.byte	0x01
	.zero		1


	//----- nvinfo : EIATTR_MERCURY_ISA_VERSION
	.align		4
        /*0154*/ 	.byte	0x03, 0x5f
        /*0156*/ 	.short	0x0101


	//----- nvinfo : EIATTR_EXIT_INSTR_OFFSETS
	.align		4
        /*0158*/ 	.byte	0x04, 0x1c
        /*015a*/ 	.short	(.L_4699 - .L_4698)


	//   ....[0]....
.L_4698:
        /*015c*/ 	.word	0x000002f0


	//   ....[1]....
        /*0160*/ 	.word	0x00006c00


	//   ....[2]....
        /*0164*/ 	.word	0x00006db0


	//   ....[3]....
        /*0168*/ 	.word	0x00006e50


	//   ....[4]....
        /*016c*/ 	.word	0x00006e90


	//----- nvinfo : EIATTR_CRS_STACK_SIZE
	.align		4
.L_4699:
        /*0170*/ 	.byte	0x04, 0x1e
        /*0172*/ 	.short	(.L_4701 - .L_4700)
.L_4700:
        /*0174*/ 	.word	0x00000000


	//----- nvinfo : EIATTR_CBANK_PARAM_SIZE
	.align		4
.L_4701:
        /*0178*/ 	.byte	0x03, 0x19
        /*017a*/ 	.short	0x0074


	//----- nvinfo : EIATTR_PARAM_CBANK
	.align		4
        /*017c*/ 	.byte	0x04, 0x0a
        /*017e*/ 	.short	(.L_4703 - .L_4702)
	.align		4
.L_4702:
        /*0180*/ 	.word	index@(.nv.constant0._Z23gemm_half_q_half_kernelILi1ELi176ELb0ELb0ELi32EEvPK6__halfPKjS4_S2_PS0_iiiiPKtS7_iiiiiibS2_i)
        /*0184*/ 	.short	0x0210
        /*0186*/ 	.short	0x0074


	//----- nvinfo : EIATTR_SW_WAR
	.align		4
.L_4703:
        /*0188*/ 	.byte	0x04, 0x36
        /*018a*/ 	.short	(.L_4705 - .L_4704)
.L_4704:
        /*018c*/ 	.word	0x00000008
.L_4705:


//--------------------- .nv.info._Z23gemm_half_q_half_kernelILi1ELi152ELb0ELb0ELi32EEvPK6__halfPKjS4_S2_PS0_iiiiPKtS7_iiiiiibS2_i --------------------------
	.section	.nv.info._Z23gemm_half_q_half_kernelILi1ELi152ELb0ELb0ELi32EEvPK6__halfPKjS4_S2_PS0_iiiiPKtS7_iiiiiibS2_i,"",@"SHT_CUDA_INFO"
	.sectionflags	@""
	.align	4


	//----- nvinfo : EIATTR_CUDA_API_VERSION
	.align		4
        /*0000*/ 	.byte	0x04, 0x37
        /*0002*/ 	.short	(.L_4707 - .L_4706)
.L_4706:
        /*0004*/ 	.word	0x00000082


	//----- nvinfo : EIATTR_KPARAM_INFO
	.align		4
.L_4707:
        /*0008*/ 	.byte	0x04, 0x17
        /*000a*/ 	.short	(.L_4709 - .L_4708)
.L_4708:
        /*000c*/ 	.word	0x00000000
        /*0010*/ 	.short	0x0013
        /*0012*/ 	.short	0x0070
        /*0014*/ 	.byte	0x00, 0xf0, 0x11, 0x00


	//----- nvinfo : EIATTR_KPARAM_INFO
	.align		4
.L_4709:
        /*0018*/ 	.byte	0x04, 0x17
        /*001a*/ 	.short	(.L_4711 - .L_4710)
.L_4710:
        /*001c*/ 	.word	0x00000000
        /*0020*/ 	.short	0x0012
        /*0022*/ 	.short	0x0068
        /*0024*/ 	.byte	0x00, 0xf0, 0x21, 0x00


	//----- nvinfo : EIATTR_KPARAM_INFO
	.align		4
.L_4711:
        /*0028*/ 	.byte	0x04, 0x17
        /*002a*/ 	.short	(.L_4713 - .L_4712)
.L_4712:
        /*002c*/ 	.word	0x00000000
        /*0030*/ 	.short	0x0011
        /*0032*/ 	.short	0x0060
        /*0034*/ 	.byte	0x00, 0xf0, 0x05, 0x00


	//----- nvinfo : EIATTR_KPARAM_INFO
	.align		4
.L_4713:
        /*0038*/ 	.byte	0x04, 0x17
        /*003a*/ 	.short	(.L_4715 - .L_4714)
.L_4714:
        /*003c*/ 	.word	0x00000000
        /*0040*/ 	.short	0x0010
        /*0042*/ 	.short	0x005c
        /*0044*/ 	.byte	0x00, 0xf0, 0x11, 0x00


	//----- nvinfo : EIATTR_KPARAM_INFO
	.align		4
.L_4715:
        /*0048*/ 	.byte	0x04, 0x17
        /*004a*/ 	.short	(.L_4717 - .L_4716)
.L_4716:
        /*004c*/ 	.word	0x00000000
        /*0050*/ 	.short	0x000f
        /*0052*/ 	.short	0x0058
        /*0054*/ 	.byte	0x00, 0xf0, 0x11, 0x00


	//----- nvinfo : EIATTR_KPARAM_INFO
	.align		4
.L_4717:
        /*0058*/ 	.byte	0x04, 0x17
        /*005a*/ 	.short	(.L_4719 - .L_4718)
.L_4718:
        /*005c*/ 	.word	0x00000000
        /*0060*/ 	.short	0x000e
        /*0062*/ 	.short	0x0054
        /*0064*/ 	.byte	0x00, 0xf0, 0x11, 0x00


	//----- nvinfo : EIATTR_KPARAM_INFO
	.align		4
.L_4719:
        /*0068*/ 	.byte	0x04, 0x17
        /*006a*/ 	.short	(.L_4721 - .L_4720)
.L_4720:
        /*006c*/ 	.word	0x00000000
        /*0070*/ 	.short	0x000d
        /*0072*/ 	.short	0x0050
        /*0074*/ 	.byte	0x00, 0xf0, 0x11, 0x00


	//----- nvinfo : EIATTR_KPARAM_INFO
	.align		4
.L_4721:
        /*0078*/ 	.byte	0x04, 0x17
        /*007a*/ 	.short	(.L_4723 - .L_4722)
.L_4722:
        /*007c*/ 	.word	0x00000000
        /*0080*/ 	.short	0x000c
        /*0082*/ 	.short	0x004c
        /*0084*/ 	.byte	0x00, 0xf0, 0x11, 0x00


	//----- nvinfo : EIATTR_KPARAM_INFO
	.align		4
.L_4723:
        /*0088*/ 	.byte	0x04, 0x17
        /*008a*/ 	.short	(.L_4725 - .L_4724)
.L_4724:
        /*008c*/ 	.word	0x00000000
        /*0090*/ 	.short	0x000b
        /*0092*/ 	.short	0x0048
        /*0094*/ 	.byte	0x00, 0xf0, 0x11, 0x00


	//----- nvinfo : EIATTR_KPARAM_INFO
	.align		4
.L_4725:
        /*0098*/ 	.byte	0x04, 0x17
        /*009a*/ 	.short	(.L_4727 - .L_4726)
.L_4726:
        /*009c*/ 	.word	0x00000000
        /*00a0*/ 	.short	0x000a
        /*00a2*/ 	.short	0x0040
        /*00a4*/ 	.byte	0x00, 0xf0, 0x21, 0x00


	//----- nvinfo : EIATTR_KPARAM_INFO
	.align		4
.L_4727:
        /*00a8*/ 	.byte	0x04, 0x17
        /*00aa*/ 	.short	(.L_4729 - .L_4728)
.L_4728:
        /*00ac*/ 	.word	0x00000000
        /*00b0*/ 	.short	0x0009
        /*00b2*/ 	.short	0x0038
        /*00b4*/ 	.byte	0x00, 0xf0, 0x21, 0x00


	//----- nvinfo : EIATTR_KPARAM_INFO
	.align		4
.L_4729:
        /*00b8*/ 	.byte	0x04, 0x17
        /*00ba*/ 	.short	(.L_4731 - .L_4730)
.L_4730:
        /*00bc*/ 	.word	0x00000000
        /*00c0*/ 	.short	0x0008
        /*00c2*/ 	.short	0x0034
        /*00c4*/ 	.byte	0x00, 0xf0, 0x11, 0x00


	//----- nvinfo : EIATTR_KPARAM_INFO
	.align		4
.L_4731:
        /*00c8*/ 	.byte	0x04, 0x17
        /*00ca*/ 	.short	(.L_4733 - .L_4732)
.L_4732:
        /*00cc*/ 	.word	0x00000000
        /*00d0*/ 	.short	0x0007
        /*00d2*/ 	.short	0x0030
        /*00d4*/ 	.byte	0x00, 0xf0, 0x11, 0x00


	//----- nvinfo : EIATTR_KPARAM_INFO
	.align		4
.L_4733:
        /*00d8*/ 	.byte	0x04, 0x17
        /*00da*/ 	.short	(.L_4735 - .L_4734)
.L_4734:
        /*00dc*/ 	.word	0x00000000
        /*00e0*/ 	.short	0x0006
        /*00e2*/ 	.short	0x002c
        /*00e4*/ 	.byte	0x00, 0xf0, 0x11, 0x00


	//----- nvinfo : EIATTR_KPARAM_INFO
	.align		4
.L_4735:
        /*00e8*/ 	.byte	0x04, 0x17
        /*00ea*/ 	.short	(.L_4737 - .L_4736)
.L_4736:
        /*00ec*/ 	.word	0x00000000
        /*00f0*/ 	.short	0x0005
        /*00f2*/ 	.short	0x0028
        /*00f4*/ 	.byte	0x00, 0xf0, 0x11, 0x00


	//----- nvinfo : EIATTR_KPARAM_INFO
	.align		4
.L_4737:
        /*00f8*/ 	.byte	0x04, 0x17
        /*00fa*/ 	.short	(.L_4739 - .L_4738)
.L_4738:
        /*00fc*/ 	.word	0x00000000
        /*0100*/ 	.short	0x0004
        /*0102*/ 	.short	0x0020
        /*0104*/ 	.byte	0x00, 0xf0, 0x21, 0x00


	//----- nvinfo : EIATTR_KPARAM_INFO
	.align		4
.L_4739:
        /*0108*/ 	.byte	0x04, 0x17
        /*010a*/ 	.short	(.L_4741 - .L_4740)
.L_4740:
        /*010c*/ 	.word	0x00000000
        /*0110*/ 	.short	0x0003
        /*0112*/ 	.short	0x0018
        /*0114*/ 	.byte	0x00, 0xf0, 0x21, 0x00


	//----- nvinfo : EIATTR_KPARAM_INFO
	.align		4
.L_4741:
        /*0118*/ 	.byte	0x04, 0x17
        /*011a*/ 	.short	(.L_4743 - .L_4742)
.L_4742:
        /*011c*/ 	.word	0x00000000
        /*0120*/ 	.short	0x0002
        /*0122*/ 	.short	0x0010
        /*0124*/ 	.byte	0x00, 0xf0, 0x21, 0x00


	//----- nvinfo : EIATTR_KPARAM_INFO
	.align		4
.L_4743:
        /*0128*/ 	.byte	0x04, 0x17
        /*012a*/ 	.short	(.L_4745 - .L_4744)
.L_4744:
        /*012c*/ 	.word	0x00000000
        /*0130*/ 	.short	0x0001
        /*0132*/ 	.short	0x0008
        /*0134*/ 	.byte	0x00, 0xf0, 0x21, 0x00


	//----- nvinfo : EIATTR_KPARAM_INFO
	.align		4
.L_4745:
        /*0138*/ 	.byte	0x04, 0x17
        /*013a*/ 	.short	(.L_4747 - .L_4746)
.L_4746:
        /*013c*/ 	.word	0x00000000
        /*0140*/ 	.short	0x0000
        /*0142*/ 	.short	0x0000
        /*0144*/ 	.byte	0x00, 0xf0, 0x21, 0x00


	//----- nvinfo : EIATTR_SPARSE_MMA_MASK
	.align		4
.L_4747:
        /*0148*/ 	.byte	0x03, 0x50
        /*014a*/ 	.short	0x0000


	//----- nvinfo : EIATTR_MAXREG_COUNT
	.align		4
        /*014c*/ 	.byte	0x03, 0x1b
        /*014e*/ 	.short	0x00ff


	//----- nvinfo : EIATTR_NUM_BARRIERS
	.align		4
        /*0150*/ 	.byte	0x02, 0x4c
        /*0152*/ 	.byte	0x01
	.zero		1


	//----- nvinfo : EIATTR_MERCURY_ISA_VERSION
	.align		4
        /*0154*/ 	.byte	0x03, 0x5f
        /*0156*/ 	.short	0x0101


	//----- nvinfo : EIATTR_EXIT_INSTR_OFFSETS
	.align		4
        /*0158*/ 	.byte	0x04, 0x1c
        /*015a*/ 	.short	(.L_4749 - .L_4748)


	//   ....[0]....
.L_4748:
        /*015c*/ 	.word	0x000002f0


	//   ....[1]....
        /*0160*/ 	.word	0x00007850


	//   ....[2]....
        /*0164*/ 	.word	0x00007a30


	//   ....[3]....
        /*0168*/ 	.word	0x00007ad0


	//   ....[4]....
        /*016c*/ 	.word	0x00007b10


	//----- nvinfo : EIATTR_CRS_STACK_SIZE
	.align		4
.L_4749:
        /*0170*/ 	.byte	0x04, 0x1e
        /*0172*/ 	.short	(.L_4751 - .L_4750)
.L_4750:
        /*0174*/ 	.word	0x00000000


	//----- nvinfo : EIATTR_CBANK_PARAM_SIZE
	.align		4
.L_4751:
        /*0178*/ 	.byte	0x03, 0x19
        /*017a*/ 	.short	0x0074


	//----- nvinfo : EIATTR_PARAM_CBANK
	.align		4
        /*017c*/ 	.byte	0x04, 0x0a
        /*017e*/ 	.short	(.L_4753 - .L_4752)
	.align		4
.L_4752:
        /*0180*/ 	.word	index@(.nv.constant0._Z23gemm_half_q_half_kernelILi1ELi152ELb0ELb0ELi32EEvPK6__halfPKjS4_S2_PS0_iiiiPKtS7_iiiiiibS2_i)
        /*0184*/ 	.short	0x0210
        /*0186*/ 	.short	0x0074


	//----- nvinfo : EIATTR_SW_WAR
	.align		4
.L_4753:
        /*0188*/ 	.byte	0x04, 0x36
        /*018a*/ 	.short	(.L_4755 - .L_4754)
.L_4754:
        /*018c*/ 	.word	0x00000008
.L_4755:


//--------------------- .nv.info._Z23gemm_half_q_half_kernelILi1ELi140ELb0ELb0ELi32EEvPK6__halfPKjS4_S2_PS0_iiiiPKtS7_iiiiiibS2_i --------------------------
	.section	.nv.info._Z23gemm_half_q_half_kernelILi1ELi140ELb0ELb0ELi32EEvPK6__halfPKjS4_S2_PS0_iiiiPKtS7_iiiiiibS2_i,"",@"SHT_CUDA_INFO"
	.sectionflags	@""
	.align	4


	//----- nvinfo : EIATTR_CUDA_API_VERSION
	.align		4
        /*0000*/ 	.byte	0x04, 0x37
        /*0002*/ 	.short	(.L_4757 - .L_4756)
.L_4756:
        /*0004*/ 	.word	0x00000082


	//----- nvinfo : EIATTR_KPARAM_INFO
	.align		4
.L_4757:
        /*0008*/ 	.byte	0x04, 0x17
        /*000a*/ 	.short	(.L_4759 - .L_4758)
.L_4758:
        /*000c*/ 	.word	0x00000000
        /*0010*/ 	.short	0x0013
        /*0012*/ 	.short	0x0070
        /*0014*/ 	.byte	0x00, 0xf0, 0x11, 0x00


	//----- nvinfo : EIATTR_KPARAM_INFO
	.align		4
.L_4759:
        /*0018*/ 	.byte	0x04, 0x17
        /*001a*/ 	.short	(.L_4761 - .L_4760)
.L_4760:
        /*001c*/ 	.word	0x00000000
        /*0020*/ 	.short	0x0012
        /*0022*/ 	.short	0x0068
        /*0024*/ 	.byte	0x00, 0xf0, 0x21, 0x00


	//----- nvinfo : EIATTR_KPARAM_INFO
	.align		4
.L_4761:
        /*0028*/ 	.byte	0x04, 0x17
        /*002a*/ 	.short	(.L_4763 - .L_4762)
.L_4762:
        /*002c*/ 	.word	0x00000000
        /*0030*/ 	.short	0x0011
        /*0032*/ 	.short	0x0060
        /*0034*/ 	.byte	0x00, 0xf0, 0x05, 0x00


	//----- nvinfo : EIATTR_KPARAM_INFO
	.align		4
.L_4763:
        /*0038*/ 	.byte	0x04, 0x17
        /*003a*/ 	.short	(.L_4765 - .L_4764)
.L_4764:
        /*003c*/ 	.word	0x00000000
        /*0040*/ 	.short	0x0010
        /*0042*/ 	.short	0x005c
        /*0044*/ 	.byte	0x00, 0xf0, 0x11, 0x00


	//----- nvinfo : EIATTR_KPARAM_INFO
	.align		4
.L_4765:
        /*0048*/ 	.byte	0x04, 0x17
        /*004a*/ 	.short	(.L_4767 - .L_4766)
.L_4766:
        /*004c*/ 	.word	0x00000000
        /*0050*/ 	.short	0x000f
        /*0052*/ 	.short	0x0058
        /*0054*/ 	.byte	0x00, 0xf0, 0x11, 0x00


	//----- nvinfo : EIATTR_KPARAM_INFO
	.align		4
.L_4767:
        /*0058*/ 	.byte	0x04, 0x17
        /*005a*/ 	.short	(.L_4769 - .L_4768)
.L_4768:
        /*005c*/ 	.word	0x00000000
        /*0060*/ 	.short	0x000e
        /*0062*/ 	.short	0x0054
        /*0064*/ 	.byte	0x00, 0xf0, 0x11, 0x00


	//----- nvinfo : EIATTR_KPARAM_INFO
	.align		4
.L_4769:
        /*0068*/ 	.byte	0x04, 0x17
        /*006a*/ 	.short	(.L_4771 - .L_4770)
.L_4770:
        /*006c*/ 	.word	0x00000000
        /*0070*/ 	.short	0x000d
        /*0072*/ 	.short	0x0050
        /*0074*/ 	.byte	0x00, 0xf0, 0x11, 0x00


	//----- nvinfo : EIATTR_KPARAM_INFO
	.align		4
.L_4771:
        /*0078*/ 	.byte	0x04, 0x17
        /*007a*/ 	.short	(.L_4773 - .L_4772)
.L_4772:
        /*007c*/ 	.word	0x00000000
        /*0080*/ 	.short	0x000c
        /*0082*/ 	.short	0x004c
        /*0084*/ 	.byte	0x00, 0xf0, 0x11, 0x00


	//----- nvinfo : EIATTR_KPARAM_INFO
	.align		4
.L_4773:
        /*0088*/ 	.byte	0x04, 0x17
        /*008a*/ 	.short	(.L_4775 - .L_4774)
.L_4774:
        /*008c*/ 	.word	0x00000000
        /*0090*/ 	.short	0x000b
        /*0092*/ 	.short	0x0048
        /*0094*/ 	.byte	0x00, 0xf0, 0x11, 0x00


	//----- nvinfo : EIATTR_KPARAM_INFO
	.align		4
.L_4775:
        /*0098*/ 	.byte	0x04, 0x17
        /*009a*/ 	.short	(.L_4777 - .L_4776)
.L_4776:
        /*009c*/ 	.word	0x00000000
        /*00a0*/ 	.short	0x000a
        /*00a2*/ 	.short	0x0040
        /*00a4*/ 	.byte	0x00, 0xf0, 0x21, 0x00


	//----- nvinfo : EIATTR_KPARAM_INFO
	.align		4
.L_4777:
        /*00a8*/ 	.byte	0x04, 0x17
        /*00aa*/ 	.short	(.L_4779 - .L_4778)
.L_4778:
        /*00ac*/ 	.word	0x00000000
        /*00b0*/ 	.short	0x0009
        /*00b2*/ 	.short	0x0038
        /*00b4*/ 	.byte	0x00, 0xf0, 0x21, 0x00


	//----- nvinfo : EIATTR_KPARAM_INFO
	.align		4
.L_4779:
        /*00b8*/ 	.byte	0x04, 0x17
        /*00ba*/ 	.short	(.L_4781 - .L_4780)
.L_4780:
        /*00bc*/ 	.word	0x00000000
        /*00c0*/ 	.short	0x0008
        /*00c2*/ 	.short	0x0034
        /*00c4*/ 	.byte	0x00, 0xf0, 0x11, 0x00


	//----- nvinfo : EIATTR_KPARAM_INFO
	.align		4
.L_4781:
        /*00c8*/ 	.byte	0x04, 0x17
        /*00ca*/ 	.short	(.L_4783 - .L_4782)
.L_4782:
        /*00cc*/ 	.word	0x00000000
        /*00d0*/ 	.short	0x0007
        /*00d2*/ 	.short	0x0030
        /*00d4*/ 	.byte	0x00, 0xf0, 0x11, 0x00


	//----- nvinfo : EIATTR_KPARAM_INFO
	.align		4
.L_4783:
        /*00d8*/ 	.byte	0x04, 0x17
        /*00da*/ 	.short	(.L_4785 - .L_4784)
.L_4784:
        /*00dc*/ 	.word	0x00000000
        /*00e0*/ 	.short	0x0006
        /*00e2*/ 	.short	0x002c
        /*00e4*/ 	.byte	0x00, 0xf0, 0x11, 0x00


	//----- nvinfo : EIATTR_KPARAM_INFO
	.align		4
.L_4785:
        /*00e8*/ 	.byte	0x04, 0x17
        /*00ea*/ 	.short	(.L_4787 - .L_4786)
.L_4786:
        /*00ec*/ 	.word	0x00000000
        /*00f0*/ 	.short	0x0005
        /*00f2*/ 	.short	0x0028
        /*00f4*/ 	.byte	0x00, 0xf0, 0x11, 0x00


	//----- nvinfo : EIATTR_KPARAM_INFO
	.align		4
.L_4787:
        /*00f8*/ 	.byte	0x04, 0x17
        /*00fa*/ 	.short	(.L_4789 - .L_4788)
.L_4788:
        /*00fc*/ 	.word	0x00000000
        /*0100*/ 	.short	0x0004
        /*0102*/ 	.short	0x0020
        /*0104*/ 	.byte	0x00, 0xf0, 0x21, 0x00


	//----- nvinfo : EIATTR_KPARAM_INFO
	.align		4
.L_4789:
        /*0108*/ 	.byte	0x04, 0x17
        /*010a*/ 	.short	(.L_4791 - .L_4790)
.L_4790:
        /*010c*/ 	.word	0x00000000
        /*0110*/ 	.short	0x0003
        /*0112*/ 	.short	0x0018
        /*0114*/ 	.byte	0x00, 0xf0, 0x21, 0x00


	//----- nvinfo : EIATTR_KPARAM_INFO
	.align		4
.L_4791:
        /*0118*/ 	.byte	0x04, 0x17
        /*011a*/ 	.short	(.L_4793 - .L_4792)
.L_4792:
        /*011c*/ 	.word	0x00000000
        /*0120*/ 	.short	0x0002
        /*0122*/ 	.short	0x0010
        /*0124*/ 	.byte	0x00, 0xf0, 0x21, 0x00


	//----- nvinfo : EIATTR_KPARAM_INFO
	.align		4
.L_4793:
        /*0128*/ 	.byte	0x04, 0x17
        /*012a*/ 	.short	(.L_4795 - .L_4794)
.L_4794:
        /*012c*/ 	.word	0x00000000
        /*0130*/ 	.short	0x0001
        /*0132*/ 	.short	0x0008
        /*0134*/ 	.byte	0x00, 0xf0, 0x21, 0x00


	//----- nvinfo : EIATTR_KPARAM_INFO
	.align		4
.L_4795:
        /*0138*/ 	.byte	0x04, 0x17
        /*013a*/ 	.short	(.L_4797 - .L_4796)
.L_4796:
        /*013c*/ 	.word	0x00000000
        /*0140*/ 	.short	0x0000
        /*0142*/ 	.short	0x0000
        /*0144*/ 	.byte	0x00, 0xf0, 0x21, 0x00


	//----- nvinfo : EIATTR_SPARSE_MMA_MASK
	.align		4
.L_4797:
        /*0148*/ 	.byte	0x03, 0x50
        /*014a*/ 	.short	0x0000


	//----- nvinfo : EIATTR_MAXREG_COUNT
	.align		4
        /*014c*/ 	.byte	0x03, 0x1b
        /*014e*/ 	.short	0x00ff


	//----- nvinfo : EIATTR_NUM_BARRIERS
	.align		4
        /*0150*/ 	.byte	0x02, 0x4c
        /*0152*/ 	.byte	0x01
	.zero		1


	//----- nvinfo : EIATTR_MERCURY_ISA_VERSION
	.align		4
        /*0154*/ 	.byte	0x03, 0x5f
        /*0156*/ 	.short	0x0101


	//----- nvinfo : EIATTR_EXIT_INSTR_OFFSETS
	.align		4
        /*0158*/ 	.byte	0x04, 0x1c
        /*015a*/ 	.short	(.L_4799 - .L_4798)


	//   ....[0]....
.L_4798:
        /*015c*/ 	.word	0x000002f0


	//   ....[1]....
        /*0160*/ 	.word	0x00007670


	//   ....[2]....
        /*0164*/ 	.word	0x00007850


	//   ....[3]....
        /*0168*/ 	.word	0x000078f0


	//   ....[4]....
        /*016c*/ 	.word	0x00007930


	//----- nvinfo : EIATTR_CRS_STACK_SIZE
	.align		4
.L_4799:
        /*0170*/ 	.byte	0x04, 0x1e
        /*0172*/ 	.short	(.L_4801 - .L_4800)
.L_4800:
        /*0174*/ 	.word	0x00000000


	//----- nvinfo : EIATTR_CBANK_PARAM_SIZE
	.align		4
.L_4801:
        /*0178*/ 	.byte	0x03, 0x19
        /*017a*/ 	.short	0x0074


	//----- nvinfo : EIATTR_PARAM_CBANK
	.align		4
        /*017c*/ 	.byte	0x04, 0x0a
        /*017e*/ 	.short	(.L_4803 - .L_4802)
	.align		4
.L_4802:
        /*0180*/ 	.word	index@(.nv.constant0._Z23gemm_half_q_half_kernelILi1ELi140ELb0ELb0ELi32EEvPK6__halfPKjS4_S2_PS0_iiiiPKtS7_iiiiiibS2_i)
        /*0184*/ 	.short	0x0210
        /*0186*/ 	.short	0x0074


	//----- nvinfo : EIATTR_SW_WAR
	.align		4
.L_4803:
        /*0188*/ 	.byte	0x04, 0x36
        /*018a*/ 	.short	(.L_4805 - .L_4804)
.L_4804:
        /*018c*/ 	.word	0x00000008
.L_4805:


//--------------------- .nv.info._Z23gemm_half_q_half_kernelILi1ELi20ELb0ELb0ELi32EEvPK6__halfPKjS4_S2_PS0_iiiiPKtS7_iiiiiibS2_i --------------------------
	.section	.nv.info._Z23gemm_half_q_half_kernelILi1ELi20ELb0ELb0ELi32EEvPK6__halfPKjS4_S2_PS0_iiiiPKtS7_iiiiiibS2_i,"",@"SHT_CUDA_INFO"
	.sectionflags	@""
	.align	4


	//----- nvinfo : EIATTR_CUDA_API_VERSION
	.align		4
        /*0000*/ 	.byte	0x04, 0x37
        /*0002*/ 	.short	(.L_4807 - .L_4806)
.L_4806:
        /*0004*/ 	.word	0x00000082


	//----- nvinfo : EIATTR_KPARAM_INFO
	.align		4
.L_4807:
        /*0008*/ 	.byte	0x04, 0x17
        /*000a*/ 	.short	(.L_4809 - .L_4808)
.L_4808:
        /*000c*/ 	.word	0x00000000
        /*0010*/ 	.short	0x0013
        /*0012*/ 	.short	0x0070
        /*0014*/ 	.byte	0x00, 0xf0, 0x11, 0x00


	//----- nvinfo : EIATTR_KPARAM_INFO
	.align		4
.L_4809:
        /*0018*/ 	.byte	0x04, 0x17
        /*001a*/ 	.short	(.L_4811 - .L_4810)
.L_4810:
        /*001c*/ 	.word	0x00000000
        /*0020*/ 	.short	0x0012
        /*0022*/ 	.short	0x0068
        /*0024*/ 	.byte	0x00, 0xf0, 0x21, 0x00


	//----- nvinfo : EIATTR_KPARAM_INFO
	.align		4
.L_4811:
        /*0028*/ 	.byte	0x04, 0x17
        /*002a*/ 	.short	(.L_4813 - .L_4812)
.L_4812:
        /*002c*/ 	.word	0x00000000
        /*0030*/ 	.short	0x0011
        /*0032*/ 	.short	0x0060
        /*0034*/ 	.byte	0x00, 0xf0, 0x05, 0x00


	//----- nvinfo : EIATTR_KPARAM_INFO
	.align		4
.L_4813:
        /*0038*/ 	.byte	0x04, 0x17
        /*003a*/ 	.short	(.L_4815 - .L_4814)
.L_4814:
        /*003c*/ 	.word	0x00000000
        /*0040*/ 	.short	0x0010
        /*0042*/ 	.short	0x005c
        /*0044*/ 	.byte	0x00, 0xf0, 0x11, 0x00


	//----- nvinfo : EIATTR_KPARAM_INFO
	.align		4
.L_4815:
        /*0048*/ 	.byte	0x04, 0x17
        /*004a*/ 	.short	(.L_4817 - .L_4816)
.L_4816:
        /*004c*/ 	.word	0x00000000
        /*0050*/ 	.short	0x000f
        /*0052*/ 	.short	0x0058
        /*0054*/ 	.byte	0x00, 0xf0, 0x11, 0x00


	//----- nvinfo : EIATTR_KPARAM_INFO
	.align		4
.L_4817:
        /*0058*/ 	.byte	0x04, 0x17
        /*005a*/ 	.short	(.L_4819 - .L_4818)
.L_4818:
        /*005c*/ 	.word	0x00000000
        /*0060*/ 	.short	0x000e
        /*0062*/ 	.short	0x0054
        /*0064*/ 	.byte	0x00, 0xf0, 0x11, 0x00


	//----- nvinfo : EIATTR_KPARAM_INFO
	.align		4
.L_4819:
        /*0068*/ 	.byte	0x04, 0x17
        /*006a*/ 	.short	(.L_4821 - .L_4820)
.L_4820:
        /*006c*/ 	.word	0x00000000
        /*0070*/ 	.short	0x000d
        /*0072*/ 	.short	0x0050
        /*0074*/ 	.byte	0x00, 0xf0, 0x11, 0x00


	//----- nvinfo : EIATTR_KPARAM_INFO
	.align		4
.L_4821:
        /*0078*/ 	.byte	0x04, 0x17
        /*007a*/ 	.short	(.L_4823 - .L_4822)
.L_4822:
        /*007c*/ 	.word	0x00000000
        /*0080*/ 	.short	0x000c
        /*0082*/ 	.short	0x004c
        /*0084*/ 	.byte	0x00, 0xf0, 0x11, 0x00


	//----- nvinfo : EIATTR_KPARAM_INFO
	.align		4
.L_4823:
        /*0088*/ 	.byte	0x04, 0x17
        /*008a*/ 	.short	(.L_4825 - .L_4824)
.L_4824:
        /*008c*/ 	.word	0x00000000
        /*0090*/ 	.short	0x000b
        /*0092*/ 	.short	0x0048
        /*0094*/ 	.byte	0x00, 0xf0, 0x11, 0x00


	//----- nvinfo : EIATTR_KPARAM_INFO
	.align		4
.L_4825:
        /*0098*/ 	.byte	0x04, 0x17
        /*009a*/ 	.short	(.L_4827 - .L_4826)
.L_4826:
        /*009c*/ 	.word	0x00000000
        /*00a0*/ 	.short	0x000a
        /*00a2*/ 	.short	0x0040
        /*00a4*/ 	.byte	0x00, 0xf0, 0x21, 0x00


	//----- nvinfo : EIATTR_KPARAM_INFO
	.align		4
.L_4827:
        /*00a8*/ 	.byte	0x04, 0x17
        /*00aa*/ 	.short	(.L_4829 - .L_4828)
.L_4828:
        /*00ac*/ 	.word	0x00000000
        /*00b0*/ 	.short	0x0009
        /*00b2*/ 	.short	0x0038
        /*00b4*/ 	.byte	0x00, 0xf0, 0x21, 0x00


	//----- nvinfo : EIATTR_KPARAM_INFO
	.align		4
.L_4829:
        /*00b8*/ 	.byte	0x04, 0x17
        /*00ba*/ 	.short	(.L_4831 - .L_4830)
.L_4830:
        /*00bc*/ 	.word	0x00000000
        /*00c0*/ 	.short	0x0008
        /*00c2*/ 	.short	0x0034
        /*00c4*/ 	.byte	0x00, 0xf0, 0x11, 0x00


	//----- nvinfo : EIATTR_KPARAM_INFO
	.align		4
.L_4831:
        /*00c8*/ 	.byte	0x04, 0x17
        /*00ca*/ 	.short	(.L_4833 - .L_4832)
.L_4832:
        /*00cc*/ 	.word	0x00000000
        /*00d0*/ 	.short	0x0007
        /*00d2*/ 	.short	0x0030
        /*00d4*/ 	.byte	0x00, 0xf0, 0x11, 0x00


	//----- nvinfo : EIATTR_KPARAM_INFO
	.align		4
.L_4833:
        /*00d8*/ 	.byte	0x04, 0x17
        /*00da*/ 	.short	(.L_4835 - .L_4834)
.L_4834:
        /*00dc*/ 	.word	0x00000000
        /*00e0*/ 	.short	0x0006
        /*00e2*/ 	.short	0x002c
        /*00e4*/ 	.byte	0x00, 0xf0, 0x11, 0x00


	//----- nvinfo : EIATTR_KPARAM_INFO
	.align		4
.L_4835:
        /*00e8*/ 	.byte	0x04, 0x17
        /*00ea*/ 	.short	(.L_4837 - .L_4836)
.L_4836:
        /*00ec*/ 	.word	0x00000000
        /*00f0*/ 	.short	0x0005
        /*00f2*/ 	.short	0x0028
        /*00f4*/ 	.byte	0x00, 0xf0, 0x11, 0x00


	//----- nvinfo : EIATTR_KPARAM_INFO
	.align		4
.L_4837:
        /*00f8*/ 	.byte	0x04, 0x17
        /*00fa*/ 	.short	(.L_4839 - .L_4838)
.L_4838:
        /*00fc*/ 	.word	0x00000000
        /*0100*/ 	.short	0x0004
        /*0102*/ 	.short	0x0020
        /*0104*/ 	.byte	0x00, 0xf0, 0x21, 0x00


	//----- nvinfo : EIATTR_KPARAM_INFO
	.align		4
.L_4839:
        /*0108*/ 	.byte	0x04, 0x17
        /*010a*/ 	.short	(.L_4841 - .L_4840)
.L_4840:
        /*010c*/ 	.word	0x00000000
        /*0110*/ 	.short	0x0003
        /*0112*/ 	.short	0x0018
        /*0114*/ 	.byte	0x00, 0xf0, 0x21, 0x00


	//----- nvinfo : EIATTR_KPARAM_INFO
	.align		4
.L_4841:
        /*0118*/ 	.byte	0x04, 0x17
        /*011a*/ 	.short	(.L_4843 - .L_4842)
.L_4842:
        /*011c*/ 	.word	0x00000000
        /*0120*/ 	.short	0x0002
        /*0122*/ 	.short	0x0010
        /*0124*/ 	.byte	0x00, 0xf0, 0x21, 0x00


	//----- nvinfo : EIATTR_KPARAM_INFO
	.align		4
.L_4843:
        /*0128*/ 	.byte	0x04, 0x17
        /*012a*/ 	.short	(.L_4845 - .L_4844)
.L_4844:
        /*012c*/ 	.word	0x00000000
        /*0130*/ 	.short	0x0001
        /*0132*/ 	.short	0x0008
        /*0134*/ 	.byte	0x00, 0xf0, 0x21, 0x00


	//----- nvinfo : EIATTR_KPARAM_INFO
	.align		4
.L_4845:
        /*0138*/ 	.byte	0x04, 0x17
        /*013a*/ 	.short	(.L_4847 - .L_4846)
.L_4846:
        /*013c*/ 	.word	0x00000000
        /*0140*/ 	.short	0x0000
        /*0142*/ 	.short	0x0000
        /*0144*/ 	.byte	0x00, 0xf0, 0x21, 0x00


	//----- nvinfo : EIATTR_SPARSE_MMA_MASK
	.align		4
.L_4847:
        /*0148*/ 	.byte	0x03, 0x50
        /*014a*/ 	.short	0x0000


	//----- nvinfo : EIATTR_MAXREG_COUNT
	.align		4
        /*014c*/ 	.byte	0x03, 0x1b
        /*014e*/ 	.short	0x00ff


	//----- nvinfo : EIATTR_NUM_BARRIERS
	.align		4
        /*0150*/ 	.byte	0x02, 0x4c
        /*0152*/ 	.byte	0x01
	.zero		1


	//----- nvinfo : EIATTR_MERCURY_ISA_VERSION
	.align		4
        /*0154*/ 	.byte	0x03, 0x5f
        /*0156*/ 	.short	0x0101


	//----- nvinfo : EIATTR_EXIT_INSTR_OFFSETS
	.align		4
        /*0158*/ 	.byte	0x04, 0x1c
        /*015a*/ 	.short	(.L_4849 - .L_4848)


	//   ....[0]....
.L_4848:
        /*015c*/ 	.word	0x000002f0


	//   ....[1]....
        /*0160*/ 	.word	0x000035c0


	//   ....[2]....
        /*0164*/ 	.word	0x000037a0


	//   ....[3]....
        /*0168*/ 	.word	0x00003840


	//   ....[4]....
        /*016c*/ 	.word	0x00003880


	//----- nvinfo : EIATTR_CRS_STACK_SIZE
	.align		4
.L_4849:
        /*0170*/ 	.byte	0x04, 0x1e
        /*0172*/ 	.short	(.L_4851 - .L_4850)
.L_4850:
        /*0174*/ 	.word	0x00000000


	//----- nvinfo : EIATTR_CBANK_PARAM_SIZE
	.align		4
.L_4851:
        /*0178*/ 	.byte	0x03, 0x19
        /*017a*/ 	.short	0x0074


	//----- nvinfo : EIATTR_PARAM_CBANK
	.align		4
        /*017c*/ 	.byte	0x04, 0x0a
        /*017e*/ 	.short	(.L_4853 - .L_4852)
	.align		4
.L_4852:
        /*0180*/ 	.word	index@(.nv.constant0._Z23gemm_half_q_half_kernelILi1ELi20ELb0ELb0ELi32EEvPK6__halfPKjS4_S2_PS0_iiiiPKtS7_iiiiiibS2_i)
        /*0184*/ 	.short	0x0210
        /*0186*/ 	.short	0x0074


	//----- nvinfo : EIATTR_SW_WAR
	.align		4
.L_4853:
        /*0188*/ 	.byte	0x04, 0x36
        /*018a*/ 	.short	(.L_4855 - .L_4854)
.L_4854:
        /*018c*/ 	.word	0x00000008
.L_4855:


//--------------------- .nv.info._Z23gemm_half_q_half_kernelILi1ELi38ELb0ELb0ELi32EEvPK6__halfPKjS4_S2_PS0_iiiiPKtS7_iiiiiibS2_i --------------------------
	.section	.nv.info._Z23gemm_half_q_half_kernelILi1ELi38ELb0ELb0ELi32EEvPK6__halfPKjS4_S2_PS0_iiiiPKtS7_iiiiiibS2_i,"",@"SHT_CUDA_INFO"
	.sectionflags	@""
	.align	4


	//----- nvinfo : EIATTR_CUDA_API_VERSION
	.align		4
        /*0000*/ 	.byte	0x04, 0x37
        /*0002*/ 	.short	(.L_4857 - .L_4856)
.L_4856:
        /*0004*/ 	.word	0x00000082


	//----- nvinfo : EIATTR_KPARAM_INFO
	.align		4
.L_4857:
        /*0008*/ 	.byte	0x04, 0x17
        /*000a*/ 	.short	(.L_4859 - .L_4858)
.L_4858:
        /*000c*/ 	.word	0x00000000
        /*0010*/ 	.short	0x0013
        /*0012*/ 	.short	0x0070
        /*0014*/ 	.byte	0x00, 0xf0, 0x11, 0x00


	//----- nvinfo : EIATTR_KPARAM_INFO
	.align		4
.L_4859:
        /*0018*/ 	.byte	0x04, 0x17
        /*001a*/ 	.short	(.L_4861 - .L_4860)
.L_4860:
        /*001c*/ 	.word	0x00000000
        /*0020*/ 	.short	0x0012
        /*0022*/ 	.short	0x0068
        /*0024*/ 	.byte	0x00, 0xf0, 0x21, 0x00


	//----- nvinfo : EIATTR_KPARAM_INFO
	.align		4
.L_4861:
        /*0028*/ 	.byte	0x04, 0x17
        /*002a*/ 	.short	(.L_4863 - .L_4862)
.L_4862:
        /*002c*/ 	.word	0x00000000
        /*0030*/ 	.short	0x0011
        /*0032*/ 	.short	0x0060
        /*0034*/ 	.byte	0x00, 0xf0, 0x05, 0x00


	//----- nvinfo : EIATTR_KPARAM_INFO
	.align		4
.L_4863:
        /*0038*/ 	.byte	0x04, 0x17
        /*003a*/ 	.short	(.L_4865 - .L_4864)
.L_4864:
        /*003c*/ 	.word	0x00000000
        /*0040*/ 	.short	0x0010
        /*0042*/ 	.short	0x005c
        /*0044*/ 	.byte	0x00, 0xf0, 0x11, 0x00


	//----- nvinfo : EIATTR_KPARAM_INFO
	.align		4
.L_4865:
        /*0048*/ 	.byte	0x04, 0x17
        /*004a*/ 	.short	(.L_4867 - .L_4866)
.L_4866:
        /*004c*/ 	.word	0x00000000
        /*0050*/ 	.short	0x000f
        /*0052*/ 	.short	0x0058
        /*0054*/ 	.byte	0x00, 0xf0, 0x11, 0x00


	//----- nvinfo : EIATTR_KPARAM_INFO
	.align		4
.L_4867:
        /*0058*/ 	.byte	0x04, 0x17
        /*005a*/ 	.short	(.L_4869 - .L_4868)
.L_4868:
        /*005c*/ 	.word	0x00000000
        /*0060*/ 	.short	0x000e
        /*0062*/ 	.short	0x0054
        /*0064*/ 	.byte	0x00, 0xf0, 0x11, 0x00


	//----- nvinfo : EIATTR_KPARAM_INFO
	.align		4
.L_4869:
        /*0068*/ 	.byte	0x04, 0x17
        /*006a*/ 	.short	(.L_4871 - .L_4870)
.L_4870:
        /*006c*/ 	.word	0x00000000
        /*0070*/ 	.short	0x000d
        /*0072*/ 	.short	0x0050
        /*0074*/ 	.byte	0x00, 0xf0, 0x11, 0x00


	//----- nvinfo : EIATTR_KPARAM_INFO
	.align		4
.L_4871:
        /*0078*/ 	.byte	0x04, 0x17
        /*007a*/ 	.short	(.L_4873 - .L_4872)
.L_4872:
        /*007c*/ 	.word	0x00000000
        /*0080*/ 	.short	0x000c
        /*0082*/ 	.short	0x004c
        /*0084*/ 	.byte	0x00, 0xf0, 0x11, 0x00


	//----- nvinfo : EIATTR_KPARAM_INFO
	.align		4
.L_4873:
        /*0088*/ 	.byte	0x04, 0x17
        /*008a*/ 	.short	(.L_4875 - .L_4874)
.L_4874:
        /*008c*/ 	.word	0x00000000
        /*0090*/ 	.short	0x000b
        /*0092*/ 	.short	0x0048
        /*0094*/ 	.byte	0x00, 0xf0, 0x11, 0x00


	//----- nvinfo : EIATTR_KPARAM_INFO
	.align		4
.L_4875:
        /*0098*/ 	.byte	0x04, 0x17
        /*009a*/ 	.short	(.L_4877 - .L_4876)
.L_4876:
        /*009c*/ 	.word	0x00000000
        /*00a0*/ 	.short	0x000a
        /*00a2*/ 	.short	0x0040
        /*00a4*/ 	.byte	0x00, 0xf0, 0x21, 0x00


	//----- nvinfo : EIATTR_KPARAM_INFO
	.align		4
.L_4877:
        /*00a8*/ 	.byte	0x04, 0x17
        /*00aa*/ 	.short	(.L_4879 - .L_4878)
.L_4878:
        /*00ac*/ 	.word	0x00000000
        /*00b0*/ 	.short	0x0009
        /*00b2*/ 	.short	0x0038
        /*00b4*/ 	.byte	0x00, 0xf0, 0x21, 0x00


	//----- nvinfo : EIATTR_KPARAM_INFO
	.align		4
.L_4879:
        /*00b8*/ 	.byte	0x04, 0x17
        /*00ba*/ 	.short	(.L_4881 - .L_4880)
.L_4880:
        /*00bc*/ 	.word	0x00000000
        /*00c0*/ 	.short	0x0008
        /*00c2*/ 	.short	0x0034
        /*00c4*/ 	.byte	0x00, 0xf0, 0x11, 0x00


	//----- nvinfo : EIATTR_KPARAM_INFO
	.align		4
.L_4881:
        /*00c8*/ 	.byte	0x04, 0x17
        /*00ca*/ 	.short	(.L_4883 - .L_4882)
.L_4882:
        /*00cc*/ 	.word	0x00000000
        /*00d0*/ 	.short	0x0007
        /*00d2*/ 	.short	0x0030
        /*00d4*/ 	.byte	0x00, 0xf0, 0x11, 0x00


	//----- nvinfo : EIATTR_KPARAM_INFO
	.align		4
.L_4883:
        /*00d8*/ 	.byte	0x04, 0x17
        /*00da*/ 	.short	(.L_4885 - .L_4884)
.L_4884:
        /*00dc*/ 	.word	0x00000000
        /*00e0*/ 	.short	0x0006
        /*00e2*/ 	.short	0x002c
        /*00e4*/ 	.byte	0x00, 0xf0, 0x11, 0x00


	//----- nvinfo : EIATTR_KPARAM_INFO
	.align		4
.L_4885:
        /*00e8*/ 	.byte	0x04, 0x17
        /*00ea*/ 	.short	(.L_4887 - .L_4886)
.L_4886:
        /*00ec*/ 	.word	0x00000000
        /*00f0*/ 	.short	0x0005
        /*00f2*/ 	.short	0x0028
        /*00f4*/ 	.byte	0x00, 0xf0, 0x11, 0x00


	//----- nvinfo : EIATTR_KPARAM_INFO
	.align		4
.L_4887:
        /*00f8*/ 	.byte	0x04, 0x17
        /*00fa*/ 	.short	(.L_4889 - .L_4888)
.L_4888:
        /*00fc*/ 	.word	0x00000000
        /*0100*/ 	.short	0x0004
        /*0102*/ 	.short	0x0020
        /*0104*/ 	.byte	0x00, 0xf0, 0x21, 0x00


	//----- nvinfo : EIATTR_KPARAM_INFO
	.align		4
.L_4889:
        /*0108*/ 	.byte	0x04, 0x17
        /*010a*/ 	.short	(.L_4891 - .L_4890)
.L_4890:
        /*010c*/ 	.word	0x00000000
        /*0110*/ 	.short	0x0003
        /*0112*/ 	.short	0x0018
        /*0114*/ 	.byte	0x00, 0xf0, 0x21, 0x00


	//----- nvinfo : EIATTR_KPARAM_INFO
	.align		4
.L_4891:
        /*0118*/ 	.byte	0x04, 0x17
        /*011a*/ 	.short	(.L_4893 - .L_4892)
.L_4892:
        /*011c*/ 	.word	0x00000000
        /*0120*/ 	.short	0x0002
        /*0122*/ 	.short	0x0010
        /*0124*/ 	.byte	0x00, 0xf0, 0x21, 0x00


	//----- nvinfo : EIATTR_KPARAM_INFO
	.align		4
.L_4893:
        /*0128*/ 	.byte	0x04, 0x17
        /*012a*/ 	.short	(.L_4895 - .L_4894)
.L_4894:
        /*012c*/ 	.word	0x00000000
        /*0130*/ 	.short	0x0001
        /*0132*/ 	.short	0x0008
        /*0134*/ 	.byte	0x00, 0xf0, 0x21, 0x00


	//----- nvinfo : EIATTR_KPARAM_INFO
	.align		4
.L_4895:
        /*0138*/ 	.byte	0x04, 0x17
        /*013a*/ 	.short	(.L_4897 - .L_4896)
.L_4896:
        /*013c*/ 	.word	0x00000000
        /*0140*/ 	.short	0x0000
        /*0142*/ 	.short	0x0000
        /*0144*/ 	.byte	0x00, 0xf0, 0x21, 0x00


	//----- nvinfo : EIATTR_SPARSE_MMA_MASK
	.align		4
.L_4897:
        /*0148*/ 	.byte	0x03, 0x50
        /*014a*/ 	.short	0x0000


	//----- nvinfo : EIATTR_MAXREG_COUNT
	.align		4
        /*014c*/ 	.byte	0x03, 0x1b
        /*014e*/ 	.short	0x00ff


	//----- nvinfo : EIATTR_NUM_BARRIERS
	.align		4
        /*0150*/ 	.byte	0x02, 0x4c
        /*0152*/ 	.byte	0x01
	.zero		1


	//----- nvinfo : EIATTR_MERCURY_ISA_VERSION
	.align		4
        /*0154*/ 	.byte	0x03, 0x5f
        /*0156*/ 	.short	0x0101


	//----- nvinfo : EIATTR_EXIT_INSTR_OFFSETS
	.align		4
        /*0158*/ 	.byte	0x04, 0x1c
        /*015a*/ 	.short	(.L_4899 - .L_4898)


	//   ....[0]....
.L_4898:
        /*015c*/ 	.word	0x000002f0


	//   ....[1]....
        /*0160*/ 	.word	0x00004260


	//   ....[2]....
        /*0164*/ 	.word	0x00004430


	//   ....[3]....
        /*0168*/ 	.word	0x000044e0


	//   ....[4]....
        /*016c*/ 	.word	0x00004520


	//----- nvinfo : EIATTR_CRS_STACK_SIZE
	.align		4
.L_4899:
        /*0170*/ 	.byte	0x04, 0x1e
        /*0172*/ 	.short	(.L_4901 - .L_4900)
.L_4900:
        /*0174*/ 	.word	0x00000000


	//----- nvinfo : EIATTR_CBANK_PARAM_SIZE
	.align		4
.L_4901:
        /*0178*/ 	.byte	0x03, 0x19
        /*017a*/ 	.short	0x0074


	//----- nvinfo : EIATTR_PARAM_CBANK
	.align		4
        /*017c*/ 	.byte	0x04, 0x0a
        /*017e*/ 	.short	(.L_4903 - .L_4902)
	.align		4
.L_4902:
        /*0180*/ 	.word	index@(.nv.constant0._Z23gemm_half_q_half_kernelILi1ELi38ELb0ELb0ELi32EEvPK6__halfPKjS4_S2_PS0_iiiiPKtS7_iiiiiibS2_i)
        /*0184*/ 	.short	0x0210
        /*0186*/ 	.short	0x0074


	//----- nvinfo : EIATTR_SW_WAR
	.align		4
.L_4903:
        /*0188*/ 	.byte	0x04, 0x36
        /*018a*/ 	.short	(.L_4905 - .L_4904)
.L_4904:
        /*018c*/ 	.word	0x00000008
.L_4905:


//--------------------- .nv.info._Z23gemm_half_q_half_kernelILi1ELi128ELb0ELb0ELi32EEvPK6__halfPKjS4_S2_PS0_iiiiPKtS7_iiiiiibS2_i --------------------------
	.section	.nv.info._Z23gemm_half_q_half_kernelILi1ELi128ELb0ELb0ELi32EEvPK6__halfPKjS4_S2_PS0_iiiiPKtS7_iiiiiibS2_i,"",@"SHT_CUDA_INFO"
	.sectionflags	@""
	.align	4


	//----- nvinfo : EIATTR_CUDA_API_VERSION
	.align		4
        /*0000*/ 	.byte	0x04, 0x37
        /*0002*/ 	.short	(.L_4907 - .L_4906)
.L_4906:
        /*0004*/ 	.word	0x00000082


	//----- nvinfo : EIATTR_KPARAM_INFO
	.align		4
.L_4907:
        /*0008*/ 	.byte	0x04, 0x17
        /*000a*/ 	.short	(.L_4909 - .L_4908)
.L_4908:
        /*000c*/ 	.word	0x00000000
        /*0010*/ 	.short	0x0013
        /*0012*/ 	.short	0x0070
        /*0014*/ 	.byte	0x00, 0xf0, 0x11, 0x00


	//----- nvinfo : EIATTR_KPARAM_INFO
	.align		4
.L_4909:
        /*0018*/ 	.byte	0x04, 0x17
        /*001a*/ 	.short	(.L_4911 - .L_4910)
.L_4910:
        /*001c*/ 	.word	0x00000000
        /*0020*/ 	.short	0x0012
        /*0022*/ 	.short	0x0068
        /*0024*/ 	.byte	0x00, 0xf0, 0x21, 0x00


	//----- nvinfo : EIATTR_KPARAM_INFO
	.align		4
.L_4911:
        /*0028*/ 	.byte	0x04, 0x17
        /*002a*/ 	.short	(.L_4913 - .L_4912)
.L_4912:
        /*002c*/ 	.word	0x00000000
        /*0030*/ 	.short	0x0011
        /*0032*/ 	.short	0x0060
        /*0034*/ 	.byte	0x00, 0xf0, 0x05, 0x00


	//----- nvinfo : EIATTR_KPARAM_INFO
	.align		4
.L_4913:
        /*0038*/ 	.byte	0x04, 0x17
        /*003a*/ 	.short	(.L_4915 - .L_4914)
.L_4914:
        /*003c*/ 	.word	0x00000000
        /*0040*/ 	.short	0x0010
        /*0042*/ 	.short	0x005c
        /*0044*/ 	.byte	0x00, 0xf0, 0x11, 0x00


	//----- nvinfo : EIATTR_KPARAM_INFO
	.align		4
.L_4915:
        /*0048*/ 	.byte	0x04, 0x17
        /*004a*/ 	.short	(.L_4917 - .L_4916)
.L_4916:
        /*004c*/ 	.word	0x00000000
        /*0050*/ 	.short	0x000f
        /*0052*/ 	.short	0x0058
        /*0054*/ 	.byte	0x00, 0xf0, 0x11, 0x00


	//----- nvinfo : EIATTR_KPARAM_INFO
	.align		4
.L_4917:
        /*0058*/ 	.byte	0x04, 0x17
        /*005a*/ 	.short	(.L_4919 - .L_4918)
.L_4918:
        /*005c*/ 	.word	0x00000000
        /*0060*/ 	.short	0x000e
        /*0062*/ 	.short	0x0054
        /*0064*/ 	.byte	0x00, 0xf0, 0x11, 0x00


	//----- nvinfo : EIATTR_KPARAM_INFO
	.align		4
.L_4919:
        /*0068*/ 	.byte	0x04, 0x17
        /*006a*/ 	.short	(.L_4921 - .L_4920)
.L_4920:
        /*006c*/ 	.word	0x00000000
        /*0070*/ 	.short	0x000d
        /*0072*/ 	.short	0x0050
        /*0074*/ 	.byte	0x00, 0xf0, 0x11, 0x00


	//----- nvinfo : EIATTR_KPARAM_INFO
	.align		4
.L_4921:
        /*0078*/ 	.byte	0x04, 0x17
        /*007a*/ 	.short	(.L_4923 - .L_4922)
.L_4922:
        /*007c*/ 	.word	0x00000000
        /*0080*/ 	.short	0x000c
        /*0082*/ 	.short	0x004c
        /*0084*/ 	.byte	0x00, 0xf0, 0x11, 0x00


	//----- nvinfo : EIATTR_KPARAM_INFO
	.align		4
.L_4923:
        /*0088*/ 	.byte	0x04, 0x17
        /*008a*/ 	.short	(.L_4925 - .L_4924)
.L_4924:
        /*008c*/ 	.word	0x00000000
        /*0090*/ 	.short	0x000b
        /*0092*/ 	.short	0x0048
        /*0094*/ 	.byte	0x00, 0xf0, 0x11, 0x00


	//----- nvinfo : EIATTR_KPARAM_INFO
	.align		4
.L_4925:
        /*0098*/ 	.byte	0x04, 0x17
        /*009a*/ 	.short	(.L_4927 - .L_4926)
.L_4926:
        /*009c*/ 	.word	0x00000000
        /*00a0*/ 	.short	0x000a
        /*00a2*/ 	.short	0x0040
        /*00a4*/ 	.byte	0x00, 0xf0, 0x21, 0x00


	//----- nvinfo : EIATTR_KPARAM_INFO
	.align		4
.L_4927:
        /*00a8*/ 	.byte	0x04, 0x17
        /*00aa*/ 	.short	(.L_4929 - .L_4928)
.L_4928:
        /*00ac*/ 	.word	0x00000000
        /*00b0*/ 	.short	0x0009
        /*00b2*/ 	.short	0x0038
        /*00b4*/ 	.byte	0x00, 0xf0, 0x21, 0x00


	//----- nvinfo : EIATTR_KPARAM_INFO
	.align		4
.L_4929:
        /*00b8*/ 	.byte	0x04, 0x17
        /*00ba*/ 	.short	(.L_4931 - .L_4930)
.L_4930:
        /*00bc*/ 	.word	0x00000000
        /*00c0*/ 	.short	0x0008
        /*00c2*/ 	.short	0x0034
        /*00c4*/ 	.byte	0x00, 0xf0, 0x11, 0x00


	//----- nvinfo : EIATTR_KPARAM_INFO
	.align		4
.L_4931:
        /*00c8*/ 	.byte	0x04, 0x17
        /*00ca*/ 	.short	(.L_4933 - .L_4932)
.L_4932:
        /*00cc*/ 	.word	0x00000000
        /*00d0*/ 	.short	0x0007
        /*00d2*/ 	.short	0x0030
        /*00d4*/ 	.byte	0x00, 0xf0, 0x11, 0x00


	//----- nvinfo : EIATTR_KPARAM_INFO
	.align		4
.L_4933:
        /*00d8*/ 	.byte	0x04, 0x17
        /*00da*/ 	.short	(.L_4935 - .L_4934)
.L_4934:
        /*00dc*/ 	.word	0x00000000
        /*00e0*/ 	.short	0x0006
        /*00e2*/ 	.short	0x002c
        /*00e4*/ 	.byte	0x00, 0xf0, 0x11, 0x00


	//----- nvinfo : EIATTR_KPARAM_INFO
	.align		4
.L_4935:
        /*00e8*/ 	.byte	0x04, 0x17
        /*00ea*/ 	.short	(.L_4937 - .L_4936)
.L_4936:
        /*00ec*/ 	.word	0x00000000
        /*00f0*/ 	.short	0x0005
        /*00f2*/ 	.short	0x0028
        /*00f4*/ 	.byte	0x00, 0xf0, 0x11, 0x00


	//----- nvinfo : EIATTR_KPARAM_INFO
	.align		4
.L_4937:
        /*00f8*/ 	.byte	0x04, 0x17
        /*00fa*/ 	.short	(.L_4939 - .L_4938)
.L_4938:
        /*00fc*/ 	.word	0x00000000
        /*0100*/ 	.short	0x0004
        /*0102*/ 	.short	0x0020
        /*0104*/ 	.byte	0x00, 0xf0, 0x21, 0x00


	//----- nvinfo : EIATTR_KPARAM_INFO
	.align		4
.L_4939:
        /*0108*/ 	.byte	0x04, 0x17
        /*010a*/ 	.short	(.L_4941 - .L_4940)
.L_4940:
        /*010c*/ 	.word	0x00000000
        /*0110*/ 	.short	0x0003
        /*0112*/ 	.short	0x0018
        /*0114*/ 	.byte	0x00, 0xf0, 0x21, 0x00


	//----- nvinfo : EIATTR_KPARAM_INFO
	.align		4
.L_4941:
        /*0118*/ 	.byte	0x04, 0x17
        /*011a*/ 	.short	(.L_4943 - .L_4942)
.L_4942:
        /*011c*/ 	.word	0x00000000
        /*0120*/ 	.short	0x0002
        /*0122*/ 	.short	0x0010
        /*0124*/ 	.byte	0x00, 0xf0, 0x21, 0x00


	//----- nvinfo : EIATTR_KPARAM_INFO
	.align		4
.L_4943:
        /*0128*/ 	.byte	0x04, 0x17
        /*012a*/ 	.short	(.L_4945 - .L_4944)
.L_4944:
        /*012c*/ 	.word	0x00000000
        /*0130*/ 	.short	0x0001
        /*0132*/ 	.short	0x0008
        /*0134*/ 	.byte	0x00, 0xf0, 0x21, 0x00


	//----- nvinfo : EIATTR_KPARAM_INFO
	.align		4
.L_4945:
        /*0138*/ 	.byte	0x04, 0x17
        /*013a*/ 	.short	(.L_4947 - .L_4946)
.L_4946:
        /*013c*/ 	.word	0x00000000
        /*0140*/ 	.short	0x0000
        /*0142*/ 	.short	0x0000
        /*0144*/ 	.byte	0x00, 0xf0, 0x21, 0x00


	//----- nvinfo : EIATTR_SPARSE_MMA_MASK
	.align		4
.L_4947:
        /*0148*/ 	.byte	0x03, 0x50
        /*014a*/ 	.short	0x0000


	//----- nvinfo : EIATTR_MAXREG_COUNT
	.align		4
        /*014c*/ 	.byte	0x03, 0x1b
        /*014e*/ 	.short	0x00ff


	//----- nvinfo : EIATTR_NUM_BARRIERS
	.align		4
        /*0150*/ 	.byte	0x02, 0x4c
        /*0152*/ 	.byte	0x01
	.zero		1


	//----- nvinfo : EIATTR_MERCURY_ISA_VERSION
	.align		4
        /*0154*/ 	.byte	0x03, 0x5f
        /*0156*/ 	.short	0x0101


	//----- nvinfo : EIATTR_EXIT_INSTR_OFFSETS
	.align		4
        /*0158*/ 	.byte	0x04, 0x1c
        /*015a*/ 	.short	(.L_4949 - .L_4948)


	//   ....[0]....
.L_4948:
        /*015c*/ 	.word	0x000002f0


	//   ....[1]....
        /*0160*/ 	.word	0x00003e20


	//   ....[2]....
        /*0164*/ 	.word	0x00003f90


	//   ....[3]....
        /*0168*/ 	.word	0x00004040


	//   ....[4]....
        /*016c*/ 	.word	0x00004080


	//----- nvinfo : EIATTR_CRS_STACK_SIZE
	.align		4
.L_4949:
        /*0170*/ 	.byte	0x04, 0x1e
        /*0172*/ 	.short	(.L_4951 - .L_4950)
.L_4950:
        /*0174*/ 	.word	0x00000000


	//----- nvinfo : EIATTR_CBANK_PARAM_SIZE
	.align		4
.L_4951:
        /*0178*/ 	.byte	0x03, 0x19
        /*017a*/ 	.short	0x0074


	//----- nvinfo : EIATTR_PARAM_CBANK
	.align		4
        /*017c*/ 	.byte	0x04, 0x0a
        /*017e*/ 	.short	(.L_4953 - .L_4952)
	.align		4
.L_4952:
        /*0180*/ 	.word	index@(.nv.constant0._Z23gemm_half_q_half_kernelILi1ELi128ELb0ELb0ELi32EEvPK6__halfPKjS4_S2_PS0_iiiiPKtS7_iiiiiibS2_i)
        /*0184*/ 	.short	0x0210
        /*0186*/ 	.short	0x0074


	//----- nvinfo : EIATTR_SW_WAR
	.align		4
.L_4953:
        /*0188*/ 	.byte	0x04, 0x36
        /*018a*/ 	.short	(.L_4955 - .L_4954)
.L_4954:
        /*018c*/ 	.word	0x00000008
.L_4955:


//--------------------- .nv.callgraph             --------------------------
	.section	.nv.callgraph,"",@"SHT_CUDA_CALLGRAPH"
	.align	4
	.sectionentsize	8
	.align		4
        /*0000*/ 	.word	0x00000000
	.align		4
        /*0004*/ 	.word	0xffffffff
	.align		4
        /*0008*/ 	.word	0x00000000
	.align		4
        /*000c*/ 	.word	0xfffffffe
	.align		4
        /*0010*/ 	.word	0x00000000
	.align		4
        /*0014*/ 	.word	0xfffffffd
	.align		4
        /*0018*/ 	.word	0x00000000
	.align		4
        /*001c*/ 	.word	0xfffffffc


//--------------------- .nv.constant4             --------------------------
	.section	.nv.constant4,"a",@progbits
	.align	8
	.align		8
.nv.constant4:
        /*0000*/ 	.dword	_ZN46_INTERNAL_0a94026f_15_unit_exl2_1b_cu_ca92c8c04cuda3std3__45__cpo5beginE
	.align		8
        /*0008*/ 	.dword	_ZN46_INTERNAL_0a94026f_15_unit_exl2_1b_cu_ca92c8c04cuda3std3__45__cpo3endE
	.align		8
        /*0010*/ 	.dword	_ZN46_INTERNAL_0a94026f_15_unit_exl2_1b_cu_ca92c8c04cuda3std3__45__cpo6cbeginE
	.align		8
        /*0018*/ 	.dword	_ZN46_INTERNAL_0a94026f_15_unit_exl2_1b_cu_ca92c8c04cuda3std3__45__cpo4cendE
	.align		8
        /*0020*/ 	.dword	_ZN46_INTERNAL_0a94026f_15_unit_exl2_1b_cu_ca92c8c04cuda3std3__45__cpo6rbeginE
	.align		8
        /*0028*/ 	.dword	_ZN46_INTERNAL_0a94026f_15_unit_exl2_1b_cu_ca92c8c04cuda3std3__45__cpo4rendE
	.align		8
        /*0030*/ 	.dword	_ZN46_INTERNAL_0a94026f_15_unit_exl2_1b_cu_ca92c8c04cuda3std3__45__cpo7crbeginE
	.align		8
        /*0038*/ 	.dword	_ZN46_INTERNAL_0a94026f_15_unit_exl2_1b_cu_ca92c8c04cuda3std3__45__cpo5crendE
	.align		8
        /*0040*/ 	.dword	_ZN46_INTERNAL_0a94026f_15_unit_exl2_1b_cu_ca92c8c04cuda3std3__448_GLOBAL__N__0a94026f_15_unit_exl2_1b_cu_ca92c8c06ignoreE
	.align		8
        /*0048*/ 	.dword	_ZN46_INTERNAL_0a94026f_15_unit_exl2_1b_cu_ca92c8c04cuda3std3__419piecewise_constructE
	.align		8
        /*0050*/ 	.dword	_ZN46_INTERNAL_0a94026f_15_unit_exl2_1b_cu_ca92c8c04cuda3std3__48in_placeE
	.align		8
        /*0058*/ 	.dword	_ZN46_INTERNAL_0a94026f_15_unit_exl2_1b_cu_ca92c8c04cuda3std3__420unreachable_sentinelE
	.align		8
        /*0060*/ 	.dword	_ZN46_INTERNAL_0a94026f_15_unit_exl2_1b_cu_ca92c8c04cuda3std6ranges3__45__cpo4swapE
	.align		8
        /*0068*/ 	.dword	_ZN46_INTERNAL_0a94026f_15_unit_exl2_1b_cu_ca92c8c04cuda3std6ranges3__45__cpo9iter_moveE
	.align		8
        /*0070*/ 	.dword	_ZN46_INTERNAL_0a94026f_15_unit_exl2_1b_cu_ca92c8c04cuda3std6ranges3__45__cpo5beginE
	.align		8
        /*0078*/ 	.dword	_ZN46_INTERNAL_0a94026f_15_unit_exl2_1b_cu_ca92c8c04cuda3std6ranges3__45__cpo3endE
	.align		8
        /*0080*/ 	.dword	_ZN46_INTERNAL_0a94026f_15_unit_exl2_1b_cu_ca92c8c04cuda3std6ranges3__45__cpo6cbeginE
	.align		8
        /*0088*/ 	.dword	_ZN46_INTERNAL_0a94026f_15_unit_exl2_1b_cu_ca92c8c04cuda3std6ranges3__45__cpo4cendE
	.align		8
        /*0090*/ 	.dword	_ZN46_INTERNAL_0a94026f_15_unit_exl2_1b_cu_ca92c8c04cuda3std6ranges3__45__cpo7advanceE
	.align		8
        /*0098*/ 	.dword	_ZN46_INTERNAL_0a94026f_15_unit_exl2_1b_cu_ca92c8c04cuda3std6ranges3__45__cpo9iter_swapE
	.align		8
        /*00a0*/ 	.dword	_ZN46_INTERNAL_0a94026f_15_unit_exl2_1b_cu_ca92c8c04cuda3std6ranges3__45__cpo4nextE
	.align		8
        /*00a8*/ 	.dword	_ZN46_INTERNAL_0a94026f_15_unit_exl2_1b_cu_ca92c8c04cuda3std6ranges3__45__cpo4prevE
	.align		8
        /*00b0*/ 	.dword	_ZN46_INTERNAL_0a94026f_15_unit_exl2_1b_cu_ca92c8c04cuda3std6ranges3__45__cpo4dataE
	.align		8
        /*00b8*/ 	.dword	_ZN46_INTERNAL_0a94026f_15_unit_exl2_1b_cu_ca92c8c04cuda3std6ranges3__45__cpo5cdataE
	.align		8
        /*00c0*/ 	.dword	_ZN46_INTERNAL_0a94026f_15_unit_exl2_1b_cu_ca92c8c04cuda3std6ranges3__45__cpo4sizeE
	.align		8
        /*00c8*/ 	.dword	_ZN46_INTERNAL_0a94026f_15_unit_exl2_1b_cu_ca92c8c04cuda3std6ranges3__45__cpo5ssizeE
	.align		8
        /*00d0*/ 	.dword	_ZN46_INTERNAL_0a94026f_15_unit_exl2_1b_cu_ca92c8c04cuda3std6ranges3__45__cpo8distanceE
	.align		8
        /*00d8*/ 	.dword	_ZN46_INTERNAL_0a94026f_15_unit_exl2_1b_cu_ca92c8c06thrust23THRUST_300001_SM_900_NS6system6detail10sequential3seqE


//--------------------- .text._Z23gemm_half_q_half_kernelILi4ELi190ELb0ELb0ELi64EEvPK6__halfPKjS4_S2_PS0_iiiiPKtS7_iiiiiibS2_i --------------------------
	.section	.text._Z23gemm_half_q_half_kernelILi4ELi190ELb0ELb0ELi64EEvPK6__halfPKjS4_S2_PS0_iiiiPKtS7_iiiiiibS2_i,"ax",@progbits
	.align	128
        .global         _Z23gemm_half_q_half_kernelILi4ELi190ELb0ELb0ELi64EEvPK6__halfPKjS4_S2_PS0_iiiiPKtS7_iiiiiibS2_i
        .type           _Z23gemm_half_q_half_kernelILi4ELi190ELb0ELb0ELi64EEvPK6__halfPKjS4_S2_PS0_iiiiPKtS7_iiiiiibS2_i,@function
        .size           _Z23gemm_half_q_half_kernelILi4ELi190ELb0ELb0ELi64EEvPK6__halfPKjS4_S2_PS0_iiiiPKtS7_iiiiiibS2_i,(.L_x_4155 - _Z23gemm_half_q_half_kernelILi4ELi190ELb0ELb0ELi64EEvPK6__halfPKjS4_S2_PS0_iiiiPKtS7_iiiiiibS2_i)
        .other          _Z23gemm_half_q_half_kernelILi4ELi190ELb0ELb0ELi64EEvPK6__halfPKjS4_S2_PS0_iiiiPKtS7_iiiiiibS2_i,@"STO_CUDA_ENTRY STV_DEFAULT"
_Z23gemm_half_q_half_kernelILi4ELi190ELb0ELb0ELi64EEvPK6__halfPKjS4_S2_PS0_iiiiPKtS7_iiiiiibS2_i:
.text._Z23gemm_half_q_half_kernelILi4ELi190ELb0ELb0ELi64EEvPK6__halfPKjS4_S2_PS0_iiiiPKtS7_iiiiiibS2_i:
[----:B------:R-:W0:Y:S01]  /*0000*/  LDC R1, c[0x0][0x28] ;  /* 0x00000a00ff017b82 */ /* 0x000e220000000800 */
[----:B------:R-:W1:Y:S07]  /*0010*/  S2R R3, SR_CTAID.Y ;  /* 0x0000000000037919 */ /* 0x000e6e0000002600 */
[----:B------:R-:W1:Y:S01]  /*0020*/  LDC R4, c[0x0][0x238] ;  /* 0x00008e00ff047b82 */ /* 0x000e620000000800 */
[----:B------:R-:W-:Y:S01]  /*0030*/  ULDC.64 UR6, c[0x0][0x208] ;  /* 0x0000820000067ab9 */ /* 0x000fe20000000a00 */
[----:B------:R-:W-:Y:S01]  /*0040*/  BSSY B0, `(.L_x_0) ;  /* 0x00000c1000007945 */ /* 0x000fe20003800000 */
[----:B------:R-:W2:Y:S01]  /*0050*/  S2R R0, SR_CTAID.Z ;  /* 0x0000000000007919 */ /* 0x000ea20000002700 */
[----:B0-----:R-:W-:Y:S01]  /*0060*/  IADD3 R1, R1, -0x10, RZ ;  /* 0xfffffff001017810 */ /* 0x001fe20007ffe0ff */
[----:B------:R-:W0:Y:S03]  /*0070*/  S2R R5, SR_TID.X ;  /* 0x0000000000057919 */ /* 0x000e260000002100 */
[----:B------:R-:W3:Y:S01]  /*0080*/  LDC R23, c[0x0][0x240] ;  /* 0x00009000ff177b82 */ /* 0x000ee20000000800 */
[----:B------:R-:W4:Y:S01]  /*0090*/  S2R R2, SR_CTAID.X ;  /* 0x0000000000027919 */ /* 0x000f220000002500 */
[----:B-1----:R-:W-:Y:S01]  /*00a0*/  IMAD R4, R3, -0x4, R4 ;  /* 0xfffffffc03047824 */ /* 0x002fe200078e0204 */
[----:B--2---:R-:W-:-:S04]  /*00b0*/  SHF.L.U32 R62, R0, 0x6, RZ ;  /* 0x00000006003e7819 */ /* 0x004fc800000006ff */
[----:B------:R-:W-:Y:S02]  /*00c0*/  ISETP.GE.AND P1, PT, R4, 0x1, PT ;  /* 0x000000010400780c */ /* 0x000fe40003f26270 */
[CC--:B0-----:R-:W-:Y:S02]  /*00d0*/  IADD3 R14, R62.reuse, R5.reuse, RZ ;  /* 0x000000053e0e7210 */ /* 0x0c1fe40007ffe0ff */
[----:B---3--:R-:W-:Y:S02]  /*00e0*/  VIADDMNMX R61, R62, 0x40, R23, PT ;  /* 0x000000403e3d7846 */ /* 0x008fe40003800117 */
[----:B----4-:R-:W-:Y:S02]  /*00f0*/  LEA R2, R2, R5, 0x6 ;  /* 0x0000000502027211 */ /* 0x010fe400078e30ff */
[----:B------:R-:W-:Y:S02]  /*0100*/  ISETP.GE.OR P0, PT, R14, R61, !P1 ;  /* 0x0000003d0e00720c */ /* 0x000fe40004f06670 */
[----:B------:R-:W-:-:S02]  /*0110*/  SHF.L.U32 R2, R2, 0x2, RZ ;  /* 0x0000000202027819 */ /* 0x000fc400000006ff */
[----:B------:R-:W-:-:S09]  /*0120*/  VIMNMX R60, R4, 0x4, PT ;  /* 0x00000004043c7848 */ /* 0x000fd20003fe0100 */
[----:B------:R-:W-:Y:S05]  /*0130*/  @P0 BRA `(.L_x_1) ;  /* 0x0000000800c40947 */ /* 0x000fea0003800000 */
[----:B------:R-:W-:Y:S01]  /*0140*/  ULDC.64 UR4, c[0x0][0x250] ;  /* 0x0000940000047ab9 */ /* 0x000fe20000000a00 */
[----:B------:R-:W-:Y:S02]  /*0150*/  SHF.R.S32.HI R20, RZ, 0x1f, R14 ;  /* 0x0000001fff147819 */ /* 0x000fe4000001140e */
[----:B------:R-:W-:-:S04]  /*0160*/  ISETP.NE.U32.AND P0, PT, RZ, UR4, PT ;  /* 0x00000004ff007c0c */ /* 0x000fc8000bf05070 */
[----:B------:R-:W-:-:S13]  /*0170*/  ISETP.NE.AND.EX P0, PT, RZ, UR5, PT, P0 ;  /* 0x00000005ff007c0c */ /* 0x000fda000bf05300 */
[----:B------:R-:W-:Y:S05]  /*0180*/  @!P0 BRA `(.L_x_2) ;  /* 0x0000000400608947 */ /* 0x000fea0003800000 */
[----:B------:R-:W-:-:S04]  /*0190*/  LEA R6, P0, R14, UR4, 0x1 ;  /* 0x000000040e067c11 */ /* 0x000fc8000f8008ff */
[----:B------:R-:W-:-:S05]  /*01a0*/  LEA.HI.X R7, R14, UR5, R20, 0x1, P0 ;  /* 0x000000050e077c11 */ /* 0x000fca00080f0c14 */
[----:B------:R0:W5:Y:S01]  /*01b0*/  LDG.E.U16.CONSTANT R14, desc[UR6][R6.64] ;  /* 0x00000006060e7981 */ /* 0x000162000c1e9500 */
[----:B------:R-:W-:Y:S01]  /*01c0*/  ISETP.GT.AND P2, PT, R60, 0x3, PT ;  /* 0x000000033c00780c */ /* 0x000fe20003f44270 */
[----:B------:R-:W-:Y:S01]  /*01d0*/  HFMA2.MMA R16, -RZ, RZ, 0, 0 ;  /* 0x00000000ff107435 */ /* 0x000fe200000001ff */
[----:B------:R-:W-:Y:S01]  /*01e0*/  MOV R8, 0x400 ;  /* 0x0000040000087802 */ /* 0x000fe20000000f00 */
[----:B------:R-:W1:Y:S01]  /*01f0*/  S2R R15, SR_CgaCtaId ;  /* 0x00000000000f7919 */ /* 0x000e620000008800 */
[----:B------:R-:W-:Y:S02]  /*0200*/  PLOP3.LUT P0, PT, PT, PT, PT, 0x80, 0x0 ;  /* 0x000000000000781c */ /* 0x000fe40003f0f070 */
[----:B-1----:R-:W-:-:S07]  /*0210*/  LEA R15, R15, R8, 0x18 ;  /* 0x000000080f0f7211 */ /* 0x002fce00078ec0ff */
[----:B0-----:R-:W-:Y:S05]  /*0220*/  @!P2 BRA `(.L_x_3) ;  /* 0x0000000000a0a947 */ /* 0x001fea0003800000 */
[----:B------:R-:W-:Y:S01]  /*0230*/  PLOP3.LUT P0, PT, PT, PT, PT, 0x8, 0x0 ;  /* 0x000000000000781c */ /* 0x000fe20003f0e170 */
[----:B------:R-:W-:Y:S01]  /*0240*/  ULDC.64 UR4, c[0x0][0x210] ;  /* 0x0000840000047ab9 */ /* 0x000fe20000000a00 */
[----:B------:R-:W-:-:S11]  /*0250*/  IADD3 R19, R60, -0x3, RZ ;  /* 0xfffffffd3c137810 */ /* 0x000fd60007ffe0ff */
.L_x_4:
[----:B0-----:R-:W-:-:S04]  /*0260*/  LEA R6, R3, R16, 0x2 ;  /* 0x0000001003067211 */ /* 0x001fc800078e10ff */
[C---:B------:R-:W-:Y:S01]  /*0270*/  IADD3 R8, R6.reuse, 0x1, RZ ;  /* 0x0000000106087810 */ /* 0x040fe20007ffe0ff */
[CC--:B------:R-:W-:Y:S01]  /*0280*/  IMAD R7, R6.reuse, R23.reuse, RZ ;  /* 0x0000001706077224 */ /* 0x0c0fe200078e02ff */
[C---:B------:R-:W-:Y:S02]  /*0290*/  IADD3 R10, R6.reuse, 0x2, RZ ;  /* 0x00000002060a7810 */ /* 0x040fe40007ffe0ff */
[----:B------:R-:W-:Y:S01]  /*02a0*/  IADD3 R6, R6, 0x3, RZ ;  /* 0x0000000306067810 */ /* 0x000fe20007ffe0ff */
[----:B------:R-:W-:Y:S01]  /*02b0*/  IMAD R9, R8, R23, RZ ;  /* 0x0000001708097224 */ /* 0x000fe200078e02ff */
[----:B-----5:R-:W-:Y:S01]  /*02c0*/  IADD3 R12, P2, R14, R7, RZ ;  /* 0x000000070e0c7210 */ /* 0x020fe20007f5e0ff */
[-C--:B------:R-:W-:Y:S02]  /*02d0*/  IMAD R11, R10, R23.reuse, RZ ;  /* 0x000000170a0b7224 */ /* 0x080fe400078e02ff */
[----:B------:R-:W-:Y:S01]  /*02e0*/  IMAD R13, R6, R23, RZ ;  /* 0x00000017060d7224 */ /* 0x000fe200078e02ff */
[----:B------:R-:W-:-:S02]  /*02f0*/  LEA.HI.X.SX32 R7, R7, RZ, 0x1, P2 ;  /* 0x000000ff07077211 */ /* 0x000fc400010f0eff */
[----:B------:R-:W-:Y:S02]  /*0300*/  LEA R6, P2, R12, UR4, 0x1 ;  /* 0x000000040c067c11 */ /* 0x000fe4000f8408ff */
[C---:B------:R-:W-:Y:S02]  /*0310*/  IADD3 R21, P3, R14.reuse, R9, RZ ;  /* 0x000000090e157210 */ /* 0x040fe40007f7e0ff */
[C---:B------:R-:W-:Y:S02]  /*0320*/  IADD3 R20, P4, R14.reuse, R11, RZ ;  /* 0x0000000b0e147210 */ /* 0x040fe40007f9e0ff */
[----:B------:R-:W-:Y:S02]  /*0330*/  IADD3 R17, P5, R14, R13, RZ ;  /* 0x0000000d0e117210 */ /* 0x000fe40007fbe0ff */
[----:B------:R-:W-:Y:S02]  /*0340*/  LEA.HI.X R7, R12, UR5, R7, 0x1, P2 ;  /* 0x000000050c077c11 */ /* 0x000fe400090f0c07 */
[----:B------:R-:W-:-:S02]  /*0350*/  LEA.HI.X.SX32 R22, R9, RZ, 0x1, P3 ;  /* 0x000000ff09167211 */ /* 0x000fc400018f0eff */
[----:B------:R-:W-:Y:S01]  /*0360*/  LEA.HI.X.SX32 R11, R11, RZ, 0x1, P4 ;  /* 0x000000ff0b0b7211 */ /* 0x000fe200020f0eff */
[----:B------:R-:W2:Y:S01]  /*0370*/  LDG.E.U16.CONSTANT R6, desc[UR6][R6.64] ;  /* 0x0000000606067981 */ /* 0x000ea2000c1e9500 */
[----:B------:R-:W-:Y:S02]  /*0380*/  LEA.HI.X.SX32 R18, R13, RZ, 0x1, P5 ;  /* 0x000000ff0d127211 */ /* 0x000fe400028f0eff */
[----:B------:R-:W-:Y:S02]  /*0390*/  LEA R8, P2, R21, UR4, 0x1 ;  /* 0x0000000415087c11 */ /* 0x000fe4000f8408ff */
[----:B------:R-:W-:Y:S02]  /*03a0*/  LEA R10, P3, R20, UR4, 0x1 ;  /* 0x00000004140a7c11 */ /* 0x000fe4000f8608ff */
[----:B------:R-:W-:Y:S02]  /*03b0*/  LEA R12, P4, R17, UR4, 0x1 ;  /* 0x00000004110c7c11 */ /* 0x000fe4000f8808ff */
[----:B------:R-:W-:-:S02]  /*03c0*/  LEA.HI.X R9, R21, UR5, R22, 0x1, P2 ;  /* 0x0000000515097c11 */ /* 0x000fc400090f0c16 */
[----:B------:R-:W-:Y:S02]  /*03d0*/  LEA.HI.X R11, R20, UR5, R11, 0x1, P3 ;  /* 0x00000005140b7c11 */ /* 0x000fe400098f0c0b */
[----:B------:R-:W-:Y:S01]  /*03e0*/  LEA.HI.X R13, R17, UR5, R18, 0x1, P4 ;  /* 0x00000005110d7c11 */ /* 0x000fe2000a0f0c12 */
[----:B------:R-:W3:Y:S04]  /*03f0*/  LDG.E.U16.CONSTANT R8, desc[UR6][R8.64] ;  /* 0x0000000608087981 */ /* 0x000ee8000c1e9500 */
[----:B------:R-:W4:Y:S04]  /*0400*/  LDG.E.U16.CONSTANT R10, desc[UR6][R10.64] ;  /* 0x000000060a0a7981 */ /* 0x000f28000c1e9500 */
[----:B------:R-:W4:Y:S01]  /*0410*/  LDG.E.U16.CONSTANT R12, desc[UR6][R12.64] ;  /* 0x000000060c0c7981 */ /* 0x000f22000c1e9500 */
[----:B------:R-:W-:-:S04]  /*0420*/  LEA R18, R16, R15, 0x7 ;  /* 0x0000000f10127211 */ /* 0x000fc800078e38ff */
[----:B------:R-:W-:Y:S02]  /*0430*/  LEA R17, R5, R18, 0x1 ;  /* 0x0000001205117211 */ /* 0x000fe400078e08ff */
[----:B------:R-:W-:-:S04]  /*0440*/  IADD3 R16, R16, 0x4, RZ ;  /* 0x0000000410107810 */ /* 0x000fc80007ffe0ff */
[----:B------:R-:W-:Y:S01]  /*0450*/  ISETP.GE.AND P2, PT, R16, R19, PT ;  /* 0x000000131000720c */ /* 0x000fe20003f46270 */
[----:B--2---:R0:W-:Y:S04]  /*0460*/  STS.U16 [R17], R6 ;  /* 0x0000000611007388 */ /* 0x0041e80000000400 */
[----:B---3--:R0:W-:Y:S04]  /*0470*/  STS.U16 [R17+0x80], R8 ;  /* 0x0000800811007388 */ /* 0x0081e80000000400 */
[----:B----4-:R0:W-:Y:S04]  /*0480*/  STS.U16 [R17+0x100], R10 ;  /* 0x0001000a11007388 */ /* 0x0101e80000000400 */
[----:B------:R0:W-:Y:S01]  /*0490*/  STS.U16 [R17+0x180], R12 ;  /* 0x0001800c11007388 */ /* 0x0001e20000000400 */
[----:B------:R-:W-:Y:S05]  /*04a0*/  @!P2 BRA `(.L_x_4) ;  /* 0xfffffffc006ca947 */ /* 0x000fea000383ffff */
.L_x_3:
[----:B0-----:R-:W-:-:S04]  /*04b0*/  IADD3 R6, R60, -R16, RZ ;  /* 0x800000103c067210 */ /* 0x001fc80007ffe0ff */
[----:B------:R-:W-:-:S13]  /*04c0*/  ISETP.GT.AND P2, PT, R6, 0x1, PT ;  /* 0x000000010600780c */ /* 0x000fda0003f44270 */
[----:B------:R-:W-:Y:S05]  /*04d0*/  @!P2 BRA `(.L_x_5) ;  /* 0x000000000054a947 */ /* 0x000fea0003800000 */
[----:B------:R-:W-:Y:S01]  /*04e0*/  LEA R6, R3, R16, 0x2 ;  /* 0x0000001003067211 */ /* 0x000fe200078e10ff */
[----:B------:R-:W-:-:S03]  /*04f0*/  ULDC.64 UR4, c[0x0][0x210] ;  /* 0x0000840000047ab9 */ /* 0x000fc60000000a00 */
[C---:B------:R-:W-:Y:S01]  /*0500*/  IADD3 R8, R6.reuse, 0x1, RZ ;  /* 0x0000000106087810 */ /* 0x040fe20007ffe0ff */
[----:B------:R-:W-:-:S04]  /*0510*/  IMAD R7, R6, R23, RZ ;  /* 0x0000001706077224 */ /* 0x000fc800078e02ff */
[----:B------:R-:W-:Y:S01]  /*0520*/  IMAD R9, R8, R23, RZ ;  /* 0x0000001708097224 */ /* 0x000fe200078e02ff */
[----:B-----5:R-:W-:-:S04]  /*0530*/  IADD3 R11, P0, R14, R7, RZ ;  /* 0x000000070e0b7210 */ /* 0x020fc80007f1e0ff */
[----:B------:R-:W-:Y:S02]  /*0540*/  IADD3 R10, P2, R14, R9, RZ ;  /* 0x000000090e0a7210 */ /* 0x000fe40007f5e0ff */
[----:B------:R-:W-:Y:S02]  /*0550*/  LEA.HI.X.SX32 R12, R7, RZ, 0x1, P0 ;  /* 0x000000ff070c7211 */ /* 0x000fe400000f0eff */
[----:B------:R-:W-:Y:S02]  /*0560*/  LEA.HI.X.SX32 R9, R9, RZ, 0x1, P2 ;  /* 0x000000ff09097211 */ /* 0x000fe400010f0eff */
[C---:B------:R-:W-:Y:S02]  /*0570*/  LEA R6, P0, R11.reuse, UR4, 0x1 ;  /* 0x000000040b067c11 */ /* 0x040fe4000f8008ff */
[----:B------:R-:W-:Y:S02]  /*0580*/  LEA R8, P2, R10, UR4, 0x1 ;  /* 0x000000040a087c11 */ /* 0x000fe4000f8408ff */
[----:B------:R-:W-:-:S02]  /*0590*/  LEA.HI.X R7, R11, UR5, R12, 0x1, P0 ;  /* 0x000000050b077c11 */ /* 0x000fc400080f0c0c */
[----:B------:R-:W-:-:S03]  /*05a0*/  LEA.HI.X R9, R10, UR5, R9, 0x1, P2 ;  /* 0x000000050a097c11 */ /* 0x000fc600090f0c09 */
[----:B------:R-:W2:Y:S04]  /*05b0*/  LDG.E.U16.CONSTANT R6, desc[UR6][R6.64] ;  /* 0x0000000606067981 */ /* 0x000ea8000c1e9500 */
[----:B------:R-:W3:Y:S01]  /*05c0*/  LDG.E.U16.CONSTANT R8, desc[UR6][R8.64] ;  /* 0x0000000608087981 */ /* 0x000ee2000c1e9500 */
[C---:B------:R-:W-:Y:S02]  /*05d0*/  LEA R10, R16.reuse, R15, 0x7 ;  /* 0x0000000f100a7211 */ /* 0x040fe400078e38ff */
[----:B------:R-:W-:Y:S02]  /*05e0*/  PLOP3.LUT P0, PT, PT, PT, PT, 0x8, 0x0 ;  /* 0x000000000000781c */ /* 0x000fe40003f0e170 */
[----:B------:R-:W-:Y:S02]  /*05f0*/  LEA R11, R5, R10, 0x1 ;  /* 0x0000000a050b7211 */ /* 0x000fe400078e08ff */
[----:B------:R-:W-:-:S03]  /*0600*/  IADD3 R16, R16, 0x2, RZ ;  /* 0x0000000210107810 */ /* 0x000fc60007ffe0ff */
[----:B--2---:R0:W-:Y:S04]  /*0610*/  STS.U16 [R11], R6 ;  /* 0x000000060b007388 */ /* 0x0041e80000000400 */
[----:B---3--:R0:W-:Y:S02]  /*0620*/  STS.U16 [R11+0x80], R8 ;  /* 0x000080080b007388 */ /* 0x0081e40000000400 */
.L_x_5:
[----:B------:R-:W-:-:S13]  /*0630*/  ISETP.LT.OR P0, PT, R16, R60, P0 ;  /* 0x0000003c1000720c */ /* 0x000fda0000701670 */
[----:B------:R-:W-:Y:S05]  /*0640*/  @!P0 BRA `(.L_x_1) ;  /* 0x0000000400808947 */ /* 0x000fea0003800000 */
[----:B0-----:R-:W-:Y:S01]  /*0650*/  LEA R6, R3, R16, 0x2 ;  /* 0x0000001003067211 */ /* 0x001fe200078e10ff */
[----:B------:R-:W-:-:S04]  /*0660*/  ULDC.64 UR4, c[0x0][0x210] ;  /* 0x0000840000047ab9 */ /* 0x000fc80000000a00 */
[----:B------:R-:W-:-:S05]  /*0670*/  IMAD R7, R6, R23, RZ ;  /* 0x0000001706077224 */ /* 0x000fca00078e02ff */
[----:B-----5:R-:W-:-:S04]  /*0680*/  IADD3 R14, P0, R14, R7, RZ ;  /* 0x000000070e0e7210 */ /* 0x020fc80007f1e0ff */
[----:B------:R-:W-:Y:S02]  /*0690*/  LEA.HI.X.SX32 R7, R7, RZ, 0x1, P0 ;  /* 0x000000ff07077211 */ /* 0x000fe400000f0eff */
[----:B------:R-:W-:-:S04]  /*06a0*/  LEA R6, P0, R14, UR4, 0x1 ;  /* 0x000000040e067c11 */ /* 0x000fc8000f8008ff */
[----:B------:R-:W-:-:S05]  /*06b0*/  LEA.HI.X R7, R14, UR5, R7, 0x1, P0 ;  /* 0x000000050e077c11 */ /* 0x000fca00080f0c07 */
[----:B------:R-:W2:Y:S01]  /*06c0*/  LDG.E.U16.CONSTANT R6, desc[UR6][R6.64] ;  /* 0x0000000606067981 */ /* 0x000ea2000c1e9500 */
[----:B------:R-:W-:-:S04]  /*06d0*/  LEA R16, R16, R15, 0x7 ;  /* 0x0000000f10107211 */ /* 0x000fc800078e38ff */
[----:B------:R-:W-:-:S05]  /*06e0*/  LEA R5, R5, R16, 0x1 ;  /* 0x0000001005057211 */ /* 0x000fca00078e08ff */
[----:B--2---:R1:W-:Y:S01]  /*06f0*/  STS.U16 [R5], R6 ;  /* 0x0000000605007388 */ /* 0x0043e20000000400 */
[----:B------:R-:W-:Y:S05]  /*0700*/  BRA `(.L_x_1) ;  /* 0x0000000400507947 */ /* 0x000fea0003800000 */
.L_x_2:
[----:B------:R-:W0:Y:S01]  /*0710*/  S2R R7, SR_CgaCtaId ;  /* 0x0000000000077919 */ /* 0x000e220000008800 */
[----:B------:R-:W-:Y:S01]  /*0720*/  ISETP.GT.AND P2, PT, R60, 0x3, PT ;  /* 0x000000033c00780c */ /* 0x000fe20003f44270 */
[----:B------:R-:W-:Y:S01]  /*0730*/  HFMA2.MMA R16, -RZ, RZ, 0, 0 ;  /* 0x00000000ff107435 */ /* 0x000fe200000001ff */
[----:B------:R-:W-:Y:S02]  /*0740*/  MOV R6, 0x400 ;  /* 0x0000040000067802 */ /* 0x000fe40000000f00 */
[----:B------:R-:W-:Y:S02]  /*0750*/  PLOP3.LUT P0, PT, PT, PT, PT, 0x80, 0x0 ;  /* 0x000000000000781c */ /* 0x000fe40003f0f070 */
[----:B0-----:R-:W-:-:S07]  /*0760*/  LEA R21, R7, R6, 0x18 ;  /* 0x0000000607157211 */ /* 0x001fce00078ec0ff */
[----:B------:R-:W-:Y:S05]  /*0770*/  @!P2 BRA `(.L_x_6) ;  /* 0x0000000000a0a947 */ /* 0x000fea0003800000 */
[----:B------:R-:W-:Y:S01]  /*0780*/  PLOP3.LUT P0, PT, PT, PT, PT, 0x8, 0x0 ;  /* 0x000000000000781c */ /* 0x000fe20003f0e170 */
[----:B------:R-:W-:Y:S01]  /*0790*/  ULDC.64 UR4, c[0x0][0x210] ;  /* 0x0000840000047ab9 */ /* 0x000fe20000000a00 */
[----:B------:R-:W-:-:S11]  /*07a0*/  IADD3 R25, R60, -0x3, RZ ;  /* 0xfffffffd3c197810 */ /* 0x000fd60007ffe0ff */
.L_x_7:
[----:B0-----:R-:W-:-:S04]  /*07b0*/  LEA R6, R3, R16, 0x2 ;  /* 0x0000001003067211 */ /* 0x001fc800078e10ff */
[C---:B------:R-:W-:Y:S01]  /*07c0*/  IADD3 R8, R6.reuse, 0x1, RZ ;  /* 0x0000000106087810 */ /* 0x040fe20007ffe0ff */
[CC--:B------:R-:W-:Y:S01]  /*07d0*/  IMAD R7, R6.reuse, R23.reuse, RZ ;  /* 0x0000001706077224 */ /* 0x0c0fe200078e02ff */
[C---:B------:R-:W-:Y:S02]  /*07e0*/  IADD3 R10, R6.reuse, 0x2, RZ ;  /* 0x00000002060a7810 */ /* 0x040fe40007ffe0ff */
[----:B------:R-:W-:Y:S01]  /*07f0*/  IADD3 R6, R6, 0x3, RZ ;  /* 0x0000000306067810 */ /* 0x000fe20007ffe0ff */
[----:B------:R-:W-:Y:S01]  /*0800*/  IMAD R9, R8, R23, RZ ;  /* 0x0000001708097224 */ /* 0x000fe200078e02ff */
[----:B------:R-:W-:Y:S01]  /*0810*/  IADD3 R12, P2, R14, R7, RZ ;  /* 0x000000070e0c7210 */ /* 0x000fe20007f5e0ff */
[-C--:B------:R-:W-:Y:S02]  /*0820*/  IMAD R11, R10, R23.reuse, RZ ;  /* 0x000000170a0b7224 */ /* 0x080fe400078e02ff */
[----:B------:R-:W-:Y:S01]  /*0830*/  IMAD R13, R6, R23, RZ ;  /* 0x00000017060d7224 */ /* 0x000fe200078e02ff */
[----:B------:R-:W-:-:S02]  /*0840*/  LEA.HI.X.SX32 R7, R7, R20, 0x1, P2 ;  /* 0x0000001407077211 */ /* 0x000fc400010f0eff */
[----:B------:R-:W-:Y:S02]  /*0850*/  LEA R6, P2, R12, UR4, 0x1 ;  /* 0x000000040c067c11 */ /* 0x000fe4000f8408ff */
[C---:B------:R-:W-:Y:S02]  /*0860*/  IADD3 R19, P3, R14.reuse, R9, RZ ;  /* 0x000000090e137210 */ /* 0x040fe40007f7e0ff */
[C---:B------:R-:W-:Y:S02]  /*0870*/  IADD3 R17, P4, R14.reuse, R11, RZ ;  /* 0x0000000b0e117210 */ /* 0x040fe40007f9e0ff */
[----:B------:R-:W-:Y:S02]  /*0880*/  IADD3 R15, P5, R14, R13, RZ ;  /* 0x0000000d0e0f7210 */ /* 0x000fe40007fbe0ff */
[----:B------:R-:W-:Y:S02]  /*0890*/  LEA.HI.X R7, R12, UR5, R7, 0x1, P2 ;  /* 0x000000050c077c11 */ /* 0x000fe400090f0c07 */
[----:B------:R-:W-:-:S02]  /*08a0*/  LEA.HI.X.SX32 R24, R9, R20, 0x1, P3 ;  /* 0x0000001409187211 */ /* 0x000fc400018f0eff */
[-C--:B------:R-:W-:Y:S01]  /*08b0*/  LEA.HI.X.SX32 R22, R11, R20.reuse, 0x1, P4 ;  /* 0x000000140b167211 */ /* 0x080fe200020f0eff */
[----:B------:R-:W2:Y:S01]  /*08c0*/  LDG.E.U16.CONSTANT R6, desc[UR6][R6.64] ;  /* 0x0000000606067981 */ /* 0x000ea2000c1e9500 */
[----:B------:R-:W-:Y:S02]  /*08d0*/  LEA.HI.X.SX32 R18, R13, R20, 0x1, P5 ;  /* 0x000000140d127211 */ /* 0x000fe400028f0eff */
        /* <DEDUP_REMOVED lines=8> */
[----:B------:R-:W5:Y:S01]  /*0960*/  LDG.E.U16.CONSTANT R12, desc[UR6][R12.64] ;  /* 0x000000060c0c7981 */ /* 0x000f62000c1e9500 */
[----:B------:R-:W-:-:S04]  /*0970*/  LEA R18, R16, R21, 0x7 ;  /* 0x0000001510127211 */ /* 0x000fc800078e38ff */
[----:B------:R-:W-:Y:S02]  /*0980*/  LEA R15, R5, R18, 0x1 ;  /* 0x00000012050f7211 */ /* 0x000fe400078e08ff */
[----:B------:R-:W-:-:S04]  /*0990*/  IADD3 R16, R16, 0x4, RZ ;  /* 0x0000000410107810 */ /* 0x000fc80007ffe0ff */
[----:B------:R-:W-:Y:S01]  /*09a0*/  ISETP.GE.AND P2, PT, R16, R25, PT ;  /* 0x000000191000720c */ /* 0x000fe20003f46270 */
[----:B--2---:R0:W-:Y:S04]  /*09b0*/  STS.U16 [R15], R6 ;  /* 0x000000060f007388 */ /* 0x0041e80000000400 */
[----:B---3--:R0:W-:Y:S04]  /*09c0*/  STS.U16 [R15+0x80], R8 ;  /* 0x000080080f007388 */ /* 0x0081e80000000400 */
[----:B----4-:R0:W-:Y:S04]  /*09d0*/  STS.U16 [R15+0x100], R10 ;  /* 0x0001000a0f007388 */ /* 0x0101e80000000400 */
[----:B-----5:R0:W-:Y:S01]  /*09e0*/  STS.U16 [R15+0x180], R12 ;  /* 0x0001800c0f007388 */ /* 0x0201e20000000400 */
[----:B------:R-:W-:Y:S05]  /*09f0*/  @!P2 BRA `(.L_x_7) ;  /* 0xfffffffc006ca947 */ /* 0x000fea000383ffff */
.L_x_6:
        /* <DEDUP_REMOVED lines=8> */
[----:B------:R-:W-:-:S04]  /*0a80*/  IADD3 R11, P0, R14, R7, RZ ;  /* 0x000000070e0b7210 */ /* 0x000fc80007f1e0ff */
[----:B------:R-:W-:Y:S02]  /*0a90*/  IADD3 R10, P2, R14, R9, RZ ;  /* 0x000000090e0a7210 */ /* 0x000fe40007f5e0ff */
[-C--:B------:R-:W-:Y:S02]  /*0aa0*/  LEA.HI.X.SX32 R12, R7, R20.reuse, 0x1, P0 ;  /* 0x00000014070c7211 */ /* 0x080fe400000f0eff */
[----:B------:R-:W-:Y:S02]  /*0ab0*/  LEA.HI.X.SX32 R9, R9, R20, 0x1, P2 ;  /* 0x0000001409097211 */ /* 0x000fe400010f0eff */
        /* <DEDUP_REMOVED lines=12> */
.L_x_8:
[----:B------:R-:W-:-:S13]  /*0b80*/  ISETP.LT.OR P0, PT, R16, R60, P0 ;  /* 0x0000003c1000720c */ /* 0x000fda0000701670 */
[----:B------:R-:W-:Y:S05]  /*0b90*/  @!P0 BRA `(.L_x_1) ;  /* 0x00000000002c8947 */ /* 0x000fea0003800000 */
[----:B0-----:R-:W-:Y:S01]  /*0ba0*/  LEA R6, R3, R16, 0x2 ;  /* 0x0000001003067211 */ /* 0x001fe200078e10ff */
[----:B------:R-:W-:-:S04]  /*0bb0*/  ULDC.64 UR4, c[0x0][0x210] ;  /* 0x0000840000047ab9 */ /* 0x000fc80000000a00 */
[----:B------:R-:W-:-:S05]  /*0bc0*/  IMAD R7, R6, R23, RZ ;  /* 0x0000001706077224 */ /* 0x000fca00078e02ff */
[----:B------:R-:W-:-:S04]  /*0bd0*/  IADD3 R14, P0, R14, R7, RZ ;  /* 0x000000070e0e7210 */ /* 0x000fc80007f1e0ff */
[----:B------:R-:W-:Y:S02]  /*0be0*/  LEA.HI.X.SX32 R7, R7, R20, 0x1, P0 ;  /* 0x0000001407077211 */ /* 0x000fe400000f0eff */
[----:B------:R-:W-:-:S04]  /*0bf0*/  LEA R6, P0, R14, UR4, 0x1 ;  /* 0x000000040e067c11 */ /* 0x000fc8000f8008ff */
[----:B------:R-:W-:-:S05]  /*0c00*/  LEA.HI.X R7, R14, UR5, R7, 0x1, P0 ;  /* 0x000000050e077c11 */ /* 0x000fca00080f0c07 */
[----:B------:R-:W2:Y:S01]  /*0c10*/  LDG.E.U16.CONSTANT R6, desc[UR6][R6.64] ;  /* 0x0000000606067981 */ /* 0x000ea2000c1e9500 */
[----:B------:R-:W-:-:S04]  /*0c20*/  LEA R16, R16, R21, 0x7 ;  /* 0x0000001510107211 */ /* 0x000fc800078e38ff */
[----:B------:R-:W-:-:S05]  /*0c30*/  LEA R5, R5, R16, 0x1 ;  /* 0x0000001005057211 */ /* 0x000fca00078e08ff */
[----:B--2---:R2:W-:Y:S02]  /*0c40*/  STS.U16 [R5], R6 ;  /* 0x0000000605007388 */ /* 0x0045e40000000400 */
.L_x_1:
[----:B------:R-:W-:Y:S05]  /*0c50*/  BSYNC B0 ;  /* 0x0000000000007941 */ /* 0x000fea0003800000 */
.L_x_0:
[----:B------:R-:W-:Y:S02]  /*0c60*/  ULDC UR4, c[0x0][0x23c] ;  /* 0x00008f0000047ab9 */ /* 0x000fe40000000800 */
[----:B------:R-:W-:-:S04]  /*0c70*/  MOV R59, UR4 ;  /* 0x00000004003b7c02 */ /* 0x000fc80008000f00 */
[----:B------:R-:W-:-:S13]  /*0c80*/  ISETP.GE.AND P0, PT, R2, R59, PT ;  /* 0x0000003b0200720c */ /* 0x000fda0003f06270 */
[----:B------:R-:W-:Y:S05]  /*0c90*/  @P0 EXIT ;  /* 0x000000000000094d */ /* 0x000fea0003800000 */
[----:B-12---:R-:W1:Y:S02]  /*0ca0*/  LDC.U8 R5, c[0x0][0x270] ;  /* 0x00009c00ff057b82 */ /* 0x006e640000000000 */
[----:B-1----:R-:W-:-:S04]  /*0cb0*/  PRMT R5, R5, 0x8880, RZ ;  /* 0x0000888005057816 */ /* 0x002fc800000000ff */
[----:B------:R-:W-:-:S04]  /*0cc0*/  ISETP.NE.AND P0, PT, R5, RZ, PT ;  /* 0x000000ff0500720c */ /* 0x000fc80003f05270 */
[----:B------:R-:W-:-:S04]  /*0cd0*/  ISETP.NE.OR P0, PT, R0, RZ, !P0 ;  /* 0x000000ff0000720c */ /* 0x000fc80004705670 */
[----:B------:R-:W-:-:S13]  /*0ce0*/  ISETP.LT.OR P0, PT, R4, 0x1, P0 ;  /* 0x000000010400780c */ /* 0x000fda0000701670 */
[----:B------:R-:W-:Y:S05]  /*0cf0*/  @P0 BRA `(.L_x_9) ;  /* 0x0000000000b80947 */ /* 0x000fea0003800000 */
[----:B------:R-:W-:Y:S01]  /*0d00*/  ISETP.GT.AND P2, PT, R60, 0x3, PT ;  /* 0x000000033c00780c */ /* 0x000fe20003f44270 */
[----:B-----5:R-:W-:Y:S01]  /*0d10*/  HFMA2.MMA R14, -RZ, RZ, 0, 0 ;  /* 0x00000000ff0e7435 */ /* 0x020fe200000001ff */
[----:B------:R-:W-:-:S11]  /*0d20*/  PLOP3.LUT P0, PT, PT, PT, PT, 0x80, 0x0 ;  /* 0x000000000000781c */ /* 0x000fd60003f0f070 */
[----:B------:R-:W-:Y:S05]  /*0d30*/  @!P2 BRA `(.L_x_10) ;  /* 0x000000000058a947 */ /* 0x000fea0003800000 */
[----:B------:R-:W1:Y:S01]  /*0d40*/  LDC.64 R12, c[0x0][0x230] ;  /* 0x00008c00ff0c7b82 */ /* 0x000e620000000a00 */
[----:B------:R-:W-:Y:S02]  /*0d50*/  PLOP3.LUT P0, PT, PT, PT, PT, 0x8, 0x0 ;  /* 0x000000000000781c */ /* 0x000fe40003f0e170 */
[----:B------:R-:W-:-:S11]  /*0d60*/  IADD3 R15, R60, -0x3, RZ ;  /* 0xfffffffd3c0f7810 */ /* 0x000fd60007ffe0ff */
.L_x_11:
[----:B--2---:R-:W-:Y:S02]  /*0d70*/  LEA R4, R3, R14, 0x2 ;  /* 0x0000000e03047211 */ /* 0x004fe400078e10ff */
[----:B------:R-:W-:Y:S02]  /*0d80*/  IADD3 R14, R14, 0x4, RZ ;  /* 0x000000040e0e7810 */ /* 0x000fe40007ffe0ff */
[C---:B0-----:R-:W-:Y:S01]  /*0d90*/  IADD3 R6, R4.reuse, 0x1, RZ ;  /* 0x0000000104067810 */ /* 0x041fe20007ffe0ff */
[CCC-:B------:R-:W-:Y:S01]  /*0da0*/  IMAD R5, R4.reuse, R59.reuse, R2.reuse ;  /* 0x0000003b04057224 */ /* 0x1c0fe200078e0202 */
[C---:B------:R-:W-:Y:S02]  /*0db0*/  IADD3 R8, R4.reuse, 0x2, RZ ;  /* 0x0000000204087810 */ /* 0x040fe40007ffe0ff */
[----:B------:R-:W-:Y:S01]  /*0dc0*/  IADD3 R10, R4, 0x3, RZ ;  /* 0x00000003040a7810 */ /* 0x000fe20007ffe0ff */
[--C-:B------:R-:W-:Y:S01]  /*0dd0*/  IMAD R7, R6, R59, R2.reuse ;  /* 0x0000003b06077224 */ /* 0x100fe200078e0202 */
[----:B------:R-:W-:Y:S01]  /*0de0*/  ISETP.GE.AND P2, PT, R14, R15, PT ;  /* 0x0000000f0e00720c */ /* 0x000fe20003f46270 */
[----:B------:R-:W-:-:S02]  /*0df0*/  IMAD R9, R8, R59, R2 ;  /* 0x0000003b08097224 */ /* 0x000fc400078e0202 */
[----:B------:R-:W-:Y:S02]  /*0e00*/  IMAD R11, R10, R59, R2 ;  /* 0x0000003b0a0b7224 */ /* 0x000fe400078e0202 */
[----:B-1----:R-:W-:-:S04]  /*0e10*/  IMAD.WIDE R4, R5, 0x2, R12 ;  /* 0x0000000205047825 */ /* 0x002fc800078e020c */
[--C-:B------:R-:W-:Y:S01]  /*0e20*/  IMAD.WIDE R6, R7, 0x2, R12.reuse ;  /* 0x0000000207067825 */ /* 0x100fe200078e020c */
[----:B------:R2:W-:Y:S03]  /*0e30*/  STG.E.64 desc[UR6][R4.64], RZ ;  /* 0x000000ff04007986 */ /* 0x0005e6000c101b06 */
[--C-:B------:R-:W-:Y:S01]  /*0e40*/  IMAD.WIDE R8, R9, 0x2, R12.reuse ;  /* 0x0000000209087825 */ /* 0x100fe200078e020c */
[----:B------:R2:W-:Y:S03]  /*0e50*/  STG.E.64 desc[UR6][R6.64], RZ ;  /* 0x000000ff06007986 */ /* 0x0005e6000c101b06 */
[----:B------:R-:W-:Y:S01]  /*0e60*/  IMAD.WIDE R10, R11, 0x2, R12 ;  /* 0x000000020b0a7825 */ /* 0x000fe200078e020c */
[----:B------:R2:W-:Y:S04]  /*0e70*/  STG.E.64 desc[UR6][R8.64], RZ ;  /* 0x000000ff08007986 */ /* 0x0005e8000c101b06 */
[----:B------:R2:W-:Y:S01]  /*0e80*/  STG.E.64 desc[UR6][R10.64], RZ ;  /* 0x000000ff0a007986 */ /* 0x0005e2000c101b06 */
[----:B------:R-:W-:Y:S05]  /*0e90*/  @!P2 BRA `(.L_x_11) ;  /* 0xfffffffc00b4a947 */ /* 0x000fea000383ffff */
.L_x_10:
[----:B--2---:R-:W-:-:S04]  /*0ea0*/  IADD3 R4, R60, -R14, RZ ;  /* 0x8000000e3c047210 */ /* 0x004fc80007ffe0ff */
[----:B------:R-:W-:-:S13]  /*0eb0*/  ISETP.GT.AND P2, PT, R4, 0x1, PT ;  /* 0x000000010400780c */ /* 0x000fda0003f44270 */
[----:B------:R-:W-:Y:S05]  /*0ec0*/  @!P2 BRA `(.L_x_12) ;  /* 0x00000000002ca947 */ /* 0x000fea0003800000 */
[----:B0-----:R-:W0:Y:S01]  /*0ed0*/  LDC.64 R6, c[0x0][0x230] ;  /* 0x00008c00ff067b82 */ /* 0x001e220000000a00 */
[----:B------:R-:W-:Y:S02]  /*0ee0*/  LEA R4, R3, R14, 0x2 ;  /* 0x0000000e03047211 */ /* 0x000fe400078e10ff */
[----:B------:R-:W-:Y:S02]  /*0ef0*/  PLOP3.LUT P0, PT, PT, PT, PT, 0x8, 0x0 ;  /* 0x000000000000781c */ /* 0x000fe40003f0e170 */
[C---:B------:R-:W-:Y:S01]  /*0f00*/  IADD3 R8, R4.reuse, 0x1, RZ ;  /* 0x0000000104087810 */ /* 0x040fe20007ffe0ff */
[----:B------:R-:W-:Y:S01]  /*0f10*/  IMAD R5, R4, R59, R2 ;  /* 0x0000003b04057224 */ /* 0x000fe200078e0202 */
[----:B------:R-:W-:-:S03]  /*0f20*/  IADD3 R14, R14, 0x2, RZ ;  /* 0x000000020e0e7810 */ /* 0x000fc60007ffe0ff */
[----:B------:R-:W-:Y:S02]  /*0f30*/  IMAD R9, R8, R59, R2 ;  /* 0x0000003b08097224 */ /* 0x000fe400078e0202 */
[----:B0-----:R-:W-:-:S04]  /*0f40*/  IMAD.WIDE R4, R5, 0x2, R6 ;  /* 0x0000000205047825 */ /* 0x001fc800078e0206 */
[----:B------:R-:W-:Y:S01]  /*0f50*/  IMAD.WIDE R6, R9, 0x2, R6 ;  /* 0x0000000209067825 */ /* 0x000fe200078e0206 */
[----:B------:R1:W-:Y:S04]  /*0f60*/  STG.E.64 desc[UR6][R4.64], RZ ;  /* 0x000000ff04007986 */ /* 0x0003e8000c101b06 */
[----:B------:R1:W-:Y:S02]  /*0f70*/  STG.E.64 desc[UR6][R6.64], RZ ;  /* 0x000000ff06007986 */ /* 0x0003e4000c101b06 */
.L_x_12:
[----:B------:R-:W-:-:S13]  /*0f80*/  ISETP.LT.OR P0, PT, R14, R60, P0 ;  /* 0x0000003c0e00720c */ /* 0x000fda0000701670 */
[----:B-1----:R-:W1:Y:S01]  /*0f90*/  @P0 LDC.64 R4, c[0x0][0x230] ;  /* 0x00008c00ff040b82 */ /* 0x002e620000000a00 */
[----:B------:R-:W-:-:S05]  /*0fa0*/  @P0 LEA R3, R3, R14, 0x2 ;  /* 0x0000000e03030211 */ /* 0x000fca00078e10ff */
[----:B------:R-:W-:-:S04]  /*0fb0*/  @P0 IMAD R3, R3, R59, R2 ;  /* 0x0000003b03030224 */ /* 0x000fc800078e0202 */
[----:B-1----:R-:W-:-:S05]  /*0fc0*/  @P0 IMAD.WIDE R4, R3, 0x2, R4 ;  /* 0x0000000203040825 */ /* 0x002fca00078e0204 */
[----:B------:R1:W-:Y:S02]  /*0fd0*/  @P0 STG.E.64 desc[UR6][R4.64], RZ ;  /* 0x000000ff04000986 */ /* 0x0003e4000c101b06 */
.L_x_9:
[----:B------:R-:W2:Y:S01]  /*0fe0*/  LDC.64 R12, c[0x0][0x248] ;  /* 0x00009200ff0c7b82 */ /* 0x000ea20000000a00 */
[----:B-1----:R-:W-:-:S05]  /*0ff0*/  SHF.L.U32 R5, R0, 0x7, RZ ;  /* 0x0000000700057819 */ /* 0x002fca00000006ff */
[----:B--2---:R-:W-:-:S05]  /*1000*/  IMAD.WIDE R4, R5, 0x2, R12 ;  /* 0x0000000205047825 */ /* 0x004fca00078e020c */
[----:B------:R1:W5:Y:S01]  /*1010*/  LDG.E.U16.CONSTANT R7, desc[UR6][R4.64+0x2] ;  /* 0x0000020604077981 */ /* 0x000362000c1e9500 */
[----:B------:R-:W-:Y:S01]  /*1020*/  BAR.SYNC.DEFER_BLOCKING 0x0 ;  /* 0x0000000000007b1d */ /* 0x000fe20000010000 */
[----:B------:R-:W-:-:S13]  /*1030*/  ISETP.GE.AND P0, PT, R62, R61, PT ;  /* 0x0000003d3e00720c */ /* 0x000fda0003f06270 */
[----:B-1----:R-:W-:Y:S05]  /*1040*/  @P0 BRA `(.L_x_13) ;  /* 0x0000000000d00947 */ /* 0x002fea0003800000 */
[----:B------:R1:W5:Y:S02]  /*1050*/  LDG.E.U16.CONSTANT R0, desc[UR6][R4.64] ;  /* 0x0000000604007981 */ /* 0x000364000c1e9500 */
[----:B-----5:R-:W2:Y:S01]  /*1060*/  LDC.64 R14, c[0x0][0x220] ;  /* 0x00008800ff0e7b82 */ /* 0x020ea20000000a00 */
[----:B------:R-:W-:Y:S01]  /*1070*/  SHF.R.S32.HI R9, RZ, 0x1f, R2 ;  /* 0x0000001fff097819 */ /* 0x000fe20000011402 */
[----:B------:R-:W-:Y:S01]  /*1080*/  HFMA2.MMA R18, -RZ, RZ, 0, 0 ;  /* 0x00000000ff127435 */ /* 0x000fe200000001ff */
[----:B------:R-:W-:Y:S02]  /*1090*/  SHF.L.U32 R3, R2, 0x2, RZ ;  /* 0x0000000202037819 */ /* 0x000fe400000006ff */
[----:B------:R-:W-:Y:S02]  /*10a0*/  LEA.HI R9, R9, R2, RZ, 0x3 ;  /* 0x0000000209097211 */ /* 0x000fe400078f18ff */
[----:B------:R-:W-:Y:S01]  /*10b0*/  MOV R20, R62 ;  /* 0x0000003e00147202 */ /* 0x000fe20000000f00 */
[----:B------:R-:W3:Y:S01]  /*10c0*/  LDC.64 R16, c[0x0][0x228] ;  /* 0x00008a00ff107b82 */ /* 0x000ee20000000a00 */
[----:B------:R-:W-:-:S02]  /*10d0*/  LOP3.LUT R3, R3, 0x10, RZ, 0xc0, !PT ;  /* 0x0000001003037812 */ /* 0x000fc400078ec0ff */
[----:B01----:R-:W-:-:S07]  /*10e0*/  SHF.R.S32.HI R6, RZ, 0x3, R9 ;  /* 0x00000003ff067819 */ /* 0x003fce0000011409 */
.L_x_14:
[----:B-1----:R-:W-:-:S05]  /*10f0*/  IADD3 R8, R0, R18, RZ ;  /* 0x0000001200087210 */ /* 0x002fca0007ffe0ff */
[----:B------:R-:W-:-:S05]  /*1100*/  IMAD R4, R8, R59, RZ ;  /* 0x0000003b08047224 */ /* 0x000fca00078e02ff */
[----:B------:R-:W-:-:S04]  /*1110*/  SHF.R.S32.HI R5, RZ, 0x1f, R4 ;  /* 0x0000001fff057819 */ /* 0x000fc80000011404 */
[----:B------:R-:W-:-:S04]  /*1120*/  LEA.HI R5, R5, R4, RZ, 0x3 ;  /* 0x0000000405057211 */ /* 0x000fc800078f18ff */
[----:B------:R-:W-:-:S05]  /*1130*/  LEA.HI.SX32 R5, R5, R6, 0x1d ;  /* 0x0000000605057211 */ /* 0x000fca00078feaff */
[----:B--2---:R-:W-:-:S06]  /*1140*/  IMAD.WIDE R4, R5, 0x4, R14 ;  /* 0x0000000405047825 */ /* 0x004fcc00078e020e */
[----:B------:R-:W2:Y:S01]  /*1150*/  LDG.E.CONSTANT R4, desc[UR6][R4.64] ;  /* 0x0000000604047981 */ /* 0x000ea2000c1e9900 */
[----:B---3--:R-:W-:Y:S01]  /*1160*/  IMAD.WIDE R8, R8, 0x2, R16 ;  /* 0x0000000208087825 */ /* 0x008fe200078e0210 */
[----:B------:R-:W-:-:S05]  /*1170*/  LEA R11, R20, 0x1, 0x1 ;  /* 0x00000001140b7811 */ /* 0x000fca00078e08ff */
[----:B------:R0:W3:Y:S01]  /*1180*/  LDG.E.U16.CONSTANT R8, desc[UR6][R8.64] ;  /* 0x0000000608087981 */ /* 0x0000e2000c1e9500 */
[----:B------:R-:W-:-:S06]  /*1190*/  IMAD.WIDE R10, R11, 0x2, R12 ;  /* 0x000000020b0a7825 */ /* 0x000fcc00078e020c */
[----:B------:R-:W4:Y:S01]  /*11a0*/  LDG.E.U16.CONSTANT R11, desc[UR6][R10.64] ;  /* 0x000000060a0b7981 */ /* 0x000f22000c1e9500 */
[----:B--2---:R-:W-:-:S04]  /*11b0*/  SHF.R.U32.HI R19, RZ, R3, R4 ;  /* 0x00000003ff137219 */ /* 0x004fc80000011604 */
[----:B------:R-:W-:Y:S02]  /*11c0*/  LOP3.LUT R21, R19, 0xf, RZ, 0xc0, !PT ;  /* 0x0000000f13157812 */ /* 0x000fe400078ec0ff */
[--C-:B------:R-:W-:Y:S02]  /*11d0*/  SHF.R.U32.HI R22, RZ, 0x4, R19.reuse ;  /* 0x00000004ff167819 */ /* 0x100fe40000011613 */
[--C-:B------:R-:W-:Y:S02]  /*11e0*/  SHF.R.U32.HI R4, RZ, 0xc, R19.reuse ;  /* 0x0000000cff047819 */ /* 0x100fe40000011613 */
[----:B------:R-:W-:Y:S02]  /*11f0*/  SHF.R.U32.HI R19, RZ, 0x8, R19 ;  /* 0x00000008ff137819 */ /* 0x000fe40000011613 */
[----:B------:R-:W-:Y:S02]  /*1200*/  LOP3.LUT R22, R22, 0xf, RZ, 0xc0, !PT ;  /* 0x0000000f16167812 */ /* 0x000fe400078ec0ff */
[----:B------:R-:W-:-:S02]  /*1210*/  LOP3.LUT R19, R19, 0xf, RZ, 0xc0, !PT ;  /* 0x0000000f13137812 */ /* 0x000fc400078ec0ff */
[----:B------:R-:W-:Y:S02]  /*1220*/  LOP3.LUT R4, R4, 0xf, RZ, 0xc0, !PT ;  /* 0x0000000f04047812 */ /* 0x000fe400078ec0ff */
[----:B------:R-:W-:Y:S02]  /*1230*/  IADD3 R21, R21, 0x1, RZ ;  /* 0x0000000115157810 */ /* 0x000fe40007ffe0ff */
[----:B------:R-:W-:Y:S02]  /*1240*/  IADD3 R22, R22, 0x1, RZ ;  /* 0x0000000116167810 */ /* 0x000fe40007ffe0ff */
[----:B------:R-:W-:Y:S01]  /*1250*/  IADD3 R19, R19, 0x1, RZ ;  /* 0x0000000113137810 */ /* 0x000fe20007ffe0ff */
[----:B------:R-:W-:Y:S01]  /*1260*/  IMAD R21, R21, R21, RZ ;  /* 0x0000001515157224 */ /* 0x000fe200078e02ff */
[----:B------:R-:W-:Y:S01]  /*1270*/  IADD3 R4, R4, 0x1, RZ ;  /* 0x0000000104047810 */ /* 0x000fe20007ffe0ff */
[----:B------:R-:W-:Y:S01]  /*1280*/  IMAD R22, R22, R22, RZ ;  /* 0x0000001616167224 */ /* 0x000fe200078e02ff */
[----:B----4-:R-:W-:Y:S01]  /*1290*/  IADD3 R20, R11, R20, RZ ;  /* 0x000000140b147210 */ /* 0x010fe20007ffe0ff */
[----:B------:R-:W-:-:S02]  /*12a0*/  IMAD R19, R19, R19, RZ ;  /* 0x0000001313137224 */ /* 0x000fc400078e02ff */
[----:B0-----:R-:W-:Y:S01]  /*12b0*/  IMAD R9, R4, R4, RZ ;  /* 0x0000000404097224 */ /* 0x001fe200078e02ff */
[----:B------:R-:W-:Y:S01]  /*12c0*/  I2F.F16 R21, R21 ;  /* 0x0000001500157306 */ /* 0x000fe20000200c00 */
[----:B------:R-:W-:-:S07]  /*12d0*/  ISETP.GE.AND P2, PT, R20, R61, PT ;  /* 0x0000003d1400720c */ /* 0x000fce0003f46270 */
[----:B------:R-:W0:Y:S08]  /*12e0*/  I2F.F16 R22, R22 ;  /* 0x0000001600167306 */ /* 0x000e300000200c00 */
[----:B------:R-:W-:Y:S01]  /*12f0*/  I2F.F16 R4, R9 ;  /* 0x0000000900047306 */ /* 0x000fe20000200c00 */
[----:B0-----:R-:W-:-:S07]  /*1300*/  PRMT R21, R21, 0x5410, R22 ;  /* 0x0000541015157816 */ /* 0x001fce0000000016 */
[----:B------:R-:W0:Y:S02]  /*1310*/  I2F.F16 R19, R19 ;  /* 0x0000001300137306 */ /* 0x000e240000200c00 */
[----:B0-----:R-:W-:Y:S01]  /*1320*/  PRMT R5, R19, 0x5410, R4 ;  /* 0x0000541013057816 */ /* 0x001fe20000000004 */
[----:B---3--:R-:W-:-:S04]  /*1330*/  HMUL2 R4, R21, R8.H0_H0 ;  /* 0x2000000815047232 */ /* 0x008fc80000000000 */
[----:B------:R-:W-:Y:S01]  /*1340*/  HMUL2 R5, R5, R8.H0_H0 ;  /* 0x2000000805057232 */ /* 0x000fe20000000000 */
[C---:B------:R-:W-:Y:S02]  /*1350*/  LEA R8, R18.reuse, R1, 0x3 ;  /* 0x0000000112087211 */ /* 0x040fe400078e18ff */
[----:B------:R-:W-:-:S03]  /*1360*/  IADD3 R18, R18, 0x1, RZ ;  /* 0x0000000112127810 */ /* 0x000fc60007ffe0ff */
[----:B------:R1:W-:Y:S01]  /*1370*/  STL.64 [R8], R4 ;  /* 0x0000000408007387 */ /* 0x0003e20000100a00 */
[----:B------:R-:W-:Y:S05]  /*1380*/  @!P2 BRA `(.L_x_14) ;  /* 0xfffffffc0058a947 */ /* 0x000fea000383ffff */
.L_x_13:
[----:B------:R2:W5:Y:S01]  /*1390*/  LDL.64 R94, [R1] ;  /* 0x00000000015e7983 */ /* 0x0005620000100a00 */
[----:B------:R-:W3:Y:S01]  /*13a0*/  LDC R3, c[0x0][0x25c] ;  /* 0x00009700ff037b82 */ /* 0x000ee20000000800 */
[----:B------:R-:W-:Y:S01]  /*13b0*/  ULDC UR8, c[0x0][0x258] ;  /* 0x0000960000087ab9 */ /* 0x000fe20000000800 */
[----:B------:R-:W-:Y:S01]  /*13c0*/  ULDC UR4, c[0x0][0x260] ;  /* 0x0000980000047ab9 */ /* 0x000fe20000000800 */
[C---:B------:R-:W-:Y:S01]  /*13d0*/  ISETP.GT.AND P2, PT, R62.reuse, UR8, PT ;  /* 0x000000083e007c0c */ /* 0x040fe2000bf44270 */
[----:B------:R-:W-:Y:S01]  /*13e0*/  ULDC UR5, c[0x0][0x268] ;  /* 0x00009a0000057ab9 */ /* 0x000fe20000000800 */
[C---:B------:R-:W-:Y:S02]  /*13f0*/  VIMNMX R0, R62.reuse, UR8, PT ;  /* 0x000000083e007c48 */ /* 0x040fe4000bfe0100 */
[----:B------:R-:W-:Y:S01]  /*1400*/  ISETP.GT.AND P4, PT, R62, UR4, PT ;  /* 0x000000043e007c0c */ /* 0x000fe2000bf84270 */
[----:B-1----:R-:W1:Y:S01]  /*1410*/  LDC R5, c[0x0][0x264] ;  /* 0x00009900ff057b82 */ /* 0x002e620000000800 */
[----:B------:R-:W-:-:S02]  /*1420*/  SHF.R.S32.HI R9, RZ, 0x1f, R0 ;  /* 0x0000001fff097819 */ /* 0x000fc40000011400 */
[C---:B------:R-:W-:Y:S02]  /*1430*/  ISETP.GT.AND P6, PT, R62.reuse, UR5, PT ;  /* 0x000000053e007c0c */ /* 0x040fe4000bfc4270 */
[----:B0-----:R-:W-:Y:S01]  /*1440*/  LEA.HI R8, R9, R0, RZ, 0x5 ;  /* 0x0000000009087211 */ /* 0x001fe200078f28ff */
[----:B------:R-:W-:Y:S01]  /*1450*/  HFMA2.MMA R0, -RZ, RZ, 0, 0 ;  /* 0x00000000ff007435 */ /* 0x000fe200000001ff */
[----:B------:R-:W-:Y:S02]  /*1460*/  MOV R4, RZ ;  /* 0x000000ff00047202 */ /* 0x000fe40000000f00 */
[C---:B---3--:R-:W-:Y:S02]  /*1470*/  ISETP.GT.AND P3, PT, R62.reuse, R3, PT ;  /* 0x000000033e00720c */ /* 0x048fe40003f64270 */
[----:B-1----:R-:W-:Y:S01]  /*1480*/  ISETP.GT.AND P5, PT, R62, R5, PT ;  /* 0x000000053e00720c */ /* 0x002fe20003fa4270 */
[----:B--2---:R-:W-:-:S12]  /*1490*/  @!P2 BRA `(.L_x_15) ;  /* 0x00000000001ca947 */ /* 0x004fd80003800000 */
[----:B------:R-:W0:Y:S02]  /*14a0*/  LDC R9, c[0x0][0x25c] ;  /* 0x00009700ff097b82 */ /* 0x000e240000000800 */
[----:B0-----:R-:W-:-:S04]  /*14b0*/  VIMNMX R4, R62, R9, PT ;  /* 0x000000093e047248 */ /* 0x001fc80003fe0100 */
[----:B------:R-:W-:-:S04]  /*14c0*/  IADD3 R4, R4, -UR8, RZ ;  /* 0x8000000804047c10 */ /* 0x000fc8000fffe0ff */
[----:B------:R-:W-:-:S04]  /*14d0*/  SHF.R.S32.HI R9, RZ, 0x1f, R4 ;  /* 0x0000001fff097819 */ /* 0x000fc80000011404 */
[----:B------:R-:W-:-:S04]  /*14e0*/  LEA.HI R9, R9, R4, RZ, 0x5 ;  /* 0x0000000409097211 */ /* 0x000fc800078f28ff */
[----:B------:R-:W-:-:S05]  /*14f0*/  SHF.R.S32.HI R9, RZ, 0x5, R9 ;  /* 0x00000005ff097819 */ /* 0x000fca0000011409 */
[----:B------:R-:W-:-:S07]  /*1500*/  IMAD R4, R9, 0x6, RZ ;  /* 0x0000000609047824 */ /* 0x000fce00078e02ff */
.L_x_15:
[----:B------:R-:W-:Y:S05]  /*1510*/  @!P3 BRA `(.L_x_16) ;  /* 0x00000000001cb947 */ /* 0x000fea0003800000 */
[----:B------:R-:W0:Y:S02]  /*1520*/  LDC R9, c[0x0][0x260] ;  /* 0x00009800ff097b82 */ /* 0x000e240000000800 */
[----:B0-----:R-:W-:-:S04]  /*1530*/  VIMNMX R0, R62, R9, PT ;  /* 0x000000093e007248 */ /* 0x001fc80003fe0100 */
[----:B------:R-:W-:-:S04]  /*1540*/  IADD3 R0, R0, -R3, RZ ;  /* 0x8000000300007210 */ /* 0x000fc80007ffe0ff */
[----:B------:R-:W-:-:S04]  /*1550*/  SHF.R.S32.HI R3, RZ, 0x1f, R0 ;  /* 0x0000001fff037819 */ /* 0x000fc80000011400 */
[----:B------:R-:W-:-:S04]  /*1560*/  LEA.HI R3, R3, R0, RZ, 0x5 ;  /* 0x0000000003037211 */ /* 0x000fc800078f28ff */
[----:B------:R-:W-:-:S04]  /*1570*/  SHF.R.S32.HI R3, RZ, 0x5, R3 ;  /* 0x00000005ff037819 */ /* 0x000fc80000011403 */
[----:B------:R-:W-:-:S07]  /*1580*/  LEA R0, R3, R3, 0x2 ;  /* 0x0000000303007211 */ /* 0x000fce00078e10ff */
.L_x_16:
[----:B------:R-:W-:Y:S01]  /*1590*/  HFMA2.MMA R3, -RZ, RZ, 0, 0 ;  /* 0x00000000ff037435 */ /* 0x000fe200000001ff */
[----:B------:R-:W-:Y:S01]  /*15a0*/  MOV R9, RZ ;  /* 0x000000ff00097202 */ /* 0x000fe20000000f00 */
[----:B------:R-:W-:Y:S09]  /*15b0*/  @!P4 BRA `(.L_x_17) ;  /* 0x00000000001cc947 */ /* 0x000ff20003800000 */
[----:B------:R-:W0:Y:S02]  /*15c0*/  LDC R9, c[0x0][0x264] ;  /* 0x00009900ff097b82 */ /* 0x000e240000000800 */
[----:B0-----:R-:W-:-:S04]  /*15d0*/  VIMNMX R6, R62, R9, PT ;  /* 0x000000093e067248 */ /* 0x001fc80003fe0100 */
[----:B------:R-:W-:-:S04]  /*15e0*/  IADD3 R6, R6, -UR4, RZ ;  /* 0x8000000406067c10 */ /* 0x000fc8000fffe0ff */
[----:B------:R-:W-:-:S04]  /*15f0*/  SHF.R.S32.HI R9, RZ, 0x1f, R6 ;  /* 0x0000001fff097819 */ /* 0x000fc80000011406 */
[----:B------:R-:W-:-:S04]  /*1600*/  LEA.HI R9, R9, R6, RZ, 0x5 ;  /* 0x0000000609097211 */ /* 0x000fc800078f28ff */
[----:B------:R-:W-:-:S04]  /*1610*/  SHF.R.S32.HI R9, RZ, 0x5, R9 ;  /* 0x00000005ff097819 */ /* 0x000fc80000011409 */
[----:B------:R-:W-:-:S07]  /*1620*/  SHF.L.U32 R9, R9, 0x2, RZ ;  /* 0x0000000209097819 */ /* 0x000fce00000006ff */
.L_x_17:
        /* <DEDUP_REMOVED lines=8> */
.L_x_18:
[----:B------:R-:W-:Y:S01]  /*16b0*/  HFMA2.MMA R6, -RZ, RZ, 0, 0 ;  /* 0x00000000ff067435 */ /* 0x000fe200000001ff */
[----:B------:R-:W-:Y:S01]  /*16c0*/  SHF.R.S32.HI R11, RZ, 0x5, R8 ;  /* 0x00000005ff0b7819 */ /* 0x000fe20000011408 */
        /* <DEDUP_REMOVED lines=8> */
.L_x_19:
[----:B------:R-:W-:Y:S01]  /*1750*/  LEA R4, R11, R4, 0x3 ;  /* 0x000000040b047211 */ /* 0x000fe200078e18ff */
[----:B------:R-:W0:Y:S01]  /*1760*/  S2UR UR5, SR_CgaCtaId ;  /* 0x00000000000579c3 */ /* 0x000e220000008800 */
[----:B------:R-:W-:Y:S01]  /*1770*/  ISETP.GE.OR P0, PT, R62, UR8, P0 ;  /* 0x000000083e007c0c */ /* 0x000fe20008706670 */
[----:B------:R-:W-:Y:S01]  /*1780*/  ULDC.64 UR10, c[0x0][0x218] ;  /* 0x00008600000a7ab9 */ /* 0x000fe20000000a00 */
[----:B------:R-:W-:Y:S01]  /*1790*/  IADD3 R0, R9, R4, R0 ;  /* 0x0000000409007210 */ /* 0x000fe20007ffe000 */
[----:B------:R-:W-:Y:S01]  /*17a0*/  UMOV UR4, 0x400 ;  /* 0x0000040000047882 */ /* 0x000fe20000000000 */
[----:B-----5:R-:W-:Y:S02]  /*17b0*/  PRMT R96, R94, 0x7610, R94 ;  /* 0x000076105e607816 */ /* 0x020fe4000000005e */
[----:B------:R-:W-:Y:S02]  /*17c0*/  IADD3 R0, R6, R0, R3 ;  /* 0x0000000006007210 */ /* 0x000fe40007ffe003 */
[----:B------:R-:W-:-:S02]  /*17d0*/  MOV R58, RZ ;  /* 0x000000ff003a7202 */ /* 0x000fc40000000f00 */
[----:B------:R-:W-:Y:S01]  /*17e0*/  PRMT R57, RZ, 0x5410, RZ ;  /* 0x00005410ff397816 */ /* 0x000fe200000000ff */
[----:B------:R-:W-:Y:S01]  /*17f0*/  IMAD R5, R0, R59, RZ ;  /* 0x0000003b00057224 */ /* 0x000fe200078e02ff */
[----:B------:R-:W-:Y:S02]  /*1800*/  SHF.R.S32.HI R0, RZ, 0x1f, R2 ;  /* 0x0000001fff007819 */ /* 0x000fe40000011402 */
[----:B------:R-:W-:Y:S02]  /*1810*/  PRMT R56, RZ, 0x5410, RZ ;  /* 0x00005410ff387816 */ /* 0x000fe400000000ff */
[----:B------:R-:W-:Y:S02]  /*1820*/  SHF.R.S32.HI R9, RZ, 0x1f, R5 ;  /* 0x0000001fff097819 */ /* 0x000fe40000011405 */
[----:B------:R-:W-:Y:S02]  /*1830*/  IADD3 R3, P2, R2, R5, RZ ;  /* 0x0000000502037210 */ /* 0x000fe40007f5e0ff */
[----:B------:R-:W-:-:S02]  /*1840*/  PRMT R55, RZ, 0x5410, RZ ;  /* 0x00005410ff377816 */ /* 0x000fc400000000ff */
[----:B------:R-:W-:Y:S01]  /*1850*/  IADD3.X R4, R9, R0, RZ, P2, !PT ;  /* 0x0000000009047210 */ /* 0x000fe200017fe4ff */
[----:B0-----:R-:W-:Y:S01]  /*1860*/  ULEA UR4, UR5, UR4, 0x18 ;  /* 0x0000000405047291 */ /* 0x001fe2000f8ec03f */
[C---:B------:R-:W-:Y:S02]  /*1870*/  LEA R20, P2, R3.reuse, UR10, 0x2 ;  /* 0x0000000a03147c11 */ /* 0x040fe4000f8410ff */
[----:B------:R-:W-:Y:S02]  /*1880*/  PRMT R54, RZ, 0x5410, RZ ;  /* 0x00005410ff367816 */ /* 0x000fe400000000ff */
[----:B------:R-:W-:Y:S02]  /*1890*/  LEA.HI.X R21, R3, UR11, R4, 0x2, P2 ;  /* 0x0000000b03157c11 */ /* 0x000fe400090f1404 */
[----:B------:R-:W-:Y:S02]  /*18a0*/  PRMT R53, RZ, 0x5410, RZ ;  /* 0x00005410ff357816 */ /* 0x000fe400000000ff */
[----:B------:R-:W-:-:S02]  /*18b0*/  PRMT R52, RZ, 0x5410, RZ ;  /* 0x00005410ff347816 */ /* 0x000fc400000000ff */
[----:B------:R-:W-:Y:S02]  /*18c0*/  PRMT R51, RZ, 0x5410, RZ ;  /* 0x00005410ff337816 */ /* 0x000fe400000000ff */
[----:B------:R-:W-:Y:S02]  /*18d0*/  PRMT R50, RZ, 0x5410, RZ ;  /* 0x00005410ff327816 */ /* 0x000fe400000000ff */
[----:B------:R-:W-:Y:S01]  /*18e0*/  IADD3 R48, R62, R7, RZ ;  /* 0x000000073e307210 */ /* 0x000fe20007ffe0ff */
[----:B------:R-:W-:Y:S06]  /*18f0*/  @P0 BRA `(.L_x_20) ;  /* 0x0000005c005c0947 */ /* 0x000fec0003800000 */
[----:B------:R-:W-:Y:S01]  /*1900*/  IADD3 R2, P0, P2, R2, R59, R5 ;  /* 0x0000003b02027210 */ /* 0x000fe20007a1e005 */
[----:B------:R-:W-:Y:S01]  /*1910*/  ULDC UR5, c[0x0][0x258] ;  /* 0x0000960000057ab9 */ /* 0x000fe20000000800 */
[----:B------:R-:W-:Y:S02]  /*1920*/  SHF.R.S32.HI R59, RZ, 0x1f, R59 ;  /* 0x0000001fff3b7819 */ /* 0x000fe4000001143b */
[----:B------:R-:W-:Y:S02]  /*1930*/  LEA R12, P3, R2, UR10, 0x2 ;  /* 0x0000000a020c7c11 */ /* 0x000fe4000f8610ff */
[----:B------:R-:W-:Y:S02]  /*1940*/  IADD3.X R59, R0, R59, R9, P0, P2 ;  /* 0x0000003b003b7210 */ /* 0x000fe400007e4409 */
[----:B------:R-:W-:Y:S02]  /*1950*/  MOV R58, RZ ;  /* 0x000000ff003a7202 */ /* 0x000fe40000000f00 */
[----:B------:R-:W-:-:S02]  /*1960*/  PRMT R57, RZ, 0x7610, R57 ;  /* 0x00007610ff397816 */ /* 0x000fc40000000039 */
[----:B------:R-:W-:-:S07]  /*1970*/  LEA.HI.X R13, R2, UR11, R59, 0x2, P3 ;  /* 0x0000000b020d7c11 */ /* 0x000fce00098f143b */
.L_x_25:
[----:B------:R-:W-:-:S13]  /*1980*/  ISETP.NE.AND P0, PT, R62, R48, PT ;  /* 0x000000303e00720c */ /* 0x000fda0003f05270 */
[----:B------:R-:W0:Y:S01]  /*1990*/  @!P0 LDC.64 R2, c[0x0][0x248] ;  /* 0x00009200ff028b82 */ /* 0x000e220000000a00 */
[----:B------:R-:W-:Y:S02]  /*19a0*/  @!P0 IADD3 R58, R58, 0x1, RZ ;  /* 0x000000013a3a8810 */ /* 0x000fe40007ffe0ff */
[----:B-----5:R-:W-:Y:S02]  /*19b0*/  @!P0 SHF.L.U32 R5, R62, 0x1, RZ ;  /* 0x000000013e058819 */ /* 0x020fe400000006ff */
[----:B------:R-:W-:-:S03]  /*19c0*/  @!P0 LEA R0, R58, R1, 0x3 ;  /* 0x000000013a008211 */ /* 0x000fc600078e18ff */
[----:B0-----:R-:W-:Y:S02]  /*19d0*/  @!P0 IMAD.WIDE R2, R5, 0x2, R2 ;  /* 0x0000000205028825 */ /* 0x001fe400078e0202 */
[----:B------:R-:W2:Y:S04]  /*19e0*/  @!P0 LDL.64 R4, [R0] ;  /* 0x0000000000048983 */ /* 0x000ea80000100a00 */
[----:B------:R-:W3:Y:S01]  /*19f0*/  @!P0 LDG.E.U16.CONSTANT R3, desc[UR6][R2.64+0x2] ;  /* 0x0000020602038981 */ /* 0x000ee2000c1e9500 */
[----:B--2---:R-:W-:Y:S02]  /*1a00*/  @!P0 PRMT R96, R4, 0x7610, R96 ;  /* 0x0000761004608816 */ /* 0x004fe40000000060 */
[----:B------:R-:W-:Y:S02]  /*1a10*/  @!P0 PRMT R95, R5, 0x7610, R95 ;  /* 0x00007610055f8816 */ /* 0x000fe4000000005f */
[----:B---3--:R-:W-:-:S02]  /*1a20*/  @!P0 IADD3 R48, R3, R62, RZ ;  /* 0x0000003e03308210 */ /* 0x008fc40007ffe0ff */
[----:B------:R-:W-:Y:S02]  /*1a30*/  @!P0 PRMT R96, R96, 0x7610, R4 ;  /* 0x0000761060608816 */ /* 0x000fe40000000004 */
[----:B------:R-:W-:Y:S01]  /*1a40*/  @!P0 PRMT R95, R95, 0x7610, R5 ;  /* 0x000076105f5f8816 */ /* 0x000fe20000000005 */
[----:B------:R-:W-:Y:S06]  /*1a50*/  @!P1 BRA `(.L_x_21) ;  /* 0x0000001400b09947 */ /* 0x000fec0003800000 */
[----:B------:R-:W2:Y:S04]  /*1a60*/  LDG.E.128.CONSTANT R4, desc[UR6][R20.64] ;  /* 0x0000000614047981 */ /* 0x000ea8000c1e9d00 */
[----:B------:R-:W3:Y:S01]  /*1a70*/  LDG.E.128.CONSTANT R8, desc[UR6][R12.64] ;  /* 0x000000060c087981 */ /* 0x000ee2000c1e9d00 */
[----:B------:R-:W-:Y:S02]  /*1a80*/  ISETP.GE.AND P0, PT, R60, 0x2, PT ;  /* 0x000000023c00780c */ /* 0x000fe40003f06270 */
[----:B--2---:R-:W-:Y:S02]  /*1a90*/  LOP3.LUT R2, R6, 0xff, RZ, 0xc0, !PT ;  /* 0x000000ff06027812 */ /* 0x004fe400078ec0ff */
[----:B------:R-:W-:Y:S02]  /*1aa0*/  LOP3.LUT R0, R5, 0xff, RZ, 0xc0, !PT ;  /* 0x000000ff05007812 */ /* 0x000fe400078ec0ff */
[----:B------:R-:W-:-:S02]  /*1ab0*/  IADD3 R26, R2, -0x80, RZ ;  /* 0xffffff80021a7810 */ /* 0x000fc40007ffe0ff */
[----:B------:R-:W-:Y:S02]  /*1ac0*/  IADD3 R3, R0, -0x80, RZ ;  /* 0xffffff8000037810 */ /* 0x000fe40007ffe0ff */
[----:B---3--:R-:W-:Y:S01]  /*1ad0*/  LOP3.LUT R2, R8, 0xff, RZ, 0xc0, !PT ;  /* 0x000000ff08027812 */ /* 0x008fe200078ec0ff */
[----:B------:R0:W-:Y:S01]  /*1ae0*/  I2F.F16 R41, R26 ;  /* 0x0000001a00297306 */ /* 0x0001e20000200c00 */
[----:B------:R-:W-:Y:S02]  /*1af0*/  LOP3.LUT R0, R7, 0xff, RZ, 0xc0, !PT ;  /* 0x000000ff07007812 */ /* 0x000fe400078ec0ff */
[----:B------:R-:W-:Y:S02]  /*1b00*/  IADD3 R2, R2, -0x80, RZ ;  /* 0xffffff8002027810 */ /* 0x000fe40007ffe0ff */
[----:B------:R-:W-:Y:S02]  /*1b10*/  IADD3 R24, R0, -0x80, RZ ;  /* 0xffffff8000187810 */ /* 0x000fe40007ffe0ff */
[----:B------:R-:W-:Y:S01]  /*1b20*/  LOP3.LUT R27, R11, 0xff, RZ, 0xc0, !PT ;  /* 0x000000ff0b1b7812 */ /* 0x000fe200078ec0ff */
[----:B------:R1:W-:Y:S01]  /*1b30*/  I2F.F16 R38, R3 ;  /* 0x0000000300267306 */ /* 0x0003e20000200c00 */
[----:B------:R-:W-:-:S02]  /*1b40*/  LOP3.LUT R0, R4, 0xff, RZ, 0xc0, !PT ;  /* 0x000000ff04007812 */ /* 0x000fc400078ec0ff */
[----:B0-----:R-:W-:Y:S02]  /*1b50*/  IADD3 R26, R27, -0x80, RZ ;  /* 0xffffff801b1a7810 */ /* 0x001fe40007ffe0ff */
[----:B------:R-:W-:Y:S02]  /*1b60*/  IADD3 R0, R0, -0x80, RZ ;  /* 0xffffff8000007810 */ /* 0x000fe40007ffe0ff */
[----:B------:R-:W-:Y:S01]  /*1b70*/  LEA.HI R19, R4, 0xffffff80, RZ, 0x8 ;  /* 0xffffff8004137811 */ /* 0x000fe200078f40ff */
[----:B------:R0:W2:Y:S01]  /*1b80*/  I2F.F16 R23, R2 ;  /* 0x0000000200177306 */ /* 0x0000a20000200c00 */
[----:B-1----:R-:W-:Y:S02]  /*1b90*/  LOP3.LUT R3, R9, 0xff, RZ, 0xc0, !PT ;  /* 0x000000ff09037812 */ /* 0x002fe400078ec0ff */
[----:B------:R-:W-:Y:S02]  /*1ba0*/  LEA.HI R18, R6, 0xffffff80, RZ, 0x8 ;  /* 0xffffff8006127811 */ /* 0x000fe400078f40ff */
[----:B------:R-:W-:-:S02]  /*1bb0*/  IADD3 R3, R3, -0x80, RZ ;  /* 0xffffff8003037810 */ /* 0x000fc40007ffe0ff */
[--C-:B------:R-:W-:Y:S01]  /*1bc0*/  SHF.R.U32.HI R28, RZ, 0x8, R6.reuse ;  /* 0x00000008ff1c7819 */ /* 0x100fe20000011606 */
[----:B------:R-:W-:Y:S01]  /*1bd0*/  I2F.F16 R42, R24 ;  /* 0x00000018002a7306 */ /* 0x000fe20000200c00 */
[----:B0-----:R-:W-:Y:S02]  /*1be0*/  SHF.R.U32.HI R2, RZ, 0x8, R5 ;  /* 0x00000008ff027819 */ /* 0x001fe40000011605 */
[----:B------:R-:W-:Y:S02]  /*1bf0*/  SHF.R.U32.HI R6, RZ, 0x10, R6 ;  /* 0x00000010ff067819 */ /* 0x000fe40000011606 */
[----:B------:R-:W-:Y:S02]  /*1c00*/  LOP3.LUT R27, R2, 0xff, RZ, 0xc0, !PT ;  /* 0x000000ff021b7812 */ /* 0x000fe400078ec0ff */
[----:B------:R-:W-:Y:S01]  /*1c10*/  LOP3.LUT R6, R6, 0xff, RZ, 0xc0, !PT ;  /* 0x000000ff06067812 */ /* 0x000fe200078ec0ff */
[----:B------:R0:W1:Y:S01]  /*1c20*/  I2F.F16 R24, R3 ;  /* 0x0000000300187306 */ /* 0x0000620000200c00 */
[----:B------:R-:W-:Y:S01]  /*1c30*/  LEA.HI R22, R7, 0xffffff80, RZ, 0x8 ;  /* 0xffffff8007167811 */ /* 0x000fe200078f40ff */
[----:B--2---:R-:W-:Y:S01]  /*1c40*/  HADD2.F32 R23, -RZ, R23.H0_H0 ;  /* 0x20000017ff177230 */ /* 0x004fe20000004100 */
[----:B------:R-:W-:-:S02]  /*1c50*/  IADD3 R6, R6, -0x80, RZ ;  /* 0xffffff8006067810 */ /* 0x000fc40007ffe0ff */
[----:B------:R-:W-:Y:S02]  /*1c60*/  LEA.HI R17, R5, 0xffffff80, RZ, 0x8 ;  /* 0xffffff8005117811 */ /* 0x000fe400078f40ff */
[----:B------:R-:W-:Y:S01]  /*1c70*/  SHF.R.U32.HI R5, RZ, 0x10, R5 ;  /* 0x00000010ff057819 */ /* 0x000fe20000011605 */
[----:B------:R2:W-:Y:S01]  /*1c80*/  I2F.F16 R29, R0 ;  /* 0x00000000001d7306 */ /* 0x0005e20000200c00 */
[----:B0-----:R-:W0:Y:S01]  /*1c90*/  LDS.64 R2, [UR4] ;  /* 0x00000004ff027984 */ /* 0x001e220008000a00 */
[----:B------:R-:W-:Y:S02]  /*1ca0*/  LOP3.LUT R28, R28, 0xff, RZ, 0xc0, !PT ;  /* 0x000000ff1c1c7812 */ /* 0x000fe400078ec0ff */
[----:B------:R-:W-:Y:S02]  /*1cb0*/  LOP3.LUT R5, R5, 0xff, RZ, 0xc0, !PT ;  /* 0x000000ff05057812 */ /* 0x000fe400078ec0ff */
[----:B------:R-:W-:Y:S01]  /*1cc0*/  IADD3 R28, R28, -0x80, RZ ;  /* 0xffffff801c1c7810 */ /* 0x000fe20007ffe0ff */
[----:B-1----:R-:W-:Y:S01]  /*1cd0*/  HADD2.F32 R24, -RZ, R24.H0_H0 ;  /* 0x20000018ff187230 */ /* 0x002fe20000004100 */
[----:B------:R-:W-:Y:S01]  /*1ce0*/  I2F.F16 R46, R6 ;  /* 0x00000006002e7306 */ /* 0x000fe20000200c00 */
[----:B--2---:R-:W-:-:S02]  /*1cf0*/  SHF.R.U32.HI R0, RZ, 0x8, R4 ;  /* 0x00000008ff007819 */ /* 0x004fc40000011604 */
[----:B------:R-:W-:Y:S02]  /*1d00*/  SHF.R.U32.HI R4, RZ, 0x10, R4 ;  /* 0x00000010ff047819 */ /* 0x000fe40000011604 */
[----:B------:R-:W-:Y:S02]  /*1d10*/  LOP3.LUT R0, R0, 0xff, RZ, 0xc0, !PT ;  /* 0x000000ff00007812 */ /* 0x000fe400078ec0ff */
[----:B------:R-:W-:Y:S01]  /*1d20*/  LOP3.LUT R4, R4, 0xff, RZ, 0xc0, !PT ;  /* 0x000000ff04047812 */ /* 0x000fe200078ec0ff */
[----:B------:R-:W1:Y:S01]  /*1d30*/  I2F.F16 R28, R28 ;  /* 0x0000001c001c7306 */ /* 0x000e620000200c00 */
[----:B------:R-:W-:Y:S02]  /*1d40*/  IADD3 R0, R0, -0x80, RZ ;  /* 0xffffff8000007810 */ /* 0x000fe40007ffe0ff */
[----:B------:R-:W-:Y:S02]  /*1d50*/  IADD3 R4, R4, -0x80, RZ ;  /* 0xffffff8004047810 */ /* 0x000fe40007ffe0ff */
[----:B------:R-:W-:-:S02]  /*1d60*/  IADD3 R27, R27, -0x80, RZ ;  /* 0xffffff801b1b7810 */ /* 0x000fc40007ffe0ff */
[----:B------:R-:W-:Y:S01]  /*1d70*/  IADD3 R5, R5, -0x80, RZ ;  /* 0xffffff8005057810 */ /* 0x000fe20007ffe0ff */
[----:B------:R2:W3:Y:S01]  /*1d80*/  I2F.F16 R35, R0 ;  /* 0x0000000000237306 */ /* 0x0004e20000200c00 */
[----:B------:R-:W-:Y:S02]  /*1d90*/  LOP3.LUT R25, R10, 0xff, RZ, 0xc0, !PT ;  /* 0x000000ff0a197812 */ /* 0x000fe400078ec0ff */
[----:B------:R-:W-:Y:S02]  /*1da0*/  LEA.HI R15, R8, 0xffffff80, RZ, 0x8 ;  /* 0xffffff80080f7811 */ /* 0x000fe400078f40ff */
[----:B------:R-:W-:Y:S02]  /*1db0*/  SHF.R.U32.HI R30, RZ, 0x10, R8 ;  /* 0x00000010ff1e7819 */ /* 0x000fe40000011608 */
[----:B------:R-:W-:Y:S01]  /*1dc0*/  IADD3 R25, R25, -0x80, RZ ;  /* 0xffffff8019197810 */ /* 0x000fe20007ffe0ff */
[----:B------:R4:W-:Y:S01]  /*1dd0*/  I2F.F16 R44, R4 ;  /* 0x00000004002c7306 */ /* 0x0009e20000200c00 */
[----:B--2---:R-:W-:Y:S01]  /*1de0*/  SHF.R.U32.HI R0, RZ, 0x8, R7 ;  /* 0x00000008ff007819 */ /* 0x004fe20000011607 */
[----:B-1----:R-:W-:Y:S01]  /*1df0*/  HADD2.F32 R28, -RZ, R28.H0_H0 ;  /* 0x2000001cff1c7230 */ /* 0x002fe20000004100 */
[----:B------:R-:W-:-:S02]  /*1e00*/  LEA.HI R16, R9, 0xffffff80, RZ, 0x8 ;  /* 0xffffff8009107811 */ /* 0x000fc400078f40ff */
[----:B------:R-:W-:Y:S02]  /*1e10*/  LOP3.LUT R0, R0, 0xff, RZ, 0xc0, !PT ;  /* 0x000000ff00007812 */ /* 0x000fe400078ec0ff */
[----:B------:R-:W-:Y:S01]  /*1e20*/  LOP3.LUT R30, R30, 0xff, RZ, 0xc0, !PT ;  /* 0x000000ff1e1e7812 */ /* 0x000fe200078ec0ff */
[----:B------:R1:W-:Y:S01]  /*1e30*/  I2F.F16 R40, R27 ;  /* 0x0000001b00287306 */ /* 0x0003e20000200c00 */
[----:B----4-:R-:W-:Y:S01]  /*1e40*/  SHF.R.U32.HI R4, RZ, 0x10, R7 ;  /* 0x00000010ff047819 */ /* 0x010fe20000011607 */
[--C-:B0-----:R-:W-:Y:S01]  /*1e50*/  HADD2.F32 R37, -RZ, R3.reuse.H0_H0 ;  /* 0x20000003ff257230 */ /* 0x101fe20000004100 */
[----:B------:R-:W-:Y:S01]  /*1e60*/  IADD3 R7, R0, -0x80, RZ ;  /* 0xffffff8000077810 */ /* 0x000fe20007ffe0ff */
[----:B------:R-:W-:Y:S01]  /*1e70*/  HADD2.F32 R39, -RZ, R3.H1_H1 ;  /* 0x30000003ff277230 */ /* 0x000fe20000004100 */
[----:B------:R-:W-:Y:S01]  /*1e80*/  LOP3.LUT R4, R4, 0xff, RZ, 0xc0, !PT ;  /* 0x000000ff04047812 */ /* 0x000fe200078ec0ff */
[----:B------:R-:W-:Y:S01]  /*1e90*/  HADD2.F32 R34, -RZ, R2.H1_H1 ;  /* 0x30000002ff227230 */ /* 0x000fe20000004100 */
[----:B------:R-:W-:Y:S01]  /*1ea0*/  SHF.R.U32.HI R0, RZ, 0x8, R8 ;  /* 0x00000008ff007819 */ /* 0x000fe20000011608 */
[----:B------:R0:W2:Y:S01]  /*1eb0*/  I2F.F16 R43, R7 ;  /* 0x00000007002b7306 */ /* 0x0000a20000200c00 */
[----:B------:R-:W-:Y:S01]  /*1ec0*/  SHF.R.U32.HI R3, RZ, 0x8, R11 ;  /* 0x00000008ff037819 */ /* 0x000fe2000001160b */
[----:B---3--:R-:W-:Y:S01]  /*1ed0*/  HADD2.F32 R8, -RZ, R35.H0_H0 ;  /* 0x20000023ff087230 */ /* 0x008fe20000004100 */
[----:B-1----:R-:W-:-:S02]  /*1ee0*/  IADD3 R27, R4, -0x80, RZ ;  /* 0xffffff80041b7810 */ /* 0x002fc40007ffe0ff */
[----:B------:R-:W-:Y:S02]  /*1ef0*/  LOP3.LUT R0, R0, 0xff, RZ, 0xc0, !PT ;  /* 0x000000ff00007812 */ /* 0x000fe400078ec0ff */
[----:B------:R-:W-:Y:S01]  /*1f00*/  SHF.R.U32.HI R4, RZ, 0x8, R9 ;  /* 0x00000008ff047819 */ /* 0x000fe20000011609 */
[----:B------:R1:W3:Y:S01]  /*1f10*/  I2F.F16 R45, R5 ;  /* 0x00000005002d7306 */ /* 0x0002e20000200c00 */
[----:B0-----:R-:W0:Y:S01]  /*1f20*/  LDS.64 R6, [UR4+0x8] ;  /* 0x00000804ff067984 */ /* 0x001e220008000a00 */
[----:B------:R-:W-:Y:S02]  /*1f30*/  LOP3.LUT R3, R3, 0xff, RZ, 0xc0, !PT ;  /* 0x000000ff03037812 */ /* 0x000fe400078ec0ff */
[----:B------:R-:W-:Y:S02]  /*1f40*/  IADD3 R0, R0, -0x80, RZ ;  /* 0xffffff8000007810 */ /* 0x000fe40007ffe0ff */
[----:B------:R-:W-:Y:S02]  /*1f50*/  LOP3.LUT R4, R4, 0xff, RZ, 0xc0, !PT ;  /* 0x000000ff04047812 */ /* 0x000fe400078ec0ff */
[----:B------:R-:W-:Y:S01]  /*1f60*/  IADD3 R36, R3, -0x80, RZ ;  /* 0xffffff8003247810 */ /* 0x000fe20007ffe0ff */
[----:B-1----:R-:W-:Y:S01]  /*1f70*/  HADD2.F32 R5, -RZ, R2.H0_H0 ;  /* 0x20000002ff057230 */ /* 0x002fe20000004100 */
[----:B------:R-:W-:Y:S01]  /*1f80*/  SHF.R.U32.HI R2, RZ, 0x8, R10 ;  /* 0x00000008ff027819 */ /* 0x000fe2000001160a */
[----:B------:R1:W-:Y:S01]  /*1f90*/  I2F.F16 R49, R27 ;  /* 0x0000001b00317306 */ /* 0x0003e20000200c00 */
[----:B------:R-:W-:Y:S01]  /*1fa0*/  HADD2.F32 R3, -RZ, R29.H0_H0 ;  /* 0x2000001dff037230 */ /* 0x000fe20000004100 */
[----:B------:R-:W-:Y:S01]  /*1fb0*/  IADD3 R32, R4, -0x80, RZ ;  /* 0xffffff8004207810 */ /* 0x000fe20007ffe0ff */
[----:B------:R-:W-:Y:S01]  /*1fc0*/  HADD2.F32 R4, -RZ, R41.H0_H0 ;  /* 0x20000029ff047230 */ /* 0x000fe20000004100 */
[----:B------:R-:W-:Y:S01]  /*1fd0*/  LOP3.LUT R2, R2, 0xff, RZ, 0xc0, !PT ;  /* 0x000000ff02027812 */ /* 0x000fe200078ec0ff */
[----:B--2---:R-:W-:-:S02]  /*1fe0*/  HADD2.F32 R29, -RZ, R43.H0_H0 ;  /* 0x2000002bff1d7230 */ /* 0x004fc40000004100 */
[----:B------:R-:W-:Y:S01]  /*1ff0*/  FFMA.FTZ R35, R3, R5, RZ ;  /* 0x0000000503237223 */ /* 0x000fe200000100ff */
[----:B------:R-:W-:Y:S01]  /*2000*/  SHF.R.U32.HI R9, RZ, 0x10, R9 ;  /* 0x00000010ff097819 */ /* 0x000fe20000011609 */
[----:B------:R2:W-:Y:S01]  /*2010*/  I2F.F16 R31, R0 ;  /* 0x00000000001f7306 */ /* 0x0005e20000200c00 */
[----:B------:R-:W-:Y:S01]  /*2020*/  IADD3 R33, R2, -0x80, RZ ;  /* 0xffffff8002217810 */ /* 0x000fe20007ffe0ff */
[----:B------:R-:W-:Y:S02]  /*2030*/  HADD2.F32 R2, -RZ, R42.H0_H0 ;  /* 0x2000002aff027230 */ /* 0x000fe40000004100 */
[C---:B------:R-:W-:Y:S01]  /*2040*/  FFMA.FTZ R43, R5.reuse, R4, RZ ;  /* 0x00000004052b7223 */ /* 0x040fe200000100ff */
[----:B-1----:R-:W-:Y:S01]  /*2050*/  HADD2.F32 R27, -RZ, R40.H0_H0 ;  /* 0x20000028ff1b7230 */ /* 0x002fe20000004100 */
[----:B------:R-:W-:Y:S01]  /*2060*/  LEA.HI R14, R10, 0xffffff80, RZ, 0x8 ;  /* 0xffffff800a0e7811 */ /* 0x000fe200078f40ff */
[----:B------:R-:W-:Y:S01]  /*2070*/  FFMA.FTZ R42, R5, R2, RZ ;  /* 0x00000002052a7223 */ /* 0x000fe200000100ff */
[----:B------:R-:W1:Y:S01]  /*2080*/  I2F.F16 R19, R19 ;  /* 0x0000001300137306 */ /* 0x000e620000200c00 */
[----:B--2---:R-:W-:-:S02]  /*2090*/  HADD2.F32 R0, -RZ, R38.H0_H0 ;  /* 0x20000026ff007230 */ /* 0x004fc40000004100 */
[----:B------:R-:W-:Y:S01]  /*20a0*/  FFMA.FTZ R38, R8, R34, R35 ;  /* 0x0000002208267223 */ /* 0x000fe20000010023 */
[----:B------:R-:W-:Y:S01]  /*20b0*/  SHF.R.U32.HI R35, RZ, 0x10, R10 ;  /* 0x00000010ff237819 */ /* 0x000fe2000001160a */
[C---:B------:R-:W-:Y:S01]  /*20c0*/  FFMA.FTZ R43, R34.reuse, R28, R43 ;  /* 0x0000001c222b7223 */ /* 0x040fe2000001002b */
[----:B------:R-:W-:Y:S02]  /*20d0*/  HADD2.F32 R10, -RZ, R46.H0_H0 ;  /* 0x2000002eff0a7230 */ /* 0x000fe40000004100 */
[----:B------:R-:W-:Y:S01]  /*20e0*/  FFMA.FTZ R41, R5, R0, RZ ;  /* 0x0000000005297223 */ /* 0x000fe200000100ff */
[----:B------:R-:W-:Y:S01]  /*20f0*/  HADD2.F32 R5, -RZ, R44.H0_H0 ;  /* 0x2000002cff057230 */ /* 0x000fe20000004100 */
[----:B------:R-:W2:Y:S01]  /*2100*/  I2F.F16 R17, R17 ;  /* 0x0000001100117306 */ /* 0x000ea20000200c00 */
[----:B------:R-:W-:Y:S01]  /*2110*/  LOP3.LUT R35, R35, 0xff, RZ, 0xc0, !PT ;  /* 0x000000ff23237812 */ /* 0x000fe200078ec0ff */
[C---:B------:R-:W-:Y:S01]  /*2120*/  FFMA.FTZ R40, R34.reuse, R27, R41 ;  /* 0x0000001b22287223 */ /* 0x040fe20000010029 */
[----:B------:R-:W-:Y:S01]  /*2130*/  FFMA.FTZ R41, R34, R29, R42 ;  /* 0x0000001d22297223 */ /* 0x000fe2000001002a */
[----:B------:R-:W-:Y:S01]  /*2140*/  LOP3.LUT R34, R9, 0xff, RZ, 0xc0, !PT ;  /* 0x000000ff09227812 */ /* 0x000fe200078ec0ff */
[----:B---3--:R-:W-:-:S02]  /*2150*/  HADD2.F32 R9, -RZ, R45.H0_H0 ;  /* 0x2000002dff097230 */ /* 0x008fc40000004100 */
[----:B------:R-:W-:Y:S01]  /*2160*/  FFMA.FTZ R38, R5, R37, R38 ;  /* 0x0000002505267223 */ /* 0x000fe20000010026 */
[----:B-1----:R-:W-:Y:S01]  /*2170*/  HADD2.F32 R19, -RZ, R19.H0_H0 ;  /* 0x20000013ff137230 */ /* 0x002fe20000004100 */
[----:B------:R-:W1:Y:S01]  /*2180*/  I2F.F16 R18, R18 ;  /* 0x0000001200127306 */ /* 0x000e620000200c00 */
[----:B------:R-:W-:Y:S01]  /*2190*/  IADD3 R34, R34, -0x80, RZ ;  /* 0xffffff8022227810 */ /* 0x000fe20007ffe0ff */
[----:B------:R-:W-:Y:S01]  /*21a0*/  FFMA.FTZ R42, R37, R9, R40 ;  /* 0x00000009252a7223 */ /* 0x000fe20000010028 */
[----:B------:R-:W-:Y:S01]  /*21b0*/  IADD3 R35, R35, -0x80, RZ ;  /* 0xffffff8023237810 */ /* 0x000fe20007ffe0ff */
[----:B------:R-:W-:Y:S01]  /*21c0*/  FFMA.FTZ R43, R37, R10, R43 ;  /* 0x0000000a252b7223 */ /* 0x000fe2000001002b */
[----:B------:R-:W-:Y:S01]  /*21d0*/  FFMA.FTZ R40, R19, R39, R38 ;  /* 0x0000002713287223 */ /* 0x000fe20000010026 */
[----:B------:R-:W-:Y:S01]  /*21e0*/  LEA.HI R38, R11, 0xffffff80, RZ, 0x8 ;  /* 0xffffff800b267811 */ /* 0x000fe200078f40ff */
[----:B--2---:R-:W-:Y:S01]  /*21f0*/  HADD2.F32 R17, -RZ, R17.H0_H0 ;  /* 0x20000011ff117230 */ /* 0x004fe20000004100 */
[----:B------:R-:W2:Y:S04]  /*2200*/  I2F.F16 R22, R22 ;  /* 0x0000001600167306 */ /* 0x000ea80000200c00 */
[----:B------:R-:W-:Y:S01]  /*2210*/  FFMA.FTZ R44, R39, R17, R42 ;  /* 0x00000011272c7223 */ /* 0x000fe2000001002a */
[----:B0-----:R-:W-:-:S02]  /*2220*/  HADD2.F32 R42, -RZ, R7.H0_H0 ;  /* 0x20000007ff2a7230 */ /* 0x001fc40000004100 */
[----:B-1----:R-:W-:Y:S01]  /*2230*/  HADD2.F32 R18, -RZ, R18.H0_H0 ;  /* 0x20000012ff127230 */ /* 0x002fe20000004100 */
[----:B------:R0:W-:Y:S04]  /*2240*/  I2F.F16 R59, R36 ;  /* 0x00000024003b7306 */ /* 0x0001e80000200c00 */
[----:B------:R-:W-:Y:S01]  /*2250*/  FFMA.FTZ R46, R39, R18, R43 ;  /* 0x00000012272e7223 */ /* 0x000fe2000001002b */
[----:B------:R-:W-:Y:S02]  /*2260*/  HADD2.F32 R43, -RZ, R7.H1_H1 ;  /* 0x30000007ff2b7230 */ /* 0x000fe40000004100 */
[----:B--2---:R-:W-:Y:S01]  /*2270*/  HADD2.F32 R22, -RZ, R22.H0_H0 ;  /* 0x20000016ff167230 */ /* 0x004fe20000004100 */
[----:B------:R-:W1:Y:S01]  /*2280*/  I2F.F16 R25, R25 ;  /* 0x0000001900197306 */ /* 0x000e620000200c00 */
[----:B0-----:R-:W-:Y:S01]  /*2290*/  SHF.R.U32.HI R36, RZ, 0x10, R11 ;  /* 0x00000010ff247819 */ /* 0x001fe2000001160b */
[----:B------:R-:W-:-:S02]  /*22a0*/  HADD2.F32 R11, -RZ, R6.H0_H0 ;  /* 0x20000006ff0b7230 */ /* 0x000fc40000004100 */
[----:B------:R-:W-:Y:S01]  /*22b0*/  HADD2.F32 R6, -RZ, R6.H1_H1 ;  /* 0x30000006ff067230 */ /* 0x000fe20000004100 */
[----:B------:R-:W-:Y:S02]  /*22c0*/  LOP3.LUT R36, R36, 0xff, RZ, 0xc0, !PT ;  /* 0x000000ff24247812 */ /* 0x000fe400078ec0ff */
[----:B------:R-:W-:Y:S01]  /*22d0*/  FFMA.FTZ R40, R23, R11, R40 ;  /* 0x0000000b17287223 */ /* 0x000fe20000010028 */
[----:B------:R-:W0:Y:S01]  /*22e0*/  I2F.F16 R26, R26 ;  /* 0x0000001a001a7306 */ /* 0x000e220000200c00 */
[----:B------:R-:W-:Y:S01]  /*22f0*/  IADD3 R36, R36, -0x80, RZ ;  /* 0xffffff8024247810 */ /* 0x000fe20007ffe0ff */
[----:B-1----:R-:W-:-:S06]  /*2300*/  HADD2.F32 R25, -RZ, R25.H0_H0 ;  /* 0x20000019ff197230 */ /* 0x002fcc0000004100 */
[----:B------:R1:W-:Y:S01]  /*2310*/  I2F.F16 R47, R33 ;  /* 0x00000021002f7306 */ /* 0x0003e20000200c00 */
[----:B0-----:R-:W-:-:S07]  /*2320*/  HADD2.F32 R26, -RZ, R26.H0_H0 ;  /* 0x2000001aff1a7230 */ /* 0x001fce0000004100 */
[----:B------:R-:W0:Y:S01]  /*2330*/  I2F.F16 R32, R32 ;  /* 0x0000002000207306 */ /* 0x000e220000200c00 */
[----:B-1----:R-:W-:Y:S01]  /*2340*/  IADD3 R33, R30, -0x80, RZ ;  /* 0xffffff801e217810 */ /* 0x002fe20007ffe0ff */
[----:B------:R-:W-:-:S05]  /*2350*/  HADD2.F32 R30, -RZ, R49.H0_H0 ;  /* 0x20000031ff1e7230 */ /* 0x000fca0000004100 */
[----:B------:R-:W-:Y:S01]  /*2360*/  FFMA.FTZ R41, R37, R30, R41 ;  /* 0x0000001e25297223 */ /* 0x000fe20000010029 */
[----:B------:R1:W2:Y:S08]  /*2370*/  I2F.F16 R45, R33 ;  /* 0x00000021002d7306 */ /* 0x0002b00000200c00 */
[----:B------:R2:W3:Y:S01]  /*2380*/  I2F.F16 R37, R34 ;  /* 0x0000002200257306 */ /* 0x0004e20000200c00 */
[----:B-1----:R-:W-:Y:S01]  /*2390*/  FFMA.FTZ R33, R39, R22, R41 ;  /* 0x0000001627217223 */ /* 0x002fe20000010029 */
[C---:B------:R-:W-:Y:S01]  /*23a0*/  FFMA.FTZ R39, R11.reuse, R24, R44 ;  /* 0x000000180b277223 */ /* 0x040fe2000001002c */
[----:B------:R-:W-:-:S02]  /*23b0*/  FFMA.FTZ R41, R11, R25, R46 ;  /* 0x000000190b297223 */ /* 0x000fc4000001002e */
[----:B------:R-:W-:Y:S01]  /*23c0*/  FFMA.FTZ R44, R11, R26, R33 ;  /* 0x0000001a0b2c7223 */ /* 0x000fe20000010021 */
[----:B------:R-:W-:Y:S02]  /*23d0*/  HADD2.F32 R11, -RZ, R31.H0_H0 ;  /* 0x2000001fff0b7230 */ /* 0x000fe40000004100 */
[----:B------:R3:W1:Y:S01]  /*23e0*/  I2F.F16 R49, R35 ;  /* 0x0000002300317306 */ /* 0x0006620000200c00 */
[----:B0-----:R-:W-:Y:S02]  /*23f0*/  HADD2.F32 R31, -RZ, R32.H0_H0 ;  /* 0x20000020ff1f7230 */ /* 0x001fe40000004100 */
[----:B------:R-:W-:Y:S02]  /*2400*/  HADD2.F32 R32, -RZ, R47.H0_H0 ;  /* 0x2000002fff207230 */ /* 0x000fe40000004100 */
[----:B------:R-:W-:Y:S01]  /*2410*/  FFMA.FTZ R7, R11, R6, R40 ;  /* 0x000000060b077223 */ /* 0x000fe20000010028 */
[----:B------:R-:W-:Y:S02]  /*2420*/  HADD2.F32 R33, -RZ, R59.H0_H0 ;  /* 0x2000003bff217230 */ /* 0x000fe40000004100 */
[----:B------:R-:W-:Y:S01]  /*2430*/  FFMA.FTZ R39, R6, R31, R39 ;  /* 0x0000001f06277223 */ /* 0x000fe20000010027 */
[----:B--2---:R-:W-:Y:S01]  /*2440*/  HADD2.F32 R34, -RZ, R45.H0_H0 ;  /* 0x2000002dff227230 */ /* 0x004fe20000004100 */
[----:B------:R1:W0:Y:S01]  /*2450*/  I2F.F16 R63, R36 ;  /* 0x00000024003f7306 */ /* 0x0002220000200c00 */
[----:B---3--:R-:W-:-:S02]  /*2460*/  HADD2.F32 R35, -RZ, R37.H0_H0 ;  /* 0x20000025ff237230 */ /* 0x008fc40000004100 */
[----:B------:R-:W-:Y:S01]  /*2470*/  FFMA.FTZ R41, R6, R32, R41 ;  /* 0x0000002006297223 */ /* 0x000fe20000010029 */
[----:B------:R-:W-:-:S04]  /*2480*/  HADD2.F32 R40, -RZ, R95.H0_H0 ;  /* 0x2000005fff287230 */ /* 0x000fc80000004100 */
[----:B------:R-:W2:Y:S01]  /*2490*/  I2F.F16 R15, R15 ;  /* 0x0000000f000f7306 */ /* 0x000ea20000200c00 */
[----:B-1----:R-:W-:-:S05]  /*24a0*/  HADD2.F32 R36, -RZ, R49.H0_H0 ;  /* 0x20000031ff247230 */ /* 0x002fca0000004100 */
[----:B------:R-:W-:Y:S01]  /*24b0*/  FFMA.FTZ R45, R42, R36, R41 ;  /* 0x000000242a2d7223 */ /* 0x000fe20000010029 */
[----:B0-----:R-:W-:Y:S01]  /*24c0*/  HADD2.F32 R37, -RZ, R63.H0_H0 ;  /* 0x2000003fff257230 */ /* 0x001fe20000004100 */
[----:B------:R-:W0:Y:S01]  /*24d0*/  I2F.F16 R16, R16 ;  /* 0x0000001000107306 */ /* 0x000e220000200c00 */
[----:B--2---:R-:W-:-:S07]  /*24e0*/  HADD2.F32 R15, -RZ, R15.H0_H0 ;  /* 0x2000000fff0f7230 */ /* 0x004fce0000004100 */
[----:B------:R-:W1:Y:S01]  /*24f0*/  I2F.F16 R14, R14 ;  /* 0x0000000e000e7306 */ /* 0x000e620000200c00 */
[----:B0-----:R-:W-:-:S07]  /*2500*/  HADD2.F32 R16, -RZ, R16.H0_H0 ;  /* 0x20000010ff107230 */ /* 0x001fce0000004100 */
[----:B------:R0:W2:Y:S02]  /*2510*/  I2F.F16 R64, R38 ;  /* 0x0000002600407306 */ /* 0x0000a40000200c00 */
[----:B0-----:R-:W-:Y:S01]  /*2520*/  FFMA.FTZ R38, R6, R33, R44 ;  /* 0x0000002106267223 */ /* 0x001fe2000001002c */
[----:B------:R-:W-:Y:S01]  /*2530*/  FFMA.FTZ R6, R34, R42, R7 ;  /* 0x0000002a22067223 */ /* 0x000fe20000010007 */
[C---:B------:R-:W-:Y:S01]  /*2540*/  FFMA.FTZ R44, R42.reuse, R35, R39 ;  /* 0x000000232a2c7223 */ /* 0x040fe20000010027 */
[----:B------:R-:W-:Y:S02]  /*2550*/  HADD2.F32 R39, -RZ, R96.H1_H1 ;  /* 0x30000060ff277230 */ /* 0x000fe40000004100 */
[----:B------:R-:W-:Y:S01]  /*2560*/  FFMA.FTZ R46, R42, R37, R38 ;  /* 0x000000252a2e7223 */ /* 0x000fe20000010026 */
[----:B-1----:R-:W-:Y:S02]  /*2570*/  HADD2.F32 R42, -RZ, R14.H0_H0 ;  /* 0x2000000eff2a7230 */ /* 0x002fe40000004100 */
[----:B------:R-:W-:Y:S01]  /*2580*/  FFMA.FTZ R7, R15, R43, R6 ;  /* 0x0000002b0f077223 */ /* 0x000fe20000010006 */
[----:B--2---:R-:W-:-:S02]  /*2590*/  HADD2.F32 R41, -RZ, R64.H0_H0 ;  /* 0x20000040ff297230 */ /* 0x004fc40000004100 */
[C---:B------:R-:W-:Y:S01]  /*25a0*/  FFMA.FTZ R44, R43.reuse, R16, R44 ;  /* 0x000000102b2c7223 */ /* 0x040fe2000001002c */
[----:B------:R-:W-:Y:S02]  /*25b0*/  HADD2.F32 R38, -RZ, R96.H0_H0 ;  /* 0x20000060ff267230 */ /* 0x000fe40000004100 */
[C---:B------:R-:W-:Y:S01]  /*25c0*/  FFMA.FTZ R45, R43.reuse, R42, R45 ;  /* 0x0000002a2b2d7223 */ /* 0x040fe2000001002d */
[----:B------:R-:W-:Y:S02]  /*25d0*/  HADD2.F32 R14, -RZ, R95.H1_H1 ;  /* 0x3000005fff0e7230 */ /* 0x000fe40000004100 */
[----:B------:R-:W-:Y:S01]  /*25e0*/  FFMA.FTZ R43, R43, R41, R46 ;  /* 0x000000292b2b7223 */ /* 0x000fe2000001002e */
[----:B------:R-:W-:Y:S01]  /*25f0*/  FMUL.FTZ R44, R44, R39 ;  /* 0x000000272c2c7220 */ /* 0x000fe20000410000 */
[----:B------:R-:W-:Y:S01]  /*2600*/  FMUL.FTZ R7, R7, R38 ;  /* 0x0000002607077220 */ /* 0x000fe20000410000 */
[----:B------:R-:W-:Y:S01]  /*2610*/  FMUL.FTZ R45, R45, R40 ;  /* 0x000000282d2d7220 */ /* 0x000fe20000410000 */
[----:B------:R-:W-:-:S02]  /*2620*/  FMUL.FTZ R43, R43, R14 ;  /* 0x0000000e2b2b7220 */ /* 0x000fc40000410000 */
[----:B------:R-:W-:Y:S02]  /*2630*/  F2FP.F16.F32.PACK_AB R44, RZ, R44 ;  /* 0x0000002cff2c723e */ /* 0x000fe400000000ff */
[----:B------:R-:W-:Y:S02]  /*2640*/  F2FP.F16.F32.PACK_AB R7, RZ, R7 ;  /* 0x00000007ff07723e */ /* 0x000fe400000000ff */
[----:B------:R-:W-:Y:S02]  /*2650*/  F2FP.F16.F32.PACK_AB R45, RZ, R45 ;  /* 0x0000002dff2d723e */ /* 0x000fe400000000ff */
[----:B------:R-:W-:Y:S02]  /*2660*/  F2FP.F16.F32.PACK_AB R43, RZ, R43 ;  /* 0x0000002bff2b723e */ /* 0x000fe400000000ff */
[----:B------:R-:W-:Y:S02]  /*2670*/  PRMT R7, R7, 0x5410, R44 ;  /* 0x0000541007077816 */ /* 0x000fe4000000002c */
[----:B------:R-:W-:-:S04]  /*2680*/  PRMT R45, R45, 0x5410, R43 ;  /* 0x000054102d2d7816 */ /* 0x000fc8000000002b */
[----:B------:R-:W-:Y:S01]  /*2690*/  HFMA2.MMA R57, R7, 1, 1, R57 ;  /* 0x3c003c0007397835 */ /* 0x000fe20000000039 */
[----:B------:R-:W-:Y:S01]  /*26a0*/  HADD2 R56, R45, R56 ;  /* 0x000000382d387230 */ /* 0x000fe20000000000 */
[----:B------:R-:W-:Y:S09]  /*26b0*/  @!P0 BRA `(.L_x_21) ;  /* 0x0000000800988947 */ /* 0x000ff20003800000 */
[----:B------:R-:W0:Y:S01]  /*26c0*/  LDS.64 R44, [UR4+0x80] ;  /* 0x00008004ff2c7984 */ /* 0x000e220008000a00 */
[----:B------:R-:W-:-:S03]  /*26d0*/  ISETP.NE.AND P0, PT, R60, 0x2, PT ;  /* 0x000000023c00780c */ /* 0x000fc60003f05270 */
[----:B------:R-:W1:Y:S01]  /*26e0*/  LDS.64 R6, [UR4+0x88] ;  /* 0x00008804ff067984 */ /* 0x000e620008000a00 */
[--C-:B0-----:R-:W-:Y:S02]  /*26f0*/  HADD2.F32 R43, -RZ, R44.reuse.H0_H0 ;  /* 0x2000002cff2b7230 */ /* 0x101fe40000004100 */
[----:B------:R-:W-:Y:S02]  /*2700*/  HADD2.F32 R44, -RZ, R44.H1_H1 ;  /* 0x3000002cff2c7230 */ /* 0x000fe40000004100 */
[--C-:B------:R-:W-:Y:S02]  /*2710*/  HADD2.F32 R47, -RZ, R45.reuse.H0_H0 ;  /* 0x2000002dff2f7230 */ /* 0x100fe40000004100 */
[-C--:B------:R-:W-:Y:S01]  /*2720*/  FFMA.FTZ R64, R0, R43.reuse, RZ ;  /* 0x0000002b00407223 */ /* 0x080fe200000100ff */
[----:B------:R-:W-:Y:S02]  /*2730*/  HADD2.F32 R49, -RZ, R45.H1_H1 ;  /* 0x3000002dff317230 */ /* 0x000fe40000004100 */
[-C--:B------:R-:W-:Y:S01]  /*2740*/  FFMA.FTZ R45, R3, R43.reuse, RZ ;  /* 0x0000002b032d7223 */ /* 0x080fe200000100ff */
[-C--:B------:R-:W-:Y:S01]  /*2750*/  FFMA.FTZ R59, R4, R43.reuse, RZ ;  /* 0x0000002b043b7223 */ /* 0x080fe200000100ff */
[----:B------:R-:W-:Y:S01]  /*2760*/  FFMA.FTZ R66, R2, R43, RZ ;  /* 0x0000002b02427223 */ /* 0x000fe200000100ff */
[-C--:B------:R-:W-:Y:S01]  /*2770*/  FFMA.FTZ R64, R27, R44.reuse, R64 ;  /* 0x0000002c1b407223 */ /* 0x080fe20000010040 */
[-C--:B------:R-:W-:Y:S01]  /*2780*/  FFMA.FTZ R46, R8, R44.reuse, R45 ;  /* 0x0000002c082e7223 */ /* 0x080fe2000001002d */
[-C--:B------:R-:W-:Y:S01]  /*2790*/  FFMA.FTZ R59, R28, R44.reuse, R59 ;  /* 0x0000002c1c3b7223 */ /* 0x080fe2000001003b */
[----:B------:R-:W-:Y:S01]  /*27a0*/  FFMA.FTZ R43, R29, R44, R66 ;  /* 0x0000002c1d2b7223 */ /* 0x000fe20000010042 */
[-C--:B------:R-:W-:Y:S01]  /*27b0*/  FFMA.FTZ R64, R9, R47.reuse, R64 ;  /* 0x0000002f09407223 */ /* 0x080fe20000010040 */
[-C--:B------:R-:W-:Y:S01]  /*27c0*/  FFMA.FTZ R46, R5, R47.reuse, R46 ;  /* 0x0000002f052e7223 */ /* 0x080fe2000001002e */
[-C--:B------:R-:W-:Y:S01]  /*27d0*/  FFMA.FTZ R59, R10, R47.reuse, R59 ;  /* 0x0000002f0a3b7223 */ /* 0x080fe2000001003b */
[----:B------:R-:W-:Y:S01]  /*27e0*/  FFMA.FTZ R45, R30, R47, R43 ;  /* 0x0000002f1e2d7223 */ /* 0x000fe2000001002b */
[----:B-1----:R-:W-:-:S02]  /*27f0*/  HADD2.F32 R43, -RZ, R6.H0_H0 ;  /* 0x20000006ff2b7230 */ /* 0x002fc40000004100 */
[-C--:B------:R-:W-:Y:S01]  /*2800*/  FFMA.FTZ R46, R19, R49.reuse, R46 ;  /* 0x00000031132e7223 */ /* 0x080fe2000001002e */
[-C--:B------:R-:W-:Y:S01]  /*2810*/  FFMA.FTZ R47, R17, R49.reuse, R64 ;  /* 0x00000031112f7223 */ /* 0x080fe20000010040 */
[-C--:B------:R-:W-:Y:S01]  /*2820*/  FFMA.FTZ R66, R18, R49.reuse, R59 ;  /* 0x0000003112427223 */ /* 0x080fe2000001003b */
[----:B------:R-:W-:Y:S01]  /*2830*/  FFMA.FTZ R49, R22, R49, R45 ;  /* 0x0000003116317223 */ /* 0x000fe2000001002d */
[----:B------:R-:W-:Y:S02]  /*2840*/  HADD2.F32 R6, -RZ, R6.H1_H1 ;  /* 0x30000006ff067230 */ /* 0x000fe40000004100 */
[-C--:B------:R-:W-:Y:S01]  /*2850*/  FFMA.FTZ R46, R23, R43.reuse, R46 ;  /* 0x0000002b172e7223 */ /* 0x080fe2000001002e */
[-C--:B------:R-:W-:Y:S01]  /*2860*/  FFMA.FTZ R64, R24, R43.reuse, R47 ;  /* 0x0000002b18407223 */ /* 0x080fe2000001002f */
[-C--:B------:R-:W-:Y:S01]  /*2870*/  FFMA.FTZ R47, R25, R43.reuse, R66 ;  /* 0x0000002b192f7223 */ /* 0x080fe20000010042 */
[--C-:B------:R-:W-:Y:S02]  /*2880*/  HADD2.F32 R44, -RZ, R7.reuse.H0_H0 ;  /* 0x20000007ff2c7230 */ /* 0x100fe40000004100 */
[----:B------:R-:W-:Y:S01]  /*2890*/  FFMA.FTZ R66, R26, R43, R49 ;  /* 0x0000002b1a427223 */ /* 0x000fe20000010031 */
[----:B------:R-:W-:-:S02]  /*28a0*/  HADD2.F32 R45, -RZ, R7.H1_H1 ;  /* 0x30000007ff2d7230 */ /* 0x000fc40000004100 */
        /* <DEDUP_REMOVED lines=26> */
[----:B------:R-:W-:-:S03]  /*2a50*/  ISETP.GE.AND P0, PT, R60, 0x4, PT ;  /* 0x000000043c00780c */ /* 0x000fc60003f06270 */
        /* <DEDUP_REMOVED lines=54> */
[----:B------:R-:W0:Y:S04]  /*2dc0*/  LDS.64 R44, [UR4+0x180] ;  /* 0x00018004ff2c7984 */ /* 0x000e280008000a00 */
[----:B------:R-:W1:Y:S01]  /*2dd0*/  LDS.64 R6, [UR4+0x188] ;  /* 0x00018804ff067984 */ /* 0x000e620008000a00 */
[--C-:B0-----:R-:W-:Y:S02]  /*2de0*/  HADD2.F32 R43, -RZ, R44.reuse.H0_H0 ;  /* 0x2000002cff2b7230 */ /* 0x101fe40000004100 */
[----:B------:R-:W-:Y:S02]  /*2df0*/  HADD2.F32 R44, -RZ, R44.H1_H1 ;  /* 0x3000002cff2c7230 */ /* 0x000fe40000004100 */
[--C-:B------:R-:W-:Y:S02]  /*2e00*/  HADD2.F32 R47, -RZ, R45.reuse.H0_H0 ;  /* 0x2000002dff2f7230 */ /* 0x100fe40000004100 */
[-C--:B------:R-:W-:Y:S01]  /*2e10*/  FFMA.FTZ R3, R3, R43.reuse, RZ ;  /* 0x0000002b03037223 */ /* 0x080fe200000100ff */
[-C--:B------:R-:W-:Y:S01]  /*2e20*/  FFMA.FTZ R0, R0, R43.reuse, RZ ;  /* 0x0000002b00007223 */ /* 0x080fe200000100ff */
[-C--:B------:R-:W-:Y:S01]  /*2e30*/  FFMA.FTZ R49, R4, R43.reuse, RZ ;  /* 0x0000002b04317223 */ /* 0x080fe200000100ff */
[----:B------:R-:W-:Y:S01]  /*2e40*/  FFMA.FTZ R2, R2, R43, RZ ;  /* 0x0000002b02027223 */ /* 0x000fe200000100ff */
[-C--:B------:R-:W-:Y:S01]  /*2e50*/  FFMA.FTZ R8, R8, R44.reuse, R3 ;  /* 0x0000002c08087223 */ /* 0x080fe20000010003 */
[-C--:B------:R-:W-:Y:S01]  /*2e60*/  FFMA.FTZ R0, R27, R44.reuse, R0 ;  /* 0x0000002c1b007223 */ /* 0x080fe20000010000 */
[----:B------:R-:W-:Y:S01]  /*2e70*/  FFMA.FTZ R49, R28, R44, R49 ;  /* 0x0000002c1c317223 */ /* 0x000fe20000010031 */
[----:B------:R-:W-:-:S02]  /*2e80*/  HADD2.F32 R45, -RZ, R45.H1_H1 ;  /* 0x3000002dff2d7230 */ /* 0x000fc40000004100 */
[----:B------:R-:W-:Y:S01]  /*2e90*/  FFMA.FTZ R29, R29, R44, R2 ;  /* 0x0000002c1d1d7223 */ /* 0x000fe20000010002 */
[-C--:B------:R-:W-:Y:S01]  /*2ea0*/  FFMA.FTZ R8, R5, R47.reuse, R8 ;  /* 0x0000002f05087223 */ /* 0x080fe20000010008 */
[-C--:B------:R-:W-:Y:S01]  /*2eb0*/  FFMA.FTZ R0, R9, R47.reuse, R0 ;  /* 0x0000002f09007223 */ /* 0x080fe20000010000 */
[-C--:B------:R-:W-:Y:S01]  /*2ec0*/  FFMA.FTZ R49, R10, R47.reuse, R49 ;  /* 0x0000002f0a317223 */ /* 0x080fe20000010031 */
[----:B------:R-:W-:Y:S01]  /*2ed0*/  FFMA.FTZ R29, R30, R47, R29 ;  /* 0x0000002f1e1d7223 */ /* 0x000fe2000001001d */
[--C-:B-1----:R-:W-:Y:S02]  /*2ee0*/  HADD2.F32 R3, -RZ, R6.reuse.H0_H0 ;  /* 0x20000006ff037230 */ /* 0x102fe40000004100 */
[-C--:B------:R-:W-:Y:S01]  /*2ef0*/  FFMA.FTZ R8, R19, R45.reuse, R8 ;  /* 0x0000002d13087223 */ /* 0x080fe20000010008 */
[-C--:B------:R-:W-:Y:S01]  /*2f00*/  FFMA.FTZ R17, R17, R45.reuse, R0 ;  /* 0x0000002d11117223 */ /* 0x080fe20000010000 */
[-C--:B------:R-:W-:Y:S01]  /*2f10*/  FFMA.FTZ R18, R18, R45.reuse, R49 ;  /* 0x0000002d12127223 */ /* 0x080fe20000010031 */
[----:B------:R-:W-:Y:S01]  /*2f20*/  FFMA.FTZ R29, R22, R45, R29 ;  /* 0x0000002d161d7223 */ /* 0x000fe2000001001d */
[----:B------:R-:W-:-:S02]  /*2f30*/  HADD2.F32 R6, -RZ, R6.H1_H1 ;  /* 0x30000006ff067230 */ /* 0x000fc40000004100 */
[-C--:B------:R-:W-:Y:S01]  /*2f40*/  FFMA.FTZ R8, R23, R3.reuse, R8 ;  /* 0x0000000317087223 */ /* 0x080fe20000010008 */
[-C--:B------:R-:W-:Y:S01]  /*2f50*/  FFMA.FTZ R24, R24, R3.reuse, R17 ;  /* 0x0000000318187223 */ /* 0x080fe20000010011 */
[-C--:B------:R-:W-:Y:S01]  /*2f60*/  FFMA.FTZ R25, R25, R3.reuse, R18 ;  /* 0x0000000319197223 */ /* 0x080fe20000010012 */
[--C-:B------:R-:W-:Y:S02]  /*2f70*/  HADD2.F32 R0, -RZ, R7.reuse.H0_H0 ;  /* 0x20000007ff007230 */ /* 0x100fe40000004100 */
[----:B------:R-:W-:Y:S01]  /*2f80*/  FFMA.FTZ R26, R26, R3, R29 ;  /* 0x000000031a1a7223 */ /* 0x000fe2000001001d */
[-C--:B------:R-:W-:Y:S01]  /*2f90*/  FFMA.FTZ R11, R11, R6.reuse, R8 ;  /* 0x000000060b0b7223 */ /* 0x080fe20000010008 */
[-C--:B------:R-:W-:Y:S01]  /*2fa0*/  FFMA.FTZ R24, R31, R6.reuse, R24 ;  /* 0x000000061f187223 */ /* 0x080fe20000010018 */
[-C--:B------:R-:W-:Y:S01]  /*2fb0*/  FFMA.FTZ R25, R32, R6.reuse, R25 ;  /* 0x0000000620197223 */ /* 0x080fe20000010019 */
[----:B------:R-:W-:Y:S02]  /*2fc0*/  HADD2.F32 R7, -RZ, R7.H1_H1 ;  /* 0x30000007ff077230 */ /* 0x000fe40000004100 */
        /* <DEDUP_REMOVED lines=20> */
[----:B------:R-:W-:-:S10]  /*3110*/  HADD2 R50, R25, R50 ;  /* 0x0000003219327230 */ /* 0x000fd40000000000 */
.L_x_21:
[----:B------:R-:W0:Y:S02]  /*3120*/  LDC R59, c[0x0][0x23c] ;  /* 0x00008f00ff3b7b82 */ /* 0x000e240000000800 */
[----:B0-----:R-:W-:-:S05]  /*3130*/  IMAD.WIDE R20, R59, 0x8, R20 ;  /* 0x000000083b147825 */ /* 0x001fca00078e0214 */
[----:B------:R0:W5:Y:S01]  /*3140*/  LDG.E.128.CONSTANT R4, desc[UR6][R20.64] ;  /* 0x0000000614047981 */ /* 0x000162000c1e9d00 */
[----:B------:R-:W-:Y:S01]  /*3150*/  IMAD.WIDE R12, R59, 0x8, R12 ;  /* 0x000000083b0c7825 */ /* 0x000fe200078e020c */
[----:B------:R-:W-:Y:S06]  /*3160*/  @!P1 BRA `(.L_x_22) ;  /* 0x0000001400ac9947 */ /* 0x000fec0003800000 */
[----:B------:R-:W2:Y:S01]  /*3170*/  LDG.E.128.CONSTANT R8, desc[UR6][R12.64] ;  /* 0x000000060c087981 */ /* 0x000ea2000c1e9d00 */
[----:B-----5:R-:W-:Y:S02]  /*3180*/  LOP3.LUT R0, R5, 0xff, RZ, 0xc0, !PT ;  /* 0x000000ff05007812 */ /* 0x020fe400078ec0ff */
[----:B------:R-:W-:Y:S02]  /*3190*/  LOP3.LUT R3, R6, 0xff, RZ, 0xc0, !PT ;  /* 0x000000ff06037812 */ /* 0x000fe400078ec0ff */
[----:B------:R-:W-:Y:S02]  /*31a0*/  IADD3 R2, R0, -0x80, RZ ;  /* 0xffffff8000027810 */ /* 0x000fe40007ffe0ff */
[----:B------:R-:W-:Y:S02]  /*31b0*/  IADD3 R3, R3, -0x80, RZ ;  /* 0xffffff8003037810 */ /* 0x000fe40007ffe0ff */
[----:B------:R1:W-:Y:S01]  /*31c0*/  I2F.F16 R27, R2 ;  /* 0x00000002001b7306 */ /* 0x0003e20000200c00 */
[----:B------:R-:W-:-:S02]  /*31d0*/  LOP3.LUT R0, R7, 0xff, RZ, 0xc0, !PT ;  /* 0x000000ff07007812 */ /* 0x000fc400078ec0ff */
[----:B------:R-:W-:Y:S02]  /*31e0*/  LEA.HI R22, R4, 0xffffff80, RZ, 0x8 ;  /* 0xffffff8004167811 */ /* 0x000fe400078f40ff */
[----:B------:R-:W-:Y:S02]  /*31f0*/  IADD3 R16, R0, -0x80, RZ ;  /* 0xffffff8000107810 */ /* 0x000fe40007ffe0ff */
[----:B------:R-:W-:Y:S01]  /*3200*/  LOP3.LUT R0, R4, 0xff, RZ, 0xc0, !PT ;  /* 0x000000ff04007812 */ /* 0x000fe200078ec0ff */
[----:B------:R-:W-:Y:S01]  /*3210*/  I2F.F16 R34, R3 ;  /* 0x0000000300227306 */ /* 0x000fe20000200c00 */
[----:B-1----:R-:W-:Y:S02]  /*3220*/  SHF.R.U32.HI R2, RZ, 0x8, R4 ;  /* 0x00000008ff027819 */ /* 0x002fe40000011604 */
[----:B------:R-:W-:Y:S02]  /*3230*/  IADD3 R0, R0, -0x80, RZ ;  /* 0xffffff8000007810 */ /* 0x000fe40007ffe0ff */
[----:B------:R-:W-:-:S02]  /*3240*/  LOP3.LUT R2, R2, 0xff, RZ, 0xc0, !PT ;  /* 0x000000ff02027812 */ /* 0x000fc400078ec0ff */
[----:B------:R-:W-:Y:S01]  /*3250*/  SHF.R.U32.HI R4, RZ, 0x10, R4 ;  /* 0x00000010ff047819 */ /* 0x000fe20000011604 */
[----:B------:R1:W-:Y:S01]  /*3260*/  I2F.F16 R25, R0 ;  /* 0x0000000000197306 */ /* 0x0003e20000200c00 */
[----:B------:R-:W-:Y:S02]  /*3270*/  IADD3 R2, R2, -0x80, RZ ;  /* 0xffffff8002027810 */ /* 0x000fe40007ffe0ff */
[----:B------:R-:W-:Y:S02]  /*3280*/  LOP3.LUT R4, R4, 0xff, RZ, 0xc0, !PT ;  /* 0x000000ff04047812 */ /* 0x000fe400078ec0ff */
[----:B------:R-:W-:Y:S02]  /*3290*/  LEA.HI R19, R5, 0xffffff80, RZ, 0x8 ;  /* 0xffffff8005137811 */ /* 0x000fe400078f40ff */
[----:B------:R-:W-:Y:S01]  /*32a0*/  IADD3 R4, R4, -0x80, RZ ;  /* 0xffffff8004047810 */ /* 0x000fe20007ffe0ff */
[----:B------:R3:W-:Y:S01]  /*32b0*/  I2F.F16 R33, R2 ;  /* 0x0000000200217306 */ /* 0x0007e20000200c00 */
[----:B-1----:R-:W-:-:S02]  /*32c0*/  SHF.R.U32.HI R0, RZ, 0x8, R5 ;  /* 0x00000008ff007819 */ /* 0x002fc40000011605 */
[----:B------:R-:W-:Y:S02]  /*32d0*/  SHF.R.U32.HI R5, RZ, 0x10, R5 ;  /* 0x00000010ff057819 */ /* 0x000fe40000011605 */
[----:B------:R-:W-:Y:S02]  /*32e0*/  LOP3.LUT R0, R0, 0xff, RZ, 0xc0, !PT ;  /* 0x000000ff00007812 */ /* 0x000fe400078ec0ff */
[----:B------:R-:W-:Y:S01]  /*32f0*/  LEA.HI R17, R6, 0xffffff80, RZ, 0x8 ;  /* 0xffffff8006117811 */ /* 0x000fe200078f40ff */
[----:B------:R1:W-:Y:S01]  /*3300*/  I2F.F16 R44, R4 ;  /* 0x00000004002c7306 */ /* 0x0003e20000200c00 */
[----:B---3--:R-:W3:Y:S01]  /*3310*/  LDS.64 R2, [UR4+0x10] ;  /* 0x00001004ff027984 */ /* 0x008ee20008000a00 */
[----:B------:R-:W-:Y:S02]  /*3320*/  IADD3 R0, R0, -0x80, RZ ;  /* 0xffffff8000007810 */ /* 0x000fe40007ffe0ff */
[----:B------:R-:W-:Y:S02]  /*3330*/  LOP3.LUT R5, R5, 0xff, RZ, 0xc0, !PT ;  /* 0x000000ff05057812 */ /* 0x000fe400078ec0ff */
[----:B------:R-:W-:-:S02]  /*3340*/  SHF.R.U32.HI R23, RZ, 0x8, R6 ;  /* 0x00000008ff177819 */ /* 0x000fc40000011606 */
[----:B------:R4:W-:Y:S01]  /*3350*/  I2F.F16 R36, R0 ;  /* 0x0000000000247306 */ /* 0x0009e20000200c00 */
[----:B------:R-:W-:Y:S02]  /*3360*/  SHF.R.U32.HI R6, RZ, 0x10, R6 ;  /* 0x00000010ff067819 */ /* 0x000fe40000011606 */
[--C-:B-1----:R-:W-:Y:S02]  /*3370*/  SHF.R.U32.HI R4, RZ, 0x8, R7.reuse ;  /* 0x00000008ff047819 */ /* 0x102fe40000011607 */
[----:B------:R-:W-:Y:S02]  /*3380*/  IADD3 R5, R5, -0x80, RZ ;  /* 0xffffff8005057810 */ /* 0x000fe40007ffe0ff */
[----:B------:R-:W-:Y:S01]  /*3390*/  LOP3.LUT R6, R6, 0xff, RZ, 0xc0, !PT ;  /* 0x000000ff06067812 */ /* 0x000fe200078ec0ff */
[----:B------:R-:W-:Y:S01]  /*33a0*/  I2F.F16 R40, R16 ;  /* 0x0000001000287306 */ /* 0x000fe20000200c00 */
[----:B----4-:R-:W-:Y:S02]  /*33b0*/  SHF.R.U32.HI R0, RZ, 0x10, R7 ;  /* 0x00000010ff007819 */ /* 0x010fe40000011607 */
[----:B------:R-:W-:-:S02]  /*33c0*/  LOP3.LUT R4, R4, 0xff, RZ, 0xc0, !PT ;  /* 0x000000ff04047812 */ /* 0x000fc400078ec0ff */
[----:B------:R-:W-:Y:S02]  /*33d0*/  LOP3.LUT R0, R0, 0xff, RZ, 0xc0, !PT ;  /* 0x000000ff00007812 */ /* 0x000fe400078ec0ff */
[----:B------:R-:W-:Y:S01]  /*33e0*/  LEA.HI R18, R7, 0xffffff80, RZ, 0x8 ;  /* 0xffffff8007127811 */ /* 0x000fe200078f40ff */
[----:B------:R-:W-:Y:S01]  /*33f0*/  I2F.F16 R45, R5 ;  /* 0x00000005002d7306 */ /* 0x000fe20000200c00 */
[----:B------:R-:W-:Y:S02]  /*3400*/  IADD3 R24, R0, -0x80, RZ ;  /* 0xffffff8000187810 */ /* 0x000fe40007ffe0ff */
[----:B------:R-:W-:Y:S02]  /*3410*/  IADD3 R6, R6, -0x80, RZ ;  /* 0xffffff8006067810 */ /* 0x000fe40007ffe0ff */
[----:B------:R-:W-:Y:S02]  /*3420*/  IADD3 R7, R4, -0x80, RZ ;  /* 0xffffff8004077810 */ /* 0x000fe40007ffe0ff */
[----:B------:R-:W-:Y:S01]  /*3430*/  LOP3.LUT R23, R23, 0xff, RZ, 0xc0, !PT ;  /* 0x000000ff17177812 */ /* 0x000fe200078ec0ff */
[----:B------:R-:W-:Y:S01]  /*3440*/  I2F.F16 R47, R6 ;  /* 0x00000006002f7306 */ /* 0x000fe20000200c00 */
[----:B------:R-:W-:-:S02]  /*3450*/  ISETP.GE.AND P0, PT, R60, 0x2, PT ;  /* 0x000000023c00780c */ /* 0x000fc40003f06270 */
[----:B------:R-:W-:-:S05]  /*3460*/  IADD3 R23, R23, -0x80, RZ ;  /* 0xffffff8017177810 */ /* 0x000fca0007ffe0ff */
[----:B------:R1:W-:Y:S01]  /*3470*/  I2F.F16 R41, R7 ;  /* 0x0000000700297306 */ /* 0x0003e20000200c00 */
[----:B---3--:R-:W-:Y:S02]  /*3480*/  HADD2.F32 R31, -RZ, R2.H1_H1 ;  /* 0x30000002ff1f7230 */ /* 0x008fe40000004100 */
[--C-:B------:R-:W-:Y:S02]  /*3490*/  HADD2.F32 R38, -RZ, R3.reuse.H0_H0 ;  /* 0x20000003ff267230 */ /* 0x100fe40000004100 */
[----:B------:R-:W-:-:S03]  /*34a0*/  HADD2.F32 R37, -RZ, R3.H1_H1 ;  /* 0x30000003ff257230 */ /* 0x000fc60000004100 */
[----:B------:R-:W-:Y:S01]  /*34b0*/  I2F.F16 R39, R23 ;  /* 0x0000001700277306 */ /* 0x000fe20000200c00 */
[----:B-1----:R-:W1:Y:S07]  /*34c0*/  LDS.64 R6, [UR4+0x18] ;  /* 0x00001804ff067984 */ /* 0x002e6e0008000a00 */
[----:B------:R-:W-:Y:S08]  /*34d0*/  I2F.F16 R63, R24 ;  /* 0x00000018003f7306 */ /* 0x000ff00000200c00 */
[----:B------:R-:W3:Y:S08]  /*34e0*/  I2F.F16 R19, R19 ;  /* 0x0000001300137306 */ /* 0x000ef00000200c00 */
[----:B------:R-:W4:Y:S01]  /*34f0*/  I2F.F16 R22, R22 ;  /* 0x0000001600167306 */ /* 0x000f220000200c00 */
[----:B---3--:R-:W-:-:S07]  /*3500*/  HADD2.F32 R19, -RZ, R19.H0_H0 ;  /* 0x20000013ff137230 */ /* 0x008fce0000004100 */
[----:B------:R-:W3:Y:S01]  /*3510*/  I2F.F16 R17, R17 ;  /* 0x0000001100117306 */ /* 0x000ee20000200c00 */
[----:B----4-:R-:W-:-:S07]  /*3520*/  HADD2.F32 R22, -RZ, R22.H0_H0 ;  /* 0x20000016ff167230 */ /* 0x010fce0000004100 */
[----:B------:R-:W4:Y:S01]  /*3530*/  I2F.F16 R18, R18 ;  /* 0x0000001200127306 */ /* 0x000f220000200c00 */
[----:B---3--:R-:W-:Y:S02]  /*3540*/  HADD2.F32 R17, -RZ, R17.H0_H0 ;  /* 0x20000011ff117230 */ /* 0x008fe40000004100 */
[----:B----4-:R-:W-:Y:S01]  /*3550*/  HADD2.F32 R18, -RZ, R18.H0_H0 ;  /* 0x20000012ff127230 */ /* 0x010fe20000004100 */
[----:B--2---:R-:W-:Y:S02]  /*3560*/  LOP3.LUT R0, R8, 0xff, RZ, 0xc0, !PT ;  /* 0x000000ff08007812 */ /* 0x004fe400078ec0ff */
[----:B------:R-:W-:Y:S02]  /*3570*/  LOP3.LUT R5, R10, 0xff, RZ, 0xc0, !PT ;  /* 0x000000ff0a057812 */ /* 0x000fe400078ec0ff */
[----:B------:R-:W-:Y:S02]  /*3580*/  IADD3 R0, R0, -0x80, RZ ;  /* 0xffffff8000007810 */ /* 0x000fe40007ffe0ff */
[----:B------:R-:W-:Y:S01]  /*3590*/  IADD3 R30, R5, -0x80, RZ ;  /* 0xffffff80051e7810 */ /* 0x000fe20007ffe0ff */
[----:B------:R-:W-:Y:S01]  /*35a0*/  HADD2.F32 R5, -RZ, R2.H0_H0 ;  /* 0x20000002ff057230 */ /* 0x000fe20000004100 */
[----:B------:R-:W-:Y:S01]  /*35b0*/  LOP3.LUT R4, R9, 0xff, RZ, 0xc0, !PT ;  /* 0x000000ff09047812 */ /* 0x000fe200078ec0ff */
[----:B------:R2:W3:Y:S01]  /*35c0*/  I2F.F16 R28, R0 ;  /* 0x00000000001c7306 */ /* 0x0004e20000200c00 */
[----:B------:R-:W-:-:S02]  /*35d0*/  LOP3.LUT R2, R11, 0xff, RZ, 0xc0, !PT ;  /* 0x000000ff0b027812 */ /* 0x000fc400078ec0ff */
[----:B------:R-:W-:Y:S02]  /*35e0*/  IADD3 R4, R4, -0x80, RZ ;  /* 0xffffff8004047810 */ /* 0x000fe40007ffe0ff */
[----:B------:R-:W-:Y:S02]  /*35f0*/  IADD3 R23, R2, -0x80, RZ ;  /* 0xffffff8002177810 */ /* 0x000fe40007ffe0ff */
[----:B------:R-:W-:Y:S01]  /*3600*/  SHF.R.U32.HI R2, RZ, 0x8, R9 ;  /* 0x00000008ff027819 */ /* 0x000fe20000011609 */
[----:B------:R4:W0:Y:S01]  /*3610*/  I2F.F16 R29, R4 ;  /* 0x00000004001d7306 */ /* 0x0008220000200c00 */
[----:B--2---:R-:W-:Y:S02]  /*3620*/  SHF.R.U32.HI R0, RZ, 0x8, R8 ;  /* 0x00000008ff007819 */ /* 0x004fe40000011608 */
[----:B------:R-:W-:Y:S02]  /*3630*/  SHF.R.U32.HI R3, RZ, 0x8, R10 ;  /* 0x00000008ff037819 */ /* 0x000fe4000001160a */
[----:B------:R-:W-:-:S02]  /*3640*/  LOP3.LUT R0, R0, 0xff, RZ, 0xc0, !PT ;  /* 0x000000ff00007812 */ /* 0x000fc400078ec0ff */
[----:B------:R-:W-:Y:S01]  /*3650*/  LEA.HI R15, R8, 0xffffff80, RZ, 0x8 ;  /* 0xffffff80080f7811 */ /* 0x000fe200078f40ff */
[----:B------:R2:W-:Y:S01]  /*3660*/  I2F.F16 R64, R23 ;  /* 0x0000001700407306 */ /* 0x0005e20000200c00 */
[----:B----4-:R-:W-:Y:S01]  /*3670*/  LOP3.LUT R4, R2, 0xff, RZ, 0xc0, !PT ;  /* 0x000000ff02047812 */ /* 0x010fe200078ec0ff */
[----:B------:R-:W-:Y:S01]  /*3680*/  HADD2.F32 R2, -RZ, R40.H0_H0 ;  /* 0x20000028ff027230 */ /* 0x000fe20000004100 */
[----:B------:R-:W-:Y:S01]  /*3690*/  SHF.R.U32.HI R26, RZ, 0x10, R8 ;  /* 0x00000010ff1a7819 */ /* 0x000fe20000011608 */
[----:B---3--:R-:W-:Y:S01]  /*36a0*/  HADD2.F32 R28, -RZ, R28.H0_H0 ;  /* 0x2000001cff1c7230 */ /* 0x008fe20000004100 */
[----:B------:R-:W-:Y:S01]  /*36b0*/  IADD3 R32, R0, -0x80, RZ ;  /* 0xffffff8000207810 */ /* 0x000fe20007ffe0ff */
[----:B------:R-:W-:Y:S01]  /*36c0*/  HADD2.F32 R0, -RZ, R27.H0_H0 ;  /* 0x2000001bff007230 */ /* 0x000fe20000004100 */
[----:B------:R-:W-:Y:S01]  /*36d0*/  LOP3.LUT R8, R3, 0xff, RZ, 0xc0, !PT ;  /* 0x000000ff03087812 */ /* 0x000fe200078ec0ff */
[----:B------:R-:W-:Y:S01]  /*36e0*/  HADD2.F32 R3, -RZ, R25.H0_H0 ;  /* 0x20000019ff037230 */ /* 0x000fe20000004100 */
[----:B------:R-:W-:Y:S01]  /*36f0*/  IADD3 R27, R4, -0x80, RZ ;  /* 0xffffff80041b7810 */ /* 0x000fe20007ffe0ff */
[----:B------:R-:W-:Y:S01]  /*3700*/  HADD2.F32 R4, -RZ, R34.H0_H0 ;  /* 0x20000022ff047230 */ /* 0x000fe20000004100 */
[----:B------:R-:W-:Y:S01]  /*3710*/  SHF.R.U32.HI R24, RZ, 0x8, R11 ;  /* 0x00000008ff187819 */ /* 0x000fe2000001160b */
[----:B--2---:R-:W-:Y:S01]  /*3720*/  HADD2.F32 R23, -RZ, R36.H0_H0 ;  /* 0x20000024ff177230 */ /* 0x004fe20000004100 */
[----:B------:R-:W-:Y:S01]  /*3730*/  IADD3 R34, R8, -0x80, RZ ;  /* 0xffffff8008227810 */ /* 0x000fe20007ffe0ff */
[----:B------:R-:W-:-:S02]  /*3740*/  HADD2.F32 R8, -RZ, R33.H0_H0 ;  /* 0x20000021ff087230 */ /* 0x000fc40000004100 */
[----:B------:R-:W-:Y:S01]  /*3750*/  FFMA.FTZ R33, R3, R5, RZ ;  /* 0x0000000503217223 */ /* 0x000fe200000100ff */
[----:B------:R-:W-:Y:S01]  /*3760*/  LOP3.LUT R35, R24, 0xff, RZ, 0xc0, !PT ;  /* 0x000000ff18237812 */ /* 0x000fe200078ec0ff */
[----:B------:R-:W-:Y:S02]  /*3770*/  HADD2.F32 R24, -RZ, R39.H0_H0 ;  /* 0x20000027ff187230 */ /* 0x000fe40000004100 */
[C---:B------:R-:W-:Y:S01]  /*3780*/  FFMA.FTZ R40, R5.reuse, R0, RZ ;  /* 0x0000000005287223 */ /* 0x040fe200000100ff */
[----:B------:R-:W-:Y:S02]  /*3790*/  HADD2.F32 R25, -RZ, R41.H0_H0 ;  /* 0x20000029ff197230 */ /* 0x000fe40000004100 */
[C---:B------:R-:W-:Y:S01]  /*37a0*/  FFMA.FTZ R39, R5.reuse, R4, RZ ;  /* 0x0000000405277223 */ /* 0x040fe200000100ff */
[----:B------:R-:W-:Y:S01]  /*37b0*/  FFMA.FTZ R42, R5, R2, RZ ;  /* 0x00000002052a7223 */ /* 0x000fe200000100ff */
[----:B------:R-:W-:Y:S01]  /*37c0*/  FFMA.FTZ R36, R8, R31, R33 ;  /* 0x0000001f08247223 */ /* 0x000fe20000010021 */
[----:B------:R-:W-:Y:S01]  /*37d0*/  LEA.HI R16, R10, 0xffffff80, RZ, 0x8 ;  /* 0xffffff800a107811 */ /* 0x000fe200078f40ff */
[----:B------:R2:W-:Y:S01]  /*37e0*/  I2F.F16 R49, R34 ;  /* 0x0000002200317306 */ /* 0x0005e20000200c00 */
[----:B------:R-:W-:Y:S01]  /*37f0*/  SHF.R.U32.HI R33, RZ, 0x10, R9 ;  /* 0x00000010ff217819 */ /* 0x000fe20000011609 */
[C---:B------:R-:W-:Y:S01]  /*3800*/  FFMA.FTZ R41, R31.reuse, R23, R40 ;  /* 0x000000171f297223 */ /* 0x040fe20000010028 */
[----:B------:R-:W-:Y:S01]  /*3810*/  SHF.R.U32.HI R10, RZ, 0x10, R10 ;  /* 0x00000010ff0a7819 */ /* 0x000fe2000001160a */
[C---:B------:R-:W-:Y:S01]  /*3820*/  FFMA.FTZ R43, R31.reuse, R24, R39 ;  /* 0x000000181f2b7223 */ /* 0x040fe20000010027 */
[----:B------:R-:W-:Y:S01]  /*3830*/  FFMA.FTZ R42, R31, R25, R42 ;  /* 0x000000191f2a7223 */ /* 0x000fe2000001002a */
[----:B------:R-:W-:Y:S01]  /*3840*/  LOP3.LUT R31, R26, 0xff, RZ, 0xc0, !PT ;  /* 0x000000ff1a1f7812 */ /* 0x000fe200078ec0ff */
[----:B------:R-:W-:Y:S01]  /*3850*/  HADD2.F32 R5, -RZ, R44.H0_H0 ;  /* 0x2000002cff057230 */ /* 0x000fe20000004100 */
[----:B------:R-:W-:Y:S01]  /*3860*/  LOP3.LUT R33, R33, 0xff, RZ, 0xc0, !PT ;  /* 0x000000ff21217812 */ /* 0x000fe200078ec0ff */
[----:B------:R-:W3:Y:S01]  /*3870*/  I2F.F16 R30, R30 ;  /* 0x0000001e001e7306 */ /* 0x000ee20000200c00 */
[----:B--2---:R-:W-:Y:S01]  /*3880*/  SHF.R.U32.HI R34, RZ, 0x10, R11 ;  /* 0x00000010ff227819 */ /* 0x004fe2000001160b */
[----:B------:R-:W-:Y:S01]  /*3890*/  HADD2.F32 R26, -RZ, R47.H0_H0 ;  /* 0x2000002fff1a7230 */ /* 0x000fe20000004100 */
[----:B------:R-:W-:Y:S01]  /*38a0*/  LOP3.LUT R10, R10, 0xff, RZ, 0xc0, !PT ;  /* 0x000000ff0a0a7812 */ /* 0x000fe200078ec0ff */
[----:B------:R-:W-:Y:S01]  /*38b0*/  FFMA.FTZ R39, R5, R38, R36 ;  /* 0x0000002605277223 */ /* 0x000fe20000010024 */
[----:B------:R-:W-:Y:S01]  /*38c0*/  IADD3 R35, R35, -0x80, RZ ;  /* 0xffffff8023237810 */ /* 0x000fe20007ffe0ff */
[----:B0-----:R-:W-:Y:S01]  /*38d0*/  HADD2.F32 R29, -RZ, R29.H0_H0 ;  /* 0x2000001dff1d7230 */ /* 0x001fe20000004100 */
[----:B------:R-:W-:Y:S01]  /*38e0*/  LOP3.LUT R34, R34, 0xff, RZ, 0xc0, !PT ;  /* 0x000000ff22227812 */ /* 0x000fe200078ec0ff */
[----:B------:R-:W0:Y:S01]  /*38f0*/  I2F.F16 R32, R32 ;  /* 0x0000002000207306 */ /* 0x000e220000200c00 */
[----:B------:R-:W-:Y:S01]  /*3900*/  LEA.HI R14, R9, 0xffffff80, RZ, 0x8 ;  /* 0xffffff80090e7811 */ /* 0x000fe200078f40ff */
[----:B------:R-:W-:Y:S01]  /*3910*/  HADD2.F32 R9, -RZ, R45.H0_H0 ;  /* 0x2000002dff097230 */ /* 0x000fe20000004100 */
[----:B------:R-:W-:Y:S01]  /*3920*/  IADD3 R31, R31, -0x80, RZ ;  /* 0xffffff801f1f7810 */ /* 0x000fe20007ffe0ff */
[----:B------:R-:W-:Y:S01]  /*3930*/  FFMA.FTZ R40, R38, R26, R43 ;  /* 0x0000001a26287223 */ /* 0x000fe2000001002b */
[----:B------:R-:W-:Y:S01]  /*3940*/  IADD3 R33, R33, -0x80, RZ ;  /* 0xffffff8021217810 */ /* 0x000fe20007ffe0ff */
[----:B------:R-:W-:Y:S01]  /*3950*/  FFMA.FTZ R39, R22, R37, R39 ;  /* 0x0000002516277223 */ /* 0x000fe20000010027 */
[----:B------:R-:W-:Y:S01]  /*3960*/  IADD3 R10, R10, -0x80, RZ ;  /* 0xffffff800a0a7810 */ /* 0x000fe20007ffe0ff */
[----:B------:R2:W-:Y:S01]  /*3970*/  I2F.F16 R46, R27 ;  /* 0x0000001b002e7306 */ /* 0x0005e20000200c00 */
[----:B------:R-:W-:Y:S01]  /*3980*/  IADD3 R34, R34, -0x80, RZ ;  /* 0xffffff8022227810 */ /* 0x000fe20007ffe0ff */
[----:B------:R-:W-:Y:S01]  /*3990*/  FFMA.FTZ R36, R38, R9, R41 ;  /* 0x0000000926247223 */ /* 0x000fe20000010029 */
[----:B------:R-:W-:Y:S01]  /*39a0*/  LEA.HI R11, R11, 0xffffff80, RZ, 0x8 ;  /* 0xffffff800b0b7811 */ /* 0x000fe200078f40ff */
[----:B---3--:R-:W-:-:S02]  /*39b0*/  HADD2.F32 R30, -RZ, R30.H0_H0 ;  /* 0x2000001eff1e7230 */ /* 0x008fc40000004100 */
[----:B------:R-:W-:Y:S01]  /*39c0*/  FFMA.FTZ R43, R37, R17, R40 ;  /* 0x00000011252b7223 */ /* 0x000fe20000010028 */
[----:B-1----:R-:W-:Y:S01]  /*39d0*/  HADD2.F32 R40, -RZ, R7.H0_H0 ;  /* 0x20000007ff287230 */ /* 0x002fe20000004100 */
[----:B------:R1:W3:Y:S01]  /*39e0*/  I2F.F16 R65, R35 ;  /* 0x0000002300417306 */ /* 0x0002e20000200c00 */
[----:B--2---:R-:W-:Y:S02]  /*39f0*/  HADD2.F32 R27, -RZ, R63.H0_H0 ;  /* 0x2000003fff1b7230 */ /* 0x004fe40000004100 */
[----:B0-----:R-:W-:-:S03]  /*3a00*/  HADD2.F32 R32, -RZ, R32.H0_H0 ;  /* 0x20000020ff207230 */ /* 0x001fc60000004100 */
[----:B------:R-:W-:Y:S02]  /*3a10*/  FFMA.FTZ R41, R38, R27, R42 ;  /* 0x0000001b26297223 */ /* 0x000fe4000001002a */
[----:B------:R0:W-:Y:S01]  /*3a20*/  I2F.F16 R44, R31 ;  /* 0x0000001f002c7306 */ /* 0x0001e20000200c00 */
[C---:B-1----:R-:W-:Y:S01]  /*3a30*/  FFMA.FTZ R35, R37.reuse, R19, R36 ;  /* 0x0000001325237223 */ /* 0x042fe20000010024 */
[--C-:B------:R-:W-:Y:S02]  /*3a40*/  HADD2.F32 R36, -RZ, R6.reuse.H0_H0 ;  /* 0x20000006ff247230 */ /* 0x100fe40000004100 */
[----:B------:R-:W-:Y:S01]  /*3a50*/  FFMA.FTZ R38, R37, R18, R41 ;  /* 0x0000001225267223 */ /* 0x000fe20000010029 */
[----:B------:R-:W-:Y:S02]  /*3a60*/  HADD2.F32 R6, -RZ, R6.H1_H1 ;  /* 0x30000006ff067230 */ /* 0x000fe40000004100 */
[----:B------:R-:W-:Y:S01]  /*3a70*/  FFMA.FTZ R41, R36, R29, R35 ;  /* 0x0000001d24297223 */ /* 0x000fe20000010023 */
[----:B------:R1:W2:Y:S01]  /*3a80*/  I2F.F16 R45, R33 ;  /* 0x00000021002d7306 */ /* 0x0002a20000200c00 */
[----:B0-----:R-:W-:-:S02]  /*3a90*/  HADD2.F32 R31, -RZ, R64.H0_H0 ;  /* 0x20000040ff1f7230 */ /* 0x001fc40000004100 */
[C---:B------:R-:W-:Y:S01]  /*3aa0*/  FFMA.FTZ R43, R36.reuse, R30, R43 ;  /* 0x0000001e242b7223 */ /* 0x040fe2000001002b */
[----:B---3--:R-:W-:Y:S02]  /*3ab0*/  HADD2.F32 R35, -RZ, R65.H0_H0 ;  /* 0x20000041ff237230 */ /* 0x008fe40000004100 */
[----:B------:R-:W-:Y:S02]  /*3ac0*/  FFMA.FTZ R42, R36, R31, R38 ;  /* 0x0000001f242a7223 */ /* 0x000fe40000010026 */
[----:B------:R0:W3:Y:S01]  /*3ad0*/  I2F.F16 R47, R10 ;  /* 0x0000000a002f7306 */ /* 0x0000e20000200c00 */
[----:B-1----:R-:W-:Y:S02]  /*3ae0*/  HADD2.F32 R33, -RZ, R46.H0_H0 ;  /* 0x2000002eff217230 */ /* 0x002fe40000004100 */
[----:B------:R-:W-:-:S03]  /*3af0*/  FFMA.FTZ R42, R6, R35, R42 ;  /* 0x00000023062a7223 */ /* 0x000fc6000001002a */
[----:B------:R-:W-:Y:S01]  /*3b00*/  FFMA.FTZ R41, R6, R33, R41 ;  /* 0x0000002106297223 */ /* 0x000fe20000010029 */
[----:B--2---:R-:W-:Y:S01]  /*3b10*/  HADD2.F32 R37, -RZ, R45.H0_H0 ;  /* 0x2000002dff257230 */ /* 0x004fe20000004100 */
[----:B------:R1:W2:Y:S01]  /*3b20*/  I2F.F16 R63, R34 ;  /* 0x00000022003f7306 */ /* 0x0002a20000200c00 */
[----:B0-----:R-:W-:Y:S02]  /*3b30*/  HADD2.F32 R10, -RZ, R7.H1_H1 ;  /* 0x30000007ff0a7230 */ /* 0x001fe40000004100 */
[----:B------:R-:W-:Y:S01]  /*3b40*/  FFMA.FTZ R7, R28, R36, R39 ;  /* 0x000000241c077223 */ /* 0x000fe20000010027 */
[----:B------:R-:W-:-:S03]  /*3b50*/  HADD2.F32 R36, -RZ, R44.H0_H0 ;  /* 0x2000002cff247230 */ /* 0x000fc60000004100 */
[----:B------:R-:W-:Y:S01]  /*3b60*/  FFMA.FTZ R7, R32, R6, R7 ;  /* 0x0000000620077223 */ /* 0x000fe20000010007 */
[----:B---3--:R-:W-:Y:S01]  /*3b70*/  HADD2.F32 R38, -RZ, R47.H0_H0 ;  /* 0x2000002fff267230 */ /* 0x008fe20000004100 */
[----:B------:R-:W0:Y:S01]  /*3b80*/  I2F.F16 R15, R15 ;  /* 0x0000000f000f7306 */ /* 0x000e220000200c00 */
[----:B-1----:R-:W-:-:S05]  /*3b90*/  HADD2.F32 R34, -RZ, R49.H0_H0 ;  /* 0x20000031ff227230 */ /* 0x002fca0000004100 */
[----:B------:R-:W-:Y:S01]  /*3ba0*/  FFMA.FTZ R43, R6, R34, R43 ;  /* 0x00000022062b7223 */ /* 0x000fe2000001002b */
[----:B--2---:R-:W-:Y:S01]  /*3bb0*/  HADD2.F32 R39, -RZ, R63.H0_H0 ;  /* 0x2000003fff277230 */ /* 0x004fe20000004100 */
[----:B------:R-:W1:Y:S01]  /*3bc0*/  I2F.F16 R14, R14 ;  /* 0x0000000e000e7306 */ /* 0x000e620000200c00 */
[----:B------:R-:W-:Y:S01]  /*3bd0*/  FFMA.FTZ R6, R36, R40, R7 ;  /* 0x0000002824067223 */ /* 0x000fe20000010007 */
[C---:B------:R-:W-:Y:S02]  /*3be0*/  FFMA.FTZ R45, R40.reuse, R38, R43 ;  /* 0x00000026282d7223 */ /* 0x040fe4000001002b */
[----:B------:R-:W-:Y:S01]  /*3bf0*/  FFMA.FTZ R46, R40, R39, R42 ;  /* 0x00000027282e7223 */ /* 0x000fe2000001002a */
[----:B------:R-:W-:Y:S02]  /*3c00*/  HADD2.F32 R42, -RZ, R95.H0_H0 ;  /* 0x2000005fff2a7230 */ /* 0x000fe40000004100 */
[----:B0-----:R-:W-:Y:S01]  /*3c10*/  HADD2.F32 R15, -RZ, R15.H0_H0 ;  /* 0x2000000fff0f7230 */ /* 0x001fe20000004100 */
[----:B------:R-:W0:Y:S04]  /*3c20*/  I2F.F16 R16, R16 ;  /* 0x0000001000107306 */ /* 0x000e280000200c00 */
[----:B------:R-:W-:Y:S01]  /*3c30*/  FFMA.FTZ R7, R15, R10, R6 ;  /* 0x0000000a0f077223 */ /* 0x000fe20000010006 */
[----:B-1----:R-:W-:-:S03]  /*3c40*/  HADD2.F32 R14, -RZ, R14.H0_H0 ;  /* 0x2000000eff0e7230 */ /* 0x002fc60000004100 */
[----:B------:R1:W2:Y:S01]  /*3c50*/  I2F.F16 R64, R11 ;  /* 0x0000000b00407306 */ /* 0x0002a20000200c00 */
[----:B0-----:R-:W-:Y:S02]  /*3c60*/  HADD2.F32 R44, -RZ, R16.H0_H0 ;  /* 0x20000010ff2c7230 */ /* 0x001fe40000004100 */
[----:B-1----:R-:W-:Y:S01]  /*3c70*/  FFMA.FTZ R11, R40, R37, R41 ;  /* 0x00000025280b7223 */ /* 0x002fe20000010029 */
[--C-:B------:R-:W-:Y:S02]  /*3c80*/  HADD2.F32 R40, -RZ, R96.reuse.H0_H0 ;  /* 0x20000060ff287230 */ /* 0x100fe40000004100 */
[----:B------:R-:W-:Y:S02]  /*3c90*/  HADD2.F32 R41, -RZ, R96.H1_H1 ;  /* 0x30000060ff297230 */ /* 0x000fe40000004100 */
[C---:B------:R-:W-:Y:S01]  /*3ca0*/  FFMA.FTZ R6, R10.reuse, R14, R11 ;  /* 0x0000000e0a067223 */ /* 0x040fe2000001000b */
[----:B------:R-:W-:Y:S02]  /*3cb0*/  HADD2.F32 R16, -RZ, R95.H1_H1 ;  /* 0x3000005fff107230 */ /* 0x000fe40000004100 */
[----:B------:R-:W-:Y:S01]  /*3cc0*/  FFMA.FTZ R45, R10, R44, R45 ;  /* 0x0000002c0a2d7223 */ /* 0x000fe2000001002d */
[----:B--2---:R-:W-:-:S02]  /*3cd0*/  HADD2.F32 R43, -RZ, R64.H0_H0 ;  /* 0x20000040ff2b7230 */ /* 0x004fc40000004100 */
[----:B------:R-:W-:Y:S01]  /*3ce0*/  FMUL.FTZ R7, R7, R40 ;  /* 0x0000002807077220 */ /* 0x000fe20000410000 */
[----:B------:R-:W-:Y:S01]  /*3cf0*/  FMUL.FTZ R6, R6, R41 ;  /* 0x0000002906067220 */ /* 0x000fe20000410000 */
[----:B------:R-:W-:Y:S01]  /*3d00*/  FMUL.FTZ R45, R45, R42 ;  /* 0x0000002a2d2d7220 */ /* 0x000fe20000410000 */
[----:B------:R-:W-:Y:S02]  /*3d10*/  FFMA.FTZ R11, R10, R43, R46 ;  /* 0x0000002b0a0b7223 */ /* 0x000fe4000001002e */
[----:B------:R-:W-:Y:S02]  /*3d20*/  F2FP.F16.F32.PACK_AB R7, RZ, R7 ;  /* 0x00000007ff07723e */ /* 0x000fe400000000ff */
[----:B------:R-:W-:Y:S01]  /*3d30*/  F2FP.F16.F32.PACK_AB R6, RZ, R6 ;  /* 0x00000006ff06723e */ /* 0x000fe200000000ff */
[----:B------:R-:W-:Y:S01]  /*3d40*/  FMUL.FTZ R11, R11, R16 ;  /* 0x000000100b0b7220 */ /* 0x000fe20000410000 */
[----:B------:R-:W-:Y:S02]  /*3d50*/  F2FP.F16.F32.PACK_AB R45, RZ, R45 ;  /* 0x0000002dff2d723e */ /* 0x000fe400000000ff */
[----:B------:R-:W-:-:S02]  /*3d60*/  PRMT R7, R7, 0x5410, R6 ;  /* 0x0000541007077816 */ /* 0x000fc40000000006 */
[----:B------:R-:W-:-:S04]  /*3d70*/  F2FP.F16.F32.PACK_AB R11, RZ, R11 ;  /* 0x0000000bff0b723e */ /* 0x000fc800000000ff */
[----:B------:R-:W-:Y:S01]  /*3d80*/  PRMT R45, R45, 0x5410, R11 ;  /* 0x000054102d2d7816 */ /* 0x000fe2000000000b */
[----:B------:R-:W-:-:S04]  /*3d90*/  HFMA2.MMA R57, R7, 1, 1, R57 ;  /* 0x3c003c0007397835 */ /* 0x000fc80000000039 */
[----:B------:R-:W-:Y:S01]  /*3da0*/  HADD2 R56, R45, R56 ;  /* 0x000000382d387230 */ /* 0x000fe20000000000 */
[----:B------:R-:W-:Y:S06]  /*3db0*/  @!P0 BRA `(.L_x_22) ;  /* 0x0000000800988947 */ /* 0x000fec0003800000 */
        /* <DEDUP_REMOVED lines=27> */
[--C-:B------:R-:W-:Y:S02]  /*3f70*/  HADD2.F32 R46, -RZ, R7.reuse.H0_H0 ;  /* 0x20000007ff2e7230 */ /* 0x100fe40000004100 */
[-C--:B------:R-:W-:Y:S01]  /*3f80*/  FFMA.FTZ R45, R30, R10.reuse, R45 ;  /* 0x0000000a1e2d7223 */ /* 0x080fe2000001002d */
[----:B------:R-:W-:Y:S01]  /*3f90*/  FFMA.FTZ R64, R31, R10, R64 ;  /* 0x0000000a1f407223 */ /* 0x000fe20000010040 */
[-C--:B------:R-:W-:Y:S01]  /*3fa0*/  FFMA.FTZ R11, R32, R6.reuse, R11 ;  /* 0x00000006200b7223 */ /* 0x080fe2000001000b */
[----:B------:R-:W-:Y:S01]  /*3fb0*/  FFMA.FTZ R66, R33, R6, R66 ;  /* 0x0000000621427223 */ /* 0x000fe20000010042 */
[----:B------:R-:W-:-:S02]  /*3fc0*/  HADD2.F32 R7, -RZ, R7.H1_H1 ;  /* 0x30000007ff077230 */ /* 0x000fc40000004100 */
        /* <DEDUP_REMOVED lines=89> */
[----:B------:R-:W-:Y:S01]  /*4560*/  FFMA.FTZ R8, R8, R10, R3 ;  /* 0x0000000a08087223 */ /* 0x000fe20000010003 */
[----:B------:R-:W-:-:S02]  /*4570*/  HADD2.F32 R11, -RZ, R11.H1_H1 ;  /* 0x3000000bff0b7230 */ /* 0x000fc40000004100 */
[----:B------:R-:W-:Y:S01]  /*4580*/  FFMA.FTZ R47, R24, R10, R47 ;  /* 0x0000000a182f7223 */ /* 0x000fe2000001002f */
[----:B------:R-:W-:Y:S01]  /*4590*/  FFMA.FTZ R0, R9, R46, R0 ;  /* 0x0000002e09007223 */ /* 0x000fe20000010000 */
        /* <DEDUP_REMOVED lines=40> */
.L_x_22:
[----:B0-----:R-:W-:-:S05]  /*4820*/  IMAD.WIDE R20, R59, 0x8, R20 ;  /* 0x000000083b147825 */ /* 0x001fca00078e0214 */
[----:B-----5:R0:W5:Y:S01]  /*4830*/  LDG.E.128.CONSTANT R4, desc[UR6][R20.64] ;  /* 0x0000000614047981 */ /* 0x020162000c1e9d00 */
        /* <DEDUP_REMOVED lines=365> */
.L_x_23:
        /* <DEDUP_REMOVED lines=367> */
.L_x_24:
[----:B------:R-:W-:Y:S01]  /*7600*/  IADD3 R62, R62, 0x20, RZ ;  /* 0x000000203e3e7810 */ /* 0x000fe20007ffe0ff */
[----:B------:R-:W-:Y:S01]  /*7610*/  UIADD3 UR4, UR4, 0x40, URZ ;  /* 0x0000004004047890 */ /* 0x000fe2000fffe03f */
[C---:B------:R-:W-:Y:S02]  /*7620*/  IMAD.WIDE R12, R59.reuse, 0x8, R12 ;  /* 0x000000083b0c7825 */ /* 0x040fe400078e020c */
[C---:B------:R-:W-:Y:S02]  /*7630*/  ISETP.GE.AND P0, PT, R62.reuse, UR5, PT ;  /* 0x000000053e007c0c */ /* 0x040fe4000bf06270 */
[----:B------:R-:W-:Y:S01]  /*7640*/  ISETP.LT.AND P2, PT, R62, R61, PT ;  /* 0x0000003d3e00720c */ /* 0x000fe20003f41270 */
[----:B0-----:R-:W-:-:S12]  /*7650*/  IMAD.WIDE R20, R59, 0x8, R20 ;  /* 0x000000083b147825 */ /* 0x001fd800078e0214 */
[----:B------:R-:W-:Y:S05]  /*7660*/  @!P0 BRA P2, `(.L_x_25) ;  /* 0xffffffa000c48947 */ /* 0x000fea000103ffff */
.L_x_20:
[----:B------:R-:W-:Y:S01]  /*7670*/  ISETP.GE.AND P0, PT, R62, R61, PT ;  /* 0x0000003d3e00720c */ /* 0x000fe20003f06270 */
[----:B------:R-:W-:-:S03]  /*7680*/  ULDC UR5, c[0x0][0x25c] ;  /* 0x0000970000057ab9 */ /* 0x000fc60000000800 */
[----:B------:R-:W-:-:S13]  /*7690*/  ISETP.GE.OR P0, PT, R62, UR5, P0 ;  /* 0x000000053e007c0c */ /* 0x000fda0008706670 */
[----:B------:R-:W-:Y:S05]  /*76a0*/  @P0 BRA `(.L_x_26) ;  /* 0x0000002800300947 */ /* 0x000fea0003800000 */
[----:B------:R-:W0:Y:S01]  /*76b0*/  LDC R0, c[0x0][0x23c] ;  /* 0x00008f00ff007b82 */ /* 0x000e220000000800 */
[----:B------:R-:W-:Y:S01]  /*76c0*/  SHF.R.S32.HI R28, RZ, 0x1f, R59 ;  /* 0x0000001fff1c7819 */ /* 0x000fe2000001143b */
[----:B------:R-:W-:-:S06]  /*76d0*/  ULDC UR5, c[0x0][0x25c] ;  /* 0x0000970000057ab9 */ /* 0x000fcc0000000800 */
.L_x_29:
[----:B------:R-:W-:Y:S01]  /*76e0*/  ISETP.NE.AND P0, PT, R62, R48, PT ;  /* 0x000000303e00720c */ /* 0x000fe20003f05270 */
[----:B-----5:R1:W5:-:S12]  /*76f0*/  LDG.E.128.CONSTANT R12, desc[UR6][R20.64] ;  /* 0x00000006140c7981 */ /* 0x020358000c1e9d00 */
[----:B------:R-:W2:Y:S01]  /*7700*/  @!P0 LDC.64 R2, c[0x0][0x248] ;  /* 0x00009200ff028b82 */ /* 0x000ea20000000a00 */
[----:B------:R-:W-:Y:S02]  /*7710*/  @!P0 IADD3 R58, R58, 0x1, RZ ;  /* 0x000000013a3a8810 */ /* 0x000fe40007ffe0ff */
[----:B------:R-:W-:Y:S02]  /*7720*/  @!P0 LEA R5, R62, 0x1, 0x1 ;  /* 0x000000013e058811 */ /* 0x000fe400078e08ff */
[----:B------:R-:W-:-:S03]  /*7730*/  @!P0 LEA R4, R58, R1, 0x3 ;  /* 0x000000013a048211 */ /* 0x000fc600078e18ff */
[----:B--2---:R-:W-:-:S03]  /*7740*/  @!P0 IMAD.WIDE R2, R5, 0x2, R2 ;  /* 0x0000000205028825 */ /* 0x004fc600078e0202 */
[----:B------:R-:W2:Y:S04]  /*7750*/  @!P0 LDL.64 R4, [R4] ;  /* 0x0000000004048983 */ /* 0x000ea80000100a00 */
[----:B------:R-:W3:Y:S01]  /*7760*/  @!P0 LDG.E.U16.CONSTANT R3, desc[UR6][R2.64] ;  /* 0x0000000602038981 */ /* 0x000ee2000c1e9500 */
[----:B0-----:R-:W-:Y:S02]  /*7770*/  MOV R59, R0 ;  /* 0x00000000003b7202 */ /* 0x001fe40000000f00 */
[----:B--2---:R-:W-:Y:S02]  /*7780*/  @!P0 PRMT R96, R4, 0x7610, R96 ;  /* 0x0000761004608816 */ /* 0x004fe40000000060 */
[----:B------:R-:W-:Y:S02]  /*7790*/  @!P0 PRMT R95, R5, 0x7610, R95 ;  /* 0x00007610055f8816 */ /* 0x000fe4000000005f */
[----:B---3--:R-:W-:-:S02]  /*77a0*/  @!P0 IADD3 R48, R3, R62, RZ ;  /* 0x0000003e03308210 */ /* 0x008fc40007ffe0ff */
[----:B------:R-:W-:Y:S02]  /*77b0*/  @!P0 PRMT R96, R96, 0x7610, R4 ;  /* 0x0000761060608816 */ /* 0x000fe40000000004 */
[----:B------:R-:W-:Y:S01]  /*77c0*/  @!P0 PRMT R95, R95, 0x7610, R5 ;  /* 0x000076105f5f8816 */ /* 0x000fe20000000005 */
[----:B-1----:R-:W-:Y:S06]  /*77d0*/  @!P1 BRA `(.L_x_27) ;  /* 0x0000001000d89947 */ /* 0x002fec0003800000 */
[----:B------:R-:W-:-:S04]  /*77e0*/  IMAD.WIDE R8, R59, 0x4, R20 ;  /* 0x000000043b087825 */ /* 0x000fc800078e0214 */
[----:B------:R-:W-:Y:S02]  /*77f0*/  IMAD.WIDE R4, R59, 0x4, R8 ;  /* 0x000000043b047825 */ /* 0x000fe400078e0208 */
[----:B------:R-:W2:Y:S04]  /*7800*/  LDG.E.128.CONSTANT R8, desc[UR6][R8.64] ;  /* 0x0000000608087981 */ /* 0x000ea8000c1e9d00 */
[----:B------:R-:W3:Y:S01]  /*7810*/  LDG.E.128.CONSTANT R4, desc[UR6][R4.64] ;  /* 0x0000000604047981 */ /* 0x000ee2000c1e9d00 */
[--C-:B-----5:R-:W-:Y:S02]  /*7820*/  SHF.R.U32.HI R19, RZ, 0xc, R13.reuse ;  /* 0x0000000cff137819 */ /* 0x120fe4000001160d */
[----:B------:R-:W-:Y:S02]  /*7830*/  LOP3.LUT R16, R13, 0x3f003f, RZ, 0xc0, !PT ;  /* 0x003f003f0d107812 */ /* 0x000fe400078ec0ff */
[----:B------:R-:W-:-:S02]  /*7840*/  SHF.R.U32.HI R17, RZ, 0x6, R13 ;  /* 0x00000006ff117819 */ /* 0x000fc4000001160d */
[----:B------:R-:W-:Y:S02]  /*7850*/  SHF.R.U32.HI R13, RZ, 0xc, R14 ;  /* 0x0000000cff0d7819 */ /* 0x000fe4000001160e */
[----:B------:R-:W-:Y:S02]  /*7860*/  SHF.R.U32.HI R33, RZ, 0xc, R15 ;  /* 0x0000000cff217819 */ /* 0x000fe4000001160f */
[----:B------:R-:W-:Y:S02]  /*7870*/  LOP3.LUT R19, R19, 0xf000f, RZ, 0xc0, !PT ;  /* 0x000f000f13137812 */ /* 0x000fe400078ec0ff */
[----:B------:R-:W-:-:S04]  /*7880*/  SHF.R.U32.HI R3, RZ, 0xc, R12 ;  /* 0x0000000cff037819 */ /* 0x000fc8000001160c */
[----:B------:R-:W-:Y:S02]  /*7890*/  LOP3.LUT R3, R3, 0xf000f, RZ, 0xc0, !PT ;  /* 0x000f000f03037812 */ /* 0x000fe400078ec0ff */
[----:B------:R-:W-:Y:S02]  /*78a0*/  LOP3.LUT R2, R12, 0x3f003f, RZ, 0xc0, !PT ;  /* 0x003f003f0c027812 */ /* 0x000fe400078ec0ff */
[----:B------:R-:W-:Y:S02]  /*78b0*/  SHF.R.U32.HI R12, RZ, 0x6, R12 ;  /* 0x00000006ff0c7819 */ /* 0x000fe4000001160c */
[----:B------:R-:W-:Y:S02]  /*78c0*/  LOP3.LUT R41, R14, 0x3f003f, RZ, 0xc0, !PT ;  /* 0x003f003f0e297812 */ /* 0x000fe400078ec0ff */
[----:B------:R-:W-:Y:S02]  /*78d0*/  LOP3.LUT R44, R15, 0x3f003f, RZ, 0xc0, !PT ;  /* 0x003f003f0f2c7812 */ /* 0x000fe400078ec0ff */
[----:B------:R-:W-:-:S02]  /*78e0*/  SHF.R.U32.HI R45, RZ, 0x6, R15 ;  /* 0x00000006ff2d7819 */ /* 0x000fc4000001160f */
[----:B------:R-:W-:Y:S02]  /*78f0*/  LOP3.LUT R2, R2, 0x64006400, RZ, 0xfc, !PT ;  /* 0x6400640002027812 */ /* 0x000fe400078efcff */
[----:B------:R-:W-:Y:S02]  /*7900*/  LOP3.LUT R12, R12, 0x3f003f, RZ, 0xc0, !PT ;  /* 0x003f003f0c0c7812 */ /* 0x000fe400078ec0ff */
[----:B------:R-:W-:Y:S02]  /*7910*/  LOP3.LUT R15, R41, 0x64006400, RZ, 0xfc, !PT ;  /* 0x64006400290f7812 */ /* 0x000fe400078efcff */
[----:B------:R-:W-:Y:S02]  /*7920*/  SHF.R.U32.HI R14, RZ, 0x6, R14 ;  /* 0x00000006ff0e7819 */ /* 0x000fe4000001160e */
[----:B------:R-:W-:Y:S01]  /*7930*/  LOP3.LUT R17, R17, 0x3f003f, RZ, 0xc0, !PT ;  /* 0x003f003f11117812 */ /* 0x000fe200078ec0ff */
[----:B------:R-:W-:Y:S01]  /*7940*/  HADD2 R15, R15, -1056, -1056 ;  /* 0xe420e4200f0f7430 */ /* 0x000fe20000000000 */
[----:B------:R-:W-:-:S02]  /*7950*/  LOP3.LUT R12, R12, 0x64006400, RZ, 0xfc, !PT ;  /* 0x640064000c0c7812 */ /* 0x000fc400078efcff */
[----:B------:R-:W-:Y:S02]  /*7960*/  LOP3.LUT R14, R14, 0x3f003f, RZ, 0xc0, !PT ;  /* 0x003f003f0e0e7812 */ /* 0x000fe400078ec0ff */
[----:B------:R-:W-:Y:S02]  /*7970*/  LOP3.LUT R45, R45, 0x3f003f, RZ, 0xc0, !PT ;  /* 0x003f003f2d2d7812 */ /* 0x000fe400078ec0ff */
[----:B------:R-:W-:Y:S02]  /*7980*/  LOP3.LUT R14, R14, 0x64006400, RZ, 0xfc, !PT ;  /* 0x640064000e0e7812 */ /* 0x000fe400078efcff */
[----:B------:R-:W-:Y:S02]  /*7990*/  LOP3.LUT R44, R44, 0x64006400, RZ, 0xfc, !PT ;  /* 0x640064002c2c7812 */ /* 0x000fe400078efcff */
[----:B------:R-:W-:Y:S02]  /*79a0*/  LOP3.LUT R45, R45, 0x64006400, RZ, 0xfc, !PT ;  /* 0x640064002d2d7812 */ /* 0x000fe400078efcff */
[----:B------:R-:W-:-:S02]  /*79b0*/  ISETP.GE.AND P0, PT, R60, 0x2, PT ;  /* 0x000000023c00780c */ /* 0x000fc40003f06270 */
[--C-:B---3--:R-:W-:Y:S02]  /*79c0*/  SHF.R.U32.HI R18, RZ, 0x8, R4.reuse ;  /* 0x00000008ff127819 */ /* 0x108fe40000011604 */
[--C-:B------:R-:W-:Y:S02]  /*79d0*/  SHF.R.U32.HI R34, RZ, 0xa, R4.reuse ;  /* 0x0000000aff227819 */ /* 0x100fe40000011604 */
[----:B------:R-:W-:Y:S02]  /*79e0*/  LOP3.LUT R31, R4, 0x3f003f, RZ, 0xc0, !PT ;  /* 0x003f003f041f7812 */ /* 0x000fe400078ec0ff */
[----:B------:R-:W-:Y:S02]  /*79f0*/  SHF.R.U32.HI R32, RZ, 0x6, R4 ;  /* 0x00000006ff207819 */ /* 0x000fe40000011604 */
[--C-:B------:R-:W-:Y:S02]  /*7a00*/  SHF.R.U32.HI R22, RZ, 0x8, R5.reuse ;  /* 0x00000008ff167819 */ /* 0x100fe40000011605 */
[----:B------:R-:W-:-:S02]  /*7a10*/  SHF.R.U32.HI R35, RZ, 0xa, R5 ;  /* 0x0000000aff237819 */ /* 0x000fc40000011605 */
[----:B------:R-:W-:Y:S02]  /*7a20*/  LOP3.LUT R29, R5, 0x3f003f, RZ, 0xc0, !PT ;  /* 0x003f003f051d7812 */ /* 0x000fe400078ec0ff */
[----:B------:R-:W-:Y:S02]  /*7a30*/  SHF.R.U32.HI R30, RZ, 0x6, R5 ;  /* 0x00000006ff1e7819 */ /* 0x000fe40000011605 */
[--C-:B------:R-:W-:Y:S02]  /*7a40*/  SHF.R.U32.HI R23, RZ, 0x8, R6.reuse ;  /* 0x00000008ff177819 */ /* 0x100fe40000011606 */
[--C-:B------:R-:W-:Y:S02]  /*7a50*/  SHF.R.U32.HI R38, RZ, 0xa, R6.reuse ;  /* 0x0000000aff267819 */ /* 0x100fe40000011606 */
[----:B------:R-:W-:Y:S02]  /*7a60*/  LOP3.LUT R25, R6, 0x3f003f, RZ, 0xc0, !PT ;  /* 0x003f003f06197812 */ /* 0x000fe400078ec0ff */
[----:B------:R-:W-:-:S02]  /*7a70*/  SHF.R.U32.HI R27, RZ, 0x6, R6 ;  /* 0x00000006ff1b7819 */ /* 0x000fc40000011606 */
[--C-:B------:R-:W-:Y:S02]  /*7a80*/  SHF.R.U32.HI R5, RZ, 0x8, R7.reuse ;  /* 0x00000008ff057819 */ /* 0x100fe40000011607 */
[----:B------:R-:W-:Y:S02]  /*7a90*/  LOP3.LUT R4, R13, 0xf000f, RZ, 0xc0, !PT ;  /* 0x000f000f0d047812 */ /* 0x000fe400078ec0ff */
[----:B------:R-:W-:Y:S02]  /*7aa0*/  LOP3.LUT R6, R33, 0xf000f, RZ, 0xc0, !PT ;  /* 0x000f000f21067812 */ /* 0x000fe400078ec0ff */
[----:B------:R-:W-:Y:S02]  /*7ab0*/  LOP3.LUT R22, R19, 0x300030, R22, 0xf8, !PT ;  /* 0x0030003013167812 */ /* 0x000fe400078ef816 */
[----:B------:R-:W-:Y:S02]  /*7ac0*/  LOP3.LUT R24, R7, 0x3f003f, RZ, 0xc0, !PT ;  /* 0x003f003f07187812 */ /* 0x000fe400078ec0ff */
[----:B------:R-:W-:-:S02]  /*7ad0*/  SHF.R.U32.HI R36, RZ, 0xa, R7 ;  /* 0x0000000aff247819 */ /* 0x000fc40000011607 */
[----:B------:R-:W-:Y:S02]  /*7ae0*/  SHF.R.U32.HI R26, RZ, 0x6, R7 ;  /* 0x00000006ff1a7819 */ /* 0x000fe40000011607 */
[----:B------:R-:W-:Y:S02]  /*7af0*/  LOP3.LUT R23, R4, 0x300030, R23, 0xf8, !PT ;  /* 0x0030003004177812 */ /* 0x000fe400078ef817 */
[----:B------:R-:W-:Y:S02]  /*7b00*/  LOP3.LUT R19, R6, 0x300030, R5, 0xf8, !PT ;  /* 0x0030003006137812 */ /* 0x000fe400078ef805 */
[----:B------:R-:W0:Y:S01]  /*7b10*/  LDS.128 R4, [UR4] ;  /* 0x00000004ff047984 */ /* 0x000e220008000c00 */
[----:B------:R-:W-:Y:S02]  /*7b20*/  LOP3.LUT R18, R3, 0x300030, R18, 0xf8, !PT ;  /* 0x0030003003127812 */ /* 0x000fe400078ef812 */
[----:B--2---:R-:W-:Y:S02]  /*7b30*/  SHF.R.U32.HI R3, RZ, 0xc, R8 ;  /* 0x0000000cff037819 */ /* 0x004fe40000011608 */
[----:B------:R-:W-:-:S02]  /*7b40*/  LOP3.LUT R33, R8, 0x3f003f, RZ, 0xc0, !PT ;  /* 0x003f003f08217812 */ /* 0x000fc400078ec0ff */
[----:B------:R-:W-:Y:S02]  /*7b50*/  SHF.R.U32.HI R37, RZ, 0x6, R8 ;  /* 0x00000006ff257819 */ /* 0x000fe40000011608 */
[----:B------:R-:W-:Y:S02]  /*7b60*/  SHF.R.U32.HI R8, RZ, 0xc, R9 ;  /* 0x0000000cff087819 */ /* 0x000fe40000011609 */
[----:B------:R-:W-:Y:S02]  /*7b70*/  LOP3.LUT R3, R3, 0xf000f, RZ, 0xc0, !PT ;  /* 0x000f000f03037812 */ /* 0x000fe400078ec0ff */
[----:B------:R-:W-:Y:S02]  /*7b80*/  LOP3.LUT R8, R8, 0xf000f, RZ, 0xc0, !PT ;  /* 0x000f000f08087812 */ /* 0x000fe400078ec0ff */
[----:B------:R-:W-:Y:S01]  /*7b90*/  LOP3.LUT R34, R3, 0x300030, R34, 0xf8, !PT ;  /* 0x0030003003227812 */ /* 0x000fe200078ef822 */
[----:B------:R-:W-:Y:S01]  /*7ba0*/  HADD2 R3, R2, -1056, -1056 ;  /* 0xe420e42002037430 */ /* 0x000fe20000000000 */
[----:B------:R-:W-:-:S02]  /*7bb0*/  LOP3.LUT R35, R8, 0x300030, R35, 0xf8, !PT ;  /* 0x0030003008237812 */ /* 0x000fc400078ef823 */
[----:B------:R-:W-:Y:S02]  /*7bc0*/  LOP3.LUT R39, R9, 0x3f003f, RZ, 0xc0, !PT ;  /* 0x003f003f09277812 */ /* 0x000fe400078ec0ff */
[----:B------:R-:W-:Y:S02]  /*7bd0*/  SHF.R.U32.HI R40, RZ, 0x6, R9 ;  /* 0x00000006ff287819 */ /* 0x000fe40000011609 */
[----:B------:R-:W-:Y:S02]  /*7be0*/  LOP3.LUT R8, R17, 0x64006400, RZ, 0xfc, !PT ;  /* 0x6400640011087812 */ /* 0x000fe400078efcff */
[--C-:B------:R-:W-:Y:S02]  /*7bf0*/  SHF.R.U32.HI R9, RZ, 0xc, R10.reuse ;  /* 0x0000000cff097819 */ /* 0x100fe4000001160a */
[----:B------:R-:W-:Y:S01]  /*7c00*/  LOP3.LUT R13, R16, 0x64006400, RZ, 0xfc, !PT ;  /* 0x64006400100d7812 */ /* 0x000fe200078efcff */
[----:B------:R-:W-:Y:S01]  /*7c10*/  HADD2 R2, R12, -1056, -1056 ;  /* 0xe420e4200c027430 */ /* 0x000fe20000000000 */
[----:B------:R-:W-:Y:S01]  /*7c20*/  LOP3.LUT R42, R10, 0x3f003f, RZ, 0xc0, !PT ;  /* 0x003f003f0a2a7812 */ /* 0x000fe200078ec0ff */
[----:B------:R-:W-:Y:S01]  /*7c30*/  HADD2 R12, R8, -1056, -1056 ;  /* 0xe420e420080c7430 */ /* 0x000fe20000000000 */
[----:B------:R-:W-:Y:S01]  /*7c40*/  SHF.R.U32.HI R43, RZ, 0x6, R10 ;  /* 0x00000006ff2b7819 */ /* 0x000fe2000001160a */
[----:B------:R-:W-:Y:S01]  /*7c50*/  HADD2 R13, R13, -1056, -1056 ;  /* 0xe420e4200d0d7430 */ /* 0x000fe20000000000 */
[----:B------:R-:W-:-:S02]  /*7c60*/  LOP3.LUT R46, R11, 0x3f003f, RZ, 0xc0, !PT ;  /* 0x003f003f0b2e7812 */ /* 0x000fc400078ec0ff */
[--C-:B------:R-:W-:Y:S02]  /*7c70*/  SHF.R.U32.HI R47, RZ, 0x6, R11.reuse ;  /* 0x00000006ff2f7819 */ /* 0x100fe4000001160b */
[----:B------:R-:W-:Y:S02]  /*7c80*/  LOP3.LUT R9, R9, 0xf000f, RZ, 0xc0, !PT ;  /* 0x000f000f09097812 */ /* 0x000fe400078ec0ff */
[----:B------:R-:W-:Y:S01]  /*7c90*/  SHF.R.U32.HI R11, RZ, 0xc, R11 ;  /* 0x0000000cff0b7819 */ /* 0x000fe2000001160b */
[-C--:B0-----:R-:W-:Y:S02]  /*7ca0*/  HFMA2.MMA R8, R3, R4.reuse, RZ ;  /* 0x0000000403087235 */ /* 0x081fe400000000ff */
[----:B------:R-:W-:Y:S01]  /*7cb0*/  HFMA2.MMA R10, R15, R4, RZ ;  /* 0x000000040f0a7235 */ /* 0x000fe200000000ff */
[----:B------:R-:W-:Y:S01]  /*7cc0*/  LOP3.LUT R38, R9, 0x300030, R38, 0xf8, !PT ;  /* 0x0030003009267812 */ /* 0x000fe200078ef826 */
[----:B------:R-:W-:Y:S01]  /*7cd0*/  HADD2 R16, R14, -1056, -1056 ;  /* 0xe420e4200e107430 */ /* 0x000fe20000000000 */
[----:B------:R-:W-:Y:S01]  /*7ce0*/  LOP3.LUT R11, R11, 0xf000f, RZ, 0xc0, !PT ;  /* 0x000f000f0b0b7812 */ /* 0x000fe200078ec0ff */
[----:B------:R-:W-:-:S02]  /*7cf0*/  HFMA2 R9, R13, R4, RZ.H0_H0 ;  /* 0x000000040d097231 */ /* 0x000fc400000400ff */
[----:B------:R-:W-:Y:S01]  /*7d00*/  HADD2 R17, R44, -1056, -1056 ;  /* 0xe420e4202c117430 */ /* 0x000fe20000000000 */
[----:B------:R-:W-:Y:S01]  /*7d10*/  LOP3.LUT R36, R11, 0x300030, R36, 0xf8, !PT ;  /* 0x003000300b247812 */ /* 0x000fe200078ef824 */
[----:B------:R-:W-:Y:S01]  /*7d20*/  HADD2 R14, R45, -1056, -1056 ;  /* 0xe420e4202d0e7430 */ /* 0x000fe20000000000 */
[-C--:B------:R-:W-:Y:S01]  /*7d30*/  HFMA2.MMA R44, R2, R5.reuse, R8 ;  /* 0x00000005022c7235 */ /* 0x080fe20000000008 */
[----:B------:R-:W-:Y:S01]  /*7d40*/  HFMA2 R45, R12, R5, R9 ;  /* 0x000000050c2d7231 */ /* 0x000fe20000000009 */
[----:B------:R-:W-:Y:S02]  /*7d50*/  HFMA2.MMA R49, R16, R5, R10 ;  /* 0x0000000510317235 */ /* 0x000fe4000000000a */
[----:B------:R-:W0:Y:S01]  /*7d60*/  LDS.128 R8, [UR4+0x10] ;  /* 0x00001004ff087984 */ /* 0x000e220008000c00 */
[----:B------:R-:W-:Y:S01]  /*7d70*/  HFMA2 R4, R17, R4, RZ.H0_H0 ;  /* 0x0000000411047231 */ /* 0x000fe200000400ff */
[----:B------:R-:W-:Y:S02]  /*7d80*/  LOP3.LUT R33, R33, 0x64006400, RZ, 0xfc, !PT ;  /* 0x6400640021217812 */ /* 0x000fe400078efcff */
[----:B------:R-:W-:-:S02]  /*7d90*/  LOP3.LUT R37, R37, 0x3f003f, RZ, 0xc0, !PT ;  /* 0x003f003f25257812 */ /* 0x000fc400078ec0ff */
[----:B------:R-:W-:Y:S01]  /*7da0*/  LOP3.LUT R39, R39, 0x64006400, RZ, 0xfc, !PT ;  /* 0x6400640027277812 */ /* 0x000fe200078efcff */
[----:B------:R-:W-:Y:S01]  /*7db0*/  HFMA2 R63, R14, R5, R4 ;  /* 0x000000050e3f7231 */ /* 0x000fe20000000004 */
[----:B------:R-:W-:Y:S01]  /*7dc0*/  LOP3.LUT R42, R42, 0x64006400, RZ, 0xfc, !PT ;  /* 0x640064002a2a7812 */ /* 0x000fe200078efcff */
[----:B------:R-:W-:Y:S01]  /*7dd0*/  HADD2 R33, R33, -1056, -1056 ;  /* 0xe420e42021217430 */ /* 0x000fe20000000000 */
[----:B------:R-:W-:Y:S02]  /*7de0*/  LOP3.LUT R4, R40, 0x3f003f, RZ, 0xc0, !PT ;  /* 0x003f003f28047812 */ /* 0x000fe400078ec0ff */
[----:B------:R-:W-:Y:S01]  /*7df0*/  LOP3.LUT R40, R37, 0x64006400, RZ, 0xfc, !PT ;  /* 0x6400640025287812 */ /* 0x000fe200078efcff */
[----:B------:R-:W-:Y:S01]  /*7e00*/  HADD2 R37, R39, -1056, -1056 ;  /* 0xe420e42027257430 */ /* 0x000fe20000000000 */
[----:B------:R-:W-:Y:S01]  /*7e10*/  LOP3.LUT R43, R43, 0x3f003f, RZ, 0xc0, !PT ;  /* 0x003f003f2b2b7812 */ /* 0x000fe200078ec0ff */
[----:B------:R-:W-:Y:S01]  /*7e20*/  HADD2 R39, R42, -1056, -1056 ;  /* 0xe420e4202a277430 */ /* 0x000fe20000000000 */
[----:B------:R-:W-:-:S02]  /*7e30*/  HFMA2.MMA R5, R33, R6, R44 ;  /* 0x0000000621057235 */ /* 0x000fc4000000002c */
[----:B------:R-:W-:Y:S01]  /*7e40*/  LOP3.LUT R43, R43, 0x64006400, RZ, 0xfc, !PT ;  /* 0x640064002b2b7812 */ /* 0x000fe200078efcff */
[----:B------:R-:W-:Y:S01]  /*7e50*/  HADD2 R40, R40, -1056, -1056 ;  /* 0xe420e42028287430 */ /* 0x000fe20000000000 */
[----:B------:R-:W-:Y:S01]  /*7e60*/  LOP3.LUT R41, R46, 0x64006400, RZ, 0xfc, !PT ;  /* 0x640064002e297812 */ /* 0x000fe200078efcff */
[----:B------:R-:W-:Y:S01]  /*7e70*/  HFMA2.MMA R49, R39, R6, R49 ;  /* 0x0000000627317235 */ /* 0x000fe20000000031 */
[----:B------:R-:W-:Y:S01]  /*7e80*/  LOP3.LUT R4, R4, 0x64006400, RZ, 0xfc, !PT ;  /* 0x6400640004047812 */ /* 0x000fe200078efcff */
[----:B------:R-:W-:Y:S01]  /*7e90*/  HADD2 R44, R43, -1056, -1056 ;  /* 0xe420e4202b2c7430 */ /* 0x000fe20000000000 */
[----:B------:R-:W-:Y:S02]  /*7ea0*/  LOP3.LUT R47, R47, 0x3f003f, RZ, 0xc0, !PT ;  /* 0x003f003f2f2f7812 */ /* 0x000fe400078ec0ff */
[----:B------:R-:W-:Y:S01]  /*7eb0*/  LOP3.LUT R31, R31, 0x64006400, RZ, 0xfc, !PT ;  /* 0x640064001f1f7812 */ /* 0x000fe200078efcff */
[----:B------:R-:W-:Y:S01]  /*7ec0*/  HADD2 R41, R41, -1056, -1056 ;  /* 0xe420e42029297430 */ /* 0x000fe20000000000 */
[----:B------:R-:W-:Y:S01]  /*7ed0*/  LOP3.LUT R29, R29, 0x64006400, RZ, 0xfc, !PT ;  /* 0x640064001d1d7812 */ /* 0x000fe200078efcff */
[----:B------:R-:W-:Y:S01]  /*7ee0*/  HADD2 R42, R4, -1056, -1056 ;  /* 0xe420e420042a7430 */ /* 0x000fe20000000000 */
[----:B------:R-:W-:Y:S01]  /*7ef0*/  LOP3.LUT R46, R47, 0x64006400, RZ, 0xfc, !PT ;  /* 0x640064002f2e7812 */ /* 0x000fe200078efcff */
[-C--:B------:R-:W-:Y:S01]  /*7f00*/  HFMA2.MMA R43, R40, R7.reuse, R5 ;  /* 0x00000007282b7235 */ /* 0x080fe20000000005 */
[----:B------:R-:W-:Y:S01]  /*7f10*/  LOP3.LUT R4, R25, 0x64006400, RZ, 0xfc, !PT ;  /* 0x6400640019047812 */ /* 0x000fe200078efcff */
[----:B------:R-:W-:Y:S01]  /*7f20*/  HADD2 R25, R31, -1056, -1056 ;  /* 0xe420e4201f197430 */ /* 0x000fe20000000000 */
[----:B------:R-:W-:Y:S01]  /*7f30*/  LOP3.LUT R32, R32, 0x3f003f, RZ, 0xc0, !PT ;  /* 0x003f003f20207812 */ /* 0x000fe200078ec0ff */
[-C--:B------:R-:W-:Y:S01]  /*7f40*/  HFMA2 R45, R37, R6.reuse, R45 ;  /* 0x00000006252d7231 */ /* 0x080fe2000000002d */
[----:B------:R-:W-:Y:S01]  /*7f50*/  HFMA2.MMA R49, R44, R7, R49 ;  /* 0x000000072c317235 */ /* 0x000fe20000000031 */
[----:B------:R-:W-:Y:S01]  /*7f60*/  HFMA2 R63, R41, R6, R63 ;  /* 0x00000006293f7231 */ /* 0x000fe2000000003f */
[----:B------:R-:W-:Y:S01]  /*7f70*/  LOP3.LUT R5, R27, 0x3f003f, RZ, 0xc0, !PT ;  /* 0x003f003f1b057812 */ /* 0x000fe200078ec0ff */
[----:B------:R-:W-:Y:S01]  /*7f80*/  HADD2 R27, R29, -1056, -1056 ;  /* 0xe420e4201d1b7430 */ /* 0x000fe20000000000 */
[----:B------:R-:W-:Y:S01]  /*7f90*/  LOP3.LUT R6, R24, 0x64006400, RZ, 0xfc, !PT ;  /* 0x6400640018067812 */ /* 0x000fe200078efcff */
[----:B------:R-:W-:Y:S01]  /*7fa0*/  HADD2 R46, R46, -1056, -1056 ;  /* 0xe420e4202e2e7430 */ /* 0x000fe20000000000 */
[----:B------:R-:W-:Y:S01]  /*7fb0*/  LOP3.LUT R24, R32, 0x64006400, RZ, 0xfc, !PT ;  /* 0x6400640020187812 */ /* 0x000fe200078efcff */
[----:B------:R-:W-:Y:S01]  /*7fc0*/  HADD2 R29, R4, -1056, -1056 ;  /* 0xe420e420041d7430 */ /* 0x000fe20000000000 */
[----:B------:R-:W-:Y:S01]  /*7fd0*/  LOP3.LUT R30, R30, 0x3f003f, RZ, 0xc0, !PT ;  /* 0x003f003f1e1e7812 */ /* 0x000fe200078ec0ff */
[----:B0-----:R-:W-:Y:S01]  /*7fe0*/  HFMA2.MMA R43, R25, R8, R43 ;  /* 0x00000008192b7235 */ /* 0x001fe2000000002b */
[----:B------:R-:W-:Y:S01]  /*7ff0*/  LOP3.LUT R5, R5, 0x64006400, RZ, 0xfc, !PT ;  /* 0x6400640005057812 */ /* 0x000fe200078efcff */
[----:B------:R-:W-:-:S02]  /*8000*/  HFMA2 R45, R42, R7, R45 ;  /* 0x000000072a2d7231 */ /* 0x000fc4000000002d */
[----:B------:R-:W-:Y:S01]  /*8010*/  HFMA2 R63, R46, R7, R63 ;  /* 0x000000072e3f7231 */ /* 0x000fe2000000003f */
[----:B------:R-:W-:Y:S01]  /*8020*/  LOP3.LUT R7, R26, 0x3f003f, RZ, 0xc0, !PT ;  /* 0x003f003f1a077812 */ /* 0x000fe200078ec0ff */
[----:B------:R-:W-:Y:S01]  /*8030*/  HADD2 R24, R24, -1056, -1056 ;  /* 0xe420e42018187430 */ /* 0x000fe20000000000 */
[----:B------:R-:W-:Y:S01]  /*8040*/  HFMA2.MMA R49, R29, R8, R49 ;  /* 0x000000081d317235 */ /* 0x000fe20000000031 */
[----:B------:R-:W-:Y:S01]  /*8050*/  LOP3.LUT R26, R30, 0x64006400, RZ, 0xfc, !PT ;  /* 0x640064001e1a7812 */ /* 0x000fe200078efcff */
[----:B------:R-:W-:Y:S01]  /*8060*/  HADD2 R30, R5, -1056, -1056 ;  /* 0xe420e420051e7430 */ /* 0x000fe20000000000 */
[----:B------:R-:W-:Y:S01]  /*8070*/  LOP3.LUT R18, R18, 0x64006400, RZ, 0xfc, !PT ;  /* 0x6400640012127812 */ /* 0x000fe200078efcff */
[----:B------:R-:W-:Y:S01]  /*8080*/  HADD2 R31, R6, -1056, -1056 ;  /* 0xe420e420061f7430 */ /* 0x000fe20000000000 */
[----:B------:R-:W-:Y:S01]  /*8090*/  LOP3.LUT R7, R7, 0x64006400, RZ, 0xfc, !PT ;  /* 0x6400640007077812 */ /* 0x000fe200078efcff */
[----:B------:R-:W-:Y:S01]  /*80a0*/  HFMA2.MMA R6, R24, R9, R43 ;  /* 0x0000000918067235 */ /* 0x000fe2000000002b */
[----:B------:R-:W-:-:S02]  /*80b0*/  LOP3.LUT R5, R23, 0x64006400, RZ, 0xfc, !PT ;  /* 0x6400640017057812 */ /* 0x000fc400078efcff */
[----:B------:R-:W-:Y:S01]  /*80c0*/  LOP3.LUT R43, R19, 0x64006400, RZ, 0xfc, !PT ;  /* 0x64006400132b7812 */ /* 0x000fe200078efcff */
[----:B------:R-:W-:Y:S01]  /*80d0*/  HADD2 R19, R18, -1056, -1056 ;  /* 0xe420e42012137430 */ /* 0x000fe20000000000 */
[----:B------:R-:W-:Y:S01]  /*80e0*/  HFMA2.MMA R49, R30, R9, R49 ;  /* 0x000000091e317235 */ /* 0x000fe20000000031 */
[-C--:B------:R-:W-:Y:S01]  /*80f0*/  HFMA2 R45, R27, R8.reuse, R45 ;  /* 0x000000081b2d7231 */ /* 0x080fe2000000002d */
[----:B------:R-:W-:Y:S01]  /*8100*/  LOP3.LUT R4, R35, 0x64006400, RZ, 0xfc, !PT ;  /* 0x6400640023047812 */ /* 0x000fe200078efcff */
[----:B------:R-:W-:Y:S02]  /*8110*/  HFMA2 R63, R31, R8, R63 ;  /* 0x000000081f3f7231 */ /* 0x000fe4000000003f */
[----:B------:R-:W-:Y:S02]  /*8120*/  HADD2 R26, R26, -1056, -1056 ;  /* 0xe420e4201a1a7430 */ /* 0x000fe40000000000 */
[----:B------:R-:W-:Y:S01]  /*8130*/  HADD2 R32, R7, -1056, -1056 ;  /* 0xe420e42007207430 */ /* 0x000fe20000000000 */
[----:B------:R-:W-:Y:S01]  /*8140*/  LOP3.LUT R34, R34, 0x64006400, RZ, 0xfc, !PT ;  /* 0x6400640022227812 */ /* 0x000fe200078efcff */
[----:B------:R-:W-:Y:S01]  /*8150*/  HADD2 R35, R5, -1056, -1056 ;  /* 0xe420e42005237430 */ /* 0x000fe20000000000 */
[----:B------:R-:W-:Y:S01]  /*8160*/  LOP3.LUT R38, R38, 0x64006400, RZ, 0xfc, !PT ;  /* 0x6400640026267812 */ /* 0x000fe200078efcff */
[----:B------:R-:W-:-:S02]  /*8170*/  HFMA2 R45, R26, R9, R45 ;  /* 0x000000091a2d7231 */ /* 0x000fc4000000002d */
[----:B------:R-:W-:Y:S01]  /*8180*/  HFMA2 R63, R32, R9, R63 ;  /* 0x00000009203f7231 */ /* 0x000fe2000000003f */
[-C--:B------:R-:W-:Y:S01]  /*8190*/  HFMA2.MMA R9, R19, R10.reuse, R6 ;  /* 0x0000000a13097235 */ /* 0x080fe20000000006 */
[----:B------:R-:W-:Y:S01]  /*81a0*/  LOP3.LUT R22, R22, 0x64006400, RZ, 0xfc, !PT ;  /* 0x6400640016167812 */ /* 0x000fe200078efcff */
[----:B------:R-:W-:Y:S01]  /*81b0*/  HADD2 R18, R34, -1056, -1056 ;  /* 0xe420e42022127430 */ /* 0x000fe20000000000 */
[----:B------:R-:W-:Y:S01]  /*81c0*/  HFMA2.MMA R49, R35, R10, R49 ;  /* 0x0000000a23317235 */ /* 0x000fe20000000031 */
[----:B------:R-:W-:Y:S02]  /*81d0*/  HADD2 R34, R38, -1056, -1056 ;  /* 0xe420e42026227430 */ /* 0x000fe40000000000 */
[----:B------:R-:W-:Y:S01]  /*81e0*/  HADD2 R23, R22, -1056, -1056 ;  /* 0xe420e42016177430 */ /* 0x000fe20000000000 */
[----:B------:R-:W-:Y:S01]  /*81f0*/  LOP3.LUT R36, R36, 0x64006400, RZ, 0xfc, !PT ;  /* 0x6400640024247812 */ /* 0x000fe200078efcff */
[----:B------:R-:W-:Y:S01]  /*8200*/  HFMA2.MMA R9, R18, R11, R9 ;  /* 0x0000000b12097235 */ /* 0x000fe20000000009 */
[----:B------:R-:W-:-:S02]  /*8210*/  HADD2 R43, R43, -1056, -1056 ;  /* 0xe420e4202b2b7430 */ /* 0x000fc40000000000 */
[-C--:B------:R-:W-:Y:S01]  /*8220*/  HFMA2 R45, R23, R10.reuse, R45 ;  /* 0x0000000a172d7231 */ /* 0x080fe2000000002d */
[----:B------:R-:W-:Y:S01]  /*8230*/  HFMA2.MMA R49, R34, R11, R49 ;  /* 0x0000000b22317235 */ /* 0x000fe20000000031 */
[----:B------:R-:W-:Y:S02]  /*8240*/  HADD2 R22, R4, -1056, -1056 ;  /* 0xe420e42004167430 */ /* 0x000fe40000000000 */
[----:B------:R-:W-:Y:S02]  /*8250*/  HFMA2 R63, R43, R10, R63 ;  /* 0x0000000a2b3f7231 */ /* 0x000fe4000000003f */
[----:B------:R-:W-:Y:S02]  /*8260*/  HADD2 R36, R36, -1056, -1056 ;  /* 0xe420e42024247430 */ /* 0x000fe40000000000 */
[-C--:B------:R-:W-:Y:S02]  /*8270*/  HFMA2 R45, R22, R11.reuse, R45 ;  /* 0x0000000b162d7231 */ /* 0x080fe4000000002d */
[----:B------:R-:W-:-:S02]  /*8280*/  HFMA2 R63, R36, R11, R63 ;  /* 0x0000000b243f7231 */ /* 0x000fc4000000003f */
[----:B------:R-:W-:Y:S02]  /*8290*/  HADD2 R9, R9.H0_H0, R9.H1_H1 ;  /* 0x3000000909097230 */ /* 0x000fe40000000800 */
[----:B------:R-:W-:Y:S02]  /*82a0*/  HADD2 R45, R45.H0_H0, R45.H1_H1 ;  /* 0x3000002d2d2d7230 */ /* 0x000fe40000000800 */
[----:B------:R-:W-:Y:S02]  /*82b0*/  HADD2 R49, R49.H0_H0, R49.H1_H1 ;  /* 0x3000003131317230 */ /* 0x000fe40000000800 */
[----:B------:R-:W-:Y:S01]  /*82c0*/  HADD2 R63, R63.H0_H0, R63.H1_H1 ;  /* 0x3000003f3f3f7230 */ /* 0x000fe20000000800 */
[----:B------:R-:W-:-:S04]  /*82d0*/  PRMT R9, R9, 0x5410, R45 ;  /* 0x0000541009097816 */ /* 0x000fc8000000002d */
[----:B------:R-:W-:Y:S02]  /*82e0*/  PRMT R49, R49, 0x5410, R63 ;  /* 0x0000541031317816 */ /* 0x000fe4000000003f */
[----:B------:R-:W-:-:S03]  /*82f0*/  HFMA2.MMA R57, R9, R96, R57 ;  /* 0x0000006009397235 */ /* 0x000fc60000000039 */
[----:B------:R-:W-:Y:S01]  /*8300*/  HFMA2 R56, R49, R95, R56 ;  /* 0x0000005f31387231 */ /* 0x000fe20000000038 */
[----:B------:R-:W-:Y:S07]  /*8310*/  @!P0 BRA `(.L_x_27) ;  /* 0x0000000800088947 */ /* 0x000fee0003800000 */
[----:B------:R-:W0:Y:S01]  /*8320*/  LDS.128 R4, [UR4+0x80] ;  /* 0x00008004ff047984 */ /* 0x000e220008000c00 */
[----:B------:R-:W-:-:S03]  /*8330*/  ISETP.NE.AND P0, PT, R60, 0x2, PT ;  /* 0x000000023c00780c */ /* 0x000fc60003f05270 */
[----:B------:R-:W1:Y:S01]  /*8340*/  LDS.128 R8, [UR4+0x90] ;  /* 0x00009004ff087984 */ /* 0x000e620008000c00 */
[-C--:B0-----:R-:W-:Y:S01]  /*8350*/  HFMA2.MMA R38, R3, R4.reuse, RZ ;  /* 0x0000000403267235 */ /* 0x081fe200000000ff */
[-C--:B------:R-:W-:Y:S01]  /*8360*/  HFMA2 R45, R13, R4.reuse, RZ.H0_H0 ;  /* 0x000000040d2d7231 */ /* 0x080fe200000400ff */
[----:B------:R-:W-:Y:S01]  /*8370*/  HFMA2.MMA R47, R15, R4, RZ ;  /* 0x000000040f2f7235 */ /* 0x000fe200000000ff */
[----:B------:R-:W-:Y:S02]  /*8380*/  HFMA2 R4, R17, R4, RZ.H0_H0 ;  /* 0x0000000411047231 */ /* 0x000fe400000400ff */
[-C--:B------:R-:W-:Y:S02]  /*8390*/  HFMA2 R45, R12, R5.reuse, R45 ;  /* 0x000000050c2d7231 */ /* 0x080fe4000000002d */
[----:B------:R-:W-:Y:S01]  /*83a0*/  HFMA2 R4, R14, R5, R4 ;  /* 0x000000050e047231 */ /* 0x000fe20000000004 */
[-C--:B------:R-:W-:Y:S01]  /*83b0*/  HFMA2.MMA R38, R2, R5.reuse, R38 ;  /* 0x0000000502267235 */ /* 0x080fe20000000026 */
[----:B------:R-:W-:Y:S01]  /*83c0*/  HFMA2 R45, R37, R6, R45 ;  /* 0x00000006252d7231 */ /* 0x000fe2000000002d */
[----:B------:R-:W-:-:S03]  /*83d0*/  HFMA2.MMA R47, R16, R5, R47 ;  /* 0x00000005102f7235 */ /* 0x000fc6000000002f */
[----:B------:R-:W-:-:S03]  /*83e0*/  HFMA2 R45, R42, R7, R45 ;  /* 0x000000072a2d7231 */ /* 0x000fc6000000002d */
[-C--:B------:R-:W-:Y:S01]  /*83f0*/  HFMA2.MMA R38, R33, R6.reuse, R38 ;  /* 0x0000000621267235 */ /* 0x080fe20000000026 */
[----:B-1----:R-:W-:Y:S01]  /*8400*/  HFMA2 R45, R27, R8, R45 ;  /* 0x000000081b2d7231 */ /* 0x002fe2000000002d */
[----:B------:R-:W-:Y:S01]  /*8410*/  HFMA2.MMA R47, R39, R6, R47 ;  /* 0x00000006272f7235 */ /* 0x000fe2000000002f */
[----:B------:R-:W-:Y:S02]  /*8420*/  HFMA2 R6, R41, R6, R4 ;  /* 0x0000000629067231 */ /* 0x000fe40000000004 */
[----:B------:R-:W-:Y:S02]  /*8430*/  HFMA2 R45, R26, R9, R45 ;  /* 0x000000091a2d7231 */ /* 0x000fe4000000002d */
[----:B------:R-:W-:Y:S01]  /*8440*/  HFMA2 R6, R46, R7, R6 ;  /* 0x000000072e067231 */ /* 0x000fe20000000006 */
[-C--:B------:R-:W-:Y:S01]  /*8450*/  HFMA2.MMA R4, R40, R7.reuse, R38 ;  /* 0x0000000728047235 */ /* 0x080fe20000000026 */
[----:B------:R-:W-:Y:S01]  /*8460*/  HFMA2 R45, R23, R10, R45 ;  /* 0x0000000a172d7231 */ /* 0x000fe2000000002d */
[----:B------:R-:W-:Y:S01]  /*8470*/  HFMA2.MMA R47, R44, R7, R47 ;  /* 0x000000072c2f7235 */ /* 0x000fe2000000002f */
[----:B------:R-:W-:-:S02]  /*8480*/  HFMA2 R6, R31, R8, R6 ;  /* 0x000000081f067231 */ /* 0x000fc40000000006 */
[----:B------:R-:W-:Y:S02]  /*8490*/  HFMA2 R45, R22, R11, R45 ;  /* 0x0000000b162d7231 */ /* 0x000fe4000000002d */
[----:B------:R-:W-:Y:S01]  /*84a0*/  HFMA2 R6, R32, R9, R6 ;  /* 0x0000000920067231 */ /* 0x000fe20000000006 */
[-C--:B------:R-:W-:Y:S01]  /*84b0*/  HFMA2.MMA R4, R25, R8.reuse, R4 ;  /* 0x0000000819047235 */ /* 0x080fe20000000004 */
[----:B------:R-:W-:Y:S01]  /*84c0*/  HADD2 R45, R45.H0_H0, R45.H1_H1 ;  /* 0x3000002d2d2d7230 */ /* 0x000fe20000000800 */
[----:B------:R-:W-:Y:S01]  /*84d0*/  HFMA2.MMA R47, R29, R8, R47 ;  /* 0x000000081d2f7235 */ /* 0x000fe2000000002f */
[----:B------:R-:W-:-:S04]  /*84e0*/  HFMA2 R6, R43, R10, R6 ;  /* 0x0000000a2b067231 */ /* 0x000fc80000000006 */
[----:B------:R-:W-:Y:S01]  /*84f0*/  HFMA2 R6, R36, R11, R6 ;  /* 0x0000000b24067231 */ /* 0x000fe20000000006 */
[-C--:B------:R-:W-:Y:S02]  /*8500*/  HFMA2.MMA R5, R24, R9.reuse, R4 ;  /* 0x0000000918057235 */ /* 0x080fe40000000004 */
[----:B------:R-:W-:Y:S01]  /*8510*/  HFMA2.MMA R47, R30, R9, R47 ;  /* 0x000000091e2f7235 */ /* 0x000fe2000000002f */
[----:B------:R-:W-:-:S05]  /*8520*/  HADD2 R6, R6.H0_H0, R6.H1_H1 ;  /* 0x3000000606067230 */ /* 0x000fca0000000800 */
[-C--:B------:R-:W-:Y:S02]  /*8530*/  HFMA2.MMA R9, R19, R10.reuse, R5 ;  /* 0x0000000a13097235 */ /* 0x080fe40000000005 */
[----:B------:R-:W-:-:S06]  /*8540*/  HFMA2.MMA R47, R35, R10, R47 ;  /* 0x0000000a232f7235 */ /* 0x000fcc000000002f */
[-C--:B------:R-:W-:Y:S02]  /*8550*/  HFMA2.MMA R9, R18, R11.reuse, R9 ;  /* 0x0000000b12097235 */ /* 0x080fe40000000009 */
[----:B------:R-:W-:-:S08]  /*8560*/  HFMA2.MMA R47, R34, R11, R47 ;  /* 0x0000000b222f7235 */ /* 0x000fd0000000002f */
[----:B------:R-:W-:Y:S02]  /*8570*/  HADD2 R9, R9.H0_H0, R9.H1_H1 ;  /* 0x3000000909097230 */ /* 0x000fe40000000800 */
[----:B------:R-:W-:-:S03]  /*8580*/  HADD2 R47, R47.H0_H0, R47.H1_H1 ;  /* 0x3000002f2f2f7230 */ /* 0x000fc60000000800 */
[----:B------:R-:W-:Y:S02]  /*8590*/  PRMT R9, R9, 0x5410, R45 ;  /* 0x0000541009097816 */ /* 0x000fe4000000002d */
[----:B------:R-:W-:-:S04]  /*85a0*/  PRMT R47, R47, 0x5410, R6 ;  /* 0x000054102f2f7816 */ /* 0x000fc80000000006 */
[----:B------:R-:W-:Y:S01]  /*85b0*/  HFMA2.MMA R55, R9, R96, R55 ;  /* 0x0000006009377235 */ /* 0x000fe20000000037 */
[----:B------:R-:W-:Y:S01]  /*85c0*/  HFMA2 R54, R47, R95, R54 ;  /* 0x0000005f2f367231 */ /* 0x000fe20000000036 */
[----:B------:R-:W-:Y:S09]  /*85d0*/  @!P0 BRA `(.L_x_27) ;  /* 0x0000000400588947 */ /* 0x000ff20003800000 */
[----:B------:R-:W0:Y:S01]  /*85e0*/  LDS.128 R4, [UR4+0x100] ;  /* 0x00010004ff047984 */ /* 0x000e220008000c00 */
[----:B------:R-:W-:-:S03]  /*85f0*/  ISETP.GE.AND P0, PT, R60, 0x4, PT ;  /* 0x000000043c00780c */ /* 0x000fc60003f06270 */
        /* <DEDUP_REMOVED lines=42> */
[----:B------:R-:W0:Y:S04]  /*88a0*/  LDS.128 R4, [UR4+0x180] ;  /* 0x00018004ff047984 */ /* 0x000e280008000c00 */
[----:B------:R-:W1:Y:S01]  /*88b0*/  LDS.128 R8, [UR4+0x190] ;  /* 0x00019004ff087984 */ /* 0x000e620008000c00 */
[-C--:B0-----:R-:W-:Y:S01]  /*88c0*/  HFMA2.MMA R3, R3, R4.reuse, RZ ;  /* 0x0000000403037235 */ /* 0x081fe200000000ff */
[-C--:B------:R-:W-:Y:S01]  /*88d0*/  HFMA2 R13, R13, R4.reuse, RZ.H0_H0 ;  /* 0x000000040d0d7231 */ /* 0x080fe200000400ff */
[----:B------:R-:W-:Y:S01]  /*88e0*/  HFMA2.MMA R15, R15, R4, RZ ;  /* 0x000000040f0f7235 */ /* 0x000fe200000000ff */
[----:B------:R-:W-:Y:S02]  /*88f0*/  HFMA2 R4, R17, R4, RZ.H0_H0 ;  /* 0x0000000411047231 */ /* 0x000fe400000400ff */
[----:B------:R-:W-:-:S02]  /*8900*/  HFMA2 R13, R12, R5, R13 ;  /* 0x000000050c0d7231 */ /* 0x000fc4000000000d */
        /* <DEDUP_REMOVED lines=34> */
[----:B------:R-:W-:-:S10]  /*8b30*/  HFMA2 R50, R17, R95, R50 ;  /* 0x0000005f11327231 */ /* 0x000fd40000000032 */
.L_x_27:
[----:B------:R-:W-:Y:S05]  /*8b40*/  @!P1 BRA `(.L_x_28) ;  /* 0x0000001000e89947 */ /* 0x000fea0003800000 */
[----:B------:R-:W-:Y:S02]  /*8b50*/  IMAD R5, R28, 0xc, RZ ;  /* 0x0000000c1c057824 */ /* 0x000fe400078e02ff */
[----:B------:R-:W-:-:S05]  /*8b60*/  IMAD.WIDE.U32 R2, R59, 0xc, R20 ;  /* 0x0000000c3b027825 */ /* 0x000fca00078e0014 */
[----:B------:R-:W-:-:S03]  /*8b70*/  IADD3 R3, R3, R5, RZ ;  /* 0x0000000503037210 */ /* 0x000fc60007ffe0ff */
[C---:B------:R-:W-:Y:S02]  /*8b80*/  IMAD.WIDE R8, R59.reuse, 0x4, R2 ;  /* 0x000000043b087825 */ /* 0x040fe400078e0202 */
[----:B-----5:R-:W2:Y:S02]  /*8b90*/  LDG.E.128.CONSTANT R12, desc[UR6][R2.64] ;  /* 0x00000006020c7981 */ /* 0x020ea4000c1e9d00 */
[----:B------:R-:W-:Y:S02]  /*8ba0*/  IMAD.WIDE R4, R59, 0x4, R8 ;  /* 0x000000043b047825 */ /* 0x000fe400078e0208 */
[----:B------:R-:W3:Y:S04]  /*8bb0*/  LDG.E.128.CONSTANT R8, desc[UR6][R8.64] ;  /* 0x0000000608087981 */ /* 0x000ee8000c1e9d00 */
[----:B------:R-:W4:Y:S01]  /*8bc0*/  LDG.E.128.CONSTANT R4, desc[UR6][R4.64] ;  /* 0x0000000604047981 */ /* 0x000f22000c1e9d00 */
[----:B------:R-:W-:-:S02]  /*8bd0*/  ISETP.GE.AND P0, PT, R60, 0x2, PT ;  /* 0x000000023c00780c */ /* 0x000fc40003f06270 */
[----:B--2---:R-:W-:Y:S02]  /*8be0*/  SHF.R.U32.HI R19, RZ, 0xc, R13 ;  /* 0x0000000cff137819 */ /* 0x004fe4000001160d */
[----:B------:R-:W-:Y:S02]  /*8bf0*/  SHF.R.U32.HI R3, RZ, 0xc, R15 ;  /* 0x0000000cff037819 */ /* 0x000fe4000001160f */
[----:B------:R-:W-:Y:S02]  /*8c00*/  LOP3.LUT R19, R19, 0xf000f, RZ, 0xc0, !PT ;  /* 0x000f000f13137812 */ /* 0x000fe400078ec0ff */
[----:B------:R-:W-:Y:S02]  /*8c10*/  LOP3.LUT R3, R3, 0xf000f, RZ, 0xc0, !PT ;  /* 0x000f000f03037812 */ /* 0x000fe400078ec0ff */
[--C-:B----4-:R-:W-:Y:S02]  /*8c20*/  SHF.R.U32.HI R18, RZ, 0x8, R4.reuse ;  /* 0x00000008ff127819 */ /* 0x110fe40000011604 */
[----:B------:R-:W-:-:S02]  /*8c30*/  SHF.R.U32.HI R34, RZ, 0xa, R4 ;  /* 0x0000000aff227819 */ /* 0x000fc40000011604 */
[----:B------:R-:W-:Y:S02]  /*8c40*/  LOP3.LUT R31, R4, 0x3f003f, RZ, 0xc0, !PT ;  /* 0x003f003f041f7812 */ /* 0x000fe400078ec0ff */
[----:B------:R-:W-:Y:S02]  /*8c50*/  SHF.R.U32.HI R32, RZ, 0x6, R4 ;  /* 0x00000006ff207819 */ /* 0x000fe40000011604 */
[----:B------:R-:W-:Y:S02]  /*8c60*/  SHF.R.U32.HI R22, RZ, 0x8, R5 ;  /* 0x00000008ff167819 */ /* 0x000fe40000011605 */
[----:B------:R-:W-:Y:S02]  /*8c70*/  SHF.R.U32.HI R4, RZ, 0x8, R7 ;  /* 0x00000008ff047819 */ /* 0x000fe40000011607 */
[----:B------:R-:W-:Y:S02]  /*8c80*/  LOP3.LUT R22, R19, 0x300030, R22, 0xf8, !PT ;  /* 0x0030003013167812 */ /* 0x000fe400078ef816 */
[----:B------:R-:W-:-:S02]  /*8c90*/  SHF.R.U32.HI R35, RZ, 0xa, R5 ;  /* 0x0000000aff237819 */ /* 0x000fc40000011605 */
[----:B------:R-:W-:Y:S02]  /*8ca0*/  LOP3.LUT R29, R5, 0x3f003f, RZ, 0xc0, !PT ;  /* 0x003f003f051d7812 */ /* 0x000fe400078ec0ff */
[----:B------:R-:W-:Y:S02]  /*8cb0*/  SHF.R.U32.HI R30, RZ, 0x6, R5 ;  /* 0x00000006ff1e7819 */ /* 0x000fe40000011605 */
[--C-:B------:R-:W-:Y:S02]  /*8cc0*/  SHF.R.U32.HI R23, RZ, 0x8, R6.reuse ;  /* 0x00000008ff177819 */ /* 0x100fe40000011606 */
[--C-:B------:R-:W-:Y:S02]  /*8cd0*/  SHF.R.U32.HI R38, RZ, 0xa, R6.reuse ;  /* 0x0000000aff267819 */ /* 0x100fe40000011606 */
[----:B------:R-:W-:Y:S02]  /*8ce0*/  LOP3.LUT R25, R6, 0x3f003f, RZ, 0xc0, !PT ;  /* 0x003f003f06197812 */ /* 0x000fe400078ec0ff */
[----:B------:R-:W-:-:S02]  /*8cf0*/  SHF.R.U32.HI R27, RZ, 0x6, R6 ;  /* 0x00000006ff1b7819 */ /* 0x000fc40000011606 */
[----:B------:R-:W-:Y:S02]  /*8d00*/  LOP3.LUT R24, R7, 0x3f003f, RZ, 0xc0, !PT ;  /* 0x003f003f07187812 */ /* 0x000fe400078ec0ff */
[--C-:B------:R-:W-:Y:S02]  /*8d10*/  SHF.R.U32.HI R36, RZ, 0xa, R7.reuse ;  /* 0x0000000aff247819 */ /* 0x100fe40000011607 */
[----:B------:R-:W-:Y:S02]  /*8d20*/  SHF.R.U32.HI R26, RZ, 0x6, R7 ;  /* 0x00000006ff1a7819 */ /* 0x000fe40000011607 */
[----:B------:R-:W-:Y:S02]  /*8d30*/  LOP3.LUT R19, R3, 0x300030, R4, 0xf8, !PT ;  /* 0x0030003003137812 */ /* 0x000fe400078ef804 */
[----:B------:R-:W0:Y:S01]  /*8d40*/  LDS.128 R4, [UR4+0x20] ;  /* 0x00002004ff047984 */ /* 0x000e220008000c00 */
[----:B------:R-:W-:-:S04]  /*8d50*/  SHF.R.U32.HI R2, RZ, 0xc, R14 ;  /* 0x0000000cff027819 */ /* 0x000fc8000001160e */
[----:B------:R-:W-:-:S04]  /*8d60*/  LOP3.LUT R2, R2, 0xf000f, RZ, 0xc0, !PT ;  /* 0x000f000f02027812 */ /* 0x000fc800078ec0ff */
[----:B------:R-:W-:Y:S02]  /*8d70*/  LOP3.LUT R23, R2, 0x300030, R23, 0xf8, !PT ;  /* 0x0030003002177812 */ /* 0x000fe400078ef817 */
[----:B---3--:R-:W-:Y:S02]  /*8d80*/  SHF.R.U32.HI R2, RZ, 0xc, R8 ;  /* 0x0000000cff027819 */ /* 0x008fe40000011608 */
[----:B------:R-:W-:Y:S02]  /*8d90*/  LOP3.LUT R16, R12, 0x3f003f, RZ, 0xc0, !PT ;  /* 0x003f003f0c107812 */ /* 0x000fe400078ec0ff */
[----:B------:R-:W-:Y:S02]  /*8da0*/  LOP3.LUT R3, R2, 0xf000f, RZ, 0xc0, !PT ;  /* 0x000f000f02037812 */ /* 0x000fe400078ec0ff */
[----:B------:R-:W-:Y:S02]  /*8db0*/  LOP3.LUT R43, R14, 0x3f003f, RZ, 0xc0, !PT ;  /* 0x003f003f0e2b7812 */ /* 0x000fe400078ec0ff */
[----:B------:R-:W-:-:S02]  /*8dc0*/  SHF.R.U32.HI R17, RZ, 0xc, R12 ;  /* 0x0000000cff117819 */ /* 0x000fc4000001160c */
[----:B------:R-:W-:Y:S02]  /*8dd0*/  LOP3.LUT R46, R15, 0x3f003f, RZ, 0xc0, !PT ;  /* 0x003f003f0f2e7812 */ /* 0x000fe400078ec0ff */
[----:B------:R-:W-:Y:S02]  /*8de0*/  SHF.R.U32.HI R47, RZ, 0x6, R15 ;  /* 0x00000006ff2f7819 */ /* 0x000fe4000001160f */
[----:B------:R-:W-:Y:S02]  /*8df0*/  LOP3.LUT R34, R3, 0x300030, R34, 0xf8, !PT ;  /* 0x0030003003227812 */ /* 0x000fe400078ef822 */
[----:B------:R-:W-:Y:S02]  /*8e00*/  LOP3.LUT R3, R16, 0x64006400, RZ, 0xfc, !PT ;  /* 0x6400640010037812 */ /* 0x000fe400078efcff */
[----:B------:R-:W-:Y:S02]  /*8e10*/  LOP3.LUT R15, R43, 0x64006400, RZ, 0xfc, !PT ;  /* 0x640064002b0f7812 */ /* 0x000fe400078efcff */
[----:B------:R-:W-:-:S02]  /*8e20*/  SHF.R.U32.HI R12, RZ, 0x6, R12 ;  /* 0x00000006ff0c7819 */ /* 0x000fc4000001160c */
[----:B------:R-:W-:Y:S02]  /*8e30*/  SHF.R.U32.HI R14, RZ, 0x6, R14 ;  /* 0x00000006ff0e7819 */ /* 0x000fe4000001160e */
[----:B------:R-:W-:Y:S02]  /*8e40*/  LOP3.LUT R17, R17, 0xf000f, RZ, 0xc0, !PT ;  /* 0x000f000f11117812 */ /* 0x000fe400078ec0ff */
[----:B------:R-:W-:Y:S02]  /*8e50*/  LOP3.LUT R33, R8, 0x3f003f, RZ, 0xc0, !PT ;  /* 0x003f003f08217812 */ /* 0x000fe400078ec0ff */
[----:B------:R-:W-:Y:S02]  /*8e60*/  SHF.R.U32.HI R37, RZ, 0x6, R8 ;  /* 0x00000006ff257819 */ /* 0x000fe40000011608 */
[----:B------:R-:W-:Y:S02]  /*8e70*/  LOP3.LUT R39, R13, 0x3f003f, RZ, 0xc0, !PT ;  /* 0x003f003f0d277812 */ /* 0x000fe400078ec0ff */
[----:B------:R-:W-:-:S02]  /*8e80*/  SHF.R.U32.HI R8, RZ, 0xc, R9 ;  /* 0x0000000cff087819 */ /* 0x000fc40000011609 */
[----:B------:R-:W-:Y:S01]  /*8e90*/  SHF.R.U32.HI R40, RZ, 0x6, R13 ;  /* 0x00000006ff287819 */ /* 0x000fe2000001160d */
[----:B------:R-:W-:Y:S01]  /*8ea0*/  HADD2 R3, R3, -1056, -1056 ;  /* 0xe420e42003037430 */ /* 0x000fe20000000000 */
[----:B------:R-:W-:Y:S01]  /*8eb0*/  LOP3.LUT R18, R17, 0x300030, R18, 0xf8, !PT ;  /* 0x0030003011127812 */ /* 0x000fe200078ef812 */
[----:B------:R-:W-:Y:S01]  /*8ec0*/  HADD2 R15, R15, -1056, -1056 ;  /* 0xe420e4200f0f7430 */ /* 0x000fe20000000000 */
[----:B------:R-:W-:Y:S02]  /*8ed0*/  LOP3.LUT R41, R9, 0x3f003f, RZ, 0xc0, !PT ;  /* 0x003f003f09297812 */ /* 0x000fe400078ec0ff */
[----:B------:R-:W-:Y:S02]  /*8ee0*/  SHF.R.U32.HI R42, RZ, 0x6, R9 ;  /* 0x00000006ff2a7819 */ /* 0x000fe40000011609 */
[----:B------:R-:W-:Y:S02]  /*8ef0*/  LOP3.LUT R49, R11, 0x3f003f, RZ, 0xc0, !PT ;  /* 0x003f003f0b317812 */ /* 0x000fe400078ec0ff */
[----:B------:R-:W-:-:S02]  /*8f00*/  SHF.R.U32.HI R63, RZ, 0x6, R11 ;  /* 0x00000006ff3f7819 */ /* 0x000fc4000001160b */
[----:B------:R-:W-:Y:S02]  /*8f10*/  LOP3.LUT R12, R12, 0x3f003f, RZ, 0xc0, !PT ;  /* 0x003f003f0c0c7812 */ /* 0x000fe400078ec0ff */
[----:B------:R-:W-:Y:S02]  /*8f20*/  LOP3.LUT R14, R14, 0x3f003f, RZ, 0xc0, !PT ;  /* 0x003f003f0e0e7812 */ /* 0x000fe400078ec0ff */
[----:B------:R-:W-:Y:S02]  /*8f30*/  SHF.R.U32.HI R9, RZ, 0xc, R10 ;  /* 0x0000000cff097819 */ /* 0x000fe4000001160a */
[----:B------:R-:W-:Y:S02]  /*8f40*/  SHF.R.U32.HI R11, RZ, 0xc, R11 ;  /* 0x0000000cff0b7819 */ /* 0x000fe4000001160b */
[----:B------:R-:W-:Y:S02]  /*8f50*/  LOP3.LUT R8, R8, 0xf000f, RZ, 0xc0, !PT ;  /* 0x000f000f08087812 */ /* 0x000fe400078ec0ff */
[----:B------:R-:W-:-:S02]  /*8f60*/  LOP3.LUT R13, R39, 0x64006400, RZ, 0xfc, !PT ;  /* 0x64006400270d7812 */ /* 0x000fc400078efcff */
[----:B------:R-:W-:Y:S02]  /*8f70*/  LOP3.LUT R17, R46, 0x64006400, RZ, 0xfc, !PT ;  /* 0x640064002e117812 */ /* 0x000fe400078efcff */
[----:B------:R-:W-:Y:S02]  /*8f80*/  LOP3.LUT R40, R40, 0x3f003f, RZ, 0xc0, !PT ;  /* 0x003f003f28287812 */ /* 0x000fe400078ec0ff */
[----:B------:R-:W-:Y:S02]  /*8f90*/  LOP3.LUT R47, R47, 0x3f003f, RZ, 0xc0, !PT ;  /* 0x003f003f2f2f7812 */ /* 0x000fe400078ec0ff */
[----:B------:R-:W-:Y:S02]  /*8fa0*/  LOP3.LUT R2, R12, 0x64006400, RZ, 0xfc, !PT ;  /* 0x640064000c027812 */ /* 0x000fe400078efcff */
[----:B------:R-:W-:Y:S01]  /*8fb0*/  LOP3.LUT R14, R14, 0x64006400, RZ, 0xfc, !PT ;  /* 0x640064000e0e7812 */ /* 0x000fe200078efcff */
[----:B------:R-:W-:Y:S01]  /*8fc0*/  HADD2 R13, R13, -1056, -1056 ;  /* 0xe420e4200d0d7430 */ /* 0x000fe20000000000 */
[----:B------:R-:W-:Y:S01]  /*8fd0*/  LOP3.LUT R44, R10, 0x3f003f, RZ, 0xc0, !PT ;  /* 0x003f003f0a2c7812 */ /* 0x000fe200078ec0ff */
[----:B------:R-:W-:Y:S01]  /*8fe0*/  HADD2 R17, R17, -1056, -1056 ;  /* 0xe420e42011117430 */ /* 0x000fe20000000000 */
[----:B------:R-:W-:Y:S01]  /*8ff0*/  SHF.R.U32.HI R45, RZ, 0x6, R10 ;  /* 0x00000006ff2d7819 */ /* 0x000fe2000001160a */
[----:B0-----:R-:W-:Y:S01]  /*9000*/  HFMA2.MMA R10, R15, R4, RZ ;  /* 0x000000040f0a7235 */ /* 0x001fe200000000ff */
[----:B------:R-:W-:-:S02]  /*9010*/  LOP3.LUT R9, R9, 0xf000f, RZ, 0xc0, !PT ;  /* 0x000f000f09097812 */ /* 0x000fc400078ec0ff */
[----:B------:R-:W-:Y:S02]  /*9020*/  LOP3.LUT R11, R11, 0xf000f, RZ, 0xc0, !PT ;  /* 0x000f000f0b0b7812 */ /* 0x000fe400078ec0ff */
[----:B------:R-:W-:Y:S01]  /*9030*/  LOP3.LUT R35, R8, 0x300030, R35, 0xf8, !PT ;  /* 0x0030003008237812 */ /* 0x000fe200078ef823 */
[----:B------:R-:W-:Y:S01]  /*9040*/  HFMA2.MMA R8, R3, R4, RZ ;  /* 0x0000000403087235 */ /* 0x000fe200000000ff */
[----:B------:R-:W-:Y:S02]  /*9050*/  LOP3.LUT R12, R40, 0x64006400, RZ, 0xfc, !PT ;  /* 0x64006400280c7812 */ /* 0x000fe400078efcff */
[----:B------:R-:W-:Y:S01]  /*9060*/  LOP3.LUT R47, R47, 0x64006400, RZ, 0xfc, !PT ;  /* 0x640064002f2f7812 */ /* 0x000fe200078efcff */
[----:B------:R-:W-:Y:S01]  /*9070*/  HADD2 R2, R2, -1056, -1056 ;  /* 0xe420e42002027430 */ /* 0x000fe20000000000 */
[----:B------:R-:W-:Y:S01]  /*9080*/  LOP3.LUT R38, R9, 0x300030, R38, 0xf8, !PT ;  /* 0x0030003009267812 */ /* 0x000fe200078ef826 */
[----:B------:R-:W-:Y:S01]  /*9090*/  HADD2 R16, R14, -1056, -1056 ;  /* 0xe420e4200e107430 */ /* 0x000fe20000000000 */
[----:B------:R-:W-:Y:S01]  /*90a0*/  LOP3.LUT R36, R11, 0x300030, R36, 0xf8, !PT ;  /* 0x003000300b247812 */ /* 0x000fe200078ef824 */
[----:B------:R-:W-:-:S02]  /*90b0*/  HFMA2 R9, R13, R4, RZ.H0_H0 ;  /* 0x000000040d097231 */ /* 0x000fc400000400ff */
[----:B------:R-:W-:Y:S02]  /*90c0*/  HFMA2 R11, R17, R4, RZ.H0_H0 ;  /* 0x00000004110b7231 */ /* 0x000fe400000400ff */
[----:B------:R-:W-:Y:S02]  /*90d0*/  HADD2 R12, R12, -1056, -1056 ;  /* 0xe420e4200c0c7430 */ /* 0x000fe40000000000 */
[----:B------:R-:W-:Y:S01]  /*90e0*/  HADD2 R14, R47, -1056, -1056 ;  /* 0xe420e4202f0e7430 */ /* 0x000fe20000000000 */
[-C--:B------:R-:W-:Y:S01]  /*90f0*/  HFMA2.MMA R4, R2, R5.reuse, R8 ;  /* 0x0000000502047235 */ /* 0x080fe20000000008 */
[-C--:B------:R-:W-:Y:S01]  /*9100*/  HFMA2 R43, R12, R5.reuse, R9 ;  /* 0x000000050c2b7231 */ /* 0x080fe20000000009 */
[----:B------:R-:W-:Y:S01]  /*9110*/  HFMA2.MMA R47, R16, R5, R10 ;  /* 0x00000005102f7235 */ /* 0x000fe2000000000a */
[----:B------:R-:W-:Y:S02]  /*9120*/  HFMA2 R64, R14, R5, R11 ;  /* 0x000000050e407231 */ /* 0x000fe4000000000b */
[----:B------:R-:W0:Y:S01]  /*9130*/  LDS.128 R8, [UR4+0x30] ;  /* 0x00003004ff087984 */ /* 0x000e220008000c00 */
[----:B------:R-:W-:-:S02]  /*9140*/  LOP3.LUT R33, R33, 0x64006400, RZ, 0xfc, !PT ;  /* 0x6400640021217812 */ /* 0x000fc400078efcff */
[----:B------:R-:W-:Y:S02]  /*9150*/  LOP3.LUT R37, R37, 0x3f003f, RZ, 0xc0, !PT ;  /* 0x003f003f25257812 */ /* 0x000fe400078ec0ff */
[----:B------:R-:W-:Y:S01]  /*9160*/  LOP3.LUT R39, R44, 0x64006400, RZ, 0xfc, !PT ;  /* 0x640064002c277812 */ /* 0x000fe200078efcff */
[----:B------:R-:W-:Y:S01]  /*9170*/  HADD2 R33, R33, -1056, -1056 ;  /* 0xe420e42021217430 */ /* 0x000fe20000000000 */
[----:B------:R-:W-:Y:S02]  /*9180*/  LOP3.LUT R45, R45, 0x3f003f, RZ, 0xc0, !PT ;  /* 0x003f003f2d2d7812 */ /* 0x000fe400078ec0ff */
[----:B------:R-:W-:Y:S01]  /*9190*/  LOP3.LUT R40, R37, 0x64006400, RZ, 0xfc, !PT ;  /* 0x6400640025287812 */ /* 0x000fe200078efcff */
[----:B------:R-:W-:Y:S01]  /*91a0*/  HADD2 R39, R39, -1056, -1056 ;  /* 0xe420e42027277430 */ /* 0x000fe20000000000 */
[----:B------:R-:W-:Y:S02]  /*91b0*/  LOP3.LUT R41, R41, 0x64006400, RZ, 0xfc, !PT ;  /* 0x6400640029297812 */ /* 0x000fe400078efcff */
[----:B------:R-:W-:Y:S01]  /*91c0*/  LOP3.LUT R42, R42, 0x3f003f, RZ, 0xc0, !PT ;  /* 0x003f003f2a2a7812 */ /* 0x000fe200078ec0ff */
[-C--:B------:R-:W-:Y:S01]  /*91d0*/  HFMA2.MMA R4, R33, R6.reuse, R4 ;  /* 0x0000000621047235 */ /* 0x080fe20000000004 */
[----:B------:R-:W-:Y:S01]  /*91e0*/  LOP3.LUT R44, R45, 0x64006400, RZ, 0xfc, !PT ;  /* 0x640064002d2c7812 */ /* 0x000fe200078efcff */
[----:B------:R-:W-:Y:S01]  /*91f0*/  HADD2 R40, R40, -1056, -1056 ;  /* 0xe420e42028287430 */ /* 0x000fe20000000000 */
[----:B------:R-:W-:Y:S01]  /*9200*/  LOP3.LUT R42, R42, 0x64006400, RZ, 0xfc, !PT ;  /* 0x640064002a2a7812 */ /* 0x000fe200078efcff */
[----:B------:R-:W-:Y:S01]  /*9210*/  HADD2 R37, R41, -1056, -1056 ;  /* 0xe420e42029257430 */ /* 0x000fe20000000000 */
[----:B------:R-:W-:Y:S01]  /*9220*/  LOP3.LUT R49, R49, 0x64006400, RZ, 0xfc, !PT ;  /* 0x6400640031317812 */ /* 0x000fe200078efcff */
[----:B------:R-:W-:Y:S01]  /*9230*/  HFMA2.MMA R47, R39, R6, R47 ;  /* 0x00000006272f7235 */ /* 0x000fe2000000002f */
[----:B------:R-:W-:Y:S01]  /*9240*/  LOP3.LUT R63, R63, 0x3f003f, RZ, 0xc0, !PT ;  /* 0x003f003f3f3f7812 */ /* 0x000fe200078ec0ff */
[----:B------:R-:W-:Y:S01]  /*9250*/  HADD2 R44, R44, -1056, -1056 ;  /* 0xe420e4202c2c7430 */ /* 0x000fe20000000000 */
[----:B------:R-:W-:Y:S01]  /*9260*/  LOP3.LUT R31, R31, 0x64006400, RZ, 0xfc, !PT ;  /* 0x640064001f1f7812 */ /* 0x000fe200078efcff */
[----:B------:R-:W-:Y:S01]  /*9270*/  HFMA2 R5, R37, R6, R43 ;  /* 0x0000000625057231 */ /* 0x000fe2000000002b */
[----:B------:R-:W-:Y:S01]  /*9280*/  HFMA2.MMA R43, R40, R7, R4 ;  /* 0x00000007282b7235 */ /* 0x000fe20000000004 */
[----:B------:R-:W-:Y:S01]  /*9290*/  HADD2 R42, R42, -1056, -1056 ;  /* 0xe420e4202a2a7430 */ /* 0x000fe20000000000 */
[----:B------:R-:W-:Y:S01]  /*92a0*/  LOP3.LUT R29, R29, 0x64006400, RZ, 0xfc, !PT ;  /* 0x640064001d1d7812 */ /* 0x000fe200078efcff */
[----:B------:R-:W-:Y:S01]  /*92b0*/  HADD2 R41, R49, -1056, -1056 ;  /* 0xe420e42031297430 */ /* 0x000fe20000000000 */
[----:B------:R-:W-:-:S02]  /*92c0*/  LOP3.LUT R46, R63, 0x64006400, RZ, 0xfc, !PT ;  /* 0x640064003f2e7812 */ /* 0x000fc400078efcff */
[----:B------:R-:W-:Y:S01]  /*92d0*/  LOP3.LUT R4, R25, 0x64006400, RZ, 0xfc, !PT ;  /* 0x6400640019047812 */ /* 0x000fe200078efcff */
[-C--:B------:R-:W-:Y:S01]  /*92e0*/  HFMA2 R45, R42, R7.reuse, R5 ;  /* 0x000000072a2d7231 */ /* 0x080fe20000000005 */
[----:B------:R-:W-:Y:S01]  /*92f0*/  LOP3.LUT R32, R32, 0x3f003f, RZ, 0xc0, !PT ;  /* 0x003f003f20207812 */ /* 0x000fe200078ec0ff */
[----:B------:R-:W-:Y:S01]  /*9300*/  HADD2 R25, R31, -1056, -1056 ;  /* 0xe420e4201f197430 */ /* 0x000fe20000000000 */
        /* <DEDUP_REMOVED lines=9> */
[-C--:B0-----:R-:W-:Y:S01]  /*93a0*/  HFMA2.MMA R43, R25, R8.reuse, R43 ;  /* 0x00000008192b7235 */ /* 0x081fe2000000002b */
[----:B------:R-:W-:Y:S01]  /*93b0*/  LOP3.LUT R5, R5, 0x64006400, RZ, 0xfc, !PT ;  /* 0x6400640005057812 */ /* 0x000fe200078efcff */
        /* <DEDUP_REMOVED lines=179> */
.L_x_28:
[----:B------:R-:W-:Y:S01]  /*9ef0*/  IADD3 R62, R62, 0x20, RZ ;  /* 0x000000203e3e7810 */ /* 0x000fe20007ffe0ff */
[----:B------:R-:W-:Y:S01]  /*9f00*/  IMAD.WIDE.U32 R20, R59, 0x18, R20 ;  /* 0x000000183b147825 */ /* 0x000fe200078e0014 */
[----:B------:R-:W-:Y:S02]  /*9f10*/  UIADD3 UR4, UR4, 0x40, URZ ;  /* 0x0000004004047890 */ /* 0x000fe4000fffe03f */
[----:B------:R-:W-:Y:S01]  /*9f20*/  ISETP.GE.AND P0, PT, R62, UR5, PT ;  /* 0x000000053e007c0c */ /* 0x000fe2000bf06270 */
[----:B------:R-:W-:Y:S01]  /*9f30*/  IMAD R3, R28, 0x18, RZ ;  /* 0x000000181c037824 */ /* 0x000fe200078e02ff */
[----:B------:R-:W-:-:S04]  /*9f40*/  ISETP.LT.AND P2, PT, R62, R61, PT ;  /* 0x0000003d3e00720c */ /* 0x000fc80003f41270 */
[----:B------:R-:W-:-:S09]  /*9f50*/  IADD3 R21, R21, R3, RZ ;  /* 0x0000000315157210 */ /* 0x000fd20007ffe0ff */
[----:B------:R-:W-:Y:S05]  /*9f60*/  @!P0 BRA P2, `(.L_x_29) ;  /* 0xffffffd400dc8947 */ /* 0x000fea000103ffff */
.L_x_26:
[----:B------:R-:W-:Y:S01]  /*9f70*/  ISETP.GE.AND P0, PT, R62, R61, PT ;  /* 0x0000003d3e00720c */ /* 0x000fe20003f06270 */
[----:B------:R-:W-:-:S03]  /*9f80*/  ULDC UR5, c[0x0][0x260] ;  /* 0x0000980000057ab9 */ /* 0x000fc60000000800 */
[----:B------:R-:W-:Y:S01]  /*9f90*/  ISETP.GE.OR P0, PT, R62, UR5, P0 ;  /* 0x000000053e007c0c */ /* 0x000fe20008706670 */
[----:B------:R-:W-:-:S12]  /*9fa0*/  ULDC UR5, c[0x0][0x260] ;  /* 0x0000980000057ab9 */ /* 0x000fd80000000800 */
[----:B------:R-:W-:Y:S05]  /*9fb0*/  @P0 BRA `(.L_x_30) ;  /* 0x0000002400340947 */ /* 0x000fea0003800000 */
.L_x_32:
[----:B------:R-:W-:Y:S01]  /*9fc0*/  ISETP.NE.AND P0, PT, R62, R48, PT ;  /* 0x000000303e00720c */ /* 0x000fe20003f05270 */
[----:B------:R-:W0:-:S12]  /*9fd0*/  LDC R59, c[0x0][0x23c] ;  /* 0x00008f00ff3b7b82 */ /* 0x000e180000000800 */
[----:B------:R-:W1:Y:S01]  /*9fe0*/  @!P0 LDC.64 R2, c[0x0][0x248] ;  /* 0x00009200ff028b82 */ /* 0x000e620000000a00 */
[----:B------:R-:W-:Y:S02]  /*9ff0*/  @!P0 IADD3 R58, R58, 0x1, RZ ;  /* 0x000000013a3a8810 */ /* 0x000fe40007ffe0ff */
[----:B-----5:R-:W-:Y:S02]  /*a000*/  @!P0 LEA R5, R62, 0x1, 0x1 ;  /* 0x000000013e058811 */ /* 0x020fe400078e08ff */
[----:B------:R-:W-:-:S06]  /*a010*/  @!P0 LEA R6, R58, R1, 0x3 ;  /* 0x000000013a068211 */ /* 0x000fcc00078e18ff */
[----:B------:R-:W2:Y:S01]  /*a020*/  @!P0 LDL.64 R6, [R6] ;  /* 0x0000000006068983 */ /* 0x000ea20000100a00 */
[----:B0-----:R-:W-:-:S03]  /*a030*/  IMAD.WIDE R16, R59, 0x4, R20 ;  /* 0x000000043b107825 */ /* 0x001fc600078e0214 */
[----:B------:R-:W5:Y:S01]  /*a040*/  LDG.E.128.CONSTANT R20, desc[UR6][R20.64] ;  /* 0x0000000614147981 */ /* 0x000f62000c1e9d00 */
[----:B------:R-:W-:-:S03]  /*a050*/  IMAD.WIDE R12, R59, 0x4, R16 ;  /* 0x000000043b0c7825 */ /* 0x000fc600078e0210 */
[----:B------:R-:W5:Y:S01]  /*a060*/  LDG.E.128.CONSTANT R16, desc[UR6][R16.64] ;  /* 0x0000000610107981 */ /* 0x000f62000c1e9d00 */
[----:B-1----:R-:W-:-:S04]  /*a070*/  @!P0 IMAD.WIDE R2, R5, 0x2, R2 ;  /* 0x0000000205028825 */ /* 0x002fc800078e0202 */
[C---:B------:R-:W-:Y:S02]  /*a080*/  IMAD.WIDE R4, R59.reuse, 0x4, R12 ;  /* 0x000000043b047825 */ /* 0x040fe400078e020c */
[----:B------:R-:W3:Y:S04]  /*a090*/  @!P0 LDG.E.U16.CONSTANT R3, desc[UR6][R2.64] ;  /* 0x0000000602038981 */ /* 0x000ee8000c1e9500 */
[----:B------:R-:W5:Y:S04]  /*a0a0*/  LDG.E.128.CONSTANT R12, desc[UR6][R12.64] ;  /* 0x000000060c0c7981 */ /* 0x000f68000c1e9d00 */
[----:B------:R0:W5:Y:S01]  /*a0b0*/  LDG.E.128.CONSTANT R8, desc[UR6][R4.64] ;  /* 0x0000000604087981 */ /* 0x000162000c1e9d00 */
[----:B------:R-:W-:Y:S01]  /*a0c0*/  IMAD.WIDE R98, R59, 0x4, R4 ;  /* 0x000000043b627825 */ /* 0x000fe200078e0204 */
[----:B--2---:R-:W-:-:S02]  /*a0d0*/  @!P0 PRMT R96, R6, 0x7610, R96 ;  /* 0x0000761006608816 */ /* 0x004fc40000000060 */
[----:B------:R-:W-:Y:S02]  /*a0e0*/  @!P0 PRMT R95, R7, 0x7610, R95 ;  /* 0x00007610075f8816 */ /* 0x000fe4000000005f */
[----:B------:R-:W-:Y:S02]  /*a0f0*/  @!P0 PRMT R96, R96, 0x7610, R6 ;  /* 0x0000761060608816 */ /* 0x000fe40000000006 */
[----:B------:R-:W-:Y:S02]  /*a100*/  @!P0 PRMT R95, R95, 0x7610, R7 ;  /* 0x000076105f5f8816 */ /* 0x000fe40000000007 */
[----:B---3--:R-:W-:Y:S01]  /*a110*/  @!P0 IADD3 R48, R3, R62, RZ ;  /* 0x0000003e03308210 */ /* 0x008fe20007ffe0ff */
[----:B0-----:R-:W-:Y:S06]  /*a120*/  @!P1 BRA `(.L_x_31) ;  /* 0x0000002000c09947 */ /* 0x001fec0003800000 */
[----:B------:R-:W2:Y:S01]  /*a130*/  LDG.E.128.CONSTANT R4, desc[UR6][R98.64] ;  /* 0x0000000662047981 */ /* 0x000ea2000c1e9d00 */
[----:B-----5:R-:W-:Y:S02]  /*a140*/  SHF.R.U32.HI R85, RZ, 0xf, R22 ;  /* 0x0000000fff557819 */ /* 0x020fe40000011616 */
[----:B------:R-:W-:Y:S02]  /*a150*/  SHF.R.U32.HI R86, RZ, 0xf, R23 ;  /* 0x0000000fff567819 */ /* 0x000fe40000011617 */
[----:B------:R-:W-:Y:S02]  /*a160*/  SHF.R.U32.HI R83, RZ, 0xf, R20 ;  /* 0x0000000fff537819 */ /* 0x000fe40000011614 */
[C---:B------:R-:W-:Y:S02]  /*a170*/  LOP3.LUT R45, R22.reuse, 0x1f001f, RZ, 0xc0, !PT ;  /* 0x001f001f162d7812 */ /* 0x040fe400078ec0ff */
[----:B------:R-:W-:Y:S02]  /*a180*/  LOP3.LUT R2, R22, 0x3e003e0, RZ, 0xc0, !PT ;  /* 0x03e003e016027812 */ /* 0x000fe400078ec0ff */
[----:B------:R-:W-:-:S02]  /*a190*/  SHF.R.U32.HI R35, RZ, 0xa, R22 ;  /* 0x0000000aff237819 */ /* 0x000fc40000011616 */
[C---:B------:R-:W-:Y:S02]  /*a1a0*/  LOP3.LUT R47, R23.reuse, 0x1f001f, RZ, 0xc0, !PT ;  /* 0x001f001f172f7812 */ /* 0x040fe400078ec0ff */
[----:B------:R-:W-:Y:S02]  /*a1b0*/  LOP3.LUT R25, R23, 0x3e003e0, RZ, 0xc0, !PT ;  /* 0x03e003e017197812 */ /* 0x000fe400078ec0ff */
[----:B------:R-:W-:Y:S02]  /*a1c0*/  SHF.R.U32.HI R36, RZ, 0xa, R23 ;  /* 0x0000000aff247819 */ /* 0x000fe40000011617 */
[C---:B------:R-:W-:Y:S02]  /*a1d0*/  LOP3.LUT R41, R20.reuse, 0x1f001f, RZ, 0xc0, !PT ;  /* 0x001f001f14297812 */ /* 0x040fe400078ec0ff */
[----:B------:R-:W-:Y:S02]  /*a1e0*/  LOP3.LUT R24, R20, 0x3e003e0, RZ, 0xc0, !PT ;  /* 0x03e003e014187812 */ /* 0x000fe400078ec0ff */
[----:B------:R-:W-:-:S02]  /*a1f0*/  SHF.R.U32.HI R32, RZ, 0xa, R20 ;  /* 0x0000000aff207819 */ /* 0x000fc40000011614 */
[--C-:B------:R-:W-:Y:S02]  /*a200*/  SHF.R.U32.HI R84, RZ, 0xf, R21.reuse ;  /* 0x0000000fff547819 */ /* 0x100fe40000011615 */
[C---:B------:R-:W-:Y:S02]  /*a210*/  LOP3.LUT R43, R21.reuse, 0x1f001f, RZ, 0xc0, !PT ;  /* 0x001f001f152b7812 */ /* 0x040fe400078ec0ff */
[----:B------:R-:W-:Y:S02]  /*a220*/  LOP3.LUT R3, R21, 0x3e003e0, RZ, 0xc0, !PT ;  /* 0x03e003e015037812 */ /* 0x000fe400078ec0ff */
[----:B------:R-:W-:Y:S02]  /*a230*/  SHF.R.U32.HI R34, RZ, 0xa, R21 ;  /* 0x0000000aff227819 */ /* 0x000fe40000011615 */
[----:B------:R-:W-:Y:S02]  /*a240*/  SHF.R.U32.HI R22, RZ, 0xe, R18 ;  /* 0x0000000eff167819 */ /* 0x000fe40000011612 */
[----:B------:R-:W-:-:S02]  /*a250*/  SHF.R.U32.HI R23, RZ, 0xe, R19 ;  /* 0x0000000eff177819 */ /* 0x000fc40000011613 */
[----:B------:R-:W-:Y:S02]  /*a260*/  LOP3.LUT R85, R85, 0x10001, RZ, 0xc0, !PT ;  /* 0x0001000155557812 */ /* 0x000fe400078ec0ff */
[----:B------:R-:W-:Y:S02]  /*a270*/  LOP3.LUT R86, R86, 0x10001, RZ, 0xc0, !PT ;  /* 0x0001000156567812 */ /* 0x000fe400078ec0ff */
[----:B------:R-:W-:Y:S02]  /*a280*/  SHF.R.U32.HI R20, RZ, 0xe, R16 ;  /* 0x0000000eff147819 */ /* 0x000fe40000011610 */
[----:B------:R-:W-:Y:S02]  /*a290*/  SHF.R.U32.HI R21, RZ, 0xe, R17 ;  /* 0x0000000eff157819 */ /* 0x000fe40000011611 */
[C---:B------:R-:W-:Y:S02]  /*a2a0*/  LOP3.LUT R38, R17.reuse, 0x1f001f, RZ, 0xc0, !PT ;  /* 0x001f001f11267812 */ /* 0x040fe400078ec0ff */
[----:B------:R-:W-:-:S02]  /*a2b0*/  LOP3.LUT R27, R17, 0x3e003e0, RZ, 0xc0, !PT ;  /* 0x03e003e0111b7812 */ /* 0x000fc400078ec0ff */
[----:B------:R-:W-:Y:S02]  /*a2c0*/  SHF.R.U32.HI R63, RZ, 0xa, R17 ;  /* 0x0000000aff3f7819 */ /* 0x000fe40000011611 */
[----:B------:R-:W-:Y:S02]  /*a2d0*/  LOP3.LUT R83, R83, 0x10001, RZ, 0xc0, !PT ;  /* 0x0001000153537812 */ /* 0x000fe400078ec0ff */
[--C-:B------:R-:W-:Y:S02]  /*a2e0*/  SHF.R.U32.HI R17, RZ, 0xd, R13.reuse ;  /* 0x0000000dff117819 */ /* 0x100fe4000001160d */
[C---:B------:R-:W-:Y:S02]  /*a2f0*/  LOP3.LUT R67, R13.reuse, 0x1f001f, RZ, 0xc0, !PT ;  /* 0x001f001f0d437812 */ /* 0x040fe400078ec0ff */
[----:B------:R-:W-:Y:S02]  /*a300*/  LOP3.LUT R31, R13, 0x3e003e0, RZ, 0xc0, !PT ;  /* 0x03e003e00d1f7812 */ /* 0x000fe400078ec0ff */
[----:B------:R-:W-:-:S02]  /*a310*/  SHF.R.U32.HI R72, RZ, 0xa, R13 ;  /* 0x0000000aff487819 */ /* 0x000fc4000001160d */
[--C-:B------:R-:W-:Y:S02]  /*a320*/  SHF.R.U32.HI R13, RZ, 0xd, R14.reuse ;  /* 0x0000000dff0d7819 */ /* 0x100fe4000001160e */
[C---:B------:R-:W-:Y:S02]  /*a330*/  LOP3.LUT R68, R14.reuse, 0x1f001f, RZ, 0xc0, !PT ;  /* 0x001f001f0e447812 */ /* 0x040fe400078ec0ff */
[----:B------:R-:W-:Y:S02]  /*a340*/  LOP3.LUT R33, R14, 0x3e003e0, RZ, 0xc0, !PT ;  /* 0x03e003e00e217812 */ /* 0x000fe400078ec0ff */
[----:B------:R-:W-:Y:S02]  /*a350*/  SHF.R.U32.HI R73, RZ, 0xa, R14 ;  /* 0x0000000aff497819 */ /* 0x000fe4000001160e */
[C---:B------:R-:W-:Y:S02]  /*a360*/  LOP3.LUT R37, R16.reuse, 0x1f001f, RZ, 0xc0, !PT ;  /* 0x001f001f10257812 */ /* 0x040fe400078ec0ff */
[----:B------:R-:W-:-:S02]  /*a370*/  LOP3.LUT R26, R16, 0x3e003e0, RZ, 0xc0, !PT ;  /* 0x03e003e0101a7812 */ /* 0x000fc400078ec0ff */
[----:B------:R-:W-:Y:S02]  /*a380*/  SHF.R.U32.HI R49, RZ, 0xa, R16 ;  /* 0x0000000aff317819 */ /* 0x000fe40000011610 */
[----:B------:R-:W-:Y:S02]  /*a390*/  SHF.R.U32.HI R14, RZ, 0xd, R15 ;  /* 0x0000000dff0e7819 */ /* 0x000fe4000001160f */
[----:B------:R-:W-:Y:S02]  /*a3a0*/  LOP3.LUT R22, R85, 0x20002, R22, 0xf8, !PT ;  /* 0x0002000255167812 */ /* 0x000fe400078ef816 */
[----:B------:R-:W-:Y:S02]  /*a3b0*/  LOP3.LUT R23, R86, 0x20002, R23, 0xf8, !PT ;  /* 0x0002000256177812 */ /* 0x000fe400078ef817 */
[----:B------:R-:W-:Y:S02]  /*a3c0*/  SHF.R.U32.HI R16, RZ, 0xd, R12 ;  /* 0x0000000dff107819 */ /* 0x000fe4000001160c */
[----:B------:R-:W-:-:S02]  /*a3d0*/  LOP3.LUT R83, R83, 0x20002, R20, 0xf8, !PT ;  /* 0x0002000253537812 */ /* 0x000fc400078ef814 */
[C---:B------:R-:W-:Y:S02]  /*a3e0*/  LOP3.LUT R69, R19.reuse, 0x1f001f, RZ, 0xc0, !PT ;  /* 0x001f001f13457812 */ /* 0x040fe400078ec0ff */
[----:B------:R-:W-:Y:S02]  /*a3f0*/  LOP3.LUT R29, R19, 0x3e003e0, RZ, 0xc0, !PT ;  /* 0x03e003e0131d7812 */ /* 0x000fe400078ec0ff */
[----:B------:R-:W-:Y:S02]  /*a400*/  SHF.R.U32.HI R65, RZ, 0xa, R19 ;  /* 0x0000000aff417819 */ /* 0x000fe40000011613 */
[C---:B------:R-:W-:Y:S02]  /*a410*/  LOP3.LUT R66, R12.reuse, 0x1f001f, RZ, 0xc0, !PT ;  /* 0x001f001f0c427812 */ /* 0x040fe400078ec0ff */
[----:B------:R-:W-:Y:S02]  /*a420*/  LOP3.LUT R30, R12, 0x3e003e0, RZ, 0xc0, !PT ;  /* 0x03e003e00c1e7812 */ /* 0x000fe400078ec0ff */
[----:B------:R-:W-:-:S02]  /*a430*/  SHF.R.U32.HI R71, RZ, 0xa, R12 ;  /* 0x0000000aff477819 */ /* 0x000fc4000001160c */
[C---:B------:R-:W-:Y:S02]  /*a440*/  LOP3.LUT R39, R18.reuse, 0x1f001f, RZ, 0xc0, !PT ;  /* 0x001f001f12277812 */ /* 0x040fe400078ec0ff */
[----:B------:R-:W-:Y:S02]  /*a450*/  LOP3.LUT R28, R18, 0x3e003e0, RZ, 0xc0, !PT ;  /* 0x03e003e0121c7812 */ /* 0x000fe400078ec0ff */
[----:B------:R-:W-:Y:S02]  /*a460*/  SHF.R.U32.HI R64, RZ, 0xa, R18 ;  /* 0x0000000aff407819 */ /* 0x000fe40000011612 */
[----:B------:R-:W-:Y:S02]  /*a470*/  SHF.R.U32.HI R12, RZ, 0xc, R8 ;  /* 0x0000000cff0c7819 */ /* 0x000fe40000011608 */
[----:B------:R-:W-:Y:S02]  /*a480*/  SHF.R.U32.HI R19, RZ, 0xc, R11 ;  /* 0x0000000cff137819 */ /* 0x000fe4000001160b */
[----:B------:R-:W-:-:S02]  /*a490*/  LOP3.LUT R87, R11, 0x3e003e0, RZ, 0xc0, !PT ;  /* 0x03e003e00b577812 */ /* 0x000fc400078ec0ff */
[----:B------:R-:W-:Y:S02]  /*a4a0*/  LOP3.LUT R78, R11, 0x1f001f, RZ, 0xc0, !PT ;  /* 0x001f001f0b4e7812 */ /* 0x000fe400078ec0ff */
        /* <DEDUP_REMOVED lines=8> */
[----:B------:R-:W-:Y:S02]  /*a530*/  LOP3.LUT R11, R11, 0x80008, R12, 0xf8, !PT ;  /* 0x000800080b0b7812 */ /* 0x000fe400078ef80c */
[----:B------:R-:W-:Y:S02]  /*a540*/  LOP3.LUT R18, R13, 0x80008, R18, 0xf8, !PT ;  /* 0x000800080d127812 */ /* 0x000fe400078ef812 */
[----:B------:R-:W-:-:S02]  /*a550*/  LOP3.LUT R19, R14, 0x80008, R19, 0xf8, !PT ;  /* 0x000800080e137812 */ /* 0x000fc400078ef813 */
[----:B------:R-:W0:Y:S01]  /*a560*/  LDS.128 R12, [UR4] ;  /* 0x00000004ff0c7984 */ /* 0x000e220008000c00 */
[----:B------:R-:W-:Y:S02]  /*a570*/  LOP3.LUT R84, R84, 0x10001, RZ, 0xc0, !PT ;  /* 0x0001000154547812 */ /* 0x000fe400078ec0ff */
[----:B------:R-:W-:Y:S02]  /*a580*/  LOP3.LUT R42, R8, 0x3e003e0, RZ, 0xc0, !PT ;  /* 0x03e003e0082a7812 */ /* 0x000fe400078ec0ff */
[----:B------:R-:W-:Y:S02]  /*a590*/  LOP3.LUT R84, R84, 0x20002, R21, 0xf8, !PT ;  /* 0x0002000254547812 */ /* 0x000fe400078ef815 */
[----:B------:R-:W-:Y:S02]  /*a5a0*/  LOP3.LUT R75, R8, 0x1f001f, RZ, 0xc0, !PT ;  /* 0x001f001f084b7812 */ /* 0x000fe400078ec0ff */
[----:B------:R-:W-:Y:S02]  /*a5b0*/  SHF.R.U32.HI R79, RZ, 0xa, R8 ;  /* 0x0000000aff4f7819 */ /* 0x000fe40000011608 */
[----:B------:R-:W-:-:S02]  /*a5c0*/  SHF.R.U32.HI R8, RZ, 0xc, R9 ;  /* 0x0000000cff087819 */ /* 0x000fc40000011609 */
[C---:B------:R-:W-:Y:S02]  /*a5d0*/  LOP3.LUT R44, R9.reuse, 0x3e003e0, RZ, 0xc0, !PT ;  /* 0x03e003e0092c7812 */ /* 0x040fe400078ec0ff */
[----:B------:R-:W-:Y:S02]  /*a5e0*/  LOP3.LUT R76, R9, 0x1f001f, RZ, 0xc0, !PT ;  /* 0x001f001f094c7812 */ /* 0x000fe400078ec0ff */
[----:B------:R-:W-:Y:S02]  /*a5f0*/  SHF.R.U32.HI R80, RZ, 0xa, R9 ;  /* 0x0000000aff507819 */ /* 0x000fe40000011609 */
[----:B------:R-:W-:Y:S02]  /*a600*/  MOV R0, 0x2800 ;  /* 0x0000280000007802 */ /* 0x000fe40000000f00 */
[----:B------:R-:W-:Y:S02]  /*a610*/  LOP3.LUT R93, R31, 0x64006400, RZ, 0xfc, !PT ;  /* 0x640064001f5d7812 */ /* 0x000fe400078efcff */
[----:B------:R-:W-:-:S02]  /*a620*/  LOP3.LUT R17, R84, 0x40004, R17, 0xf8, !PT ;  /* 0x0004000454117812 */ /* 0x000fc400078ef811 */
[----:B------:R-:W-:Y:S02]  /*a630*/  LOP3.LUT R115, R87, 0x64006400, RZ, 0xfc, !PT ;  /* 0x6400640057737812 */ /* 0x000fe400078efcff */
[----:B------:R-:W-:Y:S01]  /*a640*/  LOP3.LUT R103, R28, 0x64006400, RZ, 0xfc, !PT ;  /* 0x640064001c677812 */ /* 0x000fe200078efcff */
[----:B------:R-:W-:Y:S01]  /*a650*/  HFMA2 R28, R93, R0.H0_H0, -48, -48 ;  /* 0xd200d2005d1c7431 */ /* 0x000fe20000040000 */
[C---:B------:R-:W-:Y:S02]  /*a660*/  LOP3.LUT R46, R10.reuse, 0x3e003e0, RZ, 0xc0, !PT ;  /* 0x03e003e00a2e7812 */ /* 0x040fe400078ec0ff */
[----:B------:R-:W-:Y:S02]  /*a670*/  LOP3.LUT R77, R10, 0x1f001f, RZ, 0xc0, !PT ;  /* 0x001f001f0a4d7812 */ /* 0x000fe400078ec0ff */
[----:B------:R-:W-:Y:S02]  /*a680*/  SHF.R.U32.HI R81, RZ, 0xa, R10 ;  /* 0x0000000aff517819 */ /* 0x000fe4000001160a */
[----:B------:R-:W-:-:S02]  /*a690*/  LOP3.LUT R17, R17, 0x80008, R8, 0xf8, !PT ;  /* 0x0008000811117812 */ /* 0x000fc400078ef808 */
[----:B------:R-:W-:Y:S02]  /*a6a0*/  LOP3.LUT R91, R3, 0x64006400, RZ, 0xfc, !PT ;  /* 0x64006400035b7812 */ /* 0x000fe400078efcff */
[----:B------:R-:W-:Y:S02]  /*a6b0*/  LOP3.LUT R43, R43, 0x64006400, RZ, 0xfc, !PT ;  /* 0x640064002b2b7812 */ /* 0x000fe400078efcff */
[----:B------:R-:W-:Y:S02]  /*a6c0*/  LOP3.LUT R41, R41, 0x64006400, RZ, 0xfc, !PT ;  /* 0x6400640029297812 */ /* 0x000fe400078efcff */
[----:B------:R-:W-:Y:S01]  /*a6d0*/  LOP3.LUT R97, R44, 0x64006400, RZ, 0xfc, !PT ;  /* 0x640064002c617812 */ /* 0x000fe200078efcff */
[----:B------:R-:W-:Y:S01]  /*a6e0*/  HFMA2 R44, R91, R0.H0_H0, -48, -48 ;  /* 0xd200d2005b2c7431 */ /* 0x000fe20000040000 */
[----:B------:R-:W-:Y:S02]  /*a6f0*/  LOP3.LUT R101, R2, 0x64006400, RZ, 0xfc, !PT ;  /* 0x6400640002657812 */ /* 0x000fe400078efcff */
[----:B------:R-:W-:-:S02]  /*a700*/  LOP3.LUT R109, R25, 0x64006400, RZ, 0xfc, !PT ;  /* 0x64006400196d7812 */ /* 0x000fc400078efcff */
[----:B------:R-:W-:Y:S01]  /*a710*/  LOP3.LUT R25, R42, 0x64006400, RZ, 0xfc, !PT ;  /* 0x640064002a197812 */ /* 0x000fe200078efcff */
[-C--:B------:R-:W-:Y:S01]  /*a720*/  HFMA2 R42, R101, R0.reuse.H0_H0, -48, -48 ;  /* 0xd200d200652a7431 */ /* 0x080fe20000040000 */
[----:B------:R-:W-:Y:S02]  /*a730*/  LOP3.LUT R35, R35, 0x1f001f, RZ, 0xc0, !PT ;  /* 0x001f001f23237812 */ /* 0x000fe400078ec0ff */
[----:B------:R-:W-:Y:S01]  /*a740*/  LOP3.LUT R113, R40, 0x64006400, RZ, 0xfc, !PT ;  /* 0x6400640028717812 */ /* 0x000fe200078efcff */
[-C--:B------:R-:W-:Y:S01]  /*a750*/  HFMA2 R40, R109, R0.reuse.H0_H0, -48, -48 ;  /* 0xd200d2006d287431 */ /* 0x080fe20000040000 */
[----:B------:R-:W-:Y:S01]  /*a760*/  LOP3.LUT R107, R46, 0x64006400, RZ, 0xfc, !PT ;  /* 0x640064002e6b7812 */ /* 0x000fe200078efcff */
[----:B------:R-:W-:Y:S01]  /*a770*/  HFMA2 R25, R25, R0.H0_H0, -48, -48 ;  /* 0xd200d20019197431 */ /* 0x000fe20000040000 */
[----:B------:R-:W-:Y:S02]  /*a780*/  LOP3.LUT R32, R32, 0x1f001f, RZ, 0xc0, !PT ;  /* 0x001f001f20207812 */ /* 0x000fe400078ec0ff */
[----:B------:R-:W-:-:S02]  /*a790*/  LOP3.LUT R35, R35, 0x64006400, RZ, 0xfc, !PT ;  /* 0x6400640023237812 */ /* 0x000fc400078efcff */
[----:B------:R-:W-:Y:S02]  /*a7a0*/  LOP3.LUT R34, R34, 0x1f001f, RZ, 0xc0, !PT ;  /* 0x001f001f22227812 */ /* 0x000fe400078ec0ff */
[----:B------:R-:W-:Y:S02]  /*a7b0*/  LOP3.LUT R32, R32, 0x64006400, RZ, 0xfc, !PT ;  /* 0x6400640020207812 */ /* 0x000fe400078efcff */
[----:B------:R-:W-:Y:S02]  /*a7c0*/  LOP3.LUT R34, R34, 0x64006400, RZ, 0xfc, !PT ;  /* 0x6400640022227812 */ /* 0x000fe400078efcff */
[----:B------:R-:W-:Y:S02]  /*a7d0*/  LOP3.LUT R27, R27, 0x64006400, RZ, 0xfc, !PT ;  /* 0x640064001b1b7812 */ /* 0x000fe400078efcff */
[----:B------:R-:W-:Y:S01]  /*a7e0*/  LOP3.LUT R111, R29, 0x64006400, RZ, 0xfc, !PT ;  /* 0x640064001d6f7812 */ /* 0x000fe200078efcff */
[-C--:B------:R-:W-:Y:S01]  /*a7f0*/  HFMA2 R29, R103, R0.reuse.H0_H0, -48, -48 ;  /* 0xd200d200671d7431 */ /* 0x080fe20000040000 */
        /* <DEDUP_REMOVED lines=9> */
[----:B------:R-:W-:Y:S01]  /*a890*/  HFMA2 R3, R115, R0.H0_H0, -48, -48 ;  /* 0xd200d20073037431 */ /* 0x000fe20000040000 */
[----:B------:R-:W-:-:S02]  /*a8a0*/  LOP3.LUT R64, R64, 0x64006400, RZ, 0xfc, !PT ;  /* 0x6400640040407812 */ /* 0x000fc400078efcff */
[----:B------:R-:W-:Y:S02]  /*a8b0*/  LOP3.LUT R63, R63, 0x1f001f, RZ, 0xc0, !PT ;  /* 0x001f001f3f3f7812 */ /* 0x000fe400078ec0ff */
[----:B------:R-:W-:Y:S02]  /*a8c0*/  LOP3.LUT R71, R71, 0x1f001f, RZ, 0xc0, !PT ;  /* 0x001f001f47477812 */ /* 0x000fe400078ec0ff */
[----:B------:R-:W-:Y:S02]  /*a8d0*/  LOP3.LUT R63, R63, 0x64006400, RZ, 0xfc, !PT ;  /* 0x640064003f3f7812 */ /* 0x000fe400078efcff */
[----:B------:R-:W-:Y:S02]  /*a8e0*/  LOP3.LUT R73, R73, 0x1f001f, RZ, 0xc0, !PT ;  /* 0x001f001f49497812 */ /* 0x000fe400078ec0ff */
[----:B------:R-:W-:Y:S02]  /*a8f0*/  LOP3.LUT R71, R71, 0x64006400, RZ, 0xfc, !PT ;  /* 0x6400640047477812 */ /* 0x000fe400078efcff */
[----:B------:R-:W-:-:S02]  /*a900*/  LOP3.LUT R73, R73, 0x64006400, RZ, 0xfc, !PT ;  /* 0x6400640049497812 */ /* 0x000fc400078efcff */
[----:B------:R-:W-:Y:S02]  /*a910*/  LOP3.LUT R76, R76, 0x64006400, RZ, 0xfc, !PT ;  /* 0x640064004c4c7812 */ /* 0x000fe400078efcff */
[----:B------:R-:W-:Y:S01]  /*a920*/  LOP3.LUT R79, R79, 0x1f001f, RZ, 0xc0, !PT ;  /* 0x001f001f4f4f7812 */ /* 0x000fe200078ec0ff */
[----:B------:R-:W-:Y:S01]  /*a930*/  HADD2 R73, R73, -1040, -1040 ;  /* 0xe410e41049497430 */ /* 0x000fe20000000000 */
[----:B------:R-:W-:Y:S01]  /*a940*/  LOP3.LUT R81, R81, 0x1f001f, RZ, 0xc0, !PT ;  /* 0x001f001f51517812 */ /* 0x000fe200078ec0ff */
[----:B------:R-:W-:Y:S01]  /*a950*/  HADD2 R76, R76, -1040, -1040 ;  /* 0xe410e4104c4c7430 */ /* 0x000fe20000000000 */
[----:B------:R-:W-:Y:S02]  /*a960*/  LOP3.LUT R79, R79, 0x64006400, RZ, 0xfc, !PT ;  /* 0x640064004f4f7812 */ /* 0x000fe400078efcff */
[----:B------:R-:W-:Y:S02]  /*a970*/  LOP3.LUT R82, R82, 0x1f001f, RZ, 0xc0, !PT ;  /* 0x001f001f52527812 */ /* 0x000fe400078ec0ff */
[----:B------:R-:W-:-:S02]  /*a980*/  LOP3.LUT R81, R81, 0x64006400, RZ, 0xfc, !PT ;  /* 0x6400640051517812 */ /* 0x000fc400078efcff */
[----:B------:R-:W-:Y:S02]  /*a990*/  LOP3.LUT R80, R80, 0x1f001f, RZ, 0xc0, !PT ;  /* 0x001f001f50507812 */ /* 0x000fe400078ec0ff */
[----:B------:R-:W-:Y:S02]  /*a9a0*/  ISETP.GE.AND P0, PT, R60, 0x2, PT ;  /* 0x000000023c00780c */ /* 0x000fe40003f06270 */
[----:B------:R-:W-:Y:S02]  /*a9b0*/  LOP3.LUT R80, R80, 0x64006400, RZ, 0xfc, !PT ;  /* 0x6400640050507812 */ /* 0x000fe400078efcff */
[----:B--2---:R-:W-:Y:S02]  /*a9c0*/  LOP3.LUT R88, R4, 0x3e003e0, RZ, 0xc0, !PT ;  /* 0x03e003e004587812 */ /* 0x004fe400078ec0ff */
[----:B------:R-:W-:Y:S02]  /*a9d0*/  SHF.R.U32.HI R9, RZ, 0xb, R6 ;  /* 0x0000000bff097819 */ /* 0x000fe40000011606 */
[----:B------:R-:W-:-:S02]  /*a9e0*/  LOP3.LUT R89, R6, 0x3e003e0, RZ, 0xc0, !PT ;  /* 0x03e003e006597812 */ /* 0x000fc400078ec0ff */
[----:B------:R-:W-:Y:S02]  /*a9f0*/  LOP3.LUT R85, R6, 0x1f001f, RZ, 0xc0, !PT ;  /* 0x001f001f06557812 */ /* 0x000fe400078ec0ff */
[----:B------:R-:W-:Y:S02]  /*aa00*/  SHF.R.U32.HI R22, RZ, 0xa, R6 ;  /* 0x0000000aff167819 */ /* 0x000fe40000011606 */
[----:B------:R-:W-:Y:S02]  /*aa10*/  LOP3.LUT R6, R7, 0x3e003e0, RZ, 0xc0, !PT ;  /* 0x03e003e007067812 */ /* 0x000fe400078ec0ff */
[----:B------:R-:W-:Y:S02]  /*aa20*/  LOP3.LUT R87, R88, 0x64006400, RZ, 0xfc, !PT ;  /* 0x6400640058577812 */ /* 0x000fe400078efcff */
[----:B------:R-:W-:Y:S02]  /*aa30*/  SHF.R.U32.HI R8, RZ, 0xb, R5 ;  /* 0x0000000bff087819 */ /* 0x000fe40000011605 */
[----:B------:R-:W-:-:S02]  /*aa40*/  SHF.R.U32.HI R10, RZ, 0xb, R7 ;  /* 0x0000000bff0a7819 */ /* 0x000fc40000011607 */
[----:B------:R-:W-:Y:S01]  /*aa50*/  LOP3.LUT R93, R6, 0x64006400, RZ, 0xfc, !PT ;  /* 0x64006400065d7812 */ /* 0x000fe200078efcff */
[----:B------:R-:W-:Y:S01]  /*aa60*/  HFMA2 R6, R87, R0.H0_H0, -48, -48 ;  /* 0xd200d20057067431 */ /* 0x000fe20000040000 */
[--C-:B------:R-:W-:Y:S02]  /*aa70*/  SHF.R.U32.HI R16, RZ, 0xb, R4.reuse ;  /* 0x0000000bff107819 */ /* 0x100fe40000011604 */
[----:B------:R-:W-:Y:S02]  /*aa80*/  LOP3.LUT R83, R4, 0x1f001f, RZ, 0xc0, !PT ;  /* 0x001f001f04537812 */ /* 0x000fe400078ec0ff */
[----:B------:R-:W-:Y:S02]  /*aa90*/  SHF.R.U32.HI R20, RZ, 0xa, R4 ;  /* 0x0000000aff147819 */ /* 0x000fe40000011604 */
[----:B------:R-:W-:Y:S01]  /*aaa0*/  LOP3.LUT R87, R45, 0x64006400, RZ, 0xfc, !PT ;  /* 0x640064002d577812 */ /* 0x000fe200078efcff */
[----:B------:R-:W-:Y:S01]  /*aab0*/  HADD2 R45, R43, -1040, -1040 ;  /* 0xe410e4102b2d7430 */ /* 0x000fe20000000000 */
[----:B------:R-:W-:-:S02]  /*aac0*/  LOP3.LUT R4, R5, 0x3e003e0, RZ, 0xc0, !PT ;  /* 0x03e003e005047812 */ /* 0x000fc400078ec0ff */
[----:B------:R-:W-:Y:S01]  /*aad0*/  LOP3.LUT R16, R11, 0x100010, R16, 0xf8, !PT ;  /* 0x001000100b107812 */ /* 0x000fe200078ef810 */
[----:B------:R-:W-:Y:S01]  /*aae0*/  HADD2 R43, R87, -1040, -1040 ;  /* 0xe410e410572b7430 */ /* 0x000fe20000000000 */
[----:B------:R-:W-:Y:S02]  /*aaf0*/  LOP3.LUT R17, R17, 0x100010, R8, 0xf8, !PT ;  /* 0x0010001011117812 */ /* 0x000fe400078ef808 */
[----:B------:R-:W-:Y:S02]  /*ab00*/  LOP3.LUT R18, R18, 0x100010, R9, 0xf8, !PT ;  /* 0x0010001012127812 */ /* 0x000fe400078ef809 */
[----:B------:R-:W-:Y:S02]  /*ab10*/  LOP3.LUT R19, R19, 0x100010, R10, 0xf8, !PT ;  /* 0x0010001013137812 */ /* 0x000fe400078ef80a */
[----:B------:R-:W1:Y:S01]  /*ab20*/  LDS.128 R8, [UR4+0x10] ;  /* 0x00001004ff087984 */ /* 0x000e620008000c00 */
[----:B------:R-:W-:Y:S02]  /*ab30*/  LOP3.LUT R91, R4, 0x64006400, RZ, 0xfc, !PT ;  /* 0x64006400045b7812 */ /* 0x000fe400078efcff */
[----:B------:R-:W-:Y:S01]  /*ab40*/  LOP3.LUT R88, R47, 0x64006400, RZ, 0xfc, !PT ;  /* 0x640064002f587812 */ /* 0x000fe200078efcff */
[----:B------:R-:W-:Y:S01]  /*ab50*/  HADD2 R47, R41, -1040, -1040 ;  /* 0xe410e410292f7430 */ /* 0x000fe20000000000 */
[----:B------:R-:W-:Y:S01]  /*ab60*/  LOP3.LUT R84, R5, 0x1f001f, RZ, 0xc0, !PT ;  /* 0x001f001f05547812 */ /* 0x000fe200078ec0ff */
[----:B------:R-:W-:Y:S01]  /*ab70*/  HFMA2 R4, R91, R0.H0_H0, -48, -48 ;  /* 0xd200d2005b047431 */ /* 0x000fe20000040000 */
[----:B------:R-:W-:Y:S01]  /*ab80*/  SHF.R.U32.HI R21, RZ, 0xa, R5 ;  /* 0x0000000aff157819 */ /* 0x000fe20000011605 */
[----:B------:R-:W-:Y:S01]  /*ab90*/  HADD2 R41, R88, -1040, -1040 ;  /* 0xe410e41058297430 */ /* 0x000fe20000000000 */
[----:B------:R-:W-:Y:S01]  /*aba0*/  LOP3.LUT R5, R24, 0x64006400, RZ, 0xfc, !PT ;  /* 0x6400640018057812 */ /* 0x000fe200078efcff */
[-C--:B0-----:R-:W-:Y:S01]  /*abb0*/  HFMA2.MMA R91, R43, R12.reuse, RZ ;  /* 0x0000000c2b5b7235 */ /* 0x081fe200000000ff */
[----:B------:R-:W-:Y:S01]  /*abc0*/  HFMA2 R88, R45, R12, RZ.H0_H0 ;  /* 0x0000000c2d587231 */ /* 0x000fe200000400ff */
[----:B------:R-:W-:Y:S01]  /*abd0*/  HFMA2.MMA R87, R47, R12, RZ ;  /* 0x0000000c2f577235 */ /* 0x000fe200000000ff */
[----:B------:R-:W-:Y:S01]  /*abe0*/  LOP3.LUT R89, R89, 0x64006400, RZ, 0xfc, !PT ;  /* 0x6400640059597812 */ /* 0x000fe200078efcff */
[----:B------:R-:W-:Y:S01]  /*abf0*/  HFMA2 R46, R5, R0.H0_H0, -48, -48 ;  /* 0xd200d200052e7431 */ /* 0x000fe20000040000 */
[----:B------:R-:W-:Y:S01]  /*ac00*/  LOP3.LUT R86, R7, 0x1f001f, RZ, 0xc0, !PT ;  /* 0x001f001f07567812 */ /* 0x000fe200078ec0ff */
[----:B------:R-:W-:Y:S01]  /*ac10*/  HFMA2 R12, R41, R12, RZ.H0_H0 ;  /* 0x0000000c290c7231 */ /* 0x000fe200000400ff */
[----:B------:R-:W-:Y:S01]  /*ac20*/  SHF.R.U32.HI R23, RZ, 0xa, R7 ;  /* 0x0000000aff177819 */ /* 0x000fe20000011607 */
[-C--:B------:R-:W-:Y:S01]  /*ac30*/  HFMA2.MMA R91, R42, R13.reuse, R91 ;  /* 0x0000000d2a5b7235 */ /* 0x080fe2000000005b */
[----:B------:R-:W-:Y:S01]  /*ac40*/  HFMA2 R2, R89, R0.H0_H0, -48, -48 ;  /* 0xd200d20059027431 */ /* 0x000fe20000040000 */
[----:B------:R-:W-:Y:S01]  /*ac50*/  HFMA2.MMA R89, R46, R13, R87 ;  /* 0x0000000d2e597235 */ /* 0x000fe20000000057 */
[-C--:B------:R-:W-:Y:S01]  /*ac60*/  HFMA2 R92, R40, R13.reuse, R12 ;  /* 0x0000000d285c7231 */ /* 0x080fe2000000000c */
[----:B------:R-:W-:Y:S01]  /*ac70*/  LOP3.LUT R12, R37, 0x64006400, RZ, 0xfc, !PT ;  /* 0x64006400250c7812 */ /* 0x000fe200078efcff */
[----:B------:R-:W-:Y:S01]  /*ac80*/  HADD2 R37, R35, -1040, -1040 ;  /* 0xe410e41023257430 */ /* 0x000fe20000000000 */
[----:B------:R-:W-:Y:S01]  /*ac90*/  LOP3.LUT R87, R36, 0x1f001f, RZ, 0xc0, !PT ;  /* 0x001f001f24577812 */ /* 0x000fe200078ec0ff */
[----:B------:R-:W-:Y:S01]  /*aca0*/  HFMA2 R90, R44, R13, R88 ;  /* 0x0000000d2c5a7231 */ /* 0x000fe20000000058 */
[----:B------:R-:W-:Y:S01]  /*acb0*/  LOP3.LUT R88, R69, 0x64006400, RZ, 0xfc, !PT ;  /* 0x6400640045587812 */ /* 0x000fe200078efcff */
[----:B------:R-:W-:Y:S01]  /*acc0*/  HADD2 R69, R32, -1040, -1040 ;  /* 0xe410e41020457430 */ /* 0x000fe20000000000 */
[----:B------:R-:W-:Y:S01]  /*acd0*/  LOP3.LUT R13, R39, 0x64006400, RZ, 0xfc, !PT ;  /* 0x64006400270d7812 */ /* 0x000fe200078efcff */
[-C--:B------:R-:W-:Y:S01]  /*ace0*/  HFMA2.MMA R91, R37, R14.reuse, R91 ;  /* 0x0000000e255b7235 */ /* 0x080fe2000000005b */
[----:B------:R-:W-:Y:S01]  /*acf0*/  LOP3.LUT R87, R87, 0x64006400, RZ, 0xfc, !PT ;  /* 0x6400640057577812 */ /* 0x000fe200078efcff */
[----:B------:R-:W-:Y:S01]  /*ad00*/  HADD2 R39, R34, -1040, -1040 ;  /* 0xe410e41022277430 */ /* 0x000fe20000000000 */
[----:B------:R-:W-:Y:S01]  /*ad10*/  LOP3.LUT R36, R38, 0x64006400, RZ, 0xfc, !PT ;  /* 0x6400640026247812 */ /* 0x000fe200078efcff */
[----:B------:R-:W-:Y:S01]  /*ad20*/  HADD2 R34, R13, -1040, -1040 ;  /* 0xe410e4100d227430 */ /* 0x000fe20000000000 */
[----:B------:R-:W-:Y:S01]  /*ad30*/  HFMA2.MMA R89, R69, R14, R89 ;  /* 0x0000000e45597235 */ /* 0x000fe20000000059 */
[----:B------:R-:W-:Y:S01]  /*ad40*/  HADD2 R35, R87, -1040, -1040 ;  /* 0xe410e41057237430 */ /* 0x000fe20000000000 */
[----:B------:R-:W-:Y:S01]  /*ad50*/  LOP3.LUT R7, R30, 0x64006400, RZ, 0xfc, !PT ;  /* 0x640064001e077812 */ /* 0x000fe200078efcff */
[----:B------:R-:W-:Y:S01]  /*ad60*/  HADD2 R38, R12, -1040, -1040 ;  /* 0xe410e4100c267430 */ /* 0x000fe20000000000 */
[----:B------:R-:W-:Y:S01]  /*ad70*/  LOP3.LUT R87, R68, 0x64006400, RZ, 0xfc, !PT ;  /* 0x6400640044577812 */ /* 0x000fe200078efcff */
[-C--:B------:R-:W-:Y:S01]  /*ad80*/  HFMA2 R90, R39, R14.reuse, R90 ;  /* 0x0000000e275a7231 */ /* 0x080fe2000000005a */
[-C--:B------:R-:W-:Y:S01]  /*ad90*/  HFMA2.MMA R13, R34, R15.reuse, R91 ;  /* 0x0000000f220d7235 */ /* 0x080fe2000000005b */
[----:B------:R-:W-:Y:S01]  /*ada0*/  HADD2 R36, R36, -1040, -1040 ;  /* 0xe410e41024247430 */ /* 0x000fe20000000000 */
[----:B------:R-:W-:Y:S01]  /*adb0*/  LOP3.LUT R83, R83, 0x64006400, RZ, 0xfc, !PT ;  /* 0x6400640053537812 */ /* 0x000fe200078efcff */
[----:B------:R-:W-:Y:S01]  /*adc0*/  HFMA2 R92, R35, R14, R92 ;  /* 0x0000000e235c7231 */ /* 0x000fe2000000005c */
[----:B------:R-:W-:Y:S01]  /*add0*/  HFMA2.MMA R89, R38, R15, R89 ;  /* 0x0000000f26597235 */ /* 0x000fe20000000059 */
[----:B------:R-:W-:Y:S01]  /*ade0*/  HADD2 R32, R88, -1040, -1040 ;  /* 0xe410e41058207430 */ /* 0x000fe20000000000 */
[----:B------:R-:W-:Y:S01]  /*adf0*/  LOP3.LUT R88, R65, 0x1f001f, RZ, 0xc0, !PT ;  /* 0x001f001f41587812 */ /* 0x000fe200078ec0ff */
[-C--:B------:R-:W-:Y:S01]  /*ae00*/  HFMA2 R12, R36, R15.reuse, R90 ;  /* 0x0000000f240c7231 */ /* 0x080fe2000000005a */
[----:B------:R-:W-:Y:S01]  /*ae10*/  LOP3.LUT R65, R67, 0x64006400, RZ, 0xfc, !PT ;  /* 0x6400640043417812 */ /* 0x000fe200078efcff */
[----:B------:R-:W-:Y:S01]  /*ae20*/  HFMA2 R15, R32, R15, R92 ;  /* 0x0000000f200f7231 */ /* 0x000fe2000000005c */
[-C--:B-1----:R-:W-:Y:S01]  /*ae30*/  HFMA2.MMA R92, R29, R8.reuse, R13 ;  /* 0x000000081d5c7235 */ /* 0x082fe2000000000d */
[-C--:B------:R-:W-:Y:S01]  /*ae40*/  HFMA2 R30, R7, R0.reuse.H0_H0, -48, -48 ;  /* 0xd200d200071e7431 */ /* 0x080fe20000040000 */
[----:B------:R-:W-:Y:S01]  /*ae50*/  HFMA2.MMA R90, R33, R8, R89 ;  /* 0x00000008215a7235 */ /* 0x000fe20000000059 */
[-C--:B------:R-:W-:Y:S01]  /*ae60*/  HFMA2 R24, R113, R0.reuse.H0_H0, -48, -48 ;  /* 0xd200d20071187431 */ /* 0x080fe20000040000 */
[----:B------:R-:W-:Y:S01]  /*ae70*/  LOP3.LUT R89, R70, 0x64006400, RZ, 0xfc, !PT ;  /* 0x6400640046597812 */ /* 0x000fe200078efcff */
[-C--:B------:R-:W-:Y:S01]  /*ae80*/  HFMA2 R7, R97, R0.reuse.H0_H0, -48, -48 ;  /* 0xd200d20061077431 */ /* 0x080fe20000040000 */
[----:B------:R-:W-:Y:S01]  /*ae90*/  LOP3.LUT R88, R88, 0x64006400, RZ, 0xfc, !PT ;  /* 0x6400640058587812 */ /* 0x000fe200078efcff */
[-C--:B------:R-:W-:Y:S01]  /*aea0*/  HFMA2 R5, R107, R0.reuse.H0_H0, -48, -48 ;  /* 0xd200d2006b057431 */ /* 0x080fe20000040000 */
[----:B------:R-:W-:Y:S01]  /*aeb0*/  LOP3.LUT R20, R20, 0x1f001f, RZ, 0xc0, !PT ;  /* 0x001f001f14147812 */ /* 0x000fe200078ec0ff */
[----:B------:R-:W-:Y:S01]  /*aec0*/  HFMA2 R0, R93, R0.H0_H0, -48, -48 ;  /* 0xd200d2005d007431 */ /* 0x000fe20000040000 */
[----:B------:R-:W-:Y:S01]  /*aed0*/  LOP3.LUT R22, R22, 0x1f001f, RZ, 0xc0, !PT ;  /* 0x001f001f16167812 */ /* 0x000fe200078ec0ff */
[-C--:B------:R-:W-:Y:S01]  /*aee0*/  HFMA2 R91, R31, R8.reuse, R12 ;  /* 0x000000081f5b7231 */ /* 0x080fe2000000000c */
[----:B------:R-:W-:Y:S01]  /*aef0*/  LOP3.LUT R20, R20, 0x64006400, RZ, 0xfc, !PT ;  /* 0x6400640014147812 */ /* 0x000fe200078efcff */
[----:B------:R-:W-:Y:S01]  /*af00*/  HFMA2 R93, R27, R8, R15 ;  /* 0x000000081b5d7231 */ /* 0x000fe2000000000f */
[----:B------:R-:W-:Y:S01]  /*af10*/  LOP3.LUT R8, R66, 0x64006400, RZ, 0xfc, !PT ;  /* 0x6400640042087812 */ /* 0x000fe200078efcff */
[----:B------:R-:W0:Y:S01]  /*af20*/  LDS.128 R12, [UR4+0x20] ;  /* 0x00002004ff0c7984 */ /* 0x000e220008000c00 */
[----:B------:R-:W-:Y:S01]  /*af30*/  HADD2 R70, R49, -1040, -1040 ;  /* 0xe410e41031467430 */ /* 0x000fe20000000000 */
[----:B------:R-:W-:Y:S01]  /*af40*/  LOP3.LUT R22, R22, 0x64006400, RZ, 0xfc, !PT ;  /* 0x6400640016167812 */ /* 0x000fe200078efcff */
[----:B------:R-:W-:Y:S01]  /*af50*/  HADD2 R66, R64, -1040, -1040 ;  /* 0xe410e41040427430 */ /* 0x000fe20000000000 */
[----:B------:R-:W-:Y:S01]  /*af60*/  LOP3.LUT R21, R21, 0x1f001f, RZ, 0xc0, !PT ;  /* 0x001f001f15157812 */ /* 0x000fe200078ec0ff */
[----:B------:R-:W-:Y:S01]  /*af70*/  HADD2 R68, R63, -1040, -1040 ;  /* 0xe410e4103f447430 */ /* 0x000fe20000000000 */
[----:B------:R-:W-:Y:S01]  /*af80*/  LOP3.LUT R16, R16, 0x64006400, RZ, 0xfc, !PT ;  /* 0x6400640010107812 */ /* 0x000fe200078efcff */
[-C--:B------:R-:W-:Y:S01]  /*af90*/  HFMA2.MMA R90, R70, R9.reuse, R90 ;  /* 0x00000009465a7235 */ /* 0x080fe2000000005a */
        /* <DEDUP_REMOVED lines=8> */
[----:B------:R-:W-:Y:S01]  /*b020*/  HFMA2 R93, R64, R9, R93 ;  /* 0x00000009405d7231 */ /* 0x000fe2000000005d */
        /* <DEDUP_REMOVED lines=9> */
[-C--:B------:R-:W-:Y:S01]  /*b0c0*/  HFMA2 R91, R28, R11.reuse, R91 ;  /* 0x0000000b1c5b7231 */ /* 0x080fe2000000005b */
[----:B------:R-:W-:Y:S01]  /*b0d0*/  LOP3.LUT R75, R87, 0x64006400, RZ, 0xfc, !PT ;  /* 0x64006400574b7812 */ /* 0x000fe200078efcff */
[----:B------:R-:W-:Y:S01]  /*b0e0*/  HFMA2 R93, R24, R11, R93 ;  /* 0x0000000b185d7231 */ /* 0x000fe2000000005d */
[----:B------:R-:W-:Y:S01]  /*b0f0*/  LOP3.LUT R87, R78, 0x64006400, RZ, 0xfc, !PT ;  /* 0x640064004e577812 */ /* 0x000fe200078efcff */
[----:B------:R-:W1:Y:S01]  /*b100*/  LDS.128 R8, [UR4+0x30] ;  /* 0x00003004ff087984 */ /* 0x000e620008000c00 */
[----:B------:R-:W-:Y:S01]  /*b110*/  HADD2 R77, R71, -1040, -1040 ;  /* 0xe410e410474d7430 */ /* 0x000fe20000000000 */
[----:B------:R-:W-:Y:S01]  /*b120*/  LOP3.LUT R88, R88, 0x64006400, RZ, 0xfc, !PT ;  /* 0x6400640058587812 */ /* 0x000fe200078efcff */
[----:B------:R-:W-:Y:S01]  /*b130*/  HADD2 R78, R72, -1040, -1040 ;  /* 0xe410e410484e7430 */ /* 0x000fe20000000000 */
[----:B------:R-:W-:Y:S01]  /*b140*/  LOP3.LUT R23, R23, 0x1f001f, RZ, 0xc0, !PT ;  /* 0x001f001f17177812 */ /* 0x000fe200078ec0ff */
[----:B------:R-:W-:Y:S01]  /*b150*/  HADD2 R74, R74, -1040, -1040 ;  /* 0xe410e4104a4a7430 */ /* 0x000fe20000000000 */
[----:B------:R-:W-:Y:S01]  /*b160*/  LOP3.LUT R18, R18, 0x64006400, RZ, 0xfc, !PT ;  /* 0x6400640012127812 */ /* 0x000fe200078efcff */
[----:B------:R-:W-:Y:S01]  /*b170*/  HADD2 R75, R75, -1040, -1040 ;  /* 0xe410e4104b4b7430 */ /* 0x000fe20000000000 */
[----:B------:R-:W-:Y:S01]  /*b180*/  LOP3.LUT R21, R21, 0x64006400, RZ, 0xfc, !PT ;  /* 0x6400640015157812 */ /* 0x000fe200078efcff */
[----:B------:R-:W-:Y:S01]  /*b190*/  HADD2 R71, R88, -1040, -1040 ;  /* 0xe410e41058477430 */ /* 0x000fe20000000000 */
[-C--:B0-----:R-:W-:Y:S01]  /*b1a0*/  HFMA2.MMA R90, R77, R12.reuse, R90 ;  /* 0x0000000c4d5a7235 */ /* 0x081fe2000000005a */
[-C--:B------:R-:W-:Y:S01]  /*b1b0*/  HFMA2 R91, R75, R12.reuse, R91 ;  /* 0x0000000c4b5b7231 */ /* 0x080fe2000000005b */
[----:B------:R-:W-:Y:S01]  /*b1c0*/  HFMA2.MMA R92, R73, R12, R92 ;  /* 0x0000000c495c7235 */ /* 0x000fe2000000005c */
[----:B------:R-:W-:Y:S01]  /*b1d0*/  HFMA2 R93, R71, R12, R93 ;  /* 0x0000000c475d7231 */ /* 0x000fe2000000005d */
        /* <DEDUP_REMOVED lines=9> */
[-C--:B------:R-:W-:Y:S01]  /*b270*/  HFMA2 R91, R7, R14.reuse, R91 ;  /* 0x0000000e075b7231 */ /* 0x080fe2000000005b */
[----:B------:R-:W-:Y:S01]  /*b280*/  LOP3.LUT R23, R23, 0x64006400, RZ, 0xfc, !PT ;  /* 0x6400640017177812 */ /* 0x000fe200078efcff */
[----:B------:R-:W-:Y:S01]  /*b290*/  HFMA2 R93, R3, R14, R93 ;  /* 0x0000000e035d7231 */ /* 0x000fe2000000005d */
[-C--:B------:R-:W-:Y:S01]  /*b2a0*/  HFMA2.MMA R90, R25, R14.reuse, R90 ;  /* 0x0000000e195a7235 */ /* 0x080fe2000000005a */
[----:B------:R-:W-:Y:S01]  /*b2b0*/  HADD2 R85, R83, -1040, -1040 ;  /* 0xe410e41053557430 */ /* 0x000fe20000000000 */
[----:B------:R-:W-:Y:S01]  /*b2c0*/  HFMA2.MMA R92, R5, R14, R92 ;  /* 0x0000000e055c7235 */ /* 0x000fe2000000005c */
        /* <DEDUP_REMOVED lines=8> */
[----:B------:R-:W-:-:S02]  /*b350*/  HADD2 R79, R13, -1040, -1040 ;  /* 0xe410e4100d4f7430 */ /* 0x000fc40000000000 */
[-C--:B------:R-:W-:Y:S02]  /*b360*/  HFMA2 R93, R80, R15.reuse, R93 ;  /* 0x0000000f505d7231 */ /* 0x080fe4000000005d */
[----:B------:R-:W-:Y:S01]  /*b370*/  HADD2 R81, R87, -1040, -1040 ;  /* 0xe410e41057517430 */ /* 0x000fe20000000000 */
[-C--:B-1----:R-:W-:Y:S01]  /*b380*/  HFMA2.MMA R90, R85, R8.reuse, R90 ;  /* 0x00000008555a7235 */ /* 0x082fe2000000005a */
[----:B------:R-:W-:Y:S01]  /*b390*/  HFMA2 R91, R84, R15, R91 ;  /* 0x0000000f545b7231 */ /* 0x000fe2000000005b */
[----:B------:R-:W-:Y:S01]  /*b3a0*/  HFMA2.MMA R92, R79, R8, R92 ;  /* 0x000000084f5c7235 */ /* 0x000fe2000000005c */
[----:B------:R-:W-:Y:S02]  /*b3b0*/  HFMA2 R93, R81, R8, R93 ;  /* 0x00000008515d7231 */ /* 0x000fe4000000005d */
[----:B------:R-:W-:Y:S02]  /*b3c0*/  HADD2 R83, R12, -1040, -1040 ;  /* 0xe410e4100c537430 */ /* 0x000fe40000000000 */
[----:B------:R-:W-:Y:S01]  /*b3d0*/  HFMA2 R13, R0, R9, R93 ;  /* 0x00000009000d7231 */ /* 0x000fe2000000005d */
[-C--:B------:R-:W-:Y:S01]  /*b3e0*/  HFMA2.MMA R90, R6, R9.reuse, R90 ;  /* 0x00000009065a7235 */ /* 0x080fe2000000005a */
[----:B------:R-:W-:Y:S01]  /*b3f0*/  HADD2 R93, R20, -1040, -1040 ;  /* 0xe410e410145d7430 */ /* 0x000fe20000000000 */
[----:B------:R-:W-:Y:S01]  /*b400*/  HFMA2.MMA R92, R2, R9, R92 ;  /* 0x00000009025c7235 */ /* 0x000fe2000000005c */
[----:B------:R-:W-:-:S02]  /*b410*/  HADD2 R89, R22, -1040, -1040 ;  /* 0xe410e41016597430 */ /* 0x000fc40000000000 */
[----:B------:R-:W-:Y:S02]  /*b420*/  HFMA2 R91, R83, R8, R91 ;  /* 0x00000008535b7231 */ /* 0x000fe4000000005b */
[----:B------:R-:W-:Y:S01]  /*b430*/  HADD2 R94, R16, -1040, -1040 ;  /* 0xe410e410105e7430 */ /* 0x000fe20000000000 */
[-C--:B------:R-:W-:Y:S01]  /*b440*/  HFMA2.MMA R8, R93, R10.reuse, R90 ;  /* 0x0000000a5d087235 */ /* 0x080fe2000000005a */
[----:B------:R-:W-:Y:S01]  /*b450*/  HFMA2 R12, R4, R9, R91 ;  /* 0x00000009040c7231 */ /* 0x000fe2000000005b */
[----:B------:R-:W-:Y:S01]  /*b460*/  HFMA2.MMA R9, R89, R10, R92 ;  /* 0x0000000a59097235 */ /* 0x000fe2000000005c */
[----:B------:R-:W-:Y:S02]  /*b470*/  HADD2 R90, R18, -1040, -1040 ;  /* 0xe410e410125a7430 */ /* 0x000fe40000000000 */
[----:B------:R-:W-:Y:S02]  /*b480*/  HADD2 R91, R21, -1040, -1040 ;  /* 0xe410e410155b7430 */ /* 0x000fe40000000000 */
[----:B------:R-:W-:Y:S01]  /*b490*/  HADD2 R87, R23, -1040, -1040 ;  /* 0xe410e41017577430 */ /* 0x000fe20000000000 */
[-C--:B------:R-:W-:Y:S01]  /*b4a0*/  HFMA2.MMA R8, R94, R11.reuse, R8 ;  /* 0x0000000b5e087235 */ /* 0x080fe20000000008 */
[----:B------:R-:W-:Y:S01]  /*b4b0*/  HFMA2 R12, R91, R10, R12 ;  /* 0x0000000a5b0c7231 */ /* 0x000fe2000000000c */
[----:B------:R-:W-:Y:S01]  /*b4c0*/  HFMA2.MMA R9, R90, R11, R9 ;  /* 0x0000000b5a097235 */ /* 0x000fe20000000009 */
[----:B------:R-:W-:-:S02]  /*b4d0*/  HADD2 R92, R17, -1040, -1040 ;  /* 0xe410e410115c7430 */ /* 0x000fc40000000000 */
[----:B------:R-:W-:Y:S02]  /*b4e0*/  HFMA2 R13, R87, R10, R13 ;  /* 0x0000000a570d7231 */ /* 0x000fe4000000000d */
[----:B------:R-:W-:Y:S02]  /*b4f0*/  HADD2 R88, R19, -1040, -1040 ;  /* 0xe410e41013587430 */ /* 0x000fe40000000000 */
[-C--:B------:R-:W-:Y:S02]  /*b500*/  HFMA2 R12, R92, R11.reuse, R12 ;  /* 0x0000000b5c0c7231 */ /* 0x080fe4000000000c */
[----:B------:R-:W-:Y:S02]  /*b510*/  HFMA2 R13, R88, R11, R13 ;  /* 0x0000000b580d7231 */ /* 0x000fe4000000000d */
[----:B------:R-:W-:Y:S02]  /*b520*/  HADD2 R8, R8.H0_H0, R8.H1_H1 ;  /* 0x3000000808087230 */ /* 0x000fe40000000800 */
[----:B------:R-:W-:-:S02]  /*b530*/  HADD2 R12, R12.H0_H0, R12.H1_H1 ;  /* 0x3000000c0c0c7230 */ /* 0x000fc40000000800 */
        /* <DEDUP_REMOVED lines=9> */
[----:B------:R-:W1:Y:S04]  /*b5d0*/  LDS.128 R12, [UR4+0x90] ;  /* 0x00009004ff0c7984 */ /* 0x000e680008000c00 */
[----:B------:R-:W2:Y:S01]  /*b5e0*/  LDS.128 R16, [UR4+0xa0] ;  /* 0x0000a004ff107984 */ /* 0x000ea20008000c00 */
[-C--:B0-----:R-:W-:Y:S01]  /*b5f0*/  HFMA2.MMA R23, R47, R8.reuse, RZ ;  /* 0x000000082f177235 */ /* 0x081fe200000000ff */
[-C--:B------:R-:W-:Y:S01]  /*b600*/  HFMA2 R22, R45, R8.reuse, RZ.H0_H0 ;  /* 0x000000082d167231 */ /* 0x080fe200000400ff */
[----:B------:R-:W-:Y:S01]  /*b610*/  HFMA2.MMA R21, R43, R8, RZ ;  /* 0x000000082b157235 */ /* 0x000fe200000000ff */
[----:B------:R-:W-:Y:S02]  /*b620*/  HFMA2 R20, R41, R8, RZ.H0_H0 ;  /* 0x0000000829147231 */ /* 0x000fe400000400ff */
[----:B------:R-:W-:-:S03]  /*b630*/  HFMA2 R97, R44, R9, R22 ;  /* 0x000000092c617231 */ /* 0x000fc60000000016 */
[-C--:B------:R-:W-:Y:S01]  /*b640*/  HFMA2.MMA R8, R46, R9.reuse, R23 ;  /* 0x000000092e087235 */ /* 0x080fe20000000017 */
[-C--:B------:R-:W-:Y:S01]  /*b650*/  HFMA2 R97, R39, R10.reuse, R97 ;  /* 0x0000000a27617231 */ /* 0x080fe20000000061 */
[----:B------:R-:W-:Y:S01]  /*b660*/  HFMA2.MMA R100, R42, R9, R21 ;  /* 0x000000092a647235 */ /* 0x000fe20000000015 */
[----:B------:R-:W-:Y:S02]  /*b670*/  HFMA2 R9, R40, R9, R20 ;  /* 0x0000000928097231 */ /* 0x000fe40000000014 */
[-C--:B------:R-:W-:Y:S01]  /*b680*/  HFMA2 R97, R36, R11.reuse, R97 ;  /* 0x0000000b24617231 */ /* 0x080fe20000000061 */
[----:B------:R-:W0:Y:S01]  /*b690*/  LDS.128 R20, [UR4+0xb0] ;  /* 0x0000b004ff147984 */ /* 0x000e220008000c00 */
[----:B------:R-:W-:Y:S01]  /*b6a0*/  HFMA2 R9, R35, R10, R9 ;  /* 0x0000000a23097231 */ /* 0x000fe20000000009 */
[-C--:B------:R-:W-:Y:S01]  /*b6b0*/  HFMA2.MMA R8, R69, R10.reuse, R8 ;  /* 0x0000000a45087235 */ /* 0x080fe20000000008 */
[----:B-1----:R-:W-:Y:S01]  /*b6c0*/  HFMA2 R97, R31, R12, R97 ;  /* 0x0000000c1f617231 */ /* 0x002fe20000000061 */
[----:B------:R-:W-:Y:S01]  /*b6d0*/  HFMA2.MMA R100, R37, R10, R100 ;  /* 0x0000000a25647235 */ /* 0x000fe20000000064 */
[----:B------:R-:W-:-:S02]  /*b6e0*/  HFMA2 R9, R32, R11, R9 ;  /* 0x0000000b20097231 */ /* 0x000fc40000000009 */
[-C--:B------:R-:W-:Y:S02]  /*b6f0*/  HFMA2 R97, R68, R13.reuse, R97 ;  /* 0x0000000d44617231 */ /* 0x080fe40000000061 */
[----:B------:R-:W-:Y:S01]  /*b700*/  HFMA2 R9, R27, R12, R9 ;  /* 0x0000000c1b097231 */ /* 0x000fe20000000009 */
[-C--:B------:R-:W-:Y:S01]  /*b710*/  HFMA2.MMA R8, R38, R11.reuse, R8 ;  /* 0x0000000b26087235 */ /* 0x080fe20000000008 */
[----:B------:R-:W-:Y:S01]  /*b720*/  HFMA2 R97, R65, R14, R97 ;  /* 0x0000000e41617231 */ /* 0x000fe20000000061 */
[----:B------:R-:W-:Y:S01]  /*b730*/  HFMA2.MMA R100, R34, R11, R100 ;  /* 0x0000000b22647235 */ /* 0x000fe20000000064 */
[----:B------:R-:W-:Y:S02]  /*b740*/  HFMA2 R9, R64, R13, R9 ;  /* 0x0000000d40097231 */ /* 0x000fe40000000009 */
[----:B------:R-:W-:-:S03]  /*b750*/  HFMA2 R97, R28, R15, R97 ;  /* 0x0000000f1c617231 */ /* 0x000fc60000000061 */
[-C--:B------:R-:W-:Y:S01]  /*b760*/  HFMA2.MMA R8, R33, R12.reuse, R8 ;  /* 0x0000000c21087235 */ /* 0x080fe20000000008 */
[----:B--2---:R-:W-:Y:S01]  /*b770*/  HFMA2 R97, R75, R16, R97 ;  /* 0x000000104b617231 */ /* 0x004fe20000000061 */
        /* <DEDUP_REMOVED lines=10> */
[-C--:B------:R-:W-:Y:S02]  /*b820*/  HFMA2.MMA R8, R67, R14.reuse, R8 ;  /* 0x0000000e43087235 */ /* 0x080fe40000000008 */
[----:B------:R-:W-:Y:S01]  /*b830*/  HFMA2.MMA R13, R63, R14, R100 ;  /* 0x0000000e3f0d7235 */ /* 0x000fe20000000064 */
[----:B------:R-:W-:Y:S02]  /*b840*/  HFMA2 R12, R3, R18, R12 ;  /* 0x00000012030c7231 */ /* 0x000fe4000000000c */
[----:B0-----:R-:W-:-:S03]  /*b850*/  HFMA2 R97, R83, R20, R97 ;  /* 0x0000001453617231 */ /* 0x001fc60000000061 */
[-C--:B------:R-:W-:Y:S01]  /*b860*/  HFMA2.MMA R8, R30, R15.reuse, R8 ;  /* 0x0000000f1e087235 */ /* 0x080fe20000000008 */
[----:B------:R-:W-:Y:S01]  /*b870*/  HFMA2 R12, R80, R19, R12 ;  /* 0x00000013500c7231 */ /* 0x000fe2000000000c */
[----:B------:R-:W-:Y:S01]  /*b880*/  HFMA2.MMA R13, R26, R15, R13 ;  /* 0x0000000f1a0d7235 */ /* 0x000fe2000000000d */
[-C--:B------:R-:W-:Y:S02]  /*b890*/  HFMA2 R97, R4, R21.reuse, R97 ;  /* 0x0000001504617231 */ /* 0x080fe40000000061 */
[----:B------:R-:W-:Y:S02]  /*b8a0*/  HFMA2 R12, R81, R20, R12 ;  /* 0x00000014510c7231 */ /* 0x000fe4000000000c */
[----:B------:R-:W-:Y:S01]  /*b8b0*/  HFMA2 R97, R91, R22, R97 ;  /* 0x000000165b617231 */ /* 0x000fe20000000061 */
[-C--:B------:R-:W-:Y:S01]  /*b8c0*/  HFMA2.MMA R8, R77, R16.reuse, R8 ;  /* 0x000000104d087235 */ /* 0x080fe20000000008 */
[----:B------:R-:W-:Y:S01]  /*b8d0*/  HFMA2 R12, R0, R21, R12 ;  /* 0x00000015000c7231 */ /* 0x000fe2000000000c */
[----:B------:R-:W-:Y:S01]  /*b8e0*/  HFMA2.MMA R13, R73, R16, R13 ;  /* 0x00000010490d7235 */ /* 0x000fe2000000000d */
[----:B------:R-:W-:-:S02]  /*b8f0*/  HFMA2 R97, R92, R23, R97 ;  /* 0x000000175c617231 */ /* 0x000fc40000000061 */
[----:B------:R-:W-:Y:S02]  /*b900*/  HFMA2 R12, R87, R22, R12 ;  /* 0x00000016570c7231 */ /* 0x000fe4000000000c */
[----:B------:R-:W-:Y:S01]  /*b910*/  HADD2 R97, R97.H0_H0, R97.H1_H1 ;  /* 0x3000006161617230 */ /* 0x000fe20000000800 */
[-C--:B------:R-:W-:Y:S01]  /*b920*/  HFMA2.MMA R9, R78, R17.reuse, R8 ;  /* 0x000000114e097235 */ /* 0x080fe20000000008 */
[----:B------:R-:W-:Y:S01]  /*b930*/  HFMA2 R12, R88, R23, R12 ;  /* 0x00000017580c7231 */ /* 0x000fe2000000000c */
[----:B------:R-:W-:-:S03]  /*b940*/  HFMA2.MMA R13, R74, R17, R13 ;  /* 0x000000114a0d7235 */ /* 0x000fc6000000000d */
[----:B------:R-:W-:-:S03]  /*b950*/  HADD2 R12, R12.H0_H0, R12.H1_H1 ;  /* 0x3000000c0c0c7230 */ /* 0x000fc60000000800 */
[-C--:B------:R-:W-:Y:S02]  /*b960*/  HFMA2.MMA R9, R25, R18.reuse, R9 ;  /* 0x0000001219097235 */ /* 0x080fe40000000009 */
[----:B------:R-:W-:-:S06]  /*b970*/  HFMA2.MMA R13, R5, R18, R13 ;  /* 0x00000012050d7235 */ /* 0x000fcc000000000d */
        /* <DEDUP_REMOVED lines=96> */
[----:B------:R-:W1:Y:S04]  /*bf80*/  LDS.128 R12, [UR4+0x190] ;  /* 0x00019004ff0c7984 */ /* 0x000e680008000c00 */
[----:B------:R-:W2:Y:S01]  /*bf90*/  LDS.128 R16, [UR4+0x1a0] ;  /* 0x0001a004ff107984 */ /* 0x000ea20008000c00 */
[-C--:B0-----:R-:W-:Y:S01]  /*bfa0*/  HFMA2.MMA R23, R47, R8.reuse, RZ ;  /* 0x000000082f177235 */ /* 0x081fe200000000ff */
[-C--:B------:R-:W-:Y:S01]  /*bfb0*/  HFMA2 R22, R45, R8.reuse, RZ.H0_H0 ;  /* 0x000000082d167231 */ /* 0x080fe200000400ff */
[----:B------:R-:W-:Y:S01]  /*bfc0*/  HFMA2.MMA R21, R43, R8, RZ ;  /* 0x000000082b157235 */ /* 0x000fe200000000ff */
[----:B------:R-:W-:-:S02]  /*bfd0*/  HFMA2 R20, R41, R8, RZ.H0_H0 ;  /* 0x0000000829147231 */ /* 0x000fc400000400ff */
[----:B------:R-:W-:-:S03]  /*bfe0*/  HFMA2 R44, R44, R9, R22 ;  /* 0x000000092c2c7231 */ /* 0x000fc60000000016 */
[-C--:B------:R-:W-:Y:S01]  /*bff0*/  HFMA2.MMA R23, R46, R9.reuse, R23 ;  /* 0x000000092e177235 */ /* 0x080fe20000000017 */
[-C--:B------:R-:W-:Y:S01]  /*c000*/  HFMA2 R44, R39, R10.reuse, R44 ;  /* 0x0000000a272c7231 */ /* 0x080fe2000000002c */
[----:B------:R-:W-:Y:S01]  /*c010*/  HFMA2.MMA R42, R42, R9, R21 ;  /* 0x000000092a2a7235 */ /* 0x000fe20000000015 */
[----:B------:R-:W-:Y:S02]  /*c020*/  HFMA2 R9, R40, R9, R20 ;  /* 0x0000000928097231 */ /* 0x000fe40000000014 */
[-C--:B------:R-:W-:Y:S02]  /*c030*/  HFMA2 R44, R36, R11.reuse, R44 ;  /* 0x0000000b242c7231 */ /* 0x080fe4000000002c */
[----:B------:R-:W-:Y:S01]  /*c040*/  HFMA2 R9, R35, R10, R9 ;  /* 0x0000000a23097231 */ /* 0x000fe20000000009 */
[-C--:B------:R-:W-:Y:S02]  /*c050*/  HFMA2.MMA R69, R69, R10.reuse, R23 ;  /* 0x0000000a45457235 */ /* 0x080fe40000000017 */
[----:B------:R-:W-:Y:S01]  /*c060*/  HFMA2.MMA R42, R37, R10, R42 ;  /* 0x0000000a252a7235 */ /* 0x000fe2000000002a */
[----:B------:R-:W-:Y:S01]  /*c070*/  HFMA2 R9, R32, R11, R9 ;  /* 0x0000000b20097231 */ /* 0x000fe20000000009 */
[----:B------:R-:W0:Y:S03]  /*c080*/  LDS.128 R20, [UR4+0x1b0] ;  /* 0x0001b004ff147984 */ /* 0x000e260008000c00 */
[----:B-1----:R-:W-:Y:S01]  /*c090*/  HFMA2 R32, R27, R12, R9 ;  /* 0x0000000c1b207231 */ /* 0x002fe20000000009 */
[----:B------:R-:W-:-:S02]  /*c0a0*/  HFMA2.MMA R69, R38, R11, R69 ;  /* 0x0000000b26457235 */ /* 0x000fc40000000045 */
[----:B------:R-:W-:Y:S01]  /*c0b0*/  HFMA2.MMA R42, R34, R11, R42 ;  /* 0x0000000b222a7235 */ /* 0x000fe2000000002a */
[----:B------:R-:W-:Y:S02]  /*c0c0*/  HFMA2 R34, R31, R12, R44 ;  /* 0x0000000c1f227231 */ /* 0x000fe4000000002c */
[-C--:B------:R-:W-:Y:S02]  /*c0d0*/  HFMA2 R32, R64, R13.reuse, R32 ;  /* 0x0000000d40207231 */ /* 0x080fe40000000020 */
[----:B------:R-:W-:Y:S01]  /*c0e0*/  HFMA2 R34, R68, R13, R34 ;  /* 0x0000000d44227231 */ /* 0x000fe20000000022 */
[-C--:B------:R-:W-:Y:S02]  /*c0f0*/  HFMA2.MMA R35, R33, R12.reuse, R69 ;  /* 0x0000000c21237235 */ /* 0x080fe40000000045 */
[----:B------:R-:W-:Y:S01]  /*c100*/  HFMA2.MMA R33, R29, R12, R42 ;  /* 0x0000000c1d217235 */ /* 0x000fe2000000002a */
[-C--:B------:R-:W-:Y:S02]  /*c110*/  HFMA2 R12, R49, R14.reuse, R32 ;  /* 0x0000000e310c7231 */ /* 0x080fe40000000020 */
[----:B------:R-:W-:-:S02]  /*c120*/  HFMA2 R34, R65, R14, R34 ;  /* 0x0000000e41227231 */ /* 0x000fc40000000022 */
[-C--:B------:R-:W-:Y:S01]  /*c130*/  HFMA2 R12, R24, R15.reuse, R12 ;  /* 0x0000000f180c7231 */ /* 0x080fe2000000000c */
[-C--:B------:R-:W-:Y:S01]  /*c140*/  HFMA2.MMA R35, R70, R13.reuse, R35 ;  /* 0x0000000d46237235 */ /* 0x080fe20000000023 */
[----:B------:R-:W-:Y:S01]  /*c150*/  HFMA2 R34, R28, R15, R34 ;  /* 0x0000000f1c227231 */ /* 0x000fe20000000022 */
[----:B------:R-:W-:Y:S01]  /*c160*/  HFMA2.MMA R33, R66, R13, R33 ;  /* 0x0000000d42217235 */ /* 0x000fe20000000021 */
[-C--:B--2---:R-:W-:Y:S02]  /*c170*/  HFMA2 R36, R71, R16.reuse, R12 ;  /* 0x0000001047247231 */ /* 0x084fe4000000000c */
[----:B------:R-:W-:Y:S02]  /*c180*/  HFMA2 R38, R75, R16, R34 ;  /* 0x000000104b267231 */ /* 0x000fe40000000022 */
[-C--:B------:R-:W-:Y:S01]  /*c190*/  HFMA2 R36, R72, R17.reuse, R36 ;  /* 0x0000001148247231 */ /* 0x080fe20000000024 */
[-C--:B------:R-:W-:Y:S01]  /*c1a0*/  HFMA2.MMA R35, R67, R14.reuse, R35 ;  /* 0x0000000e43237235 */ /* 0x080fe20000000023 */
[----:B------:R-:W-:Y:S01]  /*c1b0*/  HFMA2 R38, R76, R17, R38 ;  /* 0x000000114c267231 */ /* 0x000fe20000000026 */
[----:B------:R-:W-:Y:S01]  /*c1c0*/  HFMA2.MMA R13, R63, R14, R33 ;  /* 0x0000000e3f0d7235 */ /* 0x000fe20000000021 */
[----:B------:R-:W-:-:S02]  /*c1d0*/  HFMA2 R40, R3, R18, R36 ;  /* 0x0000001203287231 */ /* 0x000fc40000000024 */
[----:B------:R-:W-:Y:S02]  /*c1e0*/  HFMA2 R42, R7, R18, R38 ;  /* 0x00000012072a7231 */ /* 0x000fe40000000026 */
[-C--:B------:R-:W-:Y:S01]  /*c1f0*/  HFMA2 R40, R80, R19.reuse, R40 ;  /* 0x0000001350287231 */ /* 0x080fe20000000028 */
[-C--:B------:R-:W-:Y:S01]  /*c200*/  HFMA2.MMA R8, R30, R15.reuse, R35 ;  /* 0x0000000f1e087235 */ /* 0x080fe20000000023 */
[----:B------:R-:W-:Y:S01]  /*c210*/  HFMA2 R42, R84, R19, R42 ;  /* 0x00000013542a7231 */ /* 0x000fe2000000002a */
[----:B------:R-:W-:Y:S01]  /*c220*/  HFMA2.MMA R13, R26, R15, R13 ;  /* 0x0000000f1a0d7235 */ /* 0x000fe2000000000d */
[-C--:B0-----:R-:W-:Y:S02]  /*c230*/  HFMA2 R40, R81, R20.reuse, R40 ;  /* 0x0000001451287231 */ /* 0x081fe40000000028 */
[----:B------:R-:W-:-:S03]  /*c240*/  HFMA2 R42, R83, R20, R42 ;  /* 0x00000014532a7231 */ /* 0x000fc6000000002a */
[-C--:B------:R-:W-:Y:S01]  /*c250*/  HFMA2.MMA R39, R77, R16.reuse, R8 ;  /* 0x000000104d277235 */ /* 0x080fe20000000008 */
[-C--:B------:R-:W-:Y:S01]  /*c260*/  HFMA2 R40, R0, R21.reuse, R40 ;  /* 0x0000001500287231 */ /* 0x080fe20000000028 */
[----:B------:R-:W-:Y:S01]  /*c270*/  HFMA2.MMA R37, R73, R16, R13 ;  /* 0x0000001049257235 */ /* 0x000fe2000000000d */
[----:B------:R-:W-:Y:S02]  /*c280*/  HFMA2 R42, R4, R21, R42 ;  /* 0x00000015042a7231 */ /* 0x000fe4000000002a */
[-C--:B------:R-:W-:Y:S02]  /*c290*/  HFMA2 R44, R87, R22.reuse, R40 ;  /* 0x00000016572c7231 */ /* 0x080fe40000000028 */
[----:B------:R-:W-:Y:S01]  /*c2a0*/  HFMA2 R46, R91, R22, R42 ;  /* 0x000000165b2e7231 */ /* 0x000fe2000000002a */
[-C--:B------:R-:W-:Y:S01]  /*c2b0*/  HFMA2.MMA R9, R78, R17.reuse, R39 ;  /* 0x000000114e097235 */ /* 0x080fe20000000027 */
[-C--:B------:R-:W-:Y:S01]  /*c2c0*/  HFMA2 R44, R88, R23.reuse, R44 ;  /* 0x00000017582c7231 */ /* 0x080fe2000000002c */
[----:B------:R-:W-:Y:S01]  /*c2d0*/  HFMA2.MMA R37, R74, R17, R37 ;  /* 0x000000114a257235 */ /* 0x000fe20000000025 */
[----:B------:R-:W-:-:S02]  /*c2e0*/  HFMA2 R46, R92, R23, R46 ;  /* 0x000000175c2e7231 */ /* 0x000fc4000000002e */
[----:B------:R-:W-:Y:S02]  /*c2f0*/  HADD2 R44, R44.H0_H0, R44.H1_H1 ;  /* 0x3000002c2c2c7230 */ /* 0x000fe40000000800 */
[----:B------:R-:W-:Y:S01]  /*c300*/  HADD2 R46, R46.H0_H0, R46.H1_H1 ;  /* 0x3000002e2e2e7230 */ /* 0x000fe20000000800 */
        /* <DEDUP_REMOVED lines=18> */
.L_x_31:
[----:B------:R-:W-:Y:S01]  /*c430*/  IADD3 R62, R62, 0x20, RZ ;  /* 0x000000203e3e7810 */ /* 0x000fe20007ffe0ff */
[----:B------:R-:W-:Y:S01]  /*c440*/  UIADD3 UR4, UR4, 0x40, URZ ;  /* 0x0000004004047890 */ /* 0x000fe2000fffe03f */
[----:B-----5:R-:W-:Y:S02]  /*c450*/  IMAD.WIDE R20, R59, 0x4, R98 ;  /* 0x000000043b147825 */ /* 0x020fe400078e0262 */
[C---:B------:R-:W-:Y:S02]  /*c460*/  ISETP.GE.AND P0, PT, R62.reuse, UR5, PT ;  /* 0x000000053e007c0c */ /* 0x040fe4000bf06270 */
[----:B------:R-:W-:-:S13]  /*c470*/  ISETP.LT.AND P2, PT, R62, R61, PT ;  /* 0x0000003d3e00720c */ /* 0x000fda0003f41270 */
[----:B------:R-:W-:Y:S05]  /*c480*/  @!P0 BRA P2, `(.L_x_32) ;  /* 0xffffffd800cc8947 */ /* 0x000fea000103ffff */
.L_x_30:
[----:B------:R-:W-:Y:S01]  /*c490*/  ISETP.GE.AND P0, PT, R62, R61, PT ;  /* 0x0000003d3e00720c */ /* 0x000fe20003f06270 */
[----:B------:R-:W-:-:S03]  /*c4a0*/  ULDC UR5, c[0x0][0x264] ;  /* 0x0000990000057ab9 */ /* 0x000fc60000000800 */
[----:B------:R-:W-:Y:S01]  /*c4b0*/  ISETP.GE.OR P0, PT, R62, UR5, P0 ;  /* 0x000000053e007c0c */ /* 0x000fe20008706670 */
[----:B------:R-:W-:-:S12]  /*c4c0*/  ULDC UR5, c[0x0][0x264] ;  /* 0x0000990000057ab9 */ /* 0x000fd80000000800 */
[----:B------:R-:W-:Y:S05]  /*c4d0*/  @P0 BRA `(.L_x_33) ;  /* 0x0000004c00a40947 */ /* 0x000fea0003800000 */
.L_x_38:
[----:B------:R-:W-:-:S13]  /*c4e0*/  ISETP.NE.AND P0, PT, R62, R48, PT ;  /* 0x000000303e00720c */ /* 0x000fda0003f05270 */
[----:B------:R-:W0:Y:S01]  /*c4f0*/  @!P0 LDC.64 R2, c[0x0][0x248] ;  /* 0x00009200ff028b82 */ /* 0x000e220000000a00 */
[----:B------:R-:W-:Y:S02]  /*c500*/  @!P0 IADD3 R58, R58, 0x1, RZ ;  /* 0x000000013a3a8810 */ /* 0x000fe40007ffe0ff */
[----:B-----5:R-:W-:Y:S02]  /*c510*/  @!P0 LEA R5, R62, 0x1, 0x1 ;  /* 0x000000013e058811 */ /* 0x020fe400078e08ff */
[----:B------:R-:W-:-:S03]  /*c520*/  @!P0 LEA R4, R58, R1, 0x3 ;  /* 0x000000013a048211 */ /* 0x000fc600078e18ff */
[----:B0-----:R-:W-:-:S03]  /*c530*/  @!P0 IMAD.WIDE R2, R5, 0x2, R2 ;  /* 0x0000000205028825 */ /* 0x001fc600078e0202 */
[----:B------:R-:W2:Y:S04]  /*c540*/  @!P0 LDL.64 R4, [R4] ;  /* 0x0000000004048983 */ /* 0x000ea80000100a00 */
[----:B------:R-:W3:Y:S01]  /*c550*/  @!P0 LDG.E.U16.CONSTANT R3, desc[UR6][R2.64] ;  /* 0x0000000602038981 */ /* 0x000ee2000c1e9500 */
[----:B--2---:R-:W-:Y:S02]  /*c560*/  @!P0 PRMT R96, R4, 0x7610, R96 ;  /* 0x0000761004608816 */ /* 0x004fe40000000060 */
[----:B------:R-:W-:Y:S02]  /*c570*/  @!P0 PRMT R95, R5, 0x7610, R95 ;  /* 0x00007610055f8816 */ /* 0x000fe4000000005f */
[----:B---3--:R-:W-:Y:S02]  /*c580*/  @!P0 IADD3 R48, R3, R62, RZ ;  /* 0x0000003e03308210 */ /* 0x008fe40007ffe0ff */
[----:B------:R-:W-:-:S02]  /*c590*/  @!P0 PRMT R96, R96, 0x7610, R4 ;  /* 0x0000761060608816 */ /* 0x000fc40000000004 */
[----:B------:R-:W-:Y:S01]  /*c5a0*/  @!P0 PRMT R95, R95, 0x7610, R5 ;  /* 0x000076105f5f8816 */ /* 0x000fe20000000005 */
[----:B------:R-:W-:Y:S06]  /*c5b0*/  @!P1 BRA `(.L_x_34) ;  /* 0x0000004c00509947 */ /* 0x000fec0003800000 */
[----:B------:R-:W2:Y:S01]  /*c5c0*/  LDG.E.128.CONSTANT R8, desc[UR6][R20.64] ;  /* 0x0000000614087981 */ /* 0x000ea2000c1e9d00 */
[----:B------:R-:W-:Y:S02]  /*c5d0*/  MOV R6, 0x2c00 ;  /* 0x00002c0000067802 */ /* 0x000fe40000000f00 */
[----:B------:R-:W-:Y:S01]  /*c5e0*/  ISETP.GE.AND P0, PT, R60, 0x2, PT ;  /* 0x000000023c00780c */ /* 0x000fe20003f06270 */
[----:B------:R-:W0:Y:S02]  /*c5f0*/  LDS.64 R12, [UR4] ;  /* 0x00000004ff0c7984 */ /* 0x000e240008000a00 */
[--C-:B0-----:R-:W-:Y:S02]  /*c600*/  HADD2.F32 R5, -RZ, R12.reuse.H0_H0 ;  /* 0x2000000cff057230 */ /* 0x101fe40000004100 */
[----:B------:R-:W-:Y:S02]  /*c610*/  HADD2.F32 R18, -RZ, R12.H1_H1 ;  /* 0x3000000cff127230 */ /* 0x000fe40000004100 */
[----:B------:R-:W-:-:S02]  /*c620*/  HADD2.F32 R27, -RZ, R13.H0_H0 ;  /* 0x2000000dff1b7230 */ /* 0x000fc40000004100 */
[----:B------:R-:W-:Y:S01]  /*c630*/  HADD2.F32 R32, -RZ, R13.H1_H1 ;  /* 0x3000000dff207230 */ /* 0x000fe20000004100 */
[----:B--2---:R-:W-:Y:S02]  /*c640*/  LOP3.LUT R0, R8, 0xf000f, RZ, 0xc0, !PT ;  /* 0x000f000f08007812 */ /* 0x004fe400078ec0ff */
        /* <DEDUP_REMOVED lines=8> */
[----:B------:R-:W-:Y:S01]  /*c6d0*/  SHF.R.U32.HI R24, RZ, 0x8, R8 ;  /* 0x00000008ff187819 */ /* 0x000fe20000011608 */
[----:B------:R-:W-:Y:S01]  /*c6e0*/  HADD2 R8, R0, -1032, -1032 ;  /* 0xe408e40800087430 */ /* 0x000fe20000000000 */
[----:B------:R-:W-:Y:S01]  /*c6f0*/  LOP3.LUT R7, R7, 0x64006400, RZ, 0xfc, !PT ;  /* 0x6400640007077812 */ /* 0x000fe200078efcff */
[----:B------:R-:W-:Y:S01]  /*c700*/  HADD2 R13, R3, -1032, -1032 ;  /* 0xe408e408030d7430 */ /* 0x000fe20000000000 */
[----:B------:R-:W-:Y:S01]  /*c710*/  LOP3.LUT R16, R10, 0xf000f0, RZ, 0xc0, !PT ;  /* 0x00f000f00a107812 */ /* 0x000fe200078ec0ff */
[----:B------:R-:W-:Y:S01]  /*c720*/  HADD2.F32 R2, -RZ, R12.H0_H0 ;  /* 0x2000000cff027230 */ /* 0x000fe20000004100 */
[----:B------:R-:W-:Y:S01]  /*c730*/  SHF.R.U32.HI R26, RZ, 0x8, R10 ;  /* 0x00000008ff1a7819 */ /* 0x000fe2000001160a */
[----:B------:R-:W-:Y:S01]  /*c740*/  HADD2 R14, R7, -1032, -1032 ;  /* 0xe408e408070e7430 */ /* 0x000fe20000000000 */
[----:B------:R-:W-:Y:S01]  /*c750*/  LOP3.LUT R10, R11, 0xf000f0, RZ, 0xc0, !PT ;  /* 0x00f000f00b0a7812 */ /* 0x000fe200078ec0ff */
[--C-:B------:R-:W-:Y:S01]  /*c760*/  HADD2.F32 R0, -RZ, R8.reuse.H0_H0 ;  /* 0x20000008ff007230 */ /* 0x100fe20000004100 */
[----:B------:R-:W-:Y:S01]  /*c770*/  SHF.R.U32.HI R28, RZ, 0x8, R11 ;  /* 0x00000008ff1c7819 */ /* 0x000fe2000001160b */
[----:B------:R-:W-:Y:S01]  /*c780*/  HADD2.F32 R11, -RZ, R8.H1_H1 ;  /* 0x30000008ff0b7230 */ /* 0x000fe20000004100 */
[----:B------:R-:W-:Y:S01]  /*c790*/  LOP3.LUT R15, R9, 0xf000f0, RZ, 0xc0, !PT ;  /* 0x00f000f0090f7812 */ /* 0x000fe200078ec0ff */
[--C-:B------:R-:W-:Y:S01]  /*c7a0*/  HADD2.F32 R3, -RZ, R13.reuse.H0_H0 ;  /* 0x2000000dff037230 */ /* 0x100fe20000004100 */
[----:B------:R-:W-:Y:S01]  /*c7b0*/  SHF.R.U32.HI R25, RZ, 0x8, R9 ;  /* 0x00000008ff197819 */ /* 0x000fe20000011609 */
[----:B------:R-:W-:Y:S01]  /*c7c0*/  HADD2.F32 R12, -RZ, R12.H1_H1 ;  /* 0x3000000cff0c7230 */ /* 0x000fe20000004100 */
[----:B------:R-:W-:Y:S01]  /*c7d0*/  LOP3.LUT R7, R4, 0x64006400, RZ, 0xfc, !PT ;  /* 0x6400640004077812 */ /* 0x000fe200078efcff */
[----:B------:R-:W0:Y:S01]  /*c7e0*/  LDS.64 R8, [UR4+0x8] ;  /* 0x00000804ff087984 */ /* 0x000e220008000a00 */
[----:B------:R-:W-:Y:S01]  /*c7f0*/  HADD2.F32 R13, -RZ, R13.H1_H1 ;  /* 0x3000000dff0d7230 */ /* 0x000fe20000004100 */
[----:B------:R-:W-:Y:S01]  /*c800*/  LOP3.LUT R15, R15, 0x64006400, RZ, 0xfc, !PT ;  /* 0x640064000f0f7812 */ /* 0x000fe200078efcff */
[----:B------:R-:W-:-:S02]  /*c810*/  HADD2.F32 R4, -RZ, R14.H0_H0 ;  /* 0x2000000eff047230 */ /* 0x000fc40000004100 */
[-C--:B------:R-:W-:Y:S02]  /*c820*/  HFMA2 R19, R7, R6.reuse.H0_H0, -72, -72 ;  /* 0xd480d48007137431 */ /* 0x080fe40000040006 */
[C---:B------:R-:W-:Y:S01]  /*c830*/  FFMA.FTZ R7, R5.reuse, R2, RZ ;  /* 0x0000000205077223 */ /* 0x040fe200000100ff */
[----:B------:R-:W-:Y:S01]  /*c840*/  LOP3.LUT R17, R16, 0x64006400, RZ, 0xfc, !PT ;  /* 0x6400640010117812 */ /* 0x000fe200078efcff */
[C---:B------:R-:W-:Y:S01]  /*c850*/  FFMA.FTZ R22, R5.reuse, R3, RZ ;  /* 0x0000000305167223 */ /* 0x040fe200000100ff */
[----:B------:R-:W-:Y:S02]  /*c860*/  HADD2.F32 R14, -RZ, R14.H1_H1 ;  /* 0x3000000eff0e7230 */ /* 0x000fe40000004100 */
[----:B------:R-:W-:Y:S01]  /*c870*/  FFMA.FTZ R34, R18, R12, R7 ;  /* 0x0000000c12227223 */ /* 0x000fe20000010007 */
[----:B------:R-:W-:Y:S01]  /*c880*/  FFMA.FTZ R16, R0, R5, RZ ;  /* 0x0000000500107223 */ /* 0x000fe200000100ff */
[----:B------:R-:W-:Y:S01]  /*c890*/  FFMA.FTZ R29, R18, R13, R22 ;  /* 0x0000000d121d7223 */ /* 0x000fe20000010016 */
[----:B------:R-:W-:Y:S01]  /*c8a0*/  LOP3.LUT R7, R10, 0x64006400, RZ, 0xfc, !PT ;  /* 0x640064000a077812 */ /* 0x000fe200078efcff */
[----:B------:R-:W-:Y:S01]  /*c8b0*/  FFMA.FTZ R5, R5, R4, RZ ;  /* 0x0000000405057223 */ /* 0x000fe200000100ff */
[----:B------:R-:W-:-:S02]  /*c8c0*/  HFMA2 R10, R15, R6.H0_H0, -72, -72 ;  /* 0xd480d4800f0a7431 */ /* 0x000fc40000040006 */
[----:B------:R-:W-:Y:S01]  /*c8d0*/  FFMA.FTZ R30, R11, R18, R16 ;  /* 0x000000120b1e7223 */ /* 0x000fe20000010010 */
[-C--:B------:R-:W-:Y:S02]  /*c8e0*/  HFMA2 R22, R17, R6.reuse.H0_H0, -72, -72 ;  /* 0xd480d48011167431 */ /* 0x080fe40000040006 */
[----:B------:R-:W-:Y:S01]  /*c8f0*/  FFMA.FTZ R31, R18, R14, R5 ;  /* 0x0000000e121f7223 */ /* 0x000fe20000010005 */
[----:B------:R-:W-:Y:S02]  /*c900*/  HFMA2 R7, R7, R6.H0_H0, -72, -72 ;  /* 0xd480d48007077431 */ /* 0x000fe40000040006 */
[----:B------:R-:W-:Y:S02]  /*c910*/  HADD2.F32 R16, -RZ, R10.H0_H0 ;  /* 0x2000000aff107230 */ /* 0x000fe40000004100 */
[----:B------:R-:W-:Y:S02]  /*c920*/  HADD2.F32 R18, -RZ, R22.H0_H0 ;  /* 0x20000016ff127230 */ /* 0x000fe40000004100 */
[----:B------:R-:W-:-:S02]  /*c930*/  HADD2.F32 R5, -RZ, R19.H0_H0 ;  /* 0x20000013ff057230 */ /* 0x000fc40000004100 */
[----:B------:R-:W-:Y:S02]  /*c940*/  HADD2.F32 R15, -RZ, R19.H1_H1 ;  /* 0x30000013ff0f7230 */ /* 0x000fe40000004100 */
[----:B------:R-:W-:Y:S02]  /*c950*/  HADD2.F32 R19, -RZ, R22.H1_H1 ;  /* 0x30000016ff137230 */ /* 0x000fe40000004100 */
[----:B------:R-:W-:Y:S01]  /*c960*/  FFMA.FTZ R30, R5, R27, R30 ;  /* 0x0000001b051e7223 */ /* 0x000fe2000001001e */
[----:B------:R-:W-:Y:S02]  /*c970*/  HADD2.F32 R17, -RZ, R10.H1_H1 ;  /* 0x3000000aff117230 */ /* 0x000fe40000004100 */
[----:B------:R-:W-:Y:S01]  /*c980*/  FFMA.FTZ R10, R27, R18, R29 ;  /* 0x000000121b0a7223 */ /* 0x000fe2000001001d */
[--C-:B------:R-:W-:Y:S01]  /*c990*/  HADD2.F32 R22, -RZ, R7.reuse.H0_H0 ;  /* 0x20000007ff167230 */ /* 0x100fe20000004100 */
[----:B------:R-:W-:Y:S01]  /*c9a0*/  LOP3.LUT R29, R28, 0xf000f, RZ, 0xc0, !PT ;  /* 0x000f000f1c1d7812 */ /* 0x000fe200078ec0ff */
[----:B------:R-:W-:-:S02]  /*c9b0*/  HADD2.F32 R23, -RZ, R7.H1_H1 ;  /* 0x30000007ff177230 */ /* 0x000fc40000004100 */
[C---:B------:R-:W-:Y:S01]  /*c9c0*/  FFMA.FTZ R7, R27.reuse, R16, R34 ;  /* 0x000000101b077223 */ /* 0x040fe20000010022 */
[C---:B------:R-:W-:Y:S01]  /*c9d0*/  FFMA.FTZ R39, R32.reuse, R19, R10 ;  /* 0x0000001320277223 */ /* 0x040fe2000001000a */
[----:B------:R-:W-:Y:S01]  /*c9e0*/  FFMA.FTZ R34, R27, R22, R31 ;  /* 0x000000161b227223 */ /* 0x000fe2000001001f */
[----:B------:R-:W-:Y:S01]  /*c9f0*/  LOP3.LUT R10, R25, 0xf000f, RZ, 0xc0, !PT ;  /* 0x000f000f190a7812 */ /* 0x000fe200078ec0ff */
[----:B------:R-:W-:Y:S01]  /*ca00*/  FFMA.FTZ R37, R32, R17, R7 ;  /* 0x0000001120257223 */ /* 0x000fe20000010007 */
[----:B------:R-:W-:Y:S01]  /*ca10*/  LOP3.LUT R7, R24, 0xf000f, RZ, 0xc0, !PT ;  /* 0x000f000f18077812 */ /* 0x000fe200078ec0ff */
[----:B------:R-:W-:Y:S01]  /*ca20*/  FFMA.FTZ R31, R15, R32, R30 ;  /* 0x000000200f1f7223 */ /* 0x000fe2000001001e */
[----:B------:R-:W-:Y:S01]  /*ca30*/  LOP3.LUT R27, R26, 0xf000f, RZ, 0xc0, !PT ;  /* 0x000f000f1a1b7812 */ /* 0x000fe200078ec0ff */
[----:B------:R-:W-:Y:S01]  /*ca40*/  FFMA.FTZ R36, R32, R23, R34 ;  /* 0x0000001720247223 */ /* 0x000fe20000010022 */
[----:B------:R-:W-:Y:S01]  /*ca50*/  LOP3.LUT R7, R7, 0x64006400, RZ, 0xfc, !PT ;  /* 0x6400640007077812 */ /* 0x000fe200078efcff */
[--C-:B0-----:R-:W-:Y:S01]  /*ca60*/  HADD2.F32 R30, -RZ, R8.reuse.H0_H0 ;  /* 0x20000008ff1e7230 */ /* 0x101fe20000004100 */
[----:B------:R-:W-:Y:S01]  /*ca70*/  LOP3.LUT R10, R10, 0x64006400, RZ, 0xfc, !PT ;  /* 0x640064000a0a7812 */ /* 0x000fe200078efcff */
[----:B------:R-:W-:Y:S01]  /*ca80*/  HADD2.F32 R8, -RZ, R8.H1_H1 ;  /* 0x30000008ff087230 */ /* 0x000fe20000004100 */
[----:B------:R-:W-:Y:S01]  /*ca90*/  LOP3.LUT R27, R27, 0x64006400, RZ, 0xfc, !PT ;  /* 0x640064001b1b7812 */ /* 0x000fe200078efcff */
[----:B------:R-:W-:Y:S01]  /*caa0*/  HADD2 R7, R7, -1032, -1032 ;  /* 0xe408e40807077430 */ /* 0x000fe20000000000 */
[----:B------:R-:W-:Y:S01]  /*cab0*/  LOP3.LUT R29, R29, 0x64006400, RZ, 0xfc, !PT ;  /* 0x640064001d1d7812 */ /* 0x000fe200078efcff */
[----:B------:R-:W-:Y:S01]  /*cac0*/  HADD2 R38, R10, -1032, -1032 ;  /* 0xe408e4080a267430 */ /* 0x000fe20000000000 */
[----:B------:R-:W-:Y:S01]  /*cad0*/  LOP3.LUT R25, R25, 0xf000f0, RZ, 0xc0, !PT ;  /* 0x00f000f019197812 */ /* 0x000fe200078ec0ff */
[----:B------:R-:W-:-:S02]  /*cae0*/  HADD2 R40, R27, -1032, -1032 ;  /* 0xe408e4081b287430 */ /* 0x000fc40000000000 */
[----:B------:R-:W-:Y:S02]  /*caf0*/  HADD2.F32 R32, -RZ, R7.H0_H0 ;  /* 0x20000007ff207230 */ /* 0x000fe40000004100 */
[----:B------:R-:W-:Y:S02]  /*cb00*/  HADD2 R41, R29, -1032, -1032 ;  /* 0xe408e4081d297430 */ /* 0x000fe40000000000 */
[----:B------:R-:W-:Y:S01]  /*cb10*/  HADD2.F32 R33, -RZ, R38.H0_H0 ;  /* 0x20000026ff217230 */ /* 0x000fe20000004100 */
[----:B------:R-:W-:Y:S01]  /*cb20*/  LOP3.LUT R26, R26, 0xf000f0, RZ, 0xc0, !PT ;  /* 0x00f000f01a1a7812 */ /* 0x000fe200078ec0ff */
[----:B------:R-:W-:Y:S01]  /*cb30*/  HADD2.F32 R34, -RZ, R40.H0_H0 ;  /* 0x20000028ff227230 */ /* 0x000fe20000004100 */
[----:B------:R-:W-:Y:S01]  /*cb40*/  LOP3.LUT R24, R24, 0xf000f0, RZ, 0xc0, !PT ;  /* 0x00f000f018187812 */ /* 0x000fe200078ec0ff */
[----:B------:R-:W-:Y:S02]  /*cb50*/  HADD2.F32 R35, -RZ, R41.H0_H0 ;  /* 0x20000029ff237230 */ /* 0x000fe40000004100 */
[----:B------:R-:W-:Y:S01]  /*cb60*/  FFMA.FTZ R31, R32, R30, R31 ;  /* 0x0000001e201f7223 */ /* 0x000fe2000001001f */
[C---:B------:R-:W-:Y:S01]  /*cb70*/  FFMA.FTZ R45, R30.reuse, R33, R37 ;  /* 0x000000211e2d7223 */ /* 0x040fe20000010025 */
[----:B------:R-:W-:Y:S01]  /*cb80*/  FFMA.FTZ R47, R30, R34, R39 ;  /* 0x000000221e2f7223 */ /* 0x000fe20000010027 */
[----:B------:R-:W-:Y:S01]  /*cb90*/  LOP3.LUT R28, R28, 0xf000f0, RZ, 0xc0, !PT ;  /* 0x00f000f01c1c7812 */ /* 0x000fe200078ec0ff */
[--C-:B------:R-:W-:Y:S01]  /*cba0*/  HADD2.F32 R10, -RZ, R9.reuse.H0_H0 ;  /* 0x20000009ff0a7230 */ /* 0x100fe20000004100 */
[----:B------:R-:W-:Y:S01]  /*cbb0*/  LOP3.LUT R25, R25, 0x64006400, RZ, 0xfc, !PT ;  /* 0x6400640019197812 */ /* 0x000fe200078efcff */
[----:B------:R-:W-:-:S02]  /*cbc0*/  HADD2.F32 R29, -RZ, R9.H1_H1 ;  /* 0x30000009ff1d7230 */ /* 0x000fc40000004100 */
[----:B------:R-:W-:Y:S01]  /*cbd0*/  FFMA.FTZ R30, R30, R35, R36 ;  /* 0x000000231e1e7223 */ /* 0x000fe20000010024 */
[----:B------:R-:W-:Y:S01]  /*cbe0*/  HADD2.F32 R36, -RZ, R7.H1_H1 ;  /* 0x30000007ff247230 */ /* 0x000fe20000004100 */
[----:B------:R-:W-:Y:S01]  /*cbf0*/  LOP3.LUT R9, R26, 0x64006400, RZ, 0xfc, !PT ;  /* 0x640064001a097812 */ /* 0x000fe200078efcff */
[-C--:B------:R-:W-:Y:S01]  /*cc00*/  HFMA2 R25, R25, R6.reuse.H0_H0, -72, -72 ;  /* 0xd480d48019197431 */ /* 0x080fe20000040006 */
[----:B------:R-:W-:Y:S01]  /*cc10*/  LOP3.LUT R7, R24, 0x64006400, RZ, 0xfc, !PT ;  /* 0x6400640018077812 */ /* 0x000fe200078efcff */
[----:B------:R-:W-:Y:S01]  /*cc20*/  HADD2.F32 R37, -RZ, R38.H1_H1 ;  /* 0x30000026ff257230 */ /* 0x000fe20000004100 */
[----:B------:R-:W-:Y:S01]  /*cc30*/  LOP3.LUT R27, R28, 0x64006400, RZ, 0xfc, !PT ;  /* 0x640064001c1b7812 */ /* 0x000fe200078efcff */
[-C--:B------:R-:W-:Y:S02]  /*cc40*/  HFMA2 R9, R9, R6.reuse.H0_H0, -72, -72 ;  /* 0xd480d48009097431 */ /* 0x080fe40000040006 */
[----:B------:R-:W-:Y:S02]  /*cc50*/  HADD2.F32 R38, -RZ, R40.H1_H1 ;  /* 0x30000028ff267230 */ /* 0x000fe40000004100 */
[----:B------:R-:W-:-:S02]  /*cc60*/  HFMA2 R7, R7, R6.H0_H0, -72, -72 ;  /* 0xd480d48007077431 */ /* 0x000fc40000040006 */
[----:B------:R-:W-:Y:S02]  /*cc70*/  HADD2.F32 R39, -RZ, R41.H1_H1 ;  /* 0x30000029ff277230 */ /* 0x000fe40000004100 */
[----:B------:R-:W-:Y:S02]  /*cc80*/  HFMA2 R24, R27, R6.H0_H0, -72, -72 ;  /* 0xd480d4801b187431 */ /* 0x000fe40000040006 */
[----:B------:R-:W-:Y:S02]  /*cc90*/  HADD2.F32 R41, -RZ, R25.H0_H0 ;  /* 0x20000019ff297230 */ /* 0x000fe40000004100 */
[C---:B------:R-:W-:Y:S01]  /*cca0*/  FFMA.FTZ R45, R8.reuse, R37, R45 ;  /* 0x00000025082d7223 */ /* 0x040fe2000001002d */
[----:B------:R-:W-:Y:S02]  /*ccb0*/  HADD2.F32 R42, -RZ, R9.H0_H0 ;  /* 0x20000009ff2a7230 */ /* 0x000fe40000004100 */
[----:B------:R-:W-:Y:S01]  /*ccc0*/  FFMA.FTZ R47, R8, R38, R47 ;  /* 0x00000026082f7223 */ /* 0x000fe2000001002f */
[----:B------:R-:W-:-:S02]  /*ccd0*/  HADD2.F32 R40, -RZ, R7.H0_H0 ;  /* 0x20000007ff287230 */ /* 0x000fc40000004100 */
[----:B------:R-:W-:Y:S01]  /*cce0*/  FFMA.FTZ R31, R36, R8, R31 ;  /* 0x00000008241f7223 */ /* 0x000fe2000001001f */
[----:B------:R-:W-:Y:S02]  /*ccf0*/  HADD2.F32 R43, -RZ, R24.H0_H0 ;  /* 0x20000018ff2b7230 */ /* 0x000fe40000004100 */
[----:B------:R-:W-:Y:S01]  /*cd00*/  FFMA.FTZ R30, R8, R39, R30 ;  /* 0x00000027081e7223 */ /* 0x000fe2000001001e */
[C---:B------:R-:W-:Y:S01]  /*cd10*/  FFMA.FTZ R26, R10.reuse, R41, R45 ;  /* 0x000000290a1a7223 */ /* 0x040fe2000001002d */
[----:B------:R-:W-:Y:S02]  /*cd20*/  HADD2.F32 R45, -RZ, R25.H1_H1 ;  /* 0x30000019ff2d7230 */ /* 0x000fe40000004100 */
[----:B------:R-:W-:Y:S01]  /*cd30*/  FFMA.FTZ R27, R10, R42, R47 ;  /* 0x0000002a0a1b7223 */ /* 0x000fe2000001002f */
[----:B------:R-:W-:Y:S02]  /*cd40*/  HADD2.F32 R44, -RZ, R7.H1_H1 ;  /* 0x30000007ff2c7230 */ /* 0x000fe40000004100 */
[----:B------:R-:W-:Y:S01]  /*cd50*/  FFMA.FTZ R31, R40, R10, R31 ;  /* 0x0000000a281f7223 */ /* 0x000fe2000001001f */
[----:B------:R-:W-:-:S02]  /*cd60*/  HADD2.F32 R46, -RZ, R9.H1_H1 ;  /* 0x30000009ff2e7230 */ /* 0x000fc40000004100 */
[----:B------:R-:W-:Y:S01]  /*cd70*/  FFMA.FTZ R30, R10, R43, R30 ;  /* 0x0000002b0a1e7223 */ /* 0x000fe2000001001e */
[----:B------:R-:W-:Y:S02]  /*cd80*/  HADD2.F32 R47, -RZ, R24.H1_H1 ;  /* 0x30000018ff2f7230 */ /* 0x000fe40000004100 */
[C---:B------:R-:W-:Y:S01]  /*cd90*/  FFMA.FTZ R25, R29.reuse, R45, R26 ;  /* 0x0000002d1d197223 */ /* 0x040fe2000001001a */
[--C-:B------:R-:W-:Y:S02]  /*cda0*/  HADD2.F32 R7, -RZ, R96.reuse.H0_H0 ;  /* 0x20000060ff077230 */ /* 0x100fe40000004100 */
[----:B------:R-:W-:Y:S01]  /*cdb0*/  FFMA.FTZ R24, R44, R29, R31 ;  /* 0x0000001d2c187223 */ /* 0x000fe2000001001f */
[----:B------:R-:W-:Y:S02]  /*cdc0*/  HADD2.F32 R8, -RZ, R96.H1_H1 ;  /* 0x30000060ff087230 */ /* 0x000fe40000004100 */
[----:B------:R-:W-:Y:S01]  /*cdd0*/  FFMA.FTZ R26, R29, R46, R27 ;  /* 0x0000002e1d1a7223 */ /* 0x000fe2000001001b */
[----:B------:R-:W-:-:S02]  /*cde0*/  HADD2.F32 R9, -RZ, R95.H0_H0 ;  /* 0x2000005fff097230 */ /* 0x000fc40000004100 */
[----:B------:R-:W-:Y:S01]  /*cdf0*/  FFMA.FTZ R29, R29, R47, R30 ;  /* 0x0000002f1d1d7223 */ /* 0x000fe2000001001e */
[----:B------:R-:W-:Y:S02]  /*ce00*/  HADD2.F32 R10, -RZ, R95.H1_H1 ;  /* 0x3000005fff0a7230 */ /* 0x000fe40000004100 */
[----:B------:R-:W-:Y:S01]  /*ce10*/  FMUL.FTZ R24, R24, R7 ;  /* 0x0000000718187220 */ /* 0x000fe20000410000 */
[----:B------:R-:W-:Y:S01]  /*ce20*/  FMUL.FTZ R25, R25, R8 ;  /* 0x0000000819197220 */ /* 0x000fe20000410000 */
[----:B------:R-:W-:Y:S01]  /*ce30*/  FMUL.FTZ R26, R26, R9 ;  /* 0x000000091a1a7220 */ /* 0x000fe20000410000 */
[----:B------:R-:W-:Y:S02]  /*ce40*/  FMUL.FTZ R29, R29, R10 ;  /* 0x0000000a1d1d7220 */ /* 0x000fe40000410000 */
[----:B------:R-:W-:Y:S02]  /*ce50*/  F2FP.F16.F32.PACK_AB R24, RZ, R24 ;  /* 0x00000018ff18723e */ /* 0x000fe400000000ff */
[----:B------:R-:W-:-:S02]  /*ce60*/  F2FP.F16.F32.PACK_AB R25, RZ, R25 ;  /* 0x00000019ff19723e */ /* 0x000fc400000000ff */
[----:B------:R-:W-:Y:S01]  /*ce70*/  F2FP.F16.F32.PACK_AB R26, RZ, R26 ;  /* 0x0000001aff1a723e */ /* 0x000fe200000000ff */
[--C-:B------:R-:W-:Y:S01]  /*ce80*/  HADD2 R28, R24.H0_H0, R57.reuse.H0_H0 ;  /* 0x20000039181c7230 */ /* 0x100fe20000000800 */
[----:B------:R-:W-:Y:S01]  /*ce90*/  F2FP.F16.F32.PACK_AB R31, RZ, R29 ;  /* 0x0000001dff1f723e */ /* 0x000fe200000000ff */
[----:B------:R-:W-:Y:S02]  /*cea0*/  HADD2 R30, R25.H0_H0, R57.H1_H1 ;  /* 0x30000039191e7230 */ /* 0x000fe40000000800 */
[--C-:B------:R-:W-:Y:S02]  /*ceb0*/  HADD2 R29, R26.H0_H0, R56.reuse.H0_H0 ;  /* 0x200000381a1d7230 */ /* 0x100fe40000000800 */
[----:B------:R-:W-:Y:S01]  /*cec0*/  HADD2 R31, R31.H0_H0, R56.H1_H1 ;  /* 0x300000381f1f7230 */ /* 0x000fe20000000800 */
        /* <DEDUP_REMOVED lines=18> */
[----:B------:R-:W-:Y:S01]  /*cff0*/  FFMA.FTZ R68, R18, R57, R49 ;  /* 0x0000003912447223 */ /* 0x000fe20000010031 */
[----:B-1----:R-:W-:-:S02]  /*d000*/  HADD2.F32 R26, -RZ, R24.H0_H0 ;  /* 0x20000018ff1a7230 */ /* 0x002fc40000004100 */
        /* <DEDUP_REMOVED lines=98> */
[----:B------:R-:W-:Y:S01]  /*d630*/  FFMA.FTZ R0, R0, R49, RZ ;  /* 0x0000003100007223 */ /* 0x000fe200000100ff */
[----:B------:R-:W-:-:S02]  /*d640*/  HADD2.F32 R56, -RZ, R27.H1_H1 ;  /* 0x3000001bff387230 */ /* 0x000fc40000004100 */
[-C--:B------:R-:W-:Y:S01]  /*d650*/  FFMA.FTZ R27, R2, R49.reuse, RZ ;  /* 0x00000031021b7223 */ /* 0x080fe200000100ff */
[-C--:B------:R-:W-:Y:S01]  /*d660*/  FFMA.FTZ R2, R3, R49.reuse, RZ ;  /* 0x0000003103027223 */ /* 0x080fe200000100ff */
[-C--:B------:R-:W-:Y:S01]  /*d670*/  FFMA.FTZ R0, R11, R26.reuse, R0 ;  /* 0x0000001a0b007223 */ /* 0x080fe20000010000 */
        /* <DEDUP_REMOVED lines=8> */
[----:B------:R-:W-:Y:S01]  /*d700*/  FFMA.FTZ R22, R22, R57, R49 ;  /* 0x0000003916167223 */ /* 0x000fe20000010031 */
[----:B-1----:R-:W-:-:S02]  /*d710*/  HADD2.F32 R0, -RZ, R24.H0_H0 ;  /* 0x20000018ff007230 */ /* 0x002fc40000004100 */
        /* <DEDUP_REMOVED lines=34> */
.L_x_35:
[----:B------:R-:W0:Y:S01]  /*d940*/  LDC R11, c[0x0][0x23c] ;  /* 0x00008f00ff0b7b82 */ /* 0x000e220000000800 */
[----:B------:R-:W1:Y:S01]  /*d950*/  LDS.64 R22, [UR4+0x10] ;  /* 0x00001004ff167984 */ /* 0x000e620008000a00 */
[----:B0-----:R-:W-:-:S05]  /*d960*/  IMAD.WIDE R12, R11, 0x4, R20 ;  /* 0x000000040b0c7825 */ /* 0x001fca00078e0214 */
[----:B------:R-:W2:Y:S01]  /*d970*/  LDG.E.128.CONSTANT R16, desc[UR6][R12.64] ;  /* 0x000000060c107981 */ /* 0x000ea2000c1e9d00 */
[--C-:B-1----:R-:W-:Y:S02]  /*d980*/  HADD2.F32 R5, -RZ, R22.reuse.H0_H0 ;  /* 0x20000016ff057230 */ /* 0x102fe40000004100 */
[----:B------:R-:W-:Y:S02]  /*d990*/  HADD2.F32 R34, -RZ, R22.H1_H1 ;  /* 0x30000016ff227230 */ /* 0x000fe40000004100 */
[--C-:B------:R-:W-:Y:S02]  /*d9a0*/  HADD2.F32 R36, -RZ, R23.reuse.H0_H0 ;  /* 0x20000017ff247230 */ /* 0x100fe40000004100 */
[----:B------:R-:W-:Y:S01]  /*d9b0*/  HADD2.F32 R37, -RZ, R23.H1_H1 ;  /* 0x30000017ff257230 */ /* 0x000fe20000004100 */
[----:B--2---:R-:W-:Y:S02]  /*d9c0*/  LOP3.LUT R0, R16, 0xf000f, RZ, 0xc0, !PT ;  /* 0x000f000f10007812 */ /* 0x004fe400078ec0ff */
[----:B------:R-:W-:-:S02]  /*d9d0*/  LOP3.LUT R2, R17, 0xf000f, RZ, 0xc0, !PT ;  /* 0x000f000f11027812 */ /* 0x000fc400078ec0ff */
[----:B------:R-:W-:Y:S02]  /*d9e0*/  LOP3.LUT R0, R0, 0x64006400, RZ, 0xfc, !PT ;  /* 0x6400640000007812 */ /* 0x000fe400078efcff */
[----:B------:R-:W-:Y:S02]  /*d9f0*/  LOP3.LUT R3, R18, 0xf000f, RZ, 0xc0, !PT ;  /* 0x000f000f12037812 */ /* 0x000fe400078ec0ff */
[C---:B------:R-:W-:Y:S01]  /*da00*/  LOP3.LUT R14, R19.reuse, 0xf000f, RZ, 0xc0, !PT ;  /* 0x000f000f130e7812 */ /* 0x040fe200078ec0ff */
[----:B------:R-:W-:Y:S01]  /*da10*/  HADD2 R15, R0, -1032, -1032 ;  /* 0xe408e408000f7430 */ /* 0x000fe20000000000 */
[----:B------:R-:W-:Y:S02]  /*da20*/  LOP3.LUT R4, R16, 0xf000f0, RZ, 0xc0, !PT ;  /* 0x00f000f010047812 */ /* 0x000fe400078ec0ff */
[----:B------:R-:W-:Y:S02]  /*da30*/  SHF.R.U32.HI R41, RZ, 0x8, R16 ;  /* 0x00000008ff297819 */ /* 0x000fe40000011610 */
[----:B------:R-:W-:Y:S01]  /*da40*/  LOP3.LUT R32, R19, 0xf000f0, RZ, 0xc0, !PT ;  /* 0x00f000f013207812 */ /* 0x000fe200078ec0ff */
[----:B------:R-:W-:Y:S01]  /*da50*/  HADD2.F32 R0, -RZ, R15.H0_H0 ;  /* 0x2000000fff007230 */ /* 0x000fe20000004100 */
[----:B------:R-:W-:-:S02]  /*da60*/  SHF.R.U32.HI R16, RZ, 0x8, R19 ;  /* 0x00000008ff107819 */ /* 0x000fc40000011613 */
[----:B------:R-:W-:Y:S02]  /*da70*/  LOP3.LUT R24, R17, 0xf000f0, RZ, 0xc0, !PT ;  /* 0x00f000f011187812 */ /* 0x000fe400078ec0ff */
[----:B------:R-:W-:Y:S02]  /*da80*/  SHF.R.U32.HI R42, RZ, 0x8, R17 ;  /* 0x00000008ff2a7819 */ /* 0x000fe40000011611 */
[----:B------:R-:W-:Y:S02]  /*da90*/  LOP3.LUT R2, R2, 0x64006400, RZ, 0xfc, !PT ;  /* 0x6400640002027812 */ /* 0x000fe400078efcff */
[----:B------:R-:W-:Y:S02]  /*daa0*/  LOP3.LUT R3, R3, 0x64006400, RZ, 0xfc, !PT ;  /* 0x6400640003037812 */ /* 0x000fe400078efcff */
[----:B------:R-:W-:Y:S01]  /*dab0*/  LOP3.LUT R19, R14, 0x64006400, RZ, 0xfc, !PT ;  /* 0x640064000e137812 */ /* 0x000fe200078efcff */
[----:B------:R-:W-:Y:S01]  /*dac0*/  HADD2 R22, R2, -1032, -1032 ;  /* 0xe408e40802167430 */ /* 0x000fe20000000000 */
[----:B------:R-:W-:Y:S01]  /*dad0*/  LOP3.LUT R26, R18, 0xf000f0, RZ, 0xc0, !PT ;  /* 0x00f000f0121a7812 */ /* 0x000fe200078ec0ff */
[----:B------:R-:W-:Y:S01]  /*dae0*/  HADD2 R23, R3, -1032, -1032 ;  /* 0xe408e40803177430 */ /* 0x000fe20000000000 */
[----:B------:R-:W-:Y:S01]  /*daf0*/  SHF.R.U32.HI R17, RZ, 0x8, R18 ;  /* 0x00000008ff117819 */ /* 0x000fe20000011612 */
[----:B------:R-:W-:Y:S01]  /*db00*/  HADD2.F32 R18, -RZ, R15.H1_H1 ;  /* 0x3000000fff127230 */ /* 0x000fe20000004100 */
[----:B------:R-:W-:Y:S01]  /*db10*/  LOP3.LUT R25, R4, 0x64006400, RZ, 0xfc, !PT ;  /* 0x6400640004197812 */ /* 0x000fe200078efcff */
[----:B------:R-:W0:Y:S01]  /*db20*/  LDS.64 R14, [UR4+0x18] ;  /* 0x00001804ff0e7984 */ /* 0x000e220008000a00 */
[----:B------:R-:W-:Y:S01]  /*db30*/  HADD2 R27, R19, -1032, -1032 ;  /* 0xe408e408131b7430 */ /* 0x000fe20000000000 */
[----:B------:R-:W-:Y:S01]  /*db40*/  LOP3.LUT R33, R26, 0x64006400, RZ, 0xfc, !PT ;  /* 0x640064001a217812 */ /* 0x000fe200078efcff */
[----:B------:R-:W-:-:S02]  /*db50*/  HADD2.F32 R2, -RZ, R22.H0_H0 ;  /* 0x20000016ff027230 */ /* 0x000fc40000004100 */
[----:B------:R-:W-:Y:S02]  /*db60*/  HFMA2 R26, R25, R6.H0_H0, -72, -72 ;  /* 0xd480d480191a7431 */ /* 0x000fe40000040006 */
[----:B------:R-:W-:Y:S02]  /*db70*/  HADD2.F32 R19, -RZ, R22.H1_H1 ;  /* 0x30000016ff137230 */ /* 0x000fe40000004100 */
[----:B------:R-:W-:Y:S01]  /*db80*/  FFMA.FTZ R25, R0, R5, RZ ;  /* 0x0000000500197223 */ /* 0x000fe200000100ff */
[----:B------:R-:W-:Y:S02]  /*db90*/  HADD2.F32 R3, -RZ, R23.H0_H0 ;  /* 0x20000017ff037230 */ /* 0x000fe40000004100 */
[----:B------:R-:W-:Y:S01]  /*dba0*/  FFMA.FTZ R39, R5, R2, RZ ;  /* 0x0000000205277223 */ /* 0x000fe200000100ff */
[----:B------:R-:W-:Y:S02]  /*dbb0*/  HADD2.F32 R4, -RZ, R27.H0_H0 ;  /* 0x2000001bff047230 */ /* 0x000fe40000004100 */
[----:B------:R-:W-:Y:S01]  /*dbc0*/  FFMA.FTZ R35, R18, R34, R25 ;  /* 0x0000002212237223 */ /* 0x000fe20000010019 */
[----:B------:R-:W-:-:S02]  /*dbd0*/  HADD2.F32 R22, -RZ, R23.H1_H1 ;  /* 0x30000017ff167230 */ /* 0x000fc40000004100 */
[C---:B------:R-:W-:Y:S01]  /*dbe0*/  FFMA.FTZ R43, R5.reuse, R3, RZ ;  /* 0x00000003052b7223 */ /* 0x040fe200000100ff */
[----:B------:R-:W-:Y:S01]  /*dbf0*/  HADD2.F32 R23, -RZ, R27.H1_H1 ;  /* 0x3000001bff177230 */ /* 0x000fe20000004100 */
[----:B------:R-:W-:Y:S01]  /*dc00*/  LOP3.LUT R27, R24, 0x64006400, RZ, 0xfc, !PT ;  /* 0x64006400181b7812 */ /* 0x000fe200078efcff */
[----:B------:R-:W-:Y:S01]  /*dc10*/  FFMA.FTZ R24, R5, R4, RZ ;  /* 0x0000000405187223 */ /* 0x000fe200000100ff */
[----:B------:R-:W-:Y:S01]  /*dc20*/  LOP3.LUT R25, R32, 0x64006400, RZ, 0xfc, !PT ;  /* 0x6400640020197812 */ /* 0x000fe200078efcff */
[C---:B------:R-:W-:Y:S01]  /*dc30*/  FFMA.FTZ R39, R34.reuse, R19, R39 ;  /* 0x0000001322277223 */ /* 0x040fe20000010027 */
[C---:B------:R-:W-:Y:S01]  /*dc40*/  FFMA.FTZ R40, R34.reuse, R22, R43 ;  /* 0x0000001622287223 */ /* 0x040fe2000001002b */
[-C--:B------:R-:W-:Y:S02]  /*dc50*/  HFMA2 R27, R27, R6.reuse.H0_H0, -72, -72 ;  /* 0xd480d4801b1b7431 */ /* 0x080fe40000040006 */
[----:B------:R-:W-:Y:S01]  /*dc60*/  FFMA.FTZ R46, R34, R23, R24 ;  /* 0x00000017222e7223 */ /* 0x000fe20000010018 */
[----:B------:R-:W-:-:S02]  /*dc70*/  HFMA2 R33, R33, R6.H0_H0, -72, -72 ;  /* 0xd480d48021217431 */ /* 0x000fc40000040006 */
[--C-:B------:R-:W-:Y:S02]  /*dc80*/  HADD2.F32 R24, -RZ, R26.reuse.H0_H0 ;  /* 0x2000001aff187230 */ /* 0x100fe40000004100 */
[----:B------:R-:W-:Y:S02]  /*dc90*/  HFMA2 R34, R25, R6.H0_H0, -72, -72 ;  /* 0xd480d48019227431 */ /* 0x000fe40000040006 */
[----:B------:R-:W-:Y:S02]  /*dca0*/  HADD2.F32 R5, -RZ, R26.H1_H1 ;  /* 0x3000001aff057230 */ /* 0x000fe40000004100 */
[--C-:B------:R-:W-:Y:S02]  /*dcb0*/  HADD2.F32 R25, -RZ, R27.reuse.H0_H0 ;  /* 0x2000001bff197230 */ /* 0x100fe40000004100 */
[----:B------:R-:W-:Y:S01]  /*dcc0*/  FFMA.FTZ R38, R24, R36, R35 ;  /* 0x0000002418267223 */ /* 0x000fe20000010023 */
[----:B------:R-:W-:Y:S02]  /*dcd0*/  HADD2.F32 R26, -RZ, R27.H1_H1 ;  /* 0x3000001bff1a7230 */ /* 0x000fe40000004100 */
[----:B------:R-:W-:-:S02]  /*dce0*/  HADD2.F32 R27, -RZ, R33.H0_H0 ;  /* 0x20000021ff1b7230 */ /* 0x000fc40000004100 */
[C---:B------:R-:W-:Y:S01]  /*dcf0*/  FFMA.FTZ R44, R36.reuse, R25, R39 ;  /* 0x00000019242c7223 */ /* 0x040fe20000010027 */
[----:B------:R-:W-:Y:S02]  /*dd00*/  HADD2.F32 R32, -RZ, R33.H1_H1 ;  /* 0x30000021ff207230 */ /* 0x000fe40000004100 */
[--C-:B------:R-:W-:Y:S02]  /*dd10*/  HADD2.F32 R33, -RZ, R34.reuse.H0_H0 ;  /* 0x20000022ff217230 */ /* 0x100fe40000004100 */
[C---:B------:R-:W-:Y:S01]  /*dd20*/  FFMA.FTZ R35, R36.reuse, R27, R40 ;  /* 0x0000001b24237223 */ /* 0x040fe20000010028 */
[----:B------:R-:W-:Y:S02]  /*dd30*/  HADD2.F32 R34, -RZ, R34.H1_H1 ;  /* 0x30000022ff227230 */ /* 0x000fe40000004100 */
[----:B------:R-:W-:Y:S01]  /*dd40*/  FFMA.FTZ R40, R5, R37, R38 ;  /* 0x0000002505287223 */ /* 0x000fe20000010026 */
[C---:B------:R-:W-:Y:S01]  /*dd50*/  FFMA.FTZ R56, R37.reuse, R26, R44 ;  /* 0x0000001a25387223 */ /* 0x040fe2000001002c */
[----:B------:R-:W-:Y:S01]  /*dd60*/  FFMA.FTZ R39, R36, R33, R46 ;  /* 0x0000002124277223 */ /* 0x000fe2000001002e */
[----:B------:R-:W-:Y:S01]  /*dd70*/  FFMA.FTZ R66, R37, R32, R35 ;  /* 0x0000002025427223 */ /* 0x000fe20000010023 */
[----:B------:R-:W-:Y:S01]  /*dd80*/  LOP3.LUT R35, R41, 0xf000f, RZ, 0xc0, !PT ;  /* 0x000f000f29237812 */ /* 0x000fe200078ec0ff */
[----:B0-----:R-:W-:-:S02]  /*dd90*/  HADD2.F32 R44, -RZ, R14.H1_H1 ;  /* 0x3000000eff2c7230 */ /* 0x001fc40000004100 */
[----:B------:R-:W-:Y:S01]  /*dda0*/  FFMA.FTZ R43, R37, R34, R39 ;  /* 0x00000022252b7223 */ /* 0x000fe20000010027 */
[----:B------:R-:W-:Y:S01]  /*ddb0*/  LOP3.LUT R36, R42, 0xf000f, RZ, 0xc0, !PT ;  /* 0x000f000f2a247812 */ /* 0x000fe200078ec0ff */
[----:B------:R-:W-:Y:S01]  /*ddc0*/  HADD2.F32 R39, -RZ, R14.H0_H0 ;  /* 0x2000000eff277230 */ /* 0x000fe20000004100 */
[----:B------:R-:W-:Y:S01]  /*ddd0*/  LOP3.LUT R37, R17, 0xf000f, RZ, 0xc0, !PT ;  /* 0x000f000f11257812 */ /* 0x000fe200078ec0ff */
[--C-:B------:R-:W-:Y:S01]  /*dde0*/  HADD2.F32 R64, -RZ, R15.reuse.H0_H0 ;  /* 0x2000000fff407230 */ /* 0x100fe20000004100 */
[----:B------:R-:W-:Y:S01]  /*ddf0*/  LOP3.LUT R38, R16, 0xf000f, RZ, 0xc0, !PT ;  /* 0x000f000f10267812 */ /* 0x000fe200078ec0ff */
[----:B------:R-:W-:Y:S01]  /*de00*/  HADD2.F32 R59, -RZ, R15.H1_H1 ;  /* 0x3000000fff3b7230 */ /* 0x000fe20000004100 */
[----:B------:R-:W-:Y:S02]  /*de10*/  LOP3.LUT R35, R35, 0x64006400, RZ, 0xfc, !PT ;  /* 0x6400640023237812 */ /* 0x000fe400078efcff */
[----:B------:R-:W-:Y:S02]  /*de20*/  LOP3.LUT R36, R36, 0x64006400, RZ, 0xfc, !PT ;  /* 0x6400640024247812 */ /* 0x000fe400078efcff */
        /* <DEDUP_REMOVED lines=10> */
[----:B------:R-:W-:Y:S02]  /*ded0*/  HADD2.F32 R37, -RZ, R57.H0_H0 ;  /* 0x20000039ff257230 */ /* 0x000fe40000004100 */
[----:B------:R-:W-:Y:S01]  /*dee0*/  FFMA.FTZ R46, R35, R39, R40 ;  /* 0x00000027232e7223 */ /* 0x000fe20000010028 */
[----:B------:R-:W-:Y:S02]  /*def0*/  HADD2.F32 R38, -RZ, R63.H0_H0 ;  /* 0x2000003fff267230 */ /* 0x000fe40000004100 */
[----:B------:R-:W-:Y:S01]  /*df00*/  FFMA.FTZ R45, R39, R36, R56 ;  /* 0x00000024272d7223 */ /* 0x000fe20000010038 */
[----:B------:R-:W-:-:S02]  /*df10*/  HADD2.F32 R40, -RZ, R49.H1_H1 ;  /* 0x30000031ff287230 */ /* 0x000fc40000004100 */
[----:B------:R-:W-:Y:S01]  /*df20*/  FFMA.FTZ R66, R39, R37, R66 ;  /* 0x0000002527427223 */ /* 0x000fe20000010042 */
[----:B------:R-:W-:Y:S01]  /*df30*/  LOP3.LUT R17, R17, 0x64006400, RZ, 0xfc, !PT ;  /* 0x6400640011117812 */ /* 0x000fe200078efcff */
[----:B------:R-:W-:Y:S01]  /*df40*/  FFMA.FTZ R47, R39, R38, R43 ;  /* 0x00000026272f7223 */ /* 0x000fe2000001002b */
[----:B------:R-:W-:Y:S01]  /*df50*/  HADD2.F32 R39, -RZ, R14.H1_H1 ;  /* 0x3000000eff277230 */ /* 0x000fe20000004100 */
[----:B------:R-:W-:Y:S01]  /*df60*/  LOP3.LUT R14, R41, 0xf000f0, RZ, 0xc0, !PT ;  /* 0x00f000f0290e7812 */ /* 0x000fe200078ec0ff */
[----:B------:R-:W-:Y:S01]  /*df70*/  HADD2.F32 R41, -RZ, R57.H1_H1 ;  /* 0x30000039ff297230 */ /* 0x000fe20000004100 */
[----:B------:R-:W-:Y:S01]  /*df80*/  LOP3.LUT R43, R42, 0xf000f0, RZ, 0xc0, !PT ;  /* 0x00f000f02a2b7812 */ /* 0x000fe200078ec0ff */
[----:B------:R-:W-:Y:S01]  /*df90*/  HADD2.F32 R42, -RZ, R63.H1_H1 ;  /* 0x3000003fff2a7230 */ /* 0x000fe20000004100 */
[----:B------:R-:W-:Y:S01]  /*dfa0*/  LOP3.LUT R15, R14, 0x64006400, RZ, 0xfc, !PT ;  /* 0x640064000e0f7812 */ /* 0x000fe200078efcff */
[-C--:B------:R-:W-:Y:S01]  /*dfb0*/  HFMA2 R17, R17, R6.reuse.H0_H0, -72, -72 ;  /* 0xd480d48011117431 */ /* 0x080fe20000040006 */
[----:B------:R-:W-:Y:S01]  /*dfc0*/  LOP3.LUT R43, R43, 0x64006400, RZ, 0xfc, !PT ;  /* 0x640064002b2b7812 */ /* 0x000fe200078efcff */
[C---:B------:R-:W-:Y:S01]  /*dfd0*/  FFMA.FTZ R63, R44.reuse, R40, R45 ;  /* 0x000000282c3f7223 */ /* 0x040fe2000001002d */
[----:B------:R-:W-:Y:S01]  /*dfe0*/  FFMA.FTZ R65, R44, R42, R47 ;  /* 0x0000002a2c417223 */ /* 0x000fe2000001002f */
[-C--:B------:R-:W-:Y:S01]  /*dff0*/  HFMA2 R49, R15, R6.reuse.H0_H0, -72, -72 ;  /* 0xd480d4800f317431 */ /* 0x080fe20000040006 */
[----:B------:R-:W-:Y:S01]  /*e000*/  LOP3.LUT R15, R16, 0x64006400, RZ, 0xfc, !PT ;  /* 0x64006400100f7812 */ /* 0x000fe200078efcff */
[----:B------:R-:W-:-:S02]  /*e010*/  HFMA2 R16, R43, R6.H0_H0, -72, -72 ;  /* 0xd480d4802b107431 */ /* 0x000fc40000040006 */
[----:B------:R-:W-:Y:S01]  /*e020*/  FFMA.FTZ R14, R39, R44, R46 ;  /* 0x0000002c270e7223 */ /* 0x000fe2000001002e */
[----:B------:R-:W-:Y:S02]  /*e030*/  HADD2.F32 R47, -RZ, R17.H0_H0 ;  /* 0x20000011ff2f7230 */ /* 0x000fe40000004100 */
[----:B------:R-:W-:Y:S01]  /*e040*/  FFMA.FTZ R66, R44, R41, R66 ;  /* 0x000000292c427223 */ /* 0x000fe20000010042 */
[----:B------:R-:W-:Y:S02]  /*e050*/  HFMA2 R15, R15, R6.H0_H0, -72, -72 ;  /* 0xd480d4800f0f7431 */ /* 0x000fe40000040006 */
[----:B------:R-:W-:Y:S02]  /*e060*/  HADD2.F32 R43, -RZ, R49.H0_H0 ;  /* 0x20000031ff2b7230 */ /* 0x000fe40000004100 */
[----:B------:R-:W-:Y:S02]  /*e070*/  HADD2.F32 R45, -RZ, R16.H0_H0 ;  /* 0x20000010ff2d7230 */ /* 0x000fe40000004100 */
[----:B------:R-:W-:Y:S01]  /*e080*/  FFMA.FTZ R66, R64, R47, R66 ;  /* 0x0000002f40427223 */ /* 0x000fe20000010042 */
[----:B------:R-:W-:-:S02]  /*e090*/  HADD2.F32 R56, -RZ, R15.H0_H0 ;  /* 0x2000000fff387230 */ /* 0x000fc40000004100 */
[----:B------:R-:W-:Y:S02]  /*e0a0*/  HADD2.F32 R44, -RZ, R49.H1_H1 ;  /* 0x30000031ff2c7230 */ /* 0x000fe40000004100 */
[----:B------:R-:W-:Y:S02]  /*e0b0*/  HADD2.F32 R57, -RZ, R15.H1_H1 ;  /* 0x3000000fff397230 */ /* 0x000fe40000004100 */
[----:B------:R-:W-:Y:S01]  /*e0c0*/  FFMA.FTZ R15, R43, R64, R14 ;  /* 0x000000402b0f7223 */ /* 0x000fe2000001000e */
[----:B------:R-:W-:Y:S02]  /*e0d0*/  HADD2.F32 R46, -RZ, R16.H1_H1 ;  /* 0x30000010ff2e7230 */ /* 0x000fe40000004100 */
[C---:B------:R-:W-:Y:S01]  /*e0e0*/  FFMA.FTZ R16, R64.reuse, R45, R63 ;  /* 0x0000002d40107223 */ /* 0x040fe2000001003f */
[----:B------:R-:W-:Y:S02]  /*e0f0*/  HADD2.F32 R49, -RZ, R17.H1_H1 ;  /* 0x30000011ff317230 */ /* 0x000fe40000004100 */
[----:B------:R-:W-:Y:S01]  /*e100*/  FFMA.FTZ R64, R64, R56, R65 ;  /* 0x0000003840407223 */ /* 0x000fe20000010041 */
[----:B------:R-:W-:Y:S01]  /*e110*/  FFMA.FTZ R14, R44, R59, R15 ;  /* 0x0000003b2c0e7223 */ /* 0x000fe2000001000f */
[C---:B------:R-:W-:Y:S01]  /*e120*/  FFMA.FTZ R15, R59.reuse, R46, R16 ;  /* 0x0000002e3b0f7223 */ /* 0x040fe20000010010 */
[C---:B------:R-:W-:Y:S01]  /*e130*/  FFMA.FTZ R66, R59.reuse, R49, R66 ;  /* 0x000000313b427223 */ /* 0x040fe20000010042 */
[----:B------:R-:W-:Y:S01]  /*e140*/  FFMA.FTZ R59, R59, R57, R64 ;  /* 0x000000393b3b7223 */ /* 0x000fe20000010040 */
[----:B------:R-:W-:Y:S01]  /*e150*/  FMUL.FTZ R14, R14, R7 ;  /* 0x000000070e0e7220 */ /* 0x000fe20000410000 */
[----:B------:R-:W-:Y:S01]  /*e160*/  FMUL.FTZ R15, R15, R8 ;  /* 0x000000080f0f7220 */ /* 0x000fe20000410000 */
[----:B------:R-:W-:Y:S01]  /*e170*/  FMUL.FTZ R66, R66, R9 ;  /* 0x0000000942427220 */ /* 0x000fe20000410000 */
[----:B------:R-:W-:-:S02]  /*e180*/  FMUL.FTZ R59, R59, R10 ;  /* 0x0000000a3b3b7220 */ /* 0x000fc40000410000 */
[----:B------:R-:W-:Y:S02]  /*e190*/  F2FP.F16.F32.PACK_AB R14, RZ, R14 ;  /* 0x0000000eff0e723e */ /* 0x000fe400000000ff */
[----:B------:R-:W-:Y:S02]  /*e1a0*/  F2FP.F16.F32.PACK_AB R15, RZ, R15 ;  /* 0x0000000fff0f723e */ /* 0x000fe400000000ff */
[----:B------:R-:W-:Y:S01]  /*e1b0*/  F2FP.F16.F32.PACK_AB R66, RZ, R66 ;  /* 0x00000042ff42723e */ /* 0x000fe200000000ff */
[----:B------:R-:W-:Y:S01]  /*e1c0*/  HADD2 R28, R14.H0_H0, R28.H0_H0 ;  /* 0x2000001c0e1c7230 */ /* 0x000fe20000000800 */
[----:B------:R-:W-:Y:S01]  /*e1d0*/  F2FP.F16.F32.PACK_AB R59, RZ, R59 ;  /* 0x0000003bff3b723e */ /* 0x000fe200000000ff */
[----:B------:R-:W-:Y:S02]  /*e1e0*/  HADD2 R30, R15.H0_H0, R30.H0_H0 ;  /* 0x2000001e0f1e7230 */ /* 0x000fe40000000800 */
[----:B------:R-:W-:Y:S02]  /*e1f0*/  HADD2 R29, R66.H0_H0, R29.H0_H0 ;  /* 0x2000001d421d7230 */ /* 0x000fe40000000800 */
[----:B------:R-:W-:Y:S01]  /*e200*/  HADD2 R31, R59.H0_H0, R31.H0_H0 ;  /* 0x2000001f3b1f7230 */ /* 0x000fe20000000800 */
        /* <DEDUP_REMOVED lines=167> */
.L_x_36:
[----:B------:R-:W-:Y:S01]  /*ec80*/  IMAD.WIDE R12, R11, 0x4, R12 ;  /* 0x000000040b0c7825 */ /* 0x000fe200078e020c */
[----:B------:R-:W0:Y:S04]  /*ec90*/  LDS.64 R22, [UR4+0x20] ;  /* 0x00002004ff167984 */ /* 0x000e280008000a00 */
[----:B------:R-:W2:Y:S01]  /*eca0*/  LDG.E.128.CONSTANT R16, desc[UR6][R12.64] ;  /* 0x000000060c107981 */ /* 0x000ea2000c1e9d00 */
        /* <DEDUP_REMOVED lines=8> */
[----:B------:R-:W-:Y:S01]  /*ed30*/  LOP3.LUT R14, R19, 0xf000f, RZ, 0xc0, !PT ;  /* 0x000f000f130e7812 */ /* 0x000fe200078ec0ff */
[----:B------:R-:W-:Y:S01]  /*ed40*/  HADD2 R15, R0, -1032, -1032 ;  /* 0xe408e408000f7430 */ /* 0x000fe20000000000 */
[----:B------:R-:W-:-:S02]  /*ed50*/  LOP3.LUT R4, R16, 0xf000f0, RZ, 0xc0, !PT ;  /* 0x00f000f010047812 */ /* 0x000fc400078ec0ff */
[----:B------:R-:W-:Y:S02]  /*ed60*/  SHF.R.U32.HI R41, RZ, 0x8, R16 ;  /* 0x00000008ff297819 */ /* 0x000fe40000011610 */
[----:B------:R-:W-:Y:S01]  /*ed70*/  LOP3.LUT R32, R19, 0xf000f0, RZ, 0xc0, !PT ;  /* 0x00f000f013207812 */ /* 0x000fe200078ec0ff */
[----:B------:R-:W-:Y:S01]  /*ed80*/  HADD2.F32 R0, -RZ, R15.H0_H0 ;  /* 0x2000000fff007230 */ /* 0x000fe20000004100 */
[----:B------:R-:W-:Y:S02]  /*ed90*/  SHF.R.U32.HI R16, RZ, 0x8, R19 ;  /* 0x00000008ff107819 */ /* 0x000fe40000011613 */
[----:B------:R-:W-:Y:S02]  /*eda0*/  LOP3.LUT R24, R17, 0xf000f0, RZ, 0xc0, !PT ;  /* 0x00f000f011187812 */ /* 0x000fe400078ec0ff */
[----:B------:R-:W-:Y:S02]  /*edb0*/  SHF.R.U32.HI R42, RZ, 0x8, R17 ;  /* 0x00000008ff2a7819 */ /* 0x000fe40000011611 */
[----:B------:R-:W-:-:S02]  /*edc0*/  LOP3.LUT R2, R2, 0x64006400, RZ, 0xfc, !PT ;  /* 0x6400640002027812 */ /* 0x000fc400078efcff */
        /* <DEDUP_REMOVED lines=286> */
.L_x_37:
[----:B------:R-:W-:Y:S01]  /*ffb0*/  IMAD.WIDE R12, R11, 0x4, R12 ;  /* 0x000000040b0c7825 */ /* 0x000fe200078e020c */
[----:B------:R-:W0:Y:S05]  /*ffc0*/  LDS.64 R16, [UR4+0x30] ;  /* 0x00003004ff107984 */ /* 0x000e2a0008000a00 */
[----:B------:R-:W2:Y:S01]  /*ffd0*/  LDG.E.128.CONSTANT R12, desc[UR6][R12.64] ;  /* 0x000000060c0c7981 */ /* 0x000ea2000c1e9d00 */
[----:B------:R-:W-:Y:S02]  /*ffe0*/  PRMT R28, R28, 0x5410, R30 ;  /* 0x000054101c1c7816 */ /* 0x000fe4000000001e */
[----:B------:R-:W-:Y:S01]  /*fff0*/  PRMT R29, R29, 0x5410, R31 ;  /* 0x000054101d1d7816 */ /* 0x000fe2000000001f */
[----:B0-----:R-:W-:-:S02]  /*10000*/  HADD2.F32 R5, -RZ, R16.H0_H0 ;  /* 0x20000010ff057230 */ /* 0x001fc40000004100 */
[----:B------:R-:W-:Y:S02]  /*10010*/  HADD2.F32 R25, -RZ, R16.H1_H1 ;  /* 0x30000010ff197230 */ /* 0x000fe40000004100 */
[--C-:B------:R-:W-:Y:S02]  /*10020*/  HADD2.F32 R27, -RZ, R17.reuse.H0_H0 ;  /* 0x20000011ff1b7230 */ /* 0x100fe40000004100 */
[----:B------:R-:W-:Y:S01]  /*10030*/  HADD2.F32 R32, -RZ, R17.H1_H1 ;  /* 0x30000011ff207230 */ /* 0x000fe20000004100 */
[----:B--2---:R-:W-:Y:S02]  /*10040*/  LOP3.LUT R0, R12, 0xf000f, RZ, 0xc0, !PT ;  /* 0x000f000f0c007812 */ /* 0x004fe400078ec0ff */
[----:B------:R-:W-:Y:S02]  /*10050*/  LOP3.LUT R2, R13, 0xf000f, RZ, 0xc0, !PT ;  /* 0x000f000f0d027812 */ /* 0x000fe400078ec0ff */
[----:B------:R-:W-:Y:S02]  /*10060*/  LOP3.LUT R3, R14, 0xf000f, RZ, 0xc0, !PT ;  /* 0x000f000f0e037812 */ /* 0x000fe400078ec0ff */
[----:B------:R-:W-:-:S02]  /*10070*/  LOP3.LUT R11, R15, 0xf000f, RZ, 0xc0, !PT ;  /* 0x000f000f0f0b7812 */ /* 0x000fc400078ec0ff */
[----:B------:R-:W-:Y:S02]  /*10080*/  LOP3.LUT R0, R0, 0x64006400, RZ, 0xfc, !PT ;  /* 0x6400640000007812 */ /* 0x000fe400078efcff */
[----:B------:R-:W-:Y:S02]  /*10090*/  LOP3.LUT R22, R14, 0xf000f0, RZ, 0xc0, !PT ;  /* 0x00f000f00e167812 */ /* 0x000fe400078ec0ff */
[----:B------:R-:W-:Y:S02]  /*100a0*/  SHF.R.U32.HI R40, RZ, 0x8, R14 ;  /* 0x00000008ff287819 */ /* 0x000fe4000001160e */
[----:B------:R-:W-:Y:S02]  /*100b0*/  LOP3.LUT R2, R2, 0x64006400, RZ, 0xfc, !PT ;  /* 0x6400640002027812 */ /* 0x000fe400078efcff */
[----:B------:R-:W-:Y:S02]  /*100c0*/  LOP3.LUT R3, R3, 0x64006400, RZ, 0xfc, !PT ;  /* 0x6400640003037812 */ /* 0x000fe400078efcff */
[----:B------:R-:W-:-:S02]  /*100d0*/  LOP3.LUT R14, R11, 0x64006400, RZ, 0xfc, !PT ;  /* 0x640064000b0e7812 */ /* 0x000fc400078efcff */
[----:B------:R-:W-:Y:S01]  /*100e0*/  LOP3.LUT R4, R12, 0xf000f0, RZ, 0xc0, !PT ;  /* 0x00f000f00c047812 */ /* 0x000fe200078ec0ff */
[----:B------:R-:W-:Y:S01]  /*100f0*/  HADD2 R16, R3, -1032, -1032 ;  /* 0xe408e40803107430 */ /* 0x000fe20000000000 */
[----:B------:R-:W-:Y:S01]  /*10100*/  SHF.R.U32.HI R36, RZ, 0x8, R12 ;  /* 0x00000008ff247819 */ /* 0x000fe2000001160c */
[----:B------:R-:W-:Y:S01]  /*10110*/  HADD2 R12, R0, -1032, -1032 ;  /* 0xe408e408000c7430 */ /* 0x000fe20000000000 */
[----:B------:R-:W-:Y:S01]  /*10120*/  LOP3.LUT R24, R15, 0xf000f0, RZ, 0xc0, !PT ;  /* 0x00f000f00f187812 */ /* 0x000fe200078ec0ff */
[----:B------:R-:W-:Y:S01]  /*10130*/  HADD2 R19, R14, -1032, -1032 ;  /* 0xe408e4080e137430 */ /* 0x000fe20000000000 */
[----:B------:R-:W-:Y:S01]  /*10140*/  SHF.R.U32.HI R38, RZ, 0x8, R15 ;  /* 0x00000008ff267819 */ /* 0x000fe2000001160f */
[----:B------:R-:W-:Y:S01]  /*10150*/  HADD2 R15, R2, -1032, -1032 ;  /* 0xe408e408020f7430 */ /* 0x000fe20000000000 */
[----:B------:R-:W-:Y:S01]  /*10160*/  LOP3.LUT R18, R13, 0xf000f0, RZ, 0xc0, !PT ;  /* 0x00f000f00d127812 */ /* 0x000fe200078ec0ff */
[--C-:B------:R-:W-:Y:S01]  /*10170*/  HADD2.F32 R0, -RZ, R12.reuse.H0_H0 ;  /* 0x2000000cff007230 */ /* 0x100fe20000004100 */
[----:B------:R-:W-:Y:S01]  /*10180*/  SHF.R.U32.HI R37, RZ, 0x8, R13 ;  /* 0x00000008ff257819 */ /* 0x000fe2000001160d */
[----:B------:R-:W-:Y:S01]  /*10190*/  HADD2.F32 R11, -RZ, R12.H1_H1 ;  /* 0x3000000cff0b7230 */ /* 0x000fe20000004100 */
[----:B------:R-:W-:Y:S01]  /*101a0*/  LOP3.LUT R17, R4, 0x64006400, RZ, 0xfc, !PT ;  /* 0x6400640004117812 */ /* 0x000fe200078efcff */
[----:B------:R-:W0:Y:S01]  /*101b0*/  LDS.64 R12, [UR4+0x38] ;  /* 0x00003804ff0c7984 */ /* 0x000e220008000a00 */
[----:B------:R-:W-:Y:S01]  /*101c0*/  HADD2.F32 R2, -RZ, R15.H0_H0 ;  /* 0x2000000fff027230 */ /* 0x000fe20000004100 */
[----:B------:R-:W-:Y:S01]  /*101d0*/  LOP3.LUT R23, R22, 0x64006400, RZ, 0xfc, !PT ;  /* 0x6400640016177812 */ /* 0x000fe200078efcff */
[----:B------:R-:W-:-:S02]  /*101e0*/  HADD2.F32 R3, -RZ, R16.H0_H0 ;  /* 0x20000010ff037230 */ /* 0x000fc40000004100 */
[-C--:B------:R-:W-:Y:S02]  /*101f0*/  HFMA2 R17, R17, R6.reuse.H0_H0, -72, -72 ;  /* 0xd480d48011117431 */ /* 0x080fe40000040006 */
[----:B------:R-:W-:Y:S02]  /*10200*/  HADD2.F32 R14, -RZ, R15.H1_H1 ;  /* 0x3000000fff0e7230 */ /* 0x000fe40000004100 */
[C---:B------:R-:W-:Y:S01]  /*10210*/  FFMA.FTZ R22, R5.reuse, R2, RZ ;  /* 0x0000000205167223 */ /* 0x040fe200000100ff */
[--C-:B------:R-:W-:Y:S02]  /*10220*/  HADD2.F32 R4, -RZ, R19.reuse.H0_H0 ;  /* 0x20000013ff047230 */ /* 0x100fe40000004100 */
[----:B------:R-:W-:Y:S01]  /*10230*/  FFMA.FTZ R42, R5, R3, RZ ;  /* 0x00000003052a7223 */ /* 0x000fe200000100ff */
[----:B------:R-:W-:Y:S02]  /*10240*/  HADD2.F32 R15, -RZ, R16.H1_H1 ;  /* 0x30000010ff0f7230 */ /* 0x000fe40000004100 */
[----:B------:R-:W-:Y:S01]  /*10250*/  FFMA.FTZ R34, R25, R14, R22 ;  /* 0x0000000e19227223 */ /* 0x000fe20000010016 */
[----:B------:R-:W-:Y:S01]  /*10260*/  HADD2.F32 R16, -RZ, R19.H1_H1 ;  /* 0x30000013ff107230 */ /* 0x000fe20000004100 */
[----:B------:R-:W-:Y:S01]  /*10270*/  LOP3.LUT R19, R18, 0x64006400, RZ, 0xfc, !PT ;  /* 0x6400640012137812 */ /* 0x000fe200078efcff */
[----:B------:R-:W-:Y:S01]  /*10280*/  FFMA.FTZ R18, R0, R5, RZ ;  /* 0x0000000500127223 */ /* 0x000fe200000100ff */
[----:B------:R-:W-:Y:S01]  /*10290*/  FFMA.FTZ R5, R5, R4, RZ ;  /* 0x0000000405057223 */ /* 0x000fe200000100ff */
[----:B------:R-:W-:Y:S01]  /*102a0*/  FFMA.FTZ R35, R25, R15, R42 ;  /* 0x0000000f19237223 */ /* 0x000fe2000001002a */
[----:B------:R-:W-:-:S02]  /*102b0*/  HFMA2 R23, R23, R6.H0_H0, -72, -72 ;  /* 0xd480d48017177431 */ /* 0x000fc40000040006 */
[----:B------:R-:W-:Y:S01]  /*102c0*/  FFMA.FTZ R26, R11, R25, R18 ;  /* 0x000000190b1a7223 */ /* 0x000fe20000010012 */
[----:B------:R-:W-:Y:S01]  /*102d0*/  FFMA.FTZ R39, R25, R16, R5 ;  /* 0x0000001019277223 */ /* 0x000fe20000010005 */
[----:B------:R-:W-:Y:S01]  /*102e0*/  LOP3.LUT R25, R24, 0x64006400, RZ, 0xfc, !PT ;  /* 0x6400640018197812 */ /* 0x000fe200078efcff */
[-C--:B------:R-:W-:Y:S02]  /*102f0*/  HFMA2 R19, R19, R6.reuse.H0_H0, -72, -72 ;  /* 0xd480d48013137431 */ /* 0x080fe40000040006 */
[----:B------:R-:W-:Y:S02]  /*10300*/  HADD2.F32 R5, -RZ, R17.H0_H0 ;  /* 0x20000011ff057230 */ /* 0x000fe40000004100 */
[----:B------:R-:W-:Y:S02]  /*10310*/  HADD2.F32 R22, -RZ, R23.H0_H0 ;  /* 0x20000017ff167230 */ /* 0x000fe40000004100 */
[----:B------:R-:W-:Y:S02]  /*10320*/  HFMA2 R25, R25, R6.H0_H0, -72, -72 ;  /* 0xd480d48019197431 */ /* 0x000fe40000040006 */
[----:B------:R-:W-:-:S02]  /*10330*/  HADD2.F32 R18, -RZ, R19.H0_H0 ;  /* 0x20000013ff127230 */ /* 0x000fc40000004100 */
[----:B------:R-:W-:Y:S01]  /*10340*/  FFMA.FTZ R26, R5, R27, R26 ;  /* 0x0000001b051a7223 */ /* 0x000fe2000001001a */
[----:B------:R-:W-:Y:S02]  /*10350*/  HADD2.F32 R17, -RZ, R17.H1_H1 ;  /* 0x30000011ff117230 */ /* 0x000fe40000004100 */
[----:B------:R-:W-:Y:S02]  /*10360*/  HADD2.F32 R24, -RZ, R25.H0_H0 ;  /* 0x20000019ff187230 */ /* 0x000fe40000004100 */
[C---:B------:R-:W-:Y:S01]  /*10370*/  FFMA.FTZ R33, R27.reuse, R18, R34 ;  /* 0x000000121b217223 */ /* 0x040fe20000010022 */
[----:B------:R-:W-:Y:S02]  /*10380*/  HADD2.F32 R19, -RZ, R19.H1_H1 ;  /* 0x30000013ff137230 */ /* 0x000fe40000004100 */
[C---:B------:R-:W-:Y:S01]  /*10390*/  FFMA.FTZ R34, R27.reuse, R22, R35 ;  /* 0x000000161b227223 */ /* 0x040fe20000010023 */
[----:B------:R-:W-:Y:S02]  /*103a0*/  HADD2.F32 R23, -RZ, R23.H1_H1 ;  /* 0x30000017ff177230 */ /* 0x000fe40000004100 */
[----:B------:R-:W-:Y:S01]  /*103b0*/  FFMA.FTZ R42, R27, R24, R39 ;  /* 0x000000181b2a7223 */ /* 0x000fe20000010027 */
[----:B------:R-:W-:-:S02]  /*103c0*/  HADD2.F32 R25, -RZ, R25.H1_H1 ;  /* 0x30000019ff197230 */ /* 0x000fc40000004100 */
[----:B------:R-:W-:Y:S01]  /*103d0*/  FFMA.FTZ R35, R17, R32, R26 ;  /* 0x0000002011237223 */ /* 0x000fe2000001001a */
[C---:B------:R-:W-:Y:S01]  /*103e0*/  FFMA.FTZ R39, R32.reuse, R19, R33 ;  /* 0x0000001320277223 */ /* 0x040fe20000010021 */
        /* <DEDUP_REMOVED lines=8> */
[--C-:B------:R-:W-:Y:S01]  /*10470*/  HADD2.F32 R46, -RZ, R13.reuse.H0_H0 ;  /* 0x2000000dff2e7230 */ /* 0x100fe20000004100 */
[----:B------:R-:W-:Y:S01]  /*10480*/  LOP3.LUT R26, R26, 0x64006400, RZ, 0xfc, !PT ;  /* 0x640064001a1a7812 */ /* 0x000fe200078efcff */
[----:B------:R-:W-:Y:S01]  /*10490*/  HADD2.F32 R47, -RZ, R13.H1_H1 ;  /* 0x3000000dff2f7230 */ /* 0x000fe20000004100 */
[----:B------:R-:W-:-:S02]  /*104a0*/  LOP3.LUT R27, R27, 0x64006400, RZ, 0xfc, !PT ;  /* 0x640064001b1b7812 */ /* 0x000fc400078efcff */
[----:B------:R-:W-:Y:S01]  /*104b0*/  LOP3.LUT R32, R32, 0x64006400, RZ, 0xfc, !PT ;  /* 0x6400640020207812 */ /* 0x000fe200078efcff */
[----:B------:R-:W-:Y:S01]  /*104c0*/  HADD2 R12, R26, -1032, -1032 ;  /* 0xe408e4081a0c7430 */ /* 0x000fe20000000000 */
[----:B------:R-:W-:Y:S01]  /*104d0*/  LOP3.LUT R33, R33, 0x64006400, RZ, 0xfc, !PT ;  /* 0x6400640021217812 */ /* 0x000fe200078efcff */
[----:B------:R-:W-:Y:S01]  /*104e0*/  HADD2 R45, R27, -1032, -1032 ;  /* 0xe408e4081b2d7430 */ /* 0x000fe20000000000 */
[----:B------:R-:W-:Y:S01]  /*104f0*/  LOP3.LUT R40, R40, 0xf000f0, RZ, 0xc0, !PT ;  /* 0x00f000f028287812 */ /* 0x000fe200078ec0ff */
[----:B------:R-:W-:Y:S02]  /*10500*/  HADD2 R56, R32, -1032, -1032 ;  /* 0xe408e40820387430 */ /* 0x000fe40000000000 */
[----:B------:R-:W-:Y:S02]  /*10510*/  HADD2.F32 R26, -RZ, R12.H0_H0 ;  /* 0x2000000cff1a7230 */ /* 0x000fe40000004100 */
[----:B------:R-:W-:Y:S02]  /*10520*/  HADD2 R59, R33, -1032, -1032 ;  /* 0xe408e408213b7430 */ /* 0x000fe40000000000 */
[----:B------:R-:W-:Y:S01]  /*10530*/  HADD2.F32 R27, -RZ, R45.H0_H0 ;  /* 0x2000002dff1b7230 */ /* 0x000fe20000004100 */
[----:B------:R-:W-:Y:S01]  /*10540*/  LOP3.LUT R38, R38, 0xf000f0, RZ, 0xc0, !PT ;  /* 0x00f000f026267812 */ /* 0x000fe200078ec0ff */
[----:B------:R-:W-:-:S02]  /*10550*/  HADD2.F32 R32, -RZ, R56.H0_H0 ;  /* 0x20000038ff207230 */ /* 0x000fc40000004100 */
[----:B------:R-:W-:Y:S01]  /*10560*/  FFMA.FTZ R43, R26, R34, R35 ;  /* 0x000000221a2b7223 */ /* 0x000fe20000010023 */
[--C-:B------:R-:W-:Y:S02]  /*10570*/  HADD2.F32 R33, -RZ, R59.reuse.H0_H0 ;  /* 0x2000003bff217230 */ /* 0x100fe40000004100 */
[C---:B------:R-:W-:Y:S01]  /*10580*/  FFMA.FTZ R49, R34.reuse, R27, R39 ;  /* 0x0000001b22317223 */ /* 0x040fe20000010027 */
[----:B------:R-:W-:Y:S01]  /*10590*/  LOP3.LUT R39, R37, 0xf000f0, RZ, 0xc0, !PT ;  /* 0x00f000f025277812 */ /* 0x000fe200078ec0ff */
[C---:B------:R-:W-:Y:S01]  /*105a0*/  FFMA.FTZ R57, R34.reuse, R32, R41 ;  /* 0x0000002022397223 */ /* 0x040fe20000010029 */
[----:B------:R-:W-:Y:S02]  /*105b0*/  HADD2.F32 R37, -RZ, R59.H1_H1 ;  /* 0x3000003bff257230 */ /* 0x000fe40000004100 */
[----:B------:R-:W-:Y:S01]  /*105c0*/  FFMA.FTZ R44, R34, R33, R44 ;  /* 0x00000021222c7223 */ /* 0x000fe2000001002c */
[----:B------:R-:W-:Y:S01]  /*105d0*/  HADD2.F32 R34, -RZ, R12.H1_H1 ;  /* 0x3000000cff227230 */ /* 0x000fe20000004100 */
[----:B------:R-:W-:Y:S01]  /*105e0*/  LOP3.LUT R12, R36, 0xf000f0, RZ, 0xc0, !PT ;  /* 0x00f000f0240c7812 */ /* 0x000fe200078ec0ff */
[----:B------:R-:W-:Y:S01]  /*105f0*/  HADD2.F32 R36, -RZ, R56.H1_H1 ;  /* 0x30000038ff247230 */ /* 0x000fe20000004100 */
[----:B------:R-:W-:Y:S01]  /*10600*/  LOP3.LUT R39, R39, 0x64006400, RZ, 0xfc, !PT ;  /* 0x6400640027277812 */ /* 0x000fe200078efcff */
[----:B------:R-:W-:Y:S01]  /*10610*/  HADD2.F32 R35, -RZ, R45.H1_H1 ;  /* 0x3000002dff237230 */ /* 0x000fe20000004100 */
[----:B------:R-:W-:Y:S01]  /*10620*/  LOP3.LUT R13, R12, 0x64006400, RZ, 0xfc, !PT ;  /* 0x640064000c0d7812 */ /* 0x000fe200078efcff */
[----:B------:R-:W-:Y:S01]  /*10630*/  FFMA.FTZ R45, R34, R42, R43 ;  /* 0x0000002a222d7223 */ /* 0x000fe2000001002b */
[----:B------:R-:W-:Y:S01]  /*10640*/  LOP3.LUT R41, R40, 0x64006400, RZ, 0xfc, !PT ;  /* 0x6400640028297812 */ /* 0x000fe200078efcff */
[----:B------:R-:W-:Y:S01]  /*10650*/  FFMA.FTZ R64, R42, R36, R57 ;  /* 0x000000242a407223 */ /* 0x000fe20000010039 */
[----:B------:R-:W-:-:S02]  /*10660*/  HFMA2 R40, R39, R6.H0_H0, -72, -72 ;  /* 0xd480d48027287431 */ /* 0x000fc40000040006 */
[----:B------:R-:W-:Y:S01]  /*10670*/  FFMA.FTZ R57, R42, R37, R44 ;  /* 0x000000252a397223 */ /* 0x000fe2000001002c */
[-C--:B------:R-:W-:Y:S01]  /*10680*/  HFMA2 R12, R13, R6.reuse.H0_H0, -72, -72 ;  /* 0xd480d4800d0c7431 */ /* 0x080fe20000040006 */
[----:B------:R-:W-:Y:S01]  /*10690*/  LOP3.LUT R13, R38, 0x64006400, RZ, 0xfc, !PT ;  /* 0x64006400260d7812 */ /* 0x000fe200078efcff */
[-C--:B------:R-:W-:Y:S02]  /*106a0*/  HFMA2 R44, R41, R6.reuse.H0_H0, -72, -72 ;  /* 0xd480d480292c7431 */ /* 0x080fe40000040006 */
[----:B------:R-:W-:Y:S02]  /*106b0*/  HADD2.F32 R41, -RZ, R40.H0_H0 ;  /* 0x20000028ff297230 */ /* 0x000fe40000004100 */
[----:B------:R-:W-:Y:S01]  /*106c0*/  FFMA.FTZ R49, R42, R35, R49 ;  /* 0x000000232a317223 */ /* 0x000fe20000010031 */
[----:B------:R-:W-:Y:S02]  /*106d0*/  HADD2.F32 R38, -RZ, R12.H0_H0 ;  /* 0x2000000cff267230 */ /* 0x000fe40000004100 */
[----:B------:R-:W-:-:S02]  /*106e0*/  HFMA2 R6, R13, R6.H0_H0, -72, -72 ;  /* 0xd480d4800d067431 */ /* 0x000fc40000040006 */
[----:B------:R-:W-:Y:S02]  /*106f0*/  HADD2.F32 R42, -RZ, R40.H1_H1 ;  /* 0x30000028ff2a7230 */ /* 0x000fe40000004100 */
[----:B------:R-:W-:Y:S01]  /*10700*/  FFMA.FTZ R56, R46, R41, R49 ;  /* 0x000000292e387223 */ /* 0x000fe20000010031 */
[----:B------:R-:W-:Y:S02]  /*10710*/  HADD2.F32 R43, -RZ, R44.H0_H0 ;  /* 0x2000002cff2b7230 */ /* 0x000fe40000004100 */
[----:B------:R-:W-:Y:S02]  /*10720*/  HADD2.F32 R40, -RZ, R6.H0_H0 ;  /* 0x20000006ff287230 */ /* 0x000fe40000004100 */
[----:B------:R-:W-:Y:S01]  /*10730*/  FFMA.FTZ R13, R47, R42, R56 ;  /* 0x0000002a2f0d7223 */ /* 0x000fe20000010038 */
[----:B------:R-:W-:Y:S02]  /*10740*/  HADD2.F32 R39, -RZ, R12.H1_H1 ;  /* 0x3000000cff277230 */ /* 0x000fe40000004100 */
[----:B------:R-:W-:Y:S01]  /*10750*/  FFMA.FTZ R12, R38, R46, R45 ;  /* 0x0000002e260c7223 */ /* 0x000fe2000001002d */
[----:B------:R-:W-:-:S02]  /*10760*/  HADD2.F32 R44, -RZ, R44.H1_H1 ;  /* 0x3000002cff2c7230 */ /* 0x000fc40000004100 */
[C---:B------:R-:W-:Y:S01]  /*10770*/  FFMA.FTZ R45, R46.reuse, R43, R64 ;  /* 0x0000002b2e2d7223 */ /* 0x040fe20000010040 */
[----:B------:R-:W-:Y:S02]  /*10780*/  HADD2.F32 R6, -RZ, R6.H1_H1 ;  /* 0x30000006ff067230 */ /* 0x000fe40000004100 */
[----:B------:R-:W-:Y:S01]  /*10790*/  FFMA.FTZ R57, R46, R40, R57 ;  /* 0x000000282e397223 */ /* 0x000fe20000010039 */
[----:B------:R-:W-:Y:S01]  /*107a0*/  FFMA.FTZ R12, R39, R47, R12 ;  /* 0x0000002f270c7223 */ /* 0x000fe2000001000c */
[----:B------:R-:W-:Y:S01]  /*107b0*/  FFMA.FTZ R46, R47, R44, R45 ;  /* 0x0000002c2f2e7223 */ /* 0x000fe2000001002d */
[----:B------:R-:W-:Y:S01]  /*107c0*/  FMUL.FTZ R13, R13, R8 ;  /* 0x000000080d0d7220 */ /* 0x000fe20000410000 */
[----:B------:R-:W-:Y:S01]  /*107d0*/  FFMA.FTZ R57, R47, R6, R57 ;  /* 0x000000062f397223 */ /* 0x000fe20000010039 */
[----:B------:R-:W-:Y:S01]  /*107e0*/  FMUL.FTZ R12, R12, R7 ;  /* 0x000000070c0c7220 */ /* 0x000fe20000410000 */
[----:B------:R-:W-:Y:S02]  /*107f0*/  FMUL.FTZ R46, R46, R9 ;  /* 0x000000092e2e7220 */ /* 0x000fe40000410000 */
[----:B------:R-:W-:Y:S01]  /*10800*/  FMUL.FTZ R57, R57, R10 ;  /* 0x0000000a39397220 */ /* 0x000fe20000410000 */
[----:B------:R-:W-:-:S02]  /*10810*/  F2FP.F16.F32.PACK_AB R13, RZ, R13 ;  /* 0x0000000dff0d723e */ /* 0x000fc400000000ff */
        /* <DEDUP_REMOVED lines=174> */
.L_x_34:
[----:B------:R-:W0:Y:S01]  /*11300*/  LDC R59, c[0x0][0x23c] ;  /* 0x00008f00ff3b7b82 */ /* 0x000e220000000800 */
[----:B------:R-:W-:Y:S01]  /*11310*/  IADD3 R62, R62, 0x20, RZ ;  /* 0x000000203e3e7810 */ /* 0x000fe20007ffe0ff */
[----:B------:R-:W-:-:S03]  /*11320*/  UIADD3 UR4, UR4, 0x40, URZ ;  /* 0x0000004004047890 */ /* 0x000fc6000fffe03f */
[C---:B------:R-:W-:Y:S02]  /*11330*/  ISETP.GE.AND P0, PT, R62.reuse, UR5, PT ;  /* 0x000000053e007c0c */ /* 0x040fe4000bf06270 */
[----:B------:R-:W-:Y:S01]  /*11340*/  ISETP.LT.AND P2, PT, R62, R61, PT ;  /* 0x0000003d3e00720c */ /* 0x000fe20003f41270 */
[----:B0-----:R-:W-:-:S12]  /*11350*/  IMAD.WIDE R20, R59, 0x10, R20 ;  /* 0x000000103b147825 */ /* 0x001fd800078e0214 */
[----:B------:R-:W-:Y:S05]  /*11360*/  @!P0 BRA P2, `(.L_x_38) ;  /* 0xffffffb0005c8947 */ /* 0x000fea000103ffff */
.L_x_33:
[----:B------:R-:W-:Y:S01]  /*11370*/  ISETP.GE.AND P0, PT, R62, R61, PT ;  /* 0x0000003d3e00720c */ /* 0x000fe20003f06270 */
[----:B------:R-:W-:-:S03]  /*11380*/  ULDC UR5, c[0x0][0x268] ;  /* 0x00009a0000057ab9 */ /* 0x000fc60000000800 */
[----:B------:R-:W-:Y:S01]  /*11390*/  ISETP.GE.OR P0, PT, R62, UR5, P0 ;  /* 0x000000053e007c0c */ /* 0x000fe20008706670 */
[----:B------:R-:W-:-:S12]  /*113a0*/  ULDC UR5, c[0x0][0x268] ;  /* 0x00009a0000057ab9 */ /* 0x000fd80000000800 */
[----:B------:R-:W-:Y:S05]  /*113b0*/  @P0 BRA `(.L_x_39) ;  /* 0x0000002000c80947 */ /* 0x000fea0003800000 */
.L_x_41:
[----:B------:R-:W-:Y:S01]  /*113c0*/  ISETP.NE.AND P0, PT, R62, R48, PT ;  /* 0x000000303e00720c */ /* 0x000fe20003f05270 */
[----:B------:R-:W0:-:S12]  /*113d0*/  LDC R59, c[0x0][0x23c] ;  /* 0x00008f00ff3b7b82 */ /* 0x000e180000000800 */
[----:B------:R-:W1:Y:S01]  /*113e0*/  @!P0 LDC.64 R2, c[0x0][0x248] ;  /* 0x00009200ff028b82 */ /* 0x000e620000000a00 */
[----:B------:R-:W-:Y:S02]  /*113f0*/  @!P0 IADD3 R58, R58, 0x1, RZ ;  /* 0x000000013a3a8810 */ /* 0x000fe40007ffe0ff */
[----:B-----5:R-:W-:Y:S02]  /*11400*/  @!P0 LEA R5, R62, 0x1, 0x1 ;  /* 0x000000013e058811 */ /* 0x020fe400078e08ff */
[----:B------:R-:W-:-:S06]  /*11410*/  @!P0 LEA R6, R58, R1, 0x3 ;  /* 0x000000013a068211 */ /* 0x000fcc00078e18ff */
[----:B------:R-:W2:Y:S01]  /*11420*/  @!P0 LDL.64 R6, [R6] ;  /* 0x0000000006068983 */ /* 0x000ea20000100a00 */
[----:B-1----:R-:W-:-:S04]  /*11430*/  @!P0 IMAD.WIDE R2, R5, 0x2, R2 ;  /* 0x0000000205028825 */ /* 0x002fc800078e0202 */
[C---:B0-----:R-:W-:Y:S02]  /*11440*/  IMAD.WIDE R4, R59.reuse, 0x4, R20 ;  /* 0x000000043b047825 */ /* 0x041fe400078e0214 */
        /* <DEDUP_REMOVED lines=11> */
[--C-:B-----5:R-:W-:Y:S01]  /*11500*/  SHF.R.U32.HI R24, RZ, 0xf, R22.reuse ;  /* 0x0000000fff187819 */ /* 0x120fe20000011616 */
[----:B------:R-:W-:Y:S01]  /*11510*/  HFMA2.MMA R3, -RZ, RZ, 0, 0.015625 ;  /* 0x00002400ff037435 */ /* 0x000fe200000001ff */
[C---:B------:R-:W-:Y:S01]  /*11520*/  LOP3.LUT R14, R22.reuse, 0x380038, RZ, 0xc0, !PT ;  /* 0x00380038160e7812 */ /* 0x040fe200078ec0ff */
[----:B------:R-:W0:Y:S01]  /*11530*/  LDS.128 R36, [UR4] ;  /* 0x00000004ff247984 */ /* 0x000e220008000c00 */
[----:B------:R-:W-:Y:S02]  /*11540*/  SHF.R.U32.HI R34, RZ, 0x6, R22 ;  /* 0x00000006ff227819 */ /* 0x000fe40000011616 */
[----:B------:R-:W-:Y:S02]  /*11550*/  LOP3.LUT R67, R22, 0x70007, RZ, 0xc0, !PT ;  /* 0x0007000716437812 */ /* 0x000fe400078ec0ff */
[----:B------:R-:W-:Y:S02]  /*11560*/  SHF.R.U32.HI R16, RZ, 0xf, R20 ;  /* 0x0000000fff107819 */ /* 0x000fe40000011614 */
[----:B------:R-:W-:-:S02]  /*11570*/  LOP3.LUT R0, R20, 0x380038, RZ, 0xc0, !PT ;  /* 0x0038003814007812 */ /* 0x000fc400078ec0ff */
[----:B------:R-:W-:Y:S02]  /*11580*/  SHF.R.U32.HI R32, RZ, 0x6, R20 ;  /* 0x00000006ff207819 */ /* 0x000fe40000011614 */
[----:B------:R-:W-:Y:S02]  /*11590*/  LOP3.LUT R63, R20, 0x70007, RZ, 0xc0, !PT ;  /* 0x00070007143f7812 */ /* 0x000fe400078ec0ff */
[----:B------:R-:W-:Y:S02]  /*115a0*/  SHF.R.U32.HI R22, RZ, 0xf, R23 ;  /* 0x0000000fff167819 */ /* 0x000fe40000011617 */
[--C-:B------:R-:W-:Y:S02]  /*115b0*/  SHF.R.U32.HI R20, RZ, 0xf, R21.reuse ;  /* 0x0000000fff147819 */ /* 0x100fe40000011615 */
[----:B------:R-:W-:Y:S02]  /*115c0*/  LOP3.LUT R12, R21, 0x380038, RZ, 0xc0, !PT ;  /* 0x00380038150c7812 */ /* 0x000fe400078ec0ff */
[----:B------:R-:W-:-:S02]  /*115d0*/  SHF.R.U32.HI R33, RZ, 0x6, R21 ;  /* 0x00000006ff217819 */ /* 0x000fc40000011615 */
[----:B------:R-:W-:Y:S02]  /*115e0*/  LOP3.LUT R65, R21, 0x70007, RZ, 0xc0, !PT ;  /* 0x0007000715417812 */ /* 0x000fe400078ec0ff */
[--C-:B------:R-:W-:Y:S02]  /*115f0*/  SHF.R.U32.HI R21, RZ, 0xe, R9.reuse ;  /* 0x0000000eff157819 */ /* 0x100fe40000011609 */
[C---:B------:R-:W-:Y:S02]  /*11600*/  LOP3.LUT R13, R9.reuse, 0x380038, RZ, 0xc0, !PT ;  /* 0x00380038090d7812 */ /* 0x040fe400078ec0ff */
[----:B------:R-:W-:Y:S02]  /*11610*/  SHF.R.U32.HI R82, RZ, 0x6, R9 ;  /* 0x00000006ff527819 */ /* 0x000fe40000011609 */
[----:B------:R-:W-:Y:S02]  /*11620*/  LOP3.LUT R74, R9, 0x70007, RZ, 0xc0, !PT ;  /* 0x00070007094a7812 */ /* 0x000fe400078ec0ff */
[----:B------:R-:W-:-:S02]  /*11630*/  LOP3.LUT R17, R23, 0x380038, RZ, 0xc0, !PT ;  /* 0x0038003817117812 */ /* 0x000fc400078ec0ff */
[----:B------:R-:W-:Y:S02]  /*11640*/  SHF.R.U32.HI R35, RZ, 0x6, R23 ;  /* 0x00000006ff237819 */ /* 0x000fe40000011617 */
[----:B------:R-:W-:Y:S02]  /*11650*/  LOP3.LUT R69, R23, 0x70007, RZ, 0xc0, !PT ;  /* 0x0007000717457812 */ /* 0x000fe400078ec0ff */
[--C-:B------:R-:W-:Y:S02]  /*11660*/  SHF.R.U32.HI R9, RZ, 0xe, R10.reuse ;  /* 0x0000000eff097819 */ /* 0x100fe4000001160a */
[C---:B------:R-:W-:Y:S02]  /*11670*/  LOP3.LUT R15, R10.reuse, 0x380038, RZ, 0xc0, !PT ;  /* 0x003800380a0f7812 */ /* 0x040fe400078ec0ff */
[----:B------:R-:W-:Y:S02]  /*11680*/  SHF.R.U32.HI R84, RZ, 0x6, R10 ;  /* 0x00000006ff547819 */ /* 0x000fe4000001160a */
[----:B------:R-:W-:-:S02]  /*11690*/  LOP3.LUT R76, R10, 0x70007, RZ, 0xc0, !PT ;  /* 0x000700070a4c7812 */ /* 0x000fc400078ec0ff */
[----:B------:R-:W-:Y:S02]  /*116a0*/  SHF.R.U32.HI R23, RZ, 0xe, R11 ;  /* 0x0000000eff177819 */ /* 0x000fe4000001160b */
[----:B------:R-:W-:Y:S02]  /*116b0*/  LOP3.LUT R10, R22, 0x10001, RZ, 0xc0, !PT ;  /* 0x00010001160a7812 */ /* 0x000fe400078ec0ff */
[----:B------:R-:W-:Y:S02]  /*116c0*/  LOP3.LUT R20, R20, 0x10001, RZ, 0xc0, !PT ;  /* 0x0001000114147812 */ /* 0x000fe400078ec0ff */
[----:B------:R-:W-:Y:S02]  /*116d0*/  LOP3.LUT R24, R24, 0x10001, RZ, 0xc0, !PT ;  /* 0x0001000118187812 */ /* 0x000fe400078ec0ff */
[----:B------:R-:W-:Y:S02]  /*116e0*/  LOP3.LUT R23, R10, 0x20002, R23, 0xf8, !PT ;  /* 0x000200020a177812 */ /* 0x000fe400078ef817 */
[----:B------:R-:W-:-:S02]  /*116f0*/  SHF.R.U32.HI R19, RZ, 0xe, R8 ;  /* 0x0000000eff137819 */ /* 0x000fc40000011608 */
[C---:B------:R-:W-:Y:S02]  /*11700*/  LOP3.LUT R2, R8.reuse, 0x380038, RZ, 0xc0, !PT ;  /* 0x0038003808027812 */ /* 0x040fe400078ec0ff */
[----:B------:R-:W-:Y:S02]  /*11710*/  SHF.R.U32.HI R80, RZ, 0x6, R8 ;  /* 0x00000006ff507819 */ /* 0x000fe40000011608 */
[----:B------:R-:W-:Y:S02]  /*11720*/  LOP3.LUT R72, R8, 0x70007, RZ, 0xc0, !PT ;  /* 0x0007000708487812 */ /* 0x000fe400078ec0ff */
[----:B------:R-:W-:Y:S02]  /*11730*/  LOP3.LUT R21, R20, 0x20002, R21, 0xf8, !PT ;  /* 0x0002000214157812 */ /* 0x000fe400078ef815 */
[----:B------:R-:W-:Y:S02]  /*11740*/  MOV R8, 0x3000 ;  /* 0x0000300000087802 */ /* 0x000fe40000000f00 */
[----:B------:R-:W-:-:S02]  /*11750*/  LOP3.LUT R24, R24, 0x20002, R9, 0xf8, !PT ;  /* 0x0002000218187812 */ /* 0x000fc400078ef809 */
[----:B------:R-:W-:Y:S02]  /*11760*/  LOP3.LUT R16, R16, 0x10001, RZ, 0xc0, !PT ;  /* 0x0001000110107812 */ /* 0x000fe400078ec0ff */
[----:B------:R-:W-:Y:S02]  /*11770*/  LOP3.LUT R49, R2, 0x64006400, RZ, 0xfc, !PT ;  /* 0x6400640002317812 */ /* 0x000fe400078efcff */
[C---:B------:R-:W-:Y:S02]  /*11780*/  LOP3.LUT R18, R11.reuse, 0x380038, RZ, 0xc0, !PT ;  /* 0x003800380b127812 */ /* 0x040fe400078ec0ff */
[----:B------:R-:W-:Y:S01]  /*11790*/  SHF.R.U32.HI R86, RZ, 0x6, R11 ;  /* 0x00000006ff567819 */ /* 0x000fe2000001160b */
[----:B------:R-:W-:Y:S01]  /*117a0*/  HFMA2 R49, R49, R8.H0_H0, -132, -132 ;  /* 0xd820d82031317431 */ /* 0x000fe20000040008 */
[----:B------:R-:W-:Y:S02]  /*117b0*/  LOP3.LUT R78, R11, 0x70007, RZ, 0xc0, !PT ;  /* 0x000700070b4e7812 */ /* 0x000fe400078ec0ff */
[----:B------:R-:W-:-:S02]  /*117c0*/  LOP3.LUT R2, R80, 0x380038, RZ, 0xc0, !PT ;  /* 0x0038003850027812 */ /* 0x000fc400078ec0ff */
[----:B------:R-:W-:Y:S02]  /*117d0*/  LOP3.LUT R11, R14, 0x64006400, RZ, 0xfc, !PT ;  /* 0x640064000e0b7812 */ /* 0x000fe400078efcff */
[----:B------:R-:W-:Y:S02]  /*117e0*/  LOP3.LUT R22, R16, 0x20002, R19, 0xf8, !PT ;  /* 0x0002000210167812 */ /* 0x000fe400078ef813 */
[----:B------:R-:W-:Y:S01]  /*117f0*/  LOP3.LUT R25, R2, 0x64006400, RZ, 0xfc, !PT ;  /* 0x6400640002197812 */ /* 0x000fe200078efcff */
[-C--:B------:R-:W-:Y:S01]  /*11800*/  HFMA2 R66, R11, R8.reuse.H0_H0, -132, -132 ;  /* 0xd820d8200b427431 */ /* 0x080fe20000040008 */
[----:B------:R-:W-:Y:S02]  /*11810*/  LOP3.LUT R13, R13, 0x64006400, RZ, 0xfc, !PT ;  /* 0x640064000d0d7812 */ /* 0x000fe400078efcff */
[----:B------:R-:W-:Y:S01]  /*11820*/  LOP3.LUT R14, R84, 0x380038, RZ, 0xc0, !PT ;  /* 0x00380038540e7812 */ /* 0x000fe200078ec0ff */
[-C--:B------:R-:W-:Y:S01]  /*11830*/  HFMA2 R25, R25, R8.reuse.H0_H0, -132, -132 ;  /* 0xd820d82019197431 */ /* 0x080fe20000040008 */
[----:B------:R-:W-:Y:S01]  /*11840*/  LOP3.LUT R15, R15, 0x64006400, RZ, 0xfc, !PT ;  /* 0x640064000f0f7812 */ /* 0x000fe200078efcff */
[----:B------:R-:W-:Y:S01]  /*11850*/  HFMA2 R47, R13, R8.H0_H0, -132, -132 ;  /* 0xd820d8200d2f7431 */ /* 0x000fe20000040008 */
[----:B------:R-:W-:-:S02]  /*11860*/  LOP3.LUT R17, R17, 0x64006400, RZ, 0xfc, !PT ;  /* 0x6400640011117812 */ /* 0x000fc400078efcff */
[----:B------:R-:W-:Y:S01]  /*11870*/  LOP3.LUT R27, R18, 0x64006400, RZ, 0xfc, !PT ;  /* 0x64006400121b7812 */ /* 0x000fe200078efcff */
[-C--:B------:R-:W-:Y:S01]  /*11880*/  HFMA2 R45, R15, R8.reuse.H0_H0, -132, -132 ;  /* 0xd820d8200f2d7431 */ /* 0x080fe20000040008 */
[----:B------:R-:W-:Y:S01]  /*11890*/  LOP3.LUT R18, R35, 0x380038, RZ, 0xc0, !PT ;  /* 0x0038003823127812 */ /* 0x000fe200078ec0ff */
[-C--:B------:R-:W-:Y:S01]  /*118a0*/  HFMA2 R64, R17, R8.reuse.H0_H0, -132, -132 ;  /* 0xd820d82011407431 */ /* 0x080fe20000040008 */
[----:B------:R-:W-:Y:S01]  /*118b0*/  LOP3.LUT R19, R86, 0x380038, RZ, 0xc0, !PT ;  /* 0x0038003856137812 */ /* 0x000fe200078ec0ff */
[----:B------:R-:W-:Y:S01]  /*118c0*/  HFMA2 R27, R27, R8.H0_H0, -132, -132 ;  /* 0xd820d8201b1b7431 */ /* 0x000fe20000040008 */
[----:B------:R-:W-:Y:S02]  /*118d0*/  LOP3.LUT R17, R18, 0x64006400, RZ, 0xfc, !PT ;  /* 0x6400640012117812 */ /* 0x000fe400078efcff */
[----:B------:R-:W-:Y:S02]  /*118e0*/  LOP3.LUT R19, R19, 0x64006400, RZ, 0xfc, !PT ;  /* 0x6400640013137812 */ /* 0x000fe400078efcff */
[----:B------:R-:W-:-:S02]  /*118f0*/  LOP3.LUT R67, R67, 0x64006400, RZ, 0xfc, !PT ;  /* 0x6400640043437812 */ /* 0x000fc400078efcff */
[----:B------:R-:W-:Y:S01]  /*11900*/  LOP3.LUT R63, R63, 0x64006400, RZ, 0xfc, !PT ;  /* 0x640064003f3f7812 */ /* 0x000fe200078efcff */
[----:B------:R-:W-:Y:S01]  /*11910*/  HFMA2 R19, R19, R8.H0_H0, -132, -132 ;  /* 0xd820d82013137431 */ /* 0x000fe20000040008 */
[----:B------:R-:W-:Y:S01]  /*11920*/  LOP3.LUT R65, R65, 0x64006400, RZ, 0xfc, !PT ;  /* 0x6400640041417812 */ /* 0x000fe200078efcff */
[----:B------:R-:W-:Y:S01]  /*11930*/  HADD2 R71, R67, -1028, -1028 ;  /* 0xe404e40443477430 */ /* 0x000fe20000000000 */
[----:B------:R-:W-:Y:S01]  /*11940*/  LOP3.LUT R69, R69, 0x64006400, RZ, 0xfc, !PT ;  /* 0x6400640045457812 */ /* 0x000fe200078efcff */
[----:B------:R-:W-:Y:S01]  /*11950*/  HADD2 R75, R63, -1028, -1028 ;  /* 0xe404e4043f4b7430 */ /* 0x000fe20000000000 */
[----:B------:R-:W-:Y:S01]  /*11960*/  LOP3.LUT R74, R74, 0x64006400, RZ, 0xfc, !PT ;  /* 0x640064004a4a7812 */ /* 0x000fe200078efcff */
[----:B------:R-:W-:Y:S01]  /*11970*/  HADD2 R73, R65, -1028, -1028 ;  /* 0xe404e40441497430 */ /* 0x000fe20000000000 */
[----:B------:R-:W-:Y:S01]  /*11980*/  LOP3.LUT R72, R72, 0x64006400, RZ, 0xfc, !PT ;  /* 0x6400640048487812 */ /* 0x000fe200078efcff */
[-C--:B0-----:R-:W-:Y:S01]  /*11990*/  HFMA2.MMA R67, R71, R36.reuse, RZ ;  /* 0x0000002447437235 */ /* 0x081fe200000000ff */
[----:B------:R-:W-:Y:S01]  /*119a0*/  HADD2 R69, R69, -1028, -1028 ;  /* 0xe404e40445457430 */ /* 0x000fe20000000000 */
[----:B------:R-:W-:Y:S01]  /*119b0*/  HFMA2.MMA R63, R75, R36, RZ ;  /* 0x000000244b3f7235 */ /* 0x000fe200000000ff */
[-C--:B------:R-:W-:Y:S01]  /*119c0*/  HFMA2 R65, R73, R36.reuse, RZ.H0_H0 ;  /* 0x0000002449417231 */ /* 0x080fe200000400ff */
[----:B------:R-:W-:Y:S01]  /*119d0*/  ISETP.GE.AND P0, PT, R60, 0x2, PT ;  /* 0x000000023c00780c */ /* 0x000fe20003f06270 */
[----:B------:R-:W-:Y:S01]  /*119e0*/  HFMA2 R77, R69, R36, RZ.H0_H0 ;  /* 0x00000024454d7231 */ /* 0x000fe200000400ff */
[----:B--2---:R-:W-:-:S02]  /*119f0*/  SHF.R.U32.HI R42, RZ, 0xd, R5 ;  /* 0x0000000dff2a7819 */ /* 0x004fc40000011605 */
[C---:B------:R-:W-:Y:S02]  /*11a00*/  LOP3.LUT R10, R5.reuse, 0x380038, RZ, 0xc0, !PT ;  /* 0x00380038050a7812 */ /* 0x040fe400078ec0ff */
[----:B------:R-:W-:Y:S02]  /*11a10*/  SHF.R.U32.HI R87, RZ, 0x6, R5 ;  /* 0x00000006ff577819 */ /* 0x000fe40000011605 */
[----:B------:R-:W-:Y:S02]  /*11a20*/  LOP3.LUT R81, R5, 0x70007, RZ, 0xc0, !PT ;  /* 0x0007000705517812 */ /* 0x000fe400078ec0ff */
[--C-:B------:R-:W-:Y:S02]  /*11a30*/  SHF.R.U32.HI R88, RZ, 0xd, R7.reuse ;  /* 0x0000000dff587819 */ /* 0x100fe40000011607 */
[----:B------:R-:W-:Y:S02]  /*11a40*/  LOP3.LUT R20, R7, 0x380038, RZ, 0xc0, !PT ;  /* 0x0038003807147812 */ /* 0x000fe400078ec0ff */
[----:B------:R-:W-:-:S02]  /*11a50*/  SHF.R.U32.HI R90, RZ, 0x6, R7 ;  /* 0x00000006ff5a7819 */ /* 0x000fc40000011607 */
[----:B------:R-:W-:Y:S02]  /*11a60*/  LOP3.LUT R85, R7, 0x70007, RZ, 0xc0, !PT ;  /* 0x0007000707557812 */ /* 0x000fe400078ec0ff */
[----:B------:R-:W-:Y:S02]  /*11a70*/  LOP3.LUT R5, R0, 0x64006400, RZ, 0xfc, !PT ;  /* 0x6400640000057812 */ /* 0x000fe400078efcff */
[----:B------:R-:W-:Y:S02]  /*11a80*/  LOP3.LUT R7, R12, 0x64006400, RZ, 0xfc, !PT ;  /* 0x640064000c077812 */ /* 0x000fe400078efcff */
[--C-:B------:R-:W-:Y:S01]  /*11a90*/  SHF.R.U32.HI R41, RZ, 0xd, R4.reuse ;  /* 0x0000000dff297819 */ /* 0x100fe20000011604 */
[-C--:B------:R-:W-:Y:S01]  /*11aa0*/  HFMA2 R70, R5, R8.reuse.H0_H0, -132, -132 ;  /* 0xd820d82005467431 */ /* 0x080fe20000040008 */
[----:B------:R-:W-:Y:S01]  /*11ab0*/  LOP3.LUT R9, R4, 0x380038, RZ, 0xc0, !PT ;  /* 0x0038003804097812 */ /* 0x000fe200078ec0ff */
[----:B------:R-:W-:Y:S01]  /*11ac0*/  HFMA2 R68, R7, R8.H0_H0, -132, -132 ;  /* 0xd820d82007447431 */ /* 0x000fe20000040008 */
[----:B------:R-:W-:-:S02]  /*11ad0*/  SHF.R.U32.HI R40, RZ, 0x6, R4 ;  /* 0x00000006ff287819 */ /* 0x000fc40000011604 */
[----:B------:R-:W-:Y:S01]  /*11ae0*/  LOP3.LUT R79, R4, 0x70007, RZ, 0xc0, !PT ;  /* 0x00070007044f7812 */ /* 0x000fe200078ec0ff */
[----:B------:R-:W-:Y:S01]  /*11af0*/  HFMA2 R91, R68, R37, R65 ;  /* 0x00000025445b7231 */ /* 0x000fe20000000041 */
[----:B------:R-:W-:Y:S01]  /*11b00*/  LOP3.LUT R0, R32, 0x380038, RZ, 0xc0, !PT ;  /* 0x0038003820007812 */ /* 0x000fe200078ec0ff */
[----:B------:R-:W-:Y:S01]  /*11b10*/  HFMA2.MMA R36, R70, R37, R63 ;  /* 0x0000002546247235 */ /* 0x000fe2000000003f */
[----:B------:R-:W-:Y:S02]  /*11b20*/  LOP3.LUT R4, R33, 0x380038, RZ, 0xc0, !PT ;  /* 0x0038003821047812 */ /* 0x000fe400078ec0ff */
[----:B------:R-:W-:Y:S02]  /*11b30*/  LOP3.LUT R5, R0, 0x64006400, RZ, 0xfc, !PT ;  /* 0x6400640000057812 */ /* 0x000fe400078efcff */
[--C-:B------:R-:W-:Y:S02]  /*11b40*/  SHF.R.U32.HI R43, RZ, 0xd, R6.reuse ;  /* 0x0000000dff2b7819 */ /* 0x100fe40000011606 */
[----:B------:R-:W-:Y:S01]  /*11b50*/  LOP3.LUT R16, R6, 0x380038, RZ, 0xc0, !PT ;  /* 0x0038003806107812 */ /* 0x000fe200078ec0ff */
[----:B------:R-:W-:Y:S01]  /*11b60*/  HFMA2 R46, R5, R8.H0_H0, -132, -132 ;  /* 0xd820d820052e7431 */ /* 0x000fe20000040008 */
[----:B------:R-:W-:-:S02]  /*11b70*/  SHF.R.U32.HI R89, RZ, 0x6, R6 ;  /* 0x00000006ff597819 */ /* 0x000fc40000011606 */
[----:B------:R-:W-:Y:S02]  /*11b80*/  LOP3.LUT R83, R6, 0x70007, RZ, 0xc0, !PT ;  /* 0x0007000706537812 */ /* 0x000fe400078ec0ff */
[----:B------:R-:W-:Y:S02]  /*11b90*/  LOP3.LUT R7, R4, 0x64006400, RZ, 0xfc, !PT ;  /* 0x6400640004077812 */ /* 0x000fe400078efcff */
[----:B------:R-:W-:Y:S02]  /*11ba0*/  LOP3.LUT R6, R82, 0x380038, RZ, 0xc0, !PT ;  /* 0x0038003852067812 */ /* 0x000fe400078ec0ff */
[----:B------:R-:W-:Y:S01]  /*11bb0*/  LOP3.LUT R0, R40, 0x380038, RZ, 0xc0, !PT ;  /* 0x0038003828007812 */ /* 0x000fe200078ec0ff */
[----:B------:R-:W-:Y:S01]  /*11bc0*/  HFMA2 R44, R7, R8.H0_H0, -132, -132 ;  /* 0xd820d820072c7431 */ /* 0x000fe20000040008 */
[----:B------:R-:W-:Y:S02]  /*11bd0*/  LOP3.LUT R2, R87, 0x380038, RZ, 0xc0, !PT ;  /* 0x0038003857027812 */ /* 0x000fe400078ec0ff */
[----:B------:R-:W-:-:S02]  /*11be0*/  LOP3.LUT R9, R9, 0x64006400, RZ, 0xfc, !PT ;  /* 0x6400640009097812 */ /* 0x000fc400078efcff */
[----:B------:R-:W-:Y:S02]  /*11bf0*/  LOP3.LUT R88, R23, 0x40004, R88, 0xf8, !PT ;  /* 0x0004000417587812 */ /* 0x000fe400078ef858 */
[----:B------:R-:W-:Y:S02]  /*11c00*/  LOP3.LUT R11, R10, 0x64006400, RZ, 0xfc, !PT ;  /* 0x640064000a0b7812 */ /* 0x000fe400078efcff */
[----:B------:R-:W-:Y:S02]  /*11c10*/  LOP3.LUT R23, R6, 0x64006400, RZ, 0xfc, !PT ;  /* 0x6400640006177812 */ /* 0x000fe400078efcff */
[----:B------:R-:W-:Y:S02]  /*11c20*/  LOP3.LUT R4, R89, 0x380038, RZ, 0xc0, !PT ;  /* 0x0038003859047812 */ /* 0x000fe400078ec0ff */
[----:B------:R-:W-:Y:S01]  /*11c30*/  LOP3.LUT R5, R0, 0x64006400, RZ, 0xfc, !PT ;  /* 0x6400640000057812 */ /* 0x000fe200078efcff */
[----:B------:R-:W-:Y:S01]  /*11c40*/  HFMA2 R23, R23, R8.H0_H0, -132, -132 ;  /* 0xd820d82017177431 */ /* 0x000fe20000040008 */
[----:B------:R-:W-:-:S02]  /*11c50*/  LOP3.LUT R12, R34, 0x380038, RZ, 0xc0, !PT ;  /* 0x00380038220c7812 */ /* 0x000fc400078ec0ff */
[----:B------:R-:W-:Y:S02]  /*11c60*/  LOP3.LUT R6, R90, 0x380038, RZ, 0xc0, !PT ;  /* 0x003800385a067812 */ /* 0x000fe400078ec0ff */
[----:B------:R-:W-:Y:S02]  /*11c70*/  LOP3.LUT R7, R2, 0x64006400, RZ, 0xfc, !PT ;  /* 0x6400640002077812 */ /* 0x000fe400078efcff */
[----:B------:R-:W-:Y:S01]  /*11c80*/  LOP3.LUT R41, R22, 0x40004, R41, 0xf8, !PT ;  /* 0x0004000416297812 */ /* 0x000fe200078ef829 */
[-C--:B------:R-:W-:Y:S01]  /*11c90*/  HFMA2 R22, R9, R8.reuse.H0_H0, -132, -132 ;  /* 0xd820d82009167431 */ /* 0x080fe20000040008 */
[----:B------:R-:W-:Y:S02]  /*11ca0*/  LOP3.LUT R42, R21, 0x40004, R42, 0xf8, !PT ;  /* 0x00040004152a7812 */ /* 0x000fe400078ef82a */
        /* <DEDUP_REMOVED lines=20> */
[----:B------:R-:W-:Y:S02]  /*11df0*/  LOP3.LUT R28, R5, 0x64006400, RZ, 0xfc, !PT ;  /* 0x64006400051c7812 */ /* 0x000fe400078efcff */
[----:B------:R-:W-:Y:S01]  /*11e00*/  LOP3.LUT R30, R6, 0x64006400, RZ, 0xfc, !PT ;  /* 0x64006400061e7812 */ /* 0x000fe200078efcff */
[-C--:B------:R-:W-:Y:S01]  /*11e10*/  HFMA2 R15, R4, R3.reuse.H0_H0, -20, -20 ;  /* 0xcd00cd00040f7431 */ /* 0x080fe20000040003 */
[----:B------:R-:W-:Y:S01]  /*11e20*/  LOP3.LUT R9, R35, 0x1c001c0, RZ, 0xc0, !PT ;  /* 0x01c001c023097812 */ /* 0x000fe200078ec0ff */
[-C--:B------:R-:W-:Y:S01]  /*11e30*/  HFMA2 R4, R28, R3.reuse.H0_H0, -20, -20 ;  /* 0xcd00cd001c047431 */ /* 0x080fe20000040003 */
[----:B------:R-:W-:Y:S01]  /*11e40*/  LOP3.LUT R92, R7, 0x64006400, RZ, 0xfc, !PT ;  /* 0x64006400075c7812 */ /* 0x000fe200078efcff */
[----:B------:R-:W-:Y:S01]  /*11e50*/  HFMA2 R13, R30, R3.H0_H0, -20, -20 ;  /* 0xcd00cd001e0d7431 */ /* 0x000fe20000040003 */
[----:B------:R-:W-:Y:S01]  /*11e60*/  LOP3.LUT R43, R24, 0x40004, R43, 0xf8, !PT ;  /* 0x00040004182b7812 */ /* 0x000fe200078ef82b */
[-C--:B------:R-:W-:Y:S01]  /*11e70*/  HFMA2 R24, R17, R8.reuse.H0_H0, -132, -132 ;  /* 0xd820d82011187431 */ /* 0x080fe20000040008 */
[----:B------:R-:W-:Y:S01]  /*11e80*/  LOP3.LUT R5, R40, 0x1c001c0, RZ, 0xc0, !PT ;  /* 0x01c001c028057812 */ /* 0x000fe200078ec0ff */
[----:B------:R-:W-:Y:S01]  /*11e90*/  HFMA2 R8, R11, R8.H0_H0, -132, -132 ;  /* 0xd820d8200b087431 */ /* 0x000fe20000040008 */
[----:B------:R-:W-:-:S02]  /*11ea0*/  LOP3.LUT R7, R87, 0x1c001c0, RZ, 0xc0, !PT ;  /* 0x01c001c057077812 */ /* 0x000fc400078ec0ff */
[----:B------:R-:W-:Y:S02]  /*11eb0*/  LOP3.LUT R2, R2, 0x64006400, RZ, 0xfc, !PT ;  /* 0x6400640002027812 */ /* 0x000fe400078efcff */
        /* <DEDUP_REMOVED lines=15> */
[----:B------:R-:W0:Y:S01]  /*11fb0*/  LDS.128 R28, [UR4+0x10] ;  /* 0x00001004ff1c7984 */ /* 0x000e220008000c00 */
[C---:B------:R-:W-:Y:S01]  /*11fc0*/  LOP3.LUT R0, R32.reuse, 0x1c001c0, RZ, 0xc0, !PT ;  /* 0x01c001c020007812 */ /* 0x040fe200078ec0ff */
[----:B------:R-:W-:Y:S01]  /*11fd0*/  HFMA2 R5, R92, R3.H0_H0, -20, -20 ;  /* 0xcd00cd005c057431 */ /* 0x000fe20000040003 */
[----:B------:R-:W-:Y:S01]  /*11fe0*/  LOP3.LUT R32, R32, 0x70007, RZ, 0xc0, !PT ;  /* 0x0007000720207812 */ /* 0x000fe200078ec0ff */
[----:B------:R-:W-:Y:S01]  /*11ff0*/  HFMA2.MMA R92, R66, R37, R67 ;  /* 0x00000025425c7235 */ /* 0x000fe20000000043 */
[----:B------:R-:W-:Y:S01]  /*12000*/  LOP3.LUT R34, R34, 0x64006400, RZ, 0xfc, !PT ;  /* 0x6400640022227812 */ /* 0x000fe200078efcff */
[----:B------:R-:W-:Y:S01]  /*12010*/  HFMA2 R37, R64, R37, R77 ;  /* 0x0000002540257231 */ /* 0x000fe2000000004d */
[----:B------:R-:W-:-:S02]  /*12020*/  LOP3.LUT R32, R32, 0x64006400, RZ, 0xfc, !PT ;  /* 0x6400640020207812 */ /* 0x000fc400078efcff */
[----:B------:R-:W-:Y:S01]  /*12030*/  LOP3.LUT R33, R33, 0x70007, RZ, 0xc0, !PT ;  /* 0x0007000721217812 */ /* 0x000fe200078ec0ff */
[----:B------:R-:W-:Y:S01]  /*12040*/  HADD2 R65, R34, -1028, -1028 ;  /* 0xe404e40422417430 */ /* 0x000fe20000000000 */
[----:B------:R-:W-:Y:S01]  /*12050*/  LOP3.LUT R35, R35, 0x70007, RZ, 0xc0, !PT ;  /* 0x0007000723237812 */ /* 0x000fe200078ec0ff */
[----:B------:R-:W-:Y:S01]  /*12060*/  HADD2 R77, R32, -1028, -1028 ;  /* 0xe404e404204d7430 */ /* 0x000fe20000000000 */
[----:B------:R-:W-:Y:S02]  /*12070*/  LOP3.LUT R33, R33, 0x64006400, RZ, 0xfc, !PT ;  /* 0x6400640021217812 */ /* 0x000fe400078efcff */
[----:B------:R-:W-:Y:S01]  /*12080*/  LOP3.LUT R35, R35, 0x64006400, RZ, 0xfc, !PT ;  /* 0x6400640023237812 */ /* 0x000fe200078efcff */
[-C--:B------:R-:W-:Y:S01]  /*12090*/  HFMA2.MMA R92, R65, R38.reuse, R92 ;  /* 0x00000026415c7235 */ /* 0x080fe2000000005c */
[----:B------:R-:W-:Y:S01]  /*120a0*/  LOP3.LUT R0, R0, 0x64006400, RZ, 0xfc, !PT ;  /* 0x6400640000007812 */ /* 0x000fe200078efcff */
        /* <DEDUP_REMOVED lines=9> */
[----:B------:R-:W1:Y:S01]  /*12140*/  LDS.128 R32, [UR4+0x20] ;  /* 0x00002004ff207984 */ /* 0x000e620008000c00 */
[----:B------:R-:W-:Y:S01]  /*12150*/  HFMA2 R17, R0, R3.H0_H0, -20, -20 ;  /* 0xcd00cd0000117431 */ /* 0x000fe20000040003 */
[----:B------:R-:W-:Y:S01]  /*12160*/  LOP3.LUT R36, R76, 0x64006400, RZ, 0xfc, !PT ;  /* 0x640064004c247812 */ /* 0x000fe200078efcff */
[-C--:B------:R-:W-:Y:S01]  /*12170*/  HFMA2 R91, R44, R39.reuse, R91 ;  /* 0x000000272c5b7231 */ /* 0x080fe2000000005b */
[----:B------:R-:W-:Y:S01]  /*12180*/  LOP3.LUT R84, R84, 0x70007, RZ, 0xc0, !PT ;  /* 0x0007000754547812 */ /* 0x000fe200078ec0ff */
        /* <DEDUP_REMOVED lines=17> */
[----:B------:R-:W-:Y:S01]  /*122a0*/  LOP3.LUT R40, R40, 0x70007, RZ, 0xc0, !PT ;  /* 0x0007000728287812 */ /* 0x000fe200078ec0ff */
[----:B------:R-:W-:Y:S01]  /*122b0*/  HFMA2.MMA R39, R78, R29, R39 ;  /* 0x0000001d4e277235 */ /* 0x000fe20000000027 */
[----:B------:R-:W-:Y:S01]  /*122c0*/  HFMA2 R29, R72, R29, R93 ;  /* 0x0000001d481d7231 */ /* 0x000fe2000000005d */
[----:B------:R-:W-:Y:S01]  /*122d0*/  LOP3.LUT R87, R87, 0x70007, RZ, 0xc0, !PT ;  /* 0x0007000757577812 */ /* 0x000fe200078ec0ff */
[-C--:B------:R-:W-:Y:S01]  /*122e0*/  HFMA2 R92, R47, R30.reuse, R38 ;  /* 0x0000001e2f5c7231 */ /* 0x080fe20000000026 */
[----:B------:R-:W-:Y:S01]  /*122f0*/  LOP3.LUT R89, R89, 0x70007, RZ, 0xc0, !PT ;  /* 0x0007000759597812 */ /* 0x000fe200078ec0ff */
[----:B------:R-:W-:Y:S01]  /*12300*/  HFMA2 R0, R100, R3.H0_H0, -20, -20 ;  /* 0xcd00cd0064007431 */ /* 0x000fe20000040003 */
[-C--:B------:R-:W-:Y:S01]  /*12310*/  HFMA2.MMA R93, R45, R30.reuse, R28 ;  /* 0x0000001e2d5d7235 */ /* 0x080fe2000000001c */
[----:B------:R-:W-:Y:S01]  /*12320*/  LOP3.LUT R28, R84, 0x64006400, RZ, 0xfc, !PT ;  /* 0x64006400541c7812 */ /* 0x000fe200078efcff */
[----:B------:R-:W-:Y:S01]  /*12330*/  HFMA2.MMA R91, R49, R30, R39 ;  /* 0x0000001e315b7235 */ /* 0x000fe20000000027 */
[----:B------:R-:W-:Y:S01]  /*12340*/  HFMA2 R30, R27, R30, R29 ;  /* 0x0000001e1b1e7231 */ /* 0x000fe2000000001d */
[----:B------:R-:W-:Y:S01]  /*12350*/  LOP3.LUT R29, R86, 0x64006400, RZ, 0xfc, !PT ;  /* 0x64006400561d7812 */ /* 0x000fe200078efcff */
[----:B------:R-:W-:Y:S01]  /*12360*/  HADD2 R86, R80, -1028, -1028 ;  /* 0xe404e40450567430 */ /* 0x000fe20000000000 */
[----:B------:R-:W0:Y:S01]  /*12370*/  LDS.128 R36, [UR4+0x30] ;  /* 0x00003004ff247984 */ /* 0x000e220008000c00 */
[----:B------:R-:W-:Y:S01]  /*12380*/  HADD2 R84, R82, -1028, -1028 ;  /* 0xe404e40452547430 */ /* 0x000fe20000000000 */
[----:B------:R-:W-:Y:S01]  /*12390*/  LOP3.LUT R40, R40, 0x64006400, RZ, 0xfc, !PT ;  /* 0x6400640028287812 */ /* 0x000fe200078efcff */
[----:B------:R-:W-:Y:S01]  /*123a0*/  HADD2 R82, R28, -1028, -1028 ;  /* 0xe404e4041c527430 */ /* 0x000fe20000000000 */
[----:B------:R-:W-:Y:S01]  /*123b0*/  LOP3.LUT R28, R83, 0x64006400, RZ, 0xfc, !PT ;  /* 0x64006400531c7812 */ /* 0x000fe200078efcff */
[-C--:B------:R-:W-:Y:S01]  /*123c0*/  HFMA2.MMA R91, R86, R31.reuse, R91 ;  /* 0x0000001f565b7235 */ /* 0x080fe2000000005b */
[----:B------:R-:W-:Y:S01]  /*123d0*/  HADD2 R80, R29, -1028, -1028 ;  /* 0xe404e4041d507430 */ /* 0x000fe20000000000 */
[----:B------:R-:W-:Y:S01]  /*123e0*/  LOP3.LUT R29, R85, 0x64006400, RZ, 0xfc, !PT ;  /* 0x64006400551d7812 */ /* 0x000fe200078efcff */
[----:B------:R-:W-:Y:S01]  /*123f0*/  HADD2 R85, R79, -1028, -1028 ;  /* 0xe404e4044f557430 */ /* 0x000fe20000000000 */
[----:B------:R-:W-:Y:S01]  /*12400*/  HFMA2.MMA R93, R82, R31, R93 ;  /* 0x0000001f525d7235 */ /* 0x000fe2000000005d */
[----:B------:R-:W-:Y:S01]  /*12410*/  HADD2 R83, R81, -1028, -1028 ;  /* 0xe404e40451537430 */ /* 0x000fe20000000000 */
[----:B------:R-:W-:Y:S01]  /*12420*/  LOP3.LUT R87, R87, 0x64006400, RZ, 0xfc, !PT ;  /* 0x6400640057577812 */ /* 0x000fe200078efcff */
[----:B------:R-:W-:Y:S01]  /*12430*/  HADD2 R81, R28, -1028, -1028 ;  /* 0xe404e4041c517430 */ /* 0x000fe20000000000 */
[-C--:B-1----:R-:W-:Y:S01]  /*12440*/  HFMA2.MMA R91, R25, R32.reuse, R91 ;  /* 0x00000020195b7235 */ /* 0x082fe2000000005b */
[-C--:B------:R-:W-:Y:S01]  /*12450*/  HFMA2 R92, R84, R31.reuse, R92 ;  /* 0x0000001f545c7231 */ /* 0x080fe2000000005c */
[----:B------:R-:W-:Y:S01]  /*12460*/  LOP3.LUT R89, R89, 0x64006400, RZ, 0xfc, !PT ;  /* 0x6400640059597812 */ /* 0x000fe200078efcff */
[----:B------:R-:W-:Y:S01]  /*12470*/  HFMA2 R30, R80, R31, R30 ;  /* 0x0000001f501e7231 */ /* 0x000fe2000000001e */
[----:B------:R-:W-:Y:S01]  /*12480*/  HFMA2.MMA R93, R21, R32, R93 ;  /* 0x00000020155d7235 */ /* 0x000fe2000000005d */
[----:B------:R-:W-:Y:S01]  /*12490*/  HADD2 R79, R29, -1028, -1028 ;  /* 0xe404e4041d4f7430 */ /* 0x000fe20000000000 */
[----:B------:R-:W-:Y:S01]  /*124a0*/  LOP3.LUT R90, R90, 0x70007, RZ, 0xc0, !PT ;  /* 0x000700075a5a7812 */ /* 0x000fe200078ec0ff */
[-C--:B------:R-:W-:Y:S01]  /*124b0*/  HFMA2 R92, R23, R32.reuse, R92 ;  /* 0x00000020175c7231 */ /* 0x080fe2000000005c */
[-C--:B------:R-:W-:Y:S01]  /*124c0*/  HFMA2.MMA R91, R6, R33.reuse, R91 ;  /* 0x00000021065b7235 */ /* 0x080fe2000000005b */
[----:B------:R-:W-:Y:S01]  /*124d0*/  HFMA2 R30, R19, R32, R30 ;  /* 0x00000020131e7231 */ /* 0x000fe2000000001e */
[----:B------:R-:W-:Y:S01]  /*124e0*/  LOP3.LUT R90, R90, 0x64006400, RZ, 0xfc, !PT ;  /* 0x640064005a5a7812 */ /* 0x000fe200078efcff */
[-C--:B------:R-:W-:Y:S01]  /*124f0*/  HFMA2 R92, R4, R33.reuse, R92 ;  /* 0x00000021045c7231 */ /* 0x080fe2000000005c */
[----:B------:R-:W-:Y:S01]  /*12500*/  HFMA2.MMA R93, R2, R33, R93 ;  /* 0x00000021025d7235 */ /* 0x000fe2000000005d */
[----:B------:R-:W-:Y:S01]  /*12510*/  HFMA2 R30, R0, R33, R30 ;  /* 0x00000021001e7231 */ /* 0x000fe2000000001e */
        /* <DEDUP_REMOVED lines=9> */
[----:B------:R-:W-:Y:S01]  /*125b0*/  HFMA2 R3, R94, R3.H0_H0, -20, -20 ;  /* 0xcd00cd005e037431 */ /* 0x000fe20000040003 */
[-C--:B------:R-:W-:Y:S01]  /*125c0*/  HFMA2.MMA R28, R22, R35.reuse, R91 ;  /* 0x00000023161c7235 */ /* 0x080fe2000000005b */
[----:B------:R-:W-:Y:S01]  /*125d0*/  HADD2 R91, R87, -1028, -1028 ;  /* 0xe404e404575b7430 */ /* 0x000fe20000000000 */
[----:B------:R-:W-:Y:S01]  /*125e0*/  LOP3.LUT R88, R88, 0x64006400, RZ, 0xfc, !PT ;  /* 0x6400640058587812 */ /* 0x000fe200078efcff */
[----:B------:R-:W-:Y:S01]  /*125f0*/  HADD2 R87, R89, -1028, -1028 ;  /* 0xe404e40459577430 */ /* 0x000fe20000000000 */
[----:B------:R-:W-:Y:S01]  /*12600*/  HFMA2.MMA R29, R18, R35, R93 ;  /* 0x00000023121d7235 */ /* 0x000fe2000000005d */
[----:B------:R-:W-:-:S02]  /*12610*/  HADD2 R93, R40, -1028, -1028 ;  /* 0xe404e404285d7430 */ /* 0x000fc40000000000 */
[----:B------:R-:W-:Y:S02]  /*12620*/  HADD2 R89, R90, -1028, -1028 ;  /* 0xe404e4045a597430 */ /* 0x000fe40000000000 */
[-C--:B0-----:R-:W-:Y:S02]  /*12630*/  HFMA2 R92, R91, R36.reuse, R92 ;  /* 0x000000245b5c7231 */ /* 0x081fe4000000005c */
[-C--:B------:R-:W-:Y:S01]  /*12640*/  HFMA2.MMA R28, R93, R36.reuse, R28 ;  /* 0x000000245d1c7235 */ /* 0x080fe2000000001c */
[----:B------:R-:W-:Y:S01]  /*12650*/  HADD2 R94, R41, -1028, -1028 ;  /* 0xe404e404295e7430 */ /* 0x000fe20000000000 */
[----:B------:R-:W-:Y:S01]  /*12660*/  HFMA2.MMA R29, R87, R36, R29 ;  /* 0x00000024571d7235 */ /* 0x000fe2000000001d */
[----:B------:R-:W-:Y:S02]  /*12670*/  HFMA2 R36, R89, R36, R30 ;  /* 0x0000002459247231 */ /* 0x000fe4000000001e */
[-C--:B------:R-:W-:Y:S02]  /*12680*/  HFMA2 R92, R12, R37.reuse, R92 ;  /* 0x000000250c5c7231 */ /* 0x080fe4000000005c */
[----:B------:R-:W-:Y:S01]  /*12690*/  HADD2 R90, R43, -1028, -1028 ;  /* 0xe404e4042b5a7430 */ /* 0x000fe20000000000 */
[-C--:B------:R-:W-:Y:S01]  /*126a0*/  HFMA2.MMA R28, R14, R37.reuse, R28 ;  /* 0x000000250e1c7235 */ /* 0x080fe2000000001c */
[----:B------:R-:W-:Y:S01]  /*126b0*/  HFMA2 R36, R8, R37, R36 ;  /* 0x0000002508247231 */ /* 0x000fe20000000024 */
[----:B------:R-:W-:Y:S01]  /*126c0*/  HFMA2.MMA R30, R10, R37, R29 ;  /* 0x000000250a1e7235 */ /* 0x000fe2000000001d */
[----:B------:R-:W-:-:S02]  /*126d0*/  HFMA2 R29, R7, R38, R92 ;  /* 0x00000026071d7231 */ /* 0x000fc4000000005c */
[----:B------:R-:W-:Y:S02]  /*126e0*/  HADD2 R92, R42, -1028, -1028 ;  /* 0xe404e4042a5c7430 */ /* 0x000fe40000000000 */
[----:B------:R-:W-:Y:S01]  /*126f0*/  HFMA2 R36, R3, R38, R36 ;  /* 0x0000002603247231 */ /* 0x000fe20000000024 */
[-C--:B------:R-:W-:Y:S01]  /*12700*/  HFMA2.MMA R28, R9, R38.reuse, R28 ;  /* 0x00000026091c7235 */ /* 0x080fe2000000001c */
[----:B------:R-:W-:Y:S01]  /*12710*/  HADD2 R88, R88, -1028, -1028 ;  /* 0xe404e40458587430 */ /* 0x000fe20000000000 */
[----:B------:R-:W-:Y:S01]  /*12720*/  HFMA2.MMA R30, R5, R38, R30 ;  /* 0x00000026051e7235 */ /* 0x000fe2000000001e */
[-C--:B------:R-:W-:Y:S02]  /*12730*/  HFMA2 R29, R92, R39.reuse, R29 ;  /* 0x000000275c1d7231 */ /* 0x080fe4000000001d */
[----:B------:R-:W-:Y:S02]  /*12740*/  HFMA2 R36, R88, R39, R36 ;  /* 0x0000002758247231 */ /* 0x000fe40000000024 */
[----:B------:R-:W-:Y:S01]  /*12750*/  HADD2 R29, R29.H0_H0, R29.H1_H1 ;  /* 0x3000001d1d1d7230 */ /* 0x000fe20000000800 */
[-C--:B------:R-:W-:Y:S01]  /*12760*/  HFMA2.MMA R28, R94, R39.reuse, R28 ;  /* 0x000000275e1c7235 */ /* 0x080fe2000000001c */
[----:B------:R-:W-:Y:S01]  /*12770*/  HADD2 R36, R36.H0_H0, R36.H1_H1 ;  /* 0x3000002424247230 */ /* 0x000fe20000000800 */
        /* <DEDUP_REMOVED lines=21> */
[----:B------:R-:W0:Y:S01]  /*128d0*/  LDS.128 R40, [UR4+0xb0] ;  /* 0x0000b004ff287984 */ /* 0x000e220008000c00 */
[----:B------:R-:W-:Y:S02]  /*128e0*/  HFMA2 R97, R44, R31, R97 ;  /* 0x0000001f2c617231 */ /* 0x000fe40000000061 */
[-C--:B------:R-:W-:Y:S01]  /*128f0*/  HFMA2.MMA R28, R77, R30.reuse, R28 ;  /* 0x0000001e4d1c7235 */ /* 0x080fe2000000001c */
[----:B------:R-:W-:Y:S01]  /*12900*/  HFMA2 R29, R63, R30, R29 ;  /* 0x0000001e3f1d7231 */ /* 0x000fe2000000001d */
[----:B------:R-:W-:Y:S01]  /*12910*/  HFMA2.MMA R100, R65, R30, R100 ;  /* 0x0000001e41647235 */ /* 0x000fe20000000064 */
[----:B-1----:R-:W-:-:S02]  /*12920*/  HFMA2 R97, R15, R32, R97 ;  /* 0x000000200f617231 */ /* 0x002fc40000000061 */
[----:B------:R-:W-:Y:S02]  /*12930*/  HFMA2 R29, R24, R31, R29 ;  /* 0x0000001f181d7231 */ /* 0x000fe4000000001d */
[-C--:B------:R-:W-:Y:S01]  /*12940*/  HFMA2 R97, R76, R33.reuse, R97 ;  /* 0x000000214c617231 */ /* 0x080fe20000000061 */
        /* <DEDUP_REMOVED lines=9> */
[----:B--2---:R-:W-:-:S02]  /*129e0*/  HFMA2 R97, R23, R36, R97 ;  /* 0x0000002417617231 */ /* 0x004fc40000000061 */
        /* <DEDUP_REMOVED lines=10> */
[----:B------:R-:W-:-:S03]  /*12a90*/  HFMA2.MMA R100, R45, R34, R100 ;  /* 0x000000222d647235 */ /* 0x000fc60000000064 */
[----:B------:R-:W-:Y:S02]  /*12aa0*/  HFMA2 R29, R16, R39, R29 ;  /* 0x00000027101d7231 */ /* 0x000fe4000000001d */
[-C--:B0-----:R-:W-:Y:S01]  /*12ab0*/  HFMA2 R97, R91, R40.reuse, R97 ;  /* 0x000000285b617231 */ /* 0x081fe20000000061 */
[-C--:B------:R-:W-:Y:S01]  /*12ac0*/  HFMA2.MMA R28, R86, R35.reuse, R28 ;  /* 0x00000023561c7235 */ /* 0x080fe2000000001c */
[----:B------:R-:W-:Y:S01]  /*12ad0*/  HFMA2 R29, R89, R40, R29 ;  /* 0x00000028591d7231 */ /* 0x000fe2000000001d */
[----:B------:R-:W-:Y:S01]  /*12ae0*/  HFMA2.MMA R100, R82, R35, R100 ;  /* 0x0000002352647235 */ /* 0x000fe20000000064 */
[-C--:B------:R-:W-:Y:S02]  /*12af0*/  HFMA2 R97, R12, R41.reuse, R97 ;  /* 0x000000290c617231 */ /* 0x080fe40000000061 */
[----:B------:R-:W-:Y:S02]  /*12b00*/  HFMA2 R29, R8, R41, R29 ;  /* 0x00000029081d7231 */ /* 0x000fe4000000001d */
[-C--:B------:R-:W-:Y:S01]  /*12b10*/  HFMA2 R97, R7, R42.reuse, R97 ;  /* 0x0000002a07617231 */ /* 0x080fe20000000061 */
[-C--:B------:R-:W-:Y:S01]  /*12b20*/  HFMA2.MMA R28, R25, R36.reuse, R28 ;  /* 0x00000024191c7235 */ /* 0x080fe2000000001c */
[----:B------:R-:W-:Y:S01]  /*12b30*/  HFMA2 R29, R3, R42, R29 ;  /* 0x0000002a031d7231 */ /* 0x000fe2000000001d */
[----:B------:R-:W-:Y:S01]  /*12b40*/  HFMA2.MMA R100, R21, R36, R100 ;  /* 0x0000002415647235 */ /* 0x000fe20000000064 */
[----:B------:R-:W-:-:S02]  /*12b50*/  HFMA2 R97, R92, R43, R97 ;  /* 0x0000002b5c617231 */ /* 0x000fc40000000061 */
[----:B------:R-:W-:Y:S02]  /*12b60*/  HFMA2 R29, R88, R43, R29 ;  /* 0x0000002b581d7231 */ /* 0x000fe4000000001d */
[----:B------:R-:W-:Y:S01]  /*12b70*/  HADD2 R97, R97.H0_H0, R97.H1_H1 ;  /* 0x3000006161617230 */ /* 0x000fe20000000800 */
[-C--:B------:R-:W-:Y:S01]  /*12b80*/  HFMA2.MMA R28, R6, R37.reuse, R28 ;  /* 0x00000025061c7235 */ /* 0x080fe2000000001c */
[----:B------:R-:W-:Y:S01]  /*12b90*/  HADD2 R29, R29.H0_H0, R29.H1_H1 ;  /* 0x3000001d1d1d7230 */ /* 0x000fe20000000800 */
        /* <DEDUP_REMOVED lines=100> */
[----:B------:R-:W2:Y:S04]  /*131e0*/  LDS.128 R36, [UR4+0x1a0] ;  /* 0x0001a004ff247984 */ /* 0x000ea80008000c00 */
[----:B------:R-:W3:Y:S01]  /*131f0*/  LDS.128 R40, [UR4+0x1b0] ;  /* 0x0001b004ff287984 */ /* 0x000ee20008000c00 */
[-C--:B0-----:R-:W-:Y:S01]  /*13200*/  HFMA2.MMA R75, R75, R28.reuse, RZ ;  /* 0x0000001c4b4b7235 */ /* 0x081fe200000000ff */
[-C--:B------:R-:W-:Y:S01]  /*13210*/  HFMA2 R73, R73, R28.reuse, RZ.H0_H0 ;  /* 0x0000001c49497231 */ /* 0x080fe200000400ff */
[----:B------:R-:W-:Y:S01]  /*13220*/  HFMA2.MMA R71, R71, R28, RZ ;  /* 0x0000001c47477235 */ /* 0x000fe200000000ff */
[----:B------:R-:W-:-:S02]  /*13230*/  HFMA2 R28, R69, R28, RZ.H0_H0 ;  /* 0x0000001c451c7231 */ /* 0x000fc400000400ff */
[-C--:B------:R-:W-:Y:S02]  /*13240*/  HFMA2 R73, R68, R29.reuse, R73 ;  /* 0x0000001d44497231 */ /* 0x080fe40000000049 */
[----:B------:R-:W-:Y:S01]  /*13250*/  HFMA2 R28, R64, R29, R28 ;  /* 0x0000001d401c7231 */ /* 0x000fe2000000001c */
[-C--:B------:R-:W-:Y:S01]  /*13260*/  HFMA2.MMA R75, R70, R29.reuse, R75 ;  /* 0x0000001d464b7235 */ /* 0x080fe2000000004b */
[-C--:B------:R-:W-:Y:S01]  /*13270*/  HFMA2 R73, R67, R30.reuse, R73 ;  /* 0x0000001e43497231 */ /* 0x080fe20000000049 */
[----:B------:R-:W-:Y:S01]  /*13280*/  HFMA2.MMA R71, R66, R29, R71 ;  /* 0x0000001d42477235 */ /* 0x000fe20000000047 */
[----:B------:R-:W-:Y:S02]  /*13290*/  HFMA2 R28, R63, R30, R28 ;  /* 0x0000001e3f1c7231 */ /* 0x000fe4000000001c */
[-C--:B------:R-:W-:Y:S02]  /*132a0*/  HFMA2 R73, R44, R31.reuse, R73 ;  /* 0x0000001f2c497231 */ /* 0x080fe40000000049 */
[----:B------:R-:W-:Y:S01]  /*132b0*/  HFMA2 R28, R24, R31, R28 ;  /* 0x0000001f181c7231 */ /* 0x000fe2000000001c */
[-C--:B------:R-:W-:Y:S01]  /*132c0*/  HFMA2.MMA R75, R77, R30.reuse, R75 ;  /* 0x0000001e4d4b7235 */ /* 0x080fe2000000004b */
[-C--:B-1----:R-:W-:Y:S01]  /*132d0*/  HFMA2 R73, R15, R32.reuse, R73 ;  /* 0x000000200f497231 */ /* 0x082fe20000000049 */
[----:B------:R-:W-:Y:S01]  /*132e0*/  HFMA2.MMA R71, R65, R30, R71 ;  /* 0x0000001e41477235 */ /* 0x000fe20000000047 */
[----:B------:R-:W-:-:S02]  /*132f0*/  HFMA2 R28, R11, R32, R28 ;  /* 0x000000200b1c7231 */ /* 0x000fc4000000001c */
        /* <DEDUP_REMOVED lines=9> */
[-C--:B--2---:R-:W-:Y:S01]  /*13390*/  HFMA2 R73, R23, R36.reuse, R73 ;  /* 0x0000002417497231 */ /* 0x084fe20000000049 */
        /* <DEDUP_REMOVED lines=10> */
[----:B------:R-:W-:-:S02]  /*13440*/  HFMA2.MMA R17, R49, R34, R17 ;  /* 0x0000002231117235 */ /* 0x000fc40000000011 */
[----:B------:R-:W-:Y:S01]  /*13450*/  HFMA2.MMA R71, R45, R34, R71 ;  /* 0x000000222d477235 */ /* 0x000fe20000000047 */
[----:B---3--:R-:W-:-:S04]  /*13460*/  HFMA2 R4, R89, R40, R28 ;  /* 0x0000002859047231 */ /* 0x008fc8000000001c */
[----:B------:R-:W-:Y:S01]  /*13470*/  HFMA2 R4, R8, R41, R4 ;  /* 0x0000002908047231 */ /* 0x000fe20000000004 */
[-C--:B------:R-:W-:Y:S02]  /*13480*/  HFMA2.MMA R17, R86, R35.reuse, R17 ;  /* 0x0000002356117235 */ /* 0x080fe40000000011 */
[----:B------:R-:W-:Y:S01]  /*13490*/  HFMA2.MMA R71, R82, R35, R71 ;  /* 0x0000002352477235 */ /* 0x000fe20000000047 */
[----:B------:R-:W-:-:S04]  /*134a0*/  HFMA2 R44, R3, R42, R4 ;  /* 0x0000002a032c7231 */ /* 0x000fc80000000004 */
[----:B------:R-:W-:Y:S01]  /*134b0*/  HFMA2 R44, R88, R43, R44 ;  /* 0x0000002b582c7231 */ /* 0x000fe2000000002c */
[-C--:B------:R-:W-:Y:S02]  /*134c0*/  HFMA2.MMA R17, R25, R36.reuse, R17 ;  /* 0x0000002419117235 */ /* 0x080fe40000000011 */
[----:B------:R-:W-:Y:S01]  /*134d0*/  HFMA2.MMA R71, R21, R36, R71 ;  /* 0x0000002415477235 */ /* 0x000fe20000000047 */
[----:B------:R-:W-:-:S05]  /*134e0*/  HADD2 R44, R44.H0_H0, R44.H1_H1 ;  /* 0x3000002c2c2c7230 */ /* 0x000fca0000000800 */
[-C--:B------:R-:W-:Y:S01]  /*134f0*/  HFMA2.MMA R19, R6, R37.reuse, R17 ;  /* 0x0000002506137235 */ /* 0x080fe20000000011 */
[----:B------:R-:W-:Y:S01]  /*13500*/  HFMA2 R6, R91, R40, R20 ;  /* 0x000000285b067231 */ /* 0x000fe20000000014 */
[----:B------:R-:W-:-:S03]  /*13510*/  HFMA2.MMA R71, R2, R37, R71 ;  /* 0x0000002502477235 */ /* 0x000fc60000000047 */
[----:B------:R-:W-:-:S03]  /*13520*/  HFMA2 R6, R12, R41, R6 ;  /* 0x000000290c067231 */ /* 0x000fc60000000006 */
[-C--:B------:R-:W-:Y:S01]  /*13530*/  HFMA2.MMA R11, R85, R38.reuse, R19 ;  /* 0x00000026550b7235 */ /* 0x080fe20000000013 */
[----:B------:R-:W-:Y:S01]  /*13540*/  HFMA2 R46, R7, R42, R6 ;  /* 0x0000002a072e7231 */ /* 0x000fe20000000006 */
[----:B------:R-:W-:-:S03]  /*13550*/  HFMA2.MMA R71, R81, R38, R71 ;  /* 0x0000002651477235 */ /* 0x000fc60000000047 */
[----:B------:R-:W-:-:S03]  /*13560*/  HFMA2 R46, R92, R43, R46 ;  /* 0x0000002b5c2e7231 */ /* 0x000fc6000000002e */
        /* <DEDUP_REMOVED lines=17> */
.L_x_40:
[----:B------:R-:W-:Y:S01]  /*13680*/  IADD3 R62, R62, 0x20, RZ ;  /* 0x000000203e3e7810 */ /* 0x000fe20007ffe0ff */
[----:B------:R-:W-:Y:S01]  /*13690*/  UIADD3 UR4, UR4, 0x40, URZ ;  /* 0x0000004004047890 */ /* 0x000fe2000fffe03f */
[----:B-----5:R-:W-:Y:S02]  /*136a0*/  IMAD.WIDE R20, R59, 0x4, R98 ;  /* 0x000000043b147825 */ /* 0x020fe400078e0262 */
[C---:B------:R-:W-:Y:S02]  /*136b0*/  ISETP.GE.AND P0, PT, R62.reuse, UR5, PT ;  /* 0x000000053e007c0c */ /* 0x040fe4000bf06270 */
[----:B------:R-:W-:-:S13]  /*136c0*/  ISETP.LT.AND P2, PT, R62, R61, PT ;  /* 0x0000003d3e00720c */ /* 0x000fda0003f41270 */
[----:B------:R-:W-:Y:S05]  /*136d0*/  @!P0 BRA P2, `(.L_x_41) ;  /* 0xffffffdc00388947 */ /* 0x000fea000103ffff */
.L_x_39:
[----:B------:R-:W-:Y:S01]  /*136e0*/  ISETP.GE.AND P0, PT, R62, R61, PT ;  /* 0x0000003d3e00720c */ /* 0x000fe20003f06270 */
[----:B------:R-:W-:-:S03]  /*136f0*/  ULDC UR5, c[0x0][0x26c] ;  /* 0x00009b0000057ab9 */ /* 0x000fc60000000800 */
[----:B------:R-:W-:-:S13]  /*13700*/  ISETP.GE.OR P0, PT, R62, UR5, P0 ;  /* 0x000000053e007c0c */ /* 0x000fda0008706670 */
[----:B------:R-:W-:Y:S05]  /*13710*/  @P0 BRA `(.L_x_42) ;  /* 0x0000001000c80947 */ /* 0x000fea0003800000 */
[----:B------:R-:W-:Y:S01]  /*13720*/  SHF.R.S32.HI R0, RZ, 0x1f, R59 ;  /* 0x0000001fff007819 */ /* 0x000fe2000001143b */
[----:B------:R-:W-:Y:S01]  /*13730*/  ULDC UR5, c[0x0][0x26c] ;  /* 0x00009b0000057ab9 */ /* 0x000fe20000000800 */
[C---:B------:R-:W-:Y:S02]  /*13740*/  SHF.L.U32 R3, R59.reuse, 0x2, RZ ;  /* 0x000000023b037819 */ /* 0x040fe400000006ff */
[----:B------:R-:W-:-:S07]  /*13750*/  SHF.L.U64.HI R59, R59, 0x2, R0 ;  /* 0x000000023b3b7819 */ /* 0x000fce0000010200 */
.L_x_44:
[----:B------:R-:W-:-:S13]  /*13760*/  ISETP.NE.AND P0, PT, R62, R48, PT ;  /* 0x000000303e00720c */ /* 0x000fda0003f05270 */
[----:B-----5:R-:W0:Y:S01]  /*13770*/  @!P0 LDC.64 R4, c[0x0][0x248] ;  /* 0x00009200ff048b82 */ /* 0x020e220000000a00 */
[----:B------:R-:W-:Y:S02]  /*13780*/  @!P0 IADD3 R58, R58, 0x1, RZ ;  /* 0x000000013a3a8810 */ /* 0x000fe40007ffe0ff */
[----:B------:R-:W-:Y:S02]  /*13790*/  @!P0 LEA R7, R62, 0x1, 0x1 ;  /* 0x000000013e078811 */ /* 0x000fe400078e08ff */
        /* <DEDUP_REMOVED lines=10> */
[----:B------:R-:W-:Y:S02]  /*13840*/  MOV R4, R20 ;  /* 0x0000001400047202 */ /* 0x000fe40000000f00 */
[----:B------:R-:W-:-:S06]  /*13850*/  MOV R5, R21 ;  /* 0x0000001500057202 */ /* 0x000fcc0000000f00 */
[----:B------:R-:W2:Y:S01]  /*13860*/  LDG.E.128.CONSTANT R4, desc[UR6][R4.64] ;  /* 0x0000000604047981 */ /* 0x000ea2000c1e9d00 */
[----:B------:R-:W-:Y:S01]  /*13870*/  HFMA2.MMA R24, -RZ, RZ, 0, 0.25 ;  /* 0x00003400ff187435 */ /* 0x000fe200000001ff */
[----:B------:R-:W-:Y:S01]  /*13880*/  MOV R35, 0x2c00 ;  /* 0x00002c0000237802 */ /* 0x000fe20000000f00 */
[----:B------:R-:W-:Y:S01]  /*13890*/  HFMA2.MMA R46, -RZ, RZ, 0, 0.015625 ;  /* 0x00002400ff2e7435 */ /* 0x000fe200000001ff */
[----:B------:R-:W-:-:S07]  /*138a0*/  ISETP.GE.AND P0, PT, R60, 0x2, PT ;  /* 0x000000023c00780c */ /* 0x000fce0003f06270 */
[----:B------:R-:W-:Y:S02]  /*138b0*/  PRMT R24, R24, 0x5410, R24 ;  /* 0x0000541018187816 */ /* 0x000fe40000000018 */
[C---:B--2---:R-:W-:Y:S02]  /*138c0*/  LOP3.LUT R2, R5.reuse, 0xc000c, RZ, 0xc0, !PT ;  /* 0x000c000c05027812 */ /* 0x044fe400078ec0ff */
[----:B------:R-:W-:Y:S02]  /*138d0*/  SHF.R.U32.HI R30, RZ, 0x8, R5 ;  /* 0x00000008ff1e7819 */ /* 0x000fe40000011605 */
[C---:B------:R-:W-:Y:S02]  /*138e0*/  LOP3.LUT R9, R5.reuse, 0x300030, RZ, 0xc0, !PT ;  /* 0x0030003005097812 */ /* 0x040fe400078ec0ff */
[C---:B------:R-:W-:Y:S02]  /*138f0*/  LOP3.LUT R36, R5.reuse, 0xc000c0, RZ, 0xc0, !PT ;  /* 0x00c000c005247812 */ /* 0x040fe400078ec0ff */
[----:B------:R-:W-:-:S02]  /*13900*/  LOP3.LUT R34, R5, 0x30003, RZ, 0xc0, !PT ;  /* 0x0003000305227812 */ /* 0x000fc400078ec0ff */
[C---:B------:R-:W-:Y:S02]  /*13910*/  LOP3.LUT R5, R6.reuse, 0xc000c, RZ, 0xc0, !PT ;  /* 0x000c000c06057812 */ /* 0x040fe400078ec0ff */
[----:B------:R-:W-:Y:S02]  /*13920*/  SHF.R.U32.HI R26, RZ, 0x8, R6 ;  /* 0x00000008ff1a7819 */ /* 0x000fe40000011606 */
[C---:B------:R-:W-:Y:S02]  /*13930*/  LOP3.LUT R10, R6.reuse, 0x300030, RZ, 0xc0, !PT ;  /* 0x00300030060a7812 */ /* 0x040fe400078ec0ff */
[C---:B------:R-:W-:Y:S02]  /*13940*/  LOP3.LUT R40, R6.reuse, 0xc000c0, RZ, 0xc0, !PT ;  /* 0x00c000c006287812 */ /* 0x040fe400078ec0ff */
[----:B------:R-:W-:Y:S02]  /*13950*/  LOP3.LUT R38, R6, 0x30003, RZ, 0xc0, !PT ;  /* 0x0003000306267812 */ /* 0x000fe400078ec0ff */
[----:B------:R-:W-:-:S02]  /*13960*/  LOP3.LUT R6, R7, 0xc000c, RZ, 0xc0, !PT ;  /* 0x000c000c07067812 */ /* 0x000fc400078ec0ff */
[----:B------:R-:W-:Y:S02]  /*13970*/  SHF.R.U32.HI R31, RZ, 0x8, R4 ;  /* 0x00000008ff1f7819 */ /* 0x000fe40000011604 */
[----:B------:R-:W-:Y:S02]  /*13980*/  SHF.R.U32.HI R28, RZ, 0x8, R7 ;  /* 0x00000008ff1c7819 */ /* 0x000fe40000011607 */
[C---:B------:R-:W-:Y:S02]  /*13990*/  LOP3.LUT R0, R4.reuse, 0xc000c, RZ, 0xc0, !PT ;  /* 0x000c000c04007812 */ /* 0x040fe400078ec0ff */
[C---:B------:R-:W-:Y:S02]  /*139a0*/  LOP3.LUT R8, R4.reuse, 0x300030, RZ, 0xc0, !PT ;  /* 0x0030003004087812 */ /* 0x040fe400078ec0ff */
[C---:B------:R-:W-:Y:S02]  /*139b0*/  LOP3.LUT R33, R4.reuse, 0xc000c0, RZ, 0xc0, !PT ;  /* 0x00c000c004217812 */ /* 0x040fe400078ec0ff */
[----:B------:R-:W-:-:S02]  /*139c0*/  LOP3.LUT R32, R4, 0x30003, RZ, 0xc0, !PT ;  /* 0x0003000304207812 */ /* 0x000fc400078ec0ff */
[----:B------:R-:W-:Y:S02]  /*139d0*/  LOP3.LUT R4, R2, 0x64006400, RZ, 0xfc, !PT ;  /* 0x6400640002047812 */ /* 0x000fe400078efcff */
[----:B------:R-:W-:Y:S02]  /*139e0*/  LOP3.LUT R12, R5, 0x64006400, RZ, 0xfc, !PT ;  /* 0x64006400050c7812 */ /* 0x000fe400078efcff */
[----:B------:R-:W-:Y:S02]  /*139f0*/  LOP3.LUT R14, R6, 0x64006400, RZ, 0xfc, !PT ;  /* 0x64006400060e7812 */ /* 0x000fe400078efcff */
[C---:B------:R-:W-:Y:S01]  /*13a00*/  LOP3.LUT R11, R7.reuse, 0x300030, RZ, 0xc0, !PT ;  /* 0x00300030070b7812 */ /* 0x040fe200078ec0ff */
[-C--:B------:R-:W-:Y:S01]  /*13a10*/  HFMA2 R12, R12, R24.reuse.H1_H1, -258, -258 ;  /* 0xdc08dc080c0c7431 */ /* 0x080fe20000060018 */
[C---:B------:R-:W-:Y:S01]  /*13a20*/  LOP3.LUT R44, R7.reuse, 0xc000c0, RZ, 0xc0, !PT ;  /* 0x00c000c0072c7812 */ /* 0x040fe200078ec0ff */
[----:B------:R-:W-:Y:S01]  /*13a30*/  HFMA2 R14, R14, R24.H1_H1, -258, -258 ;  /* 0xdc08dc080e0e7431 */ /* 0x000fe20000060018 */
[----:B------:R-:W-:-:S02]  /*13a40*/  LOP3.LUT R42, R7, 0x30003, RZ, 0xc0, !PT ;  /* 0x00030003072a7812 */ /* 0x000fc400078ec0ff */
[----:B------:R-:W-:Y:S02]  /*13a50*/  LOP3.LUT R2, R31, 0xc000c, RZ, 0xc0, !PT ;  /* 0x000c000c1f027812 */ /* 0x000fe400078ec0ff */
[----:B------:R-:W-:Y:S02]  /*13a60*/  LOP3.LUT R5, R30, 0xc000c, RZ, 0xc0, !PT ;  /* 0x000c000c1e057812 */ /* 0x000fe400078ec0ff */
[----:B------:R-:W-:Y:S02]  /*13a70*/  LOP3.LUT R6, R26, 0xc000c, RZ, 0xc0, !PT ;  /* 0x000c000c1a067812 */ /* 0x000fe400078ec0ff */
[----:B------:R-:W-:Y:S02]  /*13a80*/  LOP3.LUT R7, R28, 0xc000c, RZ, 0xc0, !PT ;  /* 0x000c000c1c077812 */ /* 0x000fe400078ec0ff */
[----:B------:R-:W-:Y:S02]  /*13a90*/  LOP3.LUT R0, R0, 0x64006400, RZ, 0xfc, !PT ;  /* 0x6400640000007812 */ /* 0x000fe400078efcff */
[----:B------:R-:W-:Y:S01]  /*13aa0*/  LOP3.LUT R16, R2, 0x64006400, RZ, 0xfc, !PT ;  /* 0x6400640002107812 */ /* 0x000fe200078efcff */
[-C--:B------:R-:W-:Y:S01]  /*13ab0*/  HFMA2 R2, R4, R24.reuse.H1_H1, -258, -258 ;  /* 0xdc08dc0804027431 */ /* 0x080fe20000060018 */
        /* <DEDUP_REMOVED lines=9> */
[----:B------:R-:W-:Y:S01]  /*13b50*/  HFMA2 R24, R7, R24.H1_H1, -258, -258 ;  /* 0xdc08dc0807187431 */ /* 0x000fe20000060018 */
[----:B------:R-:W-:Y:S01]  /*13b60*/  LOP3.LUT R19, R11, 0x64006400, RZ, 0xfc, !PT ;  /* 0x640064000b137812 */ /* 0x000fe200078efcff */
[----:B------:R-:W0:Y:S01]  /*13b70*/  LDS.128 R4, [UR4] ;  /* 0x00000004ff047984 */ /* 0x000e220008000c00 */
        /* <DEDUP_REMOVED lines=21> */
[----:B------:R-:W1:Y:S01]  /*13cd0*/  LDS.128 R8, [UR4+0x10] ;  /* 0x00001004ff087984 */ /* 0x000e620008000c00 */
[----:B------:R-:W-:-:S02]  /*13ce0*/  LOP3.LUT R33, R32, 0x64006400, RZ, 0xfc, !PT ;  /* 0x6400640020217812 */ /* 0x000fc400078efcff */
[----:B------:R-:W-:Y:S01]  /*13cf0*/  LOP3.LUT R39, R36, 0x64006400, RZ, 0xfc, !PT ;  /* 0x6400640024277812 */ /* 0x000fe200078efcff */
[-C--:B------:R-:W-:Y:S01]  /*13d00*/  HFMA2 R32, R35, R46.reuse.H0_H0, -18, -18 ;  /* 0xcc80cc8023207431 */ /* 0x080fe2000004002e */
[----:B------:R-:W-:Y:S01]  /*13d10*/  LOP3.LUT R40, R28, 0xc000c0, RZ, 0xc0, !PT ;  /* 0x00c000c01c287812 */ /* 0x000fe200078ec0ff */
[----:B------:R-:W-:Y:S01]  /*13d20*/  HADD2 R33, R33, -1026, -1026 ;  /* 0xe402e40221217430 */ /* 0x000fe20000000000 */
[----:B------:R-:W-:Y:S01]  /*13d30*/  LOP3.LUT R35, R34, 0x64006400, RZ, 0xfc, !PT ;  /* 0x6400640022237812 */ /* 0x000fe200078efcff */
[-C--:B------:R-:W-:Y:S01]  /*13d40*/  HFMA2 R34, R39, R46.reuse.H0_H0, -18, -18 ;  /* 0xcc80cc8027227431 */ /* 0x080fe2000004002e */
[----:B------:R-:W-:Y:S02]  /*13d50*/  LOP3.LUT R41, R38, 0x64006400, RZ, 0xfc, !PT ;  /* 0x6400640026297812 */ /* 0x000fe400078efcff */
[----:B------:R-:W-:Y:S02]  /*13d60*/  LOP3.LUT R36, R30, 0xc000c0, RZ, 0xc0, !PT ;  /* 0x00c000c01e247812 */ /* 0x000fe400078ec0ff */
[----:B------:R-:W-:Y:S01]  /*13d70*/  LOP3.LUT R49, R40, 0x64006400, RZ, 0xfc, !PT ;  /* 0x6400640028317812 */ /* 0x000fe200078efcff */
[-C--:B------:R-:W-:Y:S01]  /*13d80*/  HFMA2 R40, R35, R46.reuse.H0_H0, -18, -18 ;  /* 0xcc80cc8023287431 */ /* 0x080fe2000004002e */
[----:B------:R-:W-:Y:S01]  /*13d90*/  LOP3.LUT R39, R36, 0x64006400, RZ, 0xfc, !PT ;  /* 0x6400640024277812 */ /* 0x000fe200078efcff */
[----:B------:R-:W-:Y:S01]  /*13da0*/  HADD2 R35, R37, -1026, -1026 ;  /* 0xe402e40225237430 */ /* 0x000fe20000000000 */
[----:B------:R-:W-:Y:S01]  /*13db0*/  LOP3.LUT R45, R42, 0x64006400, RZ, 0xfc, !PT ;  /* 0x640064002a2d7812 */ /* 0x000fe200078efcff */
[----:B------:R-:W-:Y:S01]  /*13dc0*/  HADD2 R37, R41, -1026, -1026 ;  /* 0xe402e40229257430 */ /* 0x000fe20000000000 */
[-C--:B0-----:R-:W-:Y:S01]  /*13dd0*/  HFMA2.MMA R41, R33, R4.reuse, RZ ;  /* 0x0000000421297235 */ /* 0x081fe200000000ff */
[-C--:B------:R-:W-:Y:S01]  /*13de0*/  HFMA2 R42, R39, R46.reuse.H0_H0, -18, -18 ;  /* 0xcc80cc80272a7431 */ /* 0x080fe2000004002e */
[----:B------:R-:W-:Y:S01]  /*13df0*/  LOP3.LUT R38, R26, 0xc000c0, RZ, 0xc0, !PT ;  /* 0x00c000c01a267812 */ /* 0x000fe200078ec0ff */
[----:B------:R-:W-:Y:S01]  /*13e00*/  HADD2 R39, R45, -1026, -1026 ;  /* 0xe402e4022d277430 */ /* 0x000fe20000000000 */
[----:B------:R-:W-:Y:S01]  /*13e10*/  LOP3.LUT R47, R44, 0x64006400, RZ, 0xfc, !PT ;  /* 0x640064002c2f7812 */ /* 0x000fe200078efcff */
[----:B------:R-:W-:Y:S01]  /*13e20*/  HFMA2.MMA R45, R37, R4, RZ ;  /* 0x00000004252d7235 */ /* 0x000fe200000000ff */
[-C--:B------:R-:W-:Y:S01]  /*13e30*/  HFMA2 R36, R43, R46.reuse.H0_H0, -18, -18 ;  /* 0xcc80cc802b247431 */ /* 0x080fe2000004002e */
[----:B------:R-:W-:Y:S01]  /*13e40*/  LOP3.LUT R43, R38, 0x64006400, RZ, 0xfc, !PT ;  /* 0x64006400262b7812 */ /* 0x000fe200078efcff */
[-C--:B------:R-:W-:Y:S01]  /*13e50*/  HFMA2.MMA R41, R0, R5.reuse, R41 ;  /* 0x0000000500297235 */ /* 0x080fe20000000029 */
[----:B------:R-:W-:Y:S01]  /*13e60*/  LOP3.LUT R31, R31, 0x30003, RZ, 0xc0, !PT ;  /* 0x000300031f1f7812 */ /* 0x000fe200078ec0ff */
[-C--:B------:R-:W-:Y:S01]  /*13e70*/  HFMA2 R38, R47, R46.reuse.H0_H0, -18, -18 ;  /* 0xcc80cc802f267431 */ /* 0x080fe2000004002e */
[----:B------:R-:W-:Y:S01]  /*13e80*/  LOP3.LUT R26, R26, 0x30003, RZ, 0xc0, !PT ;  /* 0x000300031a1a7812 */ /* 0x000fe200078ec0ff */
[----:B------:R-:W-:Y:S01]  /*13e90*/  HFMA2 R44, R43, R46.H0_H0, -18, -18 ;  /* 0xcc80cc802b2c7431 */ /* 0x000fe2000004002e */
[----:B------:R-:W-:Y:S01]  /*13ea0*/  HFMA2.MMA R45, R12, R5, R45 ;  /* 0x000000050c2d7235 */ /* 0x000fe2000000002d */
[-C--:B------:R-:W-:Y:S01]  /*13eb0*/  HFMA2 R43, R35, R4.reuse, RZ.H0_H0 ;  /* 0x00000004232b7231 */ /* 0x080fe200000400ff */
[----:B------:R-:W-:Y:S01]  /*13ec0*/  LOP3.LUT R31, R31, 0x64006400, RZ, 0xfc, !PT ;  /* 0x640064001f1f7812 */ /* 0x000fe200078efcff */
[----:B------:R-:W-:Y:S01]  /*13ed0*/  HFMA2 R4, R39, R4, RZ.H0_H0 ;  /* 0x0000000427047231 */ /* 0x000fe200000400ff */
[-C--:B------:R-:W-:Y:S01]  /*13ee0*/  HFMA2.MMA R41, R13, R6.reuse, R41 ;  /* 0x000000060d297235 */ /* 0x080fe20000000029 */
[-C--:B------:R-:W-:Y:S01]  /*13ef0*/  HFMA2 R43, R2, R5.reuse, R43 ;  /* 0x00000005022b7231 */ /* 0x080fe2000000002b */
[----:B------:R-:W-:Y:S01]  /*13f00*/  LOP3.LUT R26, R26, 0x64006400, RZ, 0xfc, !PT ;  /* 0x640064001a1a7812 */ /* 0x000fe200078efcff */
[----:B------:R-:W-:Y:S01]  /*13f10*/  HFMA2 R4, R14, R5, R4 ;  /* 0x000000050e047231 */ /* 0x000fe20000000004 */
[----:B------:R-:W-:Y:S01]  /*13f20*/  HFMA2.MMA R45, R17, R6, R45 ;  /* 0x00000006112d7235 */ /* 0x000fe2000000002d */
[-C--:B------:R-:W-:Y:S01]  /*13f30*/  HFMA2 R43, R15, R6.reuse, R43 ;  /* 0x000000060f2b7231 */ /* 0x080fe2000000002b */
[----:B------:R-:W-:Y:S01]  /*13f40*/  LOP3.LUT R30, R30, 0x30003, RZ, 0xc0, !PT ;  /* 0x000300031e1e7812 */ /* 0x000fe200078ec0ff */
[----:B------:R-:W-:Y:S01]  /*13f50*/  HFMA2 R6, R19, R6, R4 ;  /* 0x0000000613067231 */ /* 0x000fe20000000004 */
[-C--:B------:R-:W-:Y:S01]  /*13f60*/  HFMA2.MMA R4, R32, R7.reuse, R41 ;  /* 0x0000000720047235 */ /* 0x080fe20000000029 */
[----:B------:R-:W-:Y:S01]  /*13f70*/  HADD2 R31, R31, -1026, -1026 ;  /* 0xe402e4021f1f7430 */ /* 0x000fe20000000000 */
[----:B------:R-:W-:Y:S01]  /*13f80*/  LOP3.LUT R30, R30, 0x64006400, RZ, 0xfc, !PT ;  /* 0x640064001e1e7812 */ /* 0x000fe200078efcff */
[-C--:B------:R-:W-:Y:S01]  /*13f90*/  HFMA2 R5, R34, R7.reuse, R43 ;  /* 0x0000000722057231 */ /* 0x080fe2000000002b */
[----:B------:R-:W-:Y:S01]  /*13fa0*/  HFMA2.MMA R47, R36, R7, R45 ;  /* 0x00000007242f7235 */ /* 0x000fe2000000002d */
[----:B------:R-:W-:Y:S01]  /*13fb0*/  HADD2 R43, R26, -1026, -1026 ;  /* 0xe402e4021a2b7430 */ /* 0x000fe20000000000 */
[----:B------:R-:W-:Y:S01]  /*13fc0*/  LOP3.LUT R28, R28, 0x30003, RZ, 0xc0, !PT ;  /* 0x000300031c1c7812 */ /* 0x000fe200078ec0ff */
[----:B------:R-:W-:Y:S01]  /*13fd0*/  HADD2 R41, R30, -1026, -1026 ;  /* 0xe402e4021e297430 */ /* 0x000fe20000000000 */
[-C--:B-1----:R-:W-:Y:S01]  /*13fe0*/  HFMA2.MMA R4, R31, R8.reuse, R4 ;  /* 0x000000081f047235 */ /* 0x082fe20000000004 */
[----:B------:R-:W-:Y:S01]  /*13ff0*/  HFMA2 R7, R38, R7, R6 ;  /* 0x0000000726077231 */ /* 0x000fe20000000006 */
[----:B------:R-:W-:Y:S01]  /*14000*/  LOP3.LUT R28, R28, 0x64006400, RZ, 0xfc, !PT ;  /* 0x640064001c1c7812 */ /* 0x000fe200078efcff */
[----:B------:R-:W-:Y:S01]  /*14010*/  HFMA2 R6, R41, R8, R5 ;  /* 0x0000000829067231 */ /* 0x000fe20000000005 */
[----:B------:R-:W-:Y:S01]  /*14020*/  HFMA2.MMA R47, R43, R8, R47 ;  /* 0x000000082b2f7235 */ /* 0x000fe2000000002f */
[----:B------:R-:W-:-:S02]  /*14030*/  HFMA2 R46, R49, R46.H0_H0, -18, -18 ;  /* 0xcc80cc80312e7431 */ /* 0x000fc4000004002e */
[----:B------:R-:W-:Y:S01]  /*14040*/  HADD2 R45, R28, -1026, -1026 ;  /* 0xe402e4021c2d7430 */ /* 0x000fe20000000000 */
[-C--:B------:R-:W-:Y:S01]  /*14050*/  HFMA2.MMA R5, R16, R9.reuse, R4 ;  /* 0x0000000910057235 */ /* 0x080fe20000000004 */
[-C--:B------:R-:W-:Y:S02]  /*14060*/  HFMA2 R6, R18, R9.reuse, R6 ;  /* 0x0000000912067231 */ /* 0x080fe40000000006 */
[----:B------:R-:W-:Y:S01]  /*14070*/  HFMA2 R7, R45, R8, R7 ;  /* 0x000000082d077231 */ /* 0x000fe20000000007 */
[----:B------:R-:W-:Y:S01]  /*14080*/  HFMA2.MMA R47, R22, R9, R47 ;  /* 0x00000009162f7235 */ /* 0x000fe2000000002f */
[----:B------:R-:W-:Y:S02]  /*14090*/  HFMA2 R6, R25, R10, R6 ;  /* 0x0000000a19067231 */ /* 0x000fe40000000006 */
[----:B------:R-:W-:Y:S01]  /*140a0*/  HFMA2 R7, R24, R9, R7 ;  /* 0x0000000918077231 */ /* 0x000fe20000000007 */
[----:B------:R-:W-:Y:S01]  /*140b0*/  HFMA2.MMA R5, R23, R10, R5 ;  /* 0x0000000a17057235 */ /* 0x000fe20000000005 */
[----:B------:R-:W-:-:S02]  /*140c0*/  HFMA2 R6, R42, R11, R6 ;  /* 0x0000000b2a067231 */ /* 0x000fc40000000006 */
[----:B------:R-:W-:Y:S01]  /*140d0*/  HFMA2 R7, R29, R10, R7 ;  /* 0x0000000a1d077231 */ /* 0x000fe20000000007 */
[----:B------:R-:W-:Y:S01]  /*140e0*/  HFMA2.MMA R47, R27, R10, R47 ;  /* 0x0000000a1b2f7235 */ /* 0x000fe2000000002f */
[----:B------:R-:W-:Y:S02]  /*140f0*/  HADD2 R6, R6.H0_H0, R6.H1_H1 ;  /* 0x3000000606067230 */ /* 0x000fe40000000800 */
[----:B------:R-:W-:Y:S01]  /*14100*/  HFMA2 R7, R46, R11, R7 ;  /* 0x0000000b2e077231 */ /* 0x000fe20000000007 */
[----:B------:R-:W-:-:S03]  /*14110*/  HFMA2.MMA R5, R40, R11, R5 ;  /* 0x0000000b28057235 */ /* 0x000fc60000000005 */
[----:B------:R-:W-:Y:S01]  /*14120*/  HADD2 R7, R7.H0_H0, R7.H1_H1 ;  /* 0x3000000707077230 */ /* 0x000fe20000000800 */
[----:B------:R-:W-:-:S06]  /*14130*/  HFMA2.MMA R47, R44, R11, R47 ;  /* 0x0000000b2c2f7235 */ /* 0x000fcc000000002f */
[----:B------:R-:W-:-:S04]  /*14140*/  HADD2 R5, R5.H0_H0, R5.H1_H1 ;  /* 0x3000000505057230 */ /* 0x000fc80000000800 */
        /* <DEDUP_REMOVED lines=123> */
[-C--:B------:R-:W-:Y:S01]  /*14900*/  HFMA2.MMA R5, R23, R10.reuse, R5 ;  /* 0x0000000a17057235 */ /* 0x080fe20000000005 */
[----:B------:R-:W-:Y:S01]  /*14910*/  HFMA2 R23, R29, R10, R12 ;  /* 0x0000000a1d177231 */ /* 0x000fe2000000000c */
[----:B------:R-:W-:-:S03]  /*14920*/  HFMA2.MMA R22, R27, R10, R37 ;  /* 0x0000000a1b167235 */ /* 0x000fc60000000025 */
[----:B------:R-:W-:-:S03]  /*14930*/  HFMA2 R23, R46, R11, R23 ;  /* 0x0000000b2e177231 */ /* 0x000fc60000000017 */
[-C--:B------:R-:W-:Y:S02]  /*14940*/  HFMA2.MMA R5, R40, R11.reuse, R5 ;  /* 0x0000000b28057235 */ /* 0x080fe40000000005 */
[----:B------:R-:W-:Y:S01]  /*14950*/  HFMA2.MMA R22, R44, R11, R22 ;  /* 0x0000000b2c167235 */ /* 0x000fe20000000016 */
[----:B------:R-:W-:-:S07]  /*14960*/  HADD2 R11, R23.H0_H0, R23.H1_H1 ;  /* 0x30000017170b7230 */ /* 0x000fce0000000800 */
[----:B------:R-:W-:Y:S02]  /*14970*/  HADD2 R5, R5.H0_H0, R5.H1_H1 ;  /* 0x3000000505057230 */ /* 0x000fe40000000800 */
[----:B------:R-:W-:-:S03]  /*14980*/  HADD2 R22, R22.H0_H0, R22.H1_H1 ;  /* 0x3000001616167230 */ /* 0x000fc60000000800 */
[----:B------:R-:W-:Y:S02]  /*14990*/  PRMT R5, R5, 0x5410, R35 ;  /* 0x0000541005057816 */ /* 0x000fe40000000023 */
[----:B------:R-:W-:-:S04]  /*149a0*/  PRMT R22, R22, 0x5410, R11 ;  /* 0x0000541016167816 */ /* 0x000fc8000000000b */
[----:B------:R-:W-:Y:S01]  /*149b0*/  HFMA2.MMA R51, R5, R96, R51 ;  /* 0x0000006005337235 */ /* 0x000fe20000000033 */
[----:B------:R-:W-:-:S10]  /*149c0*/  HFMA2 R50, R22, R95, R50 ;  /* 0x0000005f16327231 */ /* 0x000fd40000000032 */
.L_x_43:
[----:B------:R-:W-:Y:S01]  /*149d0*/  IADD3 R62, R62, 0x10, RZ ;  /* 0x000000103e3e7810 */ /* 0x000fe20007ffe0ff */
[----:B------:R-:W-:Y:S01]  /*149e0*/  UIADD3 UR4, UR4, 0x20, URZ ;  /* 0x0000002004047890 */ /* 0x000fe2000fffe03f */
[----:B------:R-:W-:Y:S02]  /*149f0*/  IADD3 R20, P2, R20, R3, RZ ;  /* 0x0000000314147210 */ /* 0x000fe40007f5e0ff */
[C---:B------:R-:W-:Y:S02]  /*14a00*/  ISETP.GE.AND P0, PT, R62.reuse, UR5, PT ;  /* 0x000000053e007c0c */ /* 0x040fe4000bf06270 */
[----:B------:R-:W-:Y:S02]  /*14a10*/  ISETP.LT.AND P3, PT, R62, R61, PT ;  /* 0x0000003d3e00720c */ /* 0x000fe40003f61270 */
[----:B------:R-:W-:-:S11]  /*14a20*/  IADD3.X R21, R21, R59, RZ, P2, !PT ;  /* 0x0000003b15157210 */ /* 0x000fd600017fe4ff */
[----:B------:R-:W-:Y:S05]  /*14a30*/  @!P0 BRA P3, `(.L_x_44) ;  /* 0xffffffec00488947 */ /* 0x000fea000183ffff */
.L_x_42:
[----:B------:R-:W-:Y:S05]  /*14a40*/  @!P1 EXIT ;  /* 0x000000000000994d */ /* 0x000fea0003800000 */
[----:B------:R-:W0:Y:S01]  /*14a50*/  S2R R0, SR_CTAID.X ;  /* 0x0000000000007919 */ /* 0x000e220000002500 */
[----:B------:R-:W1:Y:S01]  /*14a60*/  S2UR UR4, SR_CTAID.Y ;  /* 0x00000000000479c3 */ /* 0x000e620000002600 */
[----:B-----5:R-:W0:Y:S07]  /*14a70*/  S2R R5, SR_TID.X ;  /* 0x0000000000057919 */ /* 0x020e2e0000002100 */
[----:B------:R-:W2:Y:S08]  /*14a80*/  LDC R9, c[0x0][0x23c] ;  /* 0x00008f00ff097b82 */ /* 0x000eb00000000800 */
[----:B------:R-:W3:Y:S01]  /*14a90*/  LDC.64 R2, c[0x0][0x230] ;  /* 0x00008c00ff027b82 */ /* 0x000ee20000000a00 */
[----:B-1----:R-:W-:Y:S01]  /*14aa0*/  USHF.L.U32 UR4, UR4, 0x2, URZ ;  /* 0x0000000204047899 */ /* 0x002fe2000800063f */
[----:B0-----:R-:W-:-:S04]  /*14ab0*/  LEA R0, R0, R5, 0x6 ;  /* 0x0000000500007211 */ /* 0x001fc800078e30ff */
[----:B------:R-:W-:-:S05]  /*14ac0*/  SHF.L.U32 R0, R0, 0x2, RZ ;  /* 0x0000000200007819 */ /* 0x000fca00000006ff */
[----:B--2---:R-:W-:-:S04]  /*14ad0*/  IMAD R5, R9, UR4, R0 ;  /* 0x0000000409057c24 */ /* 0x004fc8000f8e0200 */
[----:B---3--:R-:W-:-:S05]  /*14ae0*/  IMAD.WIDE R2, R5, 0x2, R2 ;  /* 0x0000000205027825 */ /* 0x008fca00078e0202 */
[----:B------:R0:W-:Y:S01]  /*14af0*/  ATOM.E.ADD.F16x2.RN.STRONG.GPU P0, RZ, desc[UR6][R2.64], R57 ;  /* 0x0000003902ff79a2 */ /* 0x0001e2000810e1c6 */
[----:B------:R-:W-:Y:S04]  /*14b00*/  BSSY B0, `(.L_x_45) ;  /* 0x000000f000007945 */ /* 0x000fe80003800000 */
[----:B0-----:R-:W-:Y:S05]  /*14b10*/  @P0 BRA `(.L_x_46) ;  /* 0x0000000000340947 */ /* 0x001fea0003800000 */
[----:B------:R-:W0:Y:S02]  /*14b20*/  QSPC.E.S P0, RZ, [R2] ;  /* 0x0000000002ff73aa */ /* 0x000e240000000500 */
[----:B0-----:R-:W-:Y:S05]  /*14b30*/  @!P0 BRA `(.L_x_47) ;  /* 0x0000000000208947 */ /* 0x001fea0003800000 */
[----:B------:R-:W-:-:S04]  /*14b40*/  MOV R4, R2 ;  /* 0x0000000200047202 */ /* 0x000fc80000000f00 */
[----:B------:R-:W-:-:S07]  /*14b50*/  MOV R4, R4 ;  /* 0x0000000400047202 */ /* 0x000fce0000000f00 */
.L_x_48:
[----:B------:R-:W0:Y:S02]  /*14b60*/  LDS R6, [R4] ;  /* 0x0000000004067984 */ /* 0x000e240000000800 */
[----:B0-----:R-:W-:-:S06]  /*14b70*/  HADD2 R7, R6, R57 ;  /* 0x0000003906077230 */ /* 0x001fcc0000000000 */
[----:B------:R-:W0:Y:S02]  /*14b80*/  ATOMS.CAST.SPIN R7, [R4], R6, R7 ;  /* 0x000000060407738d */ /* 0x000e240001800007 */
[----:B0-----:R-:W-:-:S13]  /*14b90*/  ISETP.EQ.U32.AND P0, PT, R7, 0x1, PT ;  /* 0x000000010700780c */ /* 0x001fda0003f02070 */
[----:B------:R-:W-:Y:S05]  /*14ba0*/  @!P0 BRA `(.L_x_48) ;  /* 0xfffffffc00ec8947 */ /* 0x000fea000383ffff */
[----:B------:R-:W-:Y:S05]  /*14bb0*/  BRA `(.L_x_46) ;  /* 0x00000000000c7947 */ /* 0x000fea0003800000 */
.L_x_47:
[----:B------:R-:W2:Y:S02]  /*14bc0*/  LD.E R0, desc[UR6][R2.64] ;  /* 0x0000000602007980 */ /* 0x000ea4000c101900 */
[----:B--2---:R-:W-:-:S05]  /*14bd0*/  IADD3 R5, R57, R0, RZ ;  /* 0x0000000039057210 */ /* 0x004fca0007ffe0ff */
[----:B------:R0:W-:Y:S02]  /*14be0*/  ST.E desc[UR6][R2.64], R5 ;  /* 0x0000000502007985 */ /* 0x0001e4000c101906 */
.L_x_46:
[----:B------:R-:W-:Y:S05]  /*14bf0*/  BSYNC B0 ;  /* 0x0000000000007941 */ /* 0x000fea0003800000 */
.L_x_45:
[----:B------:R1:W-:Y:S01]  /*14c00*/  ATOM.E.ADD.F16x2.RN.STRONG.GPU P0, RZ, desc[UR6][R2.64+0x4], R56 ;  /* 0x0000043802ff79a2 */ /* 0x0003e2000810e1c6 */
[----:B------:R-:W-:Y:S04]  /*14c10*/  BSSY B0, `(.L_x_49) ;  /* 0x000000f000007945 */ /* 0x000fe80003800000 */
[----:B-1----:R-:W-:Y:S05]  /*14c20*/  @P0 BRA `(.L_x_50) ;  /* 0x0000000000340947 */ /* 0x002fea0003800000 */
[----:B------:R-:W1:Y:S02]  /*14c30*/  QSPC.E.S P0, RZ, [R2+0x4] ;  /* 0x0000040002ff73aa */ /* 0x000e640000000500 */
[----:B-1----:R-:W-:Y:S05]  /*14c40*/  @!P0 BRA `(.L_x_51) ;  /* 0x0000000000208947 */ /* 0x002fea0003800000 */
[----:B------:R-:W-:-:S04]  /*14c50*/  MOV R4, R2 ;  /* 0x0000000200047202 */ /* 0x000fc80000000f00 */
[----:B------:R-:W-:-:S07]  /*14c60*/  MOV R4, R4 ;  /* 0x0000000400047202 */ /* 0x000fce0000000f00 */
.L_x_52:
[----:B------:R-:W1:Y:S02]  /*14c70*/  LDS R6, [R4+0x4] ;  /* 0x0000040004067984 */ /* 0x000e640000000800 */
[----:B-1----:R-:W-:-:S10]  /*14c80*/  HFMA2.MMA R7, R6, 1, 1, R56 ;  /* 0x3c003c0006077835 */ /* 0x002fd40000000038 */
[----:B------:R-:W1:Y:S02]  /*14c90*/  ATOMS.CAST.SPIN R7, [R4+0x4], R6, R7 ;  /* 0x000004060407738d */ /* 0x000e640001800007 */
[----:B-1----:R-:W-:-:S13]  /*14ca0*/  ISETP.EQ.U32.AND P0, PT, R7, 0x1, PT ;  /* 0x000000010700780c */ /* 0x002fda0003f02070 */
[----:B------:R-:W-:Y:S05]  /*14cb0*/  @!P0 BRA `(.L_x_52) ;  /* 0xfffffffc00ec8947 */ /* 0x000fea000383ffff */
[----:B------:R-:W-:Y:S05]  /*14cc0*/  BRA `(.L_x_50) ;  /* 0x00000000000c7947 */ /* 0x000fea0003800000 */
.L_x_51:
[----:B------:R-:W0:Y:S02]  /*14cd0*/  LD.E R0, desc[UR6][R2.64+0x4] ;  /* 0x0000040602007980 */ /* 0x000e24000c101900 */
[----:B0-----:R-:W-:-:S05]  /*14ce0*/  IADD3 R5, R56, R0, RZ ;  /* 0x0000000038057210 */ /* 0x001fca0007ffe0ff */
[----:B------:R1:W-:Y:S02]  /*14cf0*/  ST.E desc[UR6][R2.64+0x4], R5 ;  /* 0x0000040502007985 */ /* 0x0003e4000c101906 */
.L_x_50:
[----:B------:R-:W-:Y:S05]  /*14d00*/  BSYNC B0 ;  /* 0x0000000000007941 */ /* 0x000fea0003800000 */
.L_x_49:
[----:B------:R-:W-:-:S13]  /*14d10*/  ISETP.GE.AND P0, PT, R60, 0x2, PT ;  /* 0x000000023c00780c */ /* 0x000fda0003f06270 */
[----:B------:R-:W-:Y:S05]  /*14d20*/  @!P0 EXIT ;  /* 0x000000000000894d */ /* 0x000fea0003800000 */
[----:B01----:R-:W-:-:S05]  /*14d30*/  IMAD.WIDE R2, R9, 0x2, R2 ;  /* 0x0000000209027825 */ /* 0x003fca00078e0202 */
[----:B------:R0:W-:Y:S01]  /*14d40*/  ATOM.E.ADD.F16x2.RN.STRONG.GPU P0, RZ, desc[UR6][R2.64], R55 ;  /* 0x0000003702ff79a2 */ /* 0x0001e2000810e1c6 */
[----:B------:R-:W-:Y:S04]  /*14d50*/  BSSY B0, `(.L_x_53) ;  /* 0x000000f000007945 */ /* 0x000fe80003800000 */
[----:B0-----:R-:W-:Y:S05]  /*14d60*/  @P0 BRA `(.L_x_54) ;  /* 0x0000000000340947 */ /* 0x001fea0003800000 */
[----:B------:R-:W0:Y:S02]  /*14d70*/  QSPC.E.S P0, RZ, [R2] ;  /* 0x0000000002ff73aa */ /* 0x000e240000000500 */
[----:B0-----:R-:W-:Y:S05]  /*14d80*/  @!P0 BRA `(.L_x_55) ;  /* 0x0000000000208947 */ /* 0x001fea0003800000 */
[----:B------:R-:W-:-:S04]  /*14d90*/  MOV R4, R2 ;  /* 0x0000000200047202 */ /* 0x000fc80000000f00 */
[----:B------:R-:W-:-:S07]  /*14da0*/  MOV R4, R4 ;  /* 0x0000000400047202 */ /* 0x000fce0000000f00 */
.L_x_56:
[----:B------:R-:W0:Y:S02]  /*14db0*/  LDS R6, [R4] ;  /* 0x0000000004067984 */ /* 0x000e240000000800 */
[----:B0-----:R-:W-:-:S06]  /*14dc0*/  HADD2 R7, R6, R55 ;  /* 0x0000003706077230 */ /* 0x001fcc0000000000 */
[----:B------:R-:W0:Y:S02]  /*14dd0*/  ATOMS.CAST.SPIN R7, [R4], R6, R7 ;  /* 0x000000060407738d */ /* 0x000e240001800007 */
[----:B0-----:R-:W-:-:S13]  /*14de0*/  ISETP.EQ.U32.AND P0, PT, R7, 0x1, PT ;  /* 0x000000010700780c */ /* 0x001fda0003f02070 */
[----:B------:R-:W-:Y:S05]  /*14df0*/  @!P0 BRA `(.L_x_56) ;  /* 0xfffffffc00ec8947 */ /* 0x000fea000383ffff */
[----:B------:R-:W-:Y:S05]  /*14e00*/  BRA `(.L_x_54) ;  /* 0x00000000000c7947 */ /* 0x000fea0003800000 */
.L_x_55:
[----:B------:R-:W2:Y:S02]  /*14e10*/  LD.E R0, desc[UR6][R2.64] ;  /* 0x0000000602007980 */ /* 0x000ea4000c101900 */
[----:B--2---:R-:W-:-:S05]  /*14e20*/  IADD3 R5, R55, R0, RZ ;  /* 0x0000000037057210 */ /* 0x004fca0007ffe0ff */
[----:B------:R0:W-:Y:S02]  /*14e30*/  ST.E desc[UR6][R2.64], R5 ;  /* 0x0000000502007985 */ /* 0x0001e4000c101906 */
.L_x_54:
[----:B------:R-:W-:Y:S05]  /*14e40*/  BSYNC B0 ;  /* 0x0000000000007941 */ /* 0x000fea0003800000 */
.L_x_53:
[----:B------:R1:W-:Y:S01]  /*14e50*/  ATOM.E.ADD.F16x2.RN.STRONG.GPU P0, RZ, desc[UR6][R2.64+0x4], R54 ;  /* 0x0000043602ff79a2 */ /* 0x0003e2000810e1c6 */
[----:B------:R-:W-:Y:S04]  /*14e60*/  BSSY B0, `(.L_x_57) ;  /* 0x000000f000007945 */ /* 0x000fe80003800000 */
[----:B-1----:R-:W-:Y:S05]  /*14e70*/  @P0 BRA `(.L_x_58) ;  /* 0x0000000000340947 */ /* 0x002fea0003800000 */
[----:B------:R-:W1:Y:S02]  /*14e80*/  QSPC.E.S P0, RZ, [R2+0x4] ;  /* 0x0000040002ff73aa */ /* 0x000e640000000500 */
[----:B-1----:R-:W-:Y:S05]  /*14e90*/  @!P0 BRA `(.L_x_59) ;  /* 0x0000000000208947 */ /* 0x002fea0003800000 */
[----:B------:R-:W-:-:S04]  /*14ea0*/  MOV R4, R2 ;  /* 0x0000000200047202 */ /* 0x000fc80000000f00 */
[----:B------:R-:W-:-:S07]  /*14eb0*/  MOV R4, R4 ;  /* 0x0000000400047202 */ /* 0x000fce0000000f00 */
.L_x_60:
[----:B------:R-:W1:Y:S02]  /*14ec0*/  LDS R6, [R4+0x4] ;  /* 0x0000040004067984 */ /* 0x000e640000000800 */
[----:B-1----:R-:W-:-:S10]  /*14ed0*/  HFMA2.MMA R7, R6, 1, 1, R54 ;  /* 0x3c003c0006077835 */ /* 0x002fd40000000036 */
[----:B------:R-:W1:Y:S02]  /*14ee0*/  ATOMS.CAST.SPIN R7, [R4+0x4], R6, R7 ;  /* 0x000004060407738d */ /* 0x000e640001800007 */
[----:B-1----:R-:W-:-:S13]  /*14ef0*/  ISETP.EQ.U32.AND P0, PT, R7, 0x1, PT ;  /* 0x000000010700780c */ /* 0x002fda0003f02070 */
[----:B------:R-:W-:Y:S05]  /*14f00*/  @!P0 BRA `(.L_x_60) ;  /* 0xfffffffc00ec8947 */ /* 0x000fea000383ffff */
[----:B------:R-:W-:Y:S05]  /*14f10*/  BRA `(.L_x_58) ;  /* 0x00000000000c7947 */ /* 0x000fea0003800000 */
.L_x_59:
[----:B------:R-:W0:Y:S02]  /*14f20*/  LD.E R0, desc[UR6][R2.64+0x4] ;  /* 0x0000040602007980 */ /* 0x000e24000c101900 */
[----:B0-----:R-:W-:-:S05]  /*14f30*/  IADD3 R5, R54, R0, RZ ;  /* 0x0000000036057210 */ /* 0x001fca0007ffe0ff */
[----:B------:R1:W-:Y:S02]  /*14f40*/  ST.E desc[UR6][R2.64+0x4], R5 ;  /* 0x0000040502007985 */ /* 0x0003e4000c101906 */
.L_x_58:
[----:B------:R-:W-:Y:S05]  /*14f50*/  BSYNC B0 ;  /* 0x0000000000007941 */ /* 0x000fea0003800000 */
.L_x_57:
[----:B------:R-:W-:-:S13]  /*14f60*/  ISETP.NE.AND P0, PT, R60, 0x2, PT ;  /* 0x000000023c00780c */ /* 0x000fda0003f05270 */
        /* <DEDUP_REMOVED lines=9> */
.L_x_64:
[----:B------:R-:W0:Y:S02]  /*15000*/  LDS R6, [R4] ;  /* 0x0000000004067984 */ /* 0x000e240000000800 */
[----:B0-----:R-:W-:-:S06]  /*15010*/  HADD2 R7, R6, R53 ;  /* 0x0000003506077230 */ /* 0x001fcc0000000000 */
[----:B------:R-:W0:Y:S02]  /*15020*/  ATOMS.CAST.SPIN R7, [R4], R6, R7 ;  /* 0x000000060407738d */ /* 0x000e240001800007 */
[----:B0-----:R-:W-:-:S13]  /*15030*/  ISETP.EQ.U32.AND P0, PT, R7, 0x1, PT ;  /* 0x000000010700780c */ /* 0x001fda0003f02070 */
[----:B------:R-:W-:Y:S05]  /*15040*/  @!P0 BRA `(.L_x_64) ;  /* 0xfffffffc00ec8947 */ /* 0x000fea000383ffff */
[----:B------:R-:W-:Y:S05]  /*15050*/  BRA `(.L_x_62) ;  /* 0x00000000000c7947 */ /* 0x000fea0003800000 */
.L_x_63:
[----:B------:R-:W2:Y:S02]  /*15060*/  LD.E R0, desc[UR6][R2.64] ;  /* 0x0000000602007980 */ /* 0x000ea4000c101900 */
[----:B--2---:R-:W-:-:S05]  /*15070*/  IADD3 R5, R53, R0, RZ ;  /* 0x0000000035057210 */ /* 0x004fca0007ffe0ff */
[----:B------:R0:W-:Y:S02]  /*15080*/  ST.E desc[UR6][R2.64], R5 ;  /* 0x0000000502007985 */ /* 0x0001e4000c101906 */
.L_x_62:
[----:B------:R-:W-:Y:S05]  /*15090*/  BSYNC B0 ;  /* 0x0000000000007941 */ /* 0x000fea0003800000 */
.L_x_61:
[----:B------:R1:W-:Y:S01]  /*150a0*/  ATOM.E.ADD.F16x2.RN.STRONG.GPU P0, RZ, desc[UR6][R2.64+0x4], R52 ;  /* 0x0000043402ff79a2 */ /* 0x0003e2000810e1c6 */
[----:B------:R-:W-:Y:S04]  /*150b0*/  BSSY B0, `(.L_x_65) ;  /* 0x000000f000007945 */ /* 0x000fe80003800000 */
[----:B-1----:R-:W-:Y:S05]  /*150c0*/  @P0 BRA `(.L_x_66) ;  /* 0x0000000000340947 */ /* 0x002fea0003800000 */
[----:B------:R-:W1:Y:S02]  /*150d0*/  QSPC.E.S P0, RZ, [R2+0x4] ;  /* 0x0000040002ff73aa */ /* 0x000e640000000500 */
[----:B-1----:R-:W-:Y:S05]  /*150e0*/  @!P0 BRA `(.L_x_67) ;  /* 0x0000000000208947 */ /* 0x002fea0003800000 */
[----:B------:R-:W-:-:S04]  /*150f0*/  MOV R4, R2 ;  /* 0x0000000200047202 */ /* 0x000fc80000000f00 */
[----:B------:R-:W-:-:S07]  /*15100*/  MOV R4, R4 ;  /* 0x0000000400047202 */ /* 0x000fce0000000f00 */
.L_x_68:
[----:B------:R-:W1:Y:S02]  /*15110*/  LDS R6, [R4+0x4] ;  /* 0x0000040004067984 */ /* 0x000e640000000800 */
[----:B-1----:R-:W-:-:S10]  /*15120*/  HFMA2.MMA R7, R6, 1, 1, R52 ;  /* 0x3c003c0006077835 */ /* 0x002fd40000000034 */
[----:B------:R-:W1:Y:S02]  /*15130*/  ATOMS.CAST.SPIN R7, [R4+0x4], R6, R7 ;  /* 0x000004060407738d */ /* 0x000e640001800007 */
[----:B-1----:R-:W-:-:S13]  /*15140*/  ISETP.EQ.U32.AND P0, PT, R7, 0x1, PT ;  /* 0x000000010700780c */ /* 0x002fda0003f02070 */
[----:B------:R-:W-:Y:S05]  /*15150*/  @!P0 BRA `(.L_x_68) ;  /* 0xfffffffc00ec8947 */ /* 0x000fea000383ffff */
[----:B------:R-:W-:Y:S05]  /*15160*/  BRA `(.L_x_66) ;  /* 0x00000000000c7947 */ /* 0x000fea0003800000 */
.L_x_67:
[----:B------:R-:W0:Y:S02]  /*15170*/  LD.E R0, desc[UR6][R2.64+0x4] ;  /* 0x0000040602007980 */ /* 0x000e24000c101900 */
[----:B0-----:R-:W-:-:S05]  /*15180*/  IADD3 R5, R52, R0, RZ ;  /* 0x0000000034057210 */ /* 0x001fca0007ffe0ff */
[----:B------:R1:W-:Y:S02]  /*15190*/  ST.E desc[UR6][R2.64+0x4], R5 ;  /* 0x0000040502007985 */ /* 0x0003e4000c101906 */
.L_x_66:
[----:B------:R-:W-:Y:S05]  /*151a0*/  BSYNC B0 ;  /* 0x0000000000007941 */ /* 0x000fea0003800000 */
.L_x_65:
        /* <DEDUP_REMOVED lines=10> */
.L_x_72:
[----:B------:R-:W0:Y:S02]  /*15250*/  LDS R6, [R4] ;  /* 0x0000000004067984 */ /* 0x000e240000000800 */
[----:B0-----:R-:W-:-:S06]  /*15260*/  HADD2 R7, R6, R51 ;  /* 0x0000003306077230 */ /* 0x001fcc0000000000 */
[----:B------:R-:W0:Y:S02]  /*15270*/  ATOMS.CAST.SPIN R7, [R4], R6, R7 ;  /* 0x000000060407738d */ /* 0x000e240001800007 */
[----:B0-----:R-:W-:-:S13]  /*15280*/  ISETP.EQ.U32.AND P0, PT, R7, 0x1, PT ;  /* 0x000000010700780c */ /* 0x001fda0003f02070 */
[----:B------:R-:W-:Y:S05]  /*15290*/  @!P0 BRA `(.L_x_72) ;  /* 0xfffffffc00ec8947 */ /* 0x000fea000383ffff */
[----:B------:R-:W-:Y:S05]  /*152a0*/  BRA `(.L_x_70) ;  /* 0x00000000000c7947 */ /* 0x000fea0003800000 */
.L_x_71:
[----:B------:R-:W2:Y:S02]  /*152b0*/  LD.E R0, desc[UR6][R2.64] ;  /* 0x0000000602007980 */ /* 0x000ea4000c101900 */
[----:B--2---:R-:W-:-:S05]  /*152c0*/  IADD3 R5, R51, R0, RZ ;  /* 0x0000000033057210 */ /* 0x004fca0007ffe0ff */
[----:B------:R0:W-:Y:S02]  /*152d0*/  ST.E desc[UR6][R2.64], R5 ;  /* 0x0000000502007985 */ /* 0x0001e4000c101906 */
.L_x_70:
[----:B------:R-:W-:Y:S05]  /*152e0*/  BSYNC B0 ;  /* 0x0000000000007941 */ /* 0x000fea0003800000 */
.L_x_69:
[----:B------:R1:W-:Y:S02]  /*152f0*/  ATOM.E.ADD.F16x2.RN.STRONG.GPU P0, RZ, desc[UR6][R2.64+0x4], R50 ;  /* 0x0000043202ff79a2 */ /* 0x0003e4000810e1c6 */
[----:B-1----:R-:W-:Y:S05]  /*15300*/  @P0 EXIT ;  /* 0x000000000000094d */ /* 0x002fea0003800000 */
[----:B------:R-:W1:Y:S02]  /*15310*/  QSPC.E.S P0, RZ, [R2+0x4] ;  /* 0x0000040002ff73aa */ /* 0x000e640000000500 */
[----:B-1----:R-:W-:Y:S05]  /*15320*/  @!P0 BRA `(.L_x_73) ;  /* 0x00000000001c8947 */ /* 0x002fea0003800000 */
[----:B0-----:R-:W-:-:S07]  /*15330*/  MOV R2, R2 ;  /* 0x0000000200027202 */ /* 0x001fce0000000f00 */
.L_x_74:
[----:B------:R-:W0:Y:S02]  /*15340*/  LDS R4, [R2+0x4] ;  /* 0x0000040002047984 */ /* 0x000e240000000800 */
[----:B0-----:R-:W-:-:S10]  /*15350*/  HFMA2.MMA R5, R4, 1, 1, R50 ;  /* 0x3c003c0004057835 */ /* 0x001fd40000000032 */
[----:B------:R-:W0:Y:S02]  /*15360*/  ATOMS.CAST.SPIN R5, [R2+0x4], R4, R5 ;  /* 0x000004040205738d */ /* 0x000e240001800005 */
[----:B0-----:R-:W-:-:S13]  /*15370*/  ISETP.EQ.U32.AND P0, PT, R5, 0x1, PT ;  /* 0x000000010500780c */ /* 0x001fda0003f02070 */
[----:B------:R-:W-:Y:S05]  /*15380*/  @!P0 BRA `(.L_x_74) ;  /* 0xfffffffc00ec8947 */ /* 0x000fea000383ffff */
[----:B------:R-:W-:Y:S05]  /*15390*/  EXIT ;  /* 0x000000000000794d */ /* 0x000fea0003800000 */
.L_x_73:
[----:B------:R-:W0:Y:S02]  /*153a0*/  LD.E R0, desc[UR6][R2.64+0x4] ;  /* 0x0000040602007980 */ /* 0x000e24000c101900 */
[----:B0-----:R-:W-:-:S05]  /*153b0*/  IADD3 R5, R50, R0, RZ ;  /* 0x0000000032057210 */ /* 0x001fca0007ffe0ff */
[----:B------:R-:W-:Y:S01]  /*153c0*/  ST.E desc[UR6][R2.64+0x4], R5 ;  /* 0x0000040502007985 */ /* 0x000fe2000c101906 */
[----:B------:R-:W-:Y:S05]  /*153d0*/  EXIT ;  /* 0x000000000000794d */ /* 0x000fea0003800000 */
.L_x_75:
[----:B------:R-:W-:-:S00]  /*153e0*/  BRA `(.L_x_75) ;  /* 0xfffffffc00fc7947 */ /* 0x000fc0000383ffff */
[----:B------:R-:W-:-:S00]  /*153f0*/  NOP ;  /* 0x0000000000007918 */ /* 0x000fc00000000000 */
        /* <DEDUP_REMOVED lines=8> */
.L_x_4155:


//--------------------- .text._Z23gemm_half_q_half_kernelILi4ELi160ELb0ELb0ELi64EEvPK6__halfPKjS4_S2_PS0_iiiiPKtS7_iiiiiibS2_i --------------------------
	.section	.text._Z23gemm_half_q_half_kernelILi4ELi160ELb0ELb0ELi64EEvPK6__halfPKjS4_S2_PS0_iiiiPKtS7_iiiiiibS2_i,"ax",@progbits
	.align	128
        .global         _Z23gemm_half_q_half_kernelILi4ELi160ELb0ELb0ELi64EEvPK6__halfPKjS4_S2_PS0_iiiiPKtS7_iiiiiibS2_i
        .type           _Z23gemm_half_q_half_kernelILi4ELi160ELb0ELb0ELi64EEvPK6__halfPKjS4_S2_PS0_iiiiPKtS7_iiiiiibS2_i,@function
        .size           _Z23gemm_half_q_half_kernelILi4ELi160ELb0ELb0ELi64EEvPK6__halfPKjS4_S2_PS0_iiiiPKtS7_iiiiiibS2_i,(.L_x_4156 - _Z23gemm_half_q_half_kernelILi4ELi160ELb0ELb0ELi64EEvPK6__halfPKjS4_S2_PS0_iiiiPKtS7_iiiiiibS2_i)
        .other          _Z23gemm_half_q_half_kernelILi4ELi160ELb0ELb0ELi64EEvPK6__halfPKjS4_S2_PS0_iiiiPKtS7_iiiiiibS2_i,@"STO_CUDA_ENTRY STV_DEFAULT"
_Z23gemm_half_q_half_kernelILi4ELi160ELb0ELb0ELi64EEvPK6__halfPKjS4_S2_PS0_iiiiPKtS7_iiiiiibS2_i:
.text._Z23gemm_half_q_half_kernelILi4ELi160ELb0ELb0ELi64EEvPK6__halfPKjS4_S2_PS0_iiiiPKtS7_iiiiiibS2_i:
        /* <DEDUP_REMOVED lines=38> */
.L_x_80:
        /* <DEDUP_REMOVED lines=37> */
.L_x_79:
        /* <DEDUP_REMOVED lines=18> */
[----:B------:R-:W-:Y:S02]  /*05d0*/  LEA R10, R17, R12, 0x7 ;  /* 0x0000000c110a7211 */ /* 0x000fe400078e38ff */
[----:B------:R-:W-:Y:S02]  /*05e0*/  PLOP3.LUT P0, PT, PT, PT, PT, 0x8, 0x0 ;  /* 0x000000000000781c */ /* 0x000fe40003f0e170 */
[----:B------:R-:W-:Y:S02]  /*05f0*/  LEA R11, R3, R10, 0x1 ;  /* 0x0000000a030b7211 */ /* 0x000fe400078e08ff */
[----:B------:R-:W-:-:S03]  /*0600*/  IADD3 R17, R17, 0x2, RZ ;  /* 0x0000000211117810 */ /* 0x000fc60007ffe0ff */
[----:B--2---:R0:W-:Y:S04]  /*0610*/  STS.U16 [R11], R6 ;  /* 0x000000060b007388 */ /* 0x0041e80000000400 */
[----:B---3--:R0:W-:Y:S02]  /*0620*/  STS.U16 [R11+0x80], R8 ;  /* 0x000080080b007388 */ /* 0x0081e40000000400 */
.L_x_81:
        /* <DEDUP_REMOVED lines=14> */
.L_x_78:
        /* <DEDUP_REMOVED lines=10> */
.L_x_83:
        /* <DEDUP_REMOVED lines=19> */
[C---:B------:R-:W-:Y:S02]  /*08e0*/  LEA R8, P2, R19.reuse, UR4, 0x1 ;  /* 0x0000000413087c11 */ /* 0x040fe4000f8408ff */
        /* <DEDUP_REMOVED lines=17> */
.L_x_82:
        /* <DEDUP_REMOVED lines=24> */
.L_x_84:
        /* <DEDUP_REMOVED lines=13> */
.L_x_77:
[----:B------:R-:W-:Y:S05]  /*0c50*/  BSYNC B0 ;  /* 0x0000000000007941 */ /* 0x000fea0003800000 */
.L_x_76:
        /* <DEDUP_REMOVED lines=11> */
[----:B------:R-:W-:Y:S01]  /*0d10*/  HFMA2.MMA R15, -RZ, RZ, 0, 0 ;  /* 0x00000000ff0f7435 */ /* 0x000fe200000001ff */
[----:B------:R-:W-:-:S11]  /*0d20*/  PLOP3.LUT P0, PT, PT, PT, PT, 0x80, 0x0 ;  /* 0x000000000000781c */ /* 0x000fd60003f0f070 */
[----:B------:R-:W-:Y:S05]  /*0d30*/  @!P2 BRA `(.L_x_86) ;  /* 0x000000000058a947 */ /* 0x000fea0003800000 */
[----:B0-----:R-:W0:Y:S01]  /*0d40*/  LDC.64 R10, c[0x0][0x230] ;  /* 0x00008c00ff0a7b82 */ /* 0x001e220000000a00 */
[----:B------:R-:W-:Y:S02]  /*0d50*/  PLOP3.LUT P0, PT, PT, PT, PT, 0x8, 0x0 ;  /* 0x000000000000781c */ /* 0x000fe40003f0e170 */
[----:B------:R-:W-:-:S11]  /*0d60*/  IADD3 R12, R35, -0x3, RZ ;  /* 0xfffffffd230c7810 */ /* 0x000fd60007ffe0ff */
.L_x_87:
[----:B-1----:R-:W-:Y:S02]  /*0d70*/  LEA R2, R0, R15, 0x2 ;  /* 0x0000000f00027211 */ /* 0x002fe400078e10ff */
[----:B------:R-:W-:Y:S02]  /*0d80*/  IADD3 R15, R15, 0x4, RZ ;  /* 0x000000040f0f7810 */ /* 0x000fe40007ffe0ff */
[C---:B-----5:R-:W-:Y:S01]  /*0d90*/  IADD3 R4, R2.reuse, 0x1, RZ ;  /* 0x0000000102047810 */ /* 0x060fe20007ffe0ff */
[CCC-:B------:R-:W-:Y:S01]  /*0da0*/  IMAD R3, R2.reuse, R36.reuse, R13.reuse ;  /* 0x0000002402037224 */ /* 0x1c0fe200078e020d */
[C---:B------:R-:W-:Y:S02]  /*0db0*/  IADD3 R6, R2.reuse, 0x2, RZ ;  /* 0x0000000202067810 */ /* 0x040fe40007ffe0ff */
[----:B------:R-:W-:Y:S01]  /*0dc0*/  IADD3 R8, R2, 0x3, RZ ;  /* 0x0000000302087810 */ /* 0x000fe20007ffe0ff */
[--C-:B------:R-:W-:Y:S01]  /*0dd0*/  IMAD R5, R4, R36, R13.reuse ;  /* 0x0000002404057224 */ /* 0x100fe200078e020d */
[----:B------:R-:W-:Y:S01]  /*0de0*/  ISETP.GE.AND P2, PT, R15, R12, PT ;  /* 0x0000000c0f00720c */ /* 0x000fe20003f46270 */
[----:B------:R-:W-:-:S02]  /*0df0*/  IMAD R7, R6, R36, R13 ;  /* 0x0000002406077224 */ /* 0x000fc400078e020d */
[----:B------:R-:W-:Y:S02]  /*0e00*/  IMAD R9, R8, R36, R13 ;  /* 0x0000002408097224 */ /* 0x000fe400078e020d */
[----:B0-----:R-:W-:-:S04]  /*0e10*/  IMAD.WIDE R2, R3, 0x2, R10 ;  /* 0x0000000203027825 */ /* 0x001fc800078e020a */
        /* <DEDUP_REMOVED lines=8> */
.L_x_86:
[----:B-1----:R-:W-:-:S04]  /*0ea0*/  IADD3 R2, R35, -R15, RZ ;  /* 0x8000000f23027210 */ /* 0x002fc80007ffe0ff */
[----:B------:R-:W-:-:S13]  /*0eb0*/  ISETP.GT.AND P2, PT, R2, 0x1, PT ;  /* 0x000000010200780c */ /* 0x000fda0003f44270 */
[----:B------:R-:W-:Y:S05]  /*0ec0*/  @!P2 BRA `(.L_x_88) ;  /* 0x00000000002ca947 */ /* 0x000fea0003800000 */
[----:B-----5:R-:W1:Y:S01]  /*0ed0*/  LDC.64 R4, c[0x0][0x230] ;  /* 0x00008c00ff047b82 */ /* 0x020e620000000a00 */
[----:B------:R-:W-:Y:S02]  /*0ee0*/  LEA R2, R0, R15, 0x2 ;  /* 0x0000000f00027211 */ /* 0x000fe400078e10ff */
[----:B------:R-:W-:Y:S02]  /*0ef0*/  PLOP3.LUT P0, PT, PT, PT, PT, 0x8, 0x0 ;  /* 0x000000000000781c */ /* 0x000fe40003f0e170 */
[C---:B0-----:R-:W-:Y:S01]  /*0f00*/  IADD3 R6, R2.reuse, 0x1, RZ ;  /* 0x0000000102067810 */ /* 0x041fe20007ffe0ff */
[----:B------:R-:W-:Y:S01]  /*0f10*/  IMAD R3, R2, R36, R13 ;  /* 0x0000002402037224 */ /* 0x000fe200078e020d */
[----:B------:R-:W-:-:S03]  /*0f20*/  IADD3 R15, R15, 0x2, RZ ;  /* 0x000000020f0f7810 */ /* 0x000fc60007ffe0ff */
[----:B------:R-:W-:Y:S02]  /*0f30*/  IMAD R7, R6, R36, R13 ;  /* 0x0000002406077224 */ /* 0x000fe400078e020d */
[----:B-1----:R-:W-:-:S04]  /*0f40*/  IMAD.WIDE R2, R3, 0x2, R4 ;  /* 0x0000000203027825 */ /* 0x002fc800078e0204 */
[----:B------:R-:W-:Y:S01]  /*0f50*/  IMAD.WIDE R4, R7, 0x2, R4 ;  /* 0x0000000207047825 */ /* 0x000fe200078e0204 */
[----:B------:R1:W-:Y:S04]  /*0f60*/  STG.E.64 desc[UR6][R2.64], RZ ;  /* 0x000000ff02007986 */ /* 0x0003e8000c101b06 */
[----:B------:R1:W-:Y:S02]  /*0f70*/  STG.E.64 desc[UR6][R4.64], RZ ;  /* 0x000000ff04007986 */ /* 0x0003e4000c101b06 */
.L_x_88:
[----:B------:R-:W-:-:S13]  /*0f80*/  ISETP.LT.OR P0, PT, R15, R35, P0 ;  /* 0x000000230f00720c */ /* 0x000fda0000701670 */
[----:B-1----:R-:W1:Y:S01]  /*0f90*/  @P0 LDC.64 R2, c[0x0][0x230] ;  /* 0x00008c00ff020b82 */ /* 0x002e620000000a00 */
[----:B------:R-:W-:-:S05]  /*0fa0*/  @P0 LEA R0, R0, R15, 0x2 ;  /* 0x0000000f00000211 */ /* 0x000fca00078e10ff */
[----:B------:R-:W-:-:S04]  /*0fb0*/  @P0 IMAD R5, R0, R36, R13 ;  /* 0x0000002400050224 */ /* 0x000fc800078e020d */
[----:B-1----:R-:W-:-:S05]  /*0fc0*/  @P0 IMAD.WIDE R2, R5, 0x2, R2 ;  /* 0x0000000205020825 */ /* 0x002fca00078e0202 */
[----:B------:R1:W-:Y:S02]  /*0fd0*/  @P0 STG.E.64 desc[UR6][R2.64], RZ ;  /* 0x000000ff02000986 */ /* 0x0003e4000c101b06 */
.L_x_85:
[----:B-1----:R-:W0:Y:S01]  /*0fe0*/  LDC.64 R2, c[0x0][0x248] ;  /* 0x00009200ff027b82 */ /* 0x002e220000000a00 */
[----:B------:R-:W-:-:S05]  /*0ff0*/  SHF.L.U32 R7, R20, 0x7, RZ ;  /* 0x0000000714077819 */ /* 0x000fca00000006ff */
[----:B0-----:R-:W-:-:S05]  /*1000*/  IMAD.WIDE R6, R7, 0x2, R2 ;  /* 0x0000000207067825 */ /* 0x001fca00078e0202 */
[----:B------:R0:W5:Y:S01]  /*1010*/  LDG.E.U16.CONSTANT R11, desc[UR6][R6.64+0x2] ;  /* 0x00000206060b7981 */ /* 0x000162000c1e9500 */
[----:B------:R-:W-:Y:S01]  /*1020*/  BAR.SYNC.DEFER_BLOCKING 0x0 ;  /* 0x0000000000007b1d */ /* 0x000fe20000010000 */
[----:B------:R-:W-:-:S13]  /*1030*/  ISETP.GE.AND P0, PT, R34, R33, PT ;  /* 0x000000212200720c */ /* 0x000fda0003f06270 */
[----:B0-----:R-:W-:Y:S05]  /*1040*/  @P0 BRA `(.L_x_89) ;  /* 0x0000000000d00947 */ /* 0x001fea0003800000 */
[----:B------:R0:W5:Y:S02]  /*1050*/  LDG.E.U16.CONSTANT R0, desc[UR6][R6.64] ;  /* 0x0000000606007981 */ /* 0x000164000c1e9500 */
[----:B-----5:R-:W1:Y:S01]  /*1060*/  LDC.64 R4, c[0x0][0x220] ;  /* 0x00008800ff047b82 */ /* 0x020e620000000a00 */
[----:B------:R-:W-:Y:S01]  /*1070*/  SHF.R.S32.HI R10, RZ, 0x1f, R13 ;  /* 0x0000001fff0a7819 */ /* 0x000fe2000001140d */
[----:B------:R-:W-:Y:S01]  /*1080*/  HFMA2.MMA R16, -RZ, RZ, 0, 0 ;  /* 0x00000000ff107435 */ /* 0x000fe200000001ff */
[----:B------:R-:W-:Y:S02]  /*1090*/  SHF.L.U32 R8, R13, 0x2, RZ ;  /* 0x000000020d087819 */ /* 0x000fe400000006ff */
[----:B------:R-:W-:Y:S02]  /*10a0*/  LEA.HI R9, R10, R13, RZ, 0x3 ;  /* 0x0000000d0a097211 */ /* 0x000fe400078f18ff */
[----:B------:R-:W-:Y:S02]  /*10b0*/  MOV R18, R34 ;  /* 0x0000002200127202 */ /* 0x000fe40000000f00 */
[----:B------:R-:W-:-:S02]  /*10c0*/  LOP3.LUT R10, R8, 0x10, RZ, 0xc0, !PT ;  /* 0x00000010080a7812 */ /* 0x000fc400078ec0ff */
[----:B0-----:R-:W-:-:S07]  /*10d0*/  SHF.R.S32.HI R12, RZ, 0x3, R9 ;  /* 0x00000003ff0c7819 */ /* 0x001fce0000011409 */
.L_x_90:
[----:B------:R-:W-:Y:S01]  /*10e0*/  IADD3 R15, R0, R16, RZ ;  /* 0x00000010000f7210 */ /* 0x000fe20007ffe0ff */
[----:B0-----:R-:W0:Y:S04]  /*10f0*/  LDC.64 R8, c[0x0][0x228] ;  /* 0x00008a00ff087b82 */ /* 0x001e280000000a00 */
[----:B------:R-:W-:-:S05]  /*1100*/  IMAD R6, R15, R36, RZ ;  /* 0x000000240f067224 */ /* 0x000fca00078e02ff */
[----:B------:R-:W-:-:S04]  /*1110*/  SHF.R.S32.HI R7, RZ, 0x1f, R6 ;  /* 0x0000001fff077819 */ /* 0x000fc80000011406 */
[----:B------:R-:W-:-:S04]  /*1120*/  LEA.HI R7, R7, R6, RZ, 0x3 ;  /* 0x0000000607077211 */ /* 0x000fc800078f18ff */
[----:B------:R-:W-:-:S05]  /*1130*/  LEA.HI.SX32 R7, R7, R12, 0x1d ;  /* 0x0000000c07077211 */ /* 0x000fca00078feaff */
[----:B-1----:R-:W-:-:S06]  /*1140*/  IMAD.WIDE R6, R7, 0x4, R4 ;  /* 0x0000000407067825 */ /* 0x002fcc00078e0204 */
[----:B------:R-:W2:Y:S01]  /*1150*/  LDG.E.CONSTANT R7, desc[UR6][R6.64] ;  /* 0x0000000606077981 */ /* 0x000ea2000c1e9900 */
[----:B0-----:R-:W-:Y:S01]  /*1160*/  IMAD.WIDE R8, R15, 0x2, R8 ;  /* 0x000000020f087825 */ /* 0x001fe200078e0208 */
        /* <DEDUP_REMOVED lines=34> */
.L_x_89:
[----:B0-----:R0:W5:Y:S01]  /*1390*/  LDL.64 R6, [R1] ;  /* 0x0000000001067983 */ /* 0x0011620000100a00 */
[----:B------:R-:W1:Y:S01]  /*13a0*/  LDC R3, c[0x0][0x25c] ;  /* 0x00009700ff037b82 */ /* 0x000e620000000800 */
[----:B------:R-:W-:Y:S01]  /*13b0*/  ULDC UR8, c[0x0][0x258] ;  /* 0x0000960000087ab9 */ /* 0x000fe20000000800 */
[----:B------:R-:W-:Y:S01]  /*13c0*/  ULDC UR4, c[0x0][0x260] ;  /* 0x0000980000047ab9 */ /* 0x000fe20000000800 */
[C---:B------:R-:W-:Y:S01]  /*13d0*/  ISETP.GT.AND P2, PT, R34.reuse, UR8, PT ;  /* 0x0000000822007c0c */ /* 0x040fe2000bf44270 */
[----:B------:R-:W-:Y:S01]  /*13e0*/  ULDC UR5, c[0x0][0x268] ;  /* 0x00009a0000057ab9 */ /* 0x000fe20000000800 */
[C---:B------:R-:W-:Y:S02]  /*13f0*/  VIMNMX R0, R34.reuse, UR8, PT ;  /* 0x0000000822007c48 */ /* 0x040fe4000bfe0100 */
[----:B------:R-:W-:Y:S01]  /*1400*/  ISETP.GT.AND P4, PT, R34, UR4, PT ;  /* 0x0000000422007c0c */ /* 0x000fe2000bf84270 */
[----:B------:R-:W2:Y:S01]  /*1410*/  LDC R5, c[0x0][0x264] ;  /* 0x00009900ff057b82 */ /* 0x000ea20000000800 */
[----:B------:R-:W-:-:S02]  /*1420*/  SHF.R.S32.HI R9, RZ, 0x1f, R0 ;  /* 0x0000001fff097819 */ /* 0x000fc40000011400 */
[C---:B------:R-:W-:Y:S02]  /*1430*/  ISETP.GT.AND P6, PT, R34.reuse, UR5, PT ;  /* 0x0000000522007c0c */ /* 0x040fe4000bfc4270 */
[----:B------:R-:W-:Y:S01]  /*1440*/  LEA.HI R8, R9, R0, RZ, 0x5 ;  /* 0x0000000009087211 */ /* 0x000fe200078f28ff */
[----:B------:R-:W-:Y:S01]  /*1450*/  HFMA2.MMA R0, -RZ, RZ, 0, 0 ;  /* 0x00000000ff007435 */ /* 0x000fe200000001ff */
[----:B------:R-:W-:Y:S02]  /*1460*/  MOV R2, RZ ;  /* 0x000000ff00027202 */ /* 0x000fe40000000f00 */
[C---:B-1----:R-:W-:Y:S02]  /*1470*/  ISETP.GT.AND P3, PT, R34.reuse, R3, PT ;  /* 0x000000032200720c */ /* 0x042fe40003f64270 */
[----:B--2---:R-:W-:Y:S01]  /*1480*/  ISETP.GT.AND P5, PT, R34, R5, PT ;  /* 0x000000052200720c */ /* 0x004fe20003fa4270 */
[----:B0-----:R-:W-:-:S12]  /*1490*/  @!P2 BRA `(.L_x_91) ;  /* 0x00000000001ca947 */ /* 0x001fd80003800000 */
[----:B------:R-:W0:Y:S02]  /*14a0*/  LDC R9, c[0x0][0x25c] ;  /* 0x00009700ff097b82 */ /* 0x000e240000000800 */
[----:B0-----:R-:W-:-:S04]  /*14b0*/  VIMNMX R2, R34, R9, PT ;  /* 0x0000000922027248 */ /* 0x001fc80003fe0100 */
[----:B------:R-:W-:-:S04]  /*14c0*/  IADD3 R2, R2, -UR8, RZ ;  /* 0x8000000802027c10 */ /* 0x000fc8000fffe0ff */
[----:B------:R-:W-:-:S04]  /*14d0*/  SHF.R.S32.HI R9, RZ, 0x1f, R2 ;  /* 0x0000001fff097819 */ /* 0x000fc80000011402 */
[----:B------:R-:W-:-:S04]  /*14e0*/  LEA.HI R9, R9, R2, RZ, 0x5 ;  /* 0x0000000209097211 */ /* 0x000fc800078f28ff */
[----:B------:R-:W-:-:S05]  /*14f0*/  SHF.R.S32.HI R9, RZ, 0x5, R9 ;  /* 0x00000005ff097819 */ /* 0x000fca0000011409 */
[----:B------:R-:W-:-:S07]  /*1500*/  IMAD R2, R9, 0x6, RZ ;  /* 0x0000000609027824 */ /* 0x000fce00078e02ff */
.L_x_91:
        /* <DEDUP_REMOVED lines=8> */
.L_x_92:
[----:B------:R-:W-:Y:S01]  /*1590*/  HFMA2.MMA R3, -RZ, RZ, 0, 0 ;  /* 0x00000000ff037435 */ /* 0x000fe200000001ff */
[----:B------:R-:W-:Y:S01]  /*15a0*/  MOV R9, RZ ;  /* 0x000000ff00097202 */ /* 0x000fe20000000f00 */
[----:B------:R-:W-:Y:S09]  /*15b0*/  @!P4 BRA `(.L_x_93) ;  /* 0x00000000001cc947 */ /* 0x000ff20003800000 */
[----:B------:R-:W0:Y:S02]  /*15c0*/  LDC R9, c[0x0][0x264] ;  /* 0x00009900ff097b82 */ /* 0x000e240000000800 */
[----:B0----5:R-:W-:-:S04]  /*15d0*/  VIMNMX R4, R34, R9, PT ;  /* 0x0000000922047248 */ /* 0x021fc80003fe0100 */
[----:B------:R-:W-:-:S04]  /*15e0*/  IADD3 R4, R4, -UR4, RZ ;  /* 0x8000000404047c10 */ /* 0x000fc8000fffe0ff */
[----:B------:R-:W-:-:S04]  /*15f0*/  SHF.R.S32.HI R9, RZ, 0x1f, R4 ;  /* 0x0000001fff097819 */ /* 0x000fc80000011404 */
[----:B------:R-:W-:-:S04]  /*1600*/  LEA.HI R9, R9, R4, RZ, 0x5 ;  /* 0x0000000409097211 */ /* 0x000fc800078f28ff */
[----:B------:R-:W-:-:S04]  /*1610*/  SHF.R.S32.HI R9, RZ, 0x5, R9 ;  /* 0x00000005ff097819 */ /* 0x000fc80000011409 */
[----:B------:R-:W-:-:S07]  /*1620*/  SHF.L.U32 R9, R9, 0x2, RZ ;  /* 0x0000000209097819 */ /* 0x000fce00000006ff */
.L_x_93:
[----:B------:R-:W-:Y:S05]  /*1630*/  @!P5 BRA `(.L_x_94) ;  /* 0x00000000001cd947 */ /* 0x000fea0003800000 */
[----:B------:R-:W0:Y:S02]  /*1640*/  LDC R3, c[0x0][0x268] ;  /* 0x00009a00ff037b82 */ /* 0x000e240000000800 */
[----:B0----5:R-:W-:-:S04]  /*1650*/  VIMNMX R4, R34, R3, PT ;  /* 0x0000000322047248 */ /* 0x021fc80003fe0100 */
[----:B------:R-:W-:-:S04]  /*1660*/  IADD3 R4, R4, -R5, RZ ;  /* 0x8000000504047210 */ /* 0x000fc80007ffe0ff */
[----:B------:R-:W-:-:S04]  /*1670*/  SHF.R.S32.HI R3, RZ, 0x1f, R4 ;  /* 0x0000001fff037819 */ /* 0x000fc80000011404 */
[----:B------:R-:W-:-:S04]  /*1680*/  LEA.HI R3, R3, R4, RZ, 0x5 ;  /* 0x0000000403037211 */ /* 0x000fc800078f28ff */
[----:B------:R-:W-:-:S04]  /*1690*/  SHF.R.S32.HI R3, RZ, 0x5, R3 ;  /* 0x00000005ff037819 */ /* 0x000fc80000011403 */
[----:B------:R-:W-:-:S07]  /*16a0*/  LEA R3, R3, R3, 0x1 ;  /* 0x0000000303037211 */ /* 0x000fce00078e08ff */
.L_x_94:
[----:B-----5:R-:W-:Y:S01]  /*16b0*/  HFMA2.MMA R4, -RZ, RZ, 0, 0 ;  /* 0x00000000ff047435 */ /* 0x020fe200000001ff */
        /* <DEDUP_REMOVED lines=9> */
.L_x_95:
[----:B------:R-:W-:Y:S01]  /*1750*/  LEA R2, R15, R2, 0x3 ;  /* 0x000000020f027211 */ /* 0x000fe200078e18ff */
[----:B------:R-:W0:Y:S01]  /*1760*/  S2UR UR5, SR_CgaCtaId ;  /* 0x00000000000579c3 */ /* 0x000e220000008800 */
[----:B------:R-:W-:Y:S01]  /*1770*/  ISETP.GE.OR P0, PT, R34, UR8, P0 ;  /* 0x0000000822007c0c */ /* 0x000fe20008706670 */
[----:B------:R-:W-:Y:S01]  /*1780*/  ULDC.64 UR10, c[0x0][0x218] ;  /* 0x00008600000a7ab9 */ /* 0x000fe20000000a00 */
[----:B------:R-:W-:Y:S01]  /*1790*/  IADD3 R0, R9, R2, R0 ;  /* 0x0000000209007210 */ /* 0x000fe20007ffe000 */
[----:B------:R-:W-:Y:S01]  /*17a0*/  UMOV UR4, 0x400 ;  /* 0x0000040000047882 */ /* 0x000fe20000000000 */
[----:B------:R-:W-:Y:S02]  /*17b0*/  SHF.R.S32.HI R12, RZ, 0x1f, R13 ;  /* 0x0000001fff0c7819 */ /* 0x000fe4000001140d */
[----:B------:R-:W-:Y:S02]  /*17c0*/  IADD3 R3, R4, R0, R3 ;  /* 0x0000000004037210 */ /* 0x000fe40007ffe003 */
[----:B------:R-:W-:-:S02]  /*17d0*/  PRMT R2, R6, 0x7610, R6 ;  /* 0x0000761006027816 */ /* 0x000fc40000000006 */
[----:B------:R-:W-:Y:S01]  /*17e0*/  PRMT R4, RZ, 0x5410, RZ ;  /* 0x00005410ff047816 */ /* 0x000fe200000000ff */
[----:B------:R-:W-:Y:S01]  /*17f0*/  IMAD R14, R3, R36, RZ ;  /* 0x00000024030e7224 */ /* 0x000fe200078e02ff */
[----:B------:R-:W-:Y:S02]  /*1800*/  MOV R3, RZ ;  /* 0x000000ff00037202 */ /* 0x000fe40000000f00 */
        /* <DEDUP_REMOVED lines=9> */
[----:B------:R-:W-:Y:S02]  /*18a0*/  PRMT R0, R7, 0x7610, R7 ;  /* 0x0000761007007816 */ /* 0x000fe40000000007 */
[----:B------:R-:W-:-:S02]  /*18b0*/  PRMT R7, RZ, 0x5410, RZ ;  /* 0x00005410ff077816 */ /* 0x000fc400000000ff */
[----:B------:R-:W-:Y:S02]  /*18c0*/  PRMT R9, RZ, 0x5410, RZ ;  /* 0x00005410ff097816 */ /* 0x000fe400000000ff */
[----:B------:R-:W-:Y:S02]  /*18d0*/  PRMT R10, RZ, 0x5410, RZ ;  /* 0x00005410ff0a7816 */ /* 0x000fe400000000ff */
[----:B------:R-:W-:Y:S02]  /*18e0*/  PRMT R32, RZ, 0x5410, RZ ;  /* 0x00005410ff207816 */ /* 0x000fe400000000ff */
[----:B------:R-:W-:Y:S01]  /*18f0*/  IADD3 R11, R34, R11, RZ ;  /* 0x0000000b220b7210 */ /* 0x000fe20007ffe0ff */
[----:B------:R-:W-:Y:S06]  /*1900*/  @P0 BRA `(.L_x_96) ;  /* 0x0000005c00780947 */ /* 0x000fec0003800000 */
[----:B------:R-:W-:Y:S01]  /*1910*/  IADD3 R13, P0, P2, R13, R36, R14 ;  /* 0x000000240d0d7210 */ /* 0x000fe20007a1e00e */
[----:B------:R-:W-:Y:S01]  /*1920*/  ULDC UR5, c[0x0][0x258] ;  /* 0x0000960000057ab9 */ /* 0x000fe20000000800 */
[----:B------:R-:W-:Y:S01]  /*1930*/  SHF.R.S32.HI R3, RZ, 0x1f, R36 ;  /* 0x0000001fff037819 */ /* 0x000fe20000011424 */
[----:B------:R-:W-:Y:S01]  /*1940*/  ULDC UR8, c[0x0][0x240] ;  /* 0x0000900000087ab9 */ /* 0x000fe20000000800 */
[C---:B------:R-:W-:Y:S02]  /*1950*/  LEA R22, P3, R13.reuse, UR10, 0x2 ;  /* 0x0000000a0d167c11 */ /* 0x040fe4000f8610ff */
[----:B------:R-:W-:Y:S02]  /*1960*/  IADD3.X R12, R12, R3, R15, P0, P2 ;  /* 0x000000030c0c7210 */ /* 0x000fe400007e440f */
[----:B------:R-:W-:Y:S02]  /*1970*/  MOV R3, RZ ;  /* 0x000000ff00037202 */ /* 0x000fe40000000f00 */
[----:B------:R-:W-:-:S02]  /*1980*/  LEA.HI.X R23, R13, UR11, R12, 0x2, P3 ;  /* 0x0000000b0d177c11 */ /* 0x000fc400098f140c */
[----:B------:R-:W-:-:S07]  /*1990*/  PRMT R4, R4, 0x5410, RZ ;  /* 0x0000541004047816 */ /* 0x000fce00000000ff */
.L_x_101:
[----:B------:R-:W-:-:S13]  /*19a0*/  ISETP.NE.AND P0, PT, R34, R11, PT ;  /* 0x0000000b2200720c */ /* 0x000fda0003f05270 */
[----:B------:R-:W0:Y:S01]  /*19b0*/  @!P0 LDC.64 R12, c[0x0][0x248] ;  /* 0x00009200ff0c8b82 */ /* 0x000e220000000a00 */
[----:B------:R-:W-:Y:S02]  /*19c0*/  @!P0 IADD3 R3, R3, 0x1, RZ ;  /* 0x0000000103038810 */ /* 0x000fe40007ffe0ff */
[----:B------:R-:W-:Y:S02]  /*19d0*/  @!P0 SHF.L.U32 R15, R34, 0x1, RZ ;  /* 0x00000001220f8819 */ /* 0x000fe400000006ff */
[----:B------:R-:W-:-:S03]  /*19e0*/  @!P0 LEA R14, R3, R1, 0x3 ;  /* 0x00000001030e8211 */ /* 0x000fc600078e18ff */
[----:B0-----:R-:W-:-:S03]  /*19f0*/  @!P0 IMAD.WIDE R12, R15, 0x2, R12 ;  /* 0x000000020f0c8825 */ /* 0x001fc600078e020c */
[----:B------:R-:W2:Y:S04]  /*1a00*/  @!P0 LDL.64 R14, [R14] ;  /* 0x000000000e0e8983 */ /* 0x000ea80000100a00 */
[----:B------:R-:W3:Y:S01]  /*1a10*/  @!P0 LDG.E.U16.CONSTANT R13, desc[UR6][R12.64+0x2] ;  /* 0x000002060c0d8981 */ /* 0x000ee2000c1e9500 */
[----:B------:R-:W-:Y:S02]  /*1a20*/  MOV R60, R48 ;  /* 0x00000030003c7202 */ /* 0x000fe40000000f00 */
        /* <DEDUP_REMOVED lines=12> */
[----:B------:R-:W-:Y:S02]  /*1af0*/  LOP3.LUT R21, R15, 0xff, RZ, 0xc0, !PT ;  /* 0x000000ff0f157812 */ /* 0x000fe400078ec0ff */
[----:B------:R-:W-:Y:S02]  /*1b00*/  IADD3 R27, R24, -0x80, RZ ;  /* 0xffffff80181b7810 */ /* 0x000fe40007ffe0ff */
[----:B---3--:R-:W-:Y:S01]  /*1b10*/  LOP3.LUT R24, R16, 0xff, RZ, 0xc0, !PT ;  /* 0x000000ff10187812 */ /* 0x008fe200078ec0ff */
[----:B------:R-:W-:Y:S01]  /*1b20*/  I2F.F16 R42, R42 ;  /* 0x0000002a002a7306 */ /* 0x000fe20000200c00 */
[----:B------:R-:W-:Y:S02]  /*1b30*/  LOP3.LUT R25, R17, 0xff, RZ, 0xc0, !PT ;  /* 0x000000ff11197812 */ /* 0x000fe400078ec0ff */
[----:B------:R-:W-:Y:S02]  /*1b40*/  IADD3 R26, R21, -0x80, RZ ;  /* 0xffffff80151a7810 */ /* 0x000fe40007ffe0ff */
[----:B------:R-:W-:-:S02]  /*1b50*/  LOP3.LUT R21, R12, 0xff, RZ, 0xc0, !PT ;  /* 0x000000ff0c157812 */ /* 0x000fc400078ec0ff */
[----:B------:R-:W-:Y:S01]  /*1b60*/  IADD3 R24, R24, -0x80, RZ ;  /* 0xffffff8018187810 */ /* 0x000fe20007ffe0ff */
[----:B------:R-:W-:Y:S01]  /*1b70*/  I2F.F16 R27, R27 ;  /* 0x0000001b001b7306 */ /* 0x000fe20000200c00 */
[----:B------:R-:W-:Y:S02]  /*1b80*/  IADD3 R25, R25, -0x80, RZ ;  /* 0xffffff8019197810 */ /* 0x000fe40007ffe0ff */
[----:B------:R-:W-:Y:S02]  /*1b90*/  IADD3 R21, R21, -0x80, RZ ;  /* 0xffffff8015157810 */ /* 0x000fe40007ffe0ff */
[----:B------:R-:W-:Y:S02]  /*1ba0*/  LEA.HI R49, R12, 0xffffff80, RZ, 0x8 ;  /* 0xffffff800c317811 */ /* 0x000fe400078f40ff */
[----:B------:R-:W-:Y:S01]  /*1bb0*/  LOP3.LUT R36, R18, 0xff, RZ, 0xc0, !PT ;  /* 0x000000ff12247812 */ /* 0x000fe200078ec0ff */
[----:B------:R-:W0:Y:S01]  /*1bc0*/  I2F.F16 R53, R24 ;  /* 0x0000001800357306 */ /* 0x000e220000200c00 */
[----:B------:R-:W-:-:S02]  /*1bd0*/  SHF.R.U32.HI R38, RZ, 0x8, R14 ;  /* 0x00000008ff267819 */ /* 0x000fc4000001160e */
[----:B------:R-:W-:Y:S02]  /*1be0*/  IADD3 R51, R36, -0x80, RZ ;  /* 0xffffff8024337810 */ /* 0x000fe40007ffe0ff */
[----:B------:R-:W-:Y:S02]  /*1bf0*/  LOP3.LUT R36, R19, 0xff, RZ, 0xc0, !PT ;  /* 0x000000ff13247812 */ /* 0x000fe400078ec0ff */
[----:B------:R-:W-:Y:S01]  /*1c00*/  LOP3.LUT R38, R38, 0xff, RZ, 0xc0, !PT ;  /* 0x000000ff26267812 */ /* 0x000fe200078ec0ff */
[----:B------:R1:W2:Y:S01]  /*1c10*/  I2F.F16 R52, R25 ;  /* 0x0000001900347306 */ /* 0x0002a20000200c00 */
[----:B------:R-:W-:Y:S02]  /*1c20*/  IADD3 R50, R36, -0x80, RZ ;  /* 0xffffff8024327810 */ /* 0x000fe40007ffe0ff */
[----:B------:R-:W-:Y:S02]  /*1c30*/  SHF.R.U32.HI R36, RZ, 0x8, R13 ;  /* 0x00000008ff247819 */ /* 0x000fe4000001160d */
[----:B------:R-:W-:-:S02]  /*1c40*/  LEA.HI R47, R14, 0xffffff80, RZ, 0x8 ;  /* 0xffffff800e2f7811 */ /* 0x000fc400078f40ff */
[----:B------:R-:W-:Y:S01]  /*1c50*/  LOP3.LUT R36, R36, 0xff, RZ, 0xc0, !PT ;  /* 0x000000ff24247812 */ /* 0x000fe200078ec0ff */
[----:B------:R3:W-:Y:S01]  /*1c60*/  I2F.F16 R37, R21 ;  /* 0x0000001500257306 */ /* 0x0007e20000200c00 */
[----:B-1----:R-:W1:Y:S01]  /*1c70*/  LDS.64 R24, [UR4] ;  /* 0x00000004ff187984 */ /* 0x002e620008000a00 */
[----:B------:R-:W-:Y:S01]  /*1c80*/  IADD3 R38, R38, -0x80, RZ ;  /* 0xffffff8026267810 */ /* 0x000fe20007ffe0ff */
[----:B0-----:R-:W-:Y:S01]  /*1c90*/  HADD2.F32 R53, -RZ, R53.H0_H0 ;  /* 0x20000035ff357230 */ /* 0x001fe20000004100 */
[----:B------:R-:W-:Y:S02]  /*1ca0*/  IADD3 R36, R36, -0x80, RZ ;  /* 0xffffff8024247810 */ /* 0x000fe40007ffe0ff */
[----:B------:R-:W-:Y:S01]  /*1cb0*/  LEA.HI R48, R13, 0xffffff80, RZ, 0x8 ;  /* 0xffffff800d307811 */ /* 0x000fe200078f40ff */
[----:B--2---:R-:W-:Y:S01]  /*1cc0*/  HADD2.F32 R52, -RZ, R52.H0_H0 ;  /* 0x20000034ff347230 */ /* 0x004fe20000004100 */
[----:B------:R-:W-:Y:S01]  /*1cd0*/  I2F.F16 R26, R26 ;  /* 0x0000001a001a7306 */ /* 0x000fe20000200c00 */
[----:B---3--:R-:W-:-:S02]  /*1ce0*/  SHF.R.U32.HI R21, RZ, 0x8, R12 ;  /* 0x00000008ff157819 */ /* 0x008fc4000001160c */
[----:B------:R-:W-:Y:S02]  /*1cf0*/  SHF.R.U32.HI R12, RZ, 0x10, R12 ;  /* 0x00000010ff0c7819 */ /* 0x000fe4000001160c */
[----:B------:R-:W-:Y:S02]  /*1d00*/  LOP3.LUT R21, R21, 0xff, RZ, 0xc0, !PT ;  /* 0x000000ff15157812 */ /* 0x000fe400078ec0ff */
[----:B------:R-:W-:Y:S01]  /*1d10*/  LOP3.LUT R12, R12, 0xff, RZ, 0xc0, !PT ;  /* 0x000000ff0c0c7812 */ /* 0x000fe200078ec0ff */
[----:B------:R-:W0:Y:S01]  /*1d20*/  I2F.F16 R44, R36 ;  /* 0x00000024002c7306 */ /* 0x000e220000200c00 */
[----:B------:R-:W-:Y:S02]  /*1d30*/  IADD3 R21, R21, -0x80, RZ ;  /* 0xffffff8015157810 */ /* 0x000fe40007ffe0ff */
[----:B------:R-:W-:Y:S02]  /*1d40*/  IADD3 R12, R12, -0x80, RZ ;  /* 0xffffff800c0c7810 */ /* 0x000fe40007ffe0ff */
[----:B------:R-:W-:-:S02]  /*1d50*/  SHF.R.U32.HI R14, RZ, 0x10, R14 ;  /* 0x00000010ff0e7819 */ /* 0x000fc4000001160e */
[----:B------:R-:W-:Y:S01]  /*1d60*/  LEA.HI R46, R15, 0xffffff80, RZ, 0x8 ;  /* 0xffffff800f2e7811 */ /* 0x000fe200078f40ff */
[----:B------:R2:W3:Y:S01]  /*1d70*/  I2F.F16 R41, R12 ;  /* 0x0000000c00297306 */ /* 0x0004e20000200c00 */
[----:B------:R-:W-:Y:S02]  /*1d80*/  SHF.R.U32.HI R13, RZ, 0x10, R13 ;  /* 0x00000010ff0d7819 */ /* 0x000fe4000001160d */
[----:B------:R-:W-:Y:S02]  /*1d90*/  LOP3.LUT R14, R14, 0xff, RZ, 0xc0, !PT ;  /* 0x000000ff0e0e7812 */ /* 0x000fe400078ec0ff */
[----:B------:R-:W-:Y:S02]  /*1da0*/  LOP3.LUT R13, R13, 0xff, RZ, 0xc0, !PT ;  /* 0x000000ff0d0d7812 */ /* 0x000fe400078ec0ff */
[----:B------:R-:W-:Y:S01]  /*1db0*/  IADD3 R14, R14, -0x80, RZ ;  /* 0xffffff800e0e7810 */ /* 0x000fe20007ffe0ff */
[----:B------:R1:W4:Y:S01]  /*1dc0*/  I2F.F16 R45, R21 ;  /* 0x00000015002d7306 */ /* 0x0003220000200c00 */
[--C-:B--2---:R-:W-:Y:S01]  /*1dd0*/  SHF.R.U32.HI R12, RZ, 0x8, R15.reuse ;  /* 0x00000008ff0c7819 */ /* 0x104fe2000001160f */
[----:B0-----:R-:W-:Y:S01]  /*1de0*/  HADD2.F32 R44, -RZ, R44.H0_H0 ;  /* 0x2000002cff2c7230 */ /* 0x001fe20000004100 */
[----:B------:R-:W-:-:S02]  /*1df0*/  SHF.R.U32.HI R15, RZ, 0x10, R15 ;  /* 0x00000010ff0f7819 */ /* 0x000fc4000001160f */
[----:B------:R-:W-:Y:S02]  /*1e00*/  LOP3.LUT R12, R12, 0xff, RZ, 0xc0, !PT ;  /* 0x000000ff0c0c7812 */ /* 0x000fe400078ec0ff */
[----:B------:R-:W-:Y:S01]  /*1e10*/  LOP3.LUT R15, R15, 0xff, RZ, 0xc0, !PT ;  /* 0x000000ff0f0f7812 */ /* 0x000fe200078ec0ff */
[----:B------:R-:W0:Y:S01]  /*1e20*/  I2F.F16 R43, R38 ;  /* 0x00000026002b7306 */ /* 0x000e220000200c00 */
[----:B------:R-:W-:Y:S01]  /*1e30*/  IADD3 R55, R12, -0x80, RZ ;  /* 0xffffff800c377810 */ /* 0x000fe20007ffe0ff */
[--C-:B-1----:R-:W-:Y:S01]  /*1e40*/  HADD2.F32 R21, -RZ, R24.reuse.H0_H0 ;  /* 0x20000018ff157230 */ /* 0x102fe20000004100 */
[----:B------:R-:W-:Y:S01]  /*1e50*/  SHF.R.U32.HI R12, RZ, 0x8, R16 ;  /* 0x00000008ff0c7819 */ /* 0x000fe20000011610 */
[----:B------:R-:W-:Y:S01]  /*1e60*/  HADD2.F32 R54, -RZ, R24.H1_H1 ;  /* 0x30000018ff367230 */ /* 0x000fe20000004100 */
[----:B------:R-:W-:Y:S01]  /*1e70*/  IADD3 R13, R13, -0x80, RZ ;  /* 0xffffff800d0d7810 */ /* 0x000fe20007ffe0ff */
[----:B---3--:R-:W-:Y:S01]  /*1e80*/  HADD2.F32 R41, -RZ, R41.H0_H0 ;  /* 0x20000029ff297230 */ /* 0x008fe20000004100 */
[----:B------:R-:W-:Y:S01]  /*1e90*/  LOP3.LUT R12, R12, 0xff, RZ, 0xc0, !PT ;  /* 0x000000ff0c0c7812 */ /* 0x000fe200078ec0ff */
[----:B------:R-:W1:Y:S01]  /*1ea0*/  I2F.F16 R55, R55 ;  /* 0x0000003700377306 */ /* 0x000e620000200c00 */
[----:B------:R-:W-:Y:S01]  /*1eb0*/  IADD3 R56, R15, -0x80, RZ ;  /* 0xffffff800f387810 */ /* 0x000fe20007ffe0ff */
[----:B------:R-:W-:Y:S01]  /*1ec0*/  HADD2.F32 R15, -RZ, R42.H0_H0 ;  /* 0x2000002aff0f7230 */ /* 0x000fe20000004100 */
[----:B------:R-:W-:Y:S01]  /*1ed0*/  IADD3 R57, R12, -0x80, RZ ;  /* 0xffffff800c397810 */ /* 0x000fe20007ffe0ff */
[----:B------:R-:W-:Y:S01]  /*1ee0*/  HADD2.F32 R12, -RZ, R27.H0_H0 ;  /* 0x2000001bff0c7230 */ /* 0x000fe20000004100 */
[----:B------:R-:W-:Y:S01]  /*1ef0*/  SHF.R.U32.HI R36, RZ, 0x8, R17 ;  /* 0x00000008ff247819 */ /* 0x000fe20000011611 */
[----:B----4-:R-:W-:-:S02]  /*1f00*/  HADD2.F32 R45, -RZ, R45.H0_H0 ;  /* 0x2000002dff2d7230 */ /* 0x010fc40000004100 */
[C---:B------:R-:W-:Y:S01]  /*1f10*/  FFMA.FTZ R59, R21.reuse, R15, RZ ;  /* 0x0000000f153b7223 */ /* 0x040fe200000100ff */
[----:B------:R2:W3:Y:S01]  /*1f20*/  I2F.F16 R39, R14 ;  /* 0x0000000e00277306 */ /* 0x0004e20000200c00 */
[----:B0-----:R-:W-:Y:S02]  /*1f30*/  HADD2.F32 R43, -RZ, R43.H0_H0 ;  /* 0x2000002bff2b7230 */ /* 0x001fe40000004100 */
[----:B------:R-:W-:Y:S01]  /*1f40*/  FFMA.FTZ R24, R21, R12, RZ ;  /* 0x0000000c15187223 */ /* 0x000fe200000100ff */
[----:B------:R-:W-:Y:S01]  /*1f50*/  LOP3.LUT R36, R36, 0xff, RZ, 0xc0, !PT ;  /* 0x000000ff24247812 */ /* 0x000fe200078ec0ff */
[----:B------:R-:W-:Y:S01]  /*1f60*/  FFMA.FTZ R59, R54, R44, R59 ;  /* 0x0000002c363b7223 */ /* 0x000fe2000001003b */
[----:B------:R-:W-:Y:S01]  /*1f70*/  LEA.HI R31, R16, 0xffffff80, RZ, 0x8 ;  /* 0xffffff80101f7811 */ /* 0x000fe200078f40ff */
[----:B------:R-:W-:Y:S01]  /*1f80*/  FFMA.FTZ R24, R54, R43, R24 ;  /* 0x0000002b36187223 */ /* 0x000fe20000010018 */
[----:B-1----:R-:W-:Y:S01]  /*1f90*/  HADD2.F32 R42, -RZ, R55.H0_H0 ;  /* 0x20000037ff2a7230 */ /* 0x002fe20000004100 */
[----:B------:R0:W1:Y:S01]  /*1fa0*/  I2F.F16 R40, R13 ;  /* 0x0000000d00287306 */ /* 0x0000620000200c00 */
[----:B--2---:R-:W-:Y:S01]  /*1fb0*/  HADD2.F32 R14, -RZ, R26.H0_H0 ;  /* 0x2000001aff0e7230 */ /* 0x004fe20000004100 */
[----:B------:R-:W-:Y:S01]  /*1fc0*/  LEA.HI R29, R17, 0xffffff80, RZ, 0x8 ;  /* 0xffffff80111d7811 */ /* 0x000fe200078f40ff */
[----:B------:R-:W2:Y:S01]  /*1fd0*/  LDS.64 R26, [UR4+0x8] ;  /* 0x00000804ff1a7984 */ /* 0x000ea20008000a00 */
[----:B------:R-:W-:-:S02]  /*1fe0*/  LEA.HI R28, R18, 0xffffff80, RZ, 0x8 ;  /* 0xffffff80121c7811 */ /* 0x000fc400078f40ff */
[----:B------:R-:W-:Y:S01]  /*1ff0*/  LEA.HI R30, R19, 0xffffff80, RZ, 0x8 ;  /* 0xffffff80131e7811 */ /* 0x000fe200078f40ff */
[----:B---3--:R-:W-:Y:S01]  /*2000*/  HADD2.F32 R39, -RZ, R39.H0_H0 ;  /* 0x20000027ff277230 */ /* 0x008fe20000004100 */
[----:B------:R3:W4:Y:S01]  /*2010*/  I2F.F16 R38, R56 ;  /* 0x0000003800267306 */ /* 0x0007220000200c00 */
[----:B0-----:R-:W-:Y:S02]  /*2020*/  HADD2.F32 R13, -RZ, R37.H0_H0 ;  /* 0x20000025ff0d7230 */ /* 0x001fe40000004100 */
[----:B------:R-:W-:-:S03]  /*2030*/  FFMA.FTZ R37, R21, R14, RZ ;  /* 0x0000000e15257223 */ /* 0x000fc600000100ff */
[----:B------:R-:W-:Y:S01]  /*2040*/  FFMA.FTZ R58, R13, R21, RZ ;  /* 0x000000150d3a7223 */ /* 0x000fe200000100ff */
[----:B------:R-:W-:Y:S01]  /*2050*/  FFMA.FTZ R37, R54, R42, R37 ;  /* 0x0000002a36257223 */ /* 0x000fe20000010025 */
[----:B------:R-:W-:Y:S01]  /*2060*/  SHF.R.U32.HI R21, RZ, 0x8, R18 ;  /* 0x00000008ff157819 */ /* 0x000fe20000011612 */
[----:B------:R-:W0:Y:S01]  /*2070*/  I2F.F16 R47, R47 ;  /* 0x0000002f002f7306 */ /* 0x000e220000200c00 */
[----:B------:R-:W-:Y:S01]  /*2080*/  FFMA.FTZ R58, R45, R54, R58 ;  /* 0x000000362d3a7223 */ /* 0x000fe2000001003a */
[----:B------:R-:W-:Y:S01]  /*2090*/  SHF.R.U32.HI R54, RZ, 0x8, R19 ;  /* 0x00000008ff367819 */ /* 0x000fe20000011613 */
[----:B-1----:R-:W-:Y:S01]  /*20a0*/  HADD2.F32 R40, -RZ, R40.H0_H0 ;  /* 0x20000028ff287230 */ /* 0x002fe20000004100 */
[----:B---3--:R-:W-:Y:S02]  /*20b0*/  IADD3 R56, R36, -0x80, RZ ;  /* 0xffffff8024387810 */ /* 0x008fe40007ffe0ff */
[----:B------:R-:W-:Y:S01]  /*20c0*/  LOP3.LUT R36, R21, 0xff, RZ, 0xc0, !PT ;  /* 0x000000ff15247812 */ /* 0x000fe200078ec0ff */
[----:B----4-:R-:W-:Y:S01]  /*20d0*/  HADD2.F32 R38, -RZ, R38.H0_H0 ;  /* 0x20000026ff267230 */ /* 0x010fe20000004100 */
[----:B------:R-:W-:Y:S01]  /*20e0*/  LOP3.LUT R21, R54, 0xff, RZ, 0xc0, !PT ;  /* 0x000000ff36157812 */ /* 0x000fe200078ec0ff */
[----:B------:R-:W1:Y:S01]  /*20f0*/  I2F.F16 R49, R49 ;  /* 0x0000003100317306 */ /* 0x000e620000200c00 */
[----:B------:R-:W-:Y:S01]  /*2100*/  HADD2.F32 R54, -RZ, R25.H0_H0 ;  /* 0x20000019ff367230 */ /* 0x000fe20000004100 */
[----:B------:R-:W-:-:S02]  /*2110*/  IADD3 R55, R36, -0x80, RZ ;  /* 0xffffff8024377810 */ /* 0x000fc40007ffe0ff */
[----:B------:R-:W-:Y:S02]  /*2120*/  IADD3 R62, R21, -0x80, RZ ;  /* 0xffffff80153e7810 */ /* 0x000fe40007ffe0ff */
[----:B------:R-:W-:Y:S01]  /*2130*/  FFMA.FTZ R36, R41, R54, R58 ;  /* 0x0000003629247223 */ /* 0x000fe2000001003a */
[C---:B------:R-:W-:Y:S01]  /*2140*/  FFMA.FTZ R59, R54.reuse, R40, R59 ;  /* 0x00000028363b7223 */ /* 0x040fe2000001003b */
[C---:B------:R-:W-:Y:S01]  /*2150*/  FFMA.FTZ R24, R54.reuse, R39, R24 ;  /* 0x0000002736187223 */ /* 0x040fe20000010018 */
[----:B------:R-:W-:Y:S01]  /*2160*/  FFMA.FTZ R37, R54, R38, R37 ;  /* 0x0000002636257223 */ /* 0x000fe20000010025 */
[----:B------:R-:W-:Y:S01]  /*2170*/  SHF.R.U32.HI R54, RZ, 0x10, R16 ;  /* 0x00000010ff367819 */ /* 0x000fe20000011610 */
[----:B------:R-:W-:Y:S01]  /*2180*/  HADD2.F32 R16, -RZ, R25.H1_H1 ;  /* 0x30000019ff107230 */ /* 0x000fe20000004100 */
[----:B------:R-:W-:Y:S01]  /*2190*/  SHF.R.U32.HI R21, RZ, 0x10, R17 ;  /* 0x00000010ff157819 */ /* 0x000fe20000011611 */
[----:B------:R-:W3:Y:S01]  /*21a0*/  I2F.F16 R48, R48 ;  /* 0x0000003000307306 */ /* 0x000ee20000200c00 */
[----:B------:R-:W-:Y:S01]  /*21b0*/  SHF.R.U32.HI R25, RZ, 0x10, R18 ;  /* 0x00000010ff197819 */ /* 0x000fe20000011612 */
[----:B0-----:R-:W-:Y:S01]  /*21c0*/  HADD2.F32 R47, -RZ, R47.H0_H0 ;  /* 0x2000002fff2f7230 */ /* 0x001fe20000004100 */
[----:B------:R-:W-:Y:S01]  /*21d0*/  LOP3.LUT R17, R54, 0xff, RZ, 0xc0, !PT ;  /* 0x000000ff36117812 */ /* 0x000fe200078ec0ff */
[----:B-1----:R-:W-:Y:S01]  /*21e0*/  HADD2.F32 R49, -RZ, R49.H0_H0 ;  /* 0x20000031ff317230 */ /* 0x002fe20000004100 */
[----:B------:R-:W-:-:S02]  /*21f0*/  LOP3.LUT R18, R21, 0xff, RZ, 0xc0, !PT ;  /* 0x000000ff15127812 */ /* 0x000fc400078ec0ff */
[----:B------:R-:W-:Y:S01]  /*2200*/  SHF.R.U32.HI R19, RZ, 0x10, R19 ;  /* 0x00000010ff137819 */ /* 0x000fe20000011613 */
[----:B------:R-:W0:Y:S01]  /*2210*/  I2F.F16 R46, R46 ;  /* 0x0000002e002e7306 */ /* 0x000e220000200c00 */
[----:B------:R-:W-:Y:S01]  /*2220*/  LOP3.LUT R25, R25, 0xff, RZ, 0xc0, !PT ;  /* 0x000000ff19197812 */ /* 0x000fe200078ec0ff */
[----:B------:R-:W-:Y:S01]  /*2230*/  FFMA.FTZ R58, R49, R16, R36 ;  /* 0x00000010313a7223 */ /* 0x000fe20000010024 */
[----:B------:R-:W-:Y:S02]  /*2240*/  IADD3 R21, R17, -0x80, RZ ;  /* 0xffffff8011157810 */ /* 0x000fe40007ffe0ff */
[----:B------:R-:W-:Y:S01]  /*2250*/  IADD3 R63, R18, -0x80, RZ ;  /* 0xffffff80123f7810 */ /* 0x000fe20007ffe0ff */
[----:B------:R-:W-:Y:S01]  /*2260*/  FFMA.FTZ R18, R16, R47, R24 ;  /* 0x0000002f10127223 */ /* 0x000fe20000010018 */
[----:B------:R-:W-:Y:S01]  /*2270*/  LOP3.LUT R19, R19, 0xff, RZ, 0xc0, !PT ;  /* 0x000000ff13137812 */ /* 0x000fe200078ec0ff */
[----:B------:R-:W1:Y:S01]  /*2280*/  I2F.F16 R51, R51 ;  /* 0x0000003300337306 */ /* 0x000e620000200c00 */
[----:B------:R-:W-:Y:S01]  /*2290*/  IADD3 R24, R25, -0x80, RZ ;  /* 0xffffff8019187810 */ /* 0x000fe20007ffe0ff */
[----:B---3--:R-:W-:Y:S01]  /*22a0*/  HADD2.F32 R48, -RZ, R48.H0_H0 ;  /* 0x20000030ff307230 */ /* 0x008fe20000004100 */
[----:B------:R-:W-:Y:S01]  /*22b0*/  IADD3 R19, R19, -0x80, RZ ;  /* 0xffffff8013137810 */ /* 0x000fe20007ffe0ff */
[----:B0-----:R-:W-:-:S04]  /*22c0*/  HADD2.F32 R46, -RZ, R46.H0_H0 ;  /* 0x2000002eff2e7230 */ /* 0x001fc80000004100 */
[----:B------:R-:W0:Y:S01]  /*22d0*/  I2F.F16 R50, R50 ;  /* 0x0000003200327306 */ /* 0x000e220000200c00 */
[C---:B------:R-:W-:Y:S01]  /*22e0*/  FFMA.FTZ R59, R16.reuse, R48, R59 ;  /* 0x00000030103b7223 */ /* 0x040fe2000001003b */
[----:B------:R-:W-:Y:S01]  /*22f0*/  FFMA.FTZ R17, R16, R46, R37 ;  /* 0x0000002e10117223 */ /* 0x000fe20000010025 */
[----:B-1----:R-:W-:-:S05]  /*2300*/  HADD2.F32 R51, -RZ, R51.H0_H0 ;  /* 0x20000033ff337230 */ /* 0x002fca0000004100 */
[----:B------:R-:W1:Y:S01]  /*2310*/  I2F.F16 R57, R57 ;  /* 0x0000003900397306 */ /* 0x000e620000200c00 */
[----:B0-----:R-:W-:-:S07]  /*2320*/  HADD2.F32 R50, -RZ, R50.H0_H0 ;  /* 0x20000032ff327230 */ /* 0x001fce0000004100 */
[----:B------:R-:W0:Y:S01]  /*2330*/  I2F.F16 R56, R56 ;  /* 0x0000003800387306 */ /* 0x000e220000200c00 */
[----:B-1----:R-:W-:-:S07]  /*2340*/  HADD2.F32 R57, -RZ, R57.H0_H0 ;  /* 0x20000039ff397230 */ /* 0x002fce0000004100 */
[----:B------:R-:W1:Y:S01]  /*2350*/  I2F.F16 R55, R55 ;  /* 0x0000003700377306 */ /* 0x000e620000200c00 */
[----:B0-----:R-:W-:-:S07]  /*2360*/  HADD2.F32 R56, -RZ, R56.H0_H0 ;  /* 0x20000038ff387230 */ /* 0x001fce0000004100 */
[----:B------:R2:W0:Y:S01]  /*2370*/  I2F.F16 R54, R62 ;  /* 0x0000003e00367306 */ /* 0x0004220000200c00 */
[----:B-1----:R-:W-:-:S07]  /*2380*/  HADD2.F32 R55, -RZ, R55.H0_H0 ;  /* 0x20000037ff377230 */ /* 0x002fce0000004100 */
[----:B------:R-:W-:Y:S01]  /*2390*/  I2F.F16 R21, R21 ;  /* 0x0000001500157306 */ /* 0x000fe20000200c00 */
[----:B--2---:R-:W-:-:S05]  /*23a0*/  HADD2.F32 R62, -RZ, R26.H0_H0 ;  /* 0x2000001aff3e7230 */ /* 0x004fca0000004100 */
[C---:B------:R-:W-:Y:S01]  /*23b0*/  FFMA.FTZ R16, R62.reuse, R51, R18 ;  /* 0x000000333e107223 */ /* 0x040fe20000010012 */
[----:B------:R-:W-:Y:S01]  /*23c0*/  HADD2.F32 R18, -RZ, R26.H1_H1 ;  /* 0x3000001aff127230 */ /* 0x000fe20000004100 */
[----:B------:R-:W-:Y:S01]  /*23d0*/  I2F.F16 R36, R63 ;  /* 0x0000003f00247306 */ /* 0x000fe20000200c00 */
[----:B------:R-:W-:Y:S01]  /*23e0*/  FFMA.FTZ R58, R53, R62, R58 ;  /* 0x0000003e353a7223 */ /* 0x000fe2000001003a */
[C---:B------:R-:W-:Y:S01]  /*23f0*/  FFMA.FTZ R37, R62.reuse, R52, R59 ;  /* 0x000000343e257223 */ /* 0x040fe2000001003b */
[----:B0-----:R-:W-:Y:S02]  /*2400*/  HADD2.F32 R54, -RZ, R54.H0_H0 ;  /* 0x20000036ff367230 */ /* 0x001fe40000004100 */
[----:B------:R-:W-:Y:S01]  /*2410*/  FFMA.FTZ R17, R62, R50, R17 ;  /* 0x000000323e117223 */ /* 0x000fe20000010011 */
[--C-:B------:R-:W-:Y:S02]  /*2420*/  HADD2.F32 R26, -RZ, R27.reuse.H0_H0 ;  /* 0x2000001bff1a7230 */ /* 0x100fe40000004100 */
[----:B------:R-:W-:Y:S01]  /*2430*/  FFMA.FTZ R58, R57, R18, R58 ;  /* 0x00000012393a7223 */ /* 0x000fe2000001003a */
[C---:B------:R-:W-:Y:S01]  /*2440*/  FFMA.FTZ R37, R18.reuse, R56, R37 ;  /* 0x0000003812257223 */ /* 0x040fe20000010025 */
[----:B------:R-:W0:Y:S01]  /*2450*/  I2F.F16 R24, R24 ;  /* 0x0000001800187306 */ /* 0x000e220000200c00 */
[C---:B------:R-:W-:Y:S01]  /*2460*/  FFMA.FTZ R59, R18.reuse, R55, R16 ;  /* 0x00000037123b7223 */ /* 0x040fe20000010010 */
[----:B------:R-:W-:Y:S01]  /*2470*/  FFMA.FTZ R62, R18, R54, R17 ;  /* 0x00000036123e7223 */ /* 0x000fe20000010011 */
[----:B------:R-:W-:-:S05]  /*2480*/  HADD2.F32 R27, -RZ, R27.H1_H1 ;  /* 0x3000001bff1b7230 */ /* 0x000fca0000004100 */
[----:B------:R1:W2:Y:S01]  /*2490*/  I2F.F16 R25, R19 ;  /* 0x0000001300197306 */ /* 0x0002a20000200c00 */
[----:B0-----:R-:W-:-:S07]  /*24a0*/  HADD2.F32 R24, -RZ, R24.H0_H0 ;  /* 0x20000018ff187230 */ /* 0x001fce0000004100 */
[----:B------:R-:W0:Y:S01]  /*24b0*/  I2F.F16 R31, R31 ;  /* 0x0000001f001f7306 */ /* 0x000e220000200c00 */
[----:B-1----:R-:W-:Y:S02]  /*24c0*/  HADD2.F32 R19, -RZ, R21.H0_H0 ;  /* 0x20000015ff137230 */ /* 0x002fe40000004100 */
[----:B------:R-:W-:Y:S02]  /*24d0*/  HADD2.F32 R21, -RZ, R36.H0_H0 ;  /* 0x20000024ff157230 */ /* 0x000fe40000004100 */
[----:B------:R-:W-:Y:S01]  /*24e0*/  FFMA.FTZ R59, R26, R24, R59 ;  /* 0x000000181a3b7223 */ /* 0x000fe2000001003b */
[----:B------:R-:W-:Y:S02]  /*24f0*/  HADD2.F32 R36, -RZ, R2.H1_H1 ;  /* 0x30000002ff247230 */ /* 0x000fe40000004100 */
[----:B--2---:R-:W-:Y:S01]  /*2500*/  HADD2.F32 R25, -RZ, R25.H0_H0 ;  /* 0x20000019ff197230 */ /* 0x004fe20000004100 */
[----:B------:R-:W1:Y:S01]  /*2510*/  I2F.F16 R29, R29 ;  /* 0x0000001d001d7306 */ /* 0x000e620000200c00 */
[----:B0-----:R-:W-:-:S07]  /*2520*/  HADD2.F32 R16, -RZ, R31.H0_H0 ;  /* 0x2000001fff107230 */ /* 0x001fce0000004100 */
[----:B------:R-:W0:Y:S01]  /*2530*/  I2F.F16 R28, R28 ;  /* 0x0000001c001c7306 */ /* 0x000e220000200c00 */
[----:B------:R-:W-:Y:S01]  /*2540*/  FFMA.FTZ R31, R26, R25, R62 ;  /* 0x000000191a1f7223 */ /* 0x000fe2000001003e */
[----:B-1----:R-:W-:-:S06]  /*2550*/  HADD2.F32 R17, -RZ, R29.H0_H0 ;  /* 0x2000001dff117230 */ /* 0x002fcc0000004100 */
[----:B------:R-:W1:Y:S01]  /*2560*/  I2F.F16 R30, R30 ;  /* 0x0000001e001e7306 */ /* 0x000e620000200c00 */
[----:B------:R-:W-:Y:S01]  /*2570*/  FFMA.FTZ R29, R19, R26, R58 ;  /* 0x0000001a131d7223 */ /* 0x000fe2000001003a */
[----:B------:R-:W-:Y:S02]  /*2580*/  HADD2.F32 R58, -RZ, R0.H1_H1 ;  /* 0x30000000ff3a7230 */ /* 0x000fe40000004100 */
[----:B0-----:R-:W-:Y:S02]  /*2590*/  HADD2.F32 R18, -RZ, R28.H0_H0 ;  /* 0x2000001cff127230 */ /* 0x001fe40000004100 */
[----:B------:R-:W-:Y:S01]  /*25a0*/  FFMA.FTZ R28, R26, R21, R37 ;  /* 0x000000151a1c7223 */ /* 0x000fe20000010025 */
[----:B------:R-:W-:Y:S01]  /*25b0*/  FFMA.FTZ R26, R16, R27, R29 ;  /* 0x0000001b101a7223 */ /* 0x000fe2000001001d */
[----:B------:R-:W-:Y:S02]  /*25c0*/  HADD2.F32 R37, -RZ, R0.H0_H0 ;  /* 0x20000000ff257230 */ /* 0x000fe40000004100 */
[C---:B------:R-:W-:Y:S01]  /*25d0*/  FFMA.FTZ R29, R27.reuse, R17, R28 ;  /* 0x000000111b1d7223 */ /* 0x040fe2000001001c */
[----:B------:R-:W-:Y:S01]  /*25e0*/  FFMA.FTZ R28, R27, R18, R59 ;  /* 0x000000121b1c7223 */ /* 0x000fe2000001003b */
[----:B-1----:R-:W-:-:S02]  /*25f0*/  HADD2.F32 R30, -RZ, R30.H0_H0 ;  /* 0x2000001eff1e7230 */ /* 0x002fc40000004100 */
[----:B------:R-:W-:Y:S01]  /*2600*/  FMUL.FTZ R29, R29, R36 ;  /* 0x000000241d1d7220 */ /* 0x000fe20000410000 */
[----:B------:R-:W-:Y:S02]  /*2610*/  FMUL.FTZ R28, R28, R37 ;  /* 0x000000251c1c7220 */ /* 0x000fe40000410000 */
[----:B------:R-:W-:Y:S01]  /*2620*/  FFMA.FTZ R27, R27, R30, R31 ;  /* 0x0000001e1b1b7223 */ /* 0x000fe2000001001f */
[----:B------:R-:W-:Y:S01]  /*2630*/  HADD2.F32 R31, -RZ, R2.H0_H0 ;  /* 0x20000002ff1f7230 */ /* 0x000fe20000004100 */
[----:B------:R-:W-:Y:S02]  /*2640*/  F2FP.F16.F32.PACK_AB R29, RZ, R29 ;  /* 0x0000001dff1d723e */ /* 0x000fe400000000ff */
[----:B------:R-:W-:Y:S01]  /*2650*/  FMUL.FTZ R27, R27, R58 ;  /* 0x0000003a1b1b7220 */ /* 0x000fe20000410000 */
[----:B------:R-:W-:Y:S01]  /*2660*/  F2FP.F16.F32.PACK_AB R28, RZ, R28 ;  /* 0x0000001cff1c723e */ /* 0x000fe200000000ff */
[----:B------:R-:W-:-:S03]  /*2670*/  FMUL.FTZ R26, R26, R31 ;  /* 0x0000001f1a1a7220 */ /* 0x000fc60000410000 */
[----:B------:R-:W-:Y:S02]  /*2680*/  F2FP.F16.F32.PACK_AB R27, RZ, R27 ;  /* 0x0000001bff1b723e */ /* 0x000fe400000000ff */
[----:B------:R-:W-:Y:S02]  /*2690*/  F2FP.F16.F32.PACK_AB R26, RZ, R26 ;  /* 0x0000001aff1a723e */ /* 0x000fe400000000ff */
[----:B------:R-:W-:Y:S02]  /*26a0*/  PRMT R28, R28, 0x5410, R27 ;  /* 0x000054101c1c7816 */ /* 0x000fe4000000001b */
[----:B------:R-:W-:-:S03]  /*26b0*/  PRMT R26, R26, 0x5410, R29 ;  /* 0x000054101a1a7816 */ /* 0x000fc6000000001d */
[----:B------:R-:W-:-:S03]  /*26c0*/  HADD2 R10, R28, R10 ;  /* 0x0000000a1c0a7230 */ /* 0x000fc60000000000 */
[----:B------:R-:W-:Y:S01]  /*26d0*/  HFMA2.MMA R32, R26, 1, 1, R32 ;  /* 0x3c003c001a207835 */ /* 0x000fe20000000020 */
[----:B------:R-:W-:Y:S10]  /*26e0*/  @!P0 BRA `(.L_x_97) ;  /* 0x0000000800988947 */ /* 0x000ff40003800000 */
[----:B------:R-:W0:Y:S01]  /*26f0*/  LDS.64 R26, [UR4+0x80] ;  /* 0x00008004ff1a7984 */ /* 0x000e220008000a00 */
[----:B------:R-:W-:-:S03]  /*2700*/  ISETP.NE.AND P0, PT, R35, 0x2, PT ;  /* 0x000000022300780c */ /* 0x000fc60003f05270 */
        /* <DEDUP_REMOVED lines=21> */
[--C-:B-1----:R-:W-:Y:S02]  /*2860*/  HADD2.F32 R27, -RZ, R28.reuse.H0_H0 ;  /* 0x2000001cff1b7230 */ /* 0x102fe40000004100 */
[----:B------:R-:W-:-:S03]  /*2870*/  HADD2.F32 R28, -RZ, R28.H1_H1 ;  /* 0x3000001cff1c7230 */ /* 0x000fc60000004100 */
        /* <DEDUP_REMOVED lines=8> */
[--C-:B------:R-:W-:Y:S02]  /*2900*/  HADD2.F32 R28, -RZ, R29.reuse.H0_H0 ;  /* 0x2000001dff1c7230 */ /* 0x100fe40000004100 */
        /* <DEDUP_REMOVED lines=81> */
[----:B------:R-:W-:-:S03]  /*2e20*/  HADD2.F32 R26, -RZ, R26.H1_H1 ;  /* 0x3000001aff1a7230 */ /* 0x000fc60000004100 */
[-C--:B------:R-:W-:Y:S01]  /*2e30*/  FFMA.FTZ R62, R13, R59.reuse, RZ ;  /* 0x0000003b0d3e7223 */ /* 0x080fe200000100ff */
[-C--:B------:R-:W-:Y:S01]  /*2e40*/  FFMA.FTZ R15, R15, R59.reuse, RZ ;  /* 0x0000003b0f0f7223 */ /* 0x080fe200000100ff */
[-C--:B------:R-:W-:Y:S01]  /*2e50*/  FFMA.FTZ R12, R12, R59.reuse, RZ ;  /* 0x0000003b0c0c7223 */ /* 0x080fe200000100ff */
[----:B------:R-:W-:Y:S01]  /*2e60*/  FFMA.FTZ R59, R14, R59, RZ ;  /* 0x0000003b0e3b7223 */ /* 0x000fe200000100ff */
[--C-:B------:R-:W-:Y:S02]  /*2e70*/  HADD2.F32 R13, -RZ, R27.reuse.H0_H0 ;  /* 0x2000001bff0d7230 */ /* 0x100fe40000004100 */
        /* <DEDUP_REMOVED lines=45> */
.L_x_97:
[----:B------:R-:W0:Y:S02]  /*3150*/  LDC R36, c[0x0][0x23c] ;  /* 0x00008f00ff247b82 */ /* 0x000e240000000800 */
[----:B0-----:R-:W-:-:S05]  /*3160*/  IMAD.WIDE R60, R36, 0x8, R60 ;  /* 0x00000008243c7825 */ /* 0x001fca00078e023c */
[----:B------:R0:W5:Y:S01]  /*3170*/  LDG.E.128.CONSTANT R12, desc[UR6][R60.64] ;  /* 0x000000063c0c7981 */ /* 0x000162000c1e9d00 */
[----:B------:R-:W-:Y:S01]  /*3180*/  IMAD.WIDE R22, R36, 0x8, R22 ;  /* 0x0000000824167825 */ /* 0x000fe200078e0216 */
[----:B------:R-:W-:Y:S06]  /*3190*/  @!P1 BRA `(.L_x_98) ;  /* 0x0000001400ac9947 */ /* 0x000fec0003800000 */
[----:B------:R-:W2:Y:S01]  /*31a0*/  LDG.E.128.CONSTANT R16, desc[UR6][R22.64] ;  /* 0x0000000616107981 */ /* 0x000ea2000c1e9d00 */
[----:B-----5:R-:W-:Y:S02]  /*31b0*/  LOP3.LUT R21, R13, 0xff, RZ, 0xc0, !PT ;  /* 0x000000ff0d157812 */ /* 0x020fe400078ec0ff */
[----:B------:R-:W-:Y:S01]  /*31c0*/  LOP3.LUT R24, R14, 0xff, RZ, 0xc0, !PT ;  /* 0x000000ff0e187812 */ /* 0x000fe200078ec0ff */
[----:B------:R-:W1:Y:S01]  /*31d0*/  LDS.64 R26, [UR4+0x10] ;  /* 0x00001004ff1a7984 */ /* 0x000e620008000a00 */
[----:B------:R-:W-:Y:S02]  /*31e0*/  IADD3 R37, R21, -0x80, RZ ;  /* 0xffffff8015257810 */ /* 0x000fe40007ffe0ff */
[----:B------:R-:W-:Y:S02]  /*31f0*/  LOP3.LUT R21, R15, 0xff, RZ, 0xc0, !PT ;  /* 0x000000ff0f157812 */ /* 0x000fe400078ec0ff */
[----:B------:R-:W-:Y:S02]  /*3200*/  IADD3 R30, R24, -0x80, RZ ;  /* 0xffffff80181e7810 */ /* 0x000fe40007ffe0ff */
[----:B------:R-:W-:Y:S01]  /*3210*/  IADD3 R29, R21, -0x80, RZ ;  /* 0xffffff80151d7810 */ /* 0x000fe20007ffe0ff */
[----:B------:R-:W3:Y:S01]  /*3220*/  I2F.F16 R37, R37 ;  /* 0x0000002500257306 */ /* 0x000ee20000200c00 */
[----:B------:R-:W-:-:S02]  /*3230*/  LOP3.LUT R21, R12, 0xff, RZ, 0xc0, !PT ;  /* 0x000000ff0c157812 */ /* 0x000fc400078ec0ff */
[----:B------:R-:W-:Y:S02]  /*3240*/  LEA.HI R41, R12, 0xffffff80, RZ, 0x8 ;  /* 0xffffff800c297811 */ /* 0x000fe400078f40ff */
[--C-:B------:R-:W-:Y:S02]  /*3250*/  SHF.R.U32.HI R24, RZ, 0x8, R12.reuse ;  /* 0x00000008ff187819 */ /* 0x100fe4000001160c */
[----:B------:R-:W-:Y:S01]  /*3260*/  IADD3 R21, R21, -0x80, RZ ;  /* 0xffffff8015157810 */ /* 0x000fe20007ffe0ff */
[----:B------:R-:W-:Y:S01]  /*3270*/  I2F.F16 R29, R29 ;  /* 0x0000001d001d7306 */ /* 0x000fe20000200c00 */
[----:B------:R-:W-:Y:S02]  /*3280*/  SHF.R.U32.HI R12, RZ, 0x10, R12 ;  /* 0x00000010ff0c7819 */ /* 0x000fe4000001160c */
[----:B------:R-:W-:Y:S02]  /*3290*/  LOP3.LUT R24, R24, 0xff, RZ, 0xc0, !PT ;  /* 0x000000ff18187812 */ /* 0x000fe400078ec0ff */
[----:B------:R-:W-:-:S02]  /*32a0*/  LOP3.LUT R12, R12, 0xff, RZ, 0xc0, !PT ;  /* 0x000000ff0c0c7812 */ /* 0x000fc400078ec0ff */
[----:B------:R-:W-:Y:S01]  /*32b0*/  LEA.HI R39, R14, 0xffffff80, RZ, 0x8 ;  /* 0xffffff800e277811 */ /* 0x000fe200078f40ff */
[----:B------:R4:W-:Y:S01]  /*32c0*/  I2F.F16 R31, R21 ;  /* 0x00000015001f7306 */ /* 0x0009e20000200c00 */
[--C-:B------:R-:W-:Y:S02]  /*32d0*/  SHF.R.U32.HI R25, RZ, 0x8, R14.reuse ;  /* 0x00000008ff197819 */ /* 0x100fe4000001160e */
[----:B------:R-:W-:Y:S02]  /*32e0*/  IADD3 R12, R12, -0x80, RZ ;  /* 0xffffff800c0c7810 */ /* 0x000fe40007ffe0ff */
[----:B------:R-:W-:Y:S02]  /*32f0*/  SHF.R.U32.HI R14, RZ, 0x10, R14 ;  /* 0x00000010ff0e7819 */ /* 0x000fe4000001160e */
[----:B------:R-:W-:Y:S01]  /*3300*/  IADD3 R38, R24, -0x80, RZ ;  /* 0xffffff8018267810 */ /* 0x000fe20007ffe0ff */
[----:B------:R-:W-:Y:S01]  /*3310*/  I2F.F16 R30, R30 ;  /* 0x0000001e001e7306 */ /* 0x000fe20000200c00 */
[----:B----4-:R-:W-:-:S02]  /*3320*/  SHF.R.U32.HI R21, RZ, 0x8, R13 ;  /* 0x00000008ff157819 */ /* 0x010fc4000001160d */
[----:B------:R-:W-:Y:S02]  /*3330*/  LOP3.LUT R14, R14, 0xff, RZ, 0xc0, !PT ;  /* 0x000000ff0e0e7812 */ /* 0x000fe400078ec0ff */
[----:B------:R-:W-:Y:S02]  /*3340*/  LOP3.LUT R21, R21, 0xff, RZ, 0xc0, !PT ;  /* 0x000000ff15157812 */ /* 0x000fe400078ec0ff */
[----:B------:R-:W-:Y:S01]  /*3350*/  LEA.HI R52, R15, 0xffffff80, RZ, 0x8 ;  /* 0xffffff800f347811 */ /* 0x000fe200078f40ff */
[----:B------:R4:W-:Y:S01]  /*3360*/  I2F.F16 R24, R12 ;  /* 0x0000000c00187306 */ /* 0x0009e20000200c00 */
[----:B------:R-:W-:Y:S01]  /*3370*/  IADD3 R21, R21, -0x80, RZ ;  /* 0xffffff8015157810 */ /* 0x000fe20007ffe0ff */
[----:B-1----:R-:W-:Y:S01]  /*3380*/  HADD2.F32 R58, -RZ, R26.H1_H1 ;  /* 0x3000001aff3a7230 */ /* 0x002fe20000004100 */
[----:B------:R-:W-:Y:S02]  /*3390*/  LOP3.LUT R28, R25, 0xff, RZ, 0xc0, !PT ;  /* 0x000000ff191c7812 */ /* 0x000fe400078ec0ff */
[----:B------:R-:W-:-:S02]  /*33a0*/  IADD3 R14, R14, -0x80, RZ ;  /* 0xffffff800e0e7810 */ /* 0x000fc40007ffe0ff */
[----:B------:R-:W-:Y:S01]  /*33b0*/  IADD3 R48, R28, -0x80, RZ ;  /* 0xffffff801c307810 */ /* 0x000fe20007ffe0ff */
[----:B------:R1:W0:Y:S01]  /*33c0*/  I2F.F16 R46, R21 ;  /* 0x00000015002e7306 */ /* 0x0002220000200c00 */
[--C-:B----4-:R-:W-:Y:S02]  /*33d0*/  SHF.R.U32.HI R12, RZ, 0x8, R15.reuse ;  /* 0x00000008ff0c7819 */ /* 0x110fe4000001160f */
[----:B------:R-:W-:Y:S02]  /*33e0*/  SHF.R.U32.HI R15, RZ, 0x10, R15 ;  /* 0x00000010ff0f7819 */ /* 0x000fe4000001160f */
[----:B------:R-:W-:Y:S02]  /*33f0*/  LEA.HI R40, R13, 0xffffff80, RZ, 0x8 ;  /* 0xffffff800d287811 */ /* 0x000fe400078f40ff */
[----:B------:R-:W-:Y:S01]  /*3400*/  LOP3.LUT R15, R15, 0xff, RZ, 0xc0, !PT ;  /* 0x000000ff0f0f7812 */ /* 0x000fe200078ec0ff */
[----:B------:R-:W-:Y:S01]  /*3410*/  I2F.F16 R28, R14 ;  /* 0x0000000e001c7306 */ /* 0x000fe20000200c00 */
[----:B-1----:R-:W-:Y:S01]  /*3420*/  HADD2.F32 R21, -RZ, R26.H0_H0 ;  /* 0x2000001aff157230 */ /* 0x002fe20000004100 */
[----:B------:R-:W-:-:S02]  /*3430*/  SHF.R.U32.HI R13, RZ, 0x10, R13 ;  /* 0x00000010ff0d7819 */ /* 0x000fc4000001160d */
[----:B------:R-:W-:Y:S02]  /*3440*/  IADD3 R15, R15, -0x80, RZ ;  /* 0xffffff800f0f7810 */ /* 0x000fe40007ffe0ff */
[----:B------:R-:W-:Y:S02]  /*3450*/  LOP3.LUT R12, R12, 0xff, RZ, 0xc0, !PT ;  /* 0x000000ff0c0c7812 */ /* 0x000fe400078ec0ff */
[----:B------:R3:W-:Y:S01]  /*3460*/  I2F.F16 R47, R15 ;  /* 0x0000000f002f7306 */ /* 0x0007e20000200c00 */
[----:B------:R-:W-:Y:S02]  /*3470*/  LOP3.LUT R13, R13, 0xff, RZ, 0xc0, !PT ;  /* 0x000000ff0d0d7812 */ /* 0x000fe400078ec0ff */
[----:B------:R-:W-:Y:S02]  /*3480*/  IADD3 R53, R12, -0x80, RZ ;  /* 0xffffff800c357810 */ /* 0x000fe40007ffe0ff */
[----:B------:R-:W-:Y:S02]  /*3490*/  IADD3 R13, R13, -0x80, RZ ;  /* 0xffffff800d0d7810 */ /* 0x000fe40007ffe0ff */
[----:B------:R-:W-:Y:S01]  /*34a0*/  ISETP.GE.AND P0, PT, R35, 0x2, PT ;  /* 0x000000022300780c */ /* 0x000fe20003f06270 */
[----:B------:R-:W1:Y:S01]  /*34b0*/  I2F.F16 R38, R38 ;  /* 0x0000002600267306 */ /* 0x000e620000200c00 */
[----:B---3--:R-:W-:-:S02]  /*34c0*/  HADD2.F32 R15, -RZ, R37.H0_H0 ;  /* 0x20000025ff0f7230 */ /* 0x008fc40000004100 */
[----:B0-----:R-:W-:-:S05]  /*34d0*/  HADD2.F32 R37, -RZ, R46.H0_H0 ;  /* 0x2000002eff257230 */ /* 0x001fca0000004100 */
[----:B------:R-:W-:Y:S01]  /*34e0*/  I2F.F16 R48, R48 ;  /* 0x0000003000307306 */ /* 0x000fe20000200c00 */
[----:B-1----:R-:W-:-:S07]  /*34f0*/  HADD2.F32 R38, -RZ, R38.H0_H0 ;  /* 0x20000026ff267230 */ /* 0x002fce0000004100 */
[----:B------:R-:W0:Y:S08]  /*3500*/  I2F.F16 R25, R13 ;  /* 0x0000000d00197306 */ /* 0x000e300000200c00 */
[----:B------:R-:W-:Y:S01]  /*3510*/  I2F.F16 R53, R53 ;  /* 0x0000003500357306 */ /* 0x000fe20000200c00 */
[----:B0-----:R-:W-:-:S07]  /*3520*/  HADD2.F32 R25, -RZ, R25.H0_H0 ;  /* 0x20000019ff197230 */ /* 0x001fce0000004100 */
[----:B------:R-:W0:Y:S08]  /*3530*/  I2F.F16 R41, R41 ;  /* 0x0000002900297306 */ /* 0x000e300000200c00 */
[----:B------:R-:W1:Y:S01]  /*3540*/  I2F.F16 R40, R40 ;  /* 0x0000002800287306 */ /* 0x000e620000200c00 */
[----:B0-----:R-:W-:-:S07]  /*3550*/  HADD2.F32 R41, -RZ, R41.H0_H0 ;  /* 0x20000029ff297230 */ /* 0x001fce0000004100 */
[----:B------:R-:W0:Y:S01]  /*3560*/  I2F.F16 R39, R39 ;  /* 0x0000002700277306 */ /* 0x000e220000200c00 */
[----:B-1----:R-:W-:-:S07]  /*3570*/  HADD2.F32 R40, -RZ, R40.H0_H0 ;  /* 0x20000028ff287230 */ /* 0x002fce0000004100 */
[----:B------:R-:W-:Y:S01]  /*3580*/  I2F.F16 R52, R52 ;  /* 0x0000003400347306 */ /* 0x000fe20000200c00 */
[----:B0-----:R-:W-:Y:S01]  /*3590*/  HADD2.F32 R39, -RZ, R39.H0_H0 ;  /* 0x20000027ff277230 */ /* 0x001fe20000004100 */
[----:B--2---:R-:W-:Y:S02]  /*35a0*/  LOP3.LUT R14, R18, 0xff, RZ, 0xc0, !PT ;  /* 0x000000ff120e7812 */ /* 0x004fe400078ec0ff */
[----:B------:R-:W-:Y:S02]  /*35b0*/  SHF.R.U32.HI R26, RZ, 0x8, R17 ;  /* 0x00000008ff1a7819 */ /* 0x000fe40000011611 */
[----:B------:R-:W-:Y:S02]  /*35c0*/  IADD3 R43, R14, -0x80, RZ ;  /* 0xffffff800e2b7810 */ /* 0x000fe40007ffe0ff */
[----:B------:R-:W-:Y:S02]  /*35d0*/  LOP3.LUT R14, R19, 0xff, RZ, 0xc0, !PT ;  /* 0x000000ff130e7812 */ /* 0x000fe400078ec0ff */
[----:B------:R-:W-:-:S02]  /*35e0*/  LOP3.LUT R26, R26, 0xff, RZ, 0xc0, !PT ;  /* 0x000000ff1a1a7812 */ /* 0x000fc400078ec0ff */
[----:B------:R-:W-:Y:S01]  /*35f0*/  IADD3 R42, R14, -0x80, RZ ;  /* 0xffffff800e2a7810 */ /* 0x000fe20007ffe0ff */
[----:B------:R-:W-:Y:S02]  /*3600*/  HADD2.F32 R14, -RZ, R29.H0_H0 ;  /* 0x2000001dff0e7230 */ /* 0x000fe40000004100 */
[----:B------:R-:W-:Y:S01]  /*3610*/  FFMA.FTZ R29, R21, R15, RZ ;  /* 0x0000000f151d7223 */ /* 0x000fe200000100ff */
[----:B------:R-:W-:Y:S01]  /*3620*/  IADD3 R59, R26, -0x80, RZ ;  /* 0xffffff801a3b7810 */ /* 0x000fe20007ffe0ff */
[----:B------:R-:W-:Y:S01]  /*3630*/  HADD2.F32 R26, -RZ, R24.H0_H0 ;  /* 0x20000018ff1a7230 */ /* 0x000fe20000004100 */
[----:B------:R-:W-:Y:S01]  /*3640*/  LOP3.LUT R12, R16, 0xff, RZ, 0xc0, !PT ;  /* 0x000000ff100c7812 */ /* 0x000fe200078ec0ff */
[----:B------:R-:W-:Y:S01]  /*3650*/  FFMA.FTZ R64, R58, R37, R29 ;  /* 0x000000253a407223 */ /* 0x000fe2000001001d */
[----:B------:R-:W-:Y:S01]  /*3660*/  HADD2.F32 R24, -RZ, R28.H0_H0 ;  /* 0x2000001cff187230 */ /* 0x000fe20000004100 */
[----:B------:R-:W-:Y:S01]  /*3670*/  LOP3.LUT R13, R17, 0xff, RZ, 0xc0, !PT ;  /* 0x000000ff110d7812 */ /* 0x000fe200078ec0ff */
[----:B------:R-:W0:Y:S01]  /*3680*/  LDS.64 R28, [UR4+0x18] ;  /* 0x00001804ff1c7984 */ /* 0x000e220008000a00 */
[----:B------:R-:W-:Y:S01]  /*3690*/  IADD3 R12, R12, -0x80, RZ ;  /* 0xffffff800c0c7810 */ /* 0x000fe20007ffe0ff */
[----:B------:R-:W1:Y:S01]  /*36a0*/  I2F.F16 R42, R42 ;  /* 0x0000002a002a7306 */ /* 0x000e620000200c00 */
[----:B------:R-:W-:-:S02]  /*36b0*/  IADD3 R13, R13, -0x80, RZ ;  /* 0xffffff800d0d7810 */ /* 0x000fc40007ffe0ff */
[--C-:B------:R-:W-:Y:S02]  /*36c0*/  SHF.R.U32.HI R56, RZ, 0x8, R16.reuse ;  /* 0x00000008ff387819 */ /* 0x100fe40000011610 */
[----:B------:R-:W-:Y:S02]  /*36d0*/  LEA.HI R50, R16, 0xffffff80, RZ, 0x8 ;  /* 0xffffff8010327811 */ /* 0x000fe400078f40ff */
[----:B------:R-:W-:Y:S01]  /*36e0*/  LOP3.LUT R56, R56, 0xff, RZ, 0xc0, !PT ;  /* 0x000000ff38387812 */ /* 0x000fe200078ec0ff */
[----:B------:R2:W3:Y:S01]  /*36f0*/  I2F.F16 R45, R12 ;  /* 0x0000000c002d7306 */ /* 0x0004e20000200c00 */
[----:B------:R-:W-:Y:S02]  /*3700*/  SHF.R.U32.HI R16, RZ, 0x10, R16 ;  /* 0x00000010ff107819 */ /* 0x000fe40000011610 */
[----:B------:R-:W-:Y:S02]  /*3710*/  LEA.HI R51, R18, 0xffffff80, RZ, 0x8 ;  /* 0xffffff8012337811 */ /* 0x000fe400078f40ff */
[----:B------:R-:W-:-:S02]  /*3720*/  LEA.HI R49, R17, 0xffffff80, RZ, 0x8 ;  /* 0xffffff8011317811 */ /* 0x000fc400078f40ff */
[----:B------:R-:W-:Y:S01]  /*3730*/  LEA.HI R54, R19, 0xffffff80, RZ, 0x8 ;  /* 0xffffff8013367811 */ /* 0x000fe200078f40ff */
[----:B------:R4:W0:Y:S01]  /*3740*/  I2F.F16 R44, R13 ;  /* 0x0000000d002c7306 */ /* 0x0008220000200c00 */
[----:B--2---:R-:W-:Y:S02]  /*3750*/  HADD2.F32 R12, -RZ, R30.H0_H0 ;  /* 0x2000001eff0c7230 */ /* 0x004fe40000004100 */
[----:B------:R-:W-:Y:S02]  /*3760*/  HADD2.F32 R30, -RZ, R53.H0_H0 ;  /* 0x20000035ff1e7230 */ /* 0x000fe40000004100 */
[----:B------:R-:W-:Y:S02]  /*3770*/  HADD2.F32 R53, -RZ, R27.H0_H0 ;  /* 0x2000001bff357230 */ /* 0x000fe40000004100 */
[----:B------:R-:W-:Y:S01]  /*3780*/  FFMA.FTZ R46, R21, R12, RZ ;  /* 0x0000000c152e7223 */ /* 0x000fe200000100ff */
[----:B-1----:R-:W-:Y:S01]  /*3790*/  HADD2.F32 R42, -RZ, R42.H0_H0 ;  /* 0x2000002aff2a7230 */ /* 0x002fe20000004100 */
[----:B------:R-:W1:Y:S01]  /*37a0*/  I2F.F16 R43, R43 ;  /* 0x0000002b002b7306 */ /* 0x000e620000200c00 */
[----:B----4-:R-:W-:-:S02]  /*37b0*/  HADD2.F32 R13, -RZ, R31.H0_H0 ;  /* 0x2000001fff0d7230 */ /* 0x010fc40000004100 */
[----:B------:R-:W-:Y:S01]  /*37c0*/  FFMA.FTZ R64, R53, R25, R64 ;  /* 0x0000001935407223 */ /* 0x000fe20000010040 */
[----:B------:R-:W-:Y:S01]  /*37d0*/  HADD2.F32 R31, -RZ, R48.H0_H0 ;  /* 0x20000030ff1f7230 */ /* 0x000fe20000004100 */
[----:B------:R-:W-:Y:S01]  /*37e0*/  IADD3 R48, R56, -0x80, RZ ;  /* 0xffffff8038307810 */ /* 0x000fe20007ffe0ff */
[----:B---3--:R-:W-:Y:S02]  /*37f0*/  HADD2.F32 R45, -RZ, R45.H0_H0 ;  /* 0x2000002dff2d7230 */ /* 0x008fe40000004100 */
[----:B------:R-:W-:Y:S01]  /*3800*/  FFMA.FTZ R57, R13, R21, RZ ;  /* 0x000000150d397223 */ /* 0x000fe200000100ff */
[----:B------:R-:W-:Y:S01]  /*3810*/  FFMA.FTZ R21, R21, R14, RZ ;  /* 0x0000000e15157223 */ /* 0x000fe200000100ff */
[----:B------:R-:W-:Y:S01]  /*3820*/  FFMA.FTZ R55, R58, R31, R46 ;  /* 0x0000001f3a377223 */ /* 0x000fe2000001002e */
[----:B------:R-:W-:Y:S01]  /*3830*/  SHF.R.U32.HI R46, RZ, 0x8, R18 ;  /* 0x00000008ff2e7819 */ /* 0x000fe20000011612 */
[----:B------:R-:W-:Y:S01]  /*3840*/  FFMA.FTZ R57, R38, R58, R57 ;  /* 0x0000003a26397223 */ /* 0x000fe20000010039 */
[----:B------:R-:W-:Y:S01]  /*3850*/  FFMA.FTZ R58, R58, R30, R21 ;  /* 0x0000001e3a3a7223 */ /* 0x000fe20000010015 */
[----:B------:R-:W-:-:S02]  /*3860*/  HADD2.F32 R21, -RZ, R47.H0_H0 ;  /* 0x2000002fff157230 */ /* 0x000fc40000004100 */
[C---:B------:R-:W-:Y:S01]  /*3870*/  FFMA.FTZ R56, R53.reuse, R24, R55 ;  /* 0x0000001835387223 */ /* 0x040fe20000010037 */
[----:B------:R-:W-:Y:S01]  /*3880*/  SHF.R.U32.HI R55, RZ, 0x8, R19 ;  /* 0x00000008ff377819 */ /* 0x000fe20000011613 */
[----:B------:R-:W-:Y:S01]  /*3890*/  FFMA.FTZ R62, R26, R53, R57 ;  /* 0x000000351a3e7223 */ /* 0x000fe20000010039 */
[----:B------:R-:W-:Y:S01]  /*38a0*/  LOP3.LUT R46, R46, 0xff, RZ, 0xc0, !PT ;  /* 0x000000ff2e2e7812 */ /* 0x000fe200078ec0ff */
[----:B------:R-:W-:Y:S01]  /*38b0*/  FFMA.FTZ R58, R53, R21, R58 ;  /* 0x00000015353a7223 */ /* 0x000fe2000001003a */
[----:B------:R-:W-:Y:S01]  /*38c0*/  HADD2.F32 R53, -RZ, R27.H1_H1 ;  /* 0x3000001bff357230 */ /* 0x000fe20000004100 */
[----:B------:R-:W-:Y:S01]  /*38d0*/  LOP3.LUT R27, R55, 0xff, RZ, 0xc0, !PT ;  /* 0x000000ff371b7812 */ /* 0x000fe200078ec0ff */
[----:B------:R2:W-:Y:S01]  /*38e0*/  I2F.F16 R47, R59 ;  /* 0x0000003b002f7306 */ /* 0x0005e20000200c00 */
[----:B------:R-:W-:Y:S01]  /*38f0*/  SHF.R.U32.HI R18, RZ, 0x10, R18 ;  /* 0x00000010ff127819 */ /* 0x000fe20000011612 */
[----:B0-----:R-:W-:Y:S01]  /*3900*/  HADD2.F32 R44, -RZ, R44.H0_H0 ;  /* 0x2000002cff2c7230 */ /* 0x001fe20000004100 */
[----:B------:R-:W-:Y:S01]  /*3910*/  SHF.R.U32.HI R55, RZ, 0x10, R17 ;  /* 0x00000010ff377819 */ /* 0x000fe20000011611 */
[----:B------:R-:W-:Y:S01]  /*3920*/  FFMA.FTZ R62, R41, R53, R62 ;  /* 0x00000035293e7223 */ /* 0x000fe2000001003e */
[----:B------:R-:W-:Y:S01]  /*3930*/  IADD3 R57, R27, -0x80, RZ ;  /* 0xffffff801b397810 */ /* 0x000fe20007ffe0ff */
[----:B------:R-:W-:Y:S01]  /*3940*/  HADD2.F32 R27, -RZ, R52.H0_H0 ;  /* 0x20000034ff1b7230 */ /* 0x000fe20000004100 */
[----:B------:R-:W-:Y:S01]  /*3950*/  LOP3.LUT R17, R16, 0xff, RZ, 0xc0, !PT ;  /* 0x000000ff10117812 */ /* 0x000fe200078ec0ff */
[----:B------:R-:W0:Y:S01]  /*3960*/  I2F.F16 R48, R48 ;  /* 0x0000003000307306 */ /* 0x000e220000200c00 */
[----:B------:R-:W-:Y:S01]  /*3970*/  SHF.R.U32.HI R19, RZ, 0x10, R19 ;  /* 0x00000010ff137819 */ /* 0x000fe20000011613 */
[----:B------:R-:W-:Y:S01]  /*3980*/  FFMA.FTZ R56, R53, R39, R56 ;  /* 0x0000002735387223 */ /* 0x000fe20000010038 */
[----:B------:R-:W-:Y:S01]  /*3990*/  IADD3 R46, R46, -0x80, RZ ;  /* 0xffffff802e2e7810 */ /* 0x000fe20007ffe0ff */
[----:B-1----:R-:W-:Y:S01]  /*39a0*/  HADD2.F32 R43, -RZ, R43.H0_H0 ;  /* 0x2000002bff2b7230 */ /* 0x002fe20000004100 */
[----:B------:R-:W-:Y:S01]  /*39b0*/  LOP3.LUT R18, R18, 0xff, RZ, 0xc0, !PT ;  /* 0x000000ff12127812 */ /* 0x000fe200078ec0ff */
[--C-:B------:R-:W-:Y:S01]  /*39c0*/  HADD2.F32 R63, -RZ, R28.reuse.H1_H1 ;  /* 0x3000001cff3f7230 */ /* 0x100fe20000004100 */
[----:B------:R-:W-:Y:S01]  /*39d0*/  LOP3.LUT R55, R55, 0xff, RZ, 0xc0, !PT ;  /* 0x000000ff37377812 */ /* 0x000fe200078ec0ff */
[----:B------:R-:W1:Y:S01]  /*39e0*/  I2F.F16 R16, R57 ;  /* 0x0000003900107306 */ /* 0x000e620000200c00 */
[----:B--2---:R-:W-:Y:S01]  /*39f0*/  IADD3 R59, R17, -0x80, RZ ;  /* 0xffffff80113b7810 */ /* 0x004fe20007ffe0ff */
[----:B------:R-:W-:Y:S01]  /*3a00*/  FFMA.FTZ R17, R53, R40, R64 ;  /* 0x0000002835117223 */ /* 0x000fe20000010040 */
[----:B------:R-:W-:Y:S01]  /*3a10*/  LOP3.LUT R19, R19, 0xff, RZ, 0xc0, !PT ;  /* 0x000000ff13137812 */ /* 0x000fe200078ec0ff */
[----:B------:R-:W-:Y:S01]  /*3a20*/  FFMA.FTZ R53, R53, R27, R58 ;  /* 0x0000001b35357223 */ /* 0x000fe2000001003a */
[----:B------:R-:W-:Y:S01]  /*3a30*/  IADD3 R52, R18, -0x80, RZ ;  /* 0xffffff8012347810 */ /* 0x000fe20007ffe0ff */
[----:B------:R-:W-:Y:S01]  /*3a40*/  HADD2.F32 R58, -RZ, R28.H0_H0 ;  /* 0x2000001cff3a7230 */ /* 0x000fe20000004100 */
[----:B------:R-:W-:Y:S01]  /*3a50*/  IADD3 R55, R55, -0x80, RZ ;  /* 0xffffff8037377810 */ /* 0x000fe20007ffe0ff */
[----:B------:R-:W2:Y:S01]  /*3a60*/  I2F.F16 R46, R46 ;  /* 0x0000002e002e7306 */ /* 0x000ea20000200c00 */
[----:B------:R-:W-:Y:S01]  /*3a70*/  IADD3 R64, R19, -0x80, RZ ;  /* 0xffffff8013407810 */ /* 0x000fe20007ffe0ff */
[----:B0-----:R-:W-:-:S02]  /*3a80*/  HADD2.F32 R48, -RZ, R48.H0_H0 ;  /* 0x20000030ff307230 */ /* 0x001fc40000004100 */
[----:B------:R-:W-:Y:S01]  /*3a90*/  FFMA.FTZ R19, R45, R58, R62 ;  /* 0x0000003a2d137223 */ /* 0x000fe2000001003e */
[C---:B------:R-:W-:Y:S01]  /*3aa0*/  FFMA.FTZ R18, R58.reuse, R44, R17 ;  /* 0x0000002c3a127223 */ /* 0x040fe20000010011 */
[----:B------:R-:W-:Y:S01]  /*3ab0*/  FFMA.FTZ R17, R58, R43, R56 ;  /* 0x0000002b3a117223 */ /* 0x000fe20000010038 */
[----:B------:R-:W-:Y:S01]  /*3ac0*/  HADD2.F32 R47, -RZ, R47.H0_H0 ;  /* 0x2000002fff2f7230 */ /* 0x000fe20000004100 */
[----:B------:R-:W0:Y:S01]  /*3ad0*/  I2F.F16 R51, R51 ;  /* 0x0000003300337306 */ /* 0x000e220000200c00 */
[----:B-1----:R-:W-:Y:S02]  /*3ae0*/  HADD2.F32 R28, -RZ, R16.H0_H0 ;  /* 0x20000010ff1c7230 */ /* 0x002fe40000004100 */
[----:B------:R-:W-:Y:S01]  /*3af0*/  FFMA.FTZ R16, R48, R63, R19 ;  /* 0x0000003f30107223 */ /* 0x000fe20000010013 */
[----:B------:R-:W-:Y:S02]  /*3b00*/  HADD2.F32 R19, -RZ, R29.H0_H0 ;  /* 0x2000001dff137230 */ /* 0x000fe40000004100 */
[C---:B------:R-:W-:Y:S01]  /*3b10*/  FFMA.FTZ R18, R63.reuse, R47, R18 ;  /* 0x0000002f3f127223 */ /* 0x040fe20000010012 */
[----:B--2---:R-:W-:Y:S01]  /*3b20*/  HADD2.F32 R46, -RZ, R46.H0_H0 ;  /* 0x2000002eff2e7230 */ /* 0x004fe20000004100 */
[----:B------:R1:W2:Y:S04]  /*3b30*/  I2F.F16 R57, R55 ;  /* 0x0000003700397306 */ /* 0x0002a80000200c00 */
[----:B------:R-:W-:-:S04]  /*3b40*/  FFMA.FTZ R17, R63, R46, R17 ;  /* 0x0000002e3f117223 */ /* 0x000fc80000010011 */
[----:B------:R-:W3:Y:S01]  /*3b50*/  I2F.F16 R59, R59 ;  /* 0x0000003b003b7306 */ /* 0x000ee20000200c00 */
[----:B-1----:R-:W-:-:S04]  /*3b60*/  FFMA.FTZ R55, R58, R42, R53 ;  /* 0x0000002a3a377223 */ /* 0x002fc80000010035 */
[----:B------:R-:W-:Y:S01]  /*3b70*/  FFMA.FTZ R56, R63, R28, R55 ;  /* 0x0000001c3f387223 */ /* 0x000fe20000010037 */
[----:B------:R-:W-:Y:S02]  /*3b80*/  HADD2.F32 R55, -RZ, R29.H1_H1 ;  /* 0x3000001dff377230 */ /* 0x000fe40000004100 */
[----:B------:R-:W1:Y:S01]  /*3b90*/  I2F.F16 R52, R52 ;  /* 0x0000003400347306 */ /* 0x000e620000200c00 */
[----:B0-----:R-:W-:Y:S02]  /*3ba0*/  HADD2.F32 R29, -RZ, R51.H0_H0 ;  /* 0x20000033ff1d7230 */ /* 0x001fe40000004100 */
[----:B--2---:R-:W-:Y:S02]  /*3bb0*/  HADD2.F32 R51, -RZ, R57.H0_H0 ;  /* 0x20000039ff337230 */ /* 0x004fe40000004100 */
[----:B---3--:R-:W-:-:S03]  /*3bc0*/  HADD2.F32 R59, -RZ, R59.H0_H0 ;  /* 0x2000003bff3b7230 */ /* 0x008fc60000004100 */
[----:B------:R-:W0:Y:S01]  /*3bd0*/  I2F.F16 R53, R64 ;  /* 0x0000004000357306 */ /* 0x000e220000200c00 */
[----:B------:R-:W-:Y:S01]  /*3be0*/  FFMA.FTZ R18, R19, R51, R18 ;  /* 0x0000003313127223 */ /* 0x000fe20000010012 */
[----:B------:R-:W-:Y:S01]  /*3bf0*/  FFMA.FTZ R57, R59, R19, R16 ;  /* 0x000000133b397223 */ /* 0x000fe20000010010 */
[----:B-1----:R-:W-:-:S05]  /*3c00*/  HADD2.F32 R52, -RZ, R52.H0_H0 ;  /* 0x20000034ff347230 */ /* 0x002fca0000004100 */
[----:B------:R-:W1:Y:S01]  /*3c10*/  I2F.F16 R49, R49 ;  /* 0x0000003100317306 */ /* 0x000e620000200c00 */
[----:B------:R-:W-:Y:S01]  /*3c20*/  FFMA.FTZ R58, R19, R52, R17 ;  /* 0x00000034133a7223 */ /* 0x000fe20000010011 */
[----:B0-----:R-:W-:-:S06]  /*3c30*/  HADD2.F32 R53, -RZ, R53.H0_H0 ;  /* 0x20000035ff357230 */ /* 0x001fcc0000004100 */
[----:B------:R-:W0:Y:S01]  /*3c40*/  I2F.F16 R50, R50 ;  /* 0x0000003200327306 */ /* 0x000e220000200c00 */
[----:B------:R-:W-:Y:S01]  /*3c50*/  FFMA.FTZ R19, R19, R53, R56 ;  /* 0x0000003513137223 */ /* 0x000fe20000010038 */
[----:B------:R-:W-:Y:S02]  /*3c60*/  HADD2.F32 R56, -RZ, R2.H1_H1 ;  /* 0x30000002ff387230 */ /* 0x000fe40000004100 */
[----:B-1----:R-:W-:-:S04]  /*3c70*/  HADD2.F32 R49, -RZ, R49.H0_H0 ;  /* 0x20000031ff317230 */ /* 0x002fc80000004100 */
[----:B------:R-:W1:Y:S01]  /*3c80*/  I2F.F16 R54, R54 ;  /* 0x0000003600367306 */ /* 0x000e620000200c00 */
[C---:B------:R-:W-:Y:S01]  /*3c90*/  FFMA.FTZ R17, R55.reuse, R49, R18 ;  /* 0x0000003137117223 */ /* 0x040fe20000010012 */
[----:B------:R-:W-:Y:S01]  /*3ca0*/  FFMA.FTZ R18, R55, R29, R58 ;  /* 0x0000001d37127223 */ /* 0x000fe2000001003a */
[----:B------:R-:W-:Y:S02]  /*3cb0*/  HADD2.F32 R58, -RZ, R0.H1_H1 ;  /* 0x30000000ff3a7230 */ /* 0x000fe40000004100 */
[----:B0-----:R-:W-:Y:S02]  /*3cc0*/  HADD2.F32 R50, -RZ, R50.H0_H0 ;  /* 0x20000032ff327230 */ /* 0x001fe40000004100 */
[----:B------:R-:W-:-:S03]  /*3cd0*/  FMUL.FTZ R17, R17, R56 ;  /* 0x0000003811117220 */ /* 0x000fc60000410000 */
[----:B------:R-:W-:Y:S01]  /*3ce0*/  FFMA.FTZ R16, R50, R55, R57 ;  /* 0x0000003732107223 */ /* 0x000fe20000010039 */
[----:B------:R-:W-:Y:S01]  /*3cf0*/  HADD2.F32 R57, -RZ, R0.H0_H0 ;  /* 0x20000000ff397230 */ /* 0x000fe20000004100 */
[----:B------:R-:W-:Y:S01]  /*3d00*/  F2FP.F16.F32.PACK_AB R17, RZ, R17 ;  /* 0x00000011ff11723e */ /* 0x000fe200000000ff */
[----:B-1----:R-:W-:-:S03]  /*3d10*/  HADD2.F32 R54, -RZ, R54.H0_H0 ;  /* 0x20000036ff367230 */ /* 0x002fc60000004100 */
[----:B------:R-:W-:Y:S02]  /*3d20*/  FMUL.FTZ R18, R18, R57 ;  /* 0x0000003912127220 */ /* 0x000fe40000410000 */
[----:B------:R-:W-:Y:S01]  /*3d30*/  FFMA.FTZ R19, R55, R54, R19 ;  /* 0x0000003637137223 */ /* 0x000fe20000010013 */
[----:B------:R-:W-:Y:S02]  /*3d40*/  HADD2.F32 R55, -RZ, R2.H0_H0 ;  /* 0x20000002ff377230 */ /* 0x000fe40000004100 */
[----:B------:R-:W-:Y:S01]  /*3d50*/  F2FP.F16.F32.PACK_AB R18, RZ, R18 ;  /* 0x00000012ff12723e */ /* 0x000fe200000000ff */
[----:B------:R-:W-:Y:S02]  /*3d60*/  FMUL.FTZ R19, R19, R58 ;  /* 0x0000003a13137220 */ /* 0x000fe40000410000 */
        /* <DEDUP_REMOVED lines=9> */
[----:B------:R-:W-:Y:S01]  /*3e00*/  ISETP.NE.AND P0, PT, R35, 0x2, PT ;  /* 0x000000022300780c */ /* 0x000fe20003f05270 */
[--C-:B0-----:R-:W-:Y:S02]  /*3e10*/  HADD2.F32 R18, -RZ, R16.reuse.H0_H0 ;  /* 0x20000010ff127230 */ /* 0x101fe40000004100 */
[----:B------:R-:W-:-:S03]  /*3e20*/  HADD2.F32 R16, -RZ, R16.H1_H1 ;  /* 0x30000010ff107230 */ /* 0x000fc60000004100 */
        /* <DEDUP_REMOVED lines=14> */
[----:B------:R-:W0:Y:S01]  /*3f10*/  LDS.64 R18, [UR4+0x98] ;  /* 0x00009804ff127984 */ /* 0x000e220008000a00 */
[-C--:B------:R-:W-:Y:S01]  /*3f20*/  FFMA.FTZ R64, R41, R17.reuse, R64 ;  /* 0x0000001129407223 */ /* 0x080fe20000010040 */
[-C--:B------:R-:W-:Y:S01]  /*3f30*/  FFMA.FTZ R63, R40, R17.reuse, R63 ;  /* 0x00000011283f7223 */ /* 0x080fe2000001003f */
[-C--:B------:R-:W-:Y:S01]  /*3f40*/  FFMA.FTZ R65, R27, R17.reuse, R16 ;  /* 0x000000111b417223 */ /* 0x080fe20000010010 */
[----:B------:R-:W-:Y:S01]  /*3f50*/  FFMA.FTZ R62, R39, R17, R62 ;  /* 0x00000011273e7223 */ /* 0x000fe2000001003e */
[--C-:B0-----:R-:W-:Y:S02]  /*3f60*/  HADD2.F32 R16, -RZ, R18.reuse.H0_H0 ;  /* 0x20000012ff107230 */ /* 0x101fe40000004100 */
[----:B------:R-:W-:-:S03]  /*3f70*/  HADD2.F32 R17, -RZ, R18.H1_H1 ;  /* 0x30000012ff117230 */ /* 0x000fc60000004100 */
[-C--:B------:R-:W-:Y:S01]  /*3f80*/  FFMA.FTZ R67, R45, R16.reuse, R64 ;  /* 0x000000102d437223 */ /* 0x080fe20000010040 */
[-C--:B------:R-:W-:Y:S01]  /*3f90*/  FFMA.FTZ R18, R44, R16.reuse, R63 ;  /* 0x000000102c127223 */ /* 0x080fe2000001003f */
[-C--:B------:R-:W-:Y:S01]  /*3fa0*/  FFMA.FTZ R63, R43, R16.reuse, R62 ;  /* 0x000000102b3f7223 */ /* 0x080fe2000001003e */
[----:B------:R-:W-:Y:S01]  /*3fb0*/  FFMA.FTZ R65, R42, R16, R65 ;  /* 0x000000102a417223 */ /* 0x000fe20000010041 */
        /* <DEDUP_REMOVED lines=28> */
[----:B------:R-:W-:Y:S01]  /*4180*/  ISETP.GE.AND P0, PT, R35, 0x4, PT ;  /* 0x000000042300780c */ /* 0x000fe20003f06270 */
        /* <DEDUP_REMOVED lines=108> */
.L_x_98:
[----:B0-----:R-:W-:-:S05]  /*4850*/  IMAD.WIDE R60, R36, 0x8, R60 ;  /* 0x00000008243c7825 */ /* 0x001fca00078e023c */
[----:B-----5:R0:W5:Y:S01]  /*4860*/  LDG.E.128.CONSTANT R12, desc[UR6][R60.64] ;  /* 0x000000063c0c7981 */ /* 0x020162000c1e9d00 */
        /* <DEDUP_REMOVED lines=365> */
.L_x_99:
        /* <DEDUP_REMOVED lines=12> */
[----:B------:R-:W-:Y:S01]  /*6000*/  I2F.F16 R30, R30 ;  /* 0x0000001e001e7306 */ /* 0x000fe20000200c00 */
[----:B------:R-:W-:-:S02]  /*6010*/  LOP3.LUT R21, R12, 0xff, RZ, 0xc0, !PT ;  /* 0x000000ff0c157812 */ /* 0x000fc400078ec0ff */
[----:B------:R-:W-:Y:S02]  /*6020*/  LEA.HI R39, R12, 0xffffff80, RZ, 0x8 ;  /* 0xffffff800c277811 */ /* 0x000fe400078f40ff */
[----:B------:R-:W-:Y:S02]  /*6030*/  IADD3 R21, R21, -0x80, RZ ;  /* 0xffffff8015157810 */ /* 0x000fe40007ffe0ff */
[--C-:B------:R-:W-:Y:S01]  /*6040*/  SHF.R.U32.HI R22, RZ, 0x8, R12.reuse ;  /* 0x00000008ff167819 */ /* 0x100fe2000001160c */
[----:B------:R-:W-:Y:S01]  /*6050*/  I2F.F16 R28, R28 ;  /* 0x0000001c001c7306 */ /* 0x000fe20000200c00 */
[----:B------:R-:W-:Y:S02]  /*6060*/  SHF.R.U32.HI R12, RZ, 0x10, R12 ;  /* 0x00000010ff0c7819 */ /* 0x000fe4000001160c */
[----:B------:R-:W-:Y:S02]  /*6070*/  LEA.HI R38, R13, 0xffffff80, RZ, 0x8 ;  /* 0xffffff800d267811 */ /* 0x000fe400078f40ff */
[----:B------:R-:W-:-:S02]  /*6080*/  LOP3.LUT R12, R12, 0xff, RZ, 0xc0, !PT ;  /* 0x000000ff0c0c7812 */ /* 0x000fc400078ec0ff */
[----:B------:R-:W-:Y:S01]  /*6090*/  LOP3.LUT R22, R22, 0xff, RZ, 0xc0, !PT ;  /* 0x000000ff16167812 */ /* 0x000fe200078ec0ff */
[----:B------:R3:W-:Y:S01]  /*60a0*/  I2F.F16 R29, R21 ;  /* 0x00000015001d7306 */ /* 0x0007e20000200c00 */
[----:B------:R-:W-:Y:S02]  /*60b0*/  IADD3 R12, R12, -0x80, RZ ;  /* 0xffffff800c0c7810 */ /* 0x000fe40007ffe0ff */
[----:B------:R-:W-:Y:S02]  /*60c0*/  LEA.HI R37, R14, 0xffffff80, RZ, 0x8 ;  /* 0xffffff800e257811 */ /* 0x000fe400078f40ff */
[----:B------:R-:W-:Y:S02]  /*60d0*/  IADD3 R22, R22, -0x80, RZ ;  /* 0xffffff8016167810 */ /* 0x000fe40007ffe0ff */
[----:B------:R-:W-:Y:S01]  /*60e0*/  SHF.R.U32.HI R23, RZ, 0x8, R14 ;  /* 0x00000008ff177819 */ /* 0x000fe2000001160e */
[----:B------:R4:W0:Y:S01]  /*60f0*/  I2F.F16 R24, R12 ;  /* 0x0000000c00187306 */ /* 0x0008220000200c00 */
[----:B---3--:R-:W-:-:S02]  /*6100*/  SHF.R.U32.HI R21, RZ, 0x8, R13 ;  /* 0x00000008ff157819 */ /* 0x008fc4000001160d */
[----:B------:R-:W-:Y:S02]  /*6110*/  SHF.R.U32.HI R13, RZ, 0x10, R13 ;  /* 0x00000010ff0d7819 */ /* 0x000fe4000001160d */
[----:B------:R-:W-:Y:S02]  /*6120*/  SHF.R.U32.HI R14, RZ, 0x10, R14 ;  /* 0x00000010ff0e7819 */ /* 0x000fe4000001160e */
[----:B------:R-:W-:Y:S01]  /*6130*/  LOP3.LUT R13, R13, 0xff, RZ, 0xc0, !PT ;  /* 0x000000ff0d0d7812 */ /* 0x000fe200078ec0ff */
[----:B------:R3:W0:Y:S01]  /*6140*/  I2F.F16 R31, R22 ;  /* 0x00000016001f7306 */ /* 0x0006220000200c00 */
[----:B----4-:R-:W-:Y:S01]  /*6150*/  SHF.R.U32.HI R12, RZ, 0x8, R15 ;  /* 0x00000008ff0c7819 */ /* 0x010fe2000001160f */
[----:B-1----:R-:W-:Y:S01]  /*6160*/  HADD2.F32 R54, -RZ, R26.H1_H1 ;  /* 0x3000001aff367230 */ /* 0x002fe20000004100 */
[----:B------:R-:W-:Y:S02]  /*6170*/  IADD3 R13, R13, -0x80, RZ ;  /* 0xffffff800d0d7810 */ /* 0x000fe40007ffe0ff */
[----:B------:R-:W-:-:S02]  /*6180*/  LOP3.LUT R21, R21, 0xff, RZ, 0xc0, !PT ;  /* 0x000000ff15157812 */ /* 0x000fc400078ec0ff */
[----:B------:R-:W-:Y:S01]  /*6190*/  LOP3.LUT R14, R14, 0xff, RZ, 0xc0, !PT ;  /* 0x000000ff0e0e7812 */ /* 0x000fe200078ec0ff */
[----:B------:R-:W-:Y:S01]  /*61a0*/  I2F.F16 R25, R25 ;  /* 0x0000001900197306 */ /* 0x000fe20000200c00 */
[----:B---3--:R-:W-:Y:S01]  /*61b0*/  LOP3.LUT R22, R23, 0xff, RZ, 0xc0, !PT ;  /* 0x000000ff17167812 */ /* 0x008fe200078ec0ff */
[----:B0-----:R-:W-:Y:S01]  /*61c0*/  HADD2.F32 R24, -RZ, R24.H0_H0 ;  /* 0x20000018ff187230 */ /* 0x001fe20000004100 */
[----:B------:R-:W-:Y:S02]  /*61d0*/  LOP3.LUT R12, R12, 0xff, RZ, 0xc0, !PT ;  /* 0x000000ff0c0c7812 */ /* 0x000fe400078ec0ff */
[----:B------:R-:W-:Y:S02]  /*61e0*/  LEA.HI R50, R15, 0xffffff80, RZ, 0x8 ;  /* 0xffffff800f327811 */ /* 0x000fe400078f40ff */
[----:B------:R-:W-:Y:S01]  /*61f0*/  IADD3 R21, R21, -0x80, RZ ;  /* 0xffffff8015157810 */ /* 0x000fe20007ffe0ff */
[----:B------:R-:W0:Y:S01]  /*6200*/  I2F.F16 R23, R13 ;  /* 0x0000000d00177306 */ /* 0x000e220000200c00 */
[----:B------:R-:W-:Y:S01]  /*6210*/  SHF.R.U32.HI R15, RZ, 0x10, R15 ;  /* 0x00000010ff0f7819 */ /* 0x000fe2000001160f */
[----:B------:R-:W-:Y:S01]  /*6220*/  HADD2.F32 R31, -RZ, R31.H0_H0 ;  /* 0x2000001fff1f7230 */ /* 0x000fe20000004100 */
[----:B------:R-:W-:-:S02]  /*6230*/  IADD3 R14, R14, -0x80, RZ ;  /* 0xffffff800e0e7810 */ /* 0x000fc40007ffe0ff */
[----:B------:R-:W-:Y:S02]  /*6240*/  IADD3 R52, R12, -0x80, RZ ;  /* 0xffffff800c347810 */ /* 0x000fe40007ffe0ff */
[----:B------:R-:W-:Y:S01]  /*6250*/  IADD3 R51, R22, -0x80, RZ ;  /* 0xffffff8016337810 */ /* 0x000fe20007ffe0ff */
[----:B------:R1:W-:Y:S01]  /*6260*/  I2F.F16 R46, R21 ;  /* 0x00000015002e7306 */ /* 0x0003e20000200c00 */
[----:B------:R-:W-:Y:S02]  /*6270*/  LOP3.LUT R15, R15, 0xff, RZ, 0xc0, !PT ;  /* 0x000000ff0f0f7812 */ /* 0x000fe400078ec0ff */
[----:B------:R-:W-:Y:S02]  /*6280*/  ISETP.GE.AND P0, PT, R35, 0x2, PT ;  /* 0x000000022300780c */ /* 0x000fe40003f06270 */
[----:B------:R-:W-:Y:S01]  /*6290*/  IADD3 R15, R15, -0x80, RZ ;  /* 0xffffff800f0f7810 */ /* 0x000fe20007ffe0ff */
[----:B0-----:R-:W-:Y:S02]  /*62a0*/  HADD2.F32 R23, -RZ, R23.H0_H0 ;  /* 0x20000017ff177230 */ /* 0x001fe40000004100 */
[----:B------:R-:W0:Y:S01]  /*62b0*/  I2F.F16 R22, R14 ;  /* 0x0000000e00167306 */ /* 0x000e220000200c00 */
[----:B-1----:R-:W-:-:S07]  /*62c0*/  HADD2.F32 R21, -RZ, R26.H0_H0 ;  /* 0x2000001aff157230 */ /* 0x002fce0000004100 */
[----:B------:R1:W-:Y:S01]  /*62d0*/  I2F.F16 R44, R15 ;  /* 0x0000000f002c7306 */ /* 0x0003e20000200c00 */
[----:B0-----:R-:W-:-:S07]  /*62e0*/  HADD2.F32 R22, -RZ, R22.H0_H0 ;  /* 0x20000016ff167230 */ /* 0x001fce0000004100 */
[----:B------:R-:W0:Y:S01]  /*62f0*/  I2F.F16 R51, R51 ;  /* 0x0000003300337306 */ /* 0x000e220000200c00 */
[----:B-1----:R-:W-:Y:S02]  /*6300*/  HADD2.F32 R15, -RZ, R30.H0_H0 ;  /* 0x2000001eff0f7230 */ /* 0x002fe40000004100 */
[----:B------:R-:W-:-:S05]  /*6310*/  HADD2.F32 R30, -RZ, R46.H0_H0 ;  /* 0x2000002eff1e7230 */ /* 0x000fca0000004100 */
[----:B------:R-:W-:Y:S01]  /*6320*/  I2F.F16 R52, R52 ;  /* 0x0000003400347306 */ /* 0x000fe20000200c00 */
[----:B0-----:R-:W-:-:S07]  /*6330*/  HADD2.F32 R26, -RZ, R51.H0_H0 ;  /* 0x20000033ff1a7230 */ /* 0x001fce0000004100 */
[----:B------:R-:W0:Y:S01]  /*6340*/  I2F.F16 R39, R39 ;  /* 0x0000002700277306 */ /* 0x000e220000200c00 */
[----:B------:R-:W-:-:S07]  /*6350*/  HADD2.F32 R51, -RZ, R27.H0_H0 ;  /* 0x2000001bff337230 */ /* 0x000fce0000004100 */
[----:B------:R-:W1:Y:S01]  /*6360*/  I2F.F16 R38, R38 ;  /* 0x0000002600267306 */ /* 0x000e620000200c00 */
[----:B0-----:R-:W-:-:S07]  /*6370*/  HADD2.F32 R39, -RZ, R39.H0_H0 ;  /* 0x20000027ff277230 */ /* 0x001fce0000004100 */
[----:B------:R-:W0:Y:S01]  /*6380*/  I2F.F16 R37, R37 ;  /* 0x0000002500257306 */ /* 0x000e220000200c00 */
[----:B-1----:R-:W-:-:S07]  /*6390*/  HADD2.F32 R38, -RZ, R38.H0_H0 ;  /* 0x20000026ff267230 */ /* 0x002fce0000004100 */
[----:B------:R-:W-:Y:S01]  /*63a0*/  I2F.F16 R50, R50 ;  /* 0x0000003200327306 */ /* 0x000fe20000200c00 */
[----:B0-----:R-:W-:Y:S01]  /*63b0*/  HADD2.F32 R37, -RZ, R37.H0_H0 ;  /* 0x20000025ff257230 */ /* 0x001fe20000004100 */
[----:B--2---:R-:W-:Y:S02]  /*63c0*/  LOP3.LUT R13, R17, 0xff, RZ, 0xc0, !PT ;  /* 0x000000ff110d7812 */ /* 0x004fe400078ec0ff */
[----:B------:R-:W-:Y:S02]  /*63d0*/  LOP3.LUT R12, R16, 0xff, RZ, 0xc0, !PT ;  /* 0x000000ff100c7812 */ /* 0x000fe400078ec0ff */
[----:B------:R-:W-:Y:S02]  /*63e0*/  IADD3 R13, R13, -0x80, RZ ;  /* 0xffffff800d0d7810 */ /* 0x000fe40007ffe0ff */
[----:B------:R-:W-:Y:S02]  /*63f0*/  LOP3.LUT R14, R18, 0xff, RZ, 0xc0, !PT ;  /* 0x000000ff120e7812 */ /* 0x000fe400078ec0ff */
[----:B------:R-:W-:Y:S01]  /*6400*/  IADD3 R12, R12, -0x80, RZ ;  /* 0xffffff800c0c7810 */ /* 0x000fe20007ffe0ff */
[----:B------:R0:W-:Y:S01]  /*6410*/  I2F.F16 R42, R13 ;  /* 0x0000000d002a7306 */ /* 0x0001e20000200c00 */
[----:B------:R-:W-:-:S02]  /*6420*/  IADD3 R41, R14, -0x80, RZ ;  /* 0xffffff800e297810 */ /* 0x000fc40007ffe0ff */
[----:B------:R-:W-:Y:S02]  /*6430*/  LOP3.LUT R14, R19, 0xff, RZ, 0xc0, !PT ;  /* 0x000000ff130e7812 */ /* 0x000fe400078ec0ff */
[----:B------:R-:W-:Y:S02]  /*6440*/  SHF.R.U32.HI R45, RZ, 0x8, R17 ;  /* 0x00000008ff2d7819 */ /* 0x000fe40000011611 */
[----:B------:R-:W-:Y:S01]  /*6450*/  IADD3 R40, R14, -0x80, RZ ;  /* 0xffffff800e287810 */ /* 0x000fe20007ffe0ff */
[----:B------:R1:W2:Y:S01]  /*6460*/  I2F.F16 R43, R12 ;  /* 0x0000000c002b7306 */ /* 0x0002a20000200c00 */
[----:B0-----:R-:W-:Y:S02]  /*6470*/  HADD2.F32 R13, -RZ, R29.H0_H0 ;  /* 0x2000001dff0d7230 */ /* 0x001fe40000004100 */
[----:B------:R-:W-:Y:S01]  /*6480*/  FFMA.FTZ R29, R21, R15, RZ ;  /* 0x0000000f151d7223 */ /* 0x000fe200000100ff */
[----:B------:R-:W-:Y:S01]  /*6490*/  HADD2.F32 R14, -RZ, R25.H0_H0 ;  /* 0x20000019ff0e7230 */ /* 0x000fe20000004100 */
[----:B------:R-:W-:Y:S01]  /*64a0*/  SHF.R.U32.HI R56, RZ, 0x8, R16 ;  /* 0x00000008ff387819 */ /* 0x000fe20000011610 */
[----:B------:R-:W-:-:S02]  /*64b0*/  HADD2.F32 R25, -RZ, R52.H0_H0 ;  /* 0x20000034ff197230 */ /* 0x000fc40000004100 */
[----:B------:R-:W-:Y:S01]  /*64c0*/  FFMA.FTZ R62, R54, R30, R29 ;  /* 0x0000001e363e7223 */ /* 0x000fe2000001001d */
[----:B------:R-:W-:Y:S01]  /*64d0*/  LEA.HI R49, R16, 0xffffff80, RZ, 0x8 ;  /* 0xffffff8010317811 */ /* 0x000fe200078f40ff */
[----:B------:R-:W-:Y:S01]  /*64e0*/  FFMA.FTZ R46, R21, R14, RZ ;  /* 0x0000000e152e7223 */ /* 0x000fe200000100ff */
[----:B-1----:R-:W-:Y:S02]  /*64f0*/  HADD2.F32 R12, -RZ, R28.H0_H0 ;  /* 0x2000001cff0c7230 */ /* 0x002fe40000004100 */
[----:B------:R-:W-:Y:S01]  /*6500*/  FFMA.FTZ R28, R13, R21, RZ ;  /* 0x000000150d1c7223 */ /* 0x000fe200000100ff */
[----:B------:R-:W-:Y:S01]  /*6510*/  LOP3.LUT R56, R56, 0xff, RZ, 0xc0, !PT ;  /* 0x000000ff38387812 */ /* 0x000fe200078ec0ff */
[----:B------:R-:W0:Y:S01]  /*6520*/  I2F.F16 R41, R41 ;  /* 0x0000002900297306 */ /* 0x000e220000200c00 */
[----:B------:R-:W-:Y:S01]  /*6530*/  FFMA.FTZ R62, R51, R23, R62 ;  /* 0x00000017333e7223 */ /* 0x000fe2000001003e */
[----:B------:R-:W-:Y:S01]  /*6540*/  FFMA.FTZ R57, R31, R54, R28 ;  /* 0x000000361f397223 */ /* 0x000fe2000001001c */
[----:B------:R-:W-:Y:S01]  /*6550*/  SHF.R.U32.HI R28, RZ, 0x8, R18 ;  /* 0x00000008ff1c7819 */ /* 0x000fe20000011612 */
[----:B------:R-:W-:Y:S01]  /*6560*/  FFMA.FTZ R55, R21, R12, RZ ;  /* 0x0000000c15377223 */ /* 0x000fe200000100ff */
[----:B------:R-:W-:Y:S01]  /*6570*/  LOP3.LUT R21, R45, 0xff, RZ, 0xc0, !PT ;  /* 0x000000ff2d157812 */ /* 0x000fe200078ec0ff */
[----:B--2---:R-:W-:Y:S01]  /*6580*/  HADD2.F32 R43, -RZ, R43.H0_H0 ;  /* 0x2000002bff2b7230 */ /* 0x004fe20000004100 */
[----:B------:R-:W-:Y:S01]  /*6590*/  LOP3.LUT R45, R28, 0xff, RZ, 0xc0, !PT ;  /* 0x000000ff1c2d7812 */ /* 0x000fe200078ec0ff */
[----:B------:R-:W-:Y:S01]  /*65a0*/  FFMA.FTZ R55, R54, R26, R55 ;  /* 0x0000001a36377223 */ /* 0x000fe20000010037 */
[----:B------:R-:W1:Y:S01]  /*65b0*/  LDS.64 R28, [UR4+0x38] ;  /* 0x00003804ff1c7984 */ /* 0x000e620008000a00 */
[----:B------:R-:W-:Y:S01]  /*65c0*/  IADD3 R63, R21, -0x80, RZ ;  /* 0xffffff80153f7810 */ /* 0x000fe20007ffe0ff */
[----:B------:R-:W-:-:S02]  /*65d0*/  HADD2.F32 R21, -RZ, R44.H0_H0 ;  /* 0x2000002cff157230 */ /* 0x000fc40000004100 */
[----:B------:R-:W-:Y:S01]  /*65e0*/  FFMA.FTZ R54, R54, R25, R46 ;  /* 0x0000001936367223 */ /* 0x000fe2000001002e */
[C---:B------:R-:W-:Y:S01]  /*65f0*/  FFMA.FTZ R52, R51.reuse, R22, R55 ;  /* 0x0000001633347223 */ /* 0x040fe20000010037 */
[----:B------:R-:W-:Y:S01]  /*6600*/  SHF.R.U32.HI R55, RZ, 0x8, R19 ;  /* 0x00000008ff377819 */ /* 0x000fe20000011613 */
[----:B------:R-:W2:Y:S01]  /*6610*/  I2F.F16 R40, R40 ;  /* 0x0000002800287306 */ /* 0x000ea20000200c00 */
[----:B------:R-:W-:Y:S01]  /*6620*/  IADD3 R46, R56, -0x80, RZ ;  /* 0xffffff80382e7810 */ /* 0x000fe20007ffe0ff */
[----:B------:R-:W-:Y:S01]  /*6630*/  FFMA.FTZ R56, R24, R51, R57 ;  /* 0x0000003318387223 */ /* 0x000fe20000010039 */
[----:B------:R-:W-:Y:S01]  /*6640*/  FFMA.FTZ R54, R51, R21, R54 ;  /* 0x0000001533367223 */ /* 0x000fe20000010036 */
[----:B------:R-:W-:Y:S01]  /*6650*/  HADD2.F32 R51, -RZ, R27.H1_H1 ;  /* 0x3000001bff337230 */ /* 0x000fe20000004100 */
[----:B------:R-:W-:Y:S01]  /*6660*/  LOP3.LUT R27, R55, 0xff, RZ, 0xc0, !PT ;  /* 0x000000ff371b7812 */ /* 0x000fe200078ec0ff */
[----:B0-----:R-:W-:Y:S01]  /*6670*/  HADD2.F32 R41, -RZ, R41.H0_H0 ;  /* 0x20000029ff297230 */ /* 0x001fe20000004100 */
[----:B------:R-:W-:Y:S01]  /*6680*/  SHF.R.U32.HI R16, RZ, 0x10, R16 ;  /* 0x00000010ff107819 */ /* 0x000fe20000011610 */
[----:B------:R0:W3:Y:S01]  /*6690*/  I2F.F16 R44, R63 ;  /* 0x0000003f002c7306 */ /* 0x0000e20000200c00 */
[----:B------:R-:W-:Y:S01]  /*66a0*/  LEA.HI R48, R18, 0xffffff80, RZ, 0x8 ;  /* 0xffffff8012307811 */ /* 0x000fe200078f40ff */
[----:B------:R-:W-:Y:S01]  /*66b0*/  FFMA.FTZ R56, R39, R51, R56 ;  /* 0x0000003327387223 */ /* 0x000fe20000010038 */
[----:B------:R-:W-:Y:S01]  /*66c0*/  IADD3 R45, R45, -0x80, RZ ;  /* 0xffffff802d2d7810 */ /* 0x000fe20007ffe0ff */
[----:B------:R-:W-:Y:S01]  /*66d0*/  FFMA.FTZ R52, R51, R37, R52 ;  /* 0x0000002533347223 */ /* 0x000fe20000010034 */
[----:B------:R-:W-:Y:S01]  /*66e0*/  SHF.R.U32.HI R55, RZ, 0x10, R17 ;  /* 0x00000010ff377819 */ /* 0x000fe20000011611 */
[----:B------:R-:W-:Y:S01]  /*66f0*/  HADD2.F32 R42, -RZ, R42.H0_H0 ;  /* 0x2000002aff2a7230 */ /* 0x000fe20000004100 */
[----:B------:R-:W-:Y:S01]  /*6700*/  SHF.R.U32.HI R18, RZ, 0x10, R18 ;  /* 0x00000010ff127819 */ /* 0x000fe20000011612 */
[----:B------:R-:W-:Y:S01]  /*6710*/  I2F.F16 R46, R46 ;  /* 0x0000002e002e7306 */ /* 0x000fe20000200c00 */
[----:B------:R-:W-:Y:S01]  /*6720*/  LEA.HI R47, R17, 0xffffff80, RZ, 0x8 ;  /* 0xffffff80112f7811 */ /* 0x000fe200078f40ff */
[----:B--2---:R-:W-:Y:S01]  /*6730*/  HADD2.F32 R40, -RZ, R40.H0_H0 ;  /* 0x20000028ff287230 */ /* 0x004fe20000004100 */
[----:B0-----:R-:W-:Y:S01]  /*6740*/  IADD3 R63, R27, -0x80, RZ ;  /* 0xffffff801b3f7810 */ /* 0x001fe20007ffe0ff */
[----:B------:R-:W-:Y:S01]  /*6750*/  HADD2.F32 R27, -RZ, R50.H0_H0 ;  /* 0x20000032ff1b7230 */ /* 0x000fe20000004100 */
[----:B------:R-:W-:-:S02]  /*6760*/  LEA.HI R53, R19, 0xffffff80, RZ, 0x8 ;  /* 0xffffff8013357811 */ /* 0x000fc400078f40ff */
[----:B------:R-:W-:Y:S01]  /*6770*/  LOP3.LUT R17, R16, 0xff, RZ, 0xc0, !PT ;  /* 0x000000ff10117812 */ /* 0x000fe200078ec0ff */
[----:B------:R-:W0:Y:S01]  /*6780*/  I2F.F16 R45, R45 ;  /* 0x0000002d002d7306 */ /* 0x000e220000200c00 */
[----:B------:R-:W-:Y:S01]  /*6790*/  SHF.R.U32.HI R19, RZ, 0x10, R19 ;  /* 0x00000010ff137819 */ /* 0x000fe20000011613 */
[----:B------:R-:W-:Y:S01]  /*67a0*/  FFMA.FTZ R57, R51, R27, R54 ;  /* 0x0000001b33397223 */ /* 0x000fe20000010036 */
[----:B------:R-:W-:Y:S01]  /*67b0*/  LOP3.LUT R55, R55, 0xff, RZ, 0xc0, !PT ;  /* 0x000000ff37377812 */ /* 0x000fe200078ec0ff */
[----:B---3--:R-:W-:Y:S01]  /*67c0*/  HADD2.F32 R44, -RZ, R44.H0_H0 ;  /* 0x2000002cff2c7230 */ /* 0x008fe20000004100 */
[----:B------:R-:W-:Y:S02]  /*67d0*/  LOP3.LUT R18, R18, 0xff, RZ, 0xc0, !PT ;  /* 0x000000ff12127812 */ /* 0x000fe400078ec0ff */
[----:B------:R-:W-:Y:S01]  /*67e0*/  IADD3 R50, R17, -0x80, RZ ;  /* 0xffffff8011327810 */ /* 0x000fe20007ffe0ff */
[----:B------:R-:W2:Y:S01]  /*67f0*/  I2F.F16 R16, R63 ;  /* 0x0000003f00107306 */ /* 0x000ea20000200c00 */
[----:B------:R-:W-:Y:S01]  /*6800*/  FFMA.FTZ R17, R51, R38, R62 ;  /* 0x0000002633117223 */ /* 0x000fe2000001003e */
[----:B------:R-:W-:Y:S01]  /*6810*/  LOP3.LUT R19, R19, 0xff, RZ, 0xc0, !PT ;  /* 0x000000ff13137812 */ /* 0x000fe200078ec0ff */
[----:B-1----:R-:W-:Y:S01]  /*6820*/  HADD2.F32 R54, -RZ, R28.H0_H0 ;  /* 0x2000001cff367230 */ /* 0x002fe20000004100 */
[----:B------:R-:W-:-:S02]  /*6830*/  IADD3 R55, R55, -0x80, RZ ;  /* 0xffffff8037377810 */ /* 0x000fc40007ffe0ff */
[----:B------:R-:W-:Y:S01]  /*6840*/  IADD3 R51, R18, -0x80, RZ ;  /* 0xffffff8012337810 */ /* 0x000fe20007ffe0ff */
[----:B0-----:R-:W-:Y:S01]  /*6850*/  HADD2.F32 R45, -RZ, R45.H0_H0 ;  /* 0x2000002dff2d7230 */ /* 0x001fe20000004100 */
[----:B------:R-:W-:Y:S01]  /*6860*/  IADD3 R62, R19, -0x80, RZ ;  /* 0xffffff80133e7810 */ /* 0x000fe20007ffe0ff */
[----:B------:R-:W0:Y:S01]  /*6870*/  I2F.F16 R49, R49 ;  /* 0x0000003100317306 */ /* 0x000e220000200c00 */
[C---:B------:R-:W-:Y:S01]  /*6880*/  FFMA.FTZ R18, R54.reuse, R41, R52 ;  /* 0x0000002936127223 */ /* 0x040fe20000010034 */
[----:B------:R-:W-:Y:S01]  /*6890*/  FFMA.FTZ R19, R43, R54, R56 ;  /* 0x000000362b137223 */ /* 0x000fe20000010038 */
[C---:B------:R-:W-:Y:S01]  /*68a0*/  FFMA.FTZ R17, R54.reuse, R42, R17 ;  /* 0x0000002a36117223 */ /* 0x040fe20000010011 */
[----:B------:R-:W-:Y:S01]  /*68b0*/  FFMA.FTZ R57, R54, R40, R57 ;  /* 0x0000002836397223 */ /* 0x000fe20000010039 */
[----:B------:R-:W-:Y:S02]  /*68c0*/  HADD2.F32 R54, -RZ, R28.H1_H1 ;  /* 0x3000001cff367230 */ /* 0x000fe40000004100 */
[----:B------:R-:W-:Y:S01]  /*68d0*/  HADD2.F32 R28, -RZ, R46.H0_H0 ;  /* 0x2000002eff1c7230 */ /* 0x000fe20000004100 */
[----:B------:R-:W1:Y:S01]  /*68e0*/  I2F.F16 R50, R50 ;  /* 0x0000003200327306 */ /* 0x000e620000200c00 */
[----:B--2---:R-:W-:-:S02]  /*68f0*/  HADD2.F32 R46, -RZ, R16.H0_H0 ;  /* 0x20000010ff2e7230 */ /* 0x004fc40000004100 */
[C---:B------:R-:W-:Y:S01]  /*6900*/  FFMA.FTZ R17, R54.reuse, R44, R17 ;  /* 0x0000002c36117223 */ /* 0x040fe20000010011 */
[----:B------:R-:W-:Y:S01]  /*6910*/  FFMA.FTZ R18, R54, R45, R18 ;  /* 0x0000002d36127223 */ /* 0x000fe20000010012 */
[----:B------:R-:W-:Y:S01]  /*6920*/  FFMA.FTZ R16, R28, R54, R19 ;  /* 0x000000361c107223 */ /* 0x000fe20000010013 */
[--C-:B------:R-:W-:Y:S02]  /*6930*/  HADD2.F32 R56, -RZ, R29.reuse.H1_H1 ;  /* 0x3000001dff387230 */ /* 0x100fe40000004100 */
[----:B------:R-:W-:Y:S01]  /*6940*/  FFMA.FTZ R19, R54, R46, R57 ;  /* 0x0000002e36137223 */ /* 0x000fe20000010039 */
[----:B------:R-:W-:Y:S01]  /*6950*/  HADD2.F32 R54, -RZ, R29.H0_H0 ;  /* 0x2000001dff367230 */ /* 0x000fe20000004100 */
[----:B------:R-:W2:Y:S01]  /*6960*/  I2F.F16 R55, R55 ;  /* 0x0000003700377306 */ /* 0x000ea20000200c00 */
[----:B0-----:R-:W-:Y:S02]  /*6970*/  HADD2.F32 R29, -RZ, R49.H0_H0 ;  /* 0x20000031ff1d7230 */ /* 0x001fe40000004100 */
[----:B-1----:R-:W-:-:S05]  /*6980*/  HADD2.F32 R49, -RZ, R50.H0_H0 ;  /* 0x20000032ff317230 */ /* 0x002fca0000004100 */
[----:B------:R-:W0:Y:S01]  /*6990*/  I2F.F16 R51, R51 ;  /* 0x0000003300337306 */ /* 0x000e220000200c00 */
[----:B------:R-:W-:Y:S01]  /*69a0*/  FFMA.FTZ R16, R49, R54, R16 ;  /* 0x0000003631107223 */ /* 0x000fe20000010010 */
[----:B--2---:R-:W-:-:S06]  /*69b0*/  HADD2.F32 R50, -RZ, R55.H0_H0 ;  /* 0x20000037ff327230 */ /* 0x004fcc0000004100 */
[----:B------:R-:W1:Y:S01]  /*69c0*/  I2F.F16 R52, R62 ;  /* 0x0000003e00347306 */ /* 0x000e620000200c00 */
[----:B------:R-:W-:Y:S01]  /*69d0*/  FFMA.FTZ R55, R54, R50, R17 ;  /* 0x0000003236377223 */ /* 0x000fe20000010011 */
[----:B------:R-:W-:Y:S01]  /*69e0*/  FFMA.FTZ R17, R29, R56, R16 ;  /* 0x000000381d117223 */ /* 0x000fe20000010010 */
[----:B0-----:R-:W-:-:S05]  /*69f0*/  HADD2.F32 R51, -RZ, R51.H0_H0 ;  /* 0x20000033ff337230 */ /* 0x001fca0000004100 */
[----:B------:R-:W0:Y:S01]  /*6a00*/  I2F.F16 R47, R47 ;  /* 0x0000002f002f7306 */ /* 0x000e220000200c00 */
[----:B------:R-:W-:Y:S01]  /*6a10*/  FFMA.FTZ R57, R54, R51, R18 ;  /* 0x0000003336397223 */ /* 0x000fe20000010012 */
[----:B-1----:R-:W-:-:S06]  /*6a20*/  HADD2.F32 R52, -RZ, R52.H0_H0 ;  /* 0x20000034ff347230 */ /* 0x002fcc0000004100 */
[----:B------:R-:W1:Y:S01]  /*6a30*/  I2F.F16 R53, R53 ;  /* 0x0000003500357306 */ /* 0x000e620000200c00 */
[----:B------:R-:W-:Y:S01]  /*6a40*/  FFMA.FTZ R54, R54, R52, R19 ;  /* 0x0000003436367223 */ /* 0x000fe20000010013 */
[----:B0-----:R-:W-:-:S06]  /*6a50*/  HADD2.F32 R47, -RZ, R47.H0_H0 ;  /* 0x2000002fff2f7230 */ /* 0x001fcc0000004100 */
[----:B------:R-:W0:Y:S01]  /*6a60*/  I2F.F16 R48, R48 ;  /* 0x0000003000307306 */ /* 0x000e220000200c00 */
[----:B------:R-:W-:Y:S01]  /*6a70*/  FFMA.FTZ R16, R56, R47, R55 ;  /* 0x0000002f38107223 */ /* 0x000fe20000010037 */
[----:B------:R-:W-:Y:S02]  /*6a80*/  HADD2.F32 R55, -RZ, R2.H1_H1 ;  /* 0x30000002ff377230 */ /* 0x000fe40000004100 */
[----:B-1----:R-:W-:-:S03]  /*6a90*/  HADD2.F32 R53, -RZ, R53.H0_H0 ;  /* 0x20000035ff357230 */ /* 0x002fc60000004100 */
[----:B------:R-:W-:Y:S02]  /*6aa0*/  FMUL.FTZ R16, R16, R55 ;  /* 0x0000003710107220 */ /* 0x000fe40000410000 */
[C---:B------:R-:W-:Y:S01]  /*6ab0*/  FFMA.FTZ R18, R56.reuse, R53, R54 ;  /* 0x0000003538127223 */ /* 0x040fe20000010036 */
[----:B------:R-:W-:Y:S02]  /*6ac0*/  HADD2.F32 R54, -RZ, R2.H0_H0 ;  /* 0x20000002ff367230 */ /* 0x000fe40000004100 */
[----:B0-----:R-:W-:Y:S01]  /*6ad0*/  HADD2.F32 R48, -RZ, R48.H0_H0 ;  /* 0x20000030ff307230 */ /* 0x001fe20000004100 */
[----:B------:R-:W-:Y:S02]  /*6ae0*/  F2FP.F16.F32.PACK_AB R16, RZ, R16 ;  /* 0x00000010ff10723e */ /* 0x000fe400000000ff */
[----:B------:R-:W-:Y:S02]  /*6af0*/  FMUL.FTZ R17, R17, R54 ;  /* 0x0000003611117220 */ /* 0x000fe40000410000 */
[----:B------:R-:W-:Y:S01]  /*6b00*/  FFMA.FTZ R19, R56, R48, R57 ;  /* 0x0000003038137223 */ /* 0x000fe20000010039 */
[----:B------:R-:W-:-:S02]  /*6b10*/  HADD2.F32 R56, -RZ, R0.H0_H0 ;  /* 0x20000000ff387230 */ /* 0x000fc40000004100 */
[----:B------:R-:W-:Y:S01]  /*6b20*/  HADD2.F32 R57, -RZ, R0.H1_H1 ;  /* 0x30000000ff397230 */ /* 0x000fe20000004100 */
[----:B------:R-:W-:Y:S02]  /*6b30*/  F2FP.F16.F32.PACK_AB R17, RZ, R17 ;  /* 0x00000011ff11723e */ /* 0x000fe400000000ff */
[----:B------:R-:W-:Y:S02]  /*6b40*/  FMUL.FTZ R19, R19, R56 ;  /* 0x0000003813137220 */ /* 0x000fe40000410000 */
[----:B------:R-:W-:Y:S01]  /*6b50*/  FMUL.FTZ R18, R18, R57 ;  /* 0x0000003912127220 */ /* 0x000fe20000410000 */
[----:B------:R-:W-:Y:S02]  /*6b60*/  PRMT R17, R17, 0x5410, R16 ;  /* 0x0000541011117816 */ /* 0x000fe40000000010 */
[----:B------:R-:W-:Y:S02]  /*6b70*/  F2FP.F16.F32.PACK_AB R19, RZ, R19 ;  /* 0x00000013ff13723e */ /* 0x000fe400000000ff */
[----:B------:R-:W-:-:S02]  /*6b80*/  F2FP.F16.F32.PACK_AB R18, RZ, R18 ;  /* 0x00000012ff12723e */ /* 0x000fc400000000ff */
[----:B------:R-:W-:Y:S02]  /*6b90*/  HFMA2.MMA R32, R17, 1, 1, R32 ;  /* 0x3c003c0011207835 */ /* 0x000fe40000000020 */
[----:B------:R-:W-:-:S05]  /*6ba0*/  PRMT R19, R19, 0x5410, R18 ;  /* 0x0000541013137816 */ /* 0x000fca0000000012 */
[----:B------:R-:W-:Y:S01]  /*6bb0*/  HADD2 R10, R19, R10 ;  /* 0x0000000a130a7230 */ /* 0x000fe20000000000 */
[----:B------:R-:W-:Y:S06]  /*6bc0*/  @!P0 BRA `(.L_x_100) ;  /* 0x0000000800988947 */ /* 0x000fec0003800000 */
        /* <DEDUP_REMOVED lines=166> */
.L_x_100:
[----:B-----5:R-:W-:Y:S01]  /*7630*/  LEA R12, R20, 0x40, 0x6 ;  /* 0x00000040140c7811 */ /* 0x020fe200078e30ff */
[----:B------:R-:W-:Y:S01]  /*7640*/  IMAD.WIDE R58, R36, 0x8, R58 ;  /* 0x00000008243a7825 */ /* 0x000fe200078e023a */
[----:B------:R-:W-:Y:S01]  /*7650*/  IADD3 R34, R34, 0x20, RZ ;  /* 0x0000002022227810 */ /* 0x000fe20007ffe0ff */
[----:B------:R-:W-:Y:S01]  /*7660*/  UIADD3 UR4, UR4, 0x40, URZ ;  /* 0x0000004004047890 */ /* 0x000fe2000fffe03f */
[----:B------:R-:W-:Y:S01]  /*7670*/  VIMNMX R13, R12, UR8, PT ;  /* 0x000000080c0d7c48 */ /* 0x000fe2000bfe0100 */
[----:B0-----:R-:W-:Y:S01]  /*7680*/  IMAD.WIDE R60, R36, 0x8, R60 ;  /* 0x00000008243c7825 */ /* 0x001fe200078e023c */
[C---:B------:R-:W-:Y:S02]  /*7690*/  ISETP.GE.AND P0, PT, R34.reuse, UR5, PT ;  /* 0x0000000522007c0c */ /* 0x040fe4000bf06270 */
[----:B------:R-:W-:Y:S02]  /*76a0*/  ISETP.LT.AND P2, PT, R34, R13, PT ;  /* 0x0000000d2200720c */ /* 0x000fe40003f41270 */
[----:B------:R-:W-:-:S02]  /*76b0*/  MOV R22, R58 ;  /* 0x0000003a00167202 */ /* 0x000fc40000000f00 */
[----:B------:R-:W-:Y:S02]  /*76c0*/  MOV R23, R59 ;  /* 0x0000003b00177202 */ /* 0x000fe40000000f00 */
[----:B------:R-:W-:-:S07]  /*76d0*/  MOV R48, R60 ;  /* 0x0000003c00307202 */ /* 0x000fce0000000f00 */
[----:B------:R-:W-:Y:S05]  /*76e0*/  @!P0 BRA P2, `(.L_x_101) ;  /* 0xffffffa000ac8947 */ /* 0x000fea000103ffff */
.L_x_96:
[----:B------:R-:W-:Y:S01]  /*76f0*/  ISETP.GE.AND P0, PT, R34, R33, PT ;  /* 0x000000212200720c */ /* 0x000fe20003f06270 */
[----:B------:R-:W-:-:S03]  /*7700*/  ULDC UR5, c[0x0][0x25c] ;  /* 0x0000970000057ab9 */ /* 0x000fc60000000800 */
[----:B------:R-:W-:-:S13]  /*7710*/  ISETP.GE.OR P0, PT, R34, UR5, P0 ;  /* 0x0000000522007c0c */ /* 0x000fda0008706670 */
[----:B------:R-:W-:Y:S05]  /*7720*/  @P0 BRA `(.L_x_102) ;  /* 0x0000002800340947 */ /* 0x000fea0003800000 */
[----:B------:R-:W0:Y:S01]  /*7730*/  LDC R37, c[0x0][0x23c] ;  /* 0x00008f00ff257b82 */ /* 0x000e220000000800 */
[----:B------:R-:W-:Y:S01]  /*7740*/  SHF.R.S32.HI R38, RZ, 0x1f, R36 ;  /* 0x0000001fff267819 */ /* 0x000fe20000011424 */
[----:B------:R-:W-:-:S06]  /*7750*/  ULDC UR5, c[0x0][0x25c] ;  /* 0x0000970000057ab9 */ /* 0x000fcc0000000800 */
.L_x_105:
[----:B------:R-:W-:-:S13]  /*7760*/  ISETP.NE.AND P0, PT, R34, R11, PT ;  /* 0x0000000b2200720c */ /* 0x000fda0003f05270 */
[----:B------:R-:W1:Y:S01]  /*7770*/  @!P0 LDC.64 R16, c[0x0][0x248] ;  /* 0x00009200ff108b82 */ /* 0x000e620000000a00 */
[----:B------:R-:W-:Y:S02]  /*7780*/  @!P0 IADD3 R3, R3, 0x1, RZ ;  /* 0x0000000103038810 */ /* 0x000fe40007ffe0ff */
[----:B-----5:R-:W-:Y:S02]  /*7790*/  @!P0 LEA R13, R34, 0x1, 0x1 ;  /* 0x00000001220d8811 */ /* 0x020fe400078e08ff */
[----:B------:R-:W-:Y:S02]  /*77a0*/  @!P0 LEA R18, R3, R1, 0x3 ;  /* 0x0000000103128211 */ /* 0x000fe400078e18ff */
[----:B------:R-:W-:-:S04]  /*77b0*/  MOV R49, R61 ;  /* 0x0000003d00317202 */ /* 0x000fc80000000f00 */
[----:B------:R-:W2:Y:S01]  /*77c0*/  @!P0 LDL.64 R18, [R18] ;  /* 0x0000000012128983 */ /* 0x000ea20000100a00 */
[----:B-1----:R-:W-:-:S03]  /*77d0*/  @!P0 IMAD.WIDE R16, R13, 0x2, R16 ;  /* 0x000000020d108825 */ /* 0x002fc600078e0210 */
[----:B------:R1:W5:Y:S04]  /*77e0*/  LDG.E.128.CONSTANT R12, desc[UR6][R48.64] ;  /* 0x00000006300c7981 */ /* 0x000368000c1e9d00 */
[----:B------:R-:W3:Y:S01]  /*77f0*/  @!P0 LDG.E.U16.CONSTANT R17, desc[UR6][R16.64] ;  /* 0x0000000610118981 */ /* 0x000ee2000c1e9500 */
[----:B0-----:R-:W-:Y:S02]  /*7800*/  MOV R36, R37 ;  /* 0x0000002500247202 */ /* 0x001fe40000000f00 */
[----:B--2---:R-:W-:Y:S02]  /*7810*/  @!P0 PRMT R2, R18, 0x7610, R2 ;  /* 0x0000761012028816 */ /* 0x004fe40000000002 */
[----:B------:R-:W-:Y:S02]  /*7820*/  @!P0 PRMT R0, R19, 0x7610, R0 ;  /* 0x0000761013008816 */ /* 0x000fe40000000000 */
[----:B------:R-:W-:-:S02]  /*7830*/  @!P0 PRMT R2, R2, 0x7610, R18 ;  /* 0x0000761002028816 */ /* 0x000fc40000000012 */
[----:B------:R-:W-:Y:S02]  /*7840*/  @!P0 PRMT R0, R0, 0x7610, R19 ;  /* 0x0000761000008816 */ /* 0x000fe40000000013 */
[----:B---3--:R-:W-:Y:S01]  /*7850*/  @!P0 IADD3 R11, R17, R34, RZ ;  /* 0x00000022110b8210 */ /* 0x008fe20007ffe0ff */
[----:B-1----:R-:W-:Y:S06]  /*7860*/  @!P1 BRA `(.L_x_103) ;  /* 0x0000001000d89947 */ /* 0x002fec0003800000 */
[C---:B------:R-:W-:Y:S01]  /*7870*/  IMAD.WIDE R28, R36.reuse, 0x4, R48 ;  /* 0x00000004241c7825 */ /* 0x040fe200078e0230 */
[----:B------:R-:W0:Y:S04]  /*7880*/  LDS.128 R24, [UR4] ;  /* 0x00000004ff187984 */ /* 0x000e280008000c00 */
[----:B------:R1:W2:Y:S01]  /*7890*/  LDG.E.128.CONSTANT R16, desc[UR6][R28.64] ;  /* 0x000000061c107981 */ /* 0x0002a2000c1e9d00 */
[----:B------:R-:W-:-:S06]  /*78a0*/  IMAD.WIDE R20, R36, 0x4, R28 ;  /* 0x0000000424147825 */ /* 0x000fcc00078e021c */
[----:B------:R-:W3:Y:S01]  /*78b0*/  LDG.E.128.CONSTANT R20, desc[UR6][R20.64] ;  /* 0x0000000614147981 */ /* 0x000ee2000c1e9d00 */
[----:B-----5:R-:W-:Y:S02]  /*78c0*/  LOP3.LUT R30, R12, 0x3f003f, RZ, 0xc0, !PT ;  /* 0x003f003f0c1e7812 */ /* 0x020fe400078ec0ff */
[----:B------:R-:W-:Y:S02]  /*78d0*/  LOP3.LUT R41, R14, 0x3f003f, RZ, 0xc0, !PT ;  /* 0x003f003f0e297812 */ /* 0x000fe400078ec0ff */
[----:B------:R-:W-:Y:S02]  /*78e0*/  SHF.R.U32.HI R31, RZ, 0x6, R12 ;  /* 0x00000006ff1f7819 */ /* 0x000fe4000001160c */
[----:B------:R-:W-:Y:S02]  /*78f0*/  LOP3.LUT R39, R13, 0x3f003f, RZ, 0xc0, !PT ;  /* 0x003f003f0d277812 */ /* 0x000fe400078ec0ff */
[----:B------:R-:W-:Y:S02]  /*7900*/  SHF.R.U32.HI R42, RZ, 0x6, R14 ;  /* 0x00000006ff2a7819 */ /* 0x000fe4000001160e */
[----:B------:R-:W-:-:S02]  /*7910*/  LOP3.LUT R30, R30, 0x64006400, RZ, 0xfc, !PT ;  /* 0x640064001e1e7812 */ /* 0x000fc400078efcff */
[----:B------:R-:W-:Y:S02]  /*7920*/  LOP3.LUT R41, R41, 0x64006400, RZ, 0xfc, !PT ;  /* 0x6400640029297812 */ /* 0x000fe400078efcff */
[----:B------:R-:W-:Y:S01]  /*7930*/  SHF.R.U32.HI R40, RZ, 0x6, R13 ;  /* 0x00000006ff287819 */ /* 0x000fe2000001160d */
[----:B------:R-:W-:Y:S01]  /*7940*/  HADD2 R45, R30, -1056, -1056 ;  /* 0xe420e4201e2d7430 */ /* 0x000fe20000000000 */
[----:B------:R-:W-:Y:S01]  /*7950*/  LOP3.LUT R43, R15, 0x3f003f, RZ, 0xc0, !PT ;  /* 0x003f003f0f2b7812 */ /* 0x000fe200078ec0ff */
[----:B------:R-:W-:Y:S01]  /*7960*/  HADD2 R41, R41, -1056, -1056 ;  /* 0xe420e42029297430 */ /* 0x000fe20000000000 */
[----:B-1----:R-:W-:Y:S02]  /*7970*/  SHF.R.U32.HI R29, RZ, 0x6, R15 ;  /* 0x00000006ff1d7819 */ /* 0x002fe4000001160f */
[----:B------:R-:W-:Y:S02]  /*7980*/  LOP3.LUT R31, R31, 0x3f003f, RZ, 0xc0, !PT ;  /* 0x003f003f1f1f7812 */ /* 0x000fe400078ec0ff */
[----:B------:R-:W-:-:S02]  /*7990*/  LOP3.LUT R39, R39, 0x64006400, RZ, 0xfc, !PT ;  /* 0x6400640027277812 */ /* 0x000fc400078efcff */
[----:B------:R-:W-:Y:S02]  /*79a0*/  LOP3.LUT R42, R42, 0x3f003f, RZ, 0xc0, !PT ;  /* 0x003f003f2a2a7812 */ /* 0x000fe400078ec0ff */
[----:B------:R-:W-:Y:S02]  /*79b0*/  LOP3.LUT R40, R40, 0x3f003f, RZ, 0xc0, !PT ;  /* 0x003f003f28287812 */ /* 0x000fe400078ec0ff */
[----:B------:R-:W-:Y:S01]  /*79c0*/  LOP3.LUT R28, R43, 0x64006400, RZ, 0xfc, !PT ;  /* 0x640064002b1c7812 */ /* 0x000fe200078efcff */
[----:B------:R-:W-:Y:S01]  /*79d0*/  HADD2 R43, R39, -1056, -1056 ;  /* 0xe420e420272b7430 */ /* 0x000fe20000000000 */
[----:B------:R-:W-:Y:S01]  /*79e0*/  LOP3.LUT R29, R29, 0x3f003f, RZ, 0xc0, !PT ;  /* 0x003f003f1d1d7812 */ /* 0x000fe200078ec0ff */
[-C--:B0-----:R-:W-:Y:S01]  /*79f0*/  HFMA2.MMA R50, R41, R24.reuse, RZ ;  /* 0x0000001829327235 */ /* 0x081fe200000000ff */
[----:B------:R-:W-:Y:S01]  /*7a00*/  LOP3.LUT R31, R31, 0x64006400, RZ, 0xfc, !PT ;  /* 0x640064001f1f7812 */ /* 0x000fe200078efcff */
[----:B------:R-:W-:Y:S01]  /*7a10*/  HADD2 R39, R28, -1056, -1056 ;  /* 0xe420e4201c277430 */ /* 0x000fe20000000000 */
[----:B------:R-:W-:Y:S01]  /*7a20*/  LOP3.LUT R42, R42, 0x64006400, RZ, 0xfc, !PT ;  /* 0x640064002a2a7812 */ /* 0x000fe200078efcff */
[----:B------:R-:W-:Y:S01]  /*7a30*/  HFMA2.MMA R28, R45, R24, RZ ;  /* 0x000000182d1c7235 */ /* 0x000fe200000000ff */
[----:B------:R-:W-:Y:S01]  /*7a40*/  LOP3.LUT R40, R40, 0x64006400, RZ, 0xfc, !PT ;  /* 0x6400640028287812 */ /* 0x000fe200078efcff */
[----:B------:R-:W-:Y:S01]  /*7a50*/  HADD2 R46, R31, -1056, -1056 ;  /* 0xe420e4201f2e7430 */ /* 0x000fe20000000000 */
[----:B------:R-:W-:Y:S01]  /*7a60*/  LOP3.LUT R29, R29, 0x64006400, RZ, 0xfc, !PT ;  /* 0x640064001d1d7812 */ /* 0x000fe200078efcff */
[----:B------:R-:W-:Y:S01]  /*7a70*/  HADD2 R42, R42, -1056, -1056 ;  /* 0xe420e4202a2a7430 */ /* 0x000fe20000000000 */
[----:B------:R-:W-:Y:S01]  /*7a80*/  SHF.R.U32.HI R13, RZ, 0xc, R13 ;  /* 0x0000000cff0d7819 */ /* 0x000fe2000001160d */
[----:B------:R-:W-:Y:S01]  /*7a90*/  HADD2 R44, R40, -1056, -1056 ;  /* 0xe420e420282c7430 */ /* 0x000fe20000000000 */
[----:B------:R-:W-:Y:S01]  /*7aa0*/  SHF.R.U32.HI R12, RZ, 0xc, R12 ;  /* 0x0000000cff0c7819 */ /* 0x000fe2000001160c */
[----:B------:R-:W-:Y:S01]  /*7ab0*/  HADD2 R40, R29, -1056, -1056 ;  /* 0xe420e4201d287430 */ /* 0x000fe20000000000 */
[----:B------:R-:W-:Y:S01]  /*7ac0*/  LOP3.LUT R63, R13, 0xf000f, RZ, 0xc0, !PT ;  /* 0x000f000f0d3f7812 */ /* 0x000fe200078ec0ff */
[-C--:B------:R-:W-:Y:S01]  /*7ad0*/  HFMA2 R52, R43, R24.reuse, RZ.H0_H0 ;  /* 0x000000182b347231 */ /* 0x080fe200000400ff */
[-C--:B------:R-:W-:Y:S01]  /*7ae0*/  HFMA2.MMA R50, R42, R25.reuse, R50 ;  /* 0x000000192a327235 */ /* 0x080fe20000000032 */
[----:B------:R-:W-:Y:S01]  /*7af0*/  HFMA2 R54, R39, R24, RZ.H0_H0 ;  /* 0x0000001827367231 */ /* 0x000fe200000400ff */
[----:B------:R-:W-:Y:S01]  /*7b00*/  HFMA2.MMA R24, R46, R25, R28 ;  /* 0x000000192e187235 */ /* 0x000fe2000000001c */
[-C--:B------:R-:W-:Y:S01]  /*7b10*/  HFMA2 R52, R44, R25.reuse, R52 ;  /* 0x000000192c347231 */ /* 0x080fe20000000034 */
[----:B------:R-:W0:Y:S01]  /*7b20*/  LDS.128 R28, [UR4+0x10] ;  /* 0x00001004ff1c7984 */ /* 0x000e220008000c00 */
[----:B------:R-:W-:Y:S01]  /*7b30*/  HFMA2 R54, R40, R25, R54 ;  /* 0x0000001928367231 */ /* 0x000fe20000000036 */
[----:B------:R-:W-:-:S02]  /*7b40*/  LOP3.LUT R12, R12, 0xf000f, RZ, 0xc0, !PT ;  /* 0x000f000f0c0c7812 */ /* 0x000fc400078ec0ff */
[----:B------:R-:W-:Y:S02]  /*7b50*/  SHF.R.U32.HI R15, RZ, 0xc, R15 ;  /* 0x0000000cff0f7819 */ /* 0x000fe4000001160f */
[----:B------:R-:W-:Y:S02]  /*7b60*/  ISETP.GE.AND P0, PT, R35, 0x2, PT ;  /* 0x000000022300780c */ /* 0x000fe40003f06270 */
[----:B--2---:R-:W-:Y:S02]  /*7b70*/  LOP3.LUT R25, R16, 0x3f003f, RZ, 0xc0, !PT ;  /* 0x003f003f10197812 */ /* 0x004fe400078ec0ff */
[----:B------:R-:W-:Y:S02]  /*7b80*/  SHF.R.U32.HI R47, RZ, 0x6, R16 ;  /* 0x00000006ff2f7819 */ /* 0x000fe40000011610 */
[----:B------:R-:W-:Y:S02]  /*7b90*/  LOP3.LUT R55, R18, 0x3f003f, RZ, 0xc0, !PT ;  /* 0x003f003f12377812 */ /* 0x000fe400078ec0ff */
[----:B------:R-:W-:-:S02]  /*7ba0*/  LOP3.LUT R51, R17, 0x3f003f, RZ, 0xc0, !PT ;  /* 0x003f003f11337812 */ /* 0x000fc400078ec0ff */
[----:B------:R-:W-:Y:S02]  /*7bb0*/  SHF.R.U32.HI R53, RZ, 0x6, R17 ;  /* 0x00000006ff357819 */ /* 0x000fe40000011611 */
[----:B------:R-:W-:Y:S02]  /*7bc0*/  LOP3.LUT R59, R19, 0x3f003f, RZ, 0xc0, !PT ;  /* 0x003f003f133b7812 */ /* 0x000fe400078ec0ff */
[----:B------:R-:W-:Y:S02]  /*7bd0*/  LOP3.LUT R25, R25, 0x64006400, RZ, 0xfc, !PT ;  /* 0x6400640019197812 */ /* 0x000fe400078efcff */
[----:B------:R-:W-:Y:S02]  /*7be0*/  SHF.R.U32.HI R57, RZ, 0x6, R18 ;  /* 0x00000006ff397819 */ /* 0x000fe40000011612 */
[----:B------:R-:W-:Y:S02]  /*7bf0*/  LOP3.LUT R47, R47, 0x3f003f, RZ, 0xc0, !PT ;  /* 0x003f003f2f2f7812 */ /* 0x000fe400078ec0ff */
[----:B------:R-:W-:-:S02]  /*7c00*/  LOP3.LUT R58, R55, 0x64006400, RZ, 0xfc, !PT ;  /* 0x64006400373a7812 */ /* 0x000fc400078efcff */
[----:B------:R-:W-:Y:S02]  /*7c10*/  LOP3.LUT R51, R51, 0x64006400, RZ, 0xfc, !PT ;  /* 0x6400640033337812 */ /* 0x000fe400078efcff */
[----:B------:R-:W-:Y:S02]  /*7c20*/  SHF.R.U32.HI R60, RZ, 0x6, R19 ;  /* 0x00000006ff3c7819 */ /* 0x000fe40000011613 */
[----:B------:R-:W-:Y:S01]  /*7c30*/  LOP3.LUT R56, R53, 0x3f003f, RZ, 0xc0, !PT ;  /* 0x003f003f35387812 */ /* 0x000fe200078ec0ff */
[----:B------:R-:W-:Y:S01]  /*7c40*/  HADD2 R53, R25, -1056, -1056 ;  /* 0xe420e42019357430 */ /* 0x000fe20000000000 */
        /* <DEDUP_REMOVED lines=10> */
[-C--:B------:R-:W-:Y:S01]  /*7cf0*/  HFMA2 R59, R51, R26.reuse, R52 ;  /* 0x0000001a333b7231 */ /* 0x080fe20000000034 */
[----:B------:R-:W-:Y:S01]  /*7d00*/  LOP3.LUT R60, R60, 0x64006400, RZ, 0xfc, !PT ;  /* 0x640064003c3c7812 */ /* 0x000fe200078efcff */
[----:B------:R-:W-:Y:S01]  /*7d10*/  HFMA2.MMA R61, R47, R26, R50 ;  /* 0x0000001a2f3d7235 */ /* 0x000fe20000000032 */
[----:B------:R-:W-:Y:S01]  /*7d20*/  HFMA2 R54, R25, R26, R54 ;  /* 0x0000001a19367231 */ /* 0x000fe20000000036 */
[----:B---3--:R-:W-:Y:S01]  /*7d30*/  SHF.R.U32.HI R13, RZ, 0x8, R20 ;  /* 0x00000008ff0d7819 */ /* 0x008fe20000011614 */
[----:B------:R-:W-:Y:S01]  /*7d40*/  HADD2 R52, R55, -1056, -1056 ;  /* 0xe420e42037347430 */ /* 0x000fe20000000000 */
[----:B------:R-:W-:Y:S01]  /*7d50*/  LOP3.LUT R55, R22, 0x3f003f, RZ, 0xc0, !PT ;  /* 0x003f003f16377812 */ /* 0x000fe200078ec0ff */
[----:B------:R-:W-:Y:S01]  /*7d60*/  HADD2 R26, R57, -1056, -1056 ;  /* 0xe420e420391a7430 */ /* 0x000fe20000000000 */
[----:B------:R-:W-:Y:S01]  /*7d70*/  LOP3.LUT R57, R23, 0x3f003f, RZ, 0xc0, !PT ;  /* 0x003f003f17397812 */ /* 0x000fe200078ec0ff */
[----:B------:R-:W-:Y:S01]  /*7d80*/  HADD2 R50, R56, -1056, -1056 ;  /* 0xe420e42038327430 */ /* 0x000fe20000000000 */
[----:B------:R-:W-:Y:S01]  /*7d90*/  LOP3.LUT R55, R55, 0x64006400, RZ, 0xfc, !PT ;  /* 0x6400640037377812 */ /* 0x000fe200078efcff */
[----:B------:R-:W-:Y:S01]  /*7da0*/  HADD2 R24, R60, -1056, -1056 ;  /* 0xe420e4203c187430 */ /* 0x000fe20000000000 */
[-C--:B------:R-:W-:Y:S01]  /*7db0*/  HFMA2.MMA R60, R52, R27.reuse, R58 ;  /* 0x0000001b343c7235 */ /* 0x080fe2000000003a */
[-C--:B------:R-:W-:Y:S01]  /*7dc0*/  HFMA2 R56, R50, R27.reuse, R59 ;  /* 0x0000001b32387231 */ /* 0x080fe2000000003b */
[----:B------:R-:W-:Y:S01]  /*7dd0*/  HFMA2.MMA R58, R26, R27, R61 ;  /* 0x0000001b1a3a7235 */ /* 0x000fe2000000003d */
[----:B------:R-:W-:Y:S01]  /*7de0*/  HFMA2 R61, R24, R27, R54 ;  /* 0x0000001b183d7231 */ /* 0x000fe20000000036 */
[----:B------:R-:W-:Y:S01]  /*7df0*/  LOP3.LUT R27, R20, 0x3f003f, RZ, 0xc0, !PT ;  /* 0x003f003f141b7812 */ /* 0x000fe200078ec0ff */
[----:B------:R-:W-:Y:S01]  /*7e00*/  HADD2 R55, R55, -1056, -1056 ;  /* 0xe420e42037377430 */ /* 0x000fe20000000000 */
[----:B------:R-:W-:-:S02]  /*7e10*/  LOP3.LUT R54, R21, 0x3f003f, RZ, 0xc0, !PT ;  /* 0x003f003f15367812 */ /* 0x000fc400078ec0ff */
[----:B------:R-:W-:Y:S02]  /*7e20*/  LOP3.LUT R27, R27, 0x64006400, RZ, 0xfc, !PT ;  /* 0x640064001b1b7812 */ /* 0x000fe400078efcff */
[----:B------:R-:W-:Y:S01]  /*7e30*/  LOP3.LUT R54, R54, 0x64006400, RZ, 0xfc, !PT ;  /* 0x6400640036367812 */ /* 0x000fe200078efcff */
[-C--:B0-----:R-:W-:Y:S01]  /*7e40*/  HFMA2.MMA R58, R55, R28.reuse, R58 ;  /* 0x0000001c373a7235 */ /* 0x081fe2000000003a */
[----:B------:R-:W-:Y:S01]  /*7e50*/  LOP3.LUT R62, R57, 0x64006400, RZ, 0xfc, !PT ;  /* 0x64006400393e7812 */ /* 0x000fe200078efcff */
[----:B------:R-:W-:Y:S01]  /*7e60*/  HADD2 R59, R27, -1056, -1056 ;  /* 0xe420e4201b3b7430 */ /* 0x000fe20000000000 */
[----:B------:R-:W-:Y:S01]  /*7e70*/  LOP3.LUT R13, R12, 0x300030, R13, 0xf8, !PT ;  /* 0x003000300c0d7812 */ /* 0x000fe200078ef80d */
[----:B------:R-:W-:Y:S01]  /*7e80*/  HADD2 R57, R54, -1056, -1056 ;  /* 0xe420e42036397430 */ /* 0x000fe20000000000 */
[----:B------:R-:W-:Y:S01]  /*7e90*/  SHF.R.U32.HI R16, RZ, 0xc, R16 ;  /* 0x0000000cff107819 */ /* 0x000fe20000011610 */
[----:B------:R-:W-:Y:S01]  /*7ea0*/  HADD2 R27, R62, -1056, -1056 ;  /* 0xe420e4203e1b7430 */ /* 0x000fe20000000000 */
[----:B------:R-:W-:Y:S01]  /*7eb0*/  LOP3.LUT R54, R15, 0xf000f, RZ, 0xc0, !PT ;  /* 0x000f000f0f367812 */ /* 0x000fe200078ec0ff */
[----:B------:R-:W-:Y:S01]  /*7ec0*/  HFMA2.MMA R60, R59, R28, R60 ;  /* 0x0000001c3b3c7235 */ /* 0x000fe2000000003c */
[-C--:B------:R-:W-:Y:S01]  /*7ed0*/  HFMA2 R56, R57, R28.reuse, R56 ;  /* 0x0000001c39387231 */ /* 0x080fe20000000038 */
[----:B------:R-:W-:Y:S01]  /*7ee0*/  SHF.R.U32.HI R15, RZ, 0x8, R23 ;  /* 0x00000008ff0f7819 */ /* 0x000fe20000011617 */
[----:B------:R-:W-:Y:S01]  /*7ef0*/  HFMA2 R61, R27, R28, R61 ;  /* 0x0000001c1b3d7231 */ /* 0x000fe2000000003d */
[----:B------:R-:W-:-:S02]  /*7f00*/  SHF.R.U32.HI R28, RZ, 0xc, R14 ;  /* 0x0000000cff1c7819 */ /* 0x000fc4000001160e */
[----:B------:R-:W-:Y:S02]  /*7f10*/  SHF.R.U32.HI R14, RZ, 0x8, R21 ;  /* 0x00000008ff0e7819 */ /* 0x000fe40000011615 */
[----:B------:R-:W-:Y:S02]  /*7f20*/  SHF.R.U32.HI R18, RZ, 0xc, R18 ;  /* 0x0000000cff127819 */ /* 0x000fe40000011612 */
[----:B------:R-:W-:Y:S02]  /*7f30*/  LOP3.LUT R12, R63, 0x300030, R14, 0xf8, !PT ;  /* 0x003000303f0c7812 */ /* 0x000fe400078ef80e */
[----:B------:R-:W-:Y:S02]  /*7f40*/  LOP3.LUT R63, R28, 0xf000f, RZ, 0xc0, !PT ;  /* 0x000f000f1c3f7812 */ /* 0x000fe400078ec0ff */
[----:B------:R-:W-:Y:S02]  /*7f50*/  SHF.R.U32.HI R28, RZ, 0xc, R17 ;  /* 0x0000000cff1c7819 */ /* 0x000fe40000011611 */
[----:B------:R-:W-:-:S02]  /*7f60*/  LOP3.LUT R17, R16, 0xf000f, RZ, 0xc0, !PT ;  /* 0x000f000f10117812 */ /* 0x000fc400078ec0ff */
[----:B------:R-:W-:Y:S02]  /*7f70*/  SHF.R.U32.HI R16, RZ, 0xa, R20 ;  /* 0x0000000aff107819 */ /* 0x000fe40000011614 */
[----:B------:R-:W-:Y:S02]  /*7f80*/  LOP3.LUT R28, R28, 0xf000f, RZ, 0xc0, !PT ;  /* 0x000f000f1c1c7812 */ /* 0x000fe400078ec0ff */
[----:B------:R-:W-:Y:S02]  /*7f90*/  LOP3.LUT R16, R17, 0x300030, R16, 0xf8, !PT ;  /* 0x0030003011107812 */ /* 0x000fe400078ef810 */
[----:B------:R-:W-:Y:S02]  /*7fa0*/  SHF.R.U32.HI R17, RZ, 0xa, R21 ;  /* 0x0000000aff117819 */ /* 0x000fe40000011615 */
[----:B------:R-:W-:Y:S02]  /*7fb0*/  LOP3.LUT R15, R54, 0x300030, R15, 0xf8, !PT ;  /* 0x00300030360f7812 */ /* 0x000fe400078ef80f */
[----:B------:R-:W-:-:S02]  /*7fc0*/  SHF.R.U32.HI R54, RZ, 0xc, R19 ;  /* 0x0000000cff367819 */ /* 0x000fc40000011613 */
[----:B------:R-:W-:Y:S02]  /*7fd0*/  SHF.R.U32.HI R20, RZ, 0x6, R20 ;  /* 0x00000006ff147819 */ /* 0x000fe40000011614 */
[----:B------:R-:W-:Y:S02]  /*7fe0*/  LOP3.LUT R17, R28, 0x300030, R17, 0xf8, !PT ;  /* 0x003000301c117812 */ /* 0x000fe400078ef811 */
[----:B------:R-:W-:Y:S02]  /*7ff0*/  LOP3.LUT R19, R18, 0xf000f, RZ, 0xc0, !PT ;  /* 0x000f000f12137812 */ /* 0x000fe400078ec0ff */
[--C-:B------:R-:W-:Y:S02]  /*8000*/  SHF.R.U32.HI R14, RZ, 0x8, R22.reuse ;  /* 0x00000008ff0e7819 */ /* 0x100fe40000011616 */
[----:B------:R-:W-:Y:S02]  /*8010*/  SHF.R.U32.HI R18, RZ, 0xa, R22 ;  /* 0x0000000aff127819 */ /* 0x000fe40000011616 */
[----:B------:R-:W-:-:S02]  /*8020*/  SHF.R.U32.HI R28, RZ, 0xa, R23 ;  /* 0x0000000aff1c7819 */ /* 0x000fc40000011617 */
[----:B------:R-:W-:Y:S02]  /*8030*/  SHF.R.U32.HI R22, RZ, 0x6, R22 ;  /* 0x00000006ff167819 */ /* 0x000fe40000011616 */
[----:B------:R-:W-:Y:S02]  /*8040*/  SHF.R.U32.HI R23, RZ, 0x6, R23 ;  /* 0x00000006ff177819 */ /* 0x000fe40000011617 */
[----:B------:R-:W-:Y:S02]  /*8050*/  LOP3.LUT R20, R20, 0x3f003f, RZ, 0xc0, !PT ;  /* 0x003f003f14147812 */ /* 0x000fe400078ec0ff */
[----:B------:R-:W-:Y:S02]  /*8060*/  LOP3.LUT R22, R22, 0x3f003f, RZ, 0xc0, !PT ;  /* 0x003f003f16167812 */ /* 0x000fe400078ec0ff */
[----:B------:R-:W-:Y:S02]  /*8070*/  LOP3.LUT R23, R23, 0x3f003f, RZ, 0xc0, !PT ;  /* 0x003f003f17177812 */ /* 0x000fe400078ec0ff */
[----:B------:R-:W-:-:S02]  /*8080*/  SHF.R.U32.HI R21, RZ, 0x6, R21 ;  /* 0x00000006ff157819 */ /* 0x000fc40000011615 */
[----:B------:R-:W-:Y:S02]  /*8090*/  LOP3.LUT R20, R20, 0x64006400, RZ, 0xfc, !PT ;  /* 0x6400640014147812 */ /* 0x000fe400078efcff */
[----:B------:R-:W-:Y:S02]  /*80a0*/  LOP3.LUT R14, R63, 0x300030, R14, 0xf8, !PT ;  /* 0x003000303f0e7812 */ /* 0x000fe400078ef80e */
[----:B------:R-:W-:Y:S02]  /*80b0*/  LOP3.LUT R22, R22, 0x64006400, RZ, 0xfc, !PT ;  /* 0x6400640016167812 */ /* 0x000fe400078efcff */
[----:B------:R-:W-:Y:S02]  /*80c0*/  LOP3.LUT R23, R23, 0x64006400, RZ, 0xfc, !PT ;  /* 0x6400640017177812 */ /* 0x000fe400078efcff */
[----:B------:R-:W-:Y:S01]  /*80d0*/  LOP3.LUT R63, R54, 0xf000f, RZ, 0xc0, !PT ;  /* 0x000f000f363f7812 */ /* 0x000fe200078ec0ff */
[----:B------:R-:W-:Y:S01]  /*80e0*/  HADD2 R54, R20, -1056, -1056 ;  /* 0xe420e42014367430 */ /* 0x000fe20000000000 */
[----:B------:R-:W-:Y:S01]  /*80f0*/  LOP3.LUT R21, R21, 0x3f003f, RZ, 0xc0, !PT ;  /* 0x003f003f15157812 */ /* 0x000fe200078ec0ff */
[----:B------:R-:W-:Y:S01]  /*8100*/  HADD2 R22, R22, -1056, -1056 ;  /* 0xe420e42016167430 */ /* 0x000fe20000000000 */
[----:B------:R-:W-:Y:S01]  /*8110*/  LOP3.LUT R13, R13, 0x64006400, RZ, 0xfc, !PT ;  /* 0x640064000d0d7812 */ /* 0x000fe200078efcff */
[----:B------:R-:W-:Y:S01]  /*8120*/  HADD2 R20, R23, -1056, -1056 ;  /* 0xe420e42017147430 */ /* 0x000fe20000000000 */
[----:B------:R-:W-:Y:S01]  /*8130*/  LOP3.LUT R21, R21, 0x64006400, RZ, 0xfc, !PT ;  /* 0x6400640015157812 */ /* 0x000fe200078efcff */
[-C--:B------:R-:W-:Y:S01]  /*8140*/  HFMA2.MMA R60, R54, R29.reuse, R60 ;  /* 0x0000001d363c7235 */ /* 0x080fe2000000003c */
[----:B------:R-:W-:Y:S01]  /*8150*/  LOP3.LUT R18, R19, 0x300030, R18, 0xf8, !PT ;  /* 0x0030003013127812 */ /* 0x000fe200078ef812 */
[-C--:B------:R-:W-:Y:S01]  /*8160*/  HFMA2 R62, R20, R29.reuse, R61 ;  /* 0x0000001d143e7231 */ /* 0x080fe2000000003d */
[----:B------:R-:W-:Y:S01]  /*8170*/  LOP3.LUT R14, R14, 0x64006400, RZ, 0xfc, !PT ;  /* 0x640064000e0e7812 */ /* 0x000fe200078efcff */
[----:B------:R-:W-:Y:S01]  /*8180*/  HADD2 R61, R13, -1056, -1056 ;  /* 0xe420e4200d3d7430 */ /* 0x000fe20000000000 */
[----:B------:R-:W-:Y:S01]  /*8190*/  LOP3.LUT R19, R63, 0x300030, R28, 0xf8, !PT ;  /* 0x003000303f137812 */ /* 0x000fe200078ef81c */
[----:B------:R-:W-:Y:S01]  /*81a0*/  HADD2 R28, R21, -1056, -1056 ;  /* 0xe420e420151c7430 */ /* 0x000fe20000000000 */
[----:B------:R-:W-:Y:S01]  /*81b0*/  LOP3.LUT R12, R12, 0x64006400, RZ, 0xfc, !PT ;  /* 0x640064000c0c7812 */ /* 0x000fe200078efcff */
[----:B------:R-:W-:Y:S01]  /*81c0*/  HFMA2.MMA R58, R22, R29, R58 ;  /* 0x0000001d163a7235 */ /* 0x000fe2000000003a */
[----:B------:R-:W-:Y:S01]  /*81d0*/  LOP3.LUT R16, R16, 0x64006400, RZ, 0xfc, !PT ;  /* 0x6400640010107812 */ /* 0x000fe200078efcff */
[----:B------:R-:W-:Y:S01]  /*81e0*/  HADD2 R23, R14, -1056, -1056 ;  /* 0xe420e4200e177430 */ /* 0x000fe20000000000 */
[----:B------:R-:W-:Y:S01]  /*81f0*/  LOP3.LUT R18, R18, 0x64006400, RZ, 0xfc, !PT ;  /* 0x6400640012127812 */ /* 0x000fe200078efcff */
[----:B------:R-:W-:Y:S01]  /*8200*/  HFMA2 R56, R28, R29, R56 ;  /* 0x0000001d1c387231 */ /* 0x000fe20000000038 */
[----:B------:R-:W-:Y:S01]  /*8210*/  LOP3.LUT R15, R15, 0x64006400, RZ, 0xfc, !PT ;  /* 0x640064000f0f7812 */ /* 0x000fe200078efcff */
[----:B------:R-:W-:Y:S01]  /*8220*/  HADD2 R29, R12, -1056, -1056 ;  /* 0xe420e4200c1d7430 */ /* 0x000fe20000000000 */
[-C--:B------:R-:W-:Y:S01]  /*8230*/  HFMA2.MMA R12, R61, R30.reuse, R60 ;  /* 0x0000001e3d0c7235 */ /* 0x080fe2000000003c */
[----:B------:R-:W-:Y:S01]  /*8240*/  HADD2 R60, R16, -1056, -1056 ;  /* 0xe420e420103c7430 */ /* 0x000fe20000000000 */
[----:B------:R-:W-:Y:S01]  /*8250*/  HFMA2.MMA R14, R23, R30, R58 ;  /* 0x0000001e170e7235 */ /* 0x000fe2000000003a */
[----:B------:R-:W-:Y:S01]  /*8260*/  HFMA2 R13, R29, R30, R56 ;  /* 0x0000001e1d0d7231 */ /* 0x000fe20000000038 */
[----:B------:R-:W-:Y:S01]  /*8270*/  LOP3.LUT R17, R17, 0x64006400, RZ, 0xfc, !PT ;  /* 0x6400640011117812 */ /* 0x000fe200078efcff */
[----:B------:R-:W-:Y:S01]  /*8280*/  HADD2 R56, R18, -1056, -1056 ;  /* 0xe420e42012387430 */ /* 0x000fe20000000000 */
[----:B------:R-:W-:Y:S01]  /*8290*/  LOP3.LUT R19, R19, 0x64006400, RZ, 0xfc, !PT ;  /* 0x6400640013137812 */ /* 0x000fe200078efcff */
[----:B------:R-:W-:Y:S01]  /*82a0*/  HADD2 R21, R15, -1056, -1056 ;  /* 0xe420e4200f157430 */ /* 0x000fe20000000000 */
[----:B------:R-:W-:Y:S01]  /*82b0*/  HFMA2.MMA R12, R60, R31, R12 ;  /* 0x0000001f3c0c7235 */ /* 0x000fe2000000000c */
[----:B------:R-:W-:-:S02]  /*82c0*/  HADD2 R58, R17, -1056, -1056 ;  /* 0xe420e420113a7430 */ /* 0x000fc40000000000 */
[----:B------:R-:W-:Y:S01]  /*82d0*/  HFMA2.MMA R14, R56, R31, R14 ;  /* 0x0000001f380e7235 */ /* 0x000fe2000000000e */
        /* <DEDUP_REMOVED lines=14> */
[----:B------:R-:W-:Y:S01]  /*83c0*/  ISETP.NE.AND P0, PT, R35, 0x2, PT ;  /* 0x000000022300780c */ /* 0x000fe20003f05270 */
        /* <DEDUP_REMOVED lines=13> */
[----:B------:R-:W-:-:S03]  /*84a0*/  HFMA2.MMA R12, R47, R14, R12 ;  /* 0x0000000e2f0c7235 */ /* 0x000fc6000000000c */
[----:B------:R-:W-:-:S03]  /*84b0*/  HFMA2 R13, R24, R15, R13 ;  /* 0x0000000f180d7231 */ /* 0x000fc6000000000d */
[-C--:B------:R-:W-:Y:S02]  /*84c0*/  HFMA2.MMA R31, R52, R15.reuse, R31 ;  /* 0x0000000f341f7235 */ /* 0x080fe4000000001f */
[----:B------:R-:W-:-:S06]  /*84d0*/  HFMA2.MMA R12, R26, R15, R12 ;  /* 0x0000000f1a0c7235 */ /* 0x000fcc000000000c */
[-C--:B0-----:R-:W-:Y:S01]  /*84e0*/  HFMA2.MMA R31, R59, R16.reuse, R31 ;  /* 0x000000103b1f7235 */ /* 0x081fe2000000001f */
        /* <DEDUP_REMOVED lines=9> */
[-C--:B------:R-:W-:Y:S02]  /*8580*/  HFMA2 R14, R58, R19.reuse, R14 ;  /* 0x000000133a0e7231 */ /* 0x080fe4000000000e */
[----:B------:R-:W-:Y:S01]  /*8590*/  HFMA2 R15, R30, R19, R15 ;  /* 0x000000131e0f7231 */ /* 0x000fe2000000000f */
[-C--:B------:R-:W-:Y:S01]  /*85a0*/  HFMA2.MMA R31, R61, R18.reuse, R31 ;  /* 0x000000123d1f7235 */ /* 0x080fe2000000001f */
[----:B------:R-:W-:Y:S01]  /*85b0*/  HADD2 R14, R14.H0_H0, R14.H1_H1 ;  /* 0x3000000e0e0e7230 */ /* 0x000fe20000000800 */
[----:B------:R-:W-:Y:S01]  /*85c0*/  HFMA2.MMA R12, R23, R18, R12 ;  /* 0x00000012170c7235 */ /* 0x000fe2000000000c */
[----:B------:R-:W-:-:S05]  /*85d0*/  HADD2 R15, R15.H0_H0, R15.H1_H1 ;  /* 0x3000000f0f0f7230 */ /* 0x000fca0000000800 */
        /* <DEDUP_REMOVED lines=10> */
[----:B------:R-:W-:Y:S01]  /*8680*/  ISETP.GE.AND P0, PT, R35, 0x4, PT ;  /* 0x000000042300780c */ /* 0x000fe20003f06270 */
        /* <DEDUP_REMOVED lines=70> */
[----:B------:R-:W-:-:S02]  /*8af0*/  HADD2 R29, R29.H0_H0, R29.H1_H1 ;  /* 0x3000001d1d1d7230 */ /* 0x000fc40000000800 */
[----:B------:R-:W-:-:S03]  /*8b00*/  HADD2 R14, R15.H0_H0, R15.H1_H1 ;  /* 0x3000000f0f0e7230 */ /* 0x000fc60000000800 */
        /* <DEDUP_REMOVED lines=12> */
.L_x_103:
[----:B------:R-:W-:Y:S05]  /*8bd0*/  @!P1 BRA `(.L_x_104) ;  /* 0x0000001000e89947 */ /* 0x000fea0003800000 */
[----:B-----5:R-:W-:Y:S01]  /*8be0*/  IMAD R13, R38, 0xc, RZ ;  /* 0x0000000c260d7824 */ /* 0x020fe200078e02ff */
[----:B------:R-:W0:Y:S01]  /*8bf0*/  LDS.128 R24, [UR4+0x20] ;  /* 0x00002004ff187984 */ /* 0x000e220008000c00 */
[----:B------:R-:W-:-:S05]  /*8c00*/  IMAD.WIDE.U32 R28, R36, 0xc, R48 ;  /* 0x0000000c241c7825 */ /* 0x000fca00078e0030 */
[----:B------:R-:W-:-:S05]  /*8c10*/  IADD3 R29, R29, R13, RZ ;  /* 0x0000000d1d1d7210 */ /* 0x000fca0007ffe0ff */
[----:B------:R-:W2:Y:S01]  /*8c20*/  LDG.E.128.CONSTANT R12, desc[UR6][R28.64] ;  /* 0x000000061c0c7981 */ /* 0x000ea2000c1e9d00 */
[----:B------:R-:W-:-:S05]  /*8c30*/  IMAD.WIDE R30, R36, 0x4, R28 ;  /* 0x00000004241e7825 */ /* 0x000fca00078e021c */
[----:B------:R1:W3:Y:S01]  /*8c40*/  LDG.E.128.CONSTANT R16, desc[UR6][R30.64] ;  /* 0x000000061e107981 */ /* 0x0002e2000c1e9d00 */
[----:B------:R-:W-:-:S06]  /*8c50*/  IMAD.WIDE R20, R36, 0x4, R30 ;  /* 0x0000000424147825 */ /* 0x000fcc00078e021e */
[----:B------:R-:W4:Y:S01]  /*8c60*/  LDG.E.128.CONSTANT R20, desc[UR6][R20.64] ;  /* 0x0000000614147981 */ /* 0x000f22000c1e9d00 */
[----:B------:R-:W-:Y:S02]  /*8c70*/  ISETP.GE.AND P0, PT, R35, 0x2, PT ;  /* 0x000000022300780c */ /* 0x000fe40003f06270 */
[----:B--2---:R-:W-:Y:S02]  /*8c80*/  LOP3.LUT R41, R13, 0x3f003f, RZ, 0xc0, !PT ;  /* 0x003f003f0d297812 */ /* 0x004fe400078ec0ff */
[----:B------:R-:W-:Y:S02]  /*8c90*/  LOP3.LUT R39, R12, 0x3f003f, RZ, 0xc0, !PT ;  /* 0x003f003f0c277812 */ /* 0x000fe400078ec0ff */
[----:B------:R-:W-:Y:S02]  /*8ca0*/  LOP3.LUT R43, R14, 0x3f003f, RZ, 0xc0, !PT ;  /* 0x003f003f0e2b7812 */ /* 0x000fe400078ec0ff */
[----:B------:R-:W-:Y:S02]  /*8cb0*/  SHF.R.U32.HI R40, RZ, 0x6, R12 ;  /* 0x00000006ff287819 */ /* 0x000fe4000001160c */
[----:B------:R-:W-:-:S02]  /*8cc0*/  LOP3.LUT R41, R41, 0x64006400, RZ, 0xfc, !PT ;  /* 0x6400640029297812 */ /* 0x000fc400078efcff */
[----:B------:R-:W-:Y:S02]  /*8cd0*/  SHF.R.U32.HI R29, RZ, 0x6, R14 ;  /* 0x00000006ff1d7819 */ /* 0x000fe4000001160e */
[----:B------:R-:W-:Y:S02]  /*8ce0*/  LOP3.LUT R39, R39, 0x64006400, RZ, 0xfc, !PT ;  /* 0x6400640027277812 */ /* 0x000fe400078efcff */
[----:B------:R-:W-:Y:S01]  /*8cf0*/  LOP3.LUT R28, R43, 0x64006400, RZ, 0xfc, !PT ;  /* 0x640064002b1c7812 */ /* 0x000fe200078efcff */
[----:B------:R-:W-:Y:S01]  /*8d00*/  HADD2 R43, R41, -1056, -1056 ;  /* 0xe420e420292b7430 */ /* 0x000fe20000000000 */
[----:B------:R-:W-:Y:S01]  /*8d10*/  SHF.R.U32.HI R42, RZ, 0x6, R13 ;  /* 0x00000006ff2a7819 */ /* 0x000fe2000001160d */
[----:B------:R-:W-:Y:S01]  /*8d20*/  HADD2 R45, R39, -1056, -1056 ;  /* 0xe420e420272d7430 */ /* 0x000fe20000000000 */
[----:B------:R-:W-:Y:S01]  /*8d30*/  LOP3.LUT R44, R15, 0x3f003f, RZ, 0xc0, !PT ;  /* 0x003f003f0f2c7812 */ /* 0x000fe200078ec0ff */
[----:B------:R-:W-:Y:S01]  /*8d40*/  HADD2 R41, R28, -1056, -1056 ;  /* 0xe420e4201c297430 */ /* 0x000fe20000000000 */
[----:B-1----:R-:W-:Y:S01]  /*8d50*/  SHF.R.U32.HI R30, RZ, 0x6, R15 ;  /* 0x00000006ff1e7819 */ /* 0x002fe2000001160f */
[----:B0-----:R-:W-:Y:S01]  /*8d60*/  HFMA2 R52, R43, R24, RZ.H0_H0 ;  /* 0x000000182b347231 */ /* 0x001fe200000400ff */
[----:B------:R-:W-:Y:S01]  /*8d70*/  LOP3.LUT R40, R40, 0x3f003f, RZ, 0xc0, !PT ;  /* 0x003f003f28287812 */ /* 0x000fe200078ec0ff */
[-C--:B------:R-:W-:Y:S01]  /*8d80*/  HFMA2.MMA R28, R45, R24.reuse, RZ ;  /* 0x000000182d1c7235 */ /* 0x080fe200000000ff */
[----:B------:R-:W-:Y:S01]  /*8d90*/  LOP3.LUT R29, R29, 0x3f003f, RZ, 0xc0, !PT ;  /* 0x003f003f1d1d7812 */ /* 0x000fe200078ec0ff */
[----:B------:R-:W-:Y:S01]  /*8da0*/  HFMA2.MMA R50, R41, R24, RZ ;  /* 0x0000001829327235 */ /* 0x000fe200000000ff */
[----:B------:R-:W-:-:S02]  /*8db0*/  LOP3.LUT R42, R42, 0x3f003f, RZ, 0xc0, !PT ;  /* 0x003f003f2a2a7812 */ /* 0x000fc400078ec0ff */
[----:B------:R-:W-:Y:S02]  /*8dc0*/  LOP3.LUT R44, R44, 0x64006400, RZ, 0xfc, !PT ;  /* 0x640064002c2c7812 */ /* 0x000fe400078efcff */
[----:B------:R-:W-:Y:S02]  /*8dd0*/  LOP3.LUT R30, R30, 0x3f003f, RZ, 0xc0, !PT ;  /* 0x003f003f1e1e7812 */ /* 0x000fe400078ec0ff */
[----:B------:R-:W-:Y:S01]  /*8de0*/  LOP3.LUT R40, R40, 0x64006400, RZ, 0xfc, !PT ;  /* 0x6400640028287812 */ /* 0x000fe200078efcff */
[----:B------:R-:W-:Y:S01]  /*8df0*/  HADD2 R39, R44, -1056, -1056 ;  /* 0xe420e4202c277430 */ /* 0x000fe20000000000 */
[----:B------:R-:W-:Y:S02]  /*8e00*/  LOP3.LUT R29, R29, 0x64006400, RZ, 0xfc, !PT ;  /* 0x640064001d1d7812 */ /* 0x000fe400078efcff */
[----:B------:R-:W-:Y:S01]  /*8e10*/  LOP3.LUT R42, R42, 0x64006400, RZ, 0xfc, !PT ;  /* 0x640064002a2a7812 */ /* 0x000fe200078efcff */
[----:B------:R-:W-:Y:S01]  /*8e20*/  HADD2 R46, R40, -1056, -1056 ;  /* 0xe420e420282e7430 */ /* 0x000fe20000000000 */
[----:B------:R-:W-:Y:S01]  /*8e30*/  LOP3.LUT R30, R30, 0x64006400, RZ, 0xfc, !PT ;  /* 0x640064001e1e7812 */ /* 0x000fe200078efcff */
[----:B------:R-:W-:Y:S01]  /*8e40*/  HADD2 R40, R29, -1056, -1056 ;  /* 0xe420e4201d287430 */ /* 0x000fe20000000000 */
[----:B---3--:R-:W-:Y:S01]  /*8e50*/  SHF.R.U32.HI R47, RZ, 0x6, R16 ;  /* 0x00000006ff2f7819 */ /* 0x008fe20000011610 */
[----:B------:R-:W-:Y:S01]  /*8e60*/  HADD2 R44, R42, -1056, -1056 ;  /* 0xe420e4202a2c7430 */ /* 0x000fe20000000000 */
[----:B------:R-:W-:Y:S01]  /*8e70*/  LOP3.LUT R55, R18, 0x3f003f, RZ, 0xc0, !PT ;  /* 0x003f003f12377812 */ /* 0x000fe200078ec0ff */
[----:B------:R-:W-:Y:S01]  /*8e80*/  HADD2 R42, R30, -1056, -1056 ;  /* 0xe420e4201e2a7430 */ /* 0x000fe20000000000 */
[----:B------:R-:W-:Y:S01]  /*8e90*/  LOP3.LUT R51, R17, 0x3f003f, RZ, 0xc0, !PT ;  /* 0x003f003f11337812 */ /* 0x000fe200078ec0ff */
[----:B------:R-:W-:Y:S01]  /*8ea0*/  HFMA2 R54, R39, R24, RZ.H0_H0 ;  /* 0x0000001827367231 */ /* 0x000fe200000400ff */
[-C--:B------:R-:W-:Y:S01]  /*8eb0*/  HFMA2.MMA R24, R46, R25.reuse, R28 ;  /* 0x000000192e187235 */ /* 0x080fe2000000001c */
[-C--:B------:R-:W-:Y:S01]  /*8ec0*/  HFMA2 R52, R44, R25.reuse, R52 ;  /* 0x000000192c347231 */ /* 0x080fe20000000034 */
[----:B------:R-:W-:Y:S01]  /*8ed0*/  HFMA2.MMA R50, R40, R25, R50 ;  /* 0x0000001928327235 */ /* 0x000fe20000000032 */
[----:B------:R-:W-:Y:S01]  /*8ee0*/  HFMA2 R54, R42, R25, R54 ;  /* 0x000000192a367231 */ /* 0x000fe20000000036 */
[----:B------:R-:W-:Y:S01]  /*8ef0*/  LOP3.LUT R25, R16, 0x3f003f, RZ, 0xc0, !PT ;  /* 0x003f003f10197812 */ /* 0x000fe200078ec0ff */
[----:B------:R-:W0:Y:S01]  /*8f00*/  LDS.128 R28, [UR4+0x30] ;  /* 0x00003004ff1c7984 */ /* 0x000e220008000c00 */
[----:B------:R-:W-:-:S02]  /*8f10*/  SHF.R.U32.HI R53, RZ, 0x6, R17 ;  /* 0x00000006ff357819 */ /* 0x000fc40000011611 */
[----:B------:R-:W-:Y:S02]  /*8f20*/  LOP3.LUT R59, R19, 0x3f003f, RZ, 0xc0, !PT ;  /* 0x003f003f133b7812 */ /* 0x000fe400078ec0ff */
[----:B------:R-:W-:Y:S02]  /*8f30*/  LOP3.LUT R25, R25, 0x64006400, RZ, 0xfc, !PT ;  /* 0x6400640019197812 */ /* 0x000fe400078efcff */
[----:B------:R-:W-:Y:S02]  /*8f40*/  SHF.R.U32.HI R57, RZ, 0x6, R18 ;  /* 0x00000006ff397819 */ /* 0x000fe40000011612 */
[----:B------:R-:W-:Y:S02]  /*8f50*/  LOP3.LUT R47, R47, 0x3f003f, RZ, 0xc0, !PT ;  /* 0x003f003f2f2f7812 */ /* 0x000fe400078ec0ff */
[----:B------:R-:W-:Y:S02]  /*8f60*/  LOP3.LUT R58, R55, 0x64006400, RZ, 0xfc, !PT ;  /* 0x64006400373a7812 */ /* 0x000fe400078efcff */
[----:B------:R-:W-:-:S02]  /*8f70*/  LOP3.LUT R51, R51, 0x64006400, RZ, 0xfc, !PT ;  /* 0x6400640033337812 */ /* 0x000fc400078efcff */
        /* <DEDUP_REMOVED lines=17> */
[----:B------:R-:W-:Y:S01]  /*9090*/  SHF.R.U32.HI R13, RZ, 0xc, R13 ;  /* 0x0000000cff0d7819 */ /* 0x000fe2000001160d */
[----:B------:R-:W-:Y:S01]  /*90a0*/  HADD2 R52, R55, -1056, -1056 ;  /* 0xe420e42037347430 */ /* 0x000fe20000000000 */
[----:B----4-:R-:W-:Y:S01]  /*90b0*/  LOP3.LUT R55, R22, 0x3f003f, RZ, 0xc0, !PT ;  /* 0x003f003f16377812 */ /* 0x010fe200078ec0ff */
        /* <DEDUP_REMOVED lines=17> */
[----:B------:R-:W-:Y:S01]  /*91d0*/  SHF.R.U32.HI R12, RZ, 0xc, R12 ;  /* 0x0000000cff0c7819 */ /* 0x000fe2000001160c */
[----:B------:R-:W-:Y:S01]  /*91e0*/  HADD2 R57, R54, -1056, -1056 ;  /* 0xe420e42036397430 */ /* 0x000fe20000000000 */
[----:B------:R-:W-:Y:S01]  /*91f0*/  LOP3.LUT R63, R13, 0xf000f, RZ, 0xc0, !PT ;  /* 0x000f000f0d3f7812 */ /* 0x000fe200078ec0ff */
        /* <DEDUP_REMOVED lines=8> */
[----:B------:R-:W-:Y:S02]  /*9280*/  LOP3.LUT R13, R12, 0x300030, R13, 0xf8, !PT ;  /* 0x003000300c0d7812 */ /* 0x000fe400078ef80d */
[----:B------:R-:W-:Y:S02]  /*9290*/  SHF.R.U32.HI R16, RZ, 0xc, R16 ;  /* 0x0000000cff107819 */ /* 0x000fe40000011610 */
[----:B------:R-:W-:Y:S02]  /*92a0*/  LOP3.LUT R12, R63, 0x300030, R14, 0xf8, !PT ;  /* 0x003000303f0c7812 */ /* 0x000fe400078ef80e */
[----:B------:R-:W-:Y:S02]  /*92b0*/  LOP3.LUT R63, R28, 0xf000f, RZ, 0xc0, !PT ;  /* 0x000f000f1c3f7812 */ /* 0x000fe400078ec0ff */
[----:B------:R-:W-:-:S02]  /*92c0*/  SHF.R.U32.HI R15, RZ, 0xc, R15 ;  /* 0x0000000cff0f7819 */ /* 0x000fc4000001160f */
[----:B------:R-:W-:Y:S02]  /*92d0*/  SHF.R.U32.HI R28, RZ, 0xc, R17 ;  /* 0x0000000cff1c7819 */ /* 0x000fe40000011611 */
[----:B------:R-:W-:Y:S02]  /*92e0*/  LOP3.LUT R17, R16, 0xf000f, RZ, 0xc0, !PT ;  /* 0x000f000f10117812 */ /* 0x000fe400078ec0ff */
[----:B------:R-:W-:Y:S02]  /*92f0*/  SHF.R.U32.HI R16, RZ, 0xa, R20 ;  /* 0x0000000aff107819 */ /* 0x000fe40000011614 */
[----:B------:R-:W-:Y:S02]  /*9300*/  LOP3.LUT R54, R15, 0xf000f, RZ, 0xc0, !PT ;  /* 0x000f000f0f367812 */ /* 0x000fe400078ec0ff */
[----:B------:R-:W-:Y:S02]  /*9310*/  SHF.R.U32.HI R15, RZ, 0x8, R23 ;  /* 0x00000008ff0f7819 */ /* 0x000fe40000011617 */
[----:B------:R-:W-:-:S02]  /*9320*/  LOP3.LUT R16, R17, 0x300030, R16, 0xf8, !PT ;  /* 0x0030003011107812 */ /* 0x000fc400078ef810 */
[----:B------:R-:W-:Y:S02]  /*9330*/  LOP3.LUT R28, R28, 0xf000f, RZ, 0xc0, !PT ;  /* 0x000f000f1c1c7812 */ /* 0x000fe400078ec0ff */
[----:B------:R-:W-:Y:S02]  /*9340*/  SHF.R.U32.HI R17, RZ, 0xa, R21 ;  /* 0x0000000aff117819 */ /* 0x000fe40000011615 */
[----:B------:R-:W-:Y:S02]  /*9350*/  SHF.R.U32.HI R18, RZ, 0xc, R18 ;  /* 0x0000000cff127819 */ /* 0x000fe40000011612 */
[----:B------:R-:W-:Y:S02]  /*9360*/  LOP3.LUT R15, R54, 0x300030, R15, 0xf8, !PT ;  /* 0x00300030360f7812 */ /* 0x000fe400078ef80f */
[----:B------:R-:W-:Y:S02]  /*9370*/  SHF.R.U32.HI R54, RZ, 0xc, R19 ;  /* 0x0000000cff367819 */ /* 0x000fe40000011613 */
[----:B------:R-:W-:-:S02]  /*9380*/  SHF.R.U32.HI R20, RZ, 0x6, R20 ;  /* 0x00000006ff147819 */ /* 0x000fc40000011614 */
[----:B------:R-:W-:Y:S02]  /*9390*/  LOP3.LUT R17, R28, 0x300030, R17, 0xf8, !PT ;  /* 0x003000301c117812 */ /* 0x000fe400078ef811 */
[----:B------:R-:W-:Y:S02]  /*93a0*/  LOP3.LUT R19, R18, 0xf000f, RZ, 0xc0, !PT ;  /* 0x000f000f12137812 */ /* 0x000fe400078ec0ff */
[--C-:B------:R-:W-:Y:S02]  /*93b0*/  SHF.R.U32.HI R14, RZ, 0x8, R22.reuse ;  /* 0x00000008ff0e7819 */ /* 0x100fe40000011616 */
[--C-:B------:R-:W-:Y:S02]  /*93c0*/  SHF.R.U32.HI R18, RZ, 0xa, R22.reuse ;  /* 0x0000000aff127819 */ /* 0x100fe40000011616 */
[----:B------:R-:W-:Y:S02]  /*93d0*/  SHF.R.U32.HI R28, RZ, 0xa, R23 ;  /* 0x0000000aff1c7819 */ /* 0x000fe40000011617 */
[----:B------:R-:W-:-:S02]  /*93e0*/  SHF.R.U32.HI R22, RZ, 0x6, R22 ;  /* 0x00000006ff167819 */ /* 0x000fc40000011616 */
[----:B------:R-:W-:Y:S02]  /*93f0*/  SHF.R.U32.HI R23, RZ, 0x6, R23 ;  /* 0x00000006ff177819 */ /* 0x000fe40000011617 */
[----:B------:R-:W-:Y:S02]  /*9400*/  LOP3.LUT R20, R20, 0x3f003f, RZ, 0xc0, !PT ;  /* 0x003f003f14147812 */ /* 0x000fe400078ec0ff */
[----:B------:R-:W-:Y:S02]  /*9410*/  LOP3.LUT R22, R22, 0x3f003f, RZ, 0xc0, !PT ;  /* 0x003f003f16167812 */ /* 0x000fe400078ec0ff */
[----:B------:R-:W-:Y:S02]  /*9420*/  LOP3.LUT R23, R23, 0x3f003f, RZ, 0xc0, !PT ;  /* 0x003f003f17177812 */ /* 0x000fe400078ec0ff */
[----:B------:R-:W-:Y:S02]  /*9430*/  SHF.R.U32.HI R21, RZ, 0x6, R21 ;  /* 0x00000006ff157819 */ /* 0x000fe40000011615 */
[----:B------:R-:W-:-:S02]  /*9440*/  LOP3.LUT R20, R20, 0x64006400, RZ, 0xfc, !PT ;  /* 0x6400640014147812 */ /* 0x000fc400078efcff */
        /* <DEDUP_REMOVED lines=179> */
.L_x_104:
        /* <DEDUP_REMOVED lines=8> */
.L_x_102:
[----:B------:R-:W-:Y:S05]  /*a000*/  @!P1 EXIT ;  /* 0x000000000000994d */ /* 0x000fea0003800000 */
[----:B------:R-:W0:Y:S01]  /*a010*/  S2R R0, SR_CTAID.X ;  /* 0x0000000000007919 */ /* 0x000e220000002500 */
[----:B------:R-:W1:Y:S01]  /*a020*/  S2UR UR4, SR_CTAID.Y ;  /* 0x00000000000479c3 */ /* 0x000e620000002600 */
[----:B------:R-:W0:Y:S07]  /*a030*/  S2R R3, SR_TID.X ;  /* 0x0000000000037919 */ /* 0x000e2e0000002100 */
[----:B-----5:R-:W2:Y:S01]  /*a040*/  LDC.64 R12, c[0x0][0x230] ;  /* 0x00008c00ff0c7b82 */ /* 0x020ea20000000a00 */
[----:B-1----:R-:W-:Y:S01]  /*a050*/  USHF.L.U32 UR4, UR4, 0x2, URZ ;  /* 0x0000000204047899 */ /* 0x002fe2000800063f */
[----:B0-----:R-:W-:-:S04]  /*a060*/  LEA R0, R0, R3, 0x6 ;  /* 0x0000000300007211 */ /* 0x001fc800078e30ff */
[----:B------:R-:W-:-:S05]  /*a070*/  SHF.L.U32 R3, R0, 0x2, RZ ;  /* 0x0000000200037819 */ /* 0x000fca00000006ff */
[----:B------:R-:W-:-:S04]  /*a080*/  IMAD R3, R36, UR4, R3 ;  /* 0x0000000424037c24 */ /* 0x000fc8000f8e0203 */
[----:B--2---:R-:W-:-:S05]  /*a090*/  IMAD.WIDE R12, R3, 0x2, R12 ;  /* 0x00000002030c7825 */ /* 0x004fca00078e020c */
[----:B------:R0:W-:Y:S01]  /*a0a0*/  ATOM.E.ADD.F16x2.RN.STRONG.GPU P0, RZ, desc[UR6][R12.64], R32 ;  /* 0x000000200cff79a2 */ /* 0x0001e2000810e1c6 */
[----:B------:R-:W-:Y:S04]  /*a0b0*/  BSSY B0, `(.L_x_106) ;  /* 0x000000f000007945 */ /* 0x000fe80003800000 */
[----:B0-----:R-:W-:Y:S05]  /*a0c0*/  @P0 BRA `(.L_x_107) ;  /* 0x0000000000340947 */ /* 0x001fea0003800000 */
[----:B------:R-:W0:Y:S02]  /*a0d0*/  QSPC.E.S P0, RZ, [R12] ;  /* 0x000000000cff73aa */ /* 0x000e240000000500 */
[----:B0-----:R-:W-:Y:S05]  /*a0e0*/  @!P0 BRA `(.L_x_108) ;  /* 0x0000000000208947 */ /* 0x001fea0003800000 */
[----:B------:R-:W-:-:S04]  /*a0f0*/  MOV R2, R12 ;  /* 0x0000000c00027202 */ /* 0x000fc80000000f00 */
[----:B------:R-:W-:-:S07]  /*a100*/  MOV R0, R2 ;  /* 0x0000000200007202 */ /* 0x000fce0000000f00 */
.L_x_109:
[----:B------:R-:W0:Y:S02]  /*a110*/  LDS R2, [R0] ;  /* 0x0000000000027984 */ /* 0x000e240000000800 */
[----:B0-----:R-:W-:-:S06]  /*a120*/  HADD2 R3, R2, R32 ;  /* 0x0000002002037230 */ /* 0x001fcc0000000000 */
[----:B------:R-:W0:Y:S02]  /*a130*/  ATOMS.CAST.SPIN R3, [R0], R2, R3 ;  /* 0x000000020003738d */ /* 0x000e240001800003 */
[----:B0-----:R-:W-:-:S13]  /*a140*/  ISETP.EQ.U32.AND P0, PT, R3, 0x1, PT ;  /* 0x000000010300780c */ /* 0x001fda0003f02070 */
[----:B------:R-:W-:Y:S05]  /*a150*/  @!P0 BRA `(.L_x_109) ;  /* 0xfffffffc00ec8947 */ /* 0x000fea000383ffff */
[----:B------:R-:W-:Y:S05]  /*a160*/  BRA `(.L_x_107) ;  /* 0x00000000000c7947 */ /* 0x000fea0003800000 */
.L_x_108:
[----:B------:R-:W2:Y:S02]  /*a170*/  LD.E R0, desc[UR6][R12.64] ;  /* 0x000000060c007980 */ /* 0x000ea4000c101900 */
[----:B--2---:R-:W-:-:S05]  /*a180*/  IADD3 R3, R32, R0, RZ ;  /* 0x0000000020037210 */ /* 0x004fca0007ffe0ff */
[----:B------:R0:W-:Y:S02]  /*a190*/  ST.E desc[UR6][R12.64], R3 ;  /* 0x000000030c007985 */ /* 0x0001e4000c101906 */
.L_x_107:
[----:B------:R-:W-:Y:S05]  /*a1a0*/  BSYNC B0 ;  /* 0x0000000000007941 */ /* 0x000fea0003800000 */
.L_x_106:
[----:B------:R1:W-:Y:S01]  /*a1b0*/  ATOM.E.ADD.F16x2.RN.STRONG.GPU P0, RZ, desc[UR6][R12.64+0x4], R10 ;  /* 0x0000040a0cff79a2 */ /* 0x0003e2000810e1c6 */
[----:B------:R-:W-:Y:S04]  /*a1c0*/  BSSY B0, `(.L_x_110) ;  /* 0x000000f000007945 */ /* 0x000fe80003800000 */
[----:B-1----:R-:W-:Y:S05]  /*a1d0*/  @P0 BRA `(.L_x_111) ;  /* 0x0000000000340947 */ /* 0x002fea0003800000 */
[----:B------:R-:W1:Y:S02]  /*a1e0*/  QSPC.E.S P0, RZ, [R12+0x4] ;  /* 0x000004000cff73aa */ /* 0x000e640000000500 */
[----:B-1----:R-:W-:Y:S05]  /*a1f0*/  @!P0 BRA `(.L_x_112) ;  /* 0x0000000000208947 */ /* 0x002fea0003800000 */
[----:B------:R-:W-:-:S04]  /*a200*/  MOV R2, R12 ;  /* 0x0000000c00027202 */ /* 0x000fc80000000f00 */
[----:B------:R-:W-:-:S07]  /*a210*/  MOV R0, R2 ;  /* 0x0000000200007202 */ /* 0x000fce0000000f00 */
.L_x_113:
[----:B------:R-:W0:Y:S02]  /*a220*/  LDS R2, [R0+0x4] ;  /* 0x0000040000027984 */ /* 0x000e240000000800 */
[----:B0-----:R-:W-:-:S10]  /*a230*/  HFMA2.MMA R3, R2, 1, 1, R10 ;  /* 0x3c003c0002037835 */ /* 0x001fd4000000000a */
[----:B------:R-:W0:Y:S02]  /*a240*/  ATOMS.CAST.SPIN R3, [R0+0x4], R2, R3 ;  /* 0x000004020003738d */ /* 0x000e240001800003 */
[----:B0-----:R-:W-:-:S13]  /*a250*/  ISETP.EQ.U32.AND P0, PT, R3, 0x1, PT ;  /* 0x000000010300780c */ /* 0x001fda0003f02070 */
[----:B------:R-:W-:Y:S05]  /*a260*/  @!P0 BRA `(.L_x_113) ;  /* 0xfffffffc00ec8947 */ /* 0x000fea000383ffff */
[----:B------:R-:W-:Y:S05]  /*a270*/  BRA `(.L_x_111) ;  /* 0x00000000000c7947 */ /* 0x000fea0003800000 */
.L_x_112:
[----:B------:R-:W0:Y:S02]  /*a280*/  LD.E R0, desc[UR6][R12.64+0x4] ;  /* 0x000004060c007980 */ /* 0x000e24000c101900 */
[----:B0-----:R-:W-:-:S05]  /*a290*/  IADD3 R3, R10, R0, RZ ;  /* 0x000000000a037210 */ /* 0x001fca0007ffe0ff */
[----:B------:R1:W-:Y:S02]  /*a2a0*/  ST.E desc[UR6][R12.64+0x4], R3 ;  /* 0x000004030c007985 */ /* 0x0003e4000c101906 */
.L_x_111:
[----:B------:R-:W-:Y:S05]  /*a2b0*/  BSYNC B0 ;  /* 0x0000000000007941 */ /* 0x000fea0003800000 */
.L_x_110:
        /* <DEDUP_REMOVED lines=10> */
.L_x_117:
[----:B------:R-:W0:Y:S02]  /*a360*/  LDS R2, [R0] ;  /* 0x0000000000027984 */ /* 0x000e240000000800 */
[----:B0-----:R-:W-:-:S06]  /*a370*/  HADD2 R3, R2, R9 ;  /* 0x0000000902037230 */ /* 0x001fcc0000000000 */
[----:B------:R-:W0:Y:S02]  /*a380*/  ATOMS.CAST.SPIN R3, [R0], R2, R3 ;  /* 0x000000020003738d */ /* 0x000e240001800003 */
[----:B0-----:R-:W-:-:S13]  /*a390*/  ISETP.EQ.U32.AND P0, PT, R3, 0x1, PT ;  /* 0x000000010300780c */ /* 0x001fda0003f02070 */
[----:B------:R-:W-:Y:S05]  /*a3a0*/  @!P0 BRA `(.L_x_117) ;  /* 0xfffffffc00ec8947 */ /* 0x000fea000383ffff */
[----:B------:R-:W-:Y:S05]  /*a3b0*/  BRA `(.L_x_115) ;  /* 0x00000000000c7947 */ /* 0x000fea0003800000 */
.L_x_116:
[----:B------:R-:W2:Y:S02]  /*a3c0*/  LD.E R0, desc[UR6][R12.64] ;  /* 0x000000060c007980 */ /* 0x000ea4000c101900 */
[----:B--2---:R-:W-:-:S05]  /*a3d0*/  IADD3 R3, R9, R0, RZ ;  /* 0x0000000009037210 */ /* 0x004fca0007ffe0ff */
[----:B------:R0:W-:Y:S02]  /*a3e0*/  ST.E desc[UR6][R12.64], R3 ;  /* 0x000000030c007985 */ /* 0x0001e4000c101906 */
.L_x_115:
[----:B------:R-:W-:Y:S05]  /*a3f0*/  BSYNC B0 ;  /* 0x0000000000007941 */ /* 0x000fea0003800000 */
.L_x_114:
[----:B------:R1:W-:Y:S01]  /*a400*/  ATOM.E.ADD.F16x2.RN.STRONG.GPU P0, RZ, desc[UR6][R12.64+0x4], R8 ;  /* 0x000004080cff79a2 */ /* 0x0003e2000810e1c6 */
[----:B------:R-:W-:Y:S04]  /*a410*/  BSSY B0, `(.L_x_118) ;  /* 0x000000f000007945 */ /* 0x000fe80003800000 */
[----:B-1----:R-:W-:Y:S05]  /*a420*/  @P0 BRA `(.L_x_119) ;  /* 0x0000000000340947 */ /* 0x002fea0003800000 */
[----:B------:R-:W1:Y:S02]  /*a430*/  QSPC.E.S P0, RZ, [R12+0x4] ;  /* 0x000004000cff73aa */ /* 0x000e640000000500 */
[----:B-1----:R-:W-:Y:S05]  /*a440*/  @!P0 BRA `(.L_x_120) ;  /* 0x0000000000208947 */ /* 0x002fea0003800000 */
[----:B------:R-:W-:-:S04]  /*a450*/  MOV R2, R12 ;  /* 0x0000000c00027202 */ /* 0x000fc80000000f00 */
[----:B------:R-:W-:-:S07]  /*a460*/  MOV R0, R2 ;  /* 0x0000000200007202 */ /* 0x000fce0000000f00 */
.L_x_121:
[----:B------:R-:W0:Y:S02]  /*a470*/  LDS R2, [R0+0x4] ;  /* 0x0000040000027984 */ /* 0x000e240000000800 */
[----:B0-----:R-:W-:-:S10]  /*a480*/  HFMA2.MMA R3, R2, 1, 1, R8 ;  /* 0x3c003c0002037835 */ /* 0x001fd40000000008 */
[----:B------:R-:W0:Y:S02]  /*a490*/  ATOMS.CAST.SPIN R3, [R0+0x4], R2, R3 ;  /* 0x000004020003738d */ /* 0x000e240001800003 */
[----:B0-----:R-:W-:-:S13]  /*a4a0*/  ISETP.EQ.U32.AND P0, PT, R3, 0x1, PT ;  /* 0x000000010300780c */ /* 0x001fda0003f02070 */
[----:B------:R-:W-:Y:S05]  /*a4b0*/  @!P0 BRA `(.L_x_121) ;  /* 0xfffffffc00ec8947 */ /* 0x000fea000383ffff */
[----:B------:R-:W-:Y:S05]  /*a4c0*/  BRA `(.L_x_119) ;  /* 0x00000000000c7947 */ /* 0x000fea0003800000 */
.L_x_120:
[----:B------:R-:W0:Y:S02]  /*a4d0*/  LD.E R0, desc[UR6][R12.64+0x4] ;  /* 0x000004060c007980 */ /* 0x000e24000c101900 */
[----:B0-----:R-:W-:-:S05]  /*a4e0*/  IADD3 R3, R8, R0, RZ ;  /* 0x0000000008037210 */ /* 0x001fca0007ffe0ff */
[----:B------:R1:W-:Y:S02]  /*a4f0*/  ST.E desc[UR6][R12.64+0x4], R3 ;  /* 0x000004030c007985 */ /* 0x0003e4000c101906 */
.L_x_119:
[----:B------:R-:W-:Y:S05]  /*a500*/  BSYNC B0 ;  /* 0x0000000000007941 */ /* 0x000fea0003800000 */
.L_x_118:
        /* <DEDUP_REMOVED lines=10> */
.L_x_125:
[----:B------:R-:W0:Y:S02]  /*a5b0*/  LDS R2, [R0] ;  /* 0x0000000000027984 */ /* 0x000e240000000800 */
[----:B0-----:R-:W-:-:S06]  /*a5c0*/  HADD2 R3, R2, R7 ;  /* 0x0000000702037230 */ /* 0x001fcc0000000000 */
[----:B------:R-:W0:Y:S02]  /*a5d0*/  ATOMS.CAST.SPIN R3, [R0], R2, R3 ;  /* 0x000000020003738d */ /* 0x000e240001800003 */
[----:B0-----:R-:W-:-:S13]  /*a5e0*/  ISETP.EQ.U32.AND P0, PT, R3, 0x1, PT ;  /* 0x000000010300780c */ /* 0x001fda0003f02070 */
[----:B------:R-:W-:Y:S05]  /*a5f0*/  @!P0 BRA `(.L_x_125) ;  /* 0xfffffffc00ec8947 */ /* 0x000fea000383ffff */
[----:B------:R-:W-:Y:S05]  /*a600*/  BRA `(.L_x_123) ;  /* 0x00000000000c7947 */ /* 0x000fea0003800000 */
.L_x_124:
[----:B------:R-:W2:Y:S02]  /*a610*/  LD.E R0, desc[UR6][R12.64] ;  /* 0x000000060c007980 */ /* 0x000ea4000c101900 */
[----:B--2---:R-:W-:-:S05]  /*a620*/  IADD3 R3, R7, R0, RZ ;  /* 0x0000000007037210 */ /* 0x004fca0007ffe0ff */
[----:B------:R0:W-:Y:S02]  /*a630*/  ST.E desc[UR6][R12.64], R3 ;  /* 0x000000030c007985 */ /* 0x0001e4000c101906 */
.L_x_123:
[----:B------:R-:W-:Y:S05]  /*a640*/  BSYNC B0 ;  /* 0x0000000000007941 */ /* 0x000fea0003800000 */
.L_x_122:
[----:B------:R1:W-:Y:S01]  /*a650*/  ATOM.E.ADD.F16x2.RN.STRONG.GPU P0, RZ, desc[UR6][R12.64+0x4], R6 ;  /* 0x000004060cff79a2 */ /* 0x0003e2000810e1c6 */
[----:B------:R-:W-:Y:S04]  /*a660*/  BSSY B0, `(.L_x_126) ;  /* 0x000000f000007945 */ /* 0x000fe80003800000 */
[----:B-1----:R-:W-:Y:S05]  /*a670*/  @P0 BRA `(.L_x_127) ;  /* 0x0000000000340947 */ /* 0x002fea0003800000 */
[----:B------:R-:W1:Y:S02]  /*a680*/  QSPC.E.S P0, RZ, [R12+0x4] ;  /* 0x000004000cff73aa */ /* 0x000e640000000500 */
[----:B-1----:R-:W-:Y:S05]  /*a690*/  @!P0 BRA `(.L_x_128) ;  /* 0x0000000000208947 */ /* 0x002fea0003800000 */
[----:B------:R-:W-:-:S04]  /*a6a0*/  MOV R2, R12 ;  /* 0x0000000c00027202 */ /* 0x000fc80000000f00 */
[----:B------:R-:W-:-:S07]  /*a6b0*/  MOV R0, R2 ;  /* 0x0000000200007202 */ /* 0x000fce0000000f00 */
.L_x_129:
[----:B------:R-:W0:Y:S02]  /*a6c0*/  LDS R2, [R0+0x4] ;  /* 0x0000040000027984 */ /* 0x000e240000000800 */
[----:B0-----:R-:W-:-:S10]  /*a6d0*/  HFMA2.MMA R3, R2, 1, 1, R6 ;  /* 0x3c003c0002037835 */ /* 0x001fd40000000006 */
[----:B------:R-:W0:Y:S02]  /*a6e0*/  ATOMS.CAST.SPIN R3, [R0+0x4], R2, R3 ;  /* 0x000004020003738d */ /* 0x000e240001800003 */
[----:B0-----:R-:W-:-:S13]  /*a6f0*/  ISETP.EQ.U32.AND P0, PT, R3, 0x1, PT ;  /* 0x000000010300780c */ /* 0x001fda0003f02070 */
[----:B------:R-:W-:Y:S05]  /*a700*/  @!P0 BRA `(.L_x_129) ;  /* 0xfffffffc00ec8947 */ /* 0x000fea000383ffff */
[----:B------:R-:W-:Y:S05]  /*a710*/  BRA `(.L_x_127) ;  /* 0x00000000000c7947 */ /* 0x000fea0003800000 */
.L_x_128:
[----:B------:R-:W0:Y:S02]  /*a720*/  LD.E R0, desc[UR6][R12.64+0x4] ;  /* 0x000004060c007980 */ /* 0x000e24000c101900 */
[----:B0-----:R-:W-:-:S05]  /*a730*/  IADD3 R3, R6, R0, RZ ;  /* 0x0000000006037210 */ /* 0x001fca0007ffe0ff */
[----:B------:R1:W-:Y:S02]  /*a740*/  ST.E desc[UR6][R12.64+0x4], R3 ;  /* 0x000004030c007985 */ /* 0x0003e4000c101906 */
.L_x_127:
[----:B------:R-:W-:Y:S05]  /*a750*/  BSYNC B0 ;  /* 0x0000000000007941 */ /* 0x000fea0003800000 */
.L_x_126:
        /* <DEDUP_REMOVED lines=10> */
.L_x_133:
[----:B------:R-:W0:Y:S02]  /*a800*/  LDS R2, [R0] ;  /* 0x0000000000027984 */ /* 0x000e240000000800 */
[----:B0-----:R-:W-:-:S06]  /*a810*/  HADD2 R3, R2, R5 ;  /* 0x0000000502037230 */ /* 0x001fcc0000000000 */
[----:B------:R-:W0:Y:S02]  /*a820*/  ATOMS.CAST.SPIN R3, [R0], R2, R3 ;  /* 0x000000020003738d */ /* 0x000e240001800003 */
[----:B0-----:R-:W-:-:S13]  /*a830*/  ISETP.EQ.U32.AND P0, PT, R3, 0x1, PT ;  /* 0x000000010300780c */ /* 0x001fda0003f02070 */
[----:B------:R-:W-:Y:S05]  /*a840*/  @!P0 BRA `(.L_x_133) ;  /* 0xfffffffc00ec8947 */ /* 0x000fea000383ffff */
[----:B------:R-:W-:Y:S05]  /*a850*/  BRA `(.L_x_131) ;  /* 0x00000000000c7947 */ /* 0x000fea0003800000 */
.L_x_132:
[----:B------:R-:W2:Y:S02]  /*a860*/  LD.E R0, desc[UR6][R12.64] ;  /* 0x000000060c007980 */ /* 0x000ea4000c101900 */
[----:B--2---:R-:W-:-:S05]  /*a870*/  IADD3 R3, R5, R0, RZ ;  /* 0x0000000005037210 */ /* 0x004fca0007ffe0ff */
[----:B------:R0:W-:Y:S02]  /*a880*/  ST.E desc[UR6][R12.64], R3 ;  /* 0x000000030c007985 */ /* 0x0001e4000c101906 */
.L_x_131:
[----:B------:R-:W-:Y:S05]  /*a890*/  BSYNC B0 ;  /* 0x0000000000007941 */ /* 0x000fea0003800000 */
.L_x_130:
[----:B------:R1:W-:Y:S02]  /*a8a0*/  ATOM.E.ADD.F16x2.RN.STRONG.GPU P0, RZ, desc[UR6][R12.64+0x4], R4 ;  /* 0x000004040cff79a2 */ /* 0x0003e4000810e1c6 */
[----:B-1----:R-:W-:Y:S05]  /*a8b0*/  @P0 EXIT ;  /* 0x000000000000094d */ /* 0x002fea0003800000 */
[----:B------:R-:W1:Y:S02]  /*a8c0*/  QSPC.E.S P0, RZ, [R12+0x4] ;  /* 0x000004000cff73aa */ /* 0x000e640000000500 */
[----:B-1----:R-:W-:Y:S05]  /*a8d0*/  @!P0 BRA `(.L_x_134) ;  /* 0x0000000000208947 */ /* 0x002fea0003800000 */
[----:B------:R-:W-:-:S04]  /*a8e0*/  MOV R2, R12 ;  /* 0x0000000c00027202 */ /* 0x000fc80000000f00 */
[----:B------:R-:W-:-:S07]  /*a8f0*/  MOV R0, R2 ;  /* 0x0000000200007202 */ /* 0x000fce0000000f00 */
.L_x_135:
[----:B------:R-:W0:Y:S02]  /*a900*/  LDS R2, [R0+0x4] ;  /* 0x0000040000027984 */ /* 0x000e240000000800 */
[----:B0-----:R-:W-:-:S10]  /*a910*/  HFMA2.MMA R3, R2, 1, 1, R4 ;  /* 0x3c003c0002037835 */ /* 0x001fd40000000004 */
[----:B------:R-:W0:Y:S02]  /*a920*/  ATOMS.CAST.SPIN R3, [R0+0x4], R2, R3 ;  /* 0x000004020003738d */ /* 0x000e240001800003 */
[----:B0-----:R-:W-:-:S13]  /*a930*/  ISETP.EQ.U32.AND P0, PT, R3, 0x1, PT ;  /* 0x000000010300780c */ /* 0x001fda0003f02070 */
[----:B------:R-:W-:Y:S05]  /*a940*/  @!P0 BRA `(.L_x_135) ;  /* 0xfffffffc00ec8947 */ /* 0x000fea000383ffff */
[----:B------:R-:W-:Y:S05]  /*a950*/  EXIT ;  /* 0x000000000000794d */ /* 0x000fea0003800000 */
.L_x_134:
[----:B------:R-:W0:Y:S02]  /*a960*/  LD.E R0, desc[UR6][R12.64+0x4] ;  /* 0x000004060c007980 */ /* 0x000e24000c101900 */
[----:B0-----:R-:W-:-:S05]  /*a970*/  IADD3 R3, R4, R0, RZ ;  /* 0x0000000004037210 */ /* 0x001fca0007ffe0ff */
[----:B------:R-:W-:Y:S01]  /*a980*/  ST.E desc[UR6][R12.64+0x4], R3 ;  /* 0x000004030c007985 */ /* 0x000fe2000c101906 */
[----:B------:R-:W-:Y:S05]  /*a990*/  EXIT ;  /* 0x000000000000794d */ /* 0x000fea0003800000 */
.L_x_136:
        /* <DEDUP_REMOVED lines=14> */
.L_x_4156:


//--------------------- .text._Z23gemm_half_q_half_kernelILi4ELi40ELb0ELb0ELi64EEvPK6__halfPKjS4_S2_PS0_iiiiPKtS7_iiiiiibS2_i --------------------------
	.section	.text._Z23gemm_half_q_half_kernelILi4ELi40ELb0ELb0ELi64EEvPK6__halfPKjS4_S2_PS0_iiiiPKtS7_iiiiiibS2_i,"ax",@progbits
	.align	128
        .global         _Z23gemm_half_q_half_kernelILi4ELi40ELb0ELb0ELi64EEvPK6__halfPKjS4_S2_PS0_iiiiPKtS7_iiiiiibS2_i
        .type           _Z23gemm_half_q_half_kernelILi4ELi40ELb0ELb0ELi64EEvPK6__halfPKjS4_S2_PS0_iiiiPKtS7_iiiiiibS2_i,@function
        .size           _Z23gemm_half_q_half_kernelILi4ELi40ELb0ELb0ELi64EEvPK6__halfPKjS4_S2_PS0_iiiiPKtS7_iiiiiibS2_i,(.L_x_4157 - _Z23gemm_half_q_half_kernelILi4ELi40ELb0ELb0ELi64EEvPK6__halfPKjS4_S2_PS0_iiiiPKtS7_iiiiiibS2_i)
        .other          _Z23gemm_half_q_half_kernelILi4ELi40ELb0ELb0ELi64EEvPK6__halfPKjS4_S2_PS0_iiiiPKtS7_iiiiiibS2_i,@"STO_CUDA_ENTRY STV_DEFAULT"
_Z23gemm_half_q_half_kernelILi4ELi40ELb0ELb0ELi64EEvPK6__halfPKjS4_S2_PS0_iiiiPKtS7_iiiiiibS2_i:
.text._Z23gemm_half_q_half_kernelILi4ELi40ELb0ELb0ELi64EEvPK6__halfPKjS4_S2_PS0_iiiiPKtS7_iiiiiibS2_i:
        /* <DEDUP_REMOVED lines=38> */
.L_x_141:
[----:B------:R-:W-:-:S04]  /*0260*/  LEA R10, R4, R21, 0x2 ;  /* 0x00000015040a7211 */ /* 0x000fc800078e10ff */
[C---:B0-----:R-:W-:Y:S01]  /*0270*/  IADD3 R12, R10.reuse, 0x1, RZ ;  /* 0x000000010a0c7810 */ /* 0x041fe20007ffe0ff */
        /* <DEDUP_REMOVED lines=35> */
.L_x_140:
[----:B------:R-:W-:-:S04]  /*04b0*/  IADD3 R10, R35, -R21, RZ ;  /* 0x80000015230a7210 */ /* 0x000fc80007ffe0ff */
[----:B------:R-:W-:-:S13]  /*04c0*/  ISETP.GT.AND P2, PT, R10, 0x1, PT ;  /* 0x000000010a00780c */ /* 0x000fda0003f44270 */
[----:B------:R-:W-:Y:S05]  /*04d0*/  @!P2 BRA `(.L_x_142) ;  /* 0x000000000054a947 */ /* 0x000fea0003800000 */
[----:B------:R-:W-:Y:S01]  /*04e0*/  LEA R10, R4, R21, 0x2 ;  /* 0x00000015040a7211 */ /* 0x000fe200078e10ff */
[----:B------:R-:W-:-:S03]  /*04f0*/  ULDC.64 UR4, c[0x0][0x210] ;  /* 0x0000840000047ab9 */ /* 0x000fc60000000a00 */
[C---:B0-----:R-:W-:Y:S01]  /*0500*/  IADD3 R12, R10.reuse, 0x1, RZ ;  /* 0x000000010a0c7810 */ /* 0x041fe20007ffe0ff */
[----:B------:R-:W-:-:S04]  /*0510*/  IMAD R13, R10, R11, RZ ;  /* 0x0000000b0a0d7224 */ /* 0x000fc800078e02ff */
[----:B------:R-:W-:Y:S01]  /*0520*/  IMAD R15, R12, R11, RZ ;  /* 0x0000000b0c0f7224 */ /* 0x000fe200078e02ff */
[----:B-----5:R-:W-:-:S04]  /*0530*/  IADD3 R16, P0, R6, R13, RZ ;  /* 0x0000000d06107210 */ /* 0x020fc80007f1e0ff */
[----:B------:R-:W-:Y:S02]  /*0540*/  IADD3 R10, P2, R6, R15, RZ ;  /* 0x0000000f060a7210 */ /* 0x000fe40007f5e0ff */
[----:B------:R-:W-:Y:S02]  /*0550*/  LEA.HI.X.SX32 R13, R13, RZ, 0x1, P0 ;  /* 0x000000ff0d0d7211 */ /* 0x000fe400000f0eff */
[----:B------:R-:W-:Y:S02]  /*0560*/  LEA.HI.X.SX32 R15, R15, RZ, 0x1, P2 ;  /* 0x000000ff0f0f7211 */ /* 0x000fe400010f0eff */
[----:B------:R-:W-:Y:S02]  /*0570*/  LEA R12, P0, R16, UR4, 0x1 ;  /* 0x00000004100c7c11 */ /* 0x000fe4000f8008ff */
        /* <DEDUP_REMOVED lines=11> */
.L_x_142:
[----:B------:R-:W-:-:S13]  /*0630*/  ISETP.LT.OR P0, PT, R21, R35, P0 ;  /* 0x000000231500720c */ /* 0x000fda0000701670 */
[----:B------:R-:W-:Y:S05]  /*0640*/  @!P0 BRA `(.L_x_138) ;  /* 0x0000000400808947 */ /* 0x000fea0003800000 */
[----:B------:R-:W-:Y:S01]  /*0650*/  LEA R10, R4, R21, 0x2 ;  /* 0x00000015040a7211 */ /* 0x000fe200078e10ff */
        /* <DEDUP_REMOVED lines=11> */
.L_x_139:
        /* <DEDUP_REMOVED lines=10> */
.L_x_144:
[----:B------:R-:W-:-:S04]  /*07b0*/  LEA R8, R4, R21, 0x2 ;  /* 0x0000001504087211 */ /* 0x000fc800078e10ff */
[C---:B------:R-:W-:Y:S01]  /*07c0*/  IADD3 R10, R8.reuse, 0x1, RZ ;  /* 0x00000001080a7810 */ /* 0x040fe20007ffe0ff */
[CC--:B------:R-:W-:Y:S01]  /*07d0*/  IMAD R13, R8.reuse, R11.reuse, RZ ;  /* 0x0000000b080d7224 */ /* 0x0c0fe200078e02ff */
[C---:B0-----:R-:W-:Y:S02]  /*07e0*/  IADD3 R12, R8.reuse, 0x2, RZ ;  /* 0x00000002080c7810 */ /* 0x041fe40007ffe0ff */
        /* <DEDUP_REMOVED lines=33> */
.L_x_143:
[----:B------:R-:W-:-:S04]  /*0a00*/  IADD3 R8, R35, -R21, RZ ;  /* 0x8000001523087210 */ /* 0x000fc80007ffe0ff */
        /* <DEDUP_REMOVED lines=11> */
[----:B0-----:R-:W-:Y:S02]  /*0ac0*/  LEA R12, P0, R10, UR4, 0x1 ;  /* 0x000000040a0c7c11 */ /* 0x001fe4000f8008ff */
        /* <DEDUP_REMOVED lines=11> */
.L_x_145:
[----:B------:R-:W-:-:S13]  /*0b80*/  ISETP.LT.OR P0, PT, R21, R35, P0 ;  /* 0x000000231500720c */ /* 0x000fda0000701670 */
[----:B------:R-:W-:Y:S05]  /*0b90*/  @!P0 BRA `(.L_x_138) ;  /* 0x00000000002c8947 */ /* 0x000fea0003800000 */
[----:B------:R-:W-:Y:S01]  /*0ba0*/  LEA R8, R4, R21, 0x2 ;  /* 0x0000001504087211 */ /* 0x000fe200078e10ff */
        /* <DEDUP_REMOVED lines=10> */
.L_x_138:
[----:B------:R-:W-:Y:S05]  /*0c50*/  BSYNC B0 ;  /* 0x0000000000007941 */ /* 0x000fea0003800000 */
.L_x_137:
[----:B------:R-:W-:Y:S02]  /*0c60*/  ULDC UR4, c[0x0][0x23c] ;  /* 0x00008f0000047ab9 */ /* 0x000fe40000000800 */
[----:B------:R-:W-:-:S04]  /*0c70*/  MOV R32, UR4 ;  /* 0x0000000400207c02 */ /* 0x000fc80008000f00 */
[----:B------:R-:W-:-:S13]  /*0c80*/  ISETP.GE.AND P0, PT, R9, R32, PT ;  /* 0x000000200900720c */ /* 0x000fda0003f06270 */
[----:B------:R-:W-:Y:S05]  /*0c90*/  @P0 EXIT ;  /* 0x000000000000094d */ /* 0x000fea0003800000 */
[----:B-----5:R-:W4:Y:S02]  /*0ca0*/  LDC.U8 R6, c[0x0][0x270] ;  /* 0x00009c00ff067b82 */ /* 0x020f240000000000 */
[----:B----4-:R-:W-:-:S04]  /*0cb0*/  PRMT R6, R6, 0x8880, RZ ;  /* 0x0000888006067816 */ /* 0x010fc800000000ff */
        /* <DEDUP_REMOVED lines=8> */
[----:B01----:R-:W0:Y:S01]  /*0d40*/  LDC.64 R16, c[0x0][0x230] ;  /* 0x00008c00ff107b82 */ /* 0x003e220000000a00 */
[----:B------:R-:W-:Y:S02]  /*0d50*/  PLOP3.LUT P0, PT, PT, PT, PT, 0x8, 0x0 ;  /* 0x000000000000781c */ /* 0x000fe40003f0e170 */
[----:B------:R-:W-:-:S11]  /*0d60*/  IADD3 R18, R35, -0x3, RZ ;  /* 0xfffffffd23127810 */ /* 0x000fd60007ffe0ff */
.L_x_148:
[----:B----4-:R-:W-:Y:S02]  /*0d70*/  LEA R6, R4, R5, 0x2 ;  /* 0x0000000504067211 */ /* 0x010fe400078e10ff */
[----:B------:R-:W-:Y:S02]  /*0d80*/  IADD3 R5, R5, 0x4, RZ ;  /* 0x0000000405057810 */ /* 0x000fe40007ffe0ff */
[C---:B------:R-:W-:Y:S01]  /*0d90*/  IADD3 R8, R6.reuse, 0x1, RZ ;  /* 0x0000000106087810 */ /* 0x040fe20007ffe0ff */
[CCC-:B--23--:R-:W-:Y:S01]  /*0da0*/  IMAD R7, R6.reuse, R32.reuse, R9.reuse ;  /* 0x0000002006077224 */ /* 0x1ccfe200078e0209 */
        /* <DEDUP_REMOVED lines=15> */
.L_x_147:
[----:B----4-:R-:W-:-:S04]  /*0ea0*/  IADD3 R6, R35, -R5, RZ ;  /* 0x8000000523067210 */ /* 0x010fc80007ffe0ff */
[----:B------:R-:W-:-:S13]  /*0eb0*/  ISETP.GT.AND P2, PT, R6, 0x1, PT ;  /* 0x000000010600780c */ /* 0x000fda0003f44270 */
[----:B------:R-:W-:Y:S05]  /*0ec0*/  @!P2 BRA `(.L_x_149) ;  /* 0x00000000002ca947 */ /* 0x000fea0003800000 */
[----:B--23--:R-:W2:Y:S01]  /*0ed0*/  LDC.64 R10, c[0x0][0x230] ;  /* 0x00008c00ff0a7b82 */ /* 0x00cea20000000a00 */
[----:B------:R-:W-:Y:S02]  /*0ee0*/  LEA R6, R4, R5, 0x2 ;  /* 0x0000000504067211 */ /* 0x000fe400078e10ff */
[----:B------:R-:W-:Y:S02]  /*0ef0*/  PLOP3.LUT P0, PT, PT, PT, PT, 0x8, 0x0 ;  /* 0x000000000000781c */ /* 0x000fe40003f0e170 */
[C---:B------:R-:W-:Y:S01]  /*0f00*/  IADD3 R8, R6.reuse, 0x1, RZ ;  /* 0x0000000106087810 */ /* 0x040fe20007ffe0ff */
[----:B------:R-:W-:Y:S01]  /*0f10*/  IMAD R7, R6, R32, R9 ;  /* 0x0000002006077224 */ /* 0x000fe200078e0209 */
[----:B------:R-:W-:-:S03]  /*0f20*/  IADD3 R5, R5, 0x2, RZ ;  /* 0x0000000205057810 */ /* 0x000fc60007ffe0ff */
[----:B------:R-:W-:Y:S02]  /*0f30*/  IMAD R13, R8, R32, R9 ;  /* 0x00000020080d7224 */ /* 0x000fe400078e0209 */
[----:B--2---:R-:W-:-:S04]  /*0f40*/  IMAD.WIDE R6, R7, 0x2, R10 ;  /* 0x0000000207067825 */ /* 0x004fc800078e020a */
[----:B------:R-:W-:Y:S01]  /*0f50*/  IMAD.WIDE R10, R13, 0x2, R10 ;  /* 0x000000020d0a7825 */ /* 0x000fe200078e020a */
[----:B------:R4:W-:Y:S04]  /*0f60*/  STG.E.64 desc[UR6][R6.64], RZ ;  /* 0x000000ff06007986 */ /* 0x0009e8000c101b06 */
[----:B------:R4:W-:Y:S02]  /*0f70*/  STG.E.64 desc[UR6][R10.64], RZ ;  /* 0x000000ff0a007986 */ /* 0x0009e4000c101b06 */
.L_x_149:
[----:B------:R-:W-:-:S13]  /*0f80*/  ISETP.LT.OR P0, PT, R5, R35, P0 ;  /* 0x000000230500720c */ /* 0x000fda0000701670 */
[----:B--234-:R-:W2:Y:S01]  /*0f90*/  @P0 LDC.64 R6, c[0x0][0x230] ;  /* 0x00008c00ff060b82 */ /* 0x01cea20000000a00 */
[----:B------:R-:W-:-:S05]  /*0fa0*/  @P0 LEA R4, R4, R5, 0x2 ;  /* 0x0000000504040211 */ /* 0x000fca00078e10ff */
[----:B------:R-:W-:-:S04]  /*0fb0*/  @P0 IMAD R5, R4, R32, R9 ;  /* 0x0000002004050224 */ /* 0x000fc800078e0209 */
[----:B--2---:R-:W-:-:S05]  /*0fc0*/  @P0 IMAD.WIDE R4, R5, 0x2, R6 ;  /* 0x0000000205040825 */ /* 0x004fca00078e0206 */
[----:B------:R4:W-:Y:S02]  /*0fd0*/  @P0 STG.E.64 desc[UR6][R4.64], RZ ;  /* 0x000000ff04000986 */ /* 0x0009e4000c101b06 */
.L_x_146:
[----:B----4-:R-:W0:Y:S01]  /*0fe0*/  LDC.64 R4, c[0x0][0x248] ;  /* 0x00009200ff047b82 */ /* 0x010e220000000a00 */
[----:B------:R-:W-:-:S05]  /*0ff0*/  SHF.L.U32 R13, R0, 0x7, RZ ;  /* 0x00000007000d7819 */ /* 0x000fca00000006ff */
[----:B01----:R-:W-:-:S05]  /*1000*/  IMAD.WIDE R12, R13, 0x2, R4 ;  /* 0x000000020d0c7825 */ /* 0x003fca00078e0204 */
[----:B------:R0:W5:Y:S01]  /*1010*/  LDG.E.U16.CONSTANT R11, desc[UR6][R12.64+0x2] ;  /* 0x000002060c0b7981 */ /* 0x000162000c1e9500 */
[----:B------:R-:W-:Y:S01]  /*1020*/  BAR.SYNC.DEFER_BLOCKING 0x0 ;  /* 0x0000000000007b1d */ /* 0x000fe20000010000 */
[----:B------:R-:W-:-:S13]  /*1030*/  ISETP.GE.AND P0, PT, R2, R3, PT ;  /* 0x000000030200720c */ /* 0x000fda0003f06270 */
[----:B0-----:R-:W-:Y:S05]  /*1040*/  @P0 BRA `(.L_x_150) ;  /* 0x0000000000d00947 */ /* 0x001fea0003800000 */
[----:B------:R0:W5:Y:S01]  /*1050*/  LDG.E.U16.CONSTANT R8, desc[UR6][R12.64] ;  /* 0x000000060c087981 */ /* 0x000162000c1e9500 */
[----:B--23--:R-:W1:Y:S01]  /*1060*/  LDC.64 R6, c[0x0][0x220] ;  /* 0x00008800ff067b82 */ /* 0x00ce620000000a00 */
[----:B------:R-:W-:Y:S01]  /*1070*/  SHF.R.S32.HI R14, RZ, 0x1f, R9 ;  /* 0x0000001fff0e7819 */ /* 0x000fe20000011409 */
[----:B------:R-:W-:Y:S01]  /*1080*/  HFMA2.MMA R19, -RZ, RZ, 0, 0 ;  /* 0x00000000ff137435 */ /* 0x000fe200000001ff */
[----:B------:R-:W-:Y:S02]  /*1090*/  SHF.L.U32 R10, R9, 0x2, RZ ;  /* 0x00000002090a7819 */ /* 0x000fe400000006ff */
[----:B------:R-:W-:Y:S02]  /*10a0*/  LEA.HI R14, R14, R9, RZ, 0x3 ;  /* 0x000000090e0e7211 */ /* 0x000fe400078f18ff */
[----:B------:R-:W-:Y:S02]  /*10b0*/  MOV R20, R2 ;  /* 0x0000000200147202 */ /* 0x000fe40000000f00 */
[----:B------:R-:W-:-:S02]  /*10c0*/  LOP3.LUT R10, R10, 0x10, RZ, 0xc0, !PT ;  /* 0x000000100a0a7812 */ /* 0x000fc400078ec0ff */
[----:B0-----:R-:W-:-:S07]  /*10d0*/  SHF.R.S32.HI R18, RZ, 0x3, R14 ;  /* 0x00000003ff127819 */ /* 0x001fce000001140e */
.L_x_151:
[----:B-----5:R-:W-:Y:S01]  /*10e0*/  IADD3 R17, R8, R19, RZ ;  /* 0x0000001308117210 */ /* 0x020fe20007ffe0ff */
        /* <DEDUP_REMOVED lines=42> */
.L_x_150:
[----:B0-----:R0:W5:Y:S01]  /*1390*/  LDL.64 R12, [R1] ;  /* 0x00000000010c7983 */ /* 0x0011620000100a00 */
[----:B------:R-:W1:Y:S01]  /*13a0*/  LDC R5, c[0x0][0x25c] ;  /* 0x00009700ff057b82 */ /* 0x000e620000000800 */
[----:B------:R-:W-:Y:S01]  /*13b0*/  ULDC UR4, c[0x0][0x258] ;  /* 0x0000960000047ab9 */ /* 0x000fe20000000800 */
[----:B------:R-:W-:Y:S01]  /*13c0*/  ULDC UR5, c[0x0][0x260] ;  /* 0x0000980000057ab9 */ /* 0x000fe20000000800 */
[C---:B------:R-:W-:Y:S01]  /*13d0*/  ISETP.GT.AND P2, PT, R2.reuse, UR4, PT ;  /* 0x0000000402007c0c */ /* 0x040fe2000bf44270 */
[----:B------:R-:W-:Y:S01]  /*13e0*/  ULDC UR8, c[0x0][0x268] ;  /* 0x00009a0000087ab9 */ /* 0x000fe20000000800 */
[C---:B------:R-:W-:Y:S01]  /*13f0*/  VIMNMX R4, R2.reuse, UR4, PT ;  /* 0x0000000402047c48 */ /* 0x040fe2000bfe0100 */
[----:B------:R-:W-:Y:S01]  /*1400*/  HFMA2.MMA R17, -RZ, RZ, 0, 0 ;  /* 0x00000000ff117435 */ /* 0x000fe200000001ff */
[----:B------:R-:W-:Y:S01]  /*1410*/  ISETP.GT.AND P4, PT, R2, UR5, PT ;  /* 0x0000000502007c0c */ /* 0x000fe2000bf84270 */
[----:B--23--:R-:W2:Y:S01]  /*1420*/  LDC R7, c[0x0][0x264] ;  /* 0x00009900ff077b82 */ /* 0x00cea20000000800 */
[----:B------:R-:W-:-:S02]  /*1430*/  SHF.R.S32.HI R15, RZ, 0x1f, R4 ;  /* 0x0000001fff0f7819 */ /* 0x000fc40000011404 */
[C---:B------:R-:W-:Y:S02]  /*1440*/  ISETP.GT.AND P6, PT, R2.reuse, UR8, PT ;  /* 0x0000000802007c0c */ /* 0x040fe4000bfc4270 */
[----:B------:R-:W-:Y:S01]  /*1450*/  LEA.HI R14, R15, R4, RZ, 0x5 ;  /* 0x000000040f0e7211 */ /* 0x000fe200078f28ff */
[----:B------:R-:W-:Y:S01]  /*1460*/  HFMA2.MMA R4, -RZ, RZ, 0, 0 ;  /* 0x00000000ff047435 */ /* 0x000fe200000001ff */
[----:B------:R-:W-:Y:S02]  /*1470*/  MOV R8, RZ ;  /* 0x000000ff00087202 */ /* 0x000fe40000000f00 */
        /* <DEDUP_REMOVED lines=11> */
.L_x_152:
        /* <DEDUP_REMOVED lines=8> */
.L_x_153:
[----:B------:R-:W-:Y:S05]  /*15b0*/  @!P4 BRA `(.L_x_154) ;  /* 0x00000000001cc947 */ /* 0x000fea0003800000 */
[----:B------:R-:W0:Y:S02]  /*15c0*/  LDC R15, c[0x0][0x264] ;  /* 0x00009900ff0f7b82 */ /* 0x000e240000000800 */
[----:B0-----:R-:W-:-:S04]  /*15d0*/  VIMNMX R10, R2, R15, PT ;  /* 0x0000000f020a7248 */ /* 0x001fc80003fe0100 */
[----:B------:R-:W-:-:S04]  /*15e0*/  IADD3 R10, R10, -UR5, RZ ;  /* 0x800000050a0a7c10 */ /* 0x000fc8000fffe0ff */
[----:B------:R-:W-:-:S04]  /*15f0*/  SHF.R.S32.HI R15, RZ, 0x1f, R10 ;  /* 0x0000001fff0f7819 */ /* 0x000fc8000001140a */
[----:B------:R-:W-:-:S04]  /*1600*/  LEA.HI R15, R15, R10, RZ, 0x5 ;  /* 0x0000000a0f0f7211 */ /* 0x000fc800078f28ff */
[----:B------:R-:W-:-:S04]  /*1610*/  SHF.R.S32.HI R15, RZ, 0x5, R15 ;  /* 0x00000005ff0f7819 */ /* 0x000fc8000001140f */
[----:B------:R-:W-:-:S07]  /*1620*/  SHF.L.U32 R17, R15, 0x2, RZ ;  /* 0x000000020f117819 */ /* 0x000fce00000006ff */
.L_x_154:
        /* <DEDUP_REMOVED lines=8> */
.L_x_155:
        /* <DEDUP_REMOVED lines=10> */
.L_x_156:
[----:B------:R-:W-:Y:S01]  /*1750*/  LEA R6, R15, R6, 0x3 ;  /* 0x000000060f067211 */ /* 0x000fe200078e18ff */
[----:B------:R-:W0:Y:S01]  /*1760*/  S2UR UR5, SR_CgaCtaId ;  /* 0x00000000000579c3 */ /* 0x000e220000008800 */
[----:B------:R-:W-:Y:S01]  /*1770*/  ISETP.GE.OR P0, PT, R2, R5, P0 ;  /* 0x000000050200720c */ /* 0x000fe20000706670 */
[----:B------:R-:W-:Y:S01]  /*1780*/  ULDC.64 UR8, c[0x0][0x218] ;  /* 0x0000860000087ab9 */ /* 0x000fe20000000a00 */
[----:B------:R-:W-:Y:S01]  /*1790*/  IADD3 R4, R17, R6, R4 ;  /* 0x0000000611047210 */ /* 0x000fe20007ffe004 */
[----:B------:R-:W-:Y:S01]  /*17a0*/  UMOV UR4, 0x400 ;  /* 0x0000040000047882 */ /* 0x000fe20000000000 */
[----:B-----5:R-:W-:Y:S02]  /*17b0*/  PRMT R43, R12, 0x7610, R12 ;  /* 0x000076100c2b7816 */ /* 0x020fe4000000000c */
[----:B------:R-:W-:Y:S02]  /*17c0*/  IADD3 R7, R7, R4, R8 ;  /* 0x0000000407077210 */ /* 0x000fe40007ffe008 */
[----:B------:R-:W-:-:S02]  /*17d0*/  PRMT R38, R13, 0x7610, R13 ;  /* 0x000076100d267816 */ /* 0x000fc4000000000d */
[----:B------:R-:W-:Y:S01]  /*17e0*/  PRMT R5, RZ, 0x5410, RZ ;  /* 0x00005410ff057816 */ /* 0x000fe200000000ff */
[----:B------:R-:W-:Y:S01]  /*17f0*/  IMAD R4, R7, R32, RZ ;  /* 0x0000002007047224 */ /* 0x000fe200078e02ff */
[----:B------:R-:W-:Y:S02]  /*1800*/  SHF.R.S32.HI R7, RZ, 0x1f, R9 ;  /* 0x0000001fff077819 */ /* 0x000fe40000011409 */
[----:B------:R-:W-:Y:S02]  /*1810*/  PRMT R6, RZ, 0x5410, RZ ;  /* 0x00005410ff067816 */ /* 0x000fe400000000ff */
[----:B------:R-:W-:Y:S02]  /*1820*/  IADD3 R9, P2, R9, R4, RZ ;  /* 0x0000000409097210 */ /* 0x000fe40007f5e0ff */
[----:B------:R-:W-:Y:S02]  /*1830*/  PRMT R33, RZ, 0x5410, RZ ;  /* 0x00005410ff217816 */ /* 0x000fe400000000ff */
[----:B------:R-:W-:-:S02]  /*1840*/  LEA.HI.X.SX32 R4, R4, R7, 0x1, P2 ;  /* 0x0000000704047211 */ /* 0x000fc400010f0eff */
[C---:B------:R-:W-:Y:S01]  /*1850*/  LEA R36, P2, R9.reuse, UR8, 0x2 ;  /* 0x0000000809247c11 */ /* 0x040fe2000f8410ff */
[----:B0-----:R-:W-:Y:S01]  /*1860*/  ULEA UR4, UR5, UR4, 0x18 ;  /* 0x0000000405047291 */ /* 0x001fe2000f8ec03f */
[----:B------:R-:W-:Y:S02]  /*1870*/  PRMT R34, RZ, 0x5410, RZ ;  /* 0x00005410ff227816 */ /* 0x000fe400000000ff */
[----:B------:R-:W-:Y:S02]  /*1880*/  LEA.HI.X R37, R9, UR9, R4, 0x2, P2 ;  /* 0x0000000909257c11 */ /* 0x000fe400090f1404 */
[----:B------:R-:W-:Y:S02]  /*1890*/  MOV R4, RZ ;  /* 0x000000ff00047202 */ /* 0x000fe40000000f00 */
[----:B------:R-:W-:Y:S02]  /*18a0*/  PRMT R7, RZ, 0x5410, RZ ;  /* 0x00005410ff077816 */ /* 0x000fe400000000ff */
[----:B------:R-:W-:-:S02]  /*18b0*/  PRMT R8, RZ, 0x5410, RZ ;  /* 0x00005410ff087816 */ /* 0x000fc400000000ff */
[----:B------:R-:W-:Y:S02]  /*18c0*/  PRMT R9, RZ, 0x5410, RZ ;  /* 0x00005410ff097816 */ /* 0x000fe400000000ff */
[----:B------:R-:W-:Y:S02]  /*18d0*/  PRMT R10, RZ, 0x5410, RZ ;  /* 0x00005410ff0a7816 */ /* 0x000fe400000000ff */
[----:B------:R-:W-:Y:S01]  /*18e0*/  IADD3 R11, R2, R11, RZ ;  /* 0x0000000b020b7210 */ /* 0x000fe20007ffe0ff */
[----:B------:R-:W-:Y:S06]  /*18f0*/  @P0 BRA `(.L_x_157) ;  /* 0x00000028002c0947 */ /* 0x000fec0003800000 */
[----:B------:R-:W0:Y:S01]  /*1900*/  LDC R32, c[0x0][0x23c] ;  /* 0x00008f00ff207b82 */ /* 0x000e220000000800 */
[----:B------:R-:W-:Y:S01]  /*1910*/  MOV R4, RZ ;  /* 0x000000ff00047202 */ /* 0x000fe20000000f00 */
[----:B------:R-:W-:Y:S01]  /*1920*/  ULDC UR5, c[0x0][0x25c] ;  /* 0x0000970000057ab9 */ /* 0x000fe20000000800 */
[----:B------:R-:W-:Y:S01]  /*1930*/  PRMT R5, R5, 0x5410, RZ ;  /* 0x0000541005057816 */ /* 0x000fe200000000ff */
[----:B------:R-:W-:-:S06]  /*1940*/  ULDC UR8, c[0x0][0x240] ;  /* 0x0000900000087ab9 */ /* 0x000fcc0000000800 */
.L_x_160:
[----:B------:R-:W-:-:S13]  /*1950*/  ISETP.NE.AND P0, PT, R2, R11, PT ;  /* 0x0000000b0200720c */ /* 0x000fda0003f05270 */
[----:B------:R-:W1:Y:S01]  /*1960*/  @!P0 LDC.64 R16, c[0x0][0x248] ;  /* 0x00009200ff108b82 */ /* 0x000e620000000a00 */
[----:B------:R-:W-:Y:S02]  /*1970*/  @!P0 IADD3 R4, R4, 0x1, RZ ;  /* 0x0000000104048810 */ /* 0x000fe40007ffe0ff */
[----:B------:R-:W-:Y:S02]  /*1980*/  @!P0 SHF.L.U32 R13, R2, 0x1, RZ ;  /* 0x00000001020d8819 */ /* 0x000fe400000006ff */
[----:B------:R-:W-:-:S06]  /*1990*/  @!P0 LEA R18, R4, R1, 0x3 ;  /* 0x0000000104128211 */ /* 0x000fcc00078e18ff */
[----:B------:R-:W2:Y:S01]  /*19a0*/  @!P0 LDL.64 R18, [R18] ;  /* 0x0000000012128983 */ /* 0x000ea20000100a00 */
[----:B-1----:R-:W-:-:S03]  /*19b0*/  @!P0 IMAD.WIDE R16, R13, 0x2, R16 ;  /* 0x000000020d108825 */ /* 0x002fc600078e0210 */
[----:B------:R1:W5:Y:S04]  /*19c0*/  LDG.E.128.CONSTANT R12, desc[UR6][R36.64] ;  /* 0x00000006240c7981 */ /* 0x000368000c1e9d00 */
[----:B------:R-:W3:Y:S01]  /*19d0*/  @!P0 LDG.E.U16.CONSTANT R17, desc[UR6][R16.64+0x2] ;  /* 0x0000020610118981 */ /* 0x000ee2000c1e9500 */
[----:B--2---:R-:W-:Y:S02]  /*19e0*/  @!P0 PRMT R43, R18, 0x7610, R43 ;  /* 0x00007610122b8816 */ /* 0x004fe4000000002b */
[----:B------:R-:W-:Y:S02]  /*19f0*/  @!P0 PRMT R38, R19, 0x7610, R38 ;  /* 0x0000761013268816 */ /* 0x000fe40000000026 */
[----:B------:R-:W-:Y:S02]  /*1a00*/  @!P0 PRMT R43, R43, 0x7610, R18 ;  /* 0x000076102b2b8816 */ /* 0x000fe40000000012 */
[----:B------:R-:W-:-:S02]  /*1a10*/  @!P0 PRMT R38, R38, 0x7610, R19 ;  /* 0x0000761026268816 */ /* 0x000fc40000000013 */
[----:B---3--:R-:W-:Y:S01]  /*1a20*/  @!P0 IADD3 R11, R17, R2, RZ ;  /* 0x00000002110b8210 */ /* 0x008fe20007ffe0ff */
[----:B-1----:R-:W-:Y:S06]  /*1a30*/  @!P1 BRA `(.L_x_158) ;  /* 0x0000001000d89947 */ /* 0x002fec0003800000 */
[C---:B0-----:R-:W-:Y:S01]  /*1a40*/  IMAD.WIDE R28, R32.reuse, 0x4, R36 ;  /* 0x00000004201c7825 */ /* 0x041fe200078e0224 */
[----:B------:R-:W0:Y:S04]  /*1a50*/  LDS.128 R24, [UR4] ;  /* 0x00000004ff187984 */ /* 0x000e280008000c00 */
[----:B------:R1:W2:Y:S01]  /*1a60*/  LDG.E.128.CONSTANT R16, desc[UR6][R28.64] ;  /* 0x000000061c107981 */ /* 0x0002a2000c1e9d00 */
[----:B------:R-:W-:-:S06]  /*1a70*/  IMAD.WIDE R20, R32, 0x4, R28 ;  /* 0x0000000420147825 */ /* 0x000fcc00078e021c */
[----:B------:R-:W3:Y:S01]  /*1a80*/  LDG.E.128.CONSTANT R20, desc[UR6][R20.64] ;  /* 0x0000000614147981 */ /* 0x000ee2000c1e9d00 */
[----:B-----5:R-:W-:Y:S02]  /*1a90*/  LOP3.LUT R30, R12, 0x3f003f, RZ, 0xc0, !PT ;  /* 0x003f003f0c1e7812 */ /* 0x020fe400078ec0ff */
[----:B------:R-:W-:Y:S02]  /*1aa0*/  SHF.R.U32.HI R40, RZ, 0x6, R13 ;  /* 0x00000006ff287819 */ /* 0x000fe4000001160d */
[----:B-1----:R-:W-:Y:S02]  /*1ab0*/  SHF.R.U32.HI R28, RZ, 0x6, R15 ;  /* 0x00000006ff1c7819 */ /* 0x002fe4000001160f */
[----:B------:R-:W-:Y:S02]  /*1ac0*/  LOP3.LUT R39, R13, 0x3f003f, RZ, 0xc0, !PT ;  /* 0x003f003f0d277812 */ /* 0x000fe400078ec0ff */
[----:B------:R-:W-:Y:S02]  /*1ad0*/  LOP3.LUT R41, R14, 0x3f003f, RZ, 0xc0, !PT ;  /* 0x003f003f0e297812 */ /* 0x000fe400078ec0ff */
[----:B------:R-:W-:-:S02]  /*1ae0*/  LOP3.LUT R44, R15, 0x3f003f, RZ, 0xc0, !PT ;  /* 0x003f003f0f2c7812 */ /* 0x000fc400078ec0ff */
[----:B------:R-:W-:Y:S02]  /*1af0*/  LOP3.LUT R30, R30, 0x64006400, RZ, 0xfc, !PT ;  /* 0x640064001e1e7812 */ /* 0x000fe400078efcff */
[----:B------:R-:W-:Y:S02]  /*1b00*/  LOP3.LUT R40, R40, 0x3f003f, RZ, 0xc0, !PT ;  /* 0x003f003f28287812 */ /* 0x000fe400078ec0ff */
[----:B------:R-:W-:Y:S01]  /*1b10*/  SHF.R.U32.HI R31, RZ, 0x6, R12 ;  /* 0x00000006ff1f7819 */ /* 0x000fe2000001160c */
[----:B------:R-:W-:Y:S01]  /*1b20*/  HADD2 R47, R30, -1056, -1056 ;  /* 0xe420e4201e2f7430 */ /* 0x000fe20000000000 */
        /* <DEDUP_REMOVED lines=18> */
[-C--:B------:R-:W-:Y:S01]  /*1c50*/  HFMA2 R50, R45, R24.reuse, RZ.H0_H0 ;  /* 0x000000182d327231 */ /* 0x080fe200000400ff */
[----:B------:R-:W-:Y:S01]  /*1c60*/  SHF.R.U32.HI R13, RZ, 0xc, R13 ;  /* 0x0000000cff0d7819 */ /* 0x000fe2000001160d */
[----:B------:R-:W-:Y:S01]  /*1c70*/  HADD2 R46, R31, -1056, -1056 ;  /* 0xe420e4201f2e7430 */ /* 0x000fe20000000000 */
[----:B------:R-:W-:Y:S01]  /*1c80*/  SHF.R.U32.HI R12, RZ, 0xc, R12 ;  /* 0x0000000cff0c7819 */ /* 0x000fe2000001160c */
[----:B------:R-:W-:Y:S01]  /*1c90*/  HADD2 R42, R42, -1056, -1056 ;  /* 0xe420e4202a2a7430 */ /* 0x000fe20000000000 */
[----:B------:R-:W-:Y:S01]  /*1ca0*/  SHF.R.U32.HI R15, RZ, 0xc, R15 ;  /* 0x0000000cff0f7819 */ /* 0x000fe2000001160f */
[----:B------:R-:W-:Y:S01]  /*1cb0*/  HFMA2 R52, R39, R24, RZ.H0_H0 ;  /* 0x0000001827347231 */ /* 0x000fe200000400ff */
[----:B------:R-:W-:Y:S01]  /*1cc0*/  LOP3.LUT R12, R12, 0xf000f, RZ, 0xc0, !PT ;  /* 0x000f000f0c0c7812 */ /* 0x000fe200078ec0ff */
[-C--:B------:R-:W-:Y:S01]  /*1cd0*/  HFMA2.MMA R24, R46, R25.reuse, R28 ;  /* 0x000000192e187235 */ /* 0x080fe2000000001c */
[-C--:B------:R-:W-:Y:S01]  /*1ce0*/  HFMA2 R50, R44, R25.reuse, R50 ;  /* 0x000000192c327231 */ /* 0x080fe20000000032 */
[----:B------:R-:W-:Y:S01]  /*1cf0*/  HFMA2.MMA R48, R42, R25, R48 ;  /* 0x000000192a307235 */ /* 0x000fe20000000030 */
[----:B------:R-:W-:Y:S01]  /*1d00*/  HFMA2 R52, R40, R25, R52 ;  /* 0x0000001928347231 */ /* 0x000fe20000000034 */
[----:B------:R-:W0:Y:S01]  /*1d10*/  LDS.128 R28, [UR4+0x10] ;  /* 0x00001004ff1c7984 */ /* 0x000e220008000c00 */
[----:B------:R-:W-:-:S02]  /*1d20*/  ISETP.GE.AND P0, PT, R35, 0x2, PT ;  /* 0x000000022300780c */ /* 0x000fc40003f06270 */
[----:B--2---:R-:W-:Y:S02]  /*1d30*/  SHF.R.U32.HI R49, RZ, 0x6, R16 ;  /* 0x00000006ff317819 */ /* 0x004fe40000011610 */
[----:B------:R-:W-:Y:S02]  /*1d40*/  LOP3.LUT R54, R18, 0x3f003f, RZ, 0xc0, !PT ;  /* 0x003f003f12367812 */ /* 0x000fe400078ec0ff */
[----:B------:R-:W-:Y:S02]  /*1d50*/  LOP3.LUT R25, R16, 0x3f003f, RZ, 0xc0, !PT ;  /* 0x003f003f10197812 */ /* 0x000fe400078ec0ff */
[----:B------:R-:W-:Y:S02]  /*1d60*/  LOP3.LUT R51, R17, 0x3f003f, RZ, 0xc0, !PT ;  /* 0x003f003f11337812 */ /* 0x000fe400078ec0ff */
[----:B------:R-:W-:Y:S02]  /*1d70*/  LOP3.LUT R58, R19, 0x3f003f, RZ, 0xc0, !PT ;  /* 0x003f003f133a7812 */ /* 0x000fe400078ec0ff */
[----:B------:R-:W-:-:S02]  /*1d80*/  SHF.R.U32.HI R56, RZ, 0x6, R18 ;  /* 0x00000006ff387819 */ /* 0x000fc40000011612 */
[----:B------:R-:W-:Y:S02]  /*1d90*/  LOP3.LUT R49, R49, 0x3f003f, RZ, 0xc0, !PT ;  /* 0x003f003f31317812 */ /* 0x000fe400078ec0ff */
[----:B------:R-:W-:Y:S02]  /*1da0*/  LOP3.LUT R57, R54, 0x64006400, RZ, 0xfc, !PT ;  /* 0x6400640036397812 */ /* 0x000fe400078efcff */
        /* <DEDUP_REMOVED lines=15> */
[----:B------:R-:W-:Y:S01]  /*1ea0*/  LOP3.LUT R55, R55, 0x64006400, RZ, 0xfc, !PT ;  /* 0x6400640037377812 */ /* 0x000fe200078efcff */
[----:B------:R-:W-:Y:S01]  /*1eb0*/  HFMA2.MMA R58, R53, R26, R24 ;  /* 0x0000001a353a7235 */ /* 0x000fe20000000018 */
[----:B------:R-:W-:Y:S01]  /*1ec0*/  LOP3.LUT R59, R59, 0x64006400, RZ, 0xfc, !PT ;  /* 0x640064003b3b7812 */ /* 0x000fe200078efcff */
[-C--:B------:R-:W-:Y:S01]  /*1ed0*/  HFMA2 R57, R51, R26.reuse, R50 ;  /* 0x0000001a33397231 */ /* 0x080fe20000000032 */
[----:B------:R-:W-:Y:S01]  /*1ee0*/  SHF.R.U32.HI R16, RZ, 0xc, R16 ;  /* 0x0000000cff107819 */ /* 0x000fe20000011610 */
[----:B------:R-:W-:Y:S01]  /*1ef0*/  HFMA2 R52, R25, R26, R52 ;  /* 0x0000001a19347231 */ /* 0x000fe20000000034 */
[----:B------:R-:W-:Y:S01]  /*1f00*/  SHF.R.U32.HI R18, RZ, 0xc, R18 ;  /* 0x0000000cff127819 */ /* 0x000fe20000011612 */
[----:B------:R-:W-:-:S02]  /*1f10*/  HADD2 R26, R56, -1056, -1056 ;  /* 0xe420e420381a7430 */ /* 0x000fc40000000000 */
[----:B------:R-:W-:Y:S02]  /*1f20*/  HADD2 R50, R54, -1056, -1056 ;  /* 0xe420e42036327430 */ /* 0x000fe40000000000 */
[----:B------:R-:W-:Y:S01]  /*1f30*/  HADD2 R48, R55, -1056, -1056 ;  /* 0xe420e42037307430 */ /* 0x000fe20000000000 */
[----:B---3--:R-:W-:Y:S01]  /*1f40*/  LOP3.LUT R55, R22, 0x3f003f, RZ, 0xc0, !PT ;  /* 0x003f003f16377812 */ /* 0x008fe200078ec0ff */
[----:B------:R-:W-:Y:S01]  /*1f50*/  HADD2 R24, R59, -1056, -1056 ;  /* 0xe420e4203b187430 */ /* 0x000fe20000000000 */
[-C--:B------:R-:W-:Y:S01]  /*1f60*/  HFMA2.MMA R56, R26, R27.reuse, R60 ;  /* 0x0000001b1a387235 */ /* 0x080fe2000000003c */
[-C--:B------:R-:W-:Y:S01]  /*1f70*/  HFMA2 R54, R48, R27.reuse, R57 ;  /* 0x0000001b30367231 */ /* 0x080fe20000000039 */
[----:B------:R-:W-:Y:S01]  /*1f80*/  HFMA2.MMA R58, R50, R27, R58 ;  /* 0x0000001b323a7235 */ /* 0x000fe2000000003a */
[----:B------:R-:W-:Y:S01]  /*1f90*/  HFMA2 R60, R24, R27, R52 ;  /* 0x0000001b183c7231 */ /* 0x000fe20000000034 */
[----:B------:R-:W-:Y:S02]  /*1fa0*/  LOP3.LUT R27, R20, 0x3f003f, RZ, 0xc0, !PT ;  /* 0x003f003f141b7812 */ /* 0x000fe400078ec0ff */
[----:B------:R-:W-:-:S02]  /*1fb0*/  LOP3.LUT R52, R21, 0x3f003f, RZ, 0xc0, !PT ;  /* 0x003f003f15347812 */ /* 0x000fc400078ec0ff */
[----:B------:R-:W-:Y:S02]  /*1fc0*/  LOP3.LUT R57, R23, 0x3f003f, RZ, 0xc0, !PT ;  /* 0x003f003f17397812 */ /* 0x000fe400078ec0ff */
[----:B------:R-:W-:Y:S02]  /*1fd0*/  LOP3.LUT R27, R27, 0x64006400, RZ, 0xfc, !PT ;  /* 0x640064001b1b7812 */ /* 0x000fe400078efcff */
[----:B------:R-:W-:Y:S02]  /*1fe0*/  LOP3.LUT R55, R55, 0x64006400, RZ, 0xfc, !PT ;  /* 0x6400640037377812 */ /* 0x000fe400078efcff */
[----:B------:R-:W-:Y:S01]  /*1ff0*/  LOP3.LUT R52, R52, 0x64006400, RZ, 0xfc, !PT ;  /* 0x6400640034347812 */ /* 0x000fe200078efcff */
[----:B------:R-:W-:Y:S01]  /*2000*/  HADD2 R59, R27, -1056, -1056 ;  /* 0xe420e4201b3b7430 */ /* 0x000fe20000000000 */
[----:B------:R-:W-:Y:S01]  /*2010*/  LOP3.LUT R61, R57, 0x64006400, RZ, 0xfc, !PT ;  /* 0x64006400393d7812 */ /* 0x000fe200078efcff */
[----:B------:R-:W-:Y:S02]  /*2020*/  HADD2 R55, R55, -1056, -1056 ;  /* 0xe420e42037377430 */ /* 0x000fe40000000000 */
[----:B------:R-:W-:Y:S01]  /*2030*/  HADD2 R57, R52, -1056, -1056 ;  /* 0xe420e42034397430 */ /* 0x000fe20000000000 */
[----:B------:R-:W-:Y:S01]  /*2040*/  LOP3.LUT R52, R15, 0xf000f, RZ, 0xc0, !PT ;  /* 0x000f000f0f347812 */ /* 0x000fe200078ec0ff */
[----:B------:R-:W-:Y:S01]  /*2050*/  HADD2 R27, R61, -1056, -1056 ;  /* 0xe420e4203d1b7430 */ /* 0x000fe20000000000 */
[-C--:B0-----:R-:W-:Y:S01]  /*2060*/  HFMA2.MMA R58, R59, R28.reuse, R58 ;  /* 0x0000001c3b3a7235 */ /* 0x081fe2000000003a */
[-C--:B------:R-:W-:Y:S01]  /*2070*/  HFMA2 R54, R57, R28.reuse, R54 ;  /* 0x0000001c39367231 */ /* 0x080fe20000000036 */
[----:B------:R-:W-:Y:S01]  /*2080*/  HFMA2.MMA R56, R55, R28, R56 ;  /* 0x0000001c37387235 */ /* 0x000fe20000000038 */
[----:B------:R-:W-:Y:S01]  /*2090*/  HFMA2 R60, R27, R28, R60 ;  /* 0x0000001c1b3c7231 */ /* 0x000fe2000000003c */
[----:B------:R-:W-:-:S02]  /*20a0*/  LOP3.LUT R61, R13, 0xf000f, RZ, 0xc0, !PT ;  /* 0x000f000f0d3d7812 */ /* 0x000fc400078ec0ff */
[----:B------:R-:W-:Y:S02]  /*20b0*/  SHF.R.U32.HI R28, RZ, 0xc, R14 ;  /* 0x0000000cff1c7819 */ /* 0x000fe4000001160e */
[----:B------:R-:W-:Y:S02]  /*20c0*/  SHF.R.U32.HI R13, RZ, 0x8, R20 ;  /* 0x00000008ff0d7819 */ /* 0x000fe40000011614 */
[----:B------:R-:W-:Y:S02]  /*20d0*/  SHF.R.U32.HI R14, RZ, 0x8, R21 ;  /* 0x00000008ff0e7819 */ /* 0x000fe40000011615 */
[----:B------:R-:W-:Y:S02]  /*20e0*/  LOP3.LUT R13, R12, 0x300030, R13, 0xf8, !PT ;  /* 0x003000300c0d7812 */ /* 0x000fe400078ef80d */
[----:B------:R-:W-:Y:S02]  /*20f0*/  LOP3.LUT R12, R61, 0x300030, R14, 0xf8, !PT ;  /* 0x003000303d0c7812 */ /* 0x000fe400078ef80e */
[----:B------:R-:W-:-:S02]  /*2100*/  LOP3.LUT R61, R28, 0xf000f, RZ, 0xc0, !PT ;  /* 0x000f000f1c3d7812 */ /* 0x000fc400078ec0ff */
[----:B------:R-:W-:Y:S02]  /*2110*/  SHF.R.U32.HI R28, RZ, 0xc, R17 ;  /* 0x0000000cff1c7819 */ /* 0x000fe40000011611 */
[----:B------:R-:W-:Y:S02]  /*2120*/  SHF.R.U32.HI R15, RZ, 0x8, R23 ;  /* 0x00000008ff0f7819 */ /* 0x000fe40000011617 */
[----:B------:R-:W-:Y:S02]  /*2130*/  LOP3.LUT R17, R16, 0xf000f, RZ, 0xc0, !PT ;  /* 0x000f000f10117812 */ /* 0x000fe400078ec0ff */
[----:B------:R-:W-:Y:S02]  /*2140*/  SHF.R.U32.HI R16, RZ, 0xa, R20 ;  /* 0x0000000aff107819 */ /* 0x000fe40000011614 */
[----:B------:R-:W-:Y:S02]  /*2150*/  LOP3.LUT R15, R52, 0x300030, R15, 0xf8, !PT ;  /* 0x00300030340f7812 */ /* 0x000fe400078ef80f */
[----:B------:R-:W-:-:S02]  /*2160*/  SHF.R.U32.HI R52, RZ, 0xc, R19 ;  /* 0x0000000cff347819 */ /* 0x000fc40000011613 */
[----:B------:R-:W-:Y:S02]  /*2170*/  SHF.R.U32.HI R20, RZ, 0x6, R20 ;  /* 0x00000006ff147819 */ /* 0x000fe40000011614 */
[----:B------:R-:W-:Y:S02]  /*2180*/  LOP3.LUT R16, R17, 0x300030, R16, 0xf8, !PT ;  /* 0x0030003011107812 */ /* 0x000fe400078ef810 */
[----:B------:R-:W-:Y:S02]  /*2190*/  LOP3.LUT R19, R18, 0xf000f, RZ, 0xc0, !PT ;  /* 0x000f000f12137812 */ /* 0x000fe400078ec0ff */
[----:B------:R-:W-:Y:S02]  /*21a0*/  SHF.R.U32.HI R14, RZ, 0x8, R22 ;  /* 0x00000008ff0e7819 */ /* 0x000fe40000011616 */
[----:B------:R-:W-:Y:S02]  /*21b0*/  LOP3.LUT R28, R28, 0xf000f, RZ, 0xc0, !PT ;  /* 0x000f000f1c1c7812 */ /* 0x000fe400078ec0ff */
[----:B------:R-:W-:-:S02]  /*21c0*/  SHF.R.U32.HI R17, RZ, 0xa, R21 ;  /* 0x0000000aff117819 */ /* 0x000fc40000011615 */
[--C-:B------:R-:W-:Y:S02]  /*21d0*/  SHF.R.U32.HI R18, RZ, 0xa, R22.reuse ;  /* 0x0000000aff127819 */ /* 0x100fe40000011616 */
[----:B------:R-:W-:Y:S02]  /*21e0*/  SHF.R.U32.HI R22, RZ, 0x6, R22 ;  /* 0x00000006ff167819 */ /* 0x000fe40000011616 */
[----:B------:R-:W-:Y:S02]  /*21f0*/  LOP3.LUT R20, R20, 0x3f003f, RZ, 0xc0, !PT ;  /* 0x003f003f14147812 */ /* 0x000fe400078ec0ff */
[----:B------:R-:W-:Y:S02]  /*2200*/  LOP3.LUT R17, R28, 0x300030, R17, 0xf8, !PT ;  /* 0x003000301c117812 */ /* 0x000fe400078ef811 */
[----:B------:R-:W-:Y:S02]  /*2210*/  SHF.R.U32.HI R28, RZ, 0xa, R23 ;  /* 0x0000000aff1c7819 */ /* 0x000fe40000011617 */
[----:B------:R-:W-:-:S02]  /*2220*/  LOP3.LUT R22, R22, 0x3f003f, RZ, 0xc0, !PT ;  /* 0x003f003f16167812 */ /* 0x000fc400078ec0ff */
[----:B------:R-:W-:Y:S02]  /*2230*/  SHF.R.U32.HI R21, RZ, 0x6, R21 ;  /* 0x00000006ff157819 */ /* 0x000fe40000011615 */
[----:B------:R-:W-:Y:S02]  /*2240*/  SHF.R.U32.HI R23, RZ, 0x6, R23 ;  /* 0x00000006ff177819 */ /* 0x000fe40000011617 */
[----:B------:R-:W-:Y:S02]  /*2250*/  LOP3.LUT R20, R20, 0x64006400, RZ, 0xfc, !PT ;  /* 0x6400640014147812 */ /* 0x000fe400078efcff */
[----:B------:R-:W-:Y:S02]  /*2260*/  LOP3.LUT R14, R61, 0x300030, R14, 0xf8, !PT ;  /* 0x003000303d0e7812 */ /* 0x000fe400078ef80e */
[----:B------:R-:W-:Y:S02]  /*2270*/  LOP3.LUT R22, R22, 0x64006400, RZ, 0xfc, !PT ;  /* 0x6400640016167812 */ /* 0x000fe400078efcff */
[----:B------:R-:W-:Y:S01]  /*2280*/  LOP3.LUT R61, R52, 0xf000f, RZ, 0xc0, !PT ;  /* 0x000f000f343d7812 */ /* 0x000fe200078ec0ff */
[----:B------:R-:W-:Y:S01]  /*2290*/  HADD2 R52, R20, -1056, -1056 ;  /* 0xe420e42014347430 */ /* 0x000fe20000000000 */
[----:B------:R-:W-:Y:S01]  /*22a0*/  LOP3.LUT R21, R21, 0x3f003f, RZ, 0xc0, !PT ;  /* 0x003f003f15157812 */ /* 0x000fe200078ec0ff */
[----:B------:R-:W-:Y:S01]  /*22b0*/  HADD2 R22, R22, -1056, -1056 ;  /* 0xe420e42016167430 */ /* 0x000fe20000000000 */
[----:B------:R-:W-:-:S02]  /*22c0*/  LOP3.LUT R23, R23, 0x3f003f, RZ, 0xc0, !PT ;  /* 0x003f003f17177812 */ /* 0x000fc400078ec0ff */
[----:B------:R-:W-:Y:S01]  /*22d0*/  LOP3.LUT R21, R21, 0x64006400, RZ, 0xfc, !PT ;  /* 0x6400640015157812 */ /* 0x000fe200078efcff */
[-C--:B------:R-:W-:Y:S01]  /*22e0*/  HFMA2.MMA R58, R52, R29.reuse, R58 ;  /* 0x0000001d343a7235 */ /* 0x080fe2000000003a */
[----:B------:R-:W-:Y:S01]  /*22f0*/  LOP3.LUT R23, R23, 0x64006400, RZ, 0xfc, !PT ;  /* 0x6400640017177812 */ /* 0x000fe200078efcff */
[----:B------:R-:W-:Y:S01]  /*2300*/  HFMA2.MMA R56, R22, R29, R56 ;  /* 0x0000001d16387235 */ /* 0x000fe20000000038 */
[----:B------:R-:W-:Y:S02]  /*2310*/  LOP3.LUT R13, R13, 0x64006400, RZ, 0xfc, !PT ;  /* 0x640064000d0d7812 */ /* 0x000fe400078efcff */
[----:B------:R-:W-:Y:S01]  /*2320*/  LOP3.LUT R18, R19, 0x300030, R18, 0xf8, !PT ;  /* 0x0030003013127812 */ /* 0x000fe200078ef812 */
[----:B------:R-:W-:Y:S01]  /*2330*/  HADD2 R20, R23, -1056, -1056 ;  /* 0xe420e42017147430 */ /* 0x000fe20000000000 */
[----:B------:R-:W-:Y:S02]  /*2340*/  LOP3.LUT R14, R14, 0x64006400, RZ, 0xfc, !PT ;  /* 0x640064000e0e7812 */ /* 0x000fe400078efcff */
[----:B------:R-:W-:Y:S01]  /*2350*/  LOP3.LUT R19, R61, 0x300030, R28, 0xf8, !PT ;  /* 0x003000303d137812 */ /* 0x000fe200078ef81c */
[----:B------:R-:W-:Y:S01]  /*2360*/  HADD2 R28, R21, -1056, -1056 ;  /* 0xe420e420151c7430 */ /* 0x000fe20000000000 */
[----:B------:R-:W-:Y:S01]  /*2370*/  LOP3.LUT R12, R12, 0x64006400, RZ, 0xfc, !PT ;  /* 0x640064000c0c7812 */ /* 0x000fe200078efcff */
[----:B------:R-:W-:Y:S01]  /*2380*/  HADD2 R61, R13, -1056, -1056 ;  /* 0xe420e4200d3d7430 */ /* 0x000fe20000000000 */
[----:B------:R-:W-:Y:S01]  /*2390*/  LOP3.LUT R16, R16, 0x64006400, RZ, 0xfc, !PT ;  /* 0x6400640010107812 */ /* 0x000fe200078efcff */
[----:B------:R-:W-:Y:S01]  /*23a0*/  HADD2 R23, R14, -1056, -1056 ;  /* 0xe420e4200e177430 */ /* 0x000fe20000000000 */
[----:B------:R-:W-:Y:S01]  /*23b0*/  LOP3.LUT R18, R18, 0x64006400, RZ, 0xfc, !PT ;  /* 0x6400640012127812 */ /* 0x000fe200078efcff */
[-C--:B------:R-:W-:Y:S01]  /*23c0*/  HFMA2 R54, R28, R29.reuse, R54 ;  /* 0x0000001d1c367231 */ /* 0x080fe20000000036 */
        /* <DEDUP_REMOVED lines=9> */
[----:B------:R-:W-:-:S02]  /*2460*/  HADD2 R54, R18, -1056, -1056 ;  /* 0xe420e42012367430 */ /* 0x000fc40000000000 */
[----:B------:R-:W-:Y:S01]  /*2470*/  HADD2 R21, R15, -1056, -1056 ;  /* 0xe420e4200f157430 */ /* 0x000fe20000000000 */
[-C--:B------:R-:W-:Y:S01]  /*2480*/  HFMA2.MMA R12, R58, R31.reuse, R12 ;  /* 0x0000001f3a0c7235 */ /* 0x080fe2000000000c */
[----:B------:R-:W-:Y:S02]  /*2490*/  HADD2 R56, R17, -1056, -1056 ;  /* 0xe420e42011387430 */ /* 0x000fe40000000000 */
[----:B------:R-:W-:Y:S01]  /*24a0*/  HFMA2.MMA R14, R54, R31, R14 ;  /* 0x0000001f360e7235 */ /* 0x000fe2000000000e */
        /* <DEDUP_REMOVED lines=128> */
[----:B------:R-:W-:-:S03]  /*2cb0*/  HFMA2.MMA R13, R55, R16, R13 ;  /* 0x00000010370d7235 */ /* 0x000fc6000000000d */
[----:B------:R-:W-:-:S03]  /*2cc0*/  HADD2 R15, R15.H0_H0, R15.H1_H1 ;  /* 0x3000000f0f0f7230 */ /* 0x000fc60000000800 */
[-C--:B------:R-:W-:Y:S02]  /*2cd0*/  HFMA2.MMA R26, R52, R17.reuse, R26 ;  /* 0x00000011341a7235 */ /* 0x080fe4000000001a */
[----:B------:R-:W-:-:S06]  /*2ce0*/  HFMA2.MMA R13, R22, R17, R13 ;  /* 0x00000011160d7235 */ /* 0x000fcc000000000d */
[-C--:B------:R-:W-:Y:S02]  /*2cf0*/  HFMA2.MMA R26, R61, R18.reuse, R26 ;  /* 0x000000123d1a7235 */ /* 0x080fe4000000001a */
        /* <DEDUP_REMOVED lines=10> */
.L_x_158:
[----:B------:R-:W-:Y:S05]  /*2da0*/  @!P1 BRA `(.L_x_159) ;  /* 0x0000001000e09947 */ /* 0x000fea0003800000 */
[C---:B0-----:R-:W-:Y:S01]  /*2db0*/  IMAD.WIDE R28, R32.reuse, 0xc, R36 ;  /* 0x0000000c201c7825 */ /* 0x041fe200078e0224 */
[----:B------:R-:W0:Y:S04]  /*2dc0*/  LDS.128 R24, [UR4+0x20] ;  /* 0x00002004ff187984 */ /* 0x000e280008000c00 */
[----:B-----5:R-:W2:Y:S01]  /*2dd0*/  LDG.E.128.CONSTANT R12, desc[UR6][R28.64] ;  /* 0x000000061c0c7981 */ /* 0x020ea2000c1e9d00 */
[----:B------:R-:W-:-:S05]  /*2de0*/  IMAD.WIDE R30, R32, 0x4, R28 ;  /* 0x00000004201e7825 */ /* 0x000fca00078e021c */
[----:B------:R1:W3:Y:S01]  /*2df0*/  LDG.E.128.CONSTANT R16, desc[UR6][R30.64] ;  /* 0x000000061e107981 */ /* 0x0002e2000c1e9d00 */
[----:B------:R-:W-:-:S06]  /*2e00*/  IMAD.WIDE R20, R32, 0x4, R30 ;  /* 0x0000000420147825 */ /* 0x000fcc00078e021e */
[----:B------:R-:W4:Y:S01]  /*2e10*/  LDG.E.128.CONSTANT R20, desc[UR6][R20.64] ;  /* 0x0000000614147981 */ /* 0x000f22000c1e9d00 */
[----:B------:R-:W-:Y:S02]  /*2e20*/  ISETP.GE.AND P0, PT, R35, 0x2, PT ;  /* 0x000000022300780c */ /* 0x000fe40003f06270 */
[----:B--2---:R-:W-:Y:S02]  /*2e30*/  LOP3.LUT R39, R12, 0x3f003f, RZ, 0xc0, !PT ;  /* 0x003f003f0c277812 */ /* 0x004fe400078ec0ff */
[----:B------:R-:W-:Y:S02]  /*2e40*/  SHF.R.U32.HI R40, RZ, 0x6, R12 ;  /* 0x00000006ff287819 */ /* 0x000fe4000001160c */
[----:B------:R-:W-:Y:S02]  /*2e50*/  SHF.R.U32.HI R28, RZ, 0x6, R14 ;  /* 0x00000006ff1c7819 */ /* 0x000fe4000001160e */
[----:B------:R-:W-:Y:S02]  /*2e60*/  LOP3.LUT R44, R14, 0x3f003f, RZ, 0xc0, !PT ;  /* 0x003f003f0e2c7812 */ /* 0x000fe400078ec0ff */
[----:B------:R-:W-:-:S02]  /*2e70*/  LOP3.LUT R39, R39, 0x64006400, RZ, 0xfc, !PT ;  /* 0x6400640027277812 */ /* 0x000fc400078efcff */
[----:B------:R-:W-:Y:S02]  /*2e80*/  LOP3.LUT R40, R40, 0x3f003f, RZ, 0xc0, !PT ;  /* 0x003f003f28287812 */ /* 0x000fe400078ec0ff */
[----:B------:R-:W-:Y:S01]  /*2e90*/  LOP3.LUT R28, R28, 0x3f003f, RZ, 0xc0, !PT ;  /* 0x003f003f1c1c7812 */ /* 0x000fe200078ec0ff */
[----:B------:R-:W-:Y:S01]  /*2ea0*/  HADD2 R47, R39, -1056, -1056 ;  /* 0xe420e420272f7430 */ /* 0x000fe20000000000 */
[----:B------:R-:W-:Y:S02]  /*2eb0*/  LOP3.LUT R44, R44, 0x64006400, RZ, 0xfc, !PT ;  /* 0x640064002c2c7812 */ /* 0x000fe400078efcff */
[----:B------:R-:W-:Y:S02]  /*2ec0*/  LOP3.LUT R41, R13, 0x3f003f, RZ, 0xc0, !PT ;  /* 0x003f003f0d297812 */ /* 0x000fe400078ec0ff */
[----:B------:R-:W-:Y:S01]  /*2ed0*/  SHF.R.U32.HI R42, RZ, 0x6, R13 ;  /* 0x00000006ff2a7819 */ /* 0x000fe2000001160d */
[----:B------:R-:W-:Y:S01]  /*2ee0*/  HADD2 R39, R44, -1056, -1056 ;  /* 0xe420e4202c277430 */ /* 0x000fe20000000000 */
[----:B------:R-:W-:-:S02]  /*2ef0*/  LOP3.LUT R29, R15, 0x3f003f, RZ, 0xc0, !PT ;  /* 0x003f003f0f1d7812 */ /* 0x000fc400078ec0ff */
[----:B-1----:R-:W-:Y:S02]  /*2f00*/  SHF.R.U32.HI R30, RZ, 0x6, R15 ;  /* 0x00000006ff1e7819 */ /* 0x002fe4000001160f */
[----:B------:R-:W-:Y:S01]  /*2f10*/  LOP3.LUT R40, R40, 0x64006400, RZ, 0xfc, !PT ;  /* 0x6400640028287812 */ /* 0x000fe200078efcff */
[-C--:B0-----:R-:W-:Y:S01]  /*2f20*/  HFMA2.MMA R48, R39, R24.reuse, RZ ;  /* 0x0000001827307235 */ /* 0x081fe200000000ff */
[----:B------:R-:W-:Y:S02]  /*2f30*/  LOP3.LUT R28, R28, 0x64006400, RZ, 0xfc, !PT ;  /* 0x640064001c1c7812 */ /* 0x000fe400078efcff */
[----:B------:R-:W-:Y:S01]  /*2f40*/  LOP3.LUT R41, R41, 0x64006400, RZ, 0xfc, !PT ;  /* 0x6400640029297812 */ /* 0x000fe200078efcff */
[----:B------:R-:W-:Y:S01]  /*2f50*/  HADD2 R46, R40, -1056, -1056 ;  /* 0xe420e420282e7430 */ /* 0x000fe20000000000 */
        /* <DEDUP_REMOVED lines=8> */
[----:B------:R-:W-:Y:S01]  /*2fe0*/  LOP3.LUT R30, R30, 0x64006400, RZ, 0xfc, !PT ;  /* 0x640064001e1e7812 */ /* 0x000fe200078efcff */
[-C--:B------:R-:W-:Y:S01]  /*2ff0*/  HFMA2 R50, R45, R24.reuse, RZ.H0_H0 ;  /* 0x000000182d327231 */ /* 0x080fe200000400ff */
[-C--:B------:R-:W-:Y:S01]  /*3000*/  HFMA2.MMA R48, R40, R25.reuse, R48 ;  /* 0x0000001928307235 */ /* 0x080fe20000000030 */
[----:B------:R-:W-:Y:S01]  /*3010*/  HADD2 R44, R42, -1056, -1056 ;  /* 0xe420e4202a2c7430 */ /* 0x000fe20000000000 */
[----:B---3--:R-:W-:Y:S01]  /*3020*/  SHF.R.U32.HI R49, RZ, 0x6, R16 ;  /* 0x00000006ff317819 */ /* 0x008fe20000011610 */
[----:B------:R-:W-:Y:S01]  /*3030*/  HADD2 R42, R30, -1056, -1056 ;  /* 0xe420e4201e2a7430 */ /* 0x000fe20000000000 */
[----:B------:R-:W-:Y:S01]  /*3040*/  LOP3.LUT R54, R18, 0x3f003f, RZ, 0xc0, !PT ;  /* 0x003f003f12367812 */ /* 0x000fe200078ec0ff */
[----:B------:R-:W-:Y:S01]  /*3050*/  HFMA2 R52, R41, R24, RZ.H0_H0 ;  /* 0x0000001829347231 */ /* 0x000fe200000400ff */
[----:B------:R-:W-:Y:S01]  /*3060*/  HFMA2.MMA R24, R46, R25, R28 ;  /* 0x000000192e187235 */ /* 0x000fe2000000001c */
[-C--:B------:R-:W-:Y:S01]  /*3070*/  HFMA2 R50, R44, R25.reuse, R50 ;  /* 0x000000192c327231 */ /* 0x080fe20000000032 */
[----:B------:R-:W0:Y:S01]  /*3080*/  LDS.128 R28, [UR4+0x30] ;  /* 0x00003004ff1c7984 */ /* 0x000e220008000c00 */
[----:B------:R-:W-:Y:S01]  /*3090*/  HFMA2 R52, R42, R25, R52 ;  /* 0x000000192a347231 */ /* 0x000fe20000000034 */
[----:B------:R-:W-:-:S02]  /*30a0*/  LOP3.LUT R25, R16, 0x3f003f, RZ, 0xc0, !PT ;  /* 0x003f003f10197812 */ /* 0x000fc400078ec0ff */
[----:B------:R-:W-:Y:S02]  /*30b0*/  LOP3.LUT R51, R17, 0x3f003f, RZ, 0xc0, !PT ;  /* 0x003f003f11337812 */ /* 0x000fe400078ec0ff */
[----:B------:R-:W-:Y:S02]  /*30c0*/  LOP3.LUT R58, R19, 0x3f003f, RZ, 0xc0, !PT ;  /* 0x003f003f133a7812 */ /* 0x000fe400078ec0ff */
[----:B------:R-:W-:Y:S02]  /*30d0*/  SHF.R.U32.HI R56, RZ, 0x6, R18 ;  /* 0x00000006ff387819 */ /* 0x000fe40000011612 */
[----:B------:R-:W-:Y:S02]  /*30e0*/  LOP3.LUT R49, R49, 0x3f003f, RZ, 0xc0, !PT ;  /* 0x003f003f31317812 */ /* 0x000fe400078ec0ff */
[----:B------:R-:W-:Y:S02]  /*30f0*/  LOP3.LUT R57, R54, 0x64006400, RZ, 0xfc, !PT ;  /* 0x6400640036397812 */ /* 0x000fe400078efcff */
        /* <DEDUP_REMOVED lines=22> */
[----:B------:R-:W-:Y:S01]  /*3260*/  HADD2 R26, R56, -1056, -1056 ;  /* 0xe420e420381a7430 */ /* 0x000fe20000000000 */
[----:B------:R-:W-:Y:S01]  /*3270*/  SHF.R.U32.HI R15, RZ, 0xc, R15 ;  /* 0x0000000cff0f7819 */ /* 0x000fe2000001160f */
[----:B------:R-:W-:Y:S01]  /*3280*/  HADD2 R50, R54, -1056, -1056 ;  /* 0xe420e42036327430 */ /* 0x000fe20000000000 */
[----:B------:R-:W-:Y:S01]  /*3290*/  LOP3.LUT R12, R12, 0xf000f, RZ, 0xc0, !PT ;  /* 0x000f000f0c0c7812 */ /* 0x000fe200078ec0ff */
[----:B------:R-:W-:Y:S01]  /*32a0*/  HADD2 R48, R55, -1056, -1056 ;  /* 0xe420e42037307430 */ /* 0x000fe20000000000 */
[----:B----4-:R-:W-:Y:S01]  /*32b0*/  LOP3.LUT R55, R22, 0x3f003f, RZ, 0xc0, !PT ;  /* 0x003f003f16377812 */ /* 0x010fe200078ec0ff */
[----:B------:R-:W-:Y:S01]  /*32c0*/  HADD2 R24, R59, -1056, -1056 ;  /* 0xe420e4203b187430 */ /* 0x000fe20000000000 */
[-C--:B------:R-:W-:Y:S01]  /*32d0*/  HFMA2.MMA R56, R26, R27.reuse, R60 ;  /* 0x0000001b1a387235 */ /* 0x080fe2000000003c */
[-C--:B------:R-:W-:Y:S01]  /*32e0*/  HFMA2 R54, R48, R27.reuse, R57 ;  /* 0x0000001b30367231 */ /* 0x080fe20000000039 */
[----:B------:R-:W-:Y:S01]  /*32f0*/  HFMA2.MMA R58, R50, R27, R58 ;  /* 0x0000001b323a7235 */ /* 0x000fe2000000003a */
[----:B------:R-:W-:Y:S01]  /*3300*/  HFMA2 R60, R24, R27, R52 ;  /* 0x0000001b183c7231 */ /* 0x000fe20000000034 */
        /* <DEDUP_REMOVED lines=28> */
[----:B------:R-:W-:Y:S02]  /*34d0*/  SHF.R.U32.HI R18, RZ, 0xc, R18 ;  /* 0x0000000cff127819 */ /* 0x000fe40000011612 */
[----:B------:R-:W-:-:S02]  /*34e0*/  LOP3.LUT R15, R52, 0x300030, R15, 0xf8, !PT ;  /* 0x00300030340f7812 */ /* 0x000fc400078ef80f */
[----:B------:R-:W-:Y:S02]  /*34f0*/  SHF.R.U32.HI R52, RZ, 0xc, R19 ;  /* 0x0000000cff347819 */ /* 0x000fe40000011613 */
[----:B------:R-:W-:Y:S02]  /*3500*/  SHF.R.U32.HI R20, RZ, 0x6, R20 ;  /* 0x00000006ff147819 */ /* 0x000fe40000011614 */
[----:B------:R-:W-:Y:S02]  /*3510*/  LOP3.LUT R16, R17, 0x300030, R16, 0xf8, !PT ;  /* 0x0030003011107812 */ /* 0x000fe400078ef810 */
[----:B------:R-:W-:Y:S02]  /*3520*/  LOP3.LUT R19, R18, 0xf000f, RZ, 0xc0, !PT ;  /* 0x000f000f12137812 */ /* 0x000fe400078ec0ff */
[----:B------:R-:W-:Y:S02]  /*3530*/  SHF.R.U32.HI R14, RZ, 0x8, R22 ;  /* 0x00000008ff0e7819 */ /* 0x000fe40000011616 */
[----:B------:R-:W-:-:S02]  /*3540*/  LOP3.LUT R28, R28, 0xf000f, RZ, 0xc0, !PT ;  /* 0x000f000f1c1c7812 */ /* 0x000fc400078ec0ff */
[----:B------:R-:W-:Y:S02]  /*3550*/  SHF.R.U32.HI R17, RZ, 0xa, R21 ;  /* 0x0000000aff117819 */ /* 0x000fe40000011615 */
[--C-:B------:R-:W-:Y:S02]  /*3560*/  SHF.R.U32.HI R18, RZ, 0xa, R22.reuse ;  /* 0x0000000aff127819 */ /* 0x100fe40000011616 */
[----:B------:R-:W-:Y:S02]  /*3570*/  SHF.R.U32.HI R22, RZ, 0x6, R22 ;  /* 0x00000006ff167819 */ /* 0x000fe40000011616 */
[----:B------:R-:W-:Y:S02]  /*3580*/  LOP3.LUT R20, R20, 0x3f003f, RZ, 0xc0, !PT ;  /* 0x003f003f14147812 */ /* 0x000fe400078ec0ff */
[----:B------:R-:W-:Y:S02]  /*3590*/  LOP3.LUT R17, R28, 0x300030, R17, 0xf8, !PT ;  /* 0x003000301c117812 */ /* 0x000fe400078ef811 */
[----:B------:R-:W-:-:S02]  /*35a0*/  SHF.R.U32.HI R28, RZ, 0xa, R23 ;  /* 0x0000000aff1c7819 */ /* 0x000fc40000011617 */
[----:B------:R-:W-:Y:S02]  /*35b0*/  LOP3.LUT R22, R22, 0x3f003f, RZ, 0xc0, !PT ;  /* 0x003f003f16167812 */ /* 0x000fe400078ec0ff */
[----:B------:R-:W-:Y:S02]  /*35c0*/  SHF.R.U32.HI R21, RZ, 0x6, R21 ;  /* 0x00000006ff157819 */ /* 0x000fe40000011615 */
[----:B------:R-:W-:Y:S02]  /*35d0*/  SHF.R.U32.HI R23, RZ, 0x6, R23 ;  /* 0x00000006ff177819 */ /* 0x000fe40000011617 */
[----:B------:R-:W-:Y:S02]  /*35e0*/  LOP3.LUT R20, R20, 0x64006400, RZ, 0xfc, !PT ;  /* 0x6400640014147812 */ /* 0x000fe400078efcff */
[----:B------:R-:W-:Y:S02]  /*35f0*/  LOP3.LUT R14, R61, 0x300030, R14, 0xf8, !PT ;  /* 0x003000303d0e7812 */ /* 0x000fe400078ef80e */
        /* <DEDUP_REMOVED lines=10> */
[----:B------:R-:W-:-:S02]  /*36a0*/  LOP3.LUT R13, R13, 0x64006400, RZ, 0xfc, !PT ;  /* 0x640064000d0d7812 */ /* 0x000fc400078efcff */
        /* <DEDUP_REMOVED lines=168> */
.L_x_159:
[----:B-----5:R-:W-:Y:S01]  /*4130*/  LEA R12, R0, 0x40, 0x6 ;  /* 0x00000040000c7811 */ /* 0x020fe200078e30ff */
[----:B------:R-:W-:Y:S01]  /*4140*/  UIADD3 UR4, UR4, 0x40, URZ ;  /* 0x0000004004047890 */ /* 0x000fe2000fffe03f */
[----:B------:R-:W-:Y:S01]  /*4150*/  IADD3 R2, R2, 0x20, RZ ;  /* 0x0000002002027810 */ /* 0x000fe20007ffe0ff */
[----:B0-----:R-:W-:Y:S01]  /*4160*/  IMAD.WIDE R36, R32, 0x18, R36 ;  /* 0x0000001820247825 */ /* 0x001fe200078e0224 */
[----:B------:R-:W-:Y:S02]  /*4170*/  VIMNMX R13, R12, UR8, PT ;  /* 0x000000080c0d7c48 */ /* 0x000fe4000bfe0100 */
[C---:B------:R-:W-:Y:S02]  /*4180*/  ISETP.GE.AND P0, PT, R2.reuse, UR5, PT ;  /* 0x0000000502007c0c */ /* 0x040fe4000bf06270 */
[----:B------:R-:W-:-:S13]  /*4190*/  ISETP.LT.AND P2, PT, R2, R13, PT ;  /* 0x0000000d0200720c */ /* 0x000fda0003f41270 */
[----:B------:R-:W-:Y:S05]  /*41a0*/  @!P0 BRA P2, `(.L_x_160) ;  /* 0xffffffd400e88947 */ /* 0x000fea000103ffff */
.L_x_157:
[----:B------:R-:W-:Y:S01]  /*41b0*/  ISETP.GE.AND P0, PT, R2, R3, PT ;  /* 0x000000030200720c */ /* 0x000fe20003f06270 */
[----:B------:R-:W-:-:S03]  /*41c0*/  ULDC UR5, c[0x0][0x264] ;  /* 0x0000990000057ab9 */ /* 0x000fc60000000800 */
[----:B------:R-:W-:Y:S01]  /*41d0*/  ISETP.GE.OR P0, PT, R2, UR5, P0 ;  /* 0x0000000502007c0c */ /* 0x000fe20008706670 */
[----:B------:R-:W-:-:S12]  /*41e0*/  ULDC UR5, c[0x0][0x264] ;  /* 0x0000990000057ab9 */ /* 0x000fd80000000800 */
[----:B------:R-:W-:Y:S05]  /*41f0*/  @P0 BRA `(.L_x_161) ;  /* 0x0000004c00a40947 */ /* 0x000fea0003800000 */
.L_x_166:
[----:B------:R-:W-:-:S13]  /*4200*/  ISETP.NE.AND P0, PT, R2, R11, PT ;  /* 0x0000000b0200720c */ /* 0x000fda0003f05270 */
[----:B------:R-:W0:Y:S01]  /*4210*/  @!P0 LDC.64 R12, c[0x0][0x248] ;  /* 0x00009200ff0c8b82 */ /* 0x000e220000000a00 */
        /* <DEDUP_REMOVED lines=16> */
[----:B0-----:R-:W-:Y:S02]  /*4320*/  HADD2.F32 R29, -RZ, R16.H1_H1 ;  /* 0x30000010ff1d7230 */ /* 0x001fe40000004100 */
[--C-:B------:R-:W-:Y:S02]  /*4330*/  HADD2.F32 R19, -RZ, R17.reuse.H0_H0 ;  /* 0x20000011ff137230 */ /* 0x100fe40000004100 */
[----:B------:R-:W-:Y:S01]  /*4340*/  HADD2.F32 R26, -RZ, R17.H1_H1 ;  /* 0x30000011ff1a7230 */ /* 0x000fe20000004100 */
[----:B--2---:R-:W-:-:S02]  /*4350*/  LOP3.LUT R0, R12, 0xf000f, RZ, 0xc0, !PT ;  /* 0x000f000f0c007812 */ /* 0x004fc400078ec0ff */
[----:B------:R-:W-:Y:S02]  /*4360*/  LOP3.LUT R23, R12, 0xf000f0, RZ, 0xc0, !PT ;  /* 0x00f000f00c177812 */ /* 0x000fe400078ec0ff */
[----:B------:R-:W-:Y:S02]  /*4370*/  SHF.R.U32.HI R18, RZ, 0x8, R12 ;  /* 0x00000008ff127819 */ /* 0x000fe4000001160c */
[C---:B------:R-:W-:Y:S02]  /*4380*/  LOP3.LUT R12, R13.reuse, 0xf000f, RZ, 0xc0, !PT ;  /* 0x000f000f0d0c7812 */ /* 0x040fe400078ec0ff */
[----:B------:R-:W-:Y:S02]  /*4390*/  LOP3.LUT R25, R13, 0xf000f0, RZ, 0xc0, !PT ;  /* 0x00f000f00d197812 */ /* 0x000fe400078ec0ff */
[----:B------:R-:W-:Y:S02]  /*43a0*/  SHF.R.U32.HI R20, RZ, 0x8, R13 ;  /* 0x00000008ff147819 */ /* 0x000fe4000001160d */
[----:B------:R-:W-:-:S02]  /*43b0*/  LOP3.LUT R13, R14, 0xf000f, RZ, 0xc0, !PT ;  /* 0x000f000f0e0d7812 */ /* 0x000fc400078ec0ff */
[----:B------:R-:W-:Y:S02]  /*43c0*/  LOP3.LUT R12, R12, 0x64006400, RZ, 0xfc, !PT ;  /* 0x640064000c0c7812 */ /* 0x000fe400078efcff */
[----:B------:R-:W-:Y:S02]  /*43d0*/  LOP3.LUT R13, R13, 0x64006400, RZ, 0xfc, !PT ;  /* 0x640064000d0d7812 */ /* 0x000fe400078efcff */
[----:B------:R-:W-:Y:S01]  /*43e0*/  LOP3.LUT R0, R0, 0x64006400, RZ, 0xfc, !PT ;  /* 0x6400640000007812 */ /* 0x000fe200078efcff */
[----:B------:R-:W-:Y:S01]  /*43f0*/  HADD2 R12, R12, -1032, -1032 ;  /* 0xe408e4080c0c7430 */ /* 0x000fe20000000000 */
[----:B------:R-:W-:Y:S01]  /*4400*/  LOP3.LUT R27, R14, 0xf000f0, RZ, 0xc0, !PT ;  /* 0x00f000f00e1b7812 */ /* 0x000fe200078ec0ff */
[----:B------:R-:W-:Y:S01]  /*4410*/  HADD2 R28, R13, -1032, -1032 ;  /* 0xe408e4080d1c7430 */ /* 0x000fe20000000000 */
[----:B------:R-:W-:Y:S02]  /*4420*/  SHF.R.U32.HI R22, RZ, 0x8, R14 ;  /* 0x00000008ff167819 */ /* 0x000fe4000001160e */
[C---:B------:R-:W-:Y:S01]  /*4430*/  LOP3.LUT R14, R15.reuse, 0xf000f, RZ, 0xc0, !PT ;  /* 0x000f000f0f0e7812 */ /* 0x040fe200078ec0ff */
[--C-:B------:R-:W-:Y:S01]  /*4440*/  HADD2.F32 R13, -RZ, R12.reuse.H0_H0 ;  /* 0x2000000cff0d7230 */ /* 0x100fe20000004100 */
[----:B------:R-:W-:Y:S01]  /*4450*/  LOP3.LUT R21, R15, 0xf000f0, RZ, 0xc0, !PT ;  /* 0x00f000f00f157812 */ /* 0x000fe200078ec0ff */
[----:B------:R-:W-:Y:S01]  /*4460*/  HADD2.F32 R44, -RZ, R12.H1_H1 ;  /* 0x3000000cff2c7230 */ /* 0x000fe20000004100 */
[----:B------:R-:W-:Y:S01]  /*4470*/  SHF.R.U32.HI R24, RZ, 0x8, R15 ;  /* 0x00000008ff187819 */ /* 0x000fe2000001160f */
[----:B------:R-:W-:-:S02]  /*4480*/  HADD2.F32 R15, -RZ, R16.H0_H0 ;  /* 0x20000010ff0f7230 */ /* 0x000fc40000004100 */
[----:B------:R-:W-:Y:S01]  /*4490*/  HADD2 R16, R0, -1032, -1032 ;  /* 0xe408e40800107430 */ /* 0x000fe20000000000 */
[----:B------:R-:W-:Y:S01]  /*44a0*/  LOP3.LUT R0, R14, 0x64006400, RZ, 0xfc, !PT ;  /* 0x640064000e007812 */ /* 0x000fe200078efcff */
[--C-:B------:R-:W-:Y:S01]  /*44b0*/  HADD2.F32 R12, -RZ, R28.reuse.H0_H0 ;  /* 0x2000001cff0c7230 */ /* 0x100fe20000004100 */
[----:B------:R-:W-:Y:S01]  /*44c0*/  LOP3.LUT R32, R27, 0x64006400, RZ, 0xfc, !PT ;  /* 0x640064001b207812 */ /* 0x000fe200078efcff */
[----:B------:R-:W-:Y:S01]  /*44d0*/  HADD2.F32 R42, -RZ, R28.H1_H1 ;  /* 0x3000001cff2a7230 */ /* 0x000fe20000004100 */
[----:B------:R-:W-:Y:S01]  /*44e0*/  LOP3.LUT R28, R23, 0x64006400, RZ, 0xfc, !PT ;  /* 0x64006400171c7812 */ /* 0x000fe200078efcff */
[--C-:B------:R-:W-:Y:S02]  /*44f0*/  HADD2.F32 R14, -RZ, R16.reuse.H0_H0 ;  /* 0x20000010ff0e7230 */ /* 0x100fe40000004100 */
[----:B------:R-:W-:Y:S02]  /*4500*/  HADD2 R30, R0, -1032, -1032 ;  /* 0xe408e408001e7430 */ /* 0x000fe40000000000 */
[----:B------:R-:W-:-:S02]  /*4510*/  HADD2.F32 R45, -RZ, R16.H1_H1 ;  /* 0x30000010ff2d7230 */ /* 0x000fc40000004100 */
[----:B------:R-:W-:Y:S01]  /*4520*/  FFMA.FTZ R40, R15, R13, RZ ;  /* 0x0000000d0f287223 */ /* 0x000fe200000100ff */
[----:B------:R-:W0:Y:S01]  /*4530*/  LDS.64 R16, [UR4+0x8] ;  /* 0x00000804ff107984 */ /* 0x000e220008000a00 */
[-C--:B------:R-:W-:Y:S02]  /*4540*/  HFMA2 R27, R28, R61.reuse.H0_H0, -72, -72 ;  /* 0xd480d4801c1b7431 */ /* 0x080fe4000004003d */
[----:B------:R-:W-:Y:S01]  /*4550*/  FFMA.FTZ R28, R14, R15, RZ ;  /* 0x0000000f0e1c7223 */ /* 0x000fe200000100ff */
[--C-:B------:R-:W-:Y:S02]  /*4560*/  HADD2.F32 R0, -RZ, R30.reuse.H0_H0 ;  /* 0x2000001eff007230 */ /* 0x100fe40000004100 */
[----:B------:R-:W-:Y:S01]  /*4570*/  FFMA.FTZ R46, R29, R44, R40 ;  /* 0x0000002c1d2e7223 */ /* 0x000fe20000010028 */
[----:B------:R-:W-:Y:S01]  /*4580*/  HADD2.F32 R41, -RZ, R30.H1_H1 ;  /* 0x3000001eff297230 */ /* 0x000fe20000004100 */
[----:B------:R-:W-:Y:S01]  /*4590*/  LOP3.LUT R30, R25, 0x64006400, RZ, 0xfc, !PT ;  /* 0x64006400191e7812 */ /* 0x000fe200078efcff */
[----:B------:R-:W-:Y:S01]  /*45a0*/  FFMA.FTZ R23, R45, R29, R28 ;  /* 0x0000001d2d177223 */ /* 0x000fe2000001001c */
[----:B------:R-:W-:Y:S01]  /*45b0*/  LOP3.LUT R28, R21, 0x64006400, RZ, 0xfc, !PT ;  /* 0x64006400151c7812 */ /* 0x000fe200078efcff */
[C---:B------:R-:W-:Y:S01]  /*45c0*/  FFMA.FTZ R25, R15.reuse, R12, RZ ;  /* 0x0000000c0f197223 */ /* 0x040fe200000100ff */
[----:B------:R-:W-:Y:S01]  /*45d0*/  FFMA.FTZ R48, R15, R0, RZ ;  /* 0x000000000f307223 */ /* 0x000fe200000100ff */
[----:B------:R-:W-:-:S02]  /*45e0*/  HFMA2 R30, R30, R61.H0_H0, -72, -72 ;  /* 0xd480d4801e1e7431 */ /* 0x000fc4000004003d */
[----:B------:R-:W-:Y:S02]  /*45f0*/  HADD2.F32 R40, -RZ, R27.H0_H0 ;  /* 0x2000001bff287230 */ /* 0x000fe40000004100 */
[-C--:B------:R-:W-:Y:S02]  /*4600*/  HFMA2 R15, R32, R61.reuse.H0_H0, -72, -72 ;  /* 0xd480d480200f7431 */ /* 0x080fe4000004003d */
[C---:B------:R-:W-:Y:S01]  /*4610*/  FFMA.FTZ R47, R29.reuse, R42, R25 ;  /* 0x0000002a1d2f7223 */ /* 0x040fe20000010019 */
[----:B------:R-:W-:Y:S02]  /*4620*/  HFMA2 R28, R28, R61.H0_H0, -72, -72 ;  /* 0xd480d4801c1c7431 */ /* 0x000fe4000004003d */
[--C-:B------:R-:W-:Y:S02]  /*4630*/  HADD2.F32 R32, -RZ, R30.reuse.H0_H0 ;  /* 0x2000001eff207230 */ /* 0x100fe40000004100 */
[----:B------:R-:W-:Y:S01]  /*4640*/  FFMA.FTZ R48, R29, R41, R48 ;  /* 0x000000291d307223 */ /* 0x000fe20000010030 */
[----:B------:R-:W-:-:S02]  /*4650*/  HADD2.F32 R31, -RZ, R30.H1_H1 ;  /* 0x3000001eff1f7230 */ /* 0x000fc40000004100 */
[----:B------:R-:W-:Y:S01]  /*4660*/  FFMA.FTZ R52, R40, R19, R23 ;  /* 0x0000001328347223 */ /* 0x000fe20000010017 */
[--C-:B------:R-:W-:Y:S01]  /*4670*/  HADD2.F32 R30, -RZ, R15.reuse.H0_H0 ;  /* 0x2000000fff1e7230 */ /* 0x100fe20000004100 */
[C---:B------:R-:W-:Y:S01]  /*4680*/  LOP3.LUT R29, R24.reuse, 0xf000f, RZ, 0xc0, !PT ;  /* 0x000f000f181d7812 */ /* 0x040fe200078ec0ff */
[--C-:B------:R-:W-:Y:S01]  /*4690*/  HADD2.F32 R21, -RZ, R28.reuse.H0_H0 ;  /* 0x2000001cff157230 */ /* 0x100fe20000004100 */
[----:B------:R-:W-:Y:S01]  /*46a0*/  LOP3.LUT R24, R24, 0xf000f0, RZ, 0xc0, !PT ;  /* 0x00f000f018187812 */ /* 0x000fe200078ec0ff */
[----:B------:R-:W-:Y:S02]  /*46b0*/  HADD2.F32 R25, -RZ, R15.H1_H1 ;  /* 0x3000000fff197230 */ /* 0x000fe40000004100 */
[C---:B------:R-:W-:Y:S01]  /*46c0*/  FFMA.FTZ R50, R19.reuse, R30, R47 ;  /* 0x0000001e13327223 */ /* 0x040fe2000001002f */
[----:B------:R-:W-:Y:S02]  /*46d0*/  HADD2.F32 R39, -RZ, R27.H1_H1 ;  /* 0x3000001bff277230 */ /* 0x000fe40000004100 */
[----:B------:R-:W-:Y:S01]  /*46e0*/  FFMA.FTZ R27, R19, R32, R46 ;  /* 0x00000020131b7223 */ /* 0x000fe2000001002e */
[----:B------:R-:W-:-:S02]  /*46f0*/  HADD2.F32 R15, -RZ, R28.H1_H1 ;  /* 0x3000001cff0f7230 */ /* 0x000fc40000004100 */
[----:B------:R-:W-:Y:S01]  /*4700*/  FFMA.FTZ R48, R19, R21, R48 ;  /* 0x0000001513307223 */ /* 0x000fe20000010030 */
[----:B------:R-:W-:Y:S01]  /*4710*/  LOP3.LUT R19, R18, 0xf000f, RZ, 0xc0, !PT ;  /* 0x000f000f12137812 */ /* 0x000fe200078ec0ff */
[----:B------:R-:W-:Y:S01]  /*4720*/  FFMA.FTZ R52, R39, R26, R52 ;  /* 0x0000001a27347223 */ /* 0x000fe20000010034 */
[C---:B------:R-:W-:Y:S01]  /*4730*/  FFMA.FTZ R27, R26.reuse, R31, R27 ;  /* 0x0000001f1a1b7223 */ /* 0x040fe2000001001b */
[C---:B------:R-:W-:Y:S01]  /*4740*/  FFMA.FTZ R50, R26.reuse, R25, R50 ;  /* 0x000000191a327223 */ /* 0x040fe20000010032 */
[----:B------:R-:W-:Y:S01]  /*4750*/  FFMA.FTZ R51, R26, R15, R48 ;  /* 0x0000000f1a337223 */ /* 0x000fe20000010030 */
[----:B------:R-:W-:Y:S02]  /*4760*/  LOP3.LUT R26, R20, 0xf000f, RZ, 0xc0, !PT ;  /* 0x000f000f141a7812 */ /* 0x000fe400078ec0ff */
[----:B------:R-:W-:Y:S02]  /*4770*/  LOP3.LUT R23, R19, 0x64006400, RZ, 0xfc, !PT ;  /* 0x6400640013177812 */ /* 0x000fe400078efcff */
[----:B------:R-:W-:Y:S01]  /*4780*/  LOP3.LUT R28, R22, 0xf000f, RZ, 0xc0, !PT ;  /* 0x000f000f161c7812 */ /* 0x000fe200078ec0ff */
[--C-:B0-----:R-:W-:Y:S01]  /*4790*/  HADD2.F32 R56, -RZ, R16.reuse.H0_H0 ;  /* 0x20000010ff387230 */ /* 0x101fe20000004100 */
[----:B------:R-:W-:Y:S01]  /*47a0*/  LOP3.LUT R26, R26, 0x64006400, RZ, 0xfc, !PT ;  /* 0x640064001a1a7812 */ /* 0x000fe200078efcff */
[----:B------:R-:W-:Y:S01]  /*47b0*/  HADD2 R53, R23, -1032, -1032 ;  /* 0xe408e40817357430 */ /* 0x000fe20000000000 */
[----:B------:R-:W-:Y:S01]  /*47c0*/  LOP3.LUT R28, R28, 0x64006400, RZ, 0xfc, !PT ;  /* 0x640064001c1c7812 */ /* 0x000fe200078efcff */
[----:B------:R-:W-:Y:S01]  /*47d0*/  HADD2.F32 R19, -RZ, R16.H1_H1 ;  /* 0x30000010ff137230 */ /* 0x000fe20000004100 */
[----:B------:R-:W-:Y:S01]  /*47e0*/  LOP3.LUT R46, R29, 0x64006400, RZ, 0xfc, !PT ;  /* 0x640064001d2e7812 */ /* 0x000fe200078efcff */
[----:B------:R-:W-:Y:S01]  /*47f0*/  HADD2 R54, R26, -1032, -1032 ;  /* 0xe408e4081a367430 */ /* 0x000fe20000000000 */
[----:B------:R-:W-:Y:S01]  /*4800*/  LOP3.LUT R18, R18, 0xf000f0, RZ, 0xc0, !PT ;  /* 0x00f000f012127812 */ /* 0x000fe200078ec0ff */
[----:B------:R-:W-:-:S02]  /*4810*/  HADD2 R29, R28, -1032, -1032 ;  /* 0xe408e4081c1d7430 */ /* 0x000fc40000000000 */
[----:B------:R-:W-:Y:S01]  /*4820*/  HADD2.F32 R49, -RZ, R53.H0_H0 ;  /* 0x20000035ff317230 */ /* 0x000fe20000004100 */
[----:B------:R-:W-:Y:S01]  /*4830*/  LOP3.LUT R20, R20, 0xf000f0, RZ, 0xc0, !PT ;  /* 0x00f000f014147812 */ /* 0x000fe200078ec0ff */
[----:B------:R-:W-:Y:S01]  /*4840*/  HADD2 R28, R46, -1032, -1032 ;  /* 0xe408e4082e1c7430 */ /* 0x000fe20000000000 */
[----:B------:R-:W-:Y:S01]  /*4850*/  LOP3.LUT R22, R22, 0xf000f0, RZ, 0xc0, !PT ;  /* 0x00f000f016167812 */ /* 0x000fe200078ec0ff */
[--C-:B------:R-:W-:Y:S01]  /*4860*/  HADD2.F32 R23, -RZ, R17.reuse.H0_H0 ;  /* 0x20000011ff177230 */ /* 0x100fe20000004100 */
[----:B------:R-:W-:Y:S01]  /*4870*/  LOP3.LUT R18, R18, 0x64006400, RZ, 0xfc, !PT ;  /* 0x6400640012127812 */ /* 0x000fe200078efcff */
[----:B------:R-:W-:Y:S01]  /*4880*/  HADD2.F32 R48, -RZ, R54.H0_H0 ;  /* 0x20000036ff307230 */ /* 0x000fe20000004100 */
[----:B------:R-:W-:Y:S01]  /*4890*/  LOP3.LUT R20, R20, 0x64006400, RZ, 0xfc, !PT ;  /* 0x6400640014147812 */ /* 0x000fe200078efcff */
[----:B------:R-:W-:Y:S02]  /*48a0*/  HADD2.F32 R16, -RZ, R17.H1_H1 ;  /* 0x30000011ff107230 */ /* 0x000fe40000004100 */
[----:B------:R-:W-:Y:S01]  /*48b0*/  FFMA.FTZ R17, R49, R56, R52 ;  /* 0x0000003831117223 */ /* 0x000fe20000010034 */
[----:B------:R-:W-:Y:S01]  /*48c0*/  HADD2.F32 R47, -RZ, R29.H0_H0 ;  /* 0x2000001dff2f7230 */ /* 0x000fe20000004100 */
[----:B------:R-:W-:Y:S01]  /*48d0*/  LOP3.LUT R22, R22, 0x64006400, RZ, 0xfc, !PT ;  /* 0x6400640016167812 */ /* 0x000fe200078efcff */
[----:B------:R-:W-:Y:S01]  /*48e0*/  HADD2.F32 R46, -RZ, R28.H0_H0 ;  /* 0x2000001cff2e7230 */ /* 0x000fe20000004100 */
[----:B------:R-:W-:Y:S01]  /*48f0*/  LOP3.LUT R52, R24, 0x64006400, RZ, 0xfc, !PT ;  /* 0x6400640018347812 */ /* 0x000fe200078efcff */
[----:B------:R-:W-:-:S02]  /*4900*/  HFMA2 R24, R18, R61.H0_H0, -72, -72 ;  /* 0xd480d48012187431 */ /* 0x000fc4000004003d */
[C---:B------:R-:W-:Y:S01]  /*4910*/  FFMA.FTZ R26, R56.reuse, R48, R27 ;  /* 0x00000030381a7223 */ /* 0x040fe2000001001b */
[-C--:B------:R-:W-:Y:S02]  /*4920*/  HFMA2 R18, R20, R61.reuse.H0_H0, -72, -72 ;  /* 0xd480d48014127431 */ /* 0x080fe4000004003d */
[C---:B------:R-:W-:Y:S01]  /*4930*/  FFMA.FTZ R27, R56.reuse, R47, R50 ;  /* 0x0000002f381b7223 */ /* 0x040fe20000010032 */
[-C--:B------:R-:W-:Y:S02]  /*4940*/  HFMA2 R20, R22, R61.reuse.H0_H0, -72, -72 ;  /* 0xd480d48016147431 */ /* 0x080fe4000004003d */
[----:B------:R-:W-:Y:S01]  /*4950*/  FFMA.FTZ R56, R56, R46, R51 ;  /* 0x0000002e38387223 */ /* 0x000fe20000010033 */
[----:B------:R-:W-:Y:S02]  /*4960*/  HADD2.F32 R62, -RZ, R53.H1_H1 ;  /* 0x30000035ff3e7230 */ /* 0x000fe40000004100 */
[----:B------:R-:W-:Y:S02]  /*4970*/  HFMA2 R22, R52, R61.H0_H0, -72, -72 ;  /* 0xd480d48034167431 */ /* 0x000fe4000004003d */
[----:B------:R-:W-:-:S02]  /*4980*/  HADD2.F32 R58, -RZ, R54.H1_H1 ;  /* 0x30000036ff3a7230 */ /* 0x000fc40000004100 */
[----:B------:R-:W-:Y:S02]  /*4990*/  HADD2.F32 R50, -RZ, R29.H1_H1 ;  /* 0x3000001dff327230 */ /* 0x000fe40000004100 */
[----:B------:R-:W-:Y:S01]  /*49a0*/  FFMA.FTZ R17, R62, R19, R17 ;  /* 0x000000133e117223 */ /* 0x000fe20000010011 */
[----:B------:R-:W-:Y:S02]  /*49b0*/  HADD2.F32 R51, -RZ, R28.H1_H1 ;  /* 0x3000001cff337230 */ /* 0x000fe40000004100 */
[C---:B------:R-:W-:Y:S01]  /*49c0*/  FFMA.FTZ R28, R19.reuse, R58, R26 ;  /* 0x0000003a131c7223 */ /* 0x040fe2000001001a */
[----:B------:R-:W-:Y:S02]  /*49d0*/  HADD2.F32 R52, -RZ, R18.H0_H0 ;  /* 0x20000012ff347230 */ /* 0x000fe40000004100 */
[C---:B------:R-:W-:Y:S01]  /*49e0*/  FFMA.FTZ R64, R19.reuse, R50, R27 ;  /* 0x0000003213407223 */ /* 0x040fe2000001001b */
[----:B------:R-:W-:Y:S02]  /*49f0*/  HADD2.F32 R60, -RZ, R24.H0_H0 ;  /* 0x20000018ff3c7230 */ /* 0x000fe40000004100 */
[----:B------:R-:W-:Y:S01]  /*4a00*/  FFMA.FTZ R19, R19, R51, R56 ;  /* 0x0000003313137223 */ /* 0x000fe20000010038 */
[----:B------:R-:W-:-:S02]  /*4a10*/  HADD2.F32 R53, -RZ, R20.H0_H0 ;  /* 0x20000014ff357230 */ /* 0x000fc40000004100 */
[C---:B------:R-:W-:Y:S01]  /*4a20*/  FFMA.FTZ R27, R23.reuse, R52, R28 ;  /* 0x00000034171b7223 */ /* 0x040fe2000001001c */
[----:B------:R-:W-:Y:S02]  /*4a30*/  HADD2.F32 R54, -RZ, R22.H0_H0 ;  /* 0x20000016ff367230 */ /* 0x000fe40000004100 */
[----:B------:R-:W-:Y:S01]  /*4a40*/  FFMA.FTZ R26, R60, R23, R17 ;  /* 0x000000173c1a7223 */ /* 0x000fe20000010011 */
[----:B------:R-:W-:Y:S02]  /*4a50*/  HADD2.F32 R59, -RZ, R24.H1_H1 ;  /* 0x30000018ff3b7230 */ /* 0x000fe40000004100 */
[C---:B------:R-:W-:Y:S01]  /*4a60*/  FFMA.FTZ R29, R23.reuse, R53, R64 ;  /* 0x00000035171d7223 */ /* 0x040fe20000010040 */
[----:B------:R-:W-:Y:S02]  /*4a70*/  HADD2.F32 R55, -RZ, R18.H1_H1 ;  /* 0x30000012ff377230 */ /* 0x000fe40000004100 */
[----:B------:R-:W-:Y:S01]  /*4a80*/  FFMA.FTZ R28, R23, R54, R19 ;  /* 0x00000036171c7223 */ /* 0x000fe20000010013 */
[----:B------:R-:W-:-:S02]  /*4a90*/  HADD2.F32 R56, -RZ, R20.H1_H1 ;  /* 0x30000014ff387230 */ /* 0x000fc40000004100 */
[----:B------:R-:W-:Y:S01]  /*4aa0*/  FFMA.FTZ R26, R59, R16, R26 ;  /* 0x000000103b1a7223 */ /* 0x000fe2000001001a */
[----:B------:R-:W-:Y:S02]  /*4ab0*/  HADD2.F32 R57, -RZ, R22.H1_H1 ;  /* 0x30000016ff397230 */ /* 0x000fe40000004100 */
[C---:B------:R-:W-:Y:S01]  /*4ac0*/  FFMA.FTZ R27, R16.reuse, R55, R27 ;  /* 0x00000037101b7223 */ /* 0x040fe2000001001b */
[--C-:B------:R-:W-:Y:S02]  /*4ad0*/  HADD2.F32 R19, -RZ, R43.reuse.H0_H0 ;  /* 0x2000002bff137230 */ /* 0x100fe40000004100 */
[C---:B------:R-:W-:Y:S01]  /*4ae0*/  FFMA.FTZ R20, R16.reuse, R56, R29 ;  /* 0x0000003810147223 */ /* 0x040fe2000001001d */
[----:B------:R-:W-:Y:S02]  /*4af0*/  HADD2.F32 R18, -RZ, R43.H1_H1 ;  /* 0x3000002bff127230 */ /* 0x000fe40000004100 */
[----:B------:R-:W-:Y:S01]  /*4b00*/  FFMA.FTZ R23, R16, R57, R28 ;  /* 0x0000003910177223 */ /* 0x000fe2000001001c */
[----:B------:R-:W-:-:S02]  /*4b10*/  HADD2.F32 R17, -RZ, R38.H0_H0 ;  /* 0x20000026ff117230 */ /* 0x000fc40000004100 */
[----:B------:R-:W-:Y:S01]  /*4b20*/  FMUL.FTZ R26, R26, R19 ;  /* 0x000000131a1a7220 */ /* 0x000fe20000410000 */
[----:B------:R-:W-:Y:S02]  /*4b30*/  HADD2.F32 R16, -RZ, R38.H1_H1 ;  /* 0x30000026ff107230 */ /* 0x000fe40000004100 */
[----:B------:R-:W-:Y:S01]  /*4b40*/  FMUL.FTZ R27, R27, R18 ;  /* 0x000000121b1b7220 */ /* 0x000fe20000410000 */
[----:B------:R-:W-:Y:S02]  /*4b50*/  FMUL.FTZ R20, R20, R17 ;  /* 0x0000001114147220 */ /* 0x000fe40000410000 */
[----:B------:R-:W-:Y:S01]  /*4b60*/  FMUL.FTZ R22, R23, R16 ;  /* 0x0000001017167220 */ /* 0x000fe20000410000 */
[----:B------:R-:W-:Y:S02]  /*4b70*/  F2FP.F16.F32.PACK_AB R23, RZ, R26 ;  /* 0x0000001aff17723e */ /* 0x000fe400000000ff */
[----:B------:R-:W-:Y:S02]  /*4b80*/  F2FP.F16.F32.PACK_AB R24, RZ, R27 ;  /* 0x0000001bff18723e */ /* 0x000fe400000000ff */
[----:B------:R-:W-:Y:S01]  /*4b90*/  F2FP.F16.F32.PACK_AB R20, RZ, R20 ;  /* 0x00000014ff14723e */ /* 0x000fe200000000ff */
[--C-:B------:R-:W-:Y:S01]  /*4ba0*/  HADD2 R23, R23.H0_H0, R10.reuse.H0_H0 ;  /* 0x2000000a17177230 */ /* 0x100fe20000000800 */
[----:B------:R-:W-:Y:S01]  /*4bb0*/  F2FP.F16.F32.PACK_AB R22, RZ, R22 ;  /* 0x00000016ff16723e */ /* 0x000fe200000000ff */
[----:B------:R-:W-:-:S02]  /*4bc0*/  HADD2 R24, R24.H0_H0, R10.H1_H1 ;  /* 0x3000000a18187230 */ /* 0x000fc40000000800 */
        /* <DEDUP_REMOVED lines=169> */
.L_x_163:
[----:B------:R-:W0:Y:S01]  /*5660*/  LDC R21, c[0x0][0x23c] ;  /* 0x00008f00ff157b82 */ /* 0x000e220000000800 */
[----:B------:R-:W1:Y:S01]  /*5670*/  LDS.64 R26, [UR4+0x10] ;  /* 0x00001004ff1a7984 */ /* 0x000e620008000a00 */
[----:B0-----:R-:W-:-:S05]  /*5680*/  IMAD.WIDE R62, R21, 0x4, R36 ;  /* 0x00000004153e7825 */ /* 0x001fca00078e0224 */
[----:B------:R-:W2:Y:S01]  /*5690*/  LDG.E.128.CONSTANT R12, desc[UR6][R62.64] ;  /* 0x000000063e0c7981 */ /* 0x000ea2000c1e9d00 */
[--C-:B-1----:R-:W-:Y:S02]  /*56a0*/  HADD2.F32 R58, -RZ, R27.reuse.H0_H0 ;  /* 0x2000001bff3a7230 */ /* 0x102fe40000004100 */
[----:B------:R-:W-:Y:S01]  /*56b0*/  HADD2.F32 R51, -RZ, R27.H1_H1 ;  /* 0x3000001bff337230 */ /* 0x000fe20000004100 */
[----:B--2---:R-:W-:Y:S02]  /*56c0*/  LOP3.LUT R9, R13, 0xf000f, RZ, 0xc0, !PT ;  /* 0x000f000f0d097812 */ /* 0x004fe400078ec0ff */
[----:B------:R-:W-:Y:S02]  /*56d0*/  LOP3.LUT R10, R14, 0xf000f, RZ, 0xc0, !PT ;  /* 0x000f000f0e0a7812 */ /* 0x000fe400078ec0ff */
[----:B------:R-:W-:Y:S02]  /*56e0*/  LOP3.LUT R9, R9, 0x64006400, RZ, 0xfc, !PT ;  /* 0x6400640009097812 */ /* 0x000fe400078efcff */
[----:B------:R-:W-:-:S02]  /*56f0*/  LOP3.LUT R10, R10, 0x64006400, RZ, 0xfc, !PT ;  /* 0x640064000a0a7812 */ /* 0x000fc400078efcff */
[----:B------:R-:W-:Y:S01]  /*5700*/  LOP3.LUT R0, R12, 0xf000f, RZ, 0xc0, !PT ;  /* 0x000f000f0c007812 */ /* 0x000fe200078ec0ff */
[----:B------:R-:W-:Y:S01]  /*5710*/  HADD2 R9, R9, -1032, -1032 ;  /* 0xe408e40809097430 */ /* 0x000fe20000000000 */
[----:B------:R-:W-:Y:S02]  /*5720*/  LOP3.LUT R29, R14, 0xf000f0, RZ, 0xc0, !PT ;  /* 0x00f000f00e1d7812 */ /* 0x000fe400078ec0ff */
[----:B------:R-:W-:Y:S01]  /*5730*/  SHF.R.U32.HI R55, RZ, 0x8, R14 ;  /* 0x00000008ff377819 */ /* 0x000fe2000001160e */
[----:B------:R-:W-:Y:S01]  /*5740*/  HADD2 R14, R10, -1032, -1032 ;  /* 0xe408e4080a0e7430 */ /* 0x000fe20000000000 */
[----:B------:R-:W-:Y:S01]  /*5750*/  LOP3.LUT R0, R0, 0x64006400, RZ, 0xfc, !PT ;  /* 0x6400640000007812 */ /* 0x000fe200078efcff */
[--C-:B------:R-:W-:Y:S01]  /*5760*/  HADD2.F32 R10, -RZ, R9.reuse.H0_H0 ;  /* 0x20000009ff0a7230 */ /* 0x100fe20000004100 */
[C---:B------:R-:W-:Y:S01]  /*5770*/  LOP3.LUT R30, R15.reuse, 0xf000f, RZ, 0xc0, !PT ;  /* 0x000f000f0f1e7812 */ /* 0x040fe200078ec0ff */
[----:B------:R-:W-:Y:S01]  /*5780*/  HADD2.F32 R48, -RZ, R9.H1_H1 ;  /* 0x30000009ff307230 */ /* 0x000fe20000004100 */
[----:B------:R-:W-:Y:S01]  /*5790*/  LOP3.LUT R31, R15, 0xf000f0, RZ, 0xc0, !PT ;  /* 0x00f000f00f1f7812 */ /* 0x000fe200078ec0ff */
[--C-:B------:R-:W-:Y:S01]  /*57a0*/  HADD2.F32 R9, -RZ, R14.reuse.H0_H0 ;  /* 0x2000000eff097230 */ /* 0x100fe20000004100 */
[----:B------:R-:W-:Y:S01]  /*57b0*/  SHF.R.U32.HI R56, RZ, 0x8, R15 ;  /* 0x00000008ff387819 */ /* 0x000fe2000001160f */
[----:B------:R-:W-:-:S02]  /*57c0*/  HADD2.F32 R47, -RZ, R14.H1_H1 ;  /* 0x3000000eff2f7230 */ /* 0x000fc40000004100 */
[----:B------:R-:W-:Y:S01]  /*57d0*/  HADD2 R0, R0, -1032, -1032 ;  /* 0xe408e40800007430 */ /* 0x000fe20000000000 */
[----:B------:R-:W0:Y:S01]  /*57e0*/  LDS.64 R14, [UR4+0x18] ;  /* 0x00001804ff0e7984 */ /* 0x000e220008000a00 */
[----:B------:R-:W-:Y:S02]  /*57f0*/  LOP3.LUT R25, R12, 0xf000f0, RZ, 0xc0, !PT ;  /* 0x00f000f00c197812 */ /* 0x000fe400078ec0ff */
[----:B------:R-:W-:Y:S01]  /*5800*/  LOP3.LUT R27, R30, 0x64006400, RZ, 0xfc, !PT ;  /* 0x640064001e1b7812 */ /* 0x000fe200078efcff */
[--C-:B------:R-:W-:Y:S01]  /*5810*/  HADD2.F32 R49, -RZ, R0.reuse.H1_H1 ;  /* 0x30000000ff317230 */ /* 0x100fe20000004100 */
[----:B------:R-:W-:Y:S01]  /*5820*/  SHF.R.U32.HI R53, RZ, 0x8, R12 ;  /* 0x00000008ff357819 */ /* 0x000fe2000001160c */
[----:B------:R-:W-:Y:S01]  /*5830*/  HADD2.F32 R12, -RZ, R0.H0_H0 ;  /* 0x20000000ff0c7230 */ /* 0x000fe20000004100 */
[----:B------:R-:W-:Y:S02]  /*5840*/  LOP3.LUT R28, R13, 0xf000f0, RZ, 0xc0, !PT ;  /* 0x00f000f00d1c7812 */ /* 0x000fe400078ec0ff */
[----:B------:R-:W-:-:S02]  /*5850*/  LOP3.LUT R0, R25, 0x64006400, RZ, 0xfc, !PT ;  /* 0x6400640019007812 */ /* 0x000fc400078efcff */
[----:B------:R-:W-:Y:S01]  /*5860*/  LOP3.LUT R32, R31, 0x64006400, RZ, 0xfc, !PT ;  /* 0x640064001f207812 */ /* 0x000fe200078efcff */
[----:B------:R-:W-:Y:S01]  /*5870*/  HADD2 R31, R27, -1032, -1032 ;  /* 0xe408e4081b1f7430 */ /* 0x000fe20000000000 */
[----:B------:R-:W-:Y:S02]  /*5880*/  LOP3.LUT R28, R28, 0x64006400, RZ, 0xfc, !PT ;  /* 0x640064001c1c7812 */ /* 0x000fe400078efcff */
[----:B------:R-:W-:Y:S01]  /*5890*/  LOP3.LUT R30, R29, 0x64006400, RZ, 0xfc, !PT ;  /* 0x640064001d1e7812 */ /* 0x000fe200078efcff */
[-C--:B------:R-:W-:Y:S01]  /*58a0*/  HFMA2 R29, R0, R61.reuse.H0_H0, -72, -72 ;  /* 0xd480d480001d7431 */ /* 0x080fe2000004003d */
[----:B------:R-:W-:Y:S01]  /*58b0*/  SHF.R.U32.HI R54, RZ, 0x8, R13 ;  /* 0x00000008ff367819 */ /* 0x000fe2000001160d */
[----:B------:R-:W-:Y:S02]  /*58c0*/  HADD2.F32 R13, -RZ, R26.H0_H0 ;  /* 0x2000001aff0d7230 */ /* 0x000fe40000004100 */
[----:B------:R-:W-:Y:S02]  /*58d0*/  HFMA2 R27, R28, R61.H0_H0, -72, -72 ;  /* 0xd480d4801c1b7431 */ /* 0x000fe4000004003d */
[----:B------:R-:W-:-:S02]  /*58e0*/  HADD2.F32 R0, -RZ, R31.H0_H0 ;  /* 0x2000001fff007230 */ /* 0x000fc40000004100 */
[-C--:B------:R-:W-:Y:S02]  /*58f0*/  HFMA2 R28, R30, R61.reuse.H0_H0, -72, -72 ;  /* 0xd480d4801e1c7431 */ /* 0x080fe4000004003d */
[----:B------:R-:W-:Y:S02]  /*5900*/  HADD2.F32 R26, -RZ, R26.H1_H1 ;  /* 0x3000001aff1a7230 */ /* 0x000fe40000004100 */
[----:B------:R-:W-:Y:S02]  /*5910*/  HFMA2 R25, R32, R61.H0_H0, -72, -72 ;  /* 0xd480d48020197431 */ /* 0x000fe4000004003d */
[----:B------:R-:W-:Y:S02]  /*5920*/  HADD2.F32 R46, -RZ, R31.H1_H1 ;  /* 0x3000001fff2e7230 */ /* 0x000fe40000004100 */
[----:B------:R-:W-:Y:S01]  /*5930*/  FFMA.FTZ R30, R12, R13, RZ ;  /* 0x0000000d0c1e7223 */ /* 0x000fe200000100ff */
[C---:B------:R-:W-:Y:S01]  /*5940*/  FFMA.FTZ R31, R13.reuse, R10, RZ ;  /* 0x0000000a0d1f7223 */ /* 0x040fe200000100ff */
[C---:B------:R-:W-:Y:S01]  /*5950*/  FFMA.FTZ R32, R13.reuse, R9, RZ ;  /* 0x000000090d207223 */ /* 0x040fe200000100ff */
[----:B------:R-:W-:Y:S01]  /*5960*/  FFMA.FTZ R13, R13, R0, RZ ;  /* 0x000000000d0d7223 */ /* 0x000fe200000100ff */
[----:B------:R-:W-:-:S02]  /*5970*/  HADD2.F32 R45, -RZ, R29.H0_H0 ;  /* 0x2000001dff2d7230 */ /* 0x000fc40000004100 */
[----:B------:R-:W-:Y:S01]  /*5980*/  FFMA.FTZ R30, R49, R26, R30 ;  /* 0x0000001a311e7223 */ /* 0x000fe2000001001e */
[----:B------:R-:W-:Y:S02]  /*5990*/  HADD2.F32 R44, -RZ, R27.H0_H0 ;  /* 0x2000001bff2c7230 */ /* 0x000fe40000004100 */
[C---:B------:R-:W-:Y:S01]  /*59a0*/  FFMA.FTZ R31, R26.reuse, R48, R31 ;  /* 0x000000301a1f7223 */ /* 0x040fe2000001001f */
[--C-:B------:R-:W-:Y:S02]  /*59b0*/  HADD2.F32 R42, -RZ, R28.reuse.H0_H0 ;  /* 0x2000001cff2a7230 */ /* 0x100fe40000004100 */
[C---:B------:R-:W-:Y:S01]  /*59c0*/  FFMA.FTZ R59, R26.reuse, R47, R32 ;  /* 0x0000002f1a3b7223 */ /* 0x040fe20000010020 */
[----:B------:R-:W-:Y:S02]  /*59d0*/  HADD2.F32 R41, -RZ, R25.H0_H0 ;  /* 0x20000019ff297230 */ /* 0x000fe40000004100 */
[----:B------:R-:W-:Y:S01]  /*59e0*/  FFMA.FTZ R26, R26, R46, R13 ;  /* 0x0000002e1a1a7223 */ /* 0x000fe2000001000d */
[----:B------:R-:W-:Y:S01]  /*59f0*/  FFMA.FTZ R57, R45, R58, R30 ;  /* 0x0000003a2d397223 */ /* 0x000fe2000001001e */
[C---:B------:R-:W-:Y:S01]  /*5a00*/  FFMA.FTZ R52, R58.reuse, R44, R31 ;  /* 0x0000002c3a347223 */ /* 0x040fe2000001001f */
[C---:B------:R-:W-:Y:S01]  /*5a10*/  FFMA.FTZ R59, R58.reuse, R42, R59 ;  /* 0x0000002a3a3b7223 */ /* 0x040fe2000001003b */
[----:B------:R-:W-:Y:S01]  /*5a20*/  FFMA.FTZ R58, R58, R41, R26 ;  /* 0x000000293a3a7223 */ /* 0x000fe2000001001a */
[----:B------:R-:W-:Y:S01]  /*5a30*/  HADD2.F32 R32, -RZ, R28.H1_H1 ;  /* 0x3000001cff207230 */ /* 0x000fe20000004100 */
[----:B------:R-:W-:Y:S01]  /*5a40*/  LOP3.LUT R13, R53, 0xf000f, RZ, 0xc0, !PT ;  /* 0x000f000f350d7812 */ /* 0x000fe200078ec0ff */
[----:B------:R-:W-:Y:S01]  /*5a50*/  HADD2.F32 R39, -RZ, R27.H1_H1 ;  /* 0x3000001bff277230 */ /* 0x000fe20000004100 */
[----:B------:R-:W-:Y:S01]  /*5a60*/  LOP3.LUT R26, R54, 0xf000f, RZ, 0xc0, !PT ;  /* 0x000f000f361a7812 */ /* 0x000fe200078ec0ff */
[----:B------:R-:W-:Y:S01]  /*5a70*/  HADD2.F32 R40, -RZ, R29.H1_H1 ;  /* 0x3000001dff287230 */ /* 0x000fe20000004100 */
[----:B------:R-:W-:Y:S01]  /*5a80*/  LOP3.LUT R28, R56, 0xf000f, RZ, 0xc0, !PT ;  /* 0x000f000f381c7812 */ /* 0x000fe200078ec0ff */
[----:B------:R-:W-:Y:S01]  /*5a90*/  HADD2.F32 R31, -RZ, R25.H1_H1 ;  /* 0x30000019ff1f7230 */ /* 0x000fe20000004100 */
[----:B------:R-:W-:Y:S01]  /*5aa0*/  LOP3.LUT R27, R55, 0xf000f, RZ, 0xc0, !PT ;  /* 0x000f000f371b7812 */ /* 0x000fe200078ec0ff */
[----:B0-----:R-:W-:Y:S01]  /*5ab0*/  HADD2.F32 R60, -RZ, R14.H0_H0 ;  /* 0x2000000eff3c7230 */ /* 0x001fe20000004100 */
[----:B------:R-:W-:Y:S01]  /*5ac0*/  LOP3.LUT R13, R13, 0x64006400, RZ, 0xfc, !PT ;  /* 0x640064000d0d7812 */ /* 0x000fe200078efcff */
[----:B------:R-:W-:Y:S01]  /*5ad0*/  FFMA.FTZ R57, R40, R51, R57 ;  /* 0x0000003328397223 */ /* 0x000fe20000010039 */
[----:B------:R-:W-:Y:S01]  /*5ae0*/  LOP3.LUT R26, R26, 0x64006400, RZ, 0xfc, !PT ;  /* 0x640064001a1a7812 */ /* 0x000fe200078efcff */
[----:B------:R-:W-:Y:S01]  /*5af0*/  FFMA.FTZ R65, R51, R39, R52 ;  /* 0x0000002733417223 */ /* 0x000fe20000010034 */
[----:B------:R-:W-:Y:S01]  /*5b00*/  LOP3.LUT R28, R28, 0x64006400, RZ, 0xfc, !PT ;  /* 0x640064001c1c7812 */ /* 0x000fe200078efcff */
[----:B------:R-:W-:Y:S01]  /*5b10*/  HADD2 R13, R13, -1032, -1032 ;  /* 0xe408e4080d0d7430 */ /* 0x000fe20000000000 */
[----:B------:R-:W-:Y:S01]  /*5b20*/  LOP3.LUT R27, R27, 0x64006400, RZ, 0xfc, !PT ;  /* 0x640064001b1b7812 */ /* 0x000fe200078efcff */
[----:B------:R-:W-:-:S02]  /*5b30*/  HADD2 R50, R26, -1032, -1032 ;  /* 0xe408e4081a327430 */ /* 0x000fc40000000000 */
[C---:B------:R-:W-:Y:S01]  /*5b40*/  FFMA.FTZ R52, R51.reuse, R31, R58 ;  /* 0x0000001f33347223 */ /* 0x040fe2000001003a */
[----:B------:R-:W-:Y:S02]  /*5b50*/  HADD2 R26, R28, -1032, -1032 ;  /* 0xe408e4081c1a7430 */ /* 0x000fe40000000000 */
[----:B------:R-:W-:Y:S02]  /*5b60*/  HADD2.F32 R30, -RZ, R13.H0_H0 ;  /* 0x2000000dff1e7230 */ /* 0x000fe40000004100 */
[----:B------:R-:W-:Y:S02]  /*5b70*/  HADD2 R27, R27, -1032, -1032 ;  /* 0xe408e4081b1b7430 */ /* 0x000fe40000000000 */
[----:B------:R-:W-:Y:S02]  /*5b80*/  HADD2.F32 R29, -RZ, R50.H0_H0 ;  /* 0x20000032ff1d7230 */ /* 0x000fe40000004100 */
[----:B------:R-:W-:Y:S01]  /*5b90*/  FFMA.FTZ R67, R51, R32, R59 ;  /* 0x0000002033437223 */ /* 0x000fe2000001003b */
[----:B------:R-:W-:-:S02]  /*5ba0*/  HADD2.F32 R25, -RZ, R26.H0_H0 ;  /* 0x2000001aff197230 */ /* 0x000fc40000004100 */
[----:B------:R-:W-:Y:S01]  /*5bb0*/  FFMA.FTZ R58, R30, R60, R57 ;  /* 0x0000003c1e3a7223 */ /* 0x000fe20000010039 */
[----:B------:R-:W-:Y:S02]  /*5bc0*/  HADD2.F32 R28, -RZ, R27.H0_H0 ;  /* 0x2000001bff1c7230 */ /* 0x000fe40000004100 */
[C---:B------:R-:W-:Y:S01]  /*5bd0*/  FFMA.FTZ R59, R60.reuse, R29, R65 ;  /* 0x0000001d3c3b7223 */ /* 0x040fe20000010041 */
[----:B------:R-:W-:Y:S02]  /*5be0*/  HADD2.F32 R13, -RZ, R13.H1_H1 ;  /* 0x3000000dff0d7230 */ /* 0x000fe40000004100 */
        /* <DEDUP_REMOVED lines=10> */
[C---:B------:R-:W-:Y:S01]  /*5c90*/  FFMA.FTZ R68, R14.reuse, R52, R59 ;  /* 0x000000340e447223 */ /* 0x040fe2000001003b */
[C---:B------:R-:W-:Y:S01]  /*5ca0*/  FFMA.FTZ R64, R14.reuse, R51, R64 ;  /* 0x000000330e407223 */ /* 0x040fe20000010040 */
[----:B------:R-:W-:Y:S01]  /*5cb0*/  FFMA.FTZ R57, R14, R50, R57 ;  /* 0x000000320e397223 */ /* 0x000fe20000010039 */
[----:B------:R-:W-:Y:S01]  /*5cc0*/  LOP3.LUT R54, R54, 0xf000f0, RZ, 0xc0, !PT ;  /* 0x00f000f036367812 */ /* 0x000fe200078ec0ff */
[----:B------:R-:W-:Y:S01]  /*5cd0*/  HADD2.F32 R65, -RZ, R15.H0_H0 ;  /* 0x2000000fff417230 */ /* 0x000fe20000004100 */
[----:B------:R-:W-:-:S02]  /*5ce0*/  LOP3.LUT R14, R53, 0x64006400, RZ, 0xfc, !PT ;  /* 0x64006400350e7812 */ /* 0x000fc400078efcff */
[----:B------:R-:W-:Y:S02]  /*5cf0*/  LOP3.LUT R56, R55, 0x64006400, RZ, 0xfc, !PT ;  /* 0x6400640037387812 */ /* 0x000fe400078efcff */
[----:B------:R-:W-:Y:S01]  /*5d00*/  LOP3.LUT R26, R26, 0x64006400, RZ, 0xfc, !PT ;  /* 0x640064001a1a7812 */ /* 0x000fe200078efcff */
[-C--:B------:R-:W-:Y:S01]  /*5d10*/  HFMA2 R59, R14, R61.reuse.H0_H0, -72, -72 ;  /* 0xd480d4800e3b7431 */ /* 0x080fe2000004003d */
[----:B------:R-:W-:Y:S01]  /*5d20*/  LOP3.LUT R54, R54, 0x64006400, RZ, 0xfc, !PT ;  /* 0x6400640036367812 */ /* 0x000fe200078efcff */
[-C--:B------:R-:W-:Y:S02]  /*5d30*/  HFMA2 R56, R56, R61.reuse.H0_H0, -72, -72 ;  /* 0xd480d48038387431 */ /* 0x080fe4000004003d */
[-C--:B------:R-:W-:Y:S02]  /*5d40*/  HFMA2 R14, R26, R61.reuse.H0_H0, -72, -72 ;  /* 0xd480d4801a0e7431 */ /* 0x080fe4000004003d */
[----:B------:R-:W-:Y:S02]  /*5d50*/  HADD2.F32 R60, -RZ, R59.H0_H0 ;  /* 0x2000003bff3c7230 */ /* 0x000fe40000004100 */
[----:B------:R-:W-:-:S02]  /*5d60*/  HFMA2 R55, R54, R61.H0_H0, -72, -72 ;  /* 0xd480d48036377431 */ /* 0x000fc4000004003d */
[----:B------:R-:W-:Y:S02]  /*5d70*/  HADD2.F32 R53, -RZ, R56.H0_H0 ;  /* 0x20000038ff357230 */ /* 0x000fe40000004100 */
[----:B------:R-:W-:Y:S02]  /*5d80*/  HADD2.F32 R54, -RZ, R14.H0_H0 ;  /* 0x2000000eff367230 */ /* 0x000fe40000004100 */
[----:B------:R-:W-:Y:S01]  /*5d90*/  FFMA.FTZ R66, R60, R65, R27 ;  /* 0x000000413c427223 */ /* 0x000fe2000001001b */
[----:B------:R-:W-:Y:S02]  /*5da0*/  HADD2.F32 R58, -RZ, R55.H0_H0 ;  /* 0x20000037ff3a7230 */ /* 0x000fe40000004100 */
[C---:B------:R-:W-:Y:S01]  /*5db0*/  FFMA.FTZ R27, R65.reuse, R53, R64 ;  /* 0x00000035411b7223 */ /* 0x040fe20000010040 */
[----:B------:R-:W-:Y:S02]  /*5dc0*/  HADD2.F32 R26, -RZ, R15.H1_H1 ;  /* 0x3000000fff1a7230 */ /* 0x000fe40000004100 */
[----:B------:R-:W-:Y:S01]  /*5dd0*/  FFMA.FTZ R64, R65, R54, R57 ;  /* 0x0000003641407223 */ /* 0x000fe20000010039 */
[----:B------:R-:W-:-:S02]  /*5de0*/  HADD2.F32 R56, -RZ, R56.H1_H1 ;  /* 0x30000038ff387230 */ /* 0x000fc40000004100 */
[----:B------:R-:W-:Y:S01]  /*5df0*/  FFMA.FTZ R15, R65, R58, R68 ;  /* 0x0000003a410f7223 */ /* 0x000fe20000010044 */
[----:B------:R-:W-:Y:S02]  /*5e00*/  HADD2.F32 R59, -RZ, R59.H1_H1 ;  /* 0x3000003bff3b7230 */ /* 0x000fe40000004100 */
[----:B------:R-:W-:Y:S02]  /*5e10*/  HADD2.F32 R55, -RZ, R55.H1_H1 ;  /* 0x30000037ff377230 */ /* 0x000fe40000004100 */
[----:B------:R-:W-:Y:S02]  /*5e20*/  HADD2.F32 R57, -RZ, R14.H1_H1 ;  /* 0x3000000eff397230 */ /* 0x000fe40000004100 */
[C---:B------:R-:W-:Y:S01]  /*5e30*/  FFMA.FTZ R14, R26.reuse, R56, R27 ;  /* 0x000000381a0e7223 */ /* 0x040fe2000001001b */
[----:B------:R-:W-:Y:S01]  /*5e40*/  FFMA.FTZ R66, R59, R26, R66 ;  /* 0x0000001a3b427223 */ /* 0x000fe20000010042 */
[C---:B------:R-:W-:Y:S01]  /*5e50*/  FFMA.FTZ R15, R26.reuse, R55, R15 ;  /* 0x000000371a0f7223 */ /* 0x040fe2000001000f */
[----:B------:R-:W-:-:S02]  /*5e60*/  FFMA.FTZ R27, R26, R57, R64 ;  /* 0x000000391a1b7223 */ /* 0x000fc40000010040 */
[----:B------:R-:W-:Y:S01]  /*5e70*/  FMUL.FTZ R65, R19, R66 ;  /* 0x0000004213417220 */ /* 0x000fe20000410000 */
[----:B------:R-:W-:Y:S01]  /*5e80*/  FMUL.FTZ R15, R18, R15 ;  /* 0x0000000f120f7220 */ /* 0x000fe20000410000 */
[----:B------:R-:W-:Y:S01]  /*5e90*/  FMUL.FTZ R14, R17, R14 ;  /* 0x0000000e110e7220 */ /* 0x000fe20000410000 */
[----:B------:R-:W-:Y:S02]  /*5ea0*/  FMUL.FTZ R27, R16, R27 ;  /* 0x0000001b101b7220 */ /* 0x000fe40000410000 */
[----:B------:R-:W-:Y:S02]  /*5eb0*/  F2FP.F16.F32.PACK_AB R65, RZ, R65 ;  /* 0x00000041ff41723e */ /* 0x000fe400000000ff */
[----:B------:R-:W-:Y:S02]  /*5ec0*/  F2FP.F16.F32.PACK_AB R15, RZ, R15 ;  /* 0x0000000fff0f723e */ /* 0x000fe400000000ff */
[----:B------:R-:W-:Y:S01]  /*5ed0*/  F2FP.F16.F32.PACK_AB R14, RZ, R14 ;  /* 0x0000000eff0e723e */ /* 0x000fe200000000ff */
[----:B------:R-:W-:Y:S01]  /*5ee0*/  HADD2 R23, R65.H0_H0, R23.H0_H0 ;  /* 0x2000001741177230 */ /* 0x000fe20000000800 */
[----:B------:R-:W-:Y:S01]  /*5ef0*/  F2FP.F16.F32.PACK_AB R27, RZ, R27 ;  /* 0x0000001bff1b723e */ /* 0x000fe200000000ff */
[----:B------:R-:W-:-:S02]  /*5f00*/  HADD2 R24, R15.H0_H0, R24.H0_H0 ;  /* 0x200000180f187230 */ /* 0x000fc40000000800 */
[----:B------:R-:W-:Y:S02]  /*5f10*/  HADD2 R20, R14.H0_H0, R20.H0_H0 ;  /* 0x200000140e147230 */ /* 0x000fe40000000800 */
[----:B------:R-:W-:Y:S01]  /*5f20*/  HADD2 R22, R27.H0_H0, R22.H0_H0 ;  /* 0x200000161b167230 */ /* 0x000fe20000000800 */
[----:B------:R-:W-:Y:S06]  /*5f30*/  @!P0 BRA `(.L_x_164) ;  /* 0x0000000800988947 */ /* 0x000fec0003800000 */
[----:B------:R-:W0:Y:S01]  /*5f40*/  LDS.64 R14, [UR4+0x90] ;  /* 0x00009004ff0e7984 */ /* 0x000e220008000a00 */
[----:B------:R-:W-:Y:S01]  /*5f50*/  ISETP.NE.AND P2, PT, R35, 0x2, PT ;  /* 0x000000022300780c */ /* 0x000fe20003f45270 */
        /* <DEDUP_REMOVED lines=11> */
[----:B------:R-:W-:Y:S01]  /*6010*/  FFMA.FTZ R67, R45, R69, R66 ;  /* 0x000000452d437223 */ /* 0x000fe20000010042 */
[----:B------:R-:W0:Y:S01]  /*6020*/  LDS.64 R26, [UR4+0x98] ;  /* 0x00009804ff1a7984 */ /* 0x000e220008000a00 */
[----:B------:R-:W-:-:S02]  /*6030*/  HADD2.F32 R66, -RZ, R15.H1_H1 ;  /* 0x3000000fff427230 */ /* 0x000fc40000004100 */
[-C--:B------:R-:W-:Y:S01]  /*6040*/  FFMA.FTZ R64, R44, R69.reuse, R64 ;  /* 0x000000452c407223 */ /* 0x080fe20000010040 */
[-C--:B------:R-:W-:Y:S01]  /*6050*/  FFMA.FTZ R65, R42, R69.reuse, R65 ;  /* 0x000000452a417223 */ /* 0x080fe20000010041 */
[----:B------:R-:W-:Y:S01]  /*6060*/  FFMA.FTZ R14, R41, R69, R14 ;  /* 0x00000045290e7223 */ /* 0x000fe2000001000e */
        /* <DEDUP_REMOVED lines=21> */
[----:B------:R-:W-:-:S03]  /*61c0*/  FFMA.FTZ R15, R55, R26, R66 ;  /* 0x0000001a370f7223 */ /* 0x000fc60000010042 */
[----:B------:R-:W-:Y:S01]  /*61d0*/  FMUL.FTZ R65, R19, R14 ;  /* 0x0000000e13417220 */ /* 0x000fe20000410000 */
[-C--:B------:R-:W-:Y:S01]  /*61e0*/  FFMA.FTZ R14, R56, R26.reuse, R27 ;  /* 0x0000001a380e7223 */ /* 0x080fe2000001001b */
[----:B------:R-:W-:Y:S01]  /*61f0*/  FFMA.FTZ R27, R57, R26, R64 ;  /* 0x0000001a391b7223 */ /* 0x000fe20000010040 */
[----:B------:R-:W-:Y:S02]  /*6200*/  FMUL.FTZ R15, R18, R15 ;  /* 0x0000000f120f7220 */ /* 0x000fe40000410000 */
[----:B------:R-:W-:Y:S01]  /*6210*/  FMUL.FTZ R14, R17, R14 ;  /* 0x0000000e110e7220 */ /* 0x000fe20000410000 */
[----:B------:R-:W-:Y:S01]  /*6220*/  FMUL.FTZ R27, R16, R27 ;  /* 0x0000001b101b7220 */ /* 0x000fe20000410000 */
[----:B------:R-:W-:Y:S02]  /*6230*/  F2FP.F16.F32.PACK_AB R65, RZ, R65 ;  /* 0x00000041ff41723e */ /* 0x000fe400000000ff */
[----:B------:R-:W-:Y:S02]  /*6240*/  F2FP.F16.F32.PACK_AB R15, RZ, R15 ;  /* 0x0000000fff0f723e */ /* 0x000fe400000000ff */
[----:B------:R-:W-:-:S02]  /*6250*/  F2FP.F16.F32.PACK_AB R14, RZ, R14 ;  /* 0x0000000eff0e723e */ /* 0x000fc400000000ff */
        /* <DEDUP_REMOVED lines=88> */
[--C-:B------:R-:W-:Y:S02]  /*67e0*/  HADD2.F32 R9, -RZ, R27.reuse.H0_H0 ;  /* 0x2000001bff097230 */ /* 0x100fe40000004100 */
[-C--:B------:R-:W-:Y:S01]  /*67f0*/  FFMA.FTZ R28, R28, R0.reuse, R47 ;  /* 0x000000001c1c7223 */ /* 0x080fe2000001002f */
[----:B------:R-:W-:Y:S01]  /*6800*/  FFMA.FTZ R25, R25, R0, R14 ;  /* 0x0000000019197223 */ /* 0x000fe2000001000e */
[-C--:B------:R-:W-:Y:S01]  /*6810*/  FFMA.FTZ R13, R13, R26.reuse, R30 ;  /* 0x0000001a0d0d7223 */ /* 0x080fe2000001001e */
[-C--:B------:R-:W-:Y:S01]  /*6820*/  FFMA.FTZ R29, R52, R26.reuse, R29 ;  /* 0x0000001a341d7223 */ /* 0x080fe2000001001d */
[----:B------:R-:W-:Y:S02]  /*6830*/  HADD2.F32 R10, -RZ, R27.H1_H1 ;  /* 0x3000001bff0a7230 */ /* 0x000fe40000004100 */
        /* <DEDUP_REMOVED lines=22> */
.L_x_164:
[----:B------:R-:W-:Y:S01]  /*69a0*/  IMAD.WIDE R62, R21, 0x4, R62 ;  /* 0x00000004153e7825 */ /* 0x000fe200078e023e */
[----:B------:R-:W0:Y:S04]  /*69b0*/  LDS.64 R26, [UR4+0x20] ;  /* 0x00002004ff1a7984 */ /* 0x000e280008000a00 */
[----:B------:R-:W2:Y:S01]  /*69c0*/  LDG.E.128.CONSTANT R12, desc[UR6][R62.64] ;  /* 0x000000063e0c7981 */ /* 0x000ea2000c1e9d00 */
[--C-:B0-----:R-:W-:Y:S02]  /*69d0*/  HADD2.F32 R58, -RZ, R27.reuse.H0_H0 ;  /* 0x2000001bff3a7230 */ /* 0x101fe40000004100 */
[----:B------:R-:W-:Y:S01]  /*69e0*/  HADD2.F32 R27, -RZ, R27.H1_H1 ;  /* 0x3000001bff1b7230 */ /* 0x000fe20000004100 */
[----:B--2---:R-:W-:Y:S02]  /*69f0*/  LOP3.LUT R9, R13, 0xf000f, RZ, 0xc0, !PT ;  /* 0x000f000f0d097812 */ /* 0x004fe400078ec0ff */
[----:B------:R-:W-:-:S02]  /*6a00*/  LOP3.LUT R10, R14, 0xf000f, RZ, 0xc0, !PT ;  /* 0x000f000f0e0a7812 */ /* 0x000fc400078ec0ff */
[----:B------:R-:W-:Y:S02]  /*6a10*/  LOP3.LUT R9, R9, 0x64006400, RZ, 0xfc, !PT ;  /* 0x6400640009097812 */ /* 0x000fe400078efcff */
[----:B------:R-:W-:Y:S02]  /*6a20*/  LOP3.LUT R10, R10, 0x64006400, RZ, 0xfc, !PT ;  /* 0x640064000a0a7812 */ /* 0x000fe400078efcff */
        /* <DEDUP_REMOVED lines=10> */
[----:B------:R-:W-:Y:S01]  /*6ad0*/  HADD2 R0, R0, -1032, -1032 ;  /* 0xe408e40800007430 */ /* 0x000fe20000000000 */
[----:B------:R-:W-:Y:S01]  /*6ae0*/  SHF.R.U32.HI R56, RZ, 0x8, R15 ;  /* 0x00000008ff387819 */ /* 0x000fe2000001160f */
[--C-:B------:R-:W-:Y:S01]  /*6af0*/  HADD2.F32 R9, -RZ, R14.reuse.H0_H0 ;  /* 0x2000000eff097230 */ /* 0x100fe20000004100 */
[----:B------:R-:W-:Y:S01]  /*6b00*/  LOP3.LUT R31, R30, 0x64006400, RZ, 0xfc, !PT ;  /* 0x640064001e1f7812 */ /* 0x000fe200078efcff */
[----:B------:R-:W-:Y:S01]  /*6b10*/  HADD2.F32 R47, -RZ, R14.H1_H1 ;  /* 0x3000000eff2f7230 */ /* 0x000fe20000004100 */
[----:B------:R-:W-:Y:S01]  /*6b20*/  LOP3.LUT R25, R12, 0xf000f0, RZ, 0xc0, !PT ;  /* 0x00f000f00c197812 */ /* 0x000fe200078ec0ff */
[----:B------:R-:W0:Y:S01]  /*6b30*/  LDS.64 R14, [UR4+0x28] ;  /* 0x00002804ff0e7984 */ /* 0x000e220008000a00 */
[----:B------:R-:W-:Y:S01]  /*6b40*/  SHF.R.U32.HI R53, RZ, 0x8, R12 ;  /* 0x00000008ff357819 */ /* 0x000fe2000001160c */
[--C-:B------:R-:W-:Y:S01]  /*6b50*/  HADD2.F32 R12, -RZ, R0.reuse.H0_H0 ;  /* 0x20000000ff0c7230 */ /* 0x100fe20000004100 */
[----:B------:R-:W-:Y:S01]  /*6b60*/  LOP3.LUT R28, R13, 0xf000f0, RZ, 0xc0, !PT ;  /* 0x00f000f00d1c7812 */ /* 0x000fe200078ec0ff */
[----:B------:R-:W-:Y:S01]  /*6b70*/  HADD2.F32 R49, -RZ, R0.H1_H1 ;  /* 0x30000000ff317230 */ /* 0x000fe20000004100 */
[----:B------:R-:W-:Y:S01]  /*6b80*/  LOP3.LUT R0, R29, 0x64006400, RZ, 0xfc, !PT ;  /* 0x640064001d007812 */ /* 0x000fe200078efcff */
[----:B------:R-:W-:Y:S01]  /*6b90*/  HADD2 R31, R31, -1032, -1032 ;  /* 0xe408e4081f1f7430 */ /* 0x000fe20000000000 */
[----:B------:R-:W-:-:S02]  /*6ba0*/  LOP3.LUT R30, R25, 0x64006400, RZ, 0xfc, !PT ;  /* 0x64006400191e7812 */ /* 0x000fc400078efcff */
[----:B------:R-:W-:Y:S01]  /*6bb0*/  LOP3.LUT R28, R28, 0x64006400, RZ, 0xfc, !PT ;  /* 0x640064001c1c7812 */ /* 0x000fe200078efcff */
[-C--:B------:R-:W-:Y:S01]  /*6bc0*/  HFMA2 R29, R0, R61.reuse.H0_H0, -72, -72 ;  /* 0xd480d480001d7431 */ /* 0x080fe2000004003d */
[----:B------:R-:W-:Y:S01]  /*6bd0*/  SHF.R.U32.HI R54, RZ, 0x8, R13 ;  /* 0x00000008ff367819 */ /* 0x000fe2000001160d */
[--C-:B------:R-:W-:Y:S01]  /*6be0*/  HADD2.F32 R13, -RZ, R26.reuse.H0_H0 ;  /* 0x2000001aff0d7230 */ /* 0x100fe20000004100 */
[----:B------:R-:W-:Y:S01]  /*6bf0*/  LOP3.LUT R32, R32, 0x64006400, RZ, 0xfc, !PT ;  /* 0x6400640020207812 */ /* 0x000fe200078efcff */
[----:B------:R-:W-:Y:S02]  /*6c00*/  HADD2.F32 R0, -RZ, R31.H0_H0 ;  /* 0x2000001fff007230 */ /* 0x000fe40000004100 */
[-C--:B------:R-:W-:Y:S02]  /*6c10*/  HFMA2 R30, R30, R61.reuse.H0_H0, -72, -72 ;  /* 0xd480d4801e1e7431 */ /* 0x080fe4000004003d */
[----:B------:R-:W-:Y:S02]  /*6c20*/  HADD2.F32 R26, -RZ, R26.H1_H1 ;  /* 0x3000001aff1a7230 */ /* 0x000fe40000004100 */
[----:B------:R-:W-:-:S02]  /*6c30*/  HFMA2 R28, R28, R61.H0_H0, -72, -72 ;  /* 0xd480d4801c1c7431 */ /* 0x000fc4000004003d */
[----:B------:R-:W-:Y:S02]  /*6c40*/  HADD2.F32 R46, -RZ, R31.H1_H1 ;  /* 0x3000001fff2e7230 */ /* 0x000fe40000004100 */
[----:B------:R-:W-:Y:S02]  /*6c50*/  HFMA2 R25, R32, R61.H0_H0, -72, -72 ;  /* 0xd480d48020197431 */ /* 0x000fe4000004003d */
[----:B------:R-:W-:Y:S01]  /*6c60*/  FFMA.FTZ R32, R12, R13, RZ ;  /* 0x0000000d0c207223 */ /* 0x000fe200000100ff */
[C---:B------:R-:W-:Y:S01]  /*6c70*/  FFMA.FTZ R31, R13.reuse, R10, RZ ;  /* 0x0000000a0d1f7223 */ /* 0x040fe200000100ff */
[C---:B------:R-:W-:Y:S01]  /*6c80*/  FFMA.FTZ R40, R13.reuse, R9, RZ ;  /* 0x000000090d287223 */ /* 0x040fe200000100ff */
[----:B------:R-:W-:Y:S01]  /*6c90*/  FFMA.FTZ R13, R13, R0, RZ ;  /* 0x000000000d0d7223 */ /* 0x000fe200000100ff */
[----:B------:R-:W-:Y:S02]  /*6ca0*/  HADD2.F32 R45, -RZ, R30.H0_H0 ;  /* 0x2000001eff2d7230 */ /* 0x000fe40000004100 */
[----:B------:R-:W-:Y:S01]  /*6cb0*/  FFMA.FTZ R32, R49, R26, R32 ;  /* 0x0000001a31207223 */ /* 0x000fe20000010020 */
[----:B------:R-:W-:-:S02]  /*6cc0*/  HADD2.F32 R44, -RZ, R28.H0_H0 ;  /* 0x2000001cff2c7230 */ /* 0x000fc40000004100 */
[C---:B------:R-:W-:Y:S01]  /*6cd0*/  FFMA.FTZ R31, R26.reuse, R48, R31 ;  /* 0x000000301a1f7223 */ /* 0x040fe2000001001f */
[----:B------:R-:W-:Y:S02]  /*6ce0*/  HADD2.F32 R42, -RZ, R29.H0_H0 ;  /* 0x2000001dff2a7230 */ /* 0x000fe40000004100 */
        /* <DEDUP_REMOVED lines=24> */
[----:B------:R-:W-:Y:S01]  /*6e70*/  FFMA.FTZ R57, R40, R27, R57 ;  /* 0x0000001b28397223 */ /* 0x000fe20000010039 */
[----:B------:R-:W-:Y:S02]  /*6e80*/  HADD2 R13, R13, -1032, -1032 ;  /* 0xe408e4080d0d7430 */ /* 0x000fe40000000000 */
[----:B------:R-:W-:Y:S02]  /*6e90*/  HADD2.F32 R29, -RZ, R51.H0_H0 ;  /* 0x20000033ff1d7230 */ /* 0x000fe40000004100 */
[----:B------:R-:W-:Y:S02]  /*6ea0*/  HADD2 R50, R28, -1032, -1032 ;  /* 0xe408e4081c327430 */ /* 0x000fe40000000000 */
[----:B------:R-:W-:Y:S02]  /*6eb0*/  HADD2.F32 R25, -RZ, R26.H0_H0 ;  /* 0x2000001aff197230 */ /* 0x000fe40000004100 */
[----:B------:R-:W-:Y:S01]  /*6ec0*/  FFMA.FTZ R59, R27, R32, R59 ;  /* 0x000000201b3b7223 */ /* 0x000fe2000001003b */
[----:B------:R-:W-:Y:S01]  /*6ed0*/  HADD2.F32 R30, -RZ, R13.H0_H0 ;  /* 0x2000000dff1e7230 */ /* 0x000fe20000004100 */
[----:B------:R-:W-:Y:S01]  /*6ee0*/  LOP3.LUT R53, R53, 0xf000f0, RZ, 0xc0, !PT ;  /* 0x00f000f035357812 */ /* 0x000fe200078ec0ff */
[----:B------:R-:W-:-:S02]  /*6ef0*/  HADD2.F32 R28, -RZ, R50.H0_H0 ;  /* 0x20000032ff1c7230 */ /* 0x000fc40000004100 */
[----:B------:R-:W-:Y:S01]  /*6f00*/  FFMA.FTZ R27, R64, R25, R52 ;  /* 0x00000019401b7223 */ /* 0x000fe20000010034 */
[----:B------:R-:W-:Y:S02]  /*6f10*/  HADD2.F32 R14, -RZ, R14.H1_H1 ;  /* 0x3000000eff0e7230 */ /* 0x000fe40000004100 */
[----:B------:R-:W-:Y:S01]  /*6f20*/  FFMA.FTZ R60, R30, R64, R57 ;  /* 0x000000401e3c7223 */ /* 0x000fe20000010039 */
        /* <DEDUP_REMOVED lines=8> */
[----:B------:R-:W-:Y:S01]  /*6fb0*/  FFMA.FTZ R26, R14, R52, R57 ;  /* 0x000000340e1a7223 */ /* 0x000fe20000010039 */
[----:B------:R-:W-:Y:S01]  /*6fc0*/  LOP3.LUT R56, R56, 0xf000f0, RZ, 0xc0, !PT ;  /* 0x00f000f038387812 */ /* 0x000fe200078ec0ff */
[C---:B------:R-:W-:Y:S01]  /*6fd0*/  FFMA.FTZ R57, R14.reuse, R51, R58 ;  /* 0x000000330e397223 */ /* 0x040fe2000001003a */
[----:B------:R-:W-:Y:S01]  /*6fe0*/  FFMA.FTZ R67, R13, R14, R60 ;  /* 0x0000000e0d437223 */ /* 0x000fe2000001003c */
[----:B------:R-:W-:Y:S01]  /*6ff0*/  FFMA.FTZ R58, R14, R50, R27 ;  /* 0x000000320e3a7223 */ /* 0x000fe2000001001b */
[----:B------:R-:W-:Y:S01]  /*7000*/  LOP3.LUT R14, R53, 0x64006400, RZ, 0xfc, !PT ;  /* 0x64006400350e7812 */ /* 0x000fe200078efcff */
[--C-:B------:R-:W-:Y:S01]  /*7010*/  HADD2.F32 R65, -RZ, R15.reuse.H0_H0 ;  /* 0x2000000fff417230 */ /* 0x100fe20000004100 */
[----:B------:R-:W-:Y:S01]  /*7020*/  LOP3.LUT R54, R54, 0x64006400, RZ, 0xfc, !PT ;  /* 0x6400640036367812 */ /* 0x000fe200078efcff */
[----:B------:R-:W-:Y:S01]  /*7030*/  HADD2.F32 R15, -RZ, R15.H1_H1 ;  /* 0x3000000fff0f7230 */ /* 0x000fe20000004100 */
[----:B------:R-:W-:Y:S01]  /*7040*/  LOP3.LUT R60, R55, 0x64006400, RZ, 0xfc, !PT ;  /* 0x64006400373c7812 */ /* 0x000fe200078efcff */
[-C--:B------:R-:W-:Y:S01]  /*7050*/  HFMA2 R59, R14, R61.reuse.H0_H0, -72, -72 ;  /* 0xd480d4800e3b7431 */ /* 0x080fe2000004003d */
[----:B------:R-:W-:Y:S01]  /*7060*/  LOP3.LUT R64, R56, 0x64006400, RZ, 0xfc, !PT ;  /* 0x6400640038407812 */ /* 0x000fe200078efcff */
[----:B------:R-:W-:-:S02]  /*7070*/  HFMA2 R56, R54, R61.H0_H0, -72, -72 ;  /* 0xd480d48036387431 */ /* 0x000fc4000004003d */
[-C--:B------:R-:W-:Y:S02]  /*7080*/  HFMA2 R27, R60, R61.reuse.H0_H0, -72, -72 ;  /* 0xd480d4803c1b7431 */ /* 0x080fe4000004003d */
[----:B------:R-:W-:Y:S02]  /*7090*/  HADD2.F32 R60, -RZ, R59.H0_H0 ;  /* 0x2000003bff3c7230 */ /* 0x000fe40000004100 */
[----:B------:R-:W-:Y:S02]  /*70a0*/  HFMA2 R14, R64, R61.H0_H0, -72, -72 ;  /* 0xd480d480400e7431 */ /* 0x000fe4000004003d */
[----:B------:R-:W-:Y:S02]  /*70b0*/  HADD2.F32 R55, -RZ, R56.H0_H0 ;  /* 0x20000038ff377230 */ /* 0x000fe40000004100 */
[----:B------:R-:W-:Y:S02]  /*70c0*/  HADD2.F32 R54, -RZ, R27.H0_H0 ;  /* 0x2000001bff367230 */ /* 0x000fe40000004100 */
[----:B------:R-:W-:Y:S01]  /*70d0*/  FFMA.FTZ R66, R60, R65, R67 ;  /* 0x000000413c427223 */ /* 0x000fe20000010043 */
[----:B------:R-:W-:-:S02]  /*70e0*/  HADD2.F32 R53, -RZ, R14.H0_H0 ;  /* 0x2000000eff357230 */ /* 0x000fc40000004100 */
[C---:B------:R-:W-:Y:S01]  /*70f0*/  FFMA.FTZ R26, R65.reuse, R55, R26 ;  /* 0x00000037411a7223 */ /* 0x040fe2000001001a */
[----:B------:R-:W-:Y:S02]  /*7100*/  HADD2.F32 R59, -RZ, R59.H1_H1 ;  /* 0x3000003bff3b7230 */ /* 0x000fe40000004100 */
[C---:B------:R-:W-:Y:S01]  /*7110*/  FFMA.FTZ R64, R65.reuse, R54, R57 ;  /* 0x0000003641407223 */ /* 0x040fe20000010039 */
[----:B------:R-:W-:Y:S02]  /*7120*/  HADD2.F32 R56, -RZ, R56.H1_H1 ;  /* 0x30000038ff387230 */ /* 0x000fe40000004100 */
[----:B------:R-:W-:Y:S01]  /*7130*/  FFMA.FTZ R65, R65, R53, R58 ;  /* 0x0000003541417223 */ /* 0x000fe2000001003a */
[----:B------:R-:W-:Y:S02]  /*7140*/  HADD2.F32 R57, -RZ, R27.H1_H1 ;  /* 0x3000001bff397230 */ /* 0x000fe40000004100 */
[----:B------:R-:W-:Y:S01]  /*7150*/  FFMA.FTZ R66, R59, R15, R66 ;  /* 0x0000000f3b427223 */ /* 0x000fe20000010042 */
[----:B------:R-:W-:-:S02]  /*7160*/  HADD2.F32 R58, -RZ, R14.H1_H1 ;  /* 0x3000000eff3a7230 */ /* 0x000fc40000004100 */
[C---:B------:R-:W-:Y:S01]  /*7170*/  FFMA.FTZ R67, R15.reuse, R56, R26 ;  /* 0x000000380f437223 */ /* 0x040fe2000001001a */
[----:B------:R-:W-:Y:S01]  /*7180*/  FFMA.FTZ R64, R15, R57, R64 ;  /* 0x000000390f407223 */ /* 0x000fe20000010040 */
[----:B------:R-:W-:Y:S01]  /*7190*/  FMUL.FTZ R27, R19, R66 ;  /* 0x00000042131b7220 */ /* 0x000fe20000410000 */
[----:B------:R-:W-:Y:S01]  /*71a0*/  FFMA.FTZ R65, R15, R58, R65 ;  /* 0x0000003a0f417223 */ /* 0x000fe20000010041 */
[----:B------:R-:W-:Y:S01]  /*71b0*/  FMUL.FTZ R67, R18, R67 ;  /* 0x0000004312437220 */ /* 0x000fe20000410000 */
[----:B------:R-:W-:Y:S02]  /*71c0*/  FMUL.FTZ R64, R17, R64 ;  /* 0x0000004011407220 */ /* 0x000fe40000410000 */
[----:B------:R-:W-:Y:S01]  /*71d0*/  FMUL.FTZ R65, R16, R65 ;  /* 0x0000004110417220 */ /* 0x000fe20000410000 */
[----:B------:R-:W-:Y:S02]  /*71e0*/  F2FP.F16.F32.PACK_AB R27, RZ, R27 ;  /* 0x0000001bff1b723e */ /* 0x000fe400000000ff */
[----:B------:R-:W-:-:S02]  /*71f0*/  F2FP.F16.F32.PACK_AB R67, RZ, R67 ;  /* 0x00000043ff43723e */ /* 0x000fc400000000ff */
        /* <DEDUP_REMOVED lines=173> */
.L_x_165:
[----:B------:R-:W-:Y:S01]  /*7cd0*/  IMAD.WIDE R12, R21, 0x4, R62 ;  /* 0x00000004150c7825 */ /* 0x000fe200078e023e */
[----:B------:R-:W0:Y:S05]  /*7ce0*/  LDS.64 R26, [UR4+0x30] ;  /* 0x00003004ff1a7984 */ /* 0x000e2a0008000a00 */
[----:B------:R-:W2:Y:S01]  /*7cf0*/  LDG.E.128.CONSTANT R12, desc[UR6][R12.64] ;  /* 0x000000060c0c7981 */ /* 0x000ea2000c1e9d00 */
[----:B------:R-:W-:Y:S02]  /*7d00*/  PRMT R23, R23, 0x5410, R24 ;  /* 0x0000541017177816 */ /* 0x000fe40000000018 */
[----:B------:R-:W-:Y:S01]  /*7d10*/  PRMT R20, R20, 0x5410, R22 ;  /* 0x0000541014147816 */ /* 0x000fe20000000016 */
[----:B0-----:R-:W-:-:S02]  /*7d20*/  HADD2.F32 R9, -RZ, R26.H0_H0 ;  /* 0x2000001aff097230 */ /* 0x001fc40000004100 */
[----:B------:R-:W-:Y:S01]  /*7d30*/  HADD2.F32 R45, -RZ, R27.H0_H0 ;  /* 0x2000001bff2d7230 */ /* 0x000fe20000004100 */
[C---:B--2---:R-:W-:Y:S02]  /*7d40*/  LOP3.LUT R10, R13.reuse, 0xf000f, RZ, 0xc0, !PT ;  /* 0x000f000f0d0a7812 */ /* 0x044fe400078ec0ff */
[----:B------:R-:W-:Y:S02]  /*7d50*/  LOP3.LUT R28, R14, 0xf000f, RZ, 0xc0, !PT ;  /* 0x000f000f0e1c7812 */ /* 0x000fe400078ec0ff */
[C---:B------:R-:W-:Y:S02]  /*7d60*/  LOP3.LUT R0, R12.reuse, 0xf000f, RZ, 0xc0, !PT ;  /* 0x000f000f0c007812 */ /* 0x040fe400078ec0ff */
[----:B------:R-:W-:Y:S02]  /*7d70*/  LOP3.LUT R25, R12, 0xf000f0, RZ, 0xc0, !PT ;  /* 0x00f000f00c197812 */ /* 0x000fe400078ec0ff */
[----:B------:R-:W-:Y:S02]  /*7d80*/  SHF.R.U32.HI R48, RZ, 0x8, R12 ;  /* 0x00000008ff307819 */ /* 0x000fe4000001160c */
[----:B------:R-:W-:-:S02]  /*7d90*/  LOP3.LUT R29, R13, 0xf000f0, RZ, 0xc0, !PT ;  /* 0x00f000f00d1d7812 */ /* 0x000fc400078ec0ff */
[----:B------:R-:W-:Y:S02]  /*7da0*/  SHF.R.U32.HI R49, RZ, 0x8, R13 ;  /* 0x00000008ff317819 */ /* 0x000fe4000001160d */
[----:B------:R-:W-:Y:S02]  /*7db0*/  LOP3.LUT R13, R15, 0xf000f, RZ, 0xc0, !PT ;  /* 0x000f000f0f0d7812 */ /* 0x000fe400078ec0ff */
[----:B------:R-:W-:Y:S01]  /*7dc0*/  LOP3.LUT R12, R10, 0x64006400, RZ, 0xfc, !PT ;  /* 0x640064000a0c7812 */ /* 0x000fe200078efcff */
[----:B------:R-:W-:Y:S01]  /*7dd0*/  HADD2.F32 R10, -RZ, R27.H1_H1 ;  /* 0x3000001bff0a7230 */ /* 0x000fe20000004100 */
[----:B------:R-:W-:Y:S02]  /*7de0*/  LOP3.LUT R28, R28, 0x64006400, RZ, 0xfc, !PT ;  /* 0x640064001c1c7812 */ /* 0x000fe400078efcff */
[----:B------:R-:W-:Y:S01]  /*7df0*/  LOP3.LUT R13, R13, 0x64006400, RZ, 0xfc, !PT ;  /* 0x640064000d0d7812 */ /* 0x000fe200078efcff */
[----:B------:R-:W-:Y:S01]  /*7e00*/  HADD2 R12, R12, -1032, -1032 ;  /* 0xe408e4080c0c7430 */ /* 0x000fe20000000000 */
[----:B------:R-:W-:Y:S01]  /*7e10*/  LOP3.LUT R0, R0, 0x64006400, RZ, 0xfc, !PT ;  /* 0x6400640000007812 */ /* 0x000fe200078efcff */
[----:B------:R-:W-:Y:S01]  /*7e20*/  HADD2 R28, R28, -1032, -1032 ;  /* 0xe408e4081c1c7430 */ /* 0x000fe20000000000 */
[----:B------:R-:W-:Y:S01]  /*7e30*/  LOP3.LUT R31, R14, 0xf000f0, RZ, 0xc0, !PT ;  /* 0x00f000f00e1f7812 */ /* 0x000fe200078ec0ff */
[----:B------:R-:W-:-:S02]  /*7e40*/  HADD2 R30, R13, -1032, -1032 ;  /* 0xe408e4080d1e7430 */ /* 0x000fc40000000000 */
[--C-:B------:R-:W-:Y:S02]  /*7e50*/  HADD2.F32 R13, -RZ, R12.reuse.H0_H0 ;  /* 0x2000000cff0d7230 */ /* 0x100fe40000004100 */
[----:B------:R-:W-:Y:S02]  /*7e60*/  HADD2 R0, R0, -1032, -1032 ;  /* 0xe408e40800007430 */ /* 0x000fe40000000000 */
[----:B------:R-:W-:Y:S01]  /*7e70*/  HADD2.F32 R41, -RZ, R12.H1_H1 ;  /* 0x3000000cff297230 */ /* 0x000fe20000004100 */
[----:B------:R-:W-:Y:S01]  /*7e80*/  LOP3.LUT R21, R15, 0xf000f0, RZ, 0xc0, !PT ;  /* 0x00f000f00f157812 */ /* 0x000fe200078ec0ff */
[--C-:B------:R-:W-:Y:S01]  /*7e90*/  HADD2.F32 R12, -RZ, R28.reuse.H0_H0 ;  /* 0x2000001cff0c7230 */ /* 0x100fe20000004100 */
[----:B------:R-:W-:Y:S01]  /*7ea0*/  SHF.R.U32.HI R54, RZ, 0x8, R15 ;  /* 0x00000008ff367819 */ /* 0x000fe2000001160f */
[----:B------:R-:W-:Y:S01]  /*7eb0*/  HADD2.F32 R40, -RZ, R28.H1_H1 ;  /* 0x3000001cff287230 */ /* 0x000fe20000004100 */
[----:B------:R-:W-:Y:S01]  /*7ec0*/  LOP3.LUT R28, R25, 0x64006400, RZ, 0xfc, !PT ;  /* 0x64006400191c7812 */ /* 0x000fe200078efcff */
[----:B------:R-:W-:Y:S01]  /*7ed0*/  HADD2.F32 R15, -RZ, R26.H1_H1 ;  /* 0x3000001aff0f7230 */ /* 0x000fe20000004100 */
[----:B------:R-:W-:Y:S01]  /*7ee0*/  SHF.R.U32.HI R50, RZ, 0x8, R14 ;  /* 0x00000008ff327819 */ /* 0x000fe2000001160e */
[--C-:B------:R-:W-:Y:S01]  /*7ef0*/  HADD2.F32 R14, -RZ, R0.reuse.H0_H0 ;  /* 0x20000000ff0e7230 */ /* 0x100fe20000004100 */
[----:B------:R-:W-:Y:S01]  /*7f00*/  LOP3.LUT R32, R31, 0x64006400, RZ, 0xfc, !PT ;  /* 0x640064001f207812 */ /* 0x000fe200078efcff */
[----:B------:R-:W-:Y:S01]  /*7f10*/  HADD2.F32 R42, -RZ, R0.H1_H1 ;  /* 0x30000000ff2a7230 */ /* 0x000fe20000004100 */
[----:B------:R-:W0:Y:S01]  /*7f20*/  LDS.64 R26, [UR4+0x38] ;  /* 0x00003804ff1a7984 */ /* 0x000e220008000a00 */
[----:B------:R-:W-:-:S02]  /*7f30*/  HFMA2 R31, R28, R61.H0_H0, -72, -72 ;  /* 0xd480d4801c1f7431 */ /* 0x000fc4000004003d */
[--C-:B------:R-:W-:Y:S02]  /*7f40*/  HADD2.F32 R0, -RZ, R30.reuse.H0_H0 ;  /* 0x2000001eff007230 */ /* 0x100fe40000004100 */
[----:B------:R-:W-:Y:S01]  /*7f50*/  FFMA.FTZ R28, R9, R13, RZ ;  /* 0x0000000d091c7223 */ /* 0x000fe200000100ff */
[----:B------:R-:W-:Y:S01]  /*7f60*/  HADD2.F32 R39, -RZ, R30.H1_H1 ;  /* 0x3000001eff277230 */ /* 0x000fe20000004100 */
[----:B------:R-:W-:Y:S01]  /*7f70*/  LOP3.LUT R30, R29, 0x64006400, RZ, 0xfc, !PT ;  /* 0x640064001d1e7812 */ /* 0x000fe200078efcff */
[----:B------:R-:W-:Y:S01]  /*7f80*/  FFMA.FTZ R25, R14, R9, RZ ;  /* 0x000000090e197223 */ /* 0x000fe200000100ff */
[----:B------:R-:W-:Y:S01]  /*7f90*/  FFMA.FTZ R44, R15, R41, R28 ;  /* 0x000000290f2c7223 */ /* 0x000fe2000001001c */
[C---:B------:R-:W-:Y:S01]  /*7fa0*/  FFMA.FTZ R29, R9.reuse, R12, RZ ;  /* 0x0000000c091d7223 */ /* 0x040fe200000100ff */
[----:B------:R-:W-:Y:S01]  /*7fb0*/  FFMA.FTZ R46, R9, R0, RZ ;  /* 0x00000000092e7223 */ /* 0x000fe200000100ff */
[----:B------:R-:W-:Y:S01]  /*7fc0*/  LOP3.LUT R28, R21, 0x64006400, RZ, 0xfc, !PT ;  /* 0x64006400151c7812 */ /* 0x000fe200078efcff */
[----:B------:R-:W-:Y:S01]  /*7fd0*/  FFMA.FTZ R9, R42, R15, R25 ;  /* 0x0000000f2a097223 */ /* 0x000fe20000010019 */
[C---:B------:R-:W-:Y:S01]  /*7fe0*/  FFMA.FTZ R47, R15.reuse, R40, R29 ;  /* 0x000000280f2f7223 */ /* 0x040fe2000001001d */
[----:B------:R-:W-:Y:S01]  /*7ff0*/  FFMA.FTZ R46, R15, R39, R46 ;  /* 0x000000270f2e7223 */ /* 0x000fe2000001002e */
[----:B------:R-:W-:-:S02]  /*8000*/  HFMA2 R21, R32, R61.H0_H0, -72, -72 ;  /* 0xd480d48020157431 */ /* 0x000fc4000004003d */
[--C-:B------:R-:W-:Y:S02]  /*8010*/  HADD2.F32 R32, -RZ, R31.reuse.H0_H0 ;  /* 0x2000001fff207230 */ /* 0x100fe40000004100 */
[-C--:B------:R-:W-:Y:S02]  /*8020*/  HFMA2 R15, R30, R61.reuse.H0_H0, -72, -72 ;  /* 0xd480d4801e0f7431 */ /* 0x080fe4000004003d */
[----:B------:R-:W-:Y:S02]  /*8030*/  HADD2.F32 R31, -RZ, R31.H1_H1 ;  /* 0x3000001fff1f7230 */ /* 0x000fe40000004100 */
[----:B------:R-:W-:Y:S02]  /*8040*/  HFMA2 R51, R28, R61.H0_H0, -72, -72 ;  /* 0xd480d4801c337431 */ /* 0x000fe4000004003d */
[--C-:B------:R-:W-:Y:S02]  /*8050*/  HADD2.F32 R28, -RZ, R21.reuse.H0_H0 ;  /* 0x20000015ff1c7230 */ /* 0x100fe40000004100 */
[----:B------:R-:W-:Y:S01]  /*8060*/  FFMA.FTZ R56, R32, R45, R9 ;  /* 0x0000002d20387223 */ /* 0x000fe20000010009 */
[----:B------:R-:W-:Y:S01]  /*8070*/  HADD2.F32 R25, -RZ, R21.H1_H1 ;  /* 0x30000015ff197230 */ /* 0x000fe20000004100 */
[----:B------:R-:W-:Y:S01]  /*8080*/  LOP3.LUT R63, R54, 0xf000f0, RZ, 0xc0, !PT ;  /* 0x00f000f0363f7812 */ /* 0x000fe200078ec0ff */
[----:B------:R-:W-:-:S02]  /*8090*/  HADD2.F32 R30, -RZ, R15.H0_H0 ;  /* 0x2000000fff1e7230 */ /* 0x000fc40000004100 */
[----:B------:R-:W-:Y:S01]  /*80a0*/  FFMA.FTZ R58, R45, R28, R47 ;  /* 0x0000001c2d3a7223 */ /* 0x000fe2000001002f */
[----:B------:R-:W-:Y:S02]  /*80b0*/  HADD2.F32 R21, -RZ, R51.H0_H0 ;  /* 0x20000033ff157230 */ /* 0x000fe40000004100 */
[----:B------:R-:W-:Y:S01]  /*80c0*/  FFMA.FTZ R56, R31, R10, R56 ;  /* 0x0000000a1f387223 */ /* 0x000fe20000010038 */
[----:B------:R-:W-:Y:S02]  /*80d0*/  HADD2.F32 R29, -RZ, R15.H1_H1 ;  /* 0x3000000fff1d7230 */ /* 0x000fe40000004100 */
[C---:B------:R-:W-:Y:S01]  /*80e0*/  FFMA.FTZ R9, R45.reuse, R30, R44 ;  /* 0x0000001e2d097223 */ /* 0x040fe2000001002c */
[----:B------:R-:W-:Y:S02]  /*80f0*/  HADD2.F32 R15, -RZ, R51.H1_H1 ;  /* 0x30000033ff0f7230 */ /* 0x000fe40000004100 */
[----:B------:R-:W-:Y:S01]  /*8100*/  FFMA.FTZ R46, R45, R21, R46 ;  /* 0x000000152d2e7223 */ /* 0x000fe2000001002e */
[C---:B------:R-:W-:Y:S01]  /*8110*/  FFMA.FTZ R58, R10.reuse, R25, R58 ;  /* 0x000000190a3a7223 */ /* 0x040fe2000001003a */
[----:B------:R-:W-:Y:S01]  /*8120*/  FFMA.FTZ R52, R10, R29, R9 ;  /* 0x0000001d0a347223 */ /* 0x000fe20000010009 */
[----:B------:R-:W-:Y:S01]  /*8130*/  LOP3.LUT R9, R48, 0xf000f, RZ, 0xc0, !PT ;  /* 0x000f000f30097812 */ /* 0x000fe200078ec0ff */
[----:B------:R-:W-:Y:S01]  /*8140*/  FFMA.FTZ R53, R10, R15, R46 ;  /* 0x0000000f0a357223 */ /* 0x000fe2000001002e */
[----:B------:R-:W-:-:S02]  /*8150*/  LOP3.LUT R10, R49, 0xf000f, RZ, 0xc0, !PT ;  /* 0x000f000f310a7812 */ /* 0x000fc400078ec0ff */
[----:B------:R-:W-:Y:S02]  /*8160*/  LOP3.LUT R44, R50, 0xf000f, RZ, 0xc0, !PT ;  /* 0x000f000f322c7812 */ /* 0x000fe400078ec0ff */
[----:B------:R-:W-:Y:S01]  /*8170*/  LOP3.LUT R45, R54, 0xf000f, RZ, 0xc0, !PT ;  /* 0x000f000f362d7812 */ /* 0x000fe200078ec0ff */
[--C-:B0-----:R-:W-:Y:S01]  /*8180*/  HADD2.F32 R57, -RZ, R26.reuse.H0_H0 ;  /* 0x2000001aff397230 */ /* 0x101fe20000004100 */
        /* <DEDUP_REMOVED lines=11> */
[--C-:B------:R-:W-:Y:S01]  /*8240*/  HADD2.F32 R46, -RZ, R60.reuse.H0_H0 ;  /* 0x2000003cff2e7230 */ /* 0x100fe20000004100 */
[----:B------:R-:W-:Y:S01]  /*8250*/  LOP3.LUT R49, R49, 0xf000f0, RZ, 0xc0, !PT ;  /* 0x00f000f031317812 */ /* 0x000fe200078ec0ff */
[----:B------:R-:W-:Y:S02]  /*8260*/  HADD2.F32 R45, -RZ, R51.H0_H0 ;  /* 0x20000033ff2d7230 */ /* 0x000fe40000004100 */
[----:B------:R-:W-:Y:S01]  /*8270*/  FFMA.FTZ R56, R47, R57, R56 ;  /* 0x000000392f387223 */ /* 0x000fe20000010038 */
[----:B------:R-:W-:Y:S02]  /*8280*/  HADD2.F32 R44, -RZ, R9.H0_H0 ;  /* 0x20000009ff2c7230 */ /* 0x000fe40000004100 */
[C---:B------:R-:W-:Y:S01]  /*8290*/  FFMA.FTZ R55, R57.reuse, R46, R52 ;  /* 0x0000002e39377223 */ /* 0x040fe20000010034 */
[----:B------:R-:W-:Y:S01]  /*82a0*/  LOP3.LUT R48, R48, 0x64006400, RZ, 0xfc, !PT ;  /* 0x6400640030307812 */ /* 0x000fe200078efcff */
[----:B------:R-:W-:Y:S01]  /*82b0*/  FFMA.FTZ R58, R57, R45, R58 ;  /* 0x0000002d393a7223 */ /* 0x000fe2000001003a */
[----:B------:R-:W-:Y:S01]  /*82c0*/  LOP3.LUT R54, R49, 0x64006400, RZ, 0xfc, !PT ;  /* 0x6400640031367812 */ /* 0x000fe200078efcff */
[----:B------:R-:W-:Y:S01]  /*82d0*/  FFMA.FTZ R57, R57, R44, R53 ;  /* 0x0000002c39397223 */ /* 0x000fe20000010035 */
[----:B------:R-:W-:Y:S01]  /*82e0*/  HADD2.F32 R53, -RZ, R59.H1_H1 ;  /* 0x3000003bff357230 */ /* 0x000fe20000004100 */
[----:B------:R-:W-:Y:S01]  /*82f0*/  LOP3.LUT R59, R50, 0xf000f0, RZ, 0xc0, !PT ;  /* 0x00f000f0323b7812 */ /* 0x000fe200078ec0ff */
[----:B------:R-:W-:-:S02]  /*8300*/  HADD2.F32 R52, -RZ, R60.H1_H1 ;  /* 0x3000003cff347230 */ /* 0x000fc40000004100 */
[-C--:B------:R-:W-:Y:S02]  /*8310*/  HFMA2 R48, R48, R61.reuse.H0_H0, -72, -72 ;  /* 0xd480d48030307431 */ /* 0x080fe4000004003d */
[----:B------:R-:W-:Y:S02]  /*8320*/  HADD2.F32 R51, -RZ, R51.H1_H1 ;  /* 0x30000033ff337230 */ /* 0x000fe40000004100 */
[----:B------:R-:W-:Y:S01]  /*8330*/  FFMA.FTZ R60, R53, R26, R56 ;  /* 0x0000001a353c7223 */ /* 0x000fe20000010038 */
[----:B------:R-:W-:Y:S01]  /*8340*/  LOP3.LUT R64, R59, 0x64006400, RZ, 0xfc, !PT ;  /* 0x640064003b407812 */ /* 0x000fe200078efcff */
[-C--:B------:R-:W-:Y:S01]  /*8350*/  HFMA2 R54, R54, R61.reuse.H0_H0, -72, -72 ;  /* 0xd480d48036367431 */ /* 0x080fe2000004003d */
[----:B------:R-:W-:Y:S01]  /*8360*/  LOP3.LUT R56, R63, 0x64006400, RZ, 0xfc, !PT ;  /* 0x640064003f387812 */ /* 0x000fe200078efcff */
[----:B------:R-:W-:Y:S02]  /*8370*/  HADD2.F32 R50, -RZ, R9.H1_H1 ;  /* 0x30000009ff327230 */ /* 0x000fe40000004100 */
[----:B------:R-:W-:Y:S01]  /*8380*/  FFMA.FTZ R9, R26, R52, R55 ;  /* 0x000000341a097223 */ /* 0x000fe20000010037 */
[----:B------:R-:W-:-:S02]  /*8390*/  HFMA2 R64, R64, R61.H0_H0, -72, -72 ;  /* 0xd480d48040407431 */ /* 0x000fc4000004003d */
[----:B------:R-:W-:Y:S02]  /*83a0*/  HADD2.F32 R10, -RZ, R27.H0_H0 ;  /* 0x2000001bff0a7230 */ /* 0x000fe40000004100 */
        /* <DEDUP_REMOVED lines=13> */
[----:B------:R-:W-:-:S02]  /*8480*/  HADD2.F32 R58, -RZ, R54.H1_H1 ;  /* 0x30000036ff3a7230 */ /* 0x000fc40000004100 */
[----:B------:R-:W-:Y:S02]  /*8490*/  HADD2.F32 R54, -RZ, R64.H1_H1 ;  /* 0x30000040ff367230 */ /* 0x000fe40000004100 */
[----:B------:R-:W-:Y:S01]  /*84a0*/  FFMA.FTZ R10, R48, R27, R61 ;  /* 0x0000001b300a7223 */ /* 0x000fe2000001003d */
[----:B------:R-:W-:Y:S02]  /*84b0*/  HADD2.F32 R56, -RZ, R56.H1_H1 ;  /* 0x30000038ff387230 */ /* 0x000fe40000004100 */
[C---:B------:R-:W-:Y:S01]  /*84c0*/  FFMA.FTZ R9, R27.reuse, R58, R60 ;  /* 0x0000003a1b097223 */ /* 0x040fe2000001003c */
[----:B------:R-:W-:Y:S01]  /*84d0*/  FFMA.FTZ R26, R27, R54, R63 ;  /* 0x000000361b1a7223 */ /* 0x000fe2000001003f */
[----:B------:R-:W-:Y:S01]  /*84e0*/  FMUL.FTZ R10, R19, R10 ;  /* 0x0000000a130a7220 */ /* 0x000fe20000410000 */
[----:B------:R-:W-:Y:S01]  /*84f0*/  FFMA.FTZ R65, R27, R56, R65 ;  /* 0x000000381b417223 */ /* 0x000fe20000010041 */
[----:B------:R-:W-:Y:S01]  /*8500*/  FMUL.FTZ R9, R18, R9 ;  /* 0x0000000912097220 */ /* 0x000fe20000410000 */
[----:B------:R-:W-:-:S02]  /*8510*/  FMUL.FTZ R26, R17, R26 ;  /* 0x0000001a111a7220 */ /* 0x000fc40000410000 */
[----:B------:R-:W-:Y:S01]  /*8520*/  FMUL.FTZ R65, R16, R65 ;  /* 0x0000004110417220 */ /* 0x000fe20000410000 */
        /* <DEDUP_REMOVED lines=124> */
[--C-:B------:R-:W-:Y:S02]  /*8cf0*/  HADD2.F32 R61, -RZ, R23.reuse.H0_H0 ;  /* 0x20000017ff3d7230 */ /* 0x100fe40000004100 */
[----:B------:R-:W-:Y:S02]  /*8d00*/  HADD2.F32 R20, -RZ, R23.H1_H1 ;  /* 0x30000017ff147230 */ /* 0x000fe40000004100 */
        /* <DEDUP_REMOVED lines=49> */
.L_x_162:
[----:B------:R-:W0:Y:S01]  /*9020*/  LDC R32, c[0x0][0x23c] ;  /* 0x00008f00ff207b82 */ /* 0x000e220000000800 */
[----:B------:R-:W-:Y:S01]  /*9030*/  IADD3 R2, R2, 0x20, RZ ;  /* 0x0000002002027810 */ /* 0x000fe20007ffe0ff */
[----:B------:R-:W-:-:S03]  /*9040*/  UIADD3 UR4, UR4, 0x40, URZ ;  /* 0x0000004004047890 */ /* 0x000fc6000fffe03f */
[C---:B------:R-:W-:Y:S02]  /*9050*/  ISETP.GE.AND P0, PT, R2.reuse, UR5, PT ;  /* 0x0000000502007c0c */ /* 0x040fe4000bf06270 */
[----:B------:R-:W-:Y:S01]  /*9060*/  ISETP.LT.AND P2, PT, R2, R3, PT ;  /* 0x000000030200720c */ /* 0x000fe20003f41270 */
[----:B0-----:R-:W-:-:S12]  /*9070*/  IMAD.WIDE R36, R32, 0x10, R36 ;  /* 0x0000001020247825 */ /* 0x001fd800078e0224 */
[----:B------:R-:W-:Y:S05]  /*9080*/  @!P0 BRA P2, `(.L_x_166) ;  /* 0xffffffb0005c8947 */ /* 0x000fea000103ffff */
.L_x_161:
[----:B------:R-:W-:Y:S05]  /*9090*/  @!P1 EXIT ;  /* 0x000000000000994d */ /* 0x000fea0003800000 */
[----:B------:R-:W0:Y:S01]  /*90a0*/  S2R R0, SR_CTAID.X ;  /* 0x0000000000007919 */ /* 0x000e220000002500 */
[----:B------:R-:W1:Y:S01]  /*90b0*/  S2UR UR4, SR_CTAID.Y ;  /* 0x00000000000479c3 */ /* 0x000e620000002600 */
[----:B------:R-:W0:Y:S07]  /*90c0*/  S2R R3, SR_TID.X ;  /* 0x0000000000037919 */ /* 0x000e2e0000002100 */
[----:B------:R-:W2:Y:S01]  /*90d0*/  LDC.64 R12, c[0x0][0x230] ;  /* 0x00008c00ff0c7b82 */ /* 0x000ea20000000a00 */
        /* <DEDUP_REMOVED lines=12> */
.L_x_170:
[----:B------:R-:W0:Y:S02]  /*91a0*/  LDS R2, [R0] ;  /* 0x0000000000027984 */ /* 0x000e240000000800 */
[----:B0-----:R-:W-:-:S10]  /*91b0*/  HFMA2.MMA R3, R2, 1, 1, R10 ;  /* 0x3c003c0002037835 */ /* 0x001fd4000000000a */
[----:B------:R-:W0:Y:S02]  /*91c0*/  ATOMS.CAST.SPIN R3, [R0], R2, R3 ;  /* 0x000000020003738d */ /* 0x000e240001800003 */
[----:B0-----:R-:W-:-:S13]  /*91d0*/  ISETP.EQ.U32.AND P0, PT, R3, 0x1, PT ;  /* 0x000000010300780c */ /* 0x001fda0003f02070 */
[----:B------:R-:W-:Y:S05]  /*91e0*/  @!P0 BRA `(.L_x_170) ;  /* 0xfffffffc00ec8947 */ /* 0x000fea000383ffff */
[----:B------:R-:W-:Y:S05]  /*91f0*/  BRA `(.L_x_168) ;  /* 0x00000000000c7947 */ /* 0x000fea0003800000 */
.L_x_169:
[----:B------:R-:W2:Y:S02]  /*9200*/  LD.E R0, desc[UR6][R12.64] ;  /* 0x000000060c007980 */ /* 0x000ea4000c101900 */
[----:B--2---:R-:W-:-:S05]  /*9210*/  IADD3 R3, R10, R0, RZ ;  /* 0x000000000a037210 */ /* 0x004fca0007ffe0ff */
[----:B------:R0:W-:Y:S02]  /*9220*/  ST.E desc[UR6][R12.64], R3 ;  /* 0x000000030c007985 */ /* 0x0001e4000c101906 */
.L_x_168:
[----:B------:R-:W-:Y:S05]  /*9230*/  BSYNC B0 ;  /* 0x0000000000007941 */ /* 0x000fea0003800000 */
.L_x_167:
[----:B------:R1:W-:Y:S01]  /*9240*/  ATOM.E.ADD.F16x2.RN.STRONG.GPU P0, RZ, desc[UR6][R12.64+0x4], R9 ;  /* 0x000004090cff79a2 */ /* 0x0003e2000810e1c6 */
[----:B------:R-:W-:Y:S04]  /*9250*/  BSSY B0, `(.L_x_171) ;  /* 0x000000f000007945 */ /* 0x000fe80003800000 */
[----:B-1----:R-:W-:Y:S05]  /*9260*/  @P0 BRA `(.L_x_172) ;  /* 0x0000000000340947 */ /* 0x002fea0003800000 */
[----:B------:R-:W1:Y:S02]  /*9270*/  QSPC.E.S P0, RZ, [R12+0x4] ;  /* 0x000004000cff73aa */ /* 0x000e640000000500 */
[----:B-1----:R-:W-:Y:S05]  /*9280*/  @!P0 BRA `(.L_x_173) ;  /* 0x0000000000208947 */ /* 0x002fea0003800000 */
[----:B------:R-:W-:-:S04]  /*9290*/  MOV R2, R12 ;  /* 0x0000000c00027202 */ /* 0x000fc80000000f00 */
[----:B------:R-:W-:-:S07]  /*92a0*/  MOV R0, R2 ;  /* 0x0000000200007202 */ /* 0x000fce0000000f00 */
.L_x_174:
[----:B------:R-:W0:Y:S02]  /*92b0*/  LDS R2, [R0+0x4] ;  /* 0x0000040000027984 */ /* 0x000e240000000800 */
[----:B0-----:R-:W-:-:S06]  /*92c0*/  HADD2 R3, R2, R9 ;  /* 0x0000000902037230 */ /* 0x001fcc0000000000 */
[----:B------:R-:W0:Y:S02]  /*92d0*/  ATOMS.CAST.SPIN R3, [R0+0x4], R2, R3 ;  /* 0x000004020003738d */ /* 0x000e240001800003 */
[----:B0-----:R-:W-:-:S13]  /*92e0*/  ISETP.EQ.U32.AND P0, PT, R3, 0x1, PT ;  /* 0x000000010300780c */ /* 0x001fda0003f02070 */
[----:B------:R-:W-:Y:S05]  /*92f0*/  @!P0 BRA `(.L_x_174) ;  /* 0xfffffffc00ec8947 */ /* 0x000fea000383ffff */
[----:B------:R-:W-:Y:S05]  /*9300*/  BRA `(.L_x_172) ;  /* 0x00000000000c7947 */ /* 0x000fea0003800000 */
.L_x_173:
[----:B------:R-:W0:Y:S02]  /*9310*/  LD.E R0, desc[UR6][R12.64+0x4] ;  /* 0x000004060c007980 */ /* 0x000e24000c101900 */
[----:B0-----:R-:W-:-:S05]  /*9320*/  IADD3 R3, R9, R0, RZ ;  /* 0x0000000009037210 */ /* 0x001fca0007ffe0ff */
[----:B------:R1:W-:Y:S02]  /*9330*/  ST.E desc[UR6][R12.64+0x4], R3 ;  /* 0x000004030c007985 */ /* 0x0003e4000c101906 */
.L_x_172:
[----:B------:R-:W-:Y:S05]  /*9340*/  BSYNC B0 ;  /* 0x0000000000007941 */ /* 0x000fea0003800000 */
.L_x_171:
        /* <DEDUP_REMOVED lines=10> */
.L_x_178:
[----:B------:R-:W0:Y:S02]  /*93f0*/  LDS R2, [R0] ;  /* 0x0000000000027984 */ /* 0x000e240000000800 */
[----:B0-----:R-:W-:-:S10]  /*9400*/  HFMA2.MMA R3, R2, 1, 1, R8 ;  /* 0x3c003c0002037835 */ /* 0x001fd40000000008 */
[----:B------:R-:W0:Y:S02]  /*9410*/  ATOMS.CAST.SPIN R3, [R0], R2, R3 ;  /* 0x000000020003738d */ /* 0x000e240001800003 */
[----:B0-----:R-:W-:-:S13]  /*9420*/  ISETP.EQ.U32.AND P0, PT, R3, 0x1, PT ;  /* 0x000000010300780c */ /* 0x001fda0003f02070 */
[----:B------:R-:W-:Y:S05]  /*9430*/  @!P0 BRA `(.L_x_178) ;  /* 0xfffffffc00ec8947 */ /* 0x000fea000383ffff */
[----:B------:R-:W-:Y:S05]  /*9440*/  BRA `(.L_x_176) ;  /* 0x00000000000c7947 */ /* 0x000fea0003800000 */
.L_x_177:
[----:B------:R-:W2:Y:S02]  /*9450*/  LD.E R0, desc[UR6][R12.64] ;  /* 0x000000060c007980 */ /* 0x000ea4000c101900 */
[----:B--2---:R-:W-:-:S05]  /*9460*/  IADD3 R3, R8, R0, RZ ;  /* 0x0000000008037210 */ /* 0x004fca0007ffe0ff */
[----:B------:R0:W-:Y:S02]  /*9470*/  ST.E desc[UR6][R12.64], R3 ;  /* 0x000000030c007985 */ /* 0x0001e4000c101906 */
.L_x_176:
[----:B------:R-:W-:Y:S05]  /*9480*/  BSYNC B0 ;  /* 0x0000000000007941 */ /* 0x000fea0003800000 */
.L_x_175:
[----:B------:R1:W-:Y:S01]  /*9490*/  ATOM.E.ADD.F16x2.RN.STRONG.GPU P0, RZ, desc[UR6][R12.64+0x4], R7 ;  /* 0x000004070cff79a2 */ /* 0x0003e2000810e1c6 */
[----:B------:R-:W-:Y:S04]  /*94a0*/  BSSY B0, `(.L_x_179) ;  /* 0x000000f000007945 */ /* 0x000fe80003800000 */
[----:B-1----:R-:W-:Y:S05]  /*94b0*/  @P0 BRA `(.L_x_180) ;  /* 0x0000000000340947 */ /* 0x002fea0003800000 */
[----:B------:R-:W1:Y:S02]  /*94c0*/  QSPC.E.S P0, RZ, [R12+0x4] ;  /* 0x000004000cff73aa */ /* 0x000e640000000500 */
[----:B-1----:R-:W-:Y:S05]  /*94d0*/  @!P0 BRA `(.L_x_181) ;  /* 0x0000000000208947 */ /* 0x002fea0003800000 */
[----:B------:R-:W-:-:S04]  /*94e0*/  MOV R2, R12 ;  /* 0x0000000c00027202 */ /* 0x000fc80000000f00 */
[----:B------:R-:W-:-:S07]  /*94f0*/  MOV R0, R2 ;  /* 0x0000000200007202 */ /* 0x000fce0000000f00 */
.L_x_182:
[----:B------:R-:W0:Y:S02]  /*9500*/  LDS R2, [R0+0x4] ;  /* 0x0000040000027984 */ /* 0x000e240000000800 */
[----:B0-----:R-:W-:-:S06]  /*9510*/  HADD2 R3, R2, R7 ;  /* 0x0000000702037230 */ /* 0x001fcc0000000000 */
[----:B------:R-:W0:Y:S02]  /*9520*/  ATOMS.CAST.SPIN R3, [R0+0x4], R2, R3 ;  /* 0x000004020003738d */ /* 0x000e240001800003 */
[----:B0-----:R-:W-:-:S13]  /*9530*/  ISETP.EQ.U32.AND P0, PT, R3, 0x1, PT ;  /* 0x000000010300780c */ /* 0x001fda0003f02070 */
[----:B------:R-:W-:Y:S05]  /*9540*/  @!P0 BRA `(.L_x_182) ;  /* 0xfffffffc00ec8947 */ /* 0x000fea000383ffff */
[----:B------:R-:W-:Y:S05]  /*9550*/  BRA `(.L_x_180) ;  /* 0x00000000000c7947 */ /* 0x000fea0003800000 */
.L_x_181:
[----:B------:R-:W0:Y:S02]  /*9560*/  LD.E R0, desc[UR6][R12.64+0x4] ;  /* 0x000004060c007980 */ /* 0x000e24000c101900 */
[----:B0-----:R-:W-:-:S05]  /*9570*/  IADD3 R3, R7, R0, RZ ;  /* 0x0000000007037210 */ /* 0x001fca0007ffe0ff */
[----:B------:R1:W-:Y:S02]  /*9580*/  ST.E desc[UR6][R12.64+0x4], R3 ;  /* 0x000004030c007985 */ /* 0x0003e4000c101906 */
.L_x_180:
[----:B------:R-:W-:Y:S05]  /*9590*/  BSYNC B0 ;  /* 0x0000000000007941 */ /* 0x000fea0003800000 */
.L_x_179:
        /* <DEDUP_REMOVED lines=10> */
.L_x_186:
[----:B------:R-:W0:Y:S02]  /*9640*/  LDS R2, [R0] ;  /* 0x0000000000027984 */ /* 0x000e240000000800 */
[----:B0-----:R-:W-:-:S10]  /*9650*/  HFMA2.MMA R3, R2, 1, 1, R34 ;  /* 0x3c003c0002037835 */ /* 0x001fd40000000022 */
[----:B------:R-:W0:Y:S02]  /*9660*/  ATOMS.CAST.SPIN R3, [R0], R2, R3 ;  /* 0x000000020003738d */ /* 0x000e240001800003 */
[----:B0-----:R-:W-:-:S13]  /*9670*/  ISETP.EQ.U32.AND P0, PT, R3, 0x1, PT ;  /* 0x000000010300780c */ /* 0x001fda0003f02070 */
[----:B------:R-:W-:Y:S05]  /*9680*/  @!P0 BRA `(.L_x_186) ;  /* 0xfffffffc00ec8947 */ /* 0x000fea000383ffff */
[----:B------:R-:W-:Y:S05]  /*9690*/  BRA `(.L_x_184) ;  /* 0x00000000000c7947 */ /* 0x000fea0003800000 */
.L_x_185:
[----:B------:R-:W2:Y:S02]  /*96a0*/  LD.E R0, desc[UR6][R12.64] ;  /* 0x000000060c007980 */ /* 0x000ea4000c101900 */
[----:B--2---:R-:W-:-:S05]  /*96b0*/  IADD3 R3, R34, R0, RZ ;  /* 0x0000000022037210 */ /* 0x004fca0007ffe0ff */
[----:B------:R0:W-:Y:S02]  /*96c0*/  ST.E desc[UR6][R12.64], R3 ;  /* 0x000000030c007985 */ /* 0x0001e4000c101906 */
.L_x_184:
[----:B------:R-:W-:Y:S05]  /*96d0*/  BSYNC B0 ;  /* 0x0000000000007941 */ /* 0x000fea0003800000 */
.L_x_183:
[----:B------:R1:W-:Y:S01]  /*96e0*/  ATOM.E.ADD.F16x2.RN.STRONG.GPU P0, RZ, desc[UR6][R12.64+0x4], R33 ;  /* 0x000004210cff79a2 */ /* 0x0003e2000810e1c6 */
[----:B------:R-:W-:Y:S04]  /*96f0*/  BSSY B0, `(.L_x_187) ;  /* 0x000000f000007945 */ /* 0x000fe80003800000 */
[----:B-1----:R-:W-:Y:S05]  /*9700*/  @P0 BRA `(.L_x_188) ;  /* 0x0000000000340947 */ /* 0x002fea0003800000 */
[----:B------:R-:W1:Y:S02]  /*9710*/  QSPC.E.S P0, RZ, [R12+0x4] ;  /* 0x000004000cff73aa */ /* 0x000e640000000500 */
[----:B-1----:R-:W-:Y:S05]  /*9720*/  @!P0 BRA `(.L_x_189) ;  /* 0x0000000000208947 */ /* 0x002fea0003800000 */
[----:B------:R-:W-:-:S04]  /*9730*/  MOV R2, R12 ;  /* 0x0000000c00027202 */ /* 0x000fc80000000f00 */
[----:B------:R-:W-:-:S07]  /*9740*/  MOV R0, R2 ;  /* 0x0000000200007202 */ /* 0x000fce0000000f00 */
.L_x_190:
[----:B------:R-:W0:Y:S02]  /*9750*/  LDS R2, [R0+0x4] ;  /* 0x0000040000027984 */ /* 0x000e240000000800 */
[----:B0-----:R-:W-:-:S06]  /*9760*/  HADD2 R3, R2, R33 ;  /* 0x0000002102037230 */ /* 0x001fcc0000000000 */
[----:B------:R-:W0:Y:S02]  /*9770*/  ATOMS.CAST.SPIN R3, [R0+0x4], R2, R3 ;  /* 0x000004020003738d */ /* 0x000e240001800003 */
[----:B0-----:R-:W-:-:S13]  /*9780*/  ISETP.EQ.U32.AND P0, PT, R3, 0x1, PT ;  /* 0x000000010300780c */ /* 0x001fda0003f02070 */
[----:B------:R-:W-:Y:S05]  /*9790*/  @!P0 BRA `(.L_x_190) ;  /* 0xfffffffc00ec8947 */ /* 0x000fea000383ffff */
[----:B------:R-:W-:Y:S05]  /*97a0*/  BRA `(.L_x_188) ;  /* 0x00000000000c7947 */ /* 0x000fea0003800000 */
.L_x_189:
[----:B------:R-:W0:Y:S02]  /*97b0*/  LD.E R0, desc[UR6][R12.64+0x4] ;  /* 0x000004060c007980 */ /* 0x000e24000c101900 */
[----:B0-----:R-:W-:-:S05]  /*97c0*/  IADD3 R3, R33, R0, RZ ;  /* 0x0000000021037210 */ /* 0x001fca0007ffe0ff */
[----:B------:R1:W-:Y:S02]  /*97d0*/  ST.E desc[UR6][R12.64+0x4], R3 ;  /* 0x000004030c007985 */ /* 0x0003e4000c101906 */
.L_x_188:
[----:B------:R-:W-:Y:S05]  /*97e0*/  BSYNC B0 ;  /* 0x0000000000007941 */ /* 0x000fea0003800000 */
.L_x_187:
        /* <DEDUP_REMOVED lines=10> */
.L_x_194:
[----:B------:R-:W0:Y:S02]  /*9890*/  LDS R2, [R0] ;  /* 0x0000000000027984 */ /* 0x000e240000000800 */
[----:B0-----:R-:W-:-:S10]  /*98a0*/  HFMA2.MMA R3, R2, 1, 1, R6 ;  /* 0x3c003c0002037835 */ /* 0x001fd40000000006 */
[----:B------:R-:W0:Y:S02]  /*98b0*/  ATOMS.CAST.SPIN R3, [R0], R2, R3 ;  /* 0x000000020003738d */ /* 0x000e240001800003 */
[----:B0-----:R-:W-:-:S13]  /*98c0*/  ISETP.EQ.U32.AND P0, PT, R3, 0x1, PT ;  /* 0x000000010300780c */ /* 0x001fda0003f02070 */
[----:B------:R-:W-:Y:S05]  /*98d0*/  @!P0 BRA `(.L_x_194) ;  /* 0xfffffffc00ec8947 */ /* 0x000fea000383ffff */
[----:B------:R-:W-:Y:S05]  /*98e0*/  BRA `(.L_x_192) ;  /* 0x00000000000c7947 */ /* 0x000fea0003800000 */
.L_x_193:
[----:B------:R-:W2:Y:S02]  /*98f0*/  LD.E R0, desc[UR6][R12.64] ;  /* 0x000000060c007980 */ /* 0x000ea4000c101900 */
[----:B--2---:R-:W-:-:S05]  /*9900*/  IADD3 R3, R6, R0, RZ ;  /* 0x0000000006037210 */ /* 0x004fca0007ffe0ff */
[----:B------:R0:W-:Y:S02]  /*9910*/  ST.E desc[UR6][R12.64], R3 ;  /* 0x000000030c007985 */ /* 0x0001e4000c101906 */
.L_x_192:
[----:B------:R-:W-:Y:S05]  /*9920*/  BSYNC B0 ;  /* 0x0000000000007941 */ /* 0x000fea0003800000 */
.L_x_191:
[----:B------:R1:W-:Y:S02]  /*9930*/  ATOM.E.ADD.F16x2.RN.STRONG.GPU P0, RZ, desc[UR6][R12.64+0x4], R5 ;  /* 0x000004050cff79a2 */ /* 0x0003e4000810e1c6 */
[----:B-1----:R-:W-:Y:S05]  /*9940*/  @P0 EXIT ;  /* 0x000000000000094d */ /* 0x002fea0003800000 */
[----:B------:R-:W1:Y:S02]  /*9950*/  QSPC.E.S P0, RZ, [R12+0x4] ;  /* 0x000004000cff73aa */ /* 0x000e640000000500 */
[----:B-1----:R-:W-:Y:S05]  /*9960*/  @!P0 BRA `(.L_x_195) ;  /* 0x0000000000208947 */ /* 0x002fea0003800000 */
[----:B------:R-:W-:-:S04]  /*9970*/  MOV R2, R12 ;  /* 0x0000000c00027202 */ /* 0x000fc80000000f00 */
[----:B------:R-:W-:-:S07]  /*9980*/  MOV R0, R2 ;  /* 0x0000000200007202 */ /* 0x000fce0000000f00 */
.L_x_196:
[----:B------:R-:W0:Y:S02]  /*9990*/  LDS R2, [R0+0x4] ;  /* 0x0000040000027984 */ /* 0x000e240000000800 */
[----:B0-----:R-:W-:-:S06]  /*99a0*/  HADD2 R3, R2, R5 ;  /* 0x0000000502037230 */ /* 0x001fcc0000000000 */
[----:B------:R-:W0:Y:S02]  /*99b0*/  ATOMS.CAST.SPIN R3, [R0+0x4], R2, R3 ;  /* 0x000004020003738d */ /* 0x000e240001800003 */
[----:B0-----:R-:W-:-:S13]  /*99c0*/  ISETP.EQ.U32.AND P0, PT, R3, 0x1, PT ;  /* 0x000000010300780c */ /* 0x001fda0003f02070 */
[----:B------:R-:W-:Y:S05]  /*99d0*/  @!P0 BRA `(.L_x_196) ;  /* 0xfffffffc00ec8947 */ /* 0x000fea000383ffff */
[----:B------:R-:W-:Y:S05]  /*99e0*/  EXIT ;  /* 0x000000000000794d */ /* 0x000fea0003800000 */
.L_x_195:
[----:B------:R-:W0:Y:S02]  /*99f0*/  LD.E R0, desc[UR6][R12.64+0x4] ;  /* 0x000004060c007980 */ /* 0x000e24000c101900 */
[----:B0-----:R-:W-:-:S05]  /*9a00*/  IADD3 R3, R5, R0, RZ ;  /* 0x0000000005037210 */ /* 0x001fca0007ffe0ff */
[----:B------:R-:W-:Y:S01]  /*9a10*/  ST.E desc[UR6][R12.64+0x4], R3 ;  /* 0x000004030c007985 */ /* 0x000fe2000c101906 */
[----:B------:R-:W-:Y:S05]  /*9a20*/  EXIT ;  /* 0x000000000000794d */ /* 0x000fea0003800000 */
.L_x_197:
        /* <DEDUP_REMOVED lines=13> */
.L_x_4157:


//--------------------- .text._Z23gemm_half_q_half_kernelILi4ELi10ELb0ELb0ELi64EEvPK6__halfPKjS4_S2_PS0_iiiiPKtS7_iiiiiibS2_i --------------------------
	.section	.text._Z23gemm_half_q_half_kernelILi4ELi10ELb0ELb0ELi64EEvPK6__halfPKjS4_S2_PS0_iiiiPKtS7_iiiiiibS2_i,"ax",@progbits
	.align	128
        .global         _Z23gemm_half_q_half_kernelILi4ELi10ELb0ELb0ELi64EEvPK6__halfPKjS4_S2_PS0_iiiiPKtS7_iiiiiibS2_i
        .type           _Z23gemm_half_q_half_kernelILi4ELi10ELb0ELb0ELi64EEvPK6__halfPKjS4_S2_PS0_iiiiPKtS7_iiiiiibS2_i,@function
        .size           _Z23gemm_half_q_half_kernelILi4ELi10ELb0ELb0ELi64EEvPK6__halfPKjS4_S2_PS0_iiiiPKtS7_iiiiiibS2_i,(.L_x_4158 - _Z23gemm_half_q_half_kernelILi4ELi10ELb0ELb0ELi64EEvPK6__halfPKjS4_S2_PS0_iiiiPKtS7_iiiiiibS2_i)
        .other          _Z23gemm_half_q_half_kernelILi4ELi10ELb0ELb0ELi64EEvPK6__halfPKjS4_S2_PS0_iiiiPKtS7_iiiiiibS2_i,@"STO_CUDA_ENTRY STV_DEFAULT"
_Z23gemm_half_q_half_kernelILi4ELi10ELb0ELb0ELi64EEvPK6__halfPKjS4_S2_PS0_iiiiPKtS7_iiiiiibS2_i:
.text._Z23gemm_half_q_half_kernelILi4ELi10ELb0ELb0ELi64EEvPK6__halfPKjS4_S2_PS0_iiiiPKtS7_iiiiiibS2_i:
        /* <DEDUP_REMOVED lines=8> */
[----:B------:R-:W3:Y:S08]  /*0080*/  LDC R21, c[0x0][0x240] ;  /* 0x00009000ff157b82 */ /* 0x000ef00000000800 */
[----:B------:R-:W4:Y:S01]  /*0090*/  S2UR UR4, SR_CTAID.X ;  /* 0x00000000000479c3 */ /* 0x000f220000002500 */
[----:B-1----:R-:W-:Y:S01]  /*00a0*/  IMAD R5, R4, -0x4, R5 ;  /* 0xfffffffc04057824 */ /* 0x002fe200078e0205 */
[----:B--2---:R-:W-:-:S04]  /*00b0*/  SHF.L.U32 R58, R0, 0x6, RZ ;  /* 0x00000006003a7819 */ /* 0x004fc800000006ff */
[C---:B------:R-:W-:Y:S02]  /*00c0*/  ISETP.GE.AND P1, PT, R5.reuse, 0x1, PT ;  /* 0x000000010500780c */ /* 0x040fe40003f26270 */
[C---:B0-----:R-:W-:Y:S01]  /*00d0*/  IADD3 R6, R58.reuse, R3, RZ ;  /* 0x000000033a067210 */ /* 0x041fe20007ffe0ff */
[----:B----4-:R-:W-:Y:S01]  /*00e0*/  USHF.L.U32 UR4, UR4, 0x8, URZ ;  /* 0x0000000804047899 */ /* 0x010fe2000800063f */
[----:B---3--:R-:W-:Y:S02]  /*00f0*/  VIADDMNMX R45, R58, 0x40, R21, PT ;  /* 0x000000403a2d7846 */ /* 0x008fe40003800115 */
[----:B------:R-:W-:Y:S02]  /*0100*/  VIMNMX R47, R5, 0x4, PT ;  /* 0x00000004052f7848 */ /* 0x000fe40003fe0100 */
[----:B------:R-:W-:Y:S02]  /*0110*/  ISETP.GE.OR P0, PT, R6, R45, !P1 ;  /* 0x0000002d0600720c */ /* 0x000fe40004f06670 */
[----:B------:R-:W-:-:S11]  /*0120*/  LEA R2, R3, UR4, 0x2 ;  /* 0x0000000403027c11 */ /* 0x000fd6000f8e10ff */
[----:B------:R-:W-:Y:S05]  /*0130*/  @P0 BRA `(.L_x_199) ;  /* 0x0000000400a00947 */ /* 0x000fea0003800000 */
[----:B------:R-:W-:Y:S01]  /*0140*/  ULDC.64 UR6, c[0x0][0x250] ;  /* 0x0000940000067ab9 */ /* 0x000fe20000000a00 */
[----:B------:R-:W-:Y:S02]  /*0150*/  SHF.R.S32.HI R7, RZ, 0x1f, R6 ;  /* 0x0000001fff077819 */ /* 0x000fe40000011406 */
[----:B------:R-:W-:-:S04]  /*0160*/  ISETP.NE.U32.AND P0, PT, RZ, UR6, PT ;  /* 0x00000006ff007c0c */ /* 0x000fc8000bf05070 */
[----:B------:R-:W-:-:S13]  /*0170*/  ISETP.NE.AND.EX P0, PT, RZ, UR7, PT, P0 ;  /* 0x00000007ff007c0c */ /* 0x000fda000bf05300 */
[----:B------:R-:W-:Y:S05]  /*0180*/  @!P0 BRA `(.L_x_200) ;  /* 0x0000000000d08947 */ /* 0x000fea0003800000 */
[C---:B------:R-:W-:Y:S01]  /*0190*/  LEA R8, P0, R6.reuse, UR6, 0x1 ;  /* 0x0000000606087c11 */ /* 0x040fe2000f8008ff */
[----:B------:R-:W-:Y:S01]  /*01a0*/  UMOV UR5, 0x400 ;  /* 0x0000040000057882 */ /* 0x000fe20000000000 */
[----:B------:R-:W-:Y:S02]  /*01b0*/  ULDC.64 UR10, c[0x0][0x210] ;  /* 0x00008400000a7ab9 */ /* 0x000fe40000000a00 */
[----:B------:R-:W-:-:S05]  /*01c0*/  LEA.HI.X R9, R6, UR7, R7, 0x1, P0 ;  /* 0x0000000706097c11 */ /* 0x000fca00080f0c07 */
[----:B------:R-:W2:Y:S01]  /*01d0*/  LDG.E.U16.CONSTANT R8, desc[UR8][R8.64] ;  /* 0x0000000808087981 */ /* 0x000ea2000c1e9500 */
[----:B------:R-:W0:Y:S01]  /*01e0*/  S2UR UR6, SR_CgaCtaId ;  /* 0x00000000000679c3 */ /* 0x000e220000008800 */
[----:B------:R-:W-:Y:S01]  /*01f0*/  IMAD R6, R4, R21, RZ ;  /* 0x0000001504067224 */ /* 0x000fe200078e02ff */
[----:B------:R-:W-:Y:S01]  /*0200*/  ISETP.GT.AND P2, PT, R47, 0x3, PT ;  /* 0x000000032f00780c */ /* 0x000fe20003f44270 */
[----:B------:R-:W-:-:S03]  /*0210*/  HFMA2.MMA R16, -RZ, RZ, 0, 0 ;  /* 0x00000000ff107435 */ /* 0x000fc600000001ff */
[----:B------:R-:W-:Y:S01]  /*0220*/  SHF.L.U32 R7, R6, 0x2, RZ ;  /* 0x0000000206077819 */ /* 0x000fe200000006ff */
[----:B0-----:R-:W-:-:S06]  /*0230*/  ULEA UR5, UR6, UR5, 0x18 ;  /* 0x0000000506057291 */ /* 0x001fcc000f8ec03f */
[----:B------:R-:W-:Y:S02]  /*0240*/  LEA R14, R3, UR5, 0x1 ;  /* 0x00000005030e7c11 */ /* 0x000fe4000f8e08ff */
[----:B--2---:R-:W-:-:S04]  /*0250*/  IADD3 R10, P0, R8, R7, RZ ;  /* 0x00000007080a7210 */ /* 0x004fc80007f1e0ff */
[----:B------:R-:W-:Y:S02]  /*0260*/  LEA.HI.X.SX32 R7, R7, RZ, 0x1, P0 ;  /* 0x000000ff07077211 */ /* 0x000fe400000f0eff */
[----:B------:R-:W-:-:S04]  /*0270*/  LEA R6, P0, R10, UR10, 0x1 ;  /* 0x0000000a0a067c11 */ /* 0x000fc8000f8008ff */
[----:B------:R-:W-:Y:S02]  /*0280*/  LEA.HI.X R7, R10, UR11, R7, 0x1, P0 ;  /* 0x0000000b0a077c11 */ /* 0x000fe400080f0c07 */
[----:B------:R-:W-:Y:S01]  /*0290*/  PLOP3.LUT P0, PT, PT, PT, PT, 0x80, 0x0 ;  /* 0x000000000000781c */ /* 0x000fe20003f0f070 */
[----:B------:R-:W-:-:S12]  /*02a0*/  @!P2 BRA `(.L_x_201) ;  /* 0x000000000048a947 */ /* 0x000fd80003800000 */
[----:B------:R-:W-:Y:S02]  /*02b0*/  PLOP3.LUT P0, PT, PT, PT, PT, 0x8, 0x0 ;  /* 0x000000000000781c */ /* 0x000fe40003f0e170 */
[----:B------:R-:W-:-:S11]  /*02c0*/  IADD3 R19, R47, -0x3, RZ ;  /* 0xfffffffd2f137810 */ /* 0x000fd60007ffe0ff */
.L_x_202:
[C---:B------:R-:W-:Y:S01]  /*02d0*/  IMAD.WIDE R8, R21.reuse, 0x2, R6 ;  /* 0x0000000215087825 */ /* 0x040fe200078e0206 */
[----:B------:R0:W2:Y:S03]  /*02e0*/  LDG.E.U16.CONSTANT R15, desc[UR8][R6.64] ;  /* 0x00000008060f7981 */ /* 0x0000a6000c1e9500 */
[C---:B------:R-:W-:Y:S02]  /*02f0*/  IMAD.WIDE R10, R21.reuse, 0x2, R8 ;  /* 0x00000002150a7825 */ /* 0x040fe400078e0208 */
[----:B------:R-:W3:Y:S02]  /*0300*/  LDG.E.U16.CONSTANT R9, desc[UR8][R8.64] ;  /* 0x0000000808097981 */ /* 0x000ee4000c1e9500 */
[----:B------:R-:W-:Y:S02]  /*0310*/  IMAD.WIDE R12, R21, 0x2, R10 ;  /* 0x00000002150c7825 */ /* 0x000fe400078e020a */
[----:B------:R-:W4:Y:S04]  /*0320*/  LDG.E.U16.CONSTANT R11, desc[UR8][R10.64] ;  /* 0x000000080a0b7981 */ /* 0x000f28000c1e9500 */
[----:B------:R-:W5:Y:S01]  /*0330*/  LDG.E.U16.CONSTANT R17, desc[UR8][R12.64] ;  /* 0x000000080c117981 */ /* 0x000f62000c1e9500 */
[----:B------:R-:W-:-:S04]  /*0340*/  IADD3 R16, R16, 0x4, RZ ;  /* 0x0000000410107810 */ /* 0x000fc80007ffe0ff */
[----:B------:R-:W-:Y:S01]  /*0350*/  ISETP.GE.AND P2, PT, R16, R19, PT ;  /* 0x000000131000720c */ /* 0x000fe20003f46270 */
[----:B0-----:R-:W-:Y:S01]  /*0360*/  IMAD.WIDE R6, R21, 0x2, R12 ;  /* 0x0000000215067825 */ /* 0x001fe200078e020c */
[----:B--2---:R-:W-:Y:S04]  /*0370*/  STS.U16 [R14], R15 ;  /* 0x0000000f0e007388 */ /* 0x004fe80000000400 */
[----:B---3--:R-:W-:Y:S04]  /*0380*/  STS.U16 [R14+0x80], R9 ;  /* 0x000080090e007388 */ /* 0x008fe80000000400 */
[----:B----4-:R-:W-:Y:S04]  /*0390*/  STS.U16 [R14+0x100], R11 ;  /* 0x0001000b0e007388 */ /* 0x010fe80000000400 */
[----:B-----5:R0:W-:Y:S02]  /*03a0*/  STS.U16 [R14+0x180], R17 ;  /* 0x000180110e007388 */ /* 0x0201e40000000400 */
[----:B0-----:R-:W-:Y:S01]  /*03b0*/  IADD3 R14, R14, 0x200, RZ ;  /* 0x000002000e0e7810 */ /* 0x001fe20007ffe0ff */
[----:B------:R-:W-:Y:S06]  /*03c0*/  @!P2 BRA `(.L_x_202) ;  /* 0xfffffffc00c0a947 */ /* 0x000fec000383ffff */
.L_x_201:
[----:B------:R-:W-:-:S04]  /*03d0*/  IADD3 R8, R47, -R16, RZ ;  /* 0x800000102f087210 */ /* 0x000fc80007ffe0ff */
[----:B------:R-:W-:-:S13]  /*03e0*/  ISETP.GT.AND P2, PT, R8, 0x1, PT ;  /* 0x000000010800780c */ /* 0x000fda0003f44270 */
[C---:B------:R-:W-:Y:S01]  /*03f0*/  @P2 IMAD.WIDE R8, R21.reuse, 0x2, R6 ;  /* 0x0000000215082825 */ /* 0x040fe200078e0206 */
[----:B------:R0:W2:Y:S04]  /*0400*/  @P2 LDG.E.U16.CONSTANT R11, desc[UR8][R6.64] ;  /* 0x00000008060b2981 */ /* 0x0000a8000c1e9500 */
[----:B------:R-:W3:Y:S01]  /*0410*/  @P2 LDG.E.U16.CONSTANT R13, desc[UR8][R8.64] ;  /* 0x00000008080d2981 */ /* 0x000ee2000c1e9500 */
[----:B------:R-:W-:Y:S02]  /*0420*/  @P2 PLOP3.LUT P0, PT, PT, PT, PT, 0x8, 0x0 ;  /* 0x000000000000281c */ /* 0x000fe40003f0e170 */
[----:B------:R-:W-:Y:S01]  /*0430*/  @P2 IADD3 R16, R16, 0x2, RZ ;  /* 0x0000000210102810 */ /* 0x000fe20007ffe0ff */
[----:B0-----:R-:W-:-:S03]  /*0440*/  @P2 IMAD.WIDE R6, R21, 0x2, R8 ;  /* 0x0000000215062825 */ /* 0x001fc600078e0208 */
[----:B------:R-:W-:Y:S01]  /*0450*/  ISETP.LT.OR P0, PT, R16, R47, P0 ;  /* 0x0000002f1000720c */ /* 0x000fe20000701670 */
[----:B--2---:R-:W-:Y:S04]  /*0460*/  @P2 STS.U16 [R14], R11 ;  /* 0x0000000b0e002388 */ /* 0x004fe80000000400 */
[----:B---3--:R0:W-:Y:S02]  /*0470*/  @P2 STS.U16 [R14+0x80], R13 ;  /* 0x0000800d0e002388 */ /* 0x0081e40000000400 */
[----:B0-----:R-:W-:-:S06]  /*0480*/  @P2 IADD3 R14, R14, 0x100, RZ ;  /* 0x000001000e0e2810 */ /* 0x001fcc0007ffe0ff */
[----:B------:R-:W-:Y:S05]  /*0490*/  @!P0 BRA `(.L_x_199) ;  /* 0x0000000000c88947 */ /* 0x000fea0003800000 */
[----:B------:R-:W2:Y:S04]  /*04a0*/  LDG.E.U16.CONSTANT R7, desc[UR8][R6.64] ;  /* 0x0000000806077981 */ /* 0x000ea8000c1e9500 */
[----:B--2---:R0:W-:Y:S01]  /*04b0*/  STS.U16 [R14], R7 ;  /* 0x000000070e007388 */ /* 0x0041e20000000400 */
[----:B------:R-:W-:Y:S05]  /*04c0*/  BRA `(.L_x_199) ;  /* 0x0000000000bc7947 */ /* 0x000fea0003800000 */
.L_x_200:
[----:B------:R-:W0:Y:S01]  /*04d0*/  S2UR UR6, SR_CgaCtaId ;  /* 0x00000000000679c3 */ /* 0x000e220000008800 */
[----:B------:R-:W-:Y:S01]  /*04e0*/  IMAD R8, R4, R21, RZ ;  /* 0x0000001504087224 */ /* 0x000fe200078e02ff */
[----:B------:R-:W-:Y:S01]  /*04f0*/  ISETP.GT.AND P2, PT, R47, 0x3, PT ;  /* 0x000000032f00780c */ /* 0x000fe20003f44270 */
[----:B------:R-:W-:Y:S01]  /*0500*/  UMOV UR5, 0x400 ;  /* 0x0000040000057882 */ /* 0x000fe20000000000 */
[----:B------:R-:W-:Y:S01]  /*0510*/  ULDC.64 UR10, c[0x0][0x210] ;  /* 0x00008400000a7ab9 */ /* 0x000fe20000000a00 */
[----:B------:R-:W-:Y:S01]  /*0520*/  HFMA2.MMA R16, -RZ, RZ, 0, 0 ;  /* 0x00000000ff107435 */ /* 0x000fe200000001ff */
[----:B------:R-:W-:-:S04]  /*0530*/  SHF.L.U32 R9, R8, 0x2, RZ ;  /* 0x0000000208097819 */ /* 0x000fc800000006ff */
[----:B------:R-:W-:-:S04]  /*0540*/  IADD3 R8, P0, R6, R9, RZ ;  /* 0x0000000906087210 */ /* 0x000fc80007f1e0ff */
[----:B------:R-:W-:Y:S02]  /*0550*/  LEA.HI.X.SX32 R7, R9, R7, 0x1, P0 ;  /* 0x0000000709077211 */ /* 0x000fe400000f0eff */
[----:B------:R-:W-:-:S04]  /*0560*/  LEA R6, P0, R8, UR10, 0x1 ;  /* 0x0000000a08067c11 */ /* 0x000fc8000f8008ff */
[----:B------:R-:W-:Y:S02]  /*0570*/  LEA.HI.X R7, R8, UR11, R7, 0x1, P0 ;  /* 0x0000000b08077c11 */ /* 0x000fe400080f0c07 */
[----:B------:R-:W-:Y:S01]  /*0580*/  PLOP3.LUT P0, PT, PT, PT, PT, 0x80, 0x0 ;  /* 0x000000000000781c */ /* 0x000fe20003f0f070 */
[----:B0-----:R-:W-:-:S06]  /*0590*/  ULEA UR5, UR6, UR5, 0x18 ;  /* 0x0000000506057291 */ /* 0x001fcc000f8ec03f */
[----:B------:R-:W-:Y:S01]  /*05a0*/  LEA R14, R3, UR5, 0x1 ;  /* 0x00000005030e7c11 */ /* 0x000fe2000f8e08ff */
[----:B------:R-:W-:Y:S06]  /*05b0*/  @!P2 BRA `(.L_x_203) ;  /* 0x000000000048a947 */ /* 0x000fec0003800000 */
[----:B------:R-:W-:Y:S02]  /*05c0*/  PLOP3.LUT P0, PT, PT, PT, PT, 0x8, 0x0 ;  /* 0x000000000000781c */ /* 0x000fe40003f0e170 */
[----:B------:R-:W-:-:S11]  /*05d0*/  IADD3 R19, R47, -0x3, RZ ;  /* 0xfffffffd2f137810 */ /* 0x000fd60007ffe0ff */
.L_x_204:
        /* <DEDUP_REMOVED lines=16> */
.L_x_203:
[----:B------:R-:W-:-:S04]  /*06e0*/  IADD3 R8, R47, -R16, RZ ;  /* 0x800000102f087210 */ /* 0x000fc80007ffe0ff */
[----:B------:R-:W-:-:S13]  /*06f0*/  ISETP.GT.AND P2, PT, R8, 0x1, PT ;  /* 0x000000010800780c */ /* 0x000fda0003f44270 */
[----:B------:R-:W-:Y:S01]  /*0700*/  @P2 PLOP3.LUT P0, PT, PT, PT, PT, 0x8, 0x0 ;  /* 0x000000000000281c */ /* 0x000fe20003f0e170 */
[C---:B------:R-:W-:Y:S01]  /*0710*/  @P2 IMAD.WIDE R8, R21.reuse, 0x2, R6 ;  /* 0x0000000215082825 */ /* 0x040fe200078e0206 */
[----:B------:R-:W-:Y:S01]  /*0720*/  @P2 IADD3 R16, R16, 0x2, RZ ;  /* 0x0000000210102810 */ /* 0x000fe20007ffe0ff */
[----:B------:R0:W2:Y:S03]  /*0730*/  @P2 LDG.E.U16.CONSTANT R13, desc[UR8][R6.64] ;  /* 0x00000008060d2981 */ /* 0x0000a6000c1e9500 */
[----:B------:R-:W-:Y:S01]  /*0740*/  ISETP.LT.OR P0, PT, R16, R47, P0 ;  /* 0x0000002f1000720c */ /* 0x000fe20000701670 */
[----:B------:R-:W3:Y:S01]  /*0750*/  @P2 LDG.E.U16.CONSTANT R15, desc[UR8][R8.64] ;  /* 0x00000008080f2981 */ /* 0x000ee2000c1e9500 */
[----:B0-----:R-:W-:-:S11]  /*0760*/  @P2 IMAD.WIDE R6, R21, 0x2, R8 ;  /* 0x0000000215062825 */ /* 0x001fd600078e0208 */
[----:B------:R-:W4:Y:S04]  /*0770*/  @P0 LDG.E.U16.CONSTANT R11, desc[UR8][R6.64] ;  /* 0x00000008060b0981 */ /* 0x000f28000c1e9500 */
[----:B--2---:R-:W-:Y:S04]  /*0780*/  @P2 STS.U16 [R14], R13 ;  /* 0x0000000d0e002388 */ /* 0x004fe80000000400 */
[----:B---3--:R0:W-:Y:S02]  /*0790*/  @P2 STS.U16 [R14+0x80], R15 ;  /* 0x0000800f0e002388 */ /* 0x0081e40000000400 */
[----:B0-----:R-:W-:-:S05]  /*07a0*/  @P2 IADD3 R14, R14, 0x100, RZ ;  /* 0x000001000e0e2810 */ /* 0x001fca0007ffe0ff */
[----:B----4-:R1:W-:Y:S02]  /*07b0*/  @P0 STS.U16 [R14], R11 ;  /* 0x0000000b0e000388 */ /* 0x0103e40000000400 */
.L_x_199:
[----:B------:R-:W-:Y:S05]  /*07c0*/  BSYNC B0 ;  /* 0x0000000000007941 */ /* 0x000fea0003800000 */
.L_x_198:
[----:B------:R-:W-:Y:S02]  /*07d0*/  ULDC UR5, c[0x0][0x23c] ;  /* 0x00008f0000057ab9 */ /* 0x000fe40000000800 */
[----:B-1----:R-:W-:-:S04]  /*07e0*/  MOV R11, UR5 ;  /* 0x00000005000b7c02 */ /* 0x002fc80008000f00 */
[----:B------:R-:W-:-:S13]  /*07f0*/  ISETP.GE.AND P0, PT, R2, R11, PT ;  /* 0x0000000b0200720c */ /* 0x000fda0003f06270 */
[----:B------:R-:W-:Y:S05]  /*0800*/  @P0 EXIT ;  /* 0x000000000000094d */ /* 0x000fea0003800000 */
[----:B------:R-:W1:Y:S02]  /*0810*/  LDC.U8 R6, c[0x0][0x270] ;  /* 0x00009c00ff067b82 */ /* 0x000e640000000000 */
[----:B-1----:R-:W-:-:S04]  /*0820*/  PRMT R6, R6, 0x8880, RZ ;  /* 0x0000888006067816 */ /* 0x002fc800000000ff */
[----:B------:R-:W-:-:S04]  /*0830*/  ISETP.NE.AND P0, PT, R6, RZ, PT ;  /* 0x000000ff0600720c */ /* 0x000fc80003f05270 */
[----:B------:R-:W-:-:S04]  /*0840*/  ISETP.NE.OR P0, PT, R0, RZ, !P0 ;  /* 0x000000ff0000720c */ /* 0x000fc80004705670 */
[----:B------:R-:W-:-:S13]  /*0850*/  ISETP.LT.OR P0, PT, R5, 0x1, P0 ;  /* 0x000000010500780c */ /* 0x000fda0000701670 */
[----:B------:R-:W-:Y:S05]  /*0860*/  @P0 BRA `(.L_x_205) ;  /* 0x0000000000800947 */ /* 0x000fea0003800000 */
[----:B0-----:R-:W0:Y:S01]  /*0870*/  LDC.64 R6, c[0x0][0x230] ;  /* 0x00008c00ff067b82 */ /* 0x001e220000000a00 */
[----:B------:R-:W-:Y:S01]  /*0880*/  ISETP.GT.AND P2, PT, R47, 0x3, PT ;  /* 0x000000032f00780c */ /* 0x000fe20003f44270 */
[----:B------:R-:W-:Y:S01]  /*0890*/  IMAD R4, R4, R11, RZ ;  /* 0x0000000b04047224 */ /* 0x000fe200078e02ff */
[----:B------:R-:W-:Y:S01]  /*08a0*/  HFMA2.MMA R10, -RZ, RZ, 0, 0 ;  /* 0x00000000ff0a7435 */ /* 0x000fe200000001ff */
[----:B------:R-:W-:-:S03]  /*08b0*/  PLOP3.LUT P0, PT, PT, PT, PT, 0x80, 0x0 ;  /* 0x000000000000781c */ /* 0x000fc60003f0f070 */
[----:B------:R-:W-:-:S04]  /*08c0*/  LEA R4, R4, UR4, 0x2 ;  /* 0x0000000404047c11 */ /* 0x000fc8000f8e10ff */
[----:B------:R-:W-:-:S05]  /*08d0*/  LEA R3, R3, R4, 0x2 ;  /* 0x0000000403037211 */ /* 0x000fca00078e10ff */
[----:B0-----:R-:W-:Y:S01]  /*08e0*/  IMAD.WIDE R4, R3, 0x2, R6 ;  /* 0x0000000203047825 */ /* 0x001fe200078e0206 */
[----:B------:R-:W-:Y:S06]  /*08f0*/  @!P2 BRA `(.L_x_206) ;  /* 0x000000000034a947 */ /* 0x000fec0003800000 */
[----:B------:R-:W-:Y:S02]  /*0900*/  PLOP3.LUT P0, PT, PT, PT, PT, 0x8, 0x0 ;  /* 0x000000000000781c */ /* 0x000fe40003f0e170 */
[----:B------:R-:W-:-:S11]  /*0910*/  IADD3 R3, R47, -0x3, RZ ;  /* 0xfffffffd2f037810 */ /* 0x000fd60007ffe0ff */
.L_x_207:
[----:B-1----:R-:W-:Y:S01]  /*0920*/  IMAD.WIDE R6, R11, 0x2, R4 ;  /* 0x000000020b067825 */ /* 0x002fe200078e0204 */
[----:B------:R0:W-:Y:S01]  /*0930*/  STG.E.64 desc[UR8][R4.64], RZ ;  /* 0x000000ff04007986 */ /* 0x0001e2000c101b08 */
[----:B------:R-:W-:-:S03]  /*0940*/  IADD3 R10, R10, 0x4, RZ ;  /* 0x000000040a0a7810 */ /* 0x000fc60007ffe0ff */
[----:B------:R1:W-:Y:S01]  /*0950*/  STG.E.64 desc[UR8][R6.64], RZ ;  /* 0x000000ff06007986 */ /* 0x0003e2000c101b08 */
[----:B------:R-:W-:Y:S01]  /*0960*/  IMAD.WIDE R8, R11, 0x2, R6 ;  /* 0x000000020b087825 */ /* 0x000fe200078e0206 */
[----:B------:R-:W-:-:S04]  /*0970*/  ISETP.GE.AND P2, PT, R10, R3, PT ;  /* 0x000000030a00720c */ /* 0x000fc80003f46270 */
[----:B------:R1:W-:Y:S01]  /*0980*/  STG.E.64 desc[UR8][R8.64], RZ ;  /* 0x000000ff08007986 */ /* 0x0003e2000c101b08 */
[----:B------:R-:W-:-:S05]  /*0990*/  IMAD.WIDE R12, R11, 0x2, R8 ;  /* 0x000000020b0c7825 */ /* 0x000fca00078e0208 */
[----:B------:R1:W-:Y:S01]  /*09a0*/  STG.E.64 desc[UR8][R12.64], RZ ;  /* 0x000000ff0c007986 */ /* 0x0003e2000c101b08 */
[----:B0-----:R-:W-:Y:S02]  /*09b0*/  IMAD.WIDE R4, R11, 0x2, R12 ;  /* 0x000000020b047825 */ /* 0x001fe400078e020c */
[----:B------:R-:W-:Y:S05]  /*09c0*/  @!P2 BRA `(.L_x_207) ;  /* 0xfffffffc00d4a947 */ /* 0x000fea000383ffff */
.L_x_206:
[----:B------:R-:W-:-:S04]  /*09d0*/  IADD3 R3, R47, -R10, RZ ;  /* 0x8000000a2f037210 */ /* 0x000fc80007ffe0ff */
[----:B------:R-:W-:-:S13]  /*09e0*/  ISETP.GT.AND P2, PT, R3, 0x1, PT ;  /* 0x000000010300780c */ /* 0x000fda0003f44270 */
[----:B------:R-:W-:Y:S01]  /*09f0*/  @P2 PLOP3.LUT P0, PT, PT, PT, PT, 0x8, 0x0 ;  /* 0x000000000000281c */ /* 0x000fe20003f0e170 */
[C---:B-1----:R-:W-:Y:S01]  /*0a00*/  @P2 IMAD.WIDE R6, R11.reuse, 0x2, R4 ;  /* 0x000000020b062825 */ /* 0x042fe200078e0204 */
[----:B------:R-:W-:Y:S01]  /*0a10*/  @P2 IADD3 R10, R10, 0x2, RZ ;  /* 0x000000020a0a2810 */ /* 0x000fe20007ffe0ff */
[----:B------:R0:W-:Y:S03]  /*0a20*/  @P2 STG.E.64 desc[UR8][R4.64], RZ ;  /* 0x000000ff04002986 */ /* 0x0001e6000c101b08 */
[----:B------:R-:W-:Y:S01]  /*0a30*/  ISETP.LT.OR P0, PT, R10, R47, P0 ;  /* 0x0000002f0a00720c */ /* 0x000fe20000701670 */
[----:B------:R1:W-:Y:S01]  /*0a40*/  @P2 STG.E.64 desc[UR8][R6.64], RZ ;  /* 0x000000ff06002986 */ /* 0x0003e2000c101b08 */
[----:B0-----:R-:W-:-:S11]  /*0a50*/  @P2 IMAD.WIDE R4, R11, 0x2, R6 ;  /* 0x000000020b042825 */ /* 0x001fd600078e0206 */
[----:B------:R1:W-:Y:S02]  /*0a60*/  @P0 STG.E.64 desc[UR8][R4.64], RZ ;  /* 0x000000ff04000986 */ /* 0x0003e4000c101b08 */
.L_x_205:
[----:B-1----:R-:W1:Y:S01]  /*0a70*/  LDC.64 R4, c[0x0][0x248] ;  /* 0x00009200ff047b82 */ /* 0x002e620000000a00 */
[----:B------:R-:W-:-:S05]  /*0a80*/  SHF.L.U32 R13, R0, 0x7, RZ ;  /* 0x00000007000d7819 */ /* 0x000fca00000006ff */
[----:B-1----:R-:W-:-:S05]  /*0a90*/  IMAD.WIDE R12, R13, 0x2, R4 ;  /* 0x000000020d0c7825 */ /* 0x002fca00078e0204 */
[----:B------:R1:W5:Y:S01]  /*0aa0*/  LDG.E.U16.CONSTANT R41, desc[UR8][R12.64+0x2] ;  /* 0x000002080c297981 */ /* 0x000362000c1e9500 */
[----:B------:R-:W-:Y:S01]  /*0ab0*/  BAR.SYNC.DEFER_BLOCKING 0x0 ;  /* 0x0000000000007b1d */ /* 0x000fe20000010000 */
[----:B------:R-:W-:-:S13]  /*0ac0*/  ISETP.GE.AND P0, PT, R58, R45, PT ;  /* 0x0000002d3a00720c */ /* 0x000fda0003f06270 */
[----:B-1----:R-:W-:Y:S05]  /*0ad0*/  @P0 BRA `(.L_x_208) ;  /* 0x0000000000d00947 */ /* 0x002fea0003800000 */
[----:B------:R1:W5:Y:S01]  /*0ae0*/  LDG.E.U16.CONSTANT R0, desc[UR8][R12.64] ;  /* 0x000000080c007981 */ /* 0x000362000c1e9500 */
[----:B0-----:R-:W0:Y:S01]  /*0af0*/  LDC.64 R6, c[0x0][0x220] ;  /* 0x00008800ff067b82 */ /* 0x001e220000000a00 */
[----:B------:R-:W-:Y:S02]  /*0b00*/  SHF.R.S32.HI R15, RZ, 0x1f, R2 ;  /* 0x0000001fff0f7819 */ /* 0x000fe40000011402 */
[----:B------:R-:W-:Y:S02]  /*0b10*/  SHF.L.U32 R3, R2, 0x2, RZ ;  /* 0x0000000202037819 */ /* 0x000fe400000006ff */
[----:B------:R-:W-:Y:S02]  /*0b20*/  LEA.HI R15, R15, R2, RZ, 0x3 ;  /* 0x000000020f0f7211 */ /* 0x000fe400078f18ff */
[----:B------:R-:W-:Y:S01]  /*0b30*/  MOV R18, RZ ;  /* 0x000000ff00127202 */ /* 0x000fe20000000f00 */
[----:B------:R-:W2:Y:S01]  /*0b40*/  LDC.64 R8, c[0x0][0x228] ;  /* 0x00008a00ff087b82 */ /* 0x000ea20000000a00 */
[----:B------:R-:W-:-:S02]  /*0b50*/  MOV R20, R58 ;  /* 0x0000003a00147202 */ /* 0x000fc40000000f00 */
[----:B------:R-:W-:Y:S02]  /*0b60*/  LOP3.LUT R3, R3, 0x10, RZ, 0xc0, !PT ;  /* 0x0000001003037812 */ /* 0x000fe400078ec0ff */
[----:B-1----:R-:W-:-:S07]  /*0b70*/  SHF.R.S32.HI R10, RZ, 0x3, R15 ;  /* 0x00000003ff0a7819 */ /* 0x002fce000001140f */
.L_x_209:
[----:B-1---5:R-:W-:-:S05]  /*0b80*/  IADD3 R14, R0, R18, RZ ;  /* 0x00000012000e7210 */ /* 0x022fca0007ffe0ff */
[----:B------:R-:W-:-:S05]  /*0b90*/  IMAD R12, R14, R11, RZ ;  /* 0x0000000b0e0c7224 */ /* 0x000fca00078e02ff */
[----:B------:R-:W-:-:S04]  /*0ba0*/  SHF.R.S32.HI R13, RZ, 0x1f, R12 ;  /* 0x0000001fff0d7819 */ /* 0x000fc8000001140c */
[----:B------:R-:W-:-:S04]  /*0bb0*/  LEA.HI R13, R13, R12, RZ, 0x3 ;  /* 0x0000000c0d0d7211 */ /* 0x000fc800078f18ff */
[----:B------:R-:W-:-:S05]  /*0bc0*/  LEA.HI.SX32 R13, R13, R10, 0x1d ;  /* 0x0000000a0d0d7211 */ /* 0x000fca00078feaff */
[----:B0-----:R-:W-:-:S06]  /*0bd0*/  IMAD.WIDE R12, R13, 0x4, R6 ;  /* 0x000000040d0c7825 */ /* 0x001fcc00078e0206 */
[----:B------:R-:W3:Y:S01]  /*0be0*/  LDG.E.CONSTANT R12, desc[UR8][R12.64] ;  /* 0x000000080c0c7981 */ /* 0x000ee2000c1e9900 */
[----:B--2---:R-:W-:Y:S01]  /*0bf0*/  IMAD.WIDE R14, R14, 0x2, R8 ;  /* 0x000000020e0e7825 */ /* 0x004fe200078e0208 */
[----:B------:R-:W-:-:S05]  /*0c00*/  LEA R17, R20, 0x1, 0x1 ;  /* 0x0000000114117811 */ /* 0x000fca00078e08ff */
[----:B------:R0:W2:Y:S01]  /*0c10*/  LDG.E.U16.CONSTANT R14, desc[UR8][R14.64] ;  /* 0x000000080e0e7981 */ /* 0x0000a2000c1e9500 */
[----:B------:R-:W-:-:S06]  /*0c20*/  IMAD.WIDE R16, R17, 0x2, R4 ;  /* 0x0000000211107825 */ /* 0x000fcc00078e0204 */
[----:B------:R-:W4:Y:S01]  /*0c30*/  LDG.E.U16.CONSTANT R17, desc[UR8][R16.64] ;  /* 0x0000000810117981 */ /* 0x000f22000c1e9500 */
[----:B---3--:R-:W-:-:S04]  /*0c40*/  SHF.R.U32.HI R19, RZ, R3, R12 ;  /* 0x00000003ff137219 */ /* 0x008fc8000001160c */
        /* <DEDUP_REMOVED lines=23> */
[----:B--2---:R-:W-:-:S04]  /*0dc0*/  HMUL2 R12, R21, R14.H0_H0 ;  /* 0x2000000e150c7232 */ /* 0x004fc80000000000 */
[----:B------:R-:W-:Y:S01]  /*0dd0*/  HMUL2 R13, R13, R14.H0_H0 ;  /* 0x2000000e0d0d7232 */ /* 0x000fe20000000000 */
[C---:B------:R-:W-:Y:S02]  /*0de0*/  LEA R14, R18.reuse, R1, 0x3 ;  /* 0x00000001120e7211 */ /* 0x040fe400078e18ff */
[----:B------:R-:W-:-:S03]  /*0df0*/  IADD3 R18, R18, 0x1, RZ ;  /* 0x0000000112127810 */ /* 0x000fc60007ffe0ff */
[----:B------:R1:W-:Y:S01]  /*0e00*/  STL.64 [R14], R12 ;  /* 0x0000000c0e007387 */ /* 0x0003e20000100a00 */
[----:B------:R-:W-:Y:S05]  /*0e10*/  @!P2 BRA `(.L_x_209) ;  /* 0xfffffffc0058a947 */ /* 0x000fea000383ffff */
.L_x_208:
        /* <DEDUP_REMOVED lines=8> */
[----:B------:R-:W4:Y:S01]  /*0ea0*/  LDC R5, c[0x0][0x264] ;  /* 0x00009900ff057b82 */ /* 0x000f220000000800 */
[----:B0-----:R-:W-:-:S02]  /*0eb0*/  SHF.R.S32.HI R7, RZ, 0x1f, R0 ;  /* 0x0000001fff077819 */ /* 0x001fc40000011400 */
[C---:B------:R-:W-:Y:S02]  /*0ec0*/  ISETP.GT.AND P6, PT, R58.reuse, UR6, PT ;  /* 0x000000063a007c0c */ /* 0x040fe4000bfc4270 */
[----:B------:R-:W-:Y:S01]  /*0ed0*/  LEA.HI R6, R7, R0, RZ, 0x5 ;  /* 0x0000000007067211 */ /* 0x000fe200078f28ff */
[----:B------:R-:W-:Y:S01]  /*0ee0*/  HFMA2.MMA R0, -RZ, RZ, 0, 0 ;  /* 0x00000000ff007435 */ /* 0x000fe200000001ff */
[----:B------:R-:W-:Y:S02]  /*0ef0*/  MOV R4, RZ ;  /* 0x000000ff00047202 */ /* 0x000fe40000000f00 */
[C---:B---3--:R-:W-:Y:S02]  /*0f00*/  ISETP.GT.AND P3, PT, R58.reuse, R3, PT ;  /* 0x000000033a00720c */ /* 0x048fe40003f64270 */
[----:B----4-:R-:W-:Y:S01]  /*0f10*/  ISETP.GT.AND P5, PT, R58, R5, PT ;  /* 0x000000053a00720c */ /* 0x010fe20003fa4270 */
        /* <DEDUP_REMOVED lines=8> */
.L_x_210:
        /* <DEDUP_REMOVED lines=8> */
.L_x_211:
[----:B------:R-:W-:Y:S01]  /*1020*/  HFMA2.MMA R3, -RZ, RZ, 0, 0 ;  /* 0x00000000ff037435 */ /* 0x000fe200000001ff */
[----:B------:R-:W-:Y:S01]  /*1030*/  MOV R8, RZ ;  /* 0x000000ff00087202 */ /* 0x000fe20000000f00 */
[----:B------:R-:W-:Y:S01]  /*1040*/  HFMA2.MMA R7, -RZ, RZ, 0, 0 ;  /* 0x00000000ff077435 */ /* 0x000fe200000001ff */
[----:B-1----:R-:W-:Y:S01]  /*1050*/  SHF.R.S32.HI R13, RZ, 0x5, R6 ;  /* 0x00000005ff0d7819 */ /* 0x002fe20000011406 */
        /* <DEDUP_REMOVED lines=8> */
.L_x_212:
        /* <DEDUP_REMOVED lines=8> */
.L_x_213:
        /* <DEDUP_REMOVED lines=8> */
.L_x_214:
        /* <DEDUP_REMOVED lines=20> */
[----:B------:R-:W-:Y:S02]  /*1320*/  PRMT R6, RZ, 0x5410, RZ ;  /* 0x00005410ff067816 */ /* 0x000fe400000000ff */
[----:B------:R-:W-:Y:S02]  /*1330*/  PRMT R5, RZ, 0x5410, RZ ;  /* 0x00005410ff057816 */ /* 0x000fe400000000ff */
[----:B------:R-:W-:-:S02]  /*1340*/  PRMT R4, RZ, 0x5410, RZ ;  /* 0x00005410ff047816 */ /* 0x000fc400000000ff */
[----:B------:R-:W-:Y:S02]  /*1350*/  PRMT R3, RZ, 0x5410, RZ ;  /* 0x00005410ff037816 */ /* 0x000fe400000000ff */
[----:B------:R-:W-:Y:S01]  /*1360*/  IADD3 R41, R58, R41, RZ ;  /* 0x000000293a297210 */ /* 0x000fe20007ffe0ff */
[----:B------:R-:W-:Y:S06]  /*1370*/  @P0 BRA `(.L_x_215) ;  /* 0x0000004c00b80947 */ /* 0x000fec0003800000 */
[----:B------:R-:W-:Y:S01]  /*1380*/  HFMA2.MMA R43, -RZ, RZ, 0, 0 ;  /* 0x00000000ff2b7435 */ /* 0x000fe200000001ff */
[----:B------:R-:W-:Y:S01]  /*1390*/  PRMT R10, RZ, 0x7610, R10 ;  /* 0x00007610ff0a7816 */ /* 0x000fe2000000000a */
[----:B------:R-:W-:-:S09]  /*13a0*/  ULDC UR5, c[0x0][0x264] ;  /* 0x0000990000057ab9 */ /* 0x000fd20000000800 */
.L_x_220:
[----:B------:R-:W-:-:S13]  /*13b0*/  ISETP.NE.AND P0, PT, R58, R41, PT ;  /* 0x000000293a00720c */ /* 0x000fda0003f05270 */
[----:B------:R-:W0:Y:S01]  /*13c0*/  @!P0 LDC.64 R12, c[0x0][0x248] ;  /* 0x00009200ff0c8b82 */ /* 0x000e220000000a00 */
[----:B------:R-:W-:Y:S02]  /*13d0*/  @!P0 IADD3 R43, R43, 0x1, RZ ;  /* 0x000000012b2b8810 */ /* 0x000fe40007ffe0ff */
[----:B------:R-:W-:Y:S02]  /*13e0*/  @!P0 SHF.L.U32 R11, R58, 0x1, RZ ;  /* 0x000000013a0b8819 */ /* 0x000fe400000006ff */
[----:B------:R-:W-:-:S05]  /*13f0*/  @!P0 LEA R0, R43, R1, 0x3 ;  /* 0x000000012b008211 */ /* 0x000fca00078e18ff */
[----:B------:R-:W2:Y:S01]  /*1400*/  @!P0 LDL.64 R14, [R0] ;  /* 0x00000000000e8983 */ /* 0x000ea20000100a00 */
[----:B0-----:R-:W-:-:S06]  /*1410*/  @!P0 IMAD.WIDE R12, R11, 0x2, R12 ;  /* 0x000000020b0c8825 */ /* 0x001fcc00078e020c */
[----:B------:R-:W3:Y:S01]  /*1420*/  @!P0 LDG.E.U16.CONSTANT R13, desc[UR8][R12.64+0x2] ;  /* 0x000002080c0d8981 */ /* 0x000ee2000c1e9500 */
[----:B------:R-:W-:Y:S02]  /*1430*/  MOV R57, R39 ;  /* 0x0000002700397202 */ /* 0x000fe40000000f00 */
[----:B--2---:R-:W-:Y:S02]  /*1440*/  @!P0 PRMT R60, R14, 0x7610, R60 ;  /* 0x000076100e3c8816 */ /* 0x004fe4000000003c */
[----:B------:R-:W-:Y:S02]  /*1450*/  @!P0 PRMT R62, R15, 0x7610, R62 ;  /* 0x000076100f3e8816 */ /* 0x000fe4000000003e */
[----:B------:R-:W-:Y:S02]  /*1460*/  @!P0 PRMT R60, R60, 0x7610, R14 ;  /* 0x000076103c3c8816 */ /* 0x000fe4000000000e */
[----:B------:R-:W-:Y:S02]  /*1470*/  @!P0 PRMT R62, R62, 0x7610, R15 ;  /* 0x000076103e3e8816 */ /* 0x000fe4000000000f */
[----:B---3--:R-:W-:Y:S01]  /*1480*/  @!P0 IADD3 R41, R13, R58, RZ ;  /* 0x0000003a0d298210 */ /* 0x008fe20007ffe0ff */
[----:B------:R-:W-:Y:S06]  /*1490*/  @!P1 BRA `(.L_x_216) ;  /* 0x0000004c00509947 */ /* 0x000fec0003800000 */
[----:B------:R-:W2:Y:S01]  /*14a0*/  LDG.E.128.CONSTANT R12, desc[UR8][R56.64] ;  /* 0x00000008380c7981 */ /* 0x000ea2000c1e9d00 */
[----:B------:R-:W-:Y:S02]  /*14b0*/  MOV R59, 0x2c00 ;  /* 0x00002c00003b7802 */ /* 0x000fe40000000f00 */
[----:B------:R-:W-:Y:S01]  /*14c0*/  ISETP.GE.AND P0, PT, R47, 0x2, PT ;  /* 0x000000022f00780c */ /* 0x000fe20003f06270 */
[----:B------:R-:W0:Y:S02]  /*14d0*/  LDS.64 R16, [UR4] ;  /* 0x00000004ff107984 */ /* 0x000e240008000a00 */
[----:B0-----:R-:W-:Y:S02]  /*14e0*/  HADD2.F32 R11, -RZ, R16.H0_H0 ;  /* 0x20000010ff0b7230 */ /* 0x001fe40000004100 */
[--C-:B------:R-:W-:Y:S02]  /*14f0*/  HADD2.F32 R25, -RZ, R17.reuse.H0_H0 ;  /* 0x20000011ff197230 */ /* 0x100fe40000004100 */
[----:B------:R-:W-:Y:S01]  /*1500*/  HADD2.F32 R18, -RZ, R17.H1_H1 ;  /* 0x30000011ff127230 */ /* 0x000fe20000004100 */
[----:B--2---:R-:W-:-:S02]  /*1510*/  LOP3.LUT R0, R12, 0xf000f, RZ, 0xc0, !PT ;  /* 0x000f000f0c007812 */ /* 0x004fc400078ec0ff */
[----:B------:R-:W-:Y:S02]  /*1520*/  LOP3.LUT R19, R12, 0xf000f0, RZ, 0xc0, !PT ;  /* 0x00f000f00c137812 */ /* 0x000fe400078ec0ff */
[----:B------:R-:W-:Y:S02]  /*1530*/  SHF.R.U32.HI R20, RZ, 0x8, R12 ;  /* 0x00000008ff147819 */ /* 0x000fe4000001160c */
[C---:B------:R-:W-:Y:S02]  /*1540*/  LOP3.LUT R2, R13.reuse, 0xf000f, RZ, 0xc0, !PT ;  /* 0x000f000f0d027812 */ /* 0x040fe400078ec0ff */
[----:B------:R-:W-:Y:S02]  /*1550*/  LOP3.LUT R12, R14, 0xf000f, RZ, 0xc0, !PT ;  /* 0x000f000f0e0c7812 */ /* 0x000fe400078ec0ff */
[----:B------:R-:W-:Y:S02]  /*1560*/  LOP3.LUT R0, R0, 0x64006400, RZ, 0xfc, !PT ;  /* 0x6400640000007812 */ /* 0x000fe400078efcff */
[----:B------:R-:W-:-:S02]  /*1570*/  LOP3.LUT R26, R13, 0xf000f0, RZ, 0xc0, !PT ;  /* 0x00f000f00d1a7812 */ /* 0x000fc400078ec0ff */
[----:B------:R-:W-:Y:S02]  /*1580*/  SHF.R.U32.HI R21, RZ, 0x8, R13 ;  /* 0x00000008ff157819 */ /* 0x000fe4000001160d */
[----:B------:R-:W-:Y:S02]  /*1590*/  LOP3.LUT R27, R14, 0xf000f0, RZ, 0xc0, !PT ;  /* 0x00f000f00e1b7812 */ /* 0x000fe400078ec0ff */
[----:B------:R-:W-:Y:S02]  /*15a0*/  SHF.R.U32.HI R23, RZ, 0x8, R14 ;  /* 0x00000008ff177819 */ /* 0x000fe4000001160e */
[C---:B------:R-:W-:Y:S02]  /*15b0*/  LOP3.LUT R13, R15.reuse, 0xf000f, RZ, 0xc0, !PT ;  /* 0x000f000f0f0d7812 */ /* 0x040fe400078ec0ff */
[----:B------:R-:W-:Y:S02]  /*15c0*/  LOP3.LUT R14, R15, 0xf000f0, RZ, 0xc0, !PT ;  /* 0x00f000f00f0e7812 */ /* 0x000fe400078ec0ff */
[----:B------:R-:W-:Y:S01]  /*15d0*/  SHF.R.U32.HI R24, RZ, 0x8, R15 ;  /* 0x00000008ff187819 */ /* 0x000fe2000001160f */
[----:B------:R-:W-:Y:S01]  /*15e0*/  HADD2.F32 R15, -RZ, R16.H1_H1 ;  /* 0x30000010ff0f7230 */ /* 0x000fe20000004100 */
[----:B------:R-:W-:Y:S01]  /*15f0*/  LOP3.LUT R2, R2, 0x64006400, RZ, 0xfc, !PT ;  /* 0x6400640002027812 */ /* 0x000fe200078efcff */
[----:B------:R-:W-:Y:S01]  /*1600*/  HADD2 R16, R0, -1032, -1032 ;  /* 0xe408e40800107430 */ /* 0x000fe20000000000 */
[----:B------:R-:W-:-:S02]  /*1610*/  LOP3.LUT R12, R12, 0x64006400, RZ, 0xfc, !PT ;  /* 0x640064000c0c7812 */ /* 0x000fc400078efcff */
[----:B------:R-:W-:Y:S01]  /*1620*/  LOP3.LUT R0, R13, 0x64006400, RZ, 0xfc, !PT ;  /* 0x640064000d007812 */ /* 0x000fe200078efcff */
[----:B------:R-:W-:Y:S02]  /*1630*/  HADD2 R2, R2, -1032, -1032 ;  /* 0xe408e40802027430 */ /* 0x000fe40000000000 */
[--C-:B------:R-:W-:Y:S02]  /*1640*/  HADD2.F32 R13, -RZ, R16.reuse.H0_H0 ;  /* 0x20000010ff0d7230 */ /* 0x100fe40000004100 */
[----:B------:R-:W-:Y:S02]  /*1650*/  HADD2 R22, R12, -1032, -1032 ;  /* 0xe408e4080c167430 */ /* 0x000fe40000000000 */
[----:B------:R-:W-:Y:S02]  /*1660*/  HADD2.F32 R36, -RZ, R16.H1_H1 ;  /* 0x30000010ff247230 */ /* 0x000fe40000004100 */
[----:B------:R-:W-:Y:S02]  /*1670*/  HADD2 R28, R0, -1032, -1032 ;  /* 0xe408e408001c7430 */ /* 0x000fe40000000000 */
[--C-:B------:R-:W-:Y:S01]  /*1680*/  HADD2.F32 R12, -RZ, R2.reuse.H0_H0 ;  /* 0x20000002ff0c7230 */ /* 0x100fe20000004100 */
[----:B------:R-:W0:Y:S01]  /*1690*/  LDS.64 R16, [UR4+0x8] ;  /* 0x00000804ff107984 */ /* 0x000e220008000a00 */
[----:B------:R-:W-:Y:S01]  /*16a0*/  HADD2.F32 R35, -RZ, R2.H1_H1 ;  /* 0x30000002ff237230 */ /* 0x000fe20000004100 */
[----:B------:R-:W-:Y:S01]  /*16b0*/  LOP3.LUT R26, R26, 0x64006400, RZ, 0xfc, !PT ;  /* 0x640064001a1a7812 */ /* 0x000fe200078efcff */
[--C-:B------:R-:W-:Y:S01]  /*16c0*/  HADD2.F32 R2, -RZ, R22.reuse.H0_H0 ;  /* 0x20000016ff027230 */ /* 0x100fe20000004100 */
[----:B------:R-:W-:Y:S01]  /*16d0*/  LOP3.LUT R14, R14, 0x64006400, RZ, 0xfc, !PT ;  /* 0x640064000e0e7812 */ /* 0x000fe200078efcff */
[----:B------:R-:W-:Y:S01]  /*16e0*/  HADD2.F32 R34, -RZ, R22.H1_H1 ;  /* 0x30000016ff227230 */ /* 0x000fe20000004100 */
[----:B------:R-:W-:Y:S01]  /*16f0*/  LOP3.LUT R22, R19, 0x64006400, RZ, 0xfc, !PT ;  /* 0x6400640013167812 */ /* 0x000fe200078efcff */
[----:B------:R-:W-:-:S02]  /*1700*/  HADD2.F32 R0, -RZ, R28.H0_H0 ;  /* 0x2000001cff007230 */ /* 0x000fc40000004100 */
[----:B------:R-:W-:Y:S01]  /*1710*/  FFMA.FTZ R19, R13, R11, RZ ;  /* 0x0000000b0d137223 */ /* 0x000fe200000100ff */
[----:B------:R-:W-:Y:S01]  /*1720*/  HADD2.F32 R33, -RZ, R28.H1_H1 ;  /* 0x3000001cff217230 */ /* 0x000fe20000004100 */
[----:B------:R-:W-:Y:S01]  /*1730*/  LOP3.LUT R28, R27, 0x64006400, RZ, 0xfc, !PT ;  /* 0x640064001b1c7812 */ /* 0x000fe200078efcff */
[-C--:B------:R-:W-:Y:S02]  /*1740*/  HFMA2 R29, R22, R59.reuse.H0_H0, -72, -72 ;  /* 0xd480d480161d7431 */ /* 0x080fe4000004003b */
[C---:B------:R-:W-:Y:S01]  /*1750*/  FFMA.FTZ R22, R11.reuse, R12, RZ ;  /* 0x0000000c0b167223 */ /* 0x040fe200000100ff */
[C---:B------:R-:W-:Y:S01]  /*1760*/  FFMA.FTZ R27, R11.reuse, R2, RZ ;  /* 0x000000020b1b7223 */ /* 0x040fe200000100ff */
[----:B------:R-:W-:Y:S01]  /*1770*/  FFMA.FTZ R30, R11, R0, RZ ;  /* 0x000000000b1e7223 */ /* 0x000fe200000100ff */
[----:B------:R-:W-:Y:S01]  /*1780*/  FFMA.FTZ R11, R36, R15, R19 ;  /* 0x0000000f240b7223 */ /* 0x000fe20000010013 */
[C---:B------:R-:W-:Y:S01]  /*1790*/  FFMA.FTZ R38, R15.reuse, R35, R22 ;  /* 0x000000230f267223 */ /* 0x040fe20000010016 */
[C---:B------:R-:W-:Y:S01]  /*17a0*/  FFMA.FTZ R27, R15.reuse, R34, R27 ;  /* 0x000000220f1b7223 */ /* 0x040fe2000001001b */
[----:B------:R-:W-:Y:S01]  /*17b0*/  FFMA.FTZ R40, R15, R33, R30 ;  /* 0x000000210f287223 */ /* 0x000fe2000001001e */
[----:B------:R-:W-:-:S02]  /*17c0*/  HFMA2 R26, R26, R59.H0_H0, -72, -72 ;  /* 0xd480d4801a1a7431 */ /* 0x000fc4000004003b */
[--C-:B------:R-:W-:Y:S02]  /*17d0*/  HADD2.F32 R32, -RZ, R29.reuse.H0_H0 ;  /* 0x2000001dff207230 */ /* 0x100fe40000004100 */
[-C--:B------:R-:W-:Y:S02]  /*17e0*/  HFMA2 R15, R28, R59.reuse.H0_H0, -72, -72 ;  /* 0xd480d4801c0f7431 */ /* 0x080fe4000004003b */
[----:B------:R-:W-:Y:S02]  /*17f0*/  HADD2.F32 R31, -RZ, R29.H1_H1 ;  /* 0x3000001dff1f7230 */ /* 0x000fe40000004100 */
[----:B------:R-:W-:Y:S02]  /*1800*/  HFMA2 R14, R14, R59.H0_H0, -72, -72 ;  /* 0xd480d4800e0e7431 */ /* 0x000fe4000004003b */
[----:B------:R-:W-:Y:S02]  /*1810*/  HADD2.F32 R30, -RZ, R26.H0_H0 ;  /* 0x2000001aff1e7230 */ /* 0x000fe40000004100 */
[----:B------:R-:W-:Y:S01]  /*1820*/  FFMA.FTZ R22, R32, R25, R11 ;  /* 0x0000001920167223 */ /* 0x000fe2000001000b */
[----:B------:R-:W-:-:S02]  /*1830*/  HADD2.F32 R28, -RZ, R15.H0_H0 ;  /* 0x2000000fff1c7230 */ /* 0x000fc40000004100 */
[----:B------:R-:W-:Y:S02]  /*1840*/  HADD2.F32 R19, -RZ, R15.H1_H1 ;  /* 0x3000000fff137230 */ /* 0x000fe40000004100 */
[C---:B------:R-:W-:Y:S01]  /*1850*/  FFMA.FTZ R11, R25.reuse, R30, R38 ;  /* 0x0000001e190b7223 */ /* 0x040fe20000010026 */
[----:B------:R-:W-:Y:S02]  /*1860*/  HADD2.F32 R15, -RZ, R14.H0_H0 ;  /* 0x2000000eff0f7230 */ /* 0x000fe40000004100 */
[----:B------:R-:W-:Y:S02]  /*1870*/  HADD2.F32 R29, -RZ, R26.H1_H1 ;  /* 0x3000001aff1d7230 */ /* 0x000fe40000004100 */
[C---:B------:R-:W-:Y:S01]  /*1880*/  FFMA.FTZ R26, R25.reuse, R28, R27 ;  /* 0x0000001c191a7223 */ /* 0x040fe2000001001b */
[----:B------:R-:W-:Y:S02]  /*1890*/  HADD2.F32 R14, -RZ, R14.H1_H1 ;  /* 0x3000000eff0e7230 */ /* 0x000fe40000004100 */
[----:B------:R-:W-:Y:S01]  /*18a0*/  FFMA.FTZ R37, R25, R15, R40 ;  /* 0x0000000f19257223 */ /* 0x000fe20000010028 */
        /* <DEDUP_REMOVED lines=9> */
[----:B------:R-:W-:-:S02]  /*1940*/  LOP3.LUT R11, R11, 0x64006400, RZ, 0xfc, !PT ;  /* 0x640064000b0b7812 */ /* 0x000fc400078efcff */
[----:B------:R-:W-:Y:S02]  /*1950*/  LOP3.LUT R26, R26, 0x64006400, RZ, 0xfc, !PT ;  /* 0x640064001a1a7812 */ /* 0x000fe400078efcff */
[----:B------:R-:W-:Y:S01]  /*1960*/  LOP3.LUT R18, R18, 0x64006400, RZ, 0xfc, !PT ;  /* 0x6400640012127812 */ /* 0x000fe200078efcff */
[----:B------:R-:W-:Y:S01]  /*1970*/  HADD2 R48, R11, -1032, -1032 ;  /* 0xe408e4080b307430 */ /* 0x000fe20000000000 */
[C---:B------:R-:W-:Y:S01]  /*1980*/  LOP3.LUT R22, R23.reuse, 0xf000f, RZ, 0xc0, !PT ;  /* 0x000f000f17167812 */ /* 0x040fe200078ec0ff */
[----:B------:R-:W-:Y:S01]  /*1990*/  HADD2 R26, R26, -1032, -1032 ;  /* 0xe408e4081a1a7430 */ /* 0x000fe20000000000 */
[----:B------:R-:W-:Y:S01]  /*19a0*/  LOP3.LUT R23, R23, 0xf000f0, RZ, 0xc0, !PT ;  /* 0x00f000f017177812 */ /* 0x000fe200078ec0ff */
[----:B------:R-:W-:Y:S01]  /*19b0*/  HADD2 R50, R18, -1032, -1032 ;  /* 0xe408e40812327430 */ /* 0x000fe20000000000 */
[----:B------:R-:W-:Y:S01]  /*19c0*/  LOP3.LUT R22, R22, 0x64006400, RZ, 0xfc, !PT ;  /* 0x6400640016167812 */ /* 0x000fe200078efcff */
[----:B------:R-:W-:Y:S01]  /*19d0*/  HADD2.F32 R40, -RZ, R48.H0_H0 ;  /* 0x20000030ff287230 */ /* 0x000fe20000004100 */
[----:B------:R-:W-:Y:S01]  /*19e0*/  LOP3.LUT R20, R20, 0xf000f0, RZ, 0xc0, !PT ;  /* 0x00f000f014147812 */ /* 0x000fe200078ec0ff */
[----:B------:R-:W-:Y:S01]  /*19f0*/  HADD2.F32 R37, -RZ, R26.H0_H0 ;  /* 0x2000001aff257230 */ /* 0x000fe20000004100 */
[----:B------:R-:W-:Y:S01]  /*1a00*/  LOP3.LUT R21, R21, 0xf000f0, RZ, 0xc0, !PT ;  /* 0x00f000f015157812 */ /* 0x000fe200078ec0ff */
[----:B------:R-:W-:-:S02]  /*1a10*/  HADD2.F32 R39, -RZ, R50.H0_H0 ;  /* 0x20000032ff277230 */ /* 0x000fc40000004100 */
[----:B------:R-:W-:Y:S02]  /*1a20*/  HADD2 R42, R22, -1032, -1032 ;  /* 0xe408e408162a7430 */ /* 0x000fe40000000000 */
[----:B------:R-:W-:Y:S01]  /*1a30*/  FFMA.FTZ R22, R40, R49, R27 ;  /* 0x0000003128167223 */ /* 0x000fe2000001001b */
[----:B------:R-:W-:Y:S01]  /*1a40*/  LOP3.LUT R24, R24, 0xf000f0, RZ, 0xc0, !PT ;  /* 0x00f000f018187812 */ /* 0x000fe200078ec0ff */
[----:B------:R-:W-:Y:S01]  /*1a50*/  FFMA.FTZ R27, R49, R37, R46 ;  /* 0x00000025311b7223 */ /* 0x000fe2000001002e */
[--C-:B------:R-:W-:Y:S01]  /*1a60*/  HADD2.F32 R18, -RZ, R17.reuse.H0_H0 ;  /* 0x20000011ff127230 */ /* 0x100fe20000004100 */
[----:B------:R-:W-:Y:S01]  /*1a70*/  LOP3.LUT R46, R23, 0x64006400, RZ, 0xfc, !PT ;  /* 0x64006400172e7812 */ /* 0x000fe200078efcff */
[----:B------:R-:W-:Y:S02]  /*1a80*/  HADD2.F32 R11, -RZ, R17.H1_H1 ;  /* 0x30000011ff0b7230 */ /* 0x000fe40000004100 */
[----:B------:R-:W-:Y:S01]  /*1a90*/  FFMA.FTZ R17, R49, R39, R44 ;  /* 0x0000002731117223 */ /* 0x000fe2000001002c */
[----:B------:R-:W-:Y:S01]  /*1aa0*/  HADD2.F32 R61, -RZ, R48.H1_H1 ;  /* 0x30000030ff3d7230 */ /* 0x000fe20000004100 */
[----:B------:R-:W-:Y:S01]  /*1ab0*/  LOP3.LUT R20, R20, 0x64006400, RZ, 0xfc, !PT ;  /* 0x6400640014147812 */ /* 0x000fe200078efcff */
[--C-:B------:R-:W-:Y:S01]  /*1ac0*/  HADD2.F32 R38, -RZ, R42.reuse.H0_H0 ;  /* 0x2000002aff267230 */ /* 0x100fe20000004100 */
[----:B------:R-:W-:Y:S01]  /*1ad0*/  LOP3.LUT R44, R21, 0x64006400, RZ, 0xfc, !PT ;  /* 0x64006400152c7812 */ /* 0x000fe200078efcff */
[----:B------:R-:W-:Y:S01]  /*1ae0*/  HFMA2 R21, R46, R59.H0_H0, -72, -72 ;  /* 0xd480d4802e157431 */ /* 0x000fe2000004003b */
[----:B------:R-:W-:Y:S01]  /*1af0*/  LOP3.LUT R48, R24, 0x64006400, RZ, 0xfc, !PT ;  /* 0x6400640018307812 */ /* 0x000fe200078efcff */
[----:B------:R-:W-:-:S02]  /*1b00*/  HADD2.F32 R42, -RZ, R42.H1_H1 ;  /* 0x3000002aff2a7230 */ /* 0x000fc40000004100 */
[-C--:B------:R-:W-:Y:S02]  /*1b10*/  HFMA2 R24, R20, R59.reuse.H0_H0, -72, -72 ;  /* 0xd480d48014187431 */ /* 0x080fe4000004003b */
[----:B------:R-:W-:Y:S01]  /*1b20*/  FFMA.FTZ R25, R49, R38, R25 ;  /* 0x0000002631197223 */ /* 0x000fe20000010019 */
[----:B------:R-:W-:Y:S02]  /*1b30*/  HADD2.F32 R53, -RZ, R50.H1_H1 ;  /* 0x30000032ff357230 */ /* 0x000fe40000004100 */
[-C--:B------:R-:W-:Y:S02]  /*1b40*/  HFMA2 R20, R44, R59.reuse.H0_H0, -72, -72 ;  /* 0xd480d4802c147431 */ /* 0x080fe4000004003b */
[----:B------:R-:W-:Y:S02]  /*1b50*/  HADD2.F32 R44, -RZ, R26.H1_H1 ;  /* 0x3000001aff2c7230 */ /* 0x000fe40000004100 */
[----:B------:R-:W-:Y:S02]  /*1b60*/  HFMA2 R23, R48, R59.H0_H0, -72, -72 ;  /* 0xd480d48030177431 */ /* 0x000fe4000004003b */
[----:B------:R-:W-:-:S02]  /*1b70*/  HADD2.F32 R48, -RZ, R21.H0_H0 ;  /* 0x20000015ff307230 */ /* 0x000fc40000004100 */
[C---:B------:R-:W-:Y:S01]  /*1b80*/  FFMA.FTZ R51, R16.reuse, R42, R25 ;  /* 0x0000002a10337223 */ /* 0x040fe20000010019 */
[----:B------:R-:W-:Y:S02]  /*1b90*/  HADD2.F32 R55, -RZ, R24.H0_H0 ;  /* 0x20000018ff377230 */ /* 0x000fe40000004100 */
[----:B------:R-:W-:Y:S01]  /*1ba0*/  FFMA.FTZ R22, R61, R16, R22 ;  /* 0x000000103d167223 */ /* 0x000fe20000010016 */
[----:B------:R-:W-:Y:S02]  /*1bb0*/  HADD2.F32 R46, -RZ, R20.H0_H0 ;  /* 0x20000014ff2e7230 */ /* 0x000fe40000004100 */
[C---:B------:R-:W-:Y:S01]  /*1bc0*/  FFMA.FTZ R17, R16.reuse, R53, R17 ;  /* 0x0000003510117223 */ /* 0x040fe20000010011 */
[----:B------:R-:W-:Y:S02]  /*1bd0*/  HADD2.F32 R49, -RZ, R23.H0_H0 ;  /* 0x20000017ff317230 */ /* 0x000fe40000004100 */
[----:B------:R-:W-:Y:S01]  /*1be0*/  FFMA.FTZ R16, R16, R44, R27 ;  /* 0x0000002c10107223 */ /* 0x000fe2000001001b */
[----:B------:R-:W-:Y:S01]  /*1bf0*/  FFMA.FTZ R26, R18, R48, R51 ;  /* 0x00000030121a7223 */ /* 0x000fe20000010033 */
[----:B------:R-:W-:Y:S01]  /*1c00*/  FFMA.FTZ R25, R55, R18, R22 ;  /* 0x0000001237197223 */ /* 0x000fe20000010016 */
[----:B------:R-:W-:-:S02]  /*1c10*/  HADD2.F32 R54, -RZ, R24.H1_H1 ;  /* 0x30000018ff367230 */ /* 0x000fc40000004100 */
[C---:B------:R-:W-:Y:S01]  /*1c20*/  FFMA.FTZ R22, R18.reuse, R46, R17 ;  /* 0x0000002e12167223 */ /* 0x040fe20000010011 */
[----:B------:R-:W-:Y:S02]  /*1c30*/  HADD2.F32 R50, -RZ, R20.H1_H1 ;  /* 0x30000014ff327230 */ /* 0x000fe40000004100 */
[----:B------:R-:W-:Y:S01]  /*1c40*/  FFMA.FTZ R27, R18, R49, R16 ;  /* 0x00000031121b7223 */ /* 0x000fe20000010010 */
[----:B------:R-:W-:Y:S02]  /*1c50*/  HADD2.F32 R51, -RZ, R21.H1_H1 ;  /* 0x30000015ff337230 */ /* 0x000fe40000004100 */
[----:B------:R-:W-:Y:S01]  /*1c60*/  FFMA.FTZ R25, R54, R11, R25 ;  /* 0x0000000b36197223 */ /* 0x000fe20000010019 */
[----:B------:R-:W-:Y:S02]  /*1c70*/  HADD2.F32 R52, -RZ, R23.H1_H1 ;  /* 0x30000017ff347230 */ /* 0x000fe40000004100 */
[----:B------:R-:W-:Y:S01]  /*1c80*/  FFMA.FTZ R22, R11, R50, R22 ;  /* 0x000000320b167223 */ /* 0x000fe20000010016 */
[----:B------:R-:W-:-:S02]  /*1c90*/  HADD2.F32 R17, -RZ, R60.H1_H1 ;  /* 0x3000003cff117230 */ /* 0x000fc40000004100 */
[C---:B------:R-:W-:Y:S01]  /*1ca0*/  FFMA.FTZ R21, R11.reuse, R51, R26 ;  /* 0x000000330b157223 */ /* 0x040fe2000001001a */
[----:B------:R-:W-:Y:S02]  /*1cb0*/  HADD2.F32 R16, -RZ, R62.H0_H0 ;  /* 0x2000003eff107230 */ /* 0x000fe40000004100 */
[----:B------:R-:W-:Y:S01]  /*1cc0*/  FFMA.FTZ R24, R11, R52, R27 ;  /* 0x000000340b187223 */ /* 0x000fe2000001001b */
[----:B------:R-:W-:Y:S02]  /*1cd0*/  HADD2.F32 R18, -RZ, R60.H0_H0 ;  /* 0x2000003cff127230 */ /* 0x000fe40000004100 */
[----:B------:R-:W-:Y:S01]  /*1ce0*/  FMUL.FTZ R20, R22, R17 ;  /* 0x0000001116147220 */ /* 0x000fe20000410000 */
[----:B------:R-:W-:Y:S02]  /*1cf0*/  HADD2.F32 R11, -RZ, R62.H1_H1 ;  /* 0x3000003eff0b7230 */ /* 0x000fe40000004100 */
[----:B------:R-:W-:Y:S01]  /*1d00*/  FMUL.FTZ R21, R21, R16 ;  /* 0x0000001015157220 */ /* 0x000fe20000410000 */
[----:B------:R-:W-:Y:S01]  /*1d10*/  FMUL.FTZ R25, R25, R18 ;  /* 0x0000001219197220 */ /* 0x000fe20000410000 */
[----:B------:R-:W-:Y:S01]  /*1d20*/  F2FP.F16.F32.PACK_AB R20, RZ, R20 ;  /* 0x00000014ff14723e */ /* 0x000fe200000000ff */
[----:B------:R-:W-:-:S02]  /*1d30*/  FMUL.FTZ R24, R24, R11 ;  /* 0x0000000b18187220 */ /* 0x000fc40000410000 */
[----:B------:R-:W-:Y:S02]  /*1d40*/  F2FP.F16.F32.PACK_AB R21, RZ, R21 ;  /* 0x00000015ff15723e */ /* 0x000fe400000000ff */
[----:B------:R-:W-:Y:S01]  /*1d50*/  F2FP.F16.F32.PACK_AB R22, RZ, R25 ;  /* 0x00000019ff16723e */ /* 0x000fe200000000ff */
[--C-:B------:R-:W-:Y:S01]  /*1d60*/  HADD2 R23, R20.H0_H0, R10.reuse.H1_H1 ;  /* 0x3000000a14177230 */ /* 0x100fe20000000800 */
[----:B------:R-:W-:Y:S01]  /*1d70*/  F2FP.F16.F32.PACK_AB R24, RZ, R24 ;  /* 0x00000018ff18723e */ /* 0x000fe200000000ff */
[--C-:B------:R-:W-:Y:S02]  /*1d80*/  HADD2 R20, R21.H0_H0, R9.reuse.H0_H0 ;  /* 0x2000000915147230 */ /* 0x100fe40000000800 */
[----:B------:R-:W-:Y:S02]  /*1d90*/  HADD2 R22, R22.H0_H0, R10.H0_H0 ;  /* 0x2000000a16167230 */ /* 0x000fe40000000800 */
        /* <DEDUP_REMOVED lines=30> */
[----:B------:R-:W-:-:S02]  /*1f80*/  HADD2.F32 R64, -RZ, R26.H1_H1 ;  /* 0x3000001aff407230 */ /* 0x000fc40000004100 */
[--C-:B------:R-:W-:Y:S02]  /*1f90*/  HADD2.F32 R26, -RZ, R27.reuse.H0_H0 ;  /* 0x2000001bff1a7230 */ /* 0x100fe40000004100 */
[----:B------:R-:W-:Y:S02]  /*1fa0*/  HADD2.F32 R27, -RZ, R27.H1_H1 ;  /* 0x3000001bff1b7230 */ /* 0x000fe40000004100 */
        /* <DEDUP_REMOVED lines=135> */
.L_x_217:
[----:B------:R-:W0:Y:S01]  /*2820*/  LDC R19, c[0x0][0x23c] ;  /* 0x00008f00ff137b82 */ /* 0x000e220000000800 */
[----:B------:R-:W1:Y:S01]  /*2830*/  LDS.64 R24, [UR4+0x10] ;  /* 0x00001004ff187984 */ /* 0x000e620008000a00 */
[----:B0-----:R-:W-:-:S05]  /*2840*/  IMAD.WIDE R64, R19, 0x4, R56 ;  /* 0x0000000413407825 */ /* 0x001fca00078e0238 */
[----:B------:R-:W2:Y:S01]  /*2850*/  LDG.E.128.CONSTANT R12, desc[UR8][R64.64] ;  /* 0x00000008400c7981 */ /* 0x000ea2000c1e9d00 */
[----:B-1----:R-:W-:Y:S01]  /*2860*/  HADD2.F32 R52, -RZ, R25.H0_H0 ;  /* 0x20000019ff347230 */ /* 0x002fe20000004100 */
[----:B--2---:R-:W-:Y:S02]  /*2870*/  LOP3.LUT R2, R13, 0xf000f, RZ, 0xc0, !PT ;  /* 0x000f000f0d027812 */ /* 0x004fe400078ec0ff */
[----:B------:R-:W-:Y:S02]  /*2880*/  LOP3.LUT R9, R14, 0xf000f, RZ, 0xc0, !PT ;  /* 0x000f000f0e097812 */ /* 0x000fe400078ec0ff */
[----:B------:R-:W-:Y:S02]  /*2890*/  LOP3.LUT R2, R2, 0x64006400, RZ, 0xfc, !PT ;  /* 0x6400640002027812 */ /* 0x000fe400078efcff */
[----:B------:R-:W-:Y:S02]  /*28a0*/  LOP3.LUT R9, R9, 0x64006400, RZ, 0xfc, !PT ;  /* 0x6400640009097812 */ /* 0x000fe400078efcff */
[C---:B------:R-:W-:Y:S01]  /*28b0*/  LOP3.LUT R0, R12.reuse, 0xf000f, RZ, 0xc0, !PT ;  /* 0x000f000f0c007812 */ /* 0x040fe200078ec0ff */
[----:B------:R-:W-:Y:S01]  /*28c0*/  HADD2 R2, R2, -1032, -1032 ;  /* 0xe408e40802027430 */ /* 0x000fe20000000000 */
[----:B------:R-:W-:-:S02]  /*28d0*/  LOP3.LUT R26, R12, 0xf000f0, RZ, 0xc0, !PT ;  /* 0x00f000f00c1a7812 */ /* 0x000fc400078ec0ff */
[----:B------:R-:W-:Y:S01]  /*28e0*/  SHF.R.U32.HI R48, RZ, 0x8, R12 ;  /* 0x00000008ff307819 */ /* 0x000fe2000001160c */
[----:B------:R-:W-:Y:S01]  /*28f0*/  HADD2 R12, R9, -1032, -1032 ;  /* 0xe408e408090c7430 */ /* 0x000fe20000000000 */
[----:B------:R-:W-:Y:S01]  /*2900*/  LOP3.LUT R0, R0, 0x64006400, RZ, 0xfc, !PT ;  /* 0x6400640000007812 */ /* 0x000fe200078efcff */
[--C-:B------:R-:W-:Y:S01]  /*2910*/  HADD2.F32 R9, -RZ, R2.reuse.H0_H0 ;  /* 0x20000002ff097230 */ /* 0x100fe20000004100 */
[----:B------:R-:W-:Y:S01]  /*2920*/  LOP3.LUT R29, R15, 0xf000f, RZ, 0xc0, !PT ;  /* 0x000f000f0f1d7812 */ /* 0x000fe200078ec0ff */
[----:B------:R-:W-:Y:S01]  /*2930*/  HADD2.F32 R39, -RZ, R2.H1_H1 ;  /* 0x30000002ff277230 */ /* 0x000fe20000004100 */
[----:B------:R-:W-:Y:S01]  /*2940*/  LOP3.LUT R27, R13, 0xf000f0, RZ, 0xc0, !PT ;  /* 0x00f000f00d1b7812 */ /* 0x000fe200078ec0ff */
[--C-:B------:R-:W-:Y:S01]  /*2950*/  HADD2.F32 R2, -RZ, R12.reuse.H0_H0 ;  /* 0x2000000cff027230 */ /* 0x100fe20000004100 */
[----:B------:R-:W-:Y:S01]  /*2960*/  SHF.R.U32.HI R49, RZ, 0x8, R13 ;  /* 0x00000008ff317819 */ /* 0x000fe2000001160d */
[----:B------:R-:W-:Y:S02]  /*2970*/  HADD2.F32 R38, -RZ, R12.H1_H1 ;  /* 0x3000000cff267230 */ /* 0x000fe40000004100 */
[----:B------:R-:W-:Y:S01]  /*2980*/  HADD2 R0, R0, -1032, -1032 ;  /* 0xe408e40800007430 */ /* 0x000fe20000000000 */
[----:B------:R-:W0:Y:S01]  /*2990*/  LDS.64 R12, [UR4+0x18] ;  /* 0x00001804ff0c7984 */ /* 0x000e220008000a00 */
[----:B------:R-:W-:-:S02]  /*29a0*/  LOP3.LUT R29, R29, 0x64006400, RZ, 0xfc, !PT ;  /* 0x640064001d1d7812 */ /* 0x000fc400078efcff */
[----:B------:R-:W-:Y:S01]  /*29b0*/  LOP3.LUT R28, R14, 0xf000f0, RZ, 0xc0, !PT ;  /* 0x00f000f00e1c7812 */ /* 0x000fe200078ec0ff */
[--C-:B------:R-:W-:Y:S01]  /*29c0*/  HADD2.F32 R10, -RZ, R0.reuse.H0_H0 ;  /* 0x20000000ff0a7230 */ /* 0x100fe20000004100 */
[----:B------:R-:W-:Y:S01]  /*29d0*/  LOP3.LUT R26, R26, 0x64006400, RZ, 0xfc, !PT ;  /* 0x640064001a1a7812 */ /* 0x000fe200078efcff */
[----:B------:R-:W-:Y:S01]  /*29e0*/  HADD2.F32 R40, -RZ, R0.H1_H1 ;  /* 0x30000000ff287230 */ /* 0x000fe20000004100 */
[----:B------:R-:W-:Y:S01]  /*29f0*/  LOP3.LUT R31, R15, 0xf000f0, RZ, 0xc0, !PT ;  /* 0x00f000f00f1f7812 */ /* 0x000fe200078ec0ff */
[----:B------:R-:W-:Y:S01]  /*2a00*/  HADD2 R29, R29, -1032, -1032 ;  /* 0xe408e4081d1d7430 */ /* 0x000fe20000000000 */
[----:B------:R-:W-:Y:S02]  /*2a10*/  LOP3.LUT R0, R27, 0x64006400, RZ, 0xfc, !PT ;  /* 0x640064001b007812 */ /* 0x000fe400078efcff */
[----:B------:R-:W-:Y:S01]  /*2a20*/  LOP3.LUT R30, R28, 0x64006400, RZ, 0xfc, !PT ;  /* 0x640064001c1e7812 */ /* 0x000fe200078efcff */
[-C--:B------:R-:W-:Y:S01]  /*2a30*/  HFMA2 R28, R26, R59.reuse.H0_H0, -72, -72 ;  /* 0xd480d4801a1c7431 */ /* 0x080fe2000004003b */
[----:B------:R-:W-:Y:S01]  /*2a40*/  SHF.R.U32.HI R51, RZ, 0x8, R15 ;  /* 0x00000008ff337819 */ /* 0x000fe2000001160f */
[----:B------:R-:W-:Y:S01]  /*2a50*/  HADD2.F32 R15, -RZ, R24.H0_H0 ;  /* 0x20000018ff0f7230 */ /* 0x000fe20000004100 */
[----:B------:R-:W-:Y:S01]  /*2a60*/  LOP3.LUT R32, R31, 0x64006400, RZ, 0xfc, !PT ;  /* 0x640064001f207812 */ /* 0x000fe200078efcff */
[----:B------:R-:W-:Y:S01]  /*2a70*/  HFMA2 R26, R0, R59.H0_H0, -72, -72 ;  /* 0xd480d480001a7431 */ /* 0x000fe2000004003b */
[----:B------:R-:W-:Y:S01]  /*2a80*/  SHF.R.U32.HI R50, RZ, 0x8, R14 ;  /* 0x00000008ff327819 */ /* 0x000fe2000001160e */
[----:B------:R-:W-:-:S02]  /*2a90*/  HADD2.F32 R0, -RZ, R29.H0_H0 ;  /* 0x2000001dff007230 */ /* 0x000fc40000004100 */
[-C--:B------:R-:W-:Y:S02]  /*2aa0*/  HFMA2 R27, R30, R59.reuse.H0_H0, -72, -72 ;  /* 0xd480d4801e1b7431 */ /* 0x080fe4000004003b */
[----:B------:R-:W-:Y:S02]  /*2ab0*/  HADD2.F32 R14, -RZ, R24.H1_H1 ;  /* 0x30000018ff0e7230 */ /* 0x000fe40000004100 */
[C---:B------:R-:W-:Y:S01]  /*2ac0*/  FFMA.FTZ R31, R15.reuse, R9, RZ ;  /* 0x000000090f1f7223 */ /* 0x040fe200000100ff */
[----:B------:R-:W-:Y:S02]  /*2ad0*/  HADD2.F32 R24, -RZ, R25.H1_H1 ;  /* 0x30000019ff187230 */ /* 0x000fe40000004100 */
[----:B------:R-:W-:Y:S02]  /*2ae0*/  HFMA2 R25, R32, R59.H0_H0, -72, -72 ;  /* 0xd480d48020197431 */ /* 0x000fe4000004003b */
[----:B------:R-:W-:Y:S02]  /*2af0*/  HADD2.F32 R37, -RZ, R29.H1_H1 ;  /* 0x3000001dff257230 */ /* 0x000fe40000004100 */
[----:B------:R-:W-:Y:S01]  /*2b00*/  FFMA.FTZ R29, R10, R15, RZ ;  /* 0x0000000f0a1d7223 */ /* 0x000fe200000100ff */
[C---:B------:R-:W-:Y:S01]  /*2b10*/  FFMA.FTZ R53, R15.reuse, R2, RZ ;  /* 0x000000020f357223 */ /* 0x040fe200000100ff */
[----:B------:R-:W-:Y:S01]  /*2b20*/  FFMA.FTZ R30, R15, R0, RZ ;  /* 0x000000000f1e7223 */ /* 0x000fe200000100ff */
[----:B------:R-:W-:-:S02]  /*2b30*/  HADD2.F32 R36, -RZ, R28.H0_H0 ;  /* 0x2000001cff247230 */ /* 0x000fc40000004100 */
[----:B------:R-:W-:Y:S01]  /*2b40*/  FFMA.FTZ R15, R40, R14, R29 ;  /* 0x0000000e280f7223 */ /* 0x000fe2000001001d */
[----:B------:R-:W-:Y:S02]  /*2b50*/  HADD2.F32 R35, -RZ, R26.H0_H0 ;  /* 0x2000001aff237230 */ /* 0x000fe40000004100 */
        /* <DEDUP_REMOVED lines=28> */
[----:B------:R-:W-:Y:S01]  /*2d20*/  FFMA.FTZ R52, R24, R29, R52 ;  /* 0x0000001d18347223 */ /* 0x000fe20000010034 */
[----:B------:R-:W-:Y:S02]  /*2d30*/  HADD2 R14, R28, -1032, -1032 ;  /* 0xe408e4081c0e7430 */ /* 0x000fe40000000000 */
[----:B------:R-:W-:Y:S01]  /*2d40*/  HADD2.F32 R28, -RZ, R46.H0_H0 ;  /* 0x2000002eff1c7230 */ /* 0x000fe20000004100 */
[----:B------:R-:W-:Y:S01]  /*2d50*/  LOP3.LUT R48, R48, 0xf000f0, RZ, 0xc0, !PT ;  /* 0x00f000f030307812 */ /* 0x000fe200078ec0ff */
[----:B------:R-:W-:Y:S01]  /*2d60*/  HADD2.F32 R27, -RZ, R44.H0_H0 ;  /* 0x2000002cff1b7230 */ /* 0x000fe20000004100 */
[----:B------:R-:W-:Y:S01]  /*2d70*/  LOP3.LUT R49, R49, 0xf000f0, RZ, 0xc0, !PT ;  /* 0x00f000f031317812 */ /* 0x000fe200078ec0ff */
        /* <DEDUP_REMOVED lines=14> */
[----:B------:R-:W-:-:S02]  /*2e60*/  HADD2.F32 R68, -RZ, R13.H0_H0 ;  /* 0x2000000dff447230 */ /* 0x000fc40000004100 */
[----:B------:R-:W-:Y:S01]  /*2e70*/  FFMA.FTZ R14, R24, R12, R53 ;  /* 0x0000000c180e7223 */ /* 0x000fe20000010035 */
[C---:B------:R-:W-:Y:S01]  /*2e80*/  FFMA.FTZ R63, R12.reuse, R46, R63 ;  /* 0x0000002e0c3f7223 */ /* 0x040fe2000001003f */
[C---:B------:R-:W-:Y:S01]  /*2e90*/  FFMA.FTZ R61, R12.reuse, R44, R61 ;  /* 0x0000002c0c3d7223 */ /* 0x040fe2000001003d */
[----:B------:R-:W-:Y:S01]  /*2ea0*/  FFMA.FTZ R52, R12, R42, R15 ;  /* 0x0000002a0c347223 */ /* 0x000fe2000001000f */
[----:B------:R-:W-:Y:S01]  /*2eb0*/  LOP3.LUT R12, R50, 0xf000f0, RZ, 0xc0, !PT ;  /* 0x00f000f0320c7812 */ /* 0x000fe200078ec0ff */
[----:B------:R-:W-:Y:S01]  /*2ec0*/  HFMA2 R51, R48, R59.H0_H0, -72, -72 ;  /* 0xd480d48030337431 */ /* 0x000fe2000004003b */
[----:B------:R-:W-:Y:S01]  /*2ed0*/  LOP3.LUT R50, R49, 0x64006400, RZ, 0xfc, !PT ;  /* 0x6400640031327812 */ /* 0x000fe200078efcff */
[----:B------:R-:W-:Y:S01]  /*2ee0*/  HADD2.F32 R13, -RZ, R13.H1_H1 ;  /* 0x3000000dff0d7230 */ /* 0x000fe20000004100 */
[----:B------:R-:W-:Y:S02]  /*2ef0*/  LOP3.LUT R12, R12, 0x64006400, RZ, 0xfc, !PT ;  /* 0x640064000c0c7812 */ /* 0x000fe400078efcff */
[----:B------:R-:W-:-:S02]  /*2f00*/  HADD2.F32 R55, -RZ, R51.H0_H0 ;  /* 0x20000033ff377230 */ /* 0x000fc40000004100 */
[-C--:B------:R-:W-:Y:S02]  /*2f10*/  HFMA2 R50, R50, R59.reuse.H0_H0, -72, -72 ;  /* 0xd480d48032327431 */ /* 0x080fe4000004003b */
[-C--:B------:R-:W-:Y:S02]  /*2f20*/  HFMA2 R15, R12, R59.reuse.H0_H0, -72, -72 ;  /* 0xd480d4800c0f7431 */ /* 0x080fe4000004003b */
[----:B------:R-:W-:Y:S02]  /*2f30*/  HFMA2 R12, R54, R59.H0_H0, -72, -72 ;  /* 0xd480d480360c7431 */ /* 0x000fe4000004003b */
[----:B------:R-:W-:Y:S02]  /*2f40*/  HADD2.F32 R53, -RZ, R50.H0_H0 ;  /* 0x20000032ff357230 */ /* 0x000fe40000004100 */
[----:B------:R-:W-:Y:S02]  /*2f50*/  HADD2.F32 R48, -RZ, R15.H0_H0 ;  /* 0x2000000fff307230 */ /* 0x000fe40000004100 */
[----:B------:R-:W-:-:S02]  /*2f60*/  HADD2.F32 R49, -RZ, R12.H0_H0 ;  /* 0x2000000cff317230 */ /* 0x000fc40000004100 */
[----:B------:R-:W-:Y:S02]  /*2f70*/  HADD2.F32 R54, -RZ, R51.H1_H1 ;  /* 0x30000033ff367230 */ /* 0x000fe40000004100 */
[----:B------:R-:W-:Y:S01]  /*2f80*/  FFMA.FTZ R51, R55, R68, R14 ;  /* 0x0000004437337223 */ /* 0x000fe2000001000e */
[C---:B------:R-:W-:Y:S01]  /*2f90*/  FFMA.FTZ R14, R68.reuse, R53, R63 ;  /* 0x00000035440e7223 */ /* 0x040fe2000001003f */
[C---:B------:R-:W-:Y:S01]  /*2fa0*/  FFMA.FTZ R66, R68.reuse, R48, R61 ;  /* 0x0000003044427223 */ /* 0x040fe2000001003d */
[----:B------:R-:W-:Y:S01]  /*2fb0*/  FFMA.FTZ R61, R68, R49, R52 ;  /* 0x00000031443d7223 */ /* 0x000fe20000010034 */
[----:B------:R-:W-:Y:S01]  /*2fc0*/  FFMA.FTZ R63, R54, R13, R51 ;  /* 0x0000000d363f7223 */ /* 0x000fe20000010033 */
[----:B------:R-:W-:Y:S02]  /*2fd0*/  HADD2.F32 R50, -RZ, R50.H1_H1 ;  /* 0x30000032ff327230 */ /* 0x000fe40000004100 */
[----:B------:R-:W-:Y:S02]  /*2fe0*/  HADD2.F32 R51, -RZ, R15.H1_H1 ;  /* 0x3000000fff337230 */ /* 0x000fe40000004100 */
[----:B------:R-:W-:Y:S01]  /*2ff0*/  FMUL.FTZ R15, R18, R63 ;  /* 0x0000003f120f7220 */ /* 0x000fe20000410000 */
[----:B------:R-:W-:-:S02]  /*3000*/  HADD2.F32 R52, -RZ, R12.H1_H1 ;  /* 0x3000000cff347230 */ /* 0x000fc40000004100 */
[C---:B------:R-:W-:Y:S01]  /*3010*/  FFMA.FTZ R14, R13.reuse, R50, R14 ;  /* 0x000000320d0e7223 */ /* 0x040fe2000001000e */
[C---:B------:R-:W-:Y:S01]  /*3020*/  FFMA.FTZ R63, R13.reuse, R51, R66 ;  /* 0x000000330d3f7223 */ /* 0x040fe20000010042 */
[----:B------:R-:W-:Y:S01]  /*3030*/  F2FP.F16.F32.PACK_AB R15, RZ, R15 ;  /* 0x0000000fff0f723e */ /* 0x000fe200000000ff */
[----:B------:R-:W-:Y:S01]  /*3040*/  FFMA.FTZ R12, R13, R52, R61 ;  /* 0x000000340d0c7223 */ /* 0x000fe2000001003d */
[----:B------:R-:W-:Y:S01]  /*3050*/  FMUL.FTZ R14, R17, R14 ;  /* 0x0000000e110e7220 */ /* 0x000fe20000410000 */
[----:B------:R-:W-:Y:S02]  /*3060*/  FMUL.FTZ R63, R16, R63 ;  /* 0x0000003f103f7220 */ /* 0x000fe40000410000 */
[----:B------:R-:W-:Y:S01]  /*3070*/  FMUL.FTZ R12, R11, R12 ;  /* 0x0000000c0b0c7220 */ /* 0x000fe20000410000 */
[----:B------:R-:W-:Y:S01]  /*3080*/  HADD2 R22, R15.H0_H0, R22.H0_H0 ;  /* 0x200000160f167230 */ /* 0x000fe20000000800 */
[----:B------:R-:W-:Y:S02]  /*3090*/  F2FP.F16.F32.PACK_AB R14, RZ, R14 ;  /* 0x0000000eff0e723e */ /* 0x000fe400000000ff */
[----:B------:R-:W-:-:S02]  /*30a0*/  F2FP.F16.F32.PACK_AB R63, RZ, R63 ;  /* 0x0000003fff3f723e */ /* 0x000fc400000000ff */
        /* <DEDUP_REMOVED lines=19> */
[----:B------:R-:W0:Y:S01]  /*31e0*/  LDS.64 R14, [UR4+0x98] ;  /* 0x00009804ff0e7984 */ /* 0x000e220008000a00 */
[-C--:B------:R-:W-:Y:S01]  /*31f0*/  FFMA.FTZ R66, R35, R67.reuse, R66 ;  /* 0x0000004323427223 */ /* 0x080fe20000010042 */
[-C--:B------:R-:W-:Y:S01]  /*3200*/  FFMA.FTZ R61, R34, R67.reuse, R61 ;  /* 0x00000043223d7223 */ /* 0x080fe2000001003d */
[----:B------:R-:W-:Y:S01]  /*3210*/  FFMA.FTZ R12, R33, R67, R12 ;  /* 0x00000043210c7223 */ /* 0x000fe2000001000c */
[----:B------:R-:W-:-:S05]  /*3220*/  HADD2.F32 R67, -RZ, R13.H1_H1 ;  /* 0x3000000dff437230 */ /* 0x000fca0000004100 */
        /* <DEDUP_REMOVED lines=147> */
.L_x_218:
        /* <DEDUP_REMOVED lines=26> */
[--C-:B------:R-:W-:Y:S01]  /*3d00*/  HADD2.F32 R10, -RZ, R0.reuse.H0_H0 ;  /* 0x20000000ff0a7230 */ /* 0x100fe20000004100 */
[----:B------:R-:W-:Y:S01]  /*3d10*/  SHF.R.U32.HI R48, RZ, 0x8, R12 ;  /* 0x00000008ff307819 */ /* 0x000fe2000001160c */
[----:B------:R-:W-:Y:S01]  /*3d20*/  HADD2.F32 R40, -RZ, R0.H1_H1 ;  /* 0x30000000ff287230 */ /* 0x000fe20000004100 */
[----:B------:R-:W-:Y:S02]  /*3d30*/  LOP3.LUT R12, R13, 0xf000f0, RZ, 0xc0, !PT ;  /* 0x00f000f00d0c7812 */ /* 0x000fe400078ec0ff */
[----:B------:R-:W-:-:S02]  /*3d40*/  LOP3.LUT R0, R27, 0x64006400, RZ, 0xfc, !PT ;  /* 0x640064001b007812 */ /* 0x000fc400078efcff */
[----:B------:R-:W-:Y:S01]  /*3d50*/  LOP3.LUT R30, R29, 0x64006400, RZ, 0xfc, !PT ;  /* 0x640064001d1e7812 */ /* 0x000fe200078efcff */
[----:B------:R-:W-:Y:S01]  /*3d60*/  HADD2 R29, R28, -1032, -1032 ;  /* 0xe408e4081c1d7430 */ /* 0x000fe20000000000 */
[----:B------:R-:W-:Y:S01]  /*3d70*/  LOP3.LUT R26, R26, 0x64006400, RZ, 0xfc, !PT ;  /* 0x640064001a1a7812 */ /* 0x000fe200078efcff */
[-C--:B------:R-:W-:Y:S01]  /*3d80*/  HFMA2 R27, R0, R59.reuse.H0_H0, -72, -72 ;  /* 0xd480d480001b7431 */ /* 0x080fe2000004003b */
[----:B------:R-:W-:Y:S02]  /*3d90*/  LOP3.LUT R12, R12, 0x64006400, RZ, 0xfc, !PT ;  /* 0x640064000c0c7812 */ /* 0x000fe400078efcff */
        /* <DEDUP_REMOVED lines=61> */
[--C-:B------:R-:W-:Y:S01]  /*4170*/  HADD2.F32 R66, -RZ, R15.reuse.H0_H0 ;  /* 0x2000000fff427230 */ /* 0x100fe20000004100 */
[----:B------:R-:W-:Y:S01]  /*4180*/  LOP3.LUT R51, R51, 0xf000f0, RZ, 0xc0, !PT ;  /* 0x00f000f033337812 */ /* 0x000fe200078ec0ff */
[----:B------:R-:W-:Y:S01]  /*4190*/  FFMA.FTZ R24, R12, R14, R61 ;  /* 0x0000000e0c187223 */ /* 0x000fe2000001003d */
[C---:B------:R-:W-:Y:S01]  /*41a0*/  FFMA.FTZ R25, R14.reuse, R46, R25 ;  /* 0x0000002e0e197223 */ /* 0x040fe20000010019 */
[C---:B------:R-:W-:Y:S01]  /*41b0*/  FFMA.FTZ R68, R14.reuse, R44, R55 ;  /* 0x0000002c0e447223 */ /* 0x040fe20000010037 */
[----:B------:R-:W-:Y:S01]  /*41c0*/  FFMA.FTZ R53, R14, R42, R53 ;  /* 0x0000002a0e357223 */ /* 0x000fe20000010035 */
[----:B------:R-:W-:Y:S01]  /*41d0*/  LOP3.LUT R48, R48, 0x64006400, RZ, 0xfc, !PT ;  /* 0x6400640030307812 */ /* 0x000fe200078efcff */
[----:B------:R-:W-:Y:S01]  /*41e0*/  HADD2.F32 R15, -RZ, R15.H1_H1 ;  /* 0x3000000fff0f7230 */ /* 0x000fe20000004100 */
[----:B------:R-:W-:-:S02]  /*41f0*/  LOP3.LUT R14, R49, 0x64006400, RZ, 0xfc, !PT ;  /* 0x64006400310e7812 */ /* 0x000fc400078efcff */
[----:B------:R-:W-:Y:S01]  /*4200*/  LOP3.LUT R50, R50, 0x64006400, RZ, 0xfc, !PT ;  /* 0x6400640032327812 */ /* 0x000fe200078efcff */
[-C--:B------:R-:W-:Y:S01]  /*4210*/  HFMA2 R54, R48, R59.reuse.H0_H0, -72, -72 ;  /* 0xd480d48030367431 */ /* 0x080fe2000004003b */
[----:B------:R-:W-:Y:S01]  /*4220*/  LOP3.LUT R49, R51, 0x64006400, RZ, 0xfc, !PT ;  /* 0x6400640033317812 */ /* 0x000fe200078efcff */
[-C--:B------:R-:W-:Y:S02]  /*4230*/  HFMA2 R51, R14, R59.reuse.H0_H0, -72, -72 ;  /* 0xd480d4800e337431 */ /* 0x080fe4000004003b */
[-C--:B------:R-:W-:Y:S02]  /*4240*/  HFMA2 R52, R50, R59.reuse.H0_H0, -72, -72 ;  /* 0xd480d48032347431 */ /* 0x080fe4000004003b */
[----:B------:R-:W-:Y:S02]  /*4250*/  HADD2.F32 R55, -RZ, R54.H0_H0 ;  /* 0x20000036ff377230 */ /* 0x000fe40000004100 */
[----:B------:R-:W-:Y:S02]  /*4260*/  HFMA2 R14, R49, R59.H0_H0, -72, -72 ;  /* 0xd480d480310e7431 */ /* 0x000fe4000004003b */
[----:B------:R-:W-:-:S02]  /*4270*/  HADD2.F32 R50, -RZ, R51.H0_H0 ;  /* 0x20000033ff327230 */ /* 0x000fc40000004100 */
[----:B------:R-:W-:Y:S02]  /*4280*/  HADD2.F32 R49, -RZ, R52.H0_H0 ;  /* 0x20000034ff317230 */ /* 0x000fe40000004100 */
        /* <DEDUP_REMOVED lines=11> */
[C---:B------:R-:W-:Y:S01]  /*4340*/  FFMA.FTZ R25, R15.reuse, R52, R25 ;  /* 0x000000340f197223 */ /* 0x040fe20000010019 */
[----:B------:R-:W-:Y:S01]  /*4350*/  FMUL.FTZ R61, R18, R61 ;  /* 0x0000003d123d7220 */ /* 0x000fe20000410000 */
[----:B------:R-:W-:Y:S01]  /*4360*/  FFMA.FTZ R66, R15, R53, R66 ;  /* 0x000000350f427223 */ /* 0x000fe20000010042 */
[----:B------:R-:W-:Y:S01]  /*4370*/  FMUL.FTZ R24, R17, R24 ;  /* 0x0000001811187220 */ /* 0x000fe20000410000 */
[----:B------:R-:W-:Y:S02]  /*4380*/  FMUL.FTZ R25, R16, R25 ;  /* 0x0000001910197220 */ /* 0x000fe40000410000 */
[----:B------:R-:W-:Y:S01]  /*4390*/  FMUL.FTZ R66, R11, R66 ;  /* 0x000000420b427220 */ /* 0x000fe20000410000 */
[----:B------:R-:W-:-:S02]  /*43a0*/  F2FP.F16.F32.PACK_AB R61, RZ, R61 ;  /* 0x0000003dff3d723e */ /* 0x000fc400000000ff */
        /* <DEDUP_REMOVED lines=44> */
[----:B------:R-:W-:-:S03]  /*4670*/  FFMA.FTZ R66, R50, R14, R67 ;  /* 0x0000000e32427223 */ /* 0x000fc60000010043 */
[----:B------:R-:W-:Y:S01]  /*4680*/  FFMA.FTZ R25, R54, R24, R61 ;  /* 0x0000001836197223 */ /* 0x000fe2000001003d */
[-C--:B------:R-:W-:Y:S01]  /*4690*/  FFMA.FTZ R61, R49, R14.reuse, R68 ;  /* 0x0000000e313d7223 */ /* 0x080fe20000010044 */
[----:B------:R-:W-:Y:S01]  /*46a0*/  FFMA.FTZ R14, R48, R14, R15 ;  /* 0x0000000e300e7223 */ /* 0x000fe2000001000f */
[-C--:B------:R-:W-:Y:S01]  /*46b0*/  FFMA.FTZ R66, R51, R24.reuse, R66 ;  /* 0x0000001833427223 */ /* 0x080fe20000010042 */
[----:B------:R-:W-:Y:S01]  /*46c0*/  FMUL.FTZ R25, R18, R25 ;  /* 0x0000001912197220 */ /* 0x000fe20000410000 */
[-C--:B------:R-:W-:Y:S01]  /*46d0*/  FFMA.FTZ R61, R52, R24.reuse, R61 ;  /* 0x00000018343d7223 */ /* 0x080fe2000001003d */
[----:B------:R-:W-:Y:S01]  /*46e0*/  FFMA.FTZ R14, R53, R24, R14 ;  /* 0x00000018350e7223 */ /* 0x000fe2000001000e */
[----:B------:R-:W-:Y:S02]  /*46f0*/  FMUL.FTZ R66, R17, R66 ;  /* 0x0000004211427220 */ /* 0x000fe40000410000 */
[----:B------:R-:W-:Y:S01]  /*4700*/  FMUL.FTZ R61, R16, R61 ;  /* 0x0000003d103d7220 */ /* 0x000fe20000410000 */
        /* <DEDUP_REMOVED lines=120> */
.L_x_219:
[----:B------:R-:W-:Y:S01]  /*4e90*/  IMAD.WIDE R12, R19, 0x4, R64 ;  /* 0x00000004130c7825 */ /* 0x000fe200078e0240 */
[----:B------:R-:W0:Y:S05]  /*4ea0*/  LDS.64 R24, [UR4+0x30] ;  /* 0x00003004ff187984 */ /* 0x000e2a0008000a00 */
[----:B------:R-:W2:Y:S01]  /*4eb0*/  LDG.E.128.CONSTANT R12, desc[UR8][R12.64] ;  /* 0x000000080c0c7981 */ /* 0x000ea2000c1e9d00 */
[----:B------:R-:W-:Y:S02]  /*4ec0*/  PRMT R22, R22, 0x5410, R23 ;  /* 0x0000541016167816 */ /* 0x000fe40000000017 */
[----:B------:R-:W-:Y:S01]  /*4ed0*/  PRMT R20, R20, 0x5410, R21 ;  /* 0x0000541014147816 */ /* 0x000fe20000000015 */
[----:B0-----:R-:W-:-:S02]  /*4ee0*/  HADD2.F32 R9, -RZ, R24.H0_H0 ;  /* 0x20000018ff097230 */ /* 0x001fc40000004100 */
[--C-:B------:R-:W-:Y:S02]  /*4ef0*/  HADD2.F32 R35, -RZ, R25.reuse.H0_H0 ;  /* 0x20000019ff237230 */ /* 0x100fe40000004100 */
[----:B------:R-:W-:Y:S01]  /*4f00*/  HADD2.F32 R10, -RZ, R25.H1_H1 ;  /* 0x30000019ff0a7230 */ /* 0x000fe20000004100 */
[----:B--2---:R-:W-:Y:S02]  /*4f10*/  LOP3.LUT R2, R13, 0xf000f, RZ, 0xc0, !PT ;  /* 0x000f000f0d027812 */ /* 0x004fe400078ec0ff */
[----:B------:R-:W-:Y:S02]  /*4f20*/  LOP3.LUT R26, R14, 0xf000f, RZ, 0xc0, !PT ;  /* 0x000f000f0e1a7812 */ /* 0x000fe400078ec0ff */
[C---:B------:R-:W-:Y:S02]  /*4f30*/  LOP3.LUT R0, R12.reuse, 0xf000f, RZ, 0xc0, !PT ;  /* 0x000f000f0c007812 */ /* 0x040fe400078ec0ff */
[----:B------:R-:W-:Y:S02]  /*4f40*/  LOP3.LUT R19, R12, 0xf000f0, RZ, 0xc0, !PT ;  /* 0x00f000f00c137812 */ /* 0x000fe400078ec0ff */
[----:B------:R-:W-:-:S02]  /*4f50*/  SHF.R.U32.HI R38, RZ, 0x8, R12 ;  /* 0x00000008ff267819 */ /* 0x000fc4000001160c */
[C---:B------:R-:W-:Y:S02]  /*4f60*/  LOP3.LUT R12, R15.reuse, 0xf000f, RZ, 0xc0, !PT ;  /* 0x000f000f0f0c7812 */ /* 0x040fe400078ec0ff */
        /* <DEDUP_REMOVED lines=26> */
[-C--:B------:R-:W-:Y:S02]  /*5110*/  HFMA2 R29, R26, R59.reuse.H0_H0, -72, -72 ;  /* 0xd480d4801a1d7431 */ /* 0x080fe4000004003b */
[----:B------:R-:W-:Y:S01]  /*5120*/  HADD2.F32 R31, -RZ, R28.H1_H1 ;  /* 0x3000001cff1f7230 */ /* 0x000fe20000004100 */
[----:B------:R-:W-:Y:S01]  /*5130*/  LOP3.LUT R28, R27, 0x64006400, RZ, 0xfc, !PT ;  /* 0x640064001b1c7812 */ /* 0x000fe200078efcff */
[----:B------:R-:W-:Y:S01]  /*5140*/  FFMA.FTZ R19, R13, R9, RZ ;  /* 0x000000090d137223 */ /* 0x000fe200000100ff */
        /* <DEDUP_REMOVED lines=8> */
[-C--:B------:R-:W-:Y:S02]  /*51d0*/  HFMA2 R19, R30, R59.reuse.H0_H0, -72, -72 ;  /* 0xd480d4801e137431 */ /* 0x080fe4000004003b */
[----:B------:R-:W-:Y:S02]  /*51e0*/  HADD2.F32 R30, -RZ, R29.H0_H0 ;  /* 0x2000001dff1e7230 */ /* 0x000fe40000004100 */
[----:B------:R-:W-:Y:S02]  /*51f0*/  HFMA2 R14, R14, R59.H0_H0, -72, -72 ;  /* 0xd480d4800e0e7431 */ /* 0x000fe4000004003b */
[--C-:B------:R-:W-:Y:S02]  /*5200*/  HADD2.F32 R28, -RZ, R15.reuse.H0_H0 ;  /* 0x2000000fff1c7230 */ /* 0x100fe40000004100 */
[----:B------:R-:W-:Y:S02]  /*5210*/  HADD2.F32 R27, -RZ, R15.H1_H1 ;  /* 0x3000000fff1b7230 */ /* 0x000fe40000004100 */
[----:B------:R-:W-:Y:S01]  /*5220*/  FFMA.FTZ R44, R30, R35, R9 ;  /* 0x000000231e2c7223 */ /* 0x000fe20000010009 */
[----:B------:R-:W-:-:S02]  /*5230*/  HADD2.F32 R26, -RZ, R19.H0_H0 ;  /* 0x20000013ff1a7230 */ /* 0x000fc40000004100 */
[C---:B------:R-:W-:Y:S01]  /*5240*/  FFMA.FTZ R9, R35.reuse, R28, R36 ;  /* 0x0000001c23097223 */ /* 0x040fe20000010024 */
[--C-:B------:R-:W-:Y:S01]  /*5250*/  HADD2.F32 R15, -RZ, R14.reuse.H0_H0 ;  /* 0x2000000eff0f7230 */ /* 0x100fe20000004100 */
[----:B------:R-:W-:Y:S01]  /*5260*/  LOP3.LUT R36, R48, 0xf000f, RZ, 0xc0, !PT ;  /* 0x000f000f30247812 */ /* 0x000fe200078ec0ff */
[----:B------:R-:W-:Y:S02]  /*5270*/  HADD2.F32 R29, -RZ, R29.H1_H1 ;  /* 0x3000001dff1d7230 */ /* 0x000fe40000004100 */
[C---:B------:R-:W-:Y:S01]  /*5280*/  FFMA.FTZ R42, R35.reuse, R26, R37 ;  /* 0x0000001a232a7223 */ /* 0x040fe20000010025 */
[----:B------:R-:W-:Y:S02]  /*5290*/  HADD2.F32 R19, -RZ, R19.H1_H1 ;  /* 0x30000013ff137230 */ /* 0x000fe40000004100 */
[----:B------:R-:W-:Y:S01]  /*52a0*/  FFMA.FTZ R55, R35, R15, R40 ;  /* 0x0000000f23377223 */ /* 0x000fe20000010028 */
[----:B------:R-:W-:Y:S02]  /*52b0*/  HADD2.F32 R14, -RZ, R14.H1_H1 ;  /* 0x3000000eff0e7230 */ /* 0x000fe40000004100 */
        /* <DEDUP_REMOVED lines=13> */
[----:B------:R-:W-:Y:S01]  /*5390*/  LOP3.LUT R36, R36, 0x64006400, RZ, 0xfc, !PT ;  /* 0x6400640024247812 */ /* 0x000fe200078efcff */
[----:B------:R-:W-:Y:S02]  /*53a0*/  HADD2 R63, R10, -1032, -1032 ;  /* 0xe408e4080a3f7430 */ /* 0x000fe40000000000 */
[----:B------:R-:W-:Y:S02]  /*53b0*/  HADD2.F32 R9, -RZ, R25.H0_H0 ;  /* 0x20000019ff097230 */ /* 0x000fe40000004100 */
[----:B------:R-:W-:Y:S02]  /*53c0*/  HADD2 R40, R35, -1032, -1032 ;  /* 0xe408e40823287430 */ /* 0x000fe40000000000 */
[----:B------:R-:W-:-:S02]  /*53d0*/  HADD2.F32 R37, -RZ, R61.H0_H0 ;  /* 0x2000003dff257230 */ /* 0x000fc40000004100 */
[----:B------:R-:W-:Y:S02]  /*53e0*/  HADD2 R50, R36, -1032, -1032 ;  /* 0xe408e40824327430 */ /* 0x000fe40000000000 */
[----:B------:R-:W-:Y:S01]  /*53f0*/  HADD2.F32 R36, -RZ, R63.H0_H0 ;  /* 0x2000003fff247230 */ /* 0x000fe20000004100 */
[----:B------:R-:W-:Y:S01]  /*5400*/  LOP3.LUT R38, R38, 0xf000f0, RZ, 0xc0, !PT ;  /* 0x00f000f026267812 */ /* 0x000fe200078ec0ff */
[----:B------:R-:W-:Y:S01]  /*5410*/  HADD2.F32 R35, -RZ, R40.H0_H0 ;  /* 0x20000028ff237230 */ /* 0x000fe20000004100 */
[----:B------:R-:W-:Y:S01]  /*5420*/  LOP3.LUT R46, R46, 0xf000f0, RZ, 0xc0, !PT ;  /* 0x00f000f02e2e7812 */ /* 0x000fe200078ec0ff */
[----:B------:R-:W-:Y:S02]  /*5430*/  HADD2.F32 R24, -RZ, R50.H0_H0 ;  /* 0x20000032ff187230 */ /* 0x000fe40000004100 */
[----:B------:R-:W-:Y:S01]  /*5440*/  FFMA.FTZ R52, R53, R36, R52 ;  /* 0x0000002435347223 */ /* 0x000fe20000010034 */
[----:B------:R-:W-:Y:S02]  /*5450*/  HADD2.F32 R10, -RZ, R25.H1_H1 ;  /* 0x30000019ff0a7230 */ /* 0x000fe40000004100 */
[----:B------:R-:W-:Y:S01]  /*5460*/  FFMA.FTZ R25, R37, R53, R44 ;  /* 0x0000003525197223 */ /* 0x000fe2000001002c */
        /* <DEDUP_REMOVED lines=12> */
[-C--:B------:R-:W-:Y:S01]  /*5530*/  HFMA2 R46, R38, R59.reuse.H0_H0, -72, -72 ;  /* 0xd480d480262e7431 */ /* 0x080fe2000004003b */
        /* <DEDUP_REMOVED lines=11> */
[----:B------:R-:W-:-:S02]  /*55f0*/  HADD2.F32 R51, -RZ, R48.H1_H1 ;  /* 0x30000030ff337230 */ /* 0x000fc40000004100 */
[----:B------:R-:W-:Y:S02]  /*5600*/  HADD2.F32 R50, -RZ, R49.H0_H0 ;  /* 0x20000031ff327230 */ /* 0x000fe40000004100 */
        /* <DEDUP_REMOVED lines=141> */
[----:B------:R-:W-:Y:S01]  /*5ee0*/  FFMA.FTZ R12, R12, R55, RZ ;  /* 0x000000370c0c7223 */ /* 0x000fe200000100ff */
[----:B------:R-:W-:-:S02]  /*5ef0*/  HADD2.F32 R20, -RZ, R21.H1_H1 ;  /* 0x30000015ff147230 */ /* 0x000fc40000004100 */
        /* <DEDUP_REMOVED lines=46> */
.L_x_216:
[----:B------:R-:W0:Y:S01]  /*61e0*/  LDC R11, c[0x0][0x23c] ;  /* 0x00008f00ff0b7b82 */ /* 0x000e220000000800 */
[----:B------:R-:W-:Y:S01]  /*61f0*/  IADD3 R58, R58, 0x20, RZ ;  /* 0x000000203a3a7810 */ /* 0x000fe20007ffe0ff */
[----:B------:R-:W-:-:S03]  /*6200*/  UIADD3 UR4, UR4, 0x40, URZ ;  /* 0x0000004004047890 */ /* 0x000fc6000fffe03f */
[C---:B------:R-:W-:Y:S02]  /*6210*/  ISETP.GE.AND P0, PT, R58.reuse, UR5, PT ;  /* 0x000000053a007c0c */ /* 0x040fe4000bf06270 */
[----:B------:R-:W-:Y:S01]  /*6220*/  ISETP.LT.AND P2, PT, R58, R45, PT ;  /* 0x0000002d3a00720c */ /* 0x000fe20003f41270 */
[----:B0-----:R-:W-:-:S05]  /*6230*/  IMAD.WIDE R56, R11, 0x10, R56 ;  /* 0x000000100b387825 */ /* 0x001fca00078e0238 */
[----:B------:R-:W-:-:S07]  /*6240*/  MOV R39, R57 ;  /* 0x0000003900277202 */ /* 0x000fce0000000f00 */
[----:B------:R-:W-:Y:S05]  /*6250*/  @!P0 BRA P2, `(.L_x_220) ;  /* 0xffffffb000548947 */ /* 0x000fea000103ffff */
.L_x_215:
        /* <DEDUP_REMOVED lines=8> */
.L_x_223:
[----:B------:R-:W-:-:S13]  /*62e0*/  ISETP.NE.AND P0, PT, R58, R41, PT ;  /* 0x000000293a00720c */ /* 0x000fda0003f05270 */
[----:B------:R-:W0:Y:S01]  /*62f0*/  @!P0 LDC.64 R12, c[0x0][0x248] ;  /* 0x00009200ff0c8b82 */ /* 0x000e220000000a00 */
[----:B------:R-:W-:Y:S02]  /*6300*/  @!P0 IADD3 R43, R43, 0x1, RZ ;  /* 0x000000012b2b8810 */ /* 0x000fe40007ffe0ff */
[----:B------:R-:W-:Y:S02]  /*6310*/  @!P0 LEA R11, R58, 0x1, 0x1 ;  /* 0x000000013a0b8811 */ /* 0x000fe400078e08ff */
[----:B------:R-:W-:-:S06]  /*6320*/  @!P0 LEA R14, R43, R1, 0x3 ;  /* 0x000000012b0e8211 */ /* 0x000fcc00078e18ff */
[----:B------:R-:W2:Y:S01]  /*6330*/  @!P0 LDL.64 R14, [R14] ;  /* 0x000000000e0e8983 */ /* 0x000ea20000100a00 */
[----:B0-----:R-:W-:-:S06]  /*6340*/  @!P0 IMAD.WIDE R12, R11, 0x2, R12 ;  /* 0x000000020b0c8825 */ /* 0x001fcc00078e020c */
[----:B------:R-:W3:Y:S01]  /*6350*/  @!P0 LDG.E.U16.CONSTANT R13, desc[UR8][R12.64] ;  /* 0x000000080c0d8981 */ /* 0x000ee2000c1e9500 */
[----:B--2---:R-:W-:Y:S02]  /*6360*/  @!P0 PRMT R60, R14, 0x7610, R60 ;  /* 0x000076100e3c8816 */ /* 0x004fe4000000003c */
[----:B------:R-:W-:Y:S02]  /*6370*/  @!P0 PRMT R62, R15, 0x7610, R62 ;  /* 0x000076100f3e8816 */ /* 0x000fe4000000003e */
[----:B------:R-:W-:Y:S02]  /*6380*/  @!P0 PRMT R60, R60, 0x7610, R14 ;  /* 0x000076103c3c8816 */ /* 0x000fe4000000000e */
[----:B------:R-:W-:Y:S02]  /*6390*/  @!P0 PRMT R62, R62, 0x7610, R15 ;  /* 0x000076103e3e8816 */ /* 0x000fe4000000000f */
[----:B---3--:R-:W-:Y:S01]  /*63a0*/  @!P0 IADD3 R41, R13, R58, RZ ;  /* 0x0000003a0d298210 */ /* 0x008fe20007ffe0ff */
[----:B------:R-:W-:Y:S06]  /*63b0*/  @!P1 BRA `(.L_x_222) ;  /* 0x0000001000649947 */ /* 0x000fec0003800000 */
[----:B------:R-:W-:Y:S01]  /*63c0*/  MOV R38, R56 ;  /* 0x0000003800267202 */ /* 0x000fe20000000f00 */
[----:B------:R-:W-:Y:S01]  /*63d0*/  HFMA2.MMA R36, -RZ, RZ, 0, 0.25 ;  /* 0x00003400ff247435 */ /* 0x000fe200000001ff */
[----:B------:R-:W0:Y:S04]  /*63e0*/  LDS.128 R24, [UR4] ;  /* 0x00000004ff187984 */ /* 0x000e280008000c00 */
[----:B------:R-:W2:Y:S01]  /*63f0*/  LDG.E.128.CONSTANT R20, desc[UR8][R38.64] ;  /* 0x0000000826147981 */ /* 0x000ea2000c1e9d00 */
[----:B------:R-:W-:Y:S01]  /*6400*/  MOV R37, 0x2c00 ;  /* 0x00002c0000257802 */ /* 0x000fe20000000f00 */
[----:B------:R-:W-:Y:S01]  /*6410*/  HFMA2.MMA R52, -RZ, RZ, 0, 0.015625 ;  /* 0x00002400ff347435 */ /* 0x000fe200000001ff */
[----:B------:R-:W-:Y:S02]  /*6420*/  ISETP.GE.AND P0, PT, R47, 0x2, PT ;  /* 0x000000022f00780c */ /* 0x000fe40003f06270 */
[----:B--2---:R-:W-:-:S02]  /*6430*/  LOP3.LUT R11, R20, 0xc000c, RZ, 0xc0, !PT ;  /* 0x000c000c140b7812 */ /* 0x004fc400078ec0ff */
[----:B------:R-:W-:Y:S02]  /*6440*/  LOP3.LUT R12, R21, 0xc000c, RZ, 0xc0, !PT ;  /* 0x000c000c150c7812 */ /* 0x000fe400078ec0ff */
[----:B------:R-:W-:Y:S02]  /*6450*/  SHF.R.U32.HI R57, RZ, 0x8, R20 ;  /* 0x00000008ff397819 */ /* 0x000fe40000011614 */
[----:B------:R-:W-:Y:S02]  /*6460*/  LOP3.LUT R14, R22, 0xc000c, RZ, 0xc0, !PT ;  /* 0x000c000c160e7812 */ /* 0x000fe400078ec0ff */
[----:B------:R-:W-:Y:S02]  /*6470*/  SHF.R.U32.HI R61, RZ, 0x8, R21 ;  /* 0x00000008ff3d7819 */ /* 0x000fe40000011615 */
[----:B------:R-:W-:Y:S02]  /*6480*/  LOP3.LUT R11, R11, 0x64006400, RZ, 0xfc, !PT ;  /* 0x640064000b0b7812 */ /* 0x000fe400078efcff */
[----:B------:R-:W-:-:S02]  /*6490*/  LOP3.LUT R13, R12, 0x64006400, RZ, 0xfc, !PT ;  /* 0x640064000c0d7812 */ /* 0x000fc400078efcff */
[----:B------:R-:W-:Y:S01]  /*64a0*/  LOP3.LUT R12, R57, 0xc000c, RZ, 0xc0, !PT ;  /* 0x000c000c390c7812 */ /* 0x000fe200078ec0ff */
[----:B------:R-:W-:Y:S01]  /*64b0*/  HFMA2 R54, R11, R36.H0_H0, -258, -258 ;  /* 0xdc08dc080b367431 */ /* 0x000fe20000040024 */
[----:B------:R-:W-:Y:S02]  /*64c0*/  LOP3.LUT R16, R23, 0xc000c, RZ, 0xc0, !PT ;  /* 0x000c000c17107812 */ /* 0x000fe400078ec0ff */
[----:B------:R-:W-:Y:S02]  /*64d0*/  LOP3.LUT R15, R14, 0x64006400, RZ, 0xfc, !PT ;  /* 0x640064000e0f7812 */ /* 0x000fe400078efcff */
[----:B------:R-:W-:Y:S02]  /*64e0*/  SHF.R.U32.HI R63, RZ, 0x8, R22 ;  /* 0x00000008ff3f7819 */ /* 0x000fe40000011616 */
[----:B------:R-:W-:Y:S02]  /*64f0*/  LOP3.LUT R14, R61, 0xc000c, RZ, 0xc0, !PT ;  /* 0x000c000c3d0e7812 */ /* 0x000fe400078ec0ff */
[----:B------:R-:W-:-:S02]  /*6500*/  SHF.R.U32.HI R59, RZ, 0x8, R23 ;  /* 0x00000008ff3b7819 */ /* 0x000fc40000011617 */
[----:B------:R-:W-:Y:S01]  /*6510*/  LOP3.LUT R18, R12, 0x64006400, RZ, 0xfc, !PT ;  /* 0x640064000c127812 */ /* 0x000fe200078efcff */
[-C--:B------:R-:W-:Y:S01]  /*6520*/  HFMA2 R12, R13, R36.reuse.H0_H0, -258, -258 ;  /* 0xdc08dc080d0c7431 */ /* 0x080fe20000040024 */
[----:B------:R-:W-:Y:S02]  /*6530*/  LOP3.LUT R17, R16, 0x64006400, RZ, 0xfc, !PT ;  /* 0x6400640010117812 */ /* 0x000fe400078efcff */
[----:B------:R-:W-:Y:S01]  /*6540*/  LOP3.LUT R11, R20, 0x300030, RZ, 0xc0, !PT ;  /* 0x00300030140b7812 */ /* 0x000fe200078ec0ff */
[-C--:B------:R-:W-:Y:S01]  /*6550*/  HFMA2 R18, R18, R36.reuse.H0_H0, -258, -258 ;  /* 0xdc08dc0812127431 */ /* 0x080fe20000040024 */
[----:B------:R-:W-:Y:S02]  /*6560*/  LOP3.LUT R16, R63, 0xc000c, RZ, 0xc0, !PT ;  /* 0x000c000c3f107812 */ /* 0x000fe400078ec0ff */
[----:B------:R-:W-:Y:S01]  /*6570*/  LOP3.LUT R32, R14, 0x64006400, RZ, 0xfc, !PT ;  /* 0x640064000e207812 */ /* 0x000fe200078efcff */
[----:B------:R-:W-:Y:S01]  /*6580*/  HFMA2 R14, R15, R36.H0_H0, -258, -258 ;  /* 0xdc08dc080f0e7431 */ /* 0x000fe20000040024 */
[----:B------:R-:W-:-:S02]  /*6590*/  LOP3.LUT R13, R21, 0x300030, RZ, 0xc0, !PT ;  /* 0x00300030150d7812 */ /* 0x000fc400078ec0ff */
[----:B------:R-:W-:Y:S01]  /*65a0*/  LOP3.LUT R19, R59, 0xc000c, RZ, 0xc0, !PT ;  /* 0x000c000c3b137812 */ /* 0x000fe200078ec0ff */
[-C--:B------:R-:W-:Y:S01]  /*65b0*/  HFMA2 R32, R32, R36.reuse.H0_H0, -258, -258 ;  /* 0xdc08dc0820207431 */ /* 0x080fe20000040024 */
[----:B------:R-:W-:Y:S02]  /*65c0*/  LOP3.LUT R15, R22, 0x300030, RZ, 0xc0, !PT ;  /* 0x00300030160f7812 */ /* 0x000fe400078ec0ff */
[----:B------:R-:W-:Y:S02]  /*65d0*/  LOP3.LUT R28, R11, 0x64006400, RZ, 0xfc, !PT ;  /* 0x640064000b1c7812 */ /* 0x000fe400078efcff */
[----:B------:R-:W-:Y:S01]  /*65e0*/  LOP3.LUT R34, R16, 0x64006400, RZ, 0xfc, !PT ;  /* 0x6400640010227812 */ /* 0x000fe200078efcff */
[-C--:B------:R-:W-:Y:S01]  /*65f0*/  HFMA2 R16, R17, R36.reuse.H0_H0, -258, -258 ;  /* 0xdc08dc0811107431 */ /* 0x080fe20000040024 */
[----:B------:R-:W-:Y:S01]  /*6600*/  LOP3.LUT R30, R13, 0x64006400, RZ, 0xfc, !PT ;  /* 0x640064000d1e7812 */ /* 0x000fe200078efcff */
[----:B------:R-:W-:Y:S01]  /*6610*/  HFMA2 R11, R28, R37.H0_H0, -66, -66 ;  /* 0xd420d4201c0b7431 */ /* 0x000fe20000040025 */
[----:B------:R-:W-:Y:S01]  /*6620*/  LOP3.LUT R19, R19, 0x64006400, RZ, 0xfc, !PT ;  /* 0x6400640013137812 */ /* 0x000fe200078efcff */
[----:B------:R-:W-:Y:S01]  /*6630*/  HFMA2 R34, R34, R36.H0_H0, -258, -258 ;  /* 0xdc08dc0822227431 */ /* 0x000fe20000040024 */
[----:B------:R-:W-:-:S02]  /*6640*/  LOP3.LUT R13, R57, 0x300030, RZ, 0xc0, !PT ;  /* 0x00300030390d7812 */ /* 0x000fc400078ec0ff */
[----:B------:R-:W-:Y:S01]  /*6650*/  LOP3.LUT R17, R23, 0x300030, RZ, 0xc0, !PT ;  /* 0x0030003017117812 */ /* 0x000fe200078ec0ff */
[----:B------:R-:W-:Y:S01]  /*6660*/  HFMA2 R36, R19, R36.H0_H0, -258, -258 ;  /* 0xdc08dc0813247431 */ /* 0x000fe20000040024 */
[----:B------:R-:W-:Y:S02]  /*6670*/  LOP3.LUT R38, R15, 0x64006400, RZ, 0xfc, !PT ;  /* 0x640064000f267812 */ /* 0x000fe400078efcff */
[----:B------:R-:W-:Y:S02]  /*6680*/  LOP3.LUT R15, R61, 0x300030, RZ, 0xc0, !PT ;  /* 0x003000303d0f7812 */ /* 0x000fe400078ec0ff */
        /* <DEDUP_REMOVED lines=31> */
[----:B------:R-:W-:Y:S01]  /*6880*/  LOP3.LUT R46, R59, 0xc000c0, RZ, 0xc0, !PT ;  /* 0x00c000c03b2e7812 */ /* 0x000fe200078ec0ff */
[----:B------:R-:W-:Y:S01]  /*6890*/  HADD2 R55, R20, -1026, -1026 ;  /* 0xe402e40214377430 */ /* 0x000fe20000000000 */
[----:B------:R-:W-:-:S02]  /*68a0*/  LOP3.LUT R29, R28, 0x64006400, RZ, 0xfc, !PT ;  /* 0x640064001c1d7812 */ /* 0x000fc400078efcff */
[----:B------:R-:W-:Y:S02]  /*68b0*/  LOP3.LUT R31, R30, 0x64006400, RZ, 0xfc, !PT ;  /* 0x640064001e1f7812 */ /* 0x000fe400078efcff */
[----:B------:R-:W-:Y:S01]  /*68c0*/  LOP3.LUT R22, R22, 0x64006400, RZ, 0xfc, !PT ;  /* 0x6400640016167812 */ /* 0x000fe200078efcff */
[----:B0-----:R-:W-:Y:S01]  /*68d0*/  HFMA2.MMA R20, R55, R24, RZ ;  /* 0x0000001837147235 */ /* 0x001fe200000000ff */
        /* <DEDUP_REMOVED lines=8> */
[----:B------:R-:W-:Y:S01]  /*6960*/  HADD2 R51, R22, -1026, -1026 ;  /* 0xe402e40216337430 */ /* 0x000fe20000000000 */
[----:B------:R-:W-:Y:S01]  /*6970*/  LOP3.LUT R21, R21, 0x64006400, RZ, 0xfc, !PT ;  /* 0x6400640015157812 */ /* 0x000fe200078efcff */
[-C--:B------:R-:W-:Y:S01]  /*6980*/  HFMA2 R50, R49, R52.reuse.H0_H0, -18, -18 ;  /* 0xcc80cc8031327431 */ /* 0x080fe20000040034 */
[----:B------:R-:W-:Y:S01]  /*6990*/  HFMA2.MMA R20, R54, R25, R20 ;  /* 0x0000001936147235 */ /* 0x000fe20000000014 */
[----:B------:R-:W-:Y:S01]  /*69a0*/  HFMA2 R52, R53, R52.H0_H0, -18, -18 ;  /* 0xcc80cc8035347431 */ /* 0x000fe20000040034 */
[----:B------:R-:W-:Y:S01]  /*69b0*/  LOP3.LUT R23, R23, 0x64006400, RZ, 0xfc, !PT ;  /* 0x6400640017177812 */ /* 0x000fe200078efcff */
[----:B------:R-:W-:Y:S01]  /*69c0*/  HFMA2.MMA R22, R51, R24, RZ ;  /* 0x0000001833167235 */ /* 0x000fe200000000ff */
[----:B------:R-:W-:Y:S01]  /*69d0*/  HADD2 R53, R21, -1026, -1026 ;  /* 0xe402e40215357430 */ /* 0x000fe20000000000 */
[----:B------:R-:W-:-:S02]  /*69e0*/  LOP3.LUT R57, R57, 0x30003, RZ, 0xc0, !PT ;  /* 0x0003000339397812 */ /* 0x000fc400078ec0ff */
[----:B------:R-:W-:Y:S01]  /*69f0*/  HADD2 R49, R23, -1026, -1026 ;  /* 0xe402e40217317430 */ /* 0x000fe20000000000 */
[----:B------:R-:W-:Y:S01]  /*6a00*/  HFMA2.MMA R20, R11, R26, R20 ;  /* 0x0000001a0b147235 */ /* 0x000fe20000000014 */
[-C--:B------:R-:W-:Y:S01]  /*6a10*/  HFMA2 R21, R53, R24.reuse, RZ.H0_H0 ;  /* 0x0000001835157231 */ /* 0x080fe200000400ff */
[----:B------:R-:W-:Y:S01]  /*6a20*/  LOP3.LUT R63, R63, 0x30003, RZ, 0xc0, !PT ;  /* 0x000300033f3f7812 */ /* 0x000fe200078ec0ff */
[----:B------:R-:W-:Y:S01]  /*6a30*/  HFMA2.MMA R22, R14, R25, R22 ;  /* 0x000000190e167235 */ /* 0x000fe20000000016 */
[----:B------:R-:W-:Y:S01]  /*6a40*/  LOP3.LUT R57, R57, 0x64006400, RZ, 0xfc, !PT ;  /* 0x6400640039397812 */ /* 0x000fe200078efcff */
[-C--:B------:R-:W-:Y:S01]  /*6a50*/  HFMA2 R21, R12, R25.reuse, R21 ;  /* 0x000000190c157231 */ /* 0x080fe20000000015 */
[----:B------:R-:W-:Y:S01]  /*6a60*/  LOP3.LUT R61, R61, 0x30003, RZ, 0xc0, !PT ;  /* 0x000300033d3d7812 */ /* 0x000fe200078ec0ff */
[----:B------:R-:W-:Y:S02]  /*6a70*/  HFMA2 R24, R49, R24, RZ.H0_H0 ;  /* 0x0000001831187231 */ /* 0x000fe400000400ff */
[----:B------:R-:W-:Y:S01]  /*6a80*/  HFMA2 R21, R13, R26, R21 ;  /* 0x0000001a0d157231 */ /* 0x000fe20000000015 */
[----:B------:R-:W-:Y:S01]  /*6a90*/  LOP3.LUT R61, R61, 0x64006400, RZ, 0xfc, !PT ;  /* 0x640064003d3d7812 */ /* 0x000fe200078efcff */
[----:B------:R-:W-:Y:S01]  /*6aa0*/  HFMA2.MMA R23, R15, R26, R22 ;  /* 0x0000001a0f177235 */ /* 0x000fe20000000016 */
[----:B------:R-:W-:Y:S01]  /*6ab0*/  HFMA2 R24, R16, R25, R24 ;  /* 0x0000001910187231 */ /* 0x000fe20000000018 */
[----:B------:R-:W-:Y:S01]  /*6ac0*/  HFMA2.MMA R22, R38, R27, R20 ;  /* 0x0000001b26167235 */ /* 0x000fe20000000014 */
[----:B------:R-:W-:-:S02]  /*6ad0*/  HFMA2 R20, R40, R27, R21 ;  /* 0x0000001b28147231 */ /* 0x000fc40000000015 */
[----:B------:R-:W-:Y:S02]  /*6ae0*/  HFMA2 R24, R17, R26, R24 ;  /* 0x0000001a11187231 */ /* 0x000fe40000000018 */
[----:B------:R-:W-:Y:S01]  /*6af0*/  HADD2 R61, R61, -1026, -1026 ;  /* 0xe402e4023d3d7430 */ /* 0x000fe20000000000 */
[----:B------:R-:W-:Y:S01]  /*6b00*/  HFMA2.MMA R21, R42, R27, R23 ;  /* 0x0000001b2a157235 */ /* 0x000fe20000000017 */
[----:B------:R-:W-:Y:S01]  /*6b10*/  LOP3.LUT R23, R59, 0x30003, RZ, 0xc0, !PT ;  /* 0x000300033b177812 */ /* 0x000fe200078ec0ff */
[----:B------:R-:W-:Y:S01]  /*6b20*/  HFMA2 R27, R44, R27, R24 ;  /* 0x0000001b2c1b7231 */ /* 0x000fe20000000018 */
[----:B------:R-:W-:Y:S01]  /*6b30*/  LOP3.LUT R59, R63, 0x64006400, RZ, 0xfc, !PT ;  /* 0x640064003f3b7812 */ /* 0x000fe200078efcff */
[----:B------:R-:W-:Y:S01]  /*6b40*/  HADD2 R63, R57, -1026, -1026 ;  /* 0xe402e402393f7430 */ /* 0x000fe20000000000 */
[----:B------:R-:W-:-:S03]  /*6b50*/  LOP3.LUT R23, R23, 0x64006400, RZ, 0xfc, !PT ;  /* 0x6400640017177812 */ /* 0x000fc600078efcff */
[----:B------:R-:W-:Y:S02]  /*6b60*/  HADD2 R59, R59, -1026, -1026 ;  /* 0xe402e4023b3b7430 */ /* 0x000fe40000000000 */
[-C--:B0-----:R-:W-:Y:S01]  /*6b70*/  HFMA2.MMA R22, R63, R28.reuse, R22 ;  /* 0x0000001c3f167235 */ /* 0x081fe20000000016 */
[----:B------:R-:W-:Y:S02]  /*6b80*/  HADD2 R57, R23, -1026, -1026 ;  /* 0xe402e40217397430 */ /* 0x000fe40000000000 */
[-C--:B------:R-:W-:Y:S01]  /*6b90*/  HFMA2 R20, R61, R28.reuse, R20 ;  /* 0x0000001c3d147231 */ /* 0x080fe20000000014 */
[----:B------:R-:W-:Y:S01]  /*6ba0*/  HFMA2.MMA R21, R59, R28, R21 ;  /* 0x0000001c3b157235 */ /* 0x000fe20000000015 */
[----:B------:R-:W-:Y:S01]  /*6bb0*/  HFMA2 R27, R57, R28, R27 ;  /* 0x0000001c391b7231 */ /* 0x000fe2000000001b */
[----:B------:R-:W-:Y:S01]  /*6bc0*/  MOV R28, R62 ;  /* 0x0000003e001c7202 */ /* 0x000fe20000000f00 */
[-C--:B------:R-:W-:Y:S01]  /*6bd0*/  HFMA2 R20, R32, R29.reuse, R20 ;  /* 0x0000001d20147231 */ /* 0x080fe20000000014 */
[----:B------:R-:W-:Y:S01]  /*6be0*/  HFMA2.MMA R22, R18, R29, R22 ;  /* 0x0000001d12167235 */ /* 0x000fe20000000016 */
[----:B------:R-:W-:-:S02]  /*6bf0*/  HFMA2 R27, R36, R29, R27 ;  /* 0x0000001d241b7231 */ /* 0x000fc4000000001b */
[-C--:B------:R-:W-:Y:S01]  /*6c00*/  HFMA2 R24, R33, R30.reuse, R20 ;  /* 0x0000001e21187231 */ /* 0x080fe20000000014 */
[----:B------:R-:W-:Y:S01]  /*6c10*/  HFMA2.MMA R21, R34, R29, R21 ;  /* 0x0000001d22157235 */ /* 0x000fe20000000015 */
[----:B------:R-:W-:Y:S01]  /*6c20*/  HFMA2 R26, R37, R30, R27 ;  /* 0x0000001e251a7231 */ /* 0x000fe2000000001b */
[----:B------:R-:W-:Y:S01]  /*6c30*/  MOV R29, R60 ;  /* 0x0000003c001d7202 */ /* 0x000fe20000000f00 */
[-C--:B------:R-:W-:Y:S01]  /*6c40*/  HFMA2 R24, R48, R31.reuse, R24 ;  /* 0x0000001f30187231 */ /* 0x080fe20000000018 */
[-C--:B------:R-:W-:Y:S01]  /*6c50*/  HFMA2.MMA R23, R19, R30.reuse, R22 ;  /* 0x0000001e13177235 */ /* 0x080fe20000000016 */
[----:B------:R-:W-:Y:S02]  /*6c60*/  HFMA2 R26, R52, R31, R26 ;  /* 0x0000001f341a7231 */ /* 0x000fe4000000001a */
[----:B------:R-:W-:Y:S01]  /*6c70*/  HADD2 R24, R24.H0_H0, R24.H1_H1 ;  /* 0x3000001818187230 */ /* 0x000fe20000000800 */
[----:B------:R-:W-:Y:S01]  /*6c80*/  HFMA2.MMA R25, R35, R30, R21 ;  /* 0x0000001e23197235 */ /* 0x000fe20000000015 */
[----:B------:R-:W-:-:S03]  /*6c90*/  HADD2 R26, R26.H0_H0, R26.H1_H1 ;  /* 0x3000001a1a1a7230 */ /* 0x000fc60000000800 */
[----:B------:R-:W-:-:S04]  /*6ca0*/  HFMA2.MMA R23, R46, R31, R23 ;  /* 0x0000001f2e177235 */ /* 0x000fc80000000017 */
        /* <DEDUP_REMOVED lines=27> */
[-C--:B------:R-:W-:Y:S02]  /*6e60*/  HFMA2.MMA R64, R38, R23.reuse, R64 ;  /* 0x0000001726407235 */ /* 0x080fe40000000040 */
[----:B------:R-:W-:Y:S01]  /*6e70*/  HFMA2.MMA R21, R42, R23, R21 ;  /* 0x000000172a157235 */ /* 0x000fe20000000015 */
[----:B------:R-:W-:-:S04]  /*6e80*/  HFMA2 R22, R57, R24, R22 ;  /* 0x0000001839167231 */ /* 0x000fc80000000016 */
        /* <DEDUP_REMOVED lines=8> */
[-C--:B------:R-:W-:Y:S02]  /*6f10*/  HFMA2.MMA R23, R19, R26.reuse, R64 ;  /* 0x0000001a13177235 */ /* 0x080fe40000000040 */
[----:B------:R-:W-:Y:S01]  /*6f20*/  HFMA2.MMA R25, R35, R26, R21 ;  /* 0x0000001a23197235 */ /* 0x000fe20000000015 */
[----:B------:R-:W-:-:S04]  /*6f30*/  HFMA2 R26, R37, R26, R22 ;  /* 0x0000001a251a7231 */ /* 0x000fc80000000016 */
[----:B------:R-:W-:Y:S01]  /*6f40*/  HFMA2 R26, R52, R27, R26 ;  /* 0x0000001b341a7231 */ /* 0x000fe2000000001a */
        /* <DEDUP_REMOVED lines=66> */
[-C--:B------:R-:W-:Y:S02]  /*7370*/  HFMA2.MMA R55, R11, R22.reuse, R55 ;  /* 0x000000160b377235 */ /* 0x080fe40000000037 */
[----:B------:R-:W-:Y:S01]  /*7380*/  HFMA2.MMA R21, R15, R22, R51 ;  /* 0x000000160f157235 */ /* 0x000fe20000000033 */
[----:B------:R-:W-:Y:S02]  /*7390*/  HFMA2 R22, R17, R22, R16 ;  /* 0x0000001611167231 */ /* 0x000fe40000000010 */
[-C--:B-1----:R-:W-:Y:S02]  /*73a0*/  HFMA2 R16, R61, R24.reuse, R20 ;  /* 0x000000183d107231 */ /* 0x082fe40000000014 */
[----:B------:R-:W-:Y:S01]  /*73b0*/  HFMA2 R22, R44, R23, R22 ;  /* 0x000000172c167231 */ /* 0x000fe20000000016 */
[-C--:B------:R-:W-:Y:S01]  /*73c0*/  HFMA2.MMA R12, R38, R23.reuse, R55 ;  /* 0x00000017260c7235 */ /* 0x080fe20000000037 */
[----:B------:R-:W-:Y:S01]  /*73d0*/  HFMA2 R16, R32, R25, R16 ;  /* 0x0000001920107231 */ /* 0x000fe20000000010 */
        /* <DEDUP_REMOVED lines=23> */
.L_x_222:
[----:B------:R-:W-:Y:S01]  /*7550*/  IADD3 R58, R58, 0x10, RZ ;  /* 0x000000103a3a7810 */ /* 0x000fe20007ffe0ff */
[----:B------:R-:W-:Y:S01]  /*7560*/  UIADD3 UR4, UR4, 0x20, URZ ;  /* 0x0000002004047890 */ /* 0x000fe2000fffe03f */
[----:B------:R-:W-:Y:S02]  /*7570*/  IADD3 R56, P2, R56, R2, RZ ;  /* 0x0000000238387210 */ /* 0x000fe40007f5e0ff */
[C---:B------:R-:W-:Y:S02]  /*7580*/  ISETP.GE.AND P0, PT, R58.reuse, UR5, PT ;  /* 0x000000053a007c0c */ /* 0x040fe4000bf06270 */
[----:B------:R-:W-:Y:S02]  /*7590*/  ISETP.LT.AND P3, PT, R58, R45, PT ;  /* 0x0000002d3a00720c */ /* 0x000fe40003f61270 */
[----:B------:R-:W-:-:S11]  /*75a0*/  IADD3.X R39, R39, R0, RZ, P2, !PT ;  /* 0x0000000027277210 */ /* 0x000fd600017fe4ff */
[----:B------:R-:W-:Y:S05]  /*75b0*/  @!P0 BRA P3, `(.L_x_223) ;  /* 0xffffffec00488947 */ /* 0x000fea000183ffff */
.L_x_221:
[----:B------:R-:W-:Y:S05]  /*75c0*/  @!P1 EXIT ;  /* 0x000000000000994d */ /* 0x000fea0003800000 */
[----:B------:R-:W0:Y:S01]  /*75d0*/  S2R R11, SR_CTAID.X ;  /* 0x00000000000b7919 */ /* 0x000e220000002500 */
[----:B------:R-:W1:Y:S01]  /*75e0*/  S2UR UR4, SR_CTAID.Y ;  /* 0x00000000000479c3 */ /* 0x000e620000002600 */
[----:B------:R-:W0:Y:S07]  /*75f0*/  S2R R2, SR_TID.X ;  /* 0x0000000000027919 */ /* 0x000e2e0000002100 */
        /* <DEDUP_REMOVED lines=13> */
[----:B------:R-:W-:Y:S02]  /*76d0*/  MOV R14, R14 ;  /* 0x0000000e000e7202 */ /* 0x000fe40000000f00 */
[----:B------:R-:W-:-:S07]  /*76e0*/  MOV R15, R10 ;  /* 0x0000000a000f7202 */ /* 0x000fce0000000f00 */
.L_x_227:
[----:B------:R-:W0:Y:S02]  /*76f0*/  LDS R10, [R14] ;  /* 0x000000000e0a7984 */ /* 0x000e240000000800 */
[----:B0-----:R-:W-:-:S06]  /*7700*/  HADD2 R11, R10, R15 ;  /* 0x0000000f0a0b7230 */ /* 0x001fcc0000000000 */
[----:B------:R-:W0:Y:S02]  /*7710*/  ATOMS.CAST.SPIN R11, [R14], R10, R11 ;  /* 0x0000000a0e0b738d */ /* 0x000e24000180000b */
[----:B0-----:R-:W-:-:S13]  /*7720*/  ISETP.EQ.U32.AND P0, PT, R11, 0x1, PT ;  /* 0x000000010b00780c */ /* 0x001fda0003f02070 */
[----:B------:R-:W-:Y:S05]  /*7730*/  @!P0 BRA `(.L_x_227) ;  /* 0xfffffffc00ec8947 */ /* 0x000fea000383ffff */
[----:B------:R-:W-:Y:S05]  /*7740*/  BRA `(.L_x_225) ;  /* 0x00000000000c7947 */ /* 0x000fea0003800000 */
.L_x_226:
[----:B------:R-:W2:Y:S02]  /*7750*/  LD.E R2, desc[UR8][R12.64] ;  /* 0x000000080c027980 */ /* 0x000ea4000c101900 */
[----:B--2---:R-:W-:-:S05]  /*7760*/  IADD3 R11, R10, R2, RZ ;  /* 0x000000020a0b7210 */ /* 0x004fca0007ffe0ff */
[----:B------:R0:W-:Y:S02]  /*7770*/  ST.E desc[UR8][R12.64], R11 ;  /* 0x0000000b0c007985 */ /* 0x0001e4000c101908 */
.L_x_225:
[----:B------:R-:W-:Y:S05]  /*7780*/  BSYNC B0 ;  /* 0x0000000000007941 */ /* 0x000fea0003800000 */
.L_x_224:
[----:B------:R1:W-:Y:S01]  /*7790*/  ATOM.E.ADD.F16x2.RN.STRONG.GPU P0, RZ, desc[UR8][R12.64+0x4], R9 ;  /* 0x000004090cff79a2 */ /* 0x0003e2000810e1c8 */
[----:B------:R-:W-:Y:S04]  /*77a0*/  BSSY B0, `(.L_x_228) ;  /* 0x000000f000007945 */ /* 0x000fe80003800000 */
[----:B-1----:R-:W-:Y:S05]  /*77b0*/  @P0 BRA `(.L_x_229) ;  /* 0x0000000000340947 */ /* 0x002fea0003800000 */
[----:B------:R-:W1:Y:S02]  /*77c0*/  QSPC.E.S P0, RZ, [R12+0x4] ;  /* 0x000004000cff73aa */ /* 0x000e640000000500 */
[----:B-1----:R-:W-:Y:S05]  /*77d0*/  @!P0 BRA `(.L_x_230) ;  /* 0x0000000000208947 */ /* 0x002fea0003800000 */
[----:B------:R-:W-:-:S04]  /*77e0*/  MOV R10, R12 ;  /* 0x0000000c000a7202 */ /* 0x000fc80000000f00 */
[----:B------:R-:W-:-:S07]  /*77f0*/  MOV R10, R10 ;  /* 0x0000000a000a7202 */ /* 0x000fce0000000f00 */
.L_x_231:
[----:B------:R-:W1:Y:S02]  /*7800*/  LDS R14, [R10+0x4] ;  /* 0x000004000a0e7984 */ /* 0x000e640000000800 */
[----:B-1----:R-:W-:-:S10]  /*7810*/  HFMA2.MMA R15, R14, 1, 1, R9 ;  /* 0x3c003c000e0f7835 */ /* 0x002fd40000000009 */
[----:B------:R-:W1:Y:S02]  /*7820*/  ATOMS.CAST.SPIN R15, [R10+0x4], R14, R15 ;  /* 0x0000040e0a0f738d */ /* 0x000e64000180000f */
[----:B-1----:R-:W-:-:S13]  /*7830*/  ISETP.EQ.U32.AND P0, PT, R15, 0x1, PT ;  /* 0x000000010f00780c */ /* 0x002fda0003f02070 */
[----:B------:R-:W-:Y:S05]  /*7840*/  @!P0 BRA `(.L_x_231) ;  /* 0xfffffffc00ec8947 */ /* 0x000fea000383ffff */
[----:B------:R-:W-:Y:S05]  /*7850*/  BRA `(.L_x_229) ;  /* 0x00000000000c7947 */ /* 0x000fea0003800000 */
.L_x_230:
[----:B------:R-:W2:Y:S02]  /*7860*/  LD.E R2, desc[UR8][R12.64+0x4] ;  /* 0x000004080c027980 */ /* 0x000ea4000c101900 */
[----:B--2---:R-:W-:-:S05]  /*7870*/  IADD3 R9, R9, R2, RZ ;  /* 0x0000000209097210 */ /* 0x004fca0007ffe0ff */
[----:B------:R1:W-:Y:S02]  /*7880*/  ST.E desc[UR8][R12.64+0x4], R9 ;  /* 0x000004090c007985 */ /* 0x0003e4000c101908 */
.L_x_229:
[----:B------:R-:W-:Y:S05]  /*7890*/  BSYNC B0 ;  /* 0x0000000000007941 */ /* 0x000fea0003800000 */
.L_x_228:
        /* <DEDUP_REMOVED lines=11> */
.L_x_235:
[----:B------:R-:W0:Y:S02]  /*7950*/  LDS R8, [R10] ;  /* 0x000000000a087984 */ /* 0x000e240000000800 */
[----:B0-----:R-:W-:-:S06]  /*7960*/  HADD2 R9, R8, R11 ;  /* 0x0000000b08097230 */ /* 0x001fcc0000000000 */
[----:B------:R-:W0:Y:S02]  /*7970*/  ATOMS.CAST.SPIN R9, [R10], R8, R9 ;  /* 0x000000080a09738d */ /* 0x000e240001800009 */
[----:B0-----:R-:W-:-:S13]  /*7980*/  ISETP.EQ.U32.AND P0, PT, R9, 0x1, PT ;  /* 0x000000010900780c */ /* 0x001fda0003f02070 */
[----:B------:R-:W-:Y:S05]  /*7990*/  @!P0 BRA `(.L_x_235) ;  /* 0xfffffffc00ec8947 */ /* 0x000fea000383ffff */
[----:B------:R-:W-:Y:S05]  /*79a0*/  BRA `(.L_x_233) ;  /* 0x00000000000c7947 */ /* 0x000fea0003800000 */
.L_x_234:
[----:B------:R-:W2:Y:S02]  /*79b0*/  LD.E R2, desc[UR8][R12.64] ;  /* 0x000000080c027980 */ /* 0x000ea4000c101900 */
[----:B--2---:R-:W-:-:S05]  /*79c0*/  IADD3 R9, R8, R2, RZ ;  /* 0x0000000208097210 */ /* 0x004fca0007ffe0ff */
[----:B------:R0:W-:Y:S02]  /*79d0*/  ST.E desc[UR8][R12.64], R9 ;  /* 0x000000090c007985 */ /* 0x0001e4000c101908 */
.L_x_233:
[----:B------:R-:W-:Y:S05]  /*79e0*/  BSYNC B0 ;  /* 0x0000000000007941 */ /* 0x000fea0003800000 */
.L_x_232:
[----:B------:R1:W-:Y:S01]  /*79f0*/  ATOM.E.ADD.F16x2.RN.STRONG.GPU P0, RZ, desc[UR8][R12.64+0x4], R7 ;  /* 0x000004070cff79a2 */ /* 0x0003e2000810e1c8 */
[----:B------:R-:W-:Y:S04]  /*7a00*/  BSSY B0, `(.L_x_236) ;  /* 0x000000f000007945 */ /* 0x000fe80003800000 */
[----:B-1----:R-:W-:Y:S05]  /*7a10*/  @P0 BRA `(.L_x_237) ;  /* 0x0000000000340947 */ /* 0x002fea0003800000 */
[----:B------:R-:W1:Y:S02]  /*7a20*/  QSPC.E.S P0, RZ, [R12+0x4] ;  /* 0x000004000cff73aa */ /* 0x000e640000000500 */
[----:B-1----:R-:W-:Y:S05]  /*7a30*/  @!P0 BRA `(.L_x_238) ;  /* 0x0000000000208947 */ /* 0x002fea0003800000 */
[----:B------:R-:W-:-:S04]  /*7a40*/  MOV R8, R12 ;  /* 0x0000000c00087202 */ /* 0x000fc80000000f00 */
[----:B------:R-:W-:-:S07]  /*7a50*/  MOV R8, R8 ;  /* 0x0000000800087202 */ /* 0x000fce0000000f00 */
.L_x_239:
[----:B------:R-:W1:Y:S02]  /*7a60*/  LDS R10, [R8+0x4] ;  /* 0x00000400080a7984 */ /* 0x000e640000000800 */
[----:B-1----:R-:W-:-:S10]  /*7a70*/  HFMA2.MMA R11, R10, 1, 1, R7 ;  /* 0x3c003c000a0b7835 */ /* 0x002fd40000000007 */
[----:B------:R-:W1:Y:S02]  /*7a80*/  ATOMS.CAST.SPIN R11, [R8+0x4], R10, R11 ;  /* 0x0000040a080b738d */ /* 0x000e64000180000b */
[----:B-1----:R-:W-:-:S13]  /*7a90*/  ISETP.EQ.U32.AND P0, PT, R11, 0x1, PT ;  /* 0x000000010b00780c */ /* 0x002fda0003f02070 */
[----:B------:R-:W-:Y:S05]  /*7aa0*/  @!P0 BRA `(.L_x_239) ;  /* 0xfffffffc00ec8947 */ /* 0x000fea000383ffff */
[----:B------:R-:W-:Y:S05]  /*7ab0*/  BRA `(.L_x_237) ;  /* 0x00000000000c7947 */ /* 0x000fea0003800000 */
.L_x_238:
[----:B------:R-:W2:Y:S02]  /*7ac0*/  LD.E R2, desc[UR8][R12.64+0x4] ;  /* 0x000004080c027980 */ /* 0x000ea4000c101900 */
[----:B--2---:R-:W-:-:S05]  /*7ad0*/  IADD3 R7, R7, R2, RZ ;  /* 0x0000000207077210 */ /* 0x004fca0007ffe0ff */
[----:B------:R1:W-:Y:S02]  /*7ae0*/  ST.E desc[UR8][R12.64+0x4], R7 ;  /* 0x000004070c007985 */ /* 0x0003e4000c101908 */
.L_x_237:
[----:B------:R-:W-:Y:S05]  /*7af0*/  BSYNC B0 ;  /* 0x0000000000007941 */ /* 0x000fea0003800000 */
.L_x_236:
        /* <DEDUP_REMOVED lines=11> */
.L_x_243:
[----:B------:R-:W0:Y:S02]  /*7bb0*/  LDS R6, [R8] ;  /* 0x0000000008067984 */ /* 0x000e240000000800 */
[----:B0-----:R-:W-:-:S06]  /*7bc0*/  HADD2 R7, R6, R9 ;  /* 0x0000000906077230 */ /* 0x001fcc0000000000 */
[----:B------:R-:W0:Y:S02]  /*7bd0*/  ATOMS.CAST.SPIN R7, [R8], R6, R7 ;  /* 0x000000060807738d */ /* 0x000e240001800007 */
[----:B0-----:R-:W-:-:S13]  /*7be0*/  ISETP.EQ.U32.AND P0, PT, R7, 0x1, PT ;  /* 0x000000010700780c */ /* 0x001fda0003f02070 */
[----:B------:R-:W-:Y:S05]  /*7bf0*/  @!P0 BRA `(.L_x_243) ;  /* 0xfffffffc00ec8947 */ /* 0x000fea000383ffff */
[----:B------:R-:W-:Y:S05]  /*7c00*/  BRA `(.L_x_241) ;  /* 0x00000000000c7947 */ /* 0x000fea0003800000 */
.L_x_242:
[----:B------:R-:W2:Y:S02]  /*7c10*/  LD.E R2, desc[UR8][R12.64] ;  /* 0x000000080c027980 */ /* 0x000ea4000c101900 */
[----:B--2---:R-:W-:-:S05]  /*7c20*/  IADD3 R7, R6, R2, RZ ;  /* 0x0000000206077210 */ /* 0x004fca0007ffe0ff */
[----:B------:R0:W-:Y:S02]  /*7c30*/  ST.E desc[UR8][R12.64], R7 ;  /* 0x000000070c007985 */ /* 0x0001e4000c101908 */
.L_x_241:
[----:B------:R-:W-:Y:S05]  /*7c40*/  BSYNC B0 ;  /* 0x0000000000007941 */ /* 0x000fea0003800000 */
.L_x_240:
[----:B------:R1:W-:Y:S01]  /*7c50*/  ATOM.E.ADD.F16x2.RN.STRONG.GPU P0, RZ, desc[UR8][R12.64+0x4], R5 ;  /* 0x000004050cff79a2 */ /* 0x0003e2000810e1c8 */
[----:B------:R-:W-:Y:S04]  /*7c60*/  BSSY B0, `(.L_x_244) ;  /* 0x000000f000007945 */ /* 0x000fe80003800000 */
[----:B-1----:R-:W-:Y:S05]  /*7c70*/  @P0 BRA `(.L_x_245) ;  /* 0x0000000000340947 */ /* 0x002fea0003800000 */
[----:B------:R-:W1:Y:S02]  /*7c80*/  QSPC.E.S P0, RZ, [R12+0x4] ;  /* 0x000004000cff73aa */ /* 0x000e640000000500 */
[----:B-1----:R-:W-:Y:S05]  /*7c90*/  @!P0 BRA `(.L_x_246) ;  /* 0x0000000000208947 */ /* 0x002fea0003800000 */
[----:B------:R-:W-:-:S04]  /*7ca0*/  MOV R6, R12 ;  /* 0x0000000c00067202 */ /* 0x000fc80000000f00 */
[----:B------:R-:W-:-:S07]  /*7cb0*/  MOV R6, R6 ;  /* 0x0000000600067202 */ /* 0x000fce0000000f00 */
.L_x_247:
[----:B------:R-:W1:Y:S02]  /*7cc0*/  LDS R8, [R6+0x4] ;  /* 0x0000040006087984 */ /* 0x000e640000000800 */
[----:B-1----:R-:W-:-:S10]  /*7cd0*/  HFMA2.MMA R9, R8, 1, 1, R5 ;  /* 0x3c003c0008097835 */ /* 0x002fd40000000005 */
[----:B------:R-:W1:Y:S02]  /*7ce0*/  ATOMS.CAST.SPIN R9, [R6+0x4], R8, R9 ;  /* 0x000004080609738d */ /* 0x000e640001800009 */
[----:B-1----:R-:W-:-:S13]  /*7cf0*/  ISETP.EQ.U32.AND P0, PT, R9, 0x1, PT ;  /* 0x000000010900780c */ /* 0x002fda0003f02070 */
[----:B------:R-:W-:Y:S05]  /*7d00*/  @!P0 BRA `(.L_x_247) ;  /* 0xfffffffc00ec8947 */ /* 0x000fea000383ffff */
[----:B------:R-:W-:Y:S05]  /*7d10*/  BRA `(.L_x_245) ;  /* 0x00000000000c7947 */ /* 0x000fea0003800000 */
.L_x_246:
[----:B------:R-:W2:Y:S02]  /*7d20*/  LD.E R2, desc[UR8][R12.64+0x4] ;  /* 0x000004080c027980 */ /* 0x000ea4000c101900 */
[----:B--2---:R-:W-:-:S05]  /*7d30*/  IADD3 R5, R5, R2, RZ ;  /* 0x0000000205057210 */ /* 0x004fca0007ffe0ff */
[----:B------:R1:W-:Y:S02]  /*7d40*/  ST.E desc[UR8][R12.64+0x4], R5 ;  /* 0x000004050c007985 */ /* 0x0003e4000c101908 */
.L_x_245:
[----:B------:R-:W-:Y:S05]  /*7d50*/  BSYNC B0 ;  /* 0x0000000000007941 */ /* 0x000fea0003800000 */
.L_x_244:
        /* <DEDUP_REMOVED lines=11> */
.L_x_251:
[----:B------:R-:W0:Y:S02]  /*7e10*/  LDS R4, [R6] ;  /* 0x0000000006047984 */ /* 0x000e240000000800 */
[----:B0-----:R-:W-:-:S06]  /*7e20*/  HADD2 R5, R4, R7 ;  /* 0x0000000704057230 */ /* 0x001fcc0000000000 */
[----:B------:R-:W0:Y:S02]  /*7e30*/  ATOMS.CAST.SPIN R5, [R6], R4, R5 ;  /* 0x000000040605738d */ /* 0x000e240001800005 */
[----:B0-----:R-:W-:-:S13]  /*7e40*/  ISETP.EQ.U32.AND P0, PT, R5, 0x1, PT ;  /* 0x000000010500780c */ /* 0x001fda0003f02070 */
[----:B------:R-:W-:Y:S05]  /*7e50*/  @!P0 BRA `(.L_x_251) ;  /* 0xfffffffc00ec8947 */ /* 0x000fea000383ffff */
[----:B------:R-:W-:Y:S05]  /*7e60*/  BRA `(.L_x_249) ;  /* 0x00000000000c7947 */ /* 0x000fea0003800000 */
.L_x_250:
[----:B------:R-:W2:Y:S02]  /*7e70*/  LD.E R0, desc[UR8][R12.64] ;  /* 0x000000080c007980 */ /* 0x000ea4000c101900 */
[----:B--2---:R-:W-:-:S05]  /*7e80*/  IADD3 R5, R4, R0, RZ ;  /* 0x0000000004057210 */ /* 0x004fca0007ffe0ff */
[----:B------:R0:W-:Y:S02]  /*7e90*/  ST.E desc[UR8][R12.64], R5 ;  /* 0x000000050c007985 */ /* 0x0001e4000c101908 */
.L_x_249:
[----:B------:R-:W-:Y:S05]  /*7ea0*/  BSYNC B0 ;  /* 0x0000000000007941 */ /* 0x000fea0003800000 */
.L_x_248:
[----:B------:R1:W-:Y:S02]  /*7eb0*/  ATOM.E.ADD.F16x2.RN.STRONG.GPU P0, RZ, desc[UR8][R12.64+0x4], R3 ;  /* 0x000004030cff79a2 */ /* 0x0003e4000810e1c8 */
[----:B-1----:R-:W-:Y:S05]  /*7ec0*/  @P0 EXIT ;  /* 0x000000000000094d */ /* 0x002fea0003800000 */
[----:B------:R-:W1:Y:S02]  /*7ed0*/  QSPC.E.S P0, RZ, [R12+0x4] ;  /* 0x000004000cff73aa */ /* 0x000e640000000500 */
[----:B-1----:R-:W-:Y:S05]  /*7ee0*/  @!P0 BRA `(.L_x_252) ;  /* 0x0000000000208947 */ /* 0x002fea0003800000 */
[----:B0-----:R-:W-:Y:S02]  /*7ef0*/  MOV R12, R12 ;  /* 0x0000000c000c7202 */ /* 0x001fe40000000f00 */
[----:B------:R-:W-:-:S07]  /*7f00*/  MOV R5, R3 ;  /* 0x0000000300057202 */ /* 0x000fce0000000f00 */
.L_x_253:
[----:B------:R-:W0:Y:S02]  /*7f10*/  LDS R2, [R12+0x4] ;  /* 0x000004000c027984 */ /* 0x000e240000000800 */
[----:B0-----:R-:W-:-:S10]  /*7f20*/  HFMA2.MMA R3, R2, 1, 1, R5 ;  /* 0x3c003c0002037835 */ /* 0x001fd40000000005 */
[----:B------:R-:W0:Y:S02]  /*7f30*/  ATOMS.CAST.SPIN R3, [R12+0x4], R2, R3 ;  /* 0x000004020c03738d */ /* 0x000e240001800003 */
[----:B0-----:R-:W-:-:S13]  /*7f40*/  ISETP.EQ.U32.AND P0, PT, R3, 0x1, PT ;  /* 0x000000010300780c */ /* 0x001fda0003f02070 */
[----:B------:R-:W-:Y:S05]  /*7f50*/  @!P0 BRA `(.L_x_253) ;  /* 0xfffffffc00ec8947 */ /* 0x000fea000383ffff */
[----:B------:R-:W-:Y:S05]  /*7f60*/  EXIT ;  /* 0x000000000000794d */ /* 0x000fea0003800000 */
.L_x_252:
[----:B------:R-:W2:Y:S02]  /*7f70*/  LD.E R0, desc[UR8][R12.64+0x4] ;  /* 0x000004080c007980 */ /* 0x000ea4000c101900 */
[----:B--2---:R-:W-:-:S05]  /*7f80*/  IADD3 R3, R3, R0, RZ ;  /* 0x0000000003037210 */ /* 0x004fca0007ffe0ff */
[----:B------:R-:W-:Y:S01]  /*7f90*/  ST.E desc[UR8][R12.64+0x4], R3 ;  /* 0x000004030c007985 */ /* 0x000fe2000c101908 */
[----:B------:R-:W-:Y:S05]  /*7fa0*/  EXIT ;  /* 0x000000000000794d */ /* 0x000fea0003800000 */
.L_x_254:
        /* <DEDUP_REMOVED lines=13> */
.L_x_4158:


//--------------------- .text._Z23gemm_half_q_half_kernelILi4ELi172ELb0ELb0ELi64EEvPK6__halfPKjS4_S2_PS0_iiiiPKtS7_iiiiiibS2_i --------------------------
	.section	.text._Z23gemm_half_q_half_kernelILi4ELi172ELb0ELb0ELi64EEvPK6__halfPKjS4_S2_PS0_iiiiPKtS7_iiiiiibS2_i,"ax",@progbits
	.align	128
        .global         _Z23gemm_half_q_half_kernelILi4ELi172ELb0ELb0ELi64EEvPK6__halfPKjS4_S2_PS0_iiiiPKtS7_iiiiiibS2_i
        .type           _Z23gemm_half_q_half_kernelILi4ELi172ELb0ELb0ELi64EEvPK6__halfPKjS4_S2_PS0_iiiiPKtS7_iiiiiibS2_i,@function
        .size           _Z23gemm_half_q_half_kernelILi4ELi172ELb0ELb0ELi64EEvPK6__halfPKjS4_S2_PS0_iiiiPKtS7_iiiiiibS2_i,(.L_x_4159 - _Z23gemm_half_q_half_kernelILi4ELi172ELb0ELb0ELi64EEvPK6__halfPKjS4_S2_PS0_iiiiPKtS7_iiiiiibS2_i)
        .other          _Z23gemm_half_q_half_kernelILi4ELi172ELb0ELb0ELi64EEvPK6__halfPKjS4_S2_PS0_iiiiPKtS7_iiiiiibS2_i,@"STO_CUDA_ENTRY STV_DEFAULT"
_Z23gemm_half_q_half_kernelILi4ELi172ELb0ELb0ELi64EEvPK6__halfPKjS4_S2_PS0_iiiiPKtS7_iiiiiibS2_i:
.text._Z23gemm_half_q_half_kernelILi4ELi172ELb0ELb0ELi64EEvPK6__halfPKjS4_S2_PS0_iiiiPKtS7_iiiiiibS2_i:
        /* <DEDUP_REMOVED lines=38> */
.L_x_259:
        /* <DEDUP_REMOVED lines=37> */
.L_x_258:
        /* <DEDUP_REMOVED lines=24> */
.L_x_260:
        /* <DEDUP_REMOVED lines=14> */
.L_x_257:
[----:B------:R-:W0:Y:S01]  /*0710*/  S2R R8, SR_CgaCtaId ;  /* 0x0000000000087919 */ /* 0x000e220000008800 */
[----:B------:R-:W-:Y:S02]  /*0720*/  ISETP.GT.AND P2, PT, R60, 0x3, PT ;  /* 0x000000033c00780c */ /* 0x000fe40003f44270 */
[----:B------:R-:W-:Y:S02]  /*0730*/  MOV R3, 0x400 ;  /* 0x0000040000037802 */ /* 0x000fe40000000f00 */
[----:B------:R-:W-:Y:S02]  /*0740*/  PLOP3.LUT P0, PT, PT, PT, PT, 0x80, 0x0 ;  /* 0x000000000000781c */ /* 0x000fe40003f0f070 */
[----:B0-----:R-:W-:Y:S01]  /*0750*/  LEA R30, R8, R3, 0x18 ;  /* 0x00000003081e7211 */ /* 0x001fe200078ec0ff */
[----:B------:R-:W-:-:S06]  /*0760*/  HFMA2.MMA R3, -RZ, RZ, 0, 0 ;  /* 0x00000000ff037435 */ /* 0x000fcc00000001ff */
[----:B------:R-:W-:Y:S05]  /*0770*/  @!P2 BRA `(.L_x_261) ;  /* 0x0000000000a0a947 */ /* 0x000fea0003800000 */
[----:B------:R-:W-:Y:S01]  /*0780*/  PLOP3.LUT P0, PT, PT, PT, PT, 0x8, 0x0 ;  /* 0x000000000000781c */ /* 0x000fe20003f0e170 */
[----:B------:R-:W-:Y:S01]  /*0790*/  ULDC.64 UR4, c[0x0][0x210] ;  /* 0x0000840000047ab9 */ /* 0x000fe20000000a00 */
[----:B------:R-:W-:-:S11]  /*07a0*/  IADD3 R32, R60, -0x3, RZ ;  /* 0xfffffffd3c207810 */ /* 0x000fd60007ffe0ff */
.L_x_262:
[----:B0-----:R-:W-:-:S04]  /*07b0*/  LEA R5, R0, R3, 0x2 ;  /* 0x0000000300057211 */ /* 0x001fc800078e10ff */
[C---:B------:R-:W-:Y:S01]  /*07c0*/  IADD3 R8, R5.reuse, 0x1, RZ ;  /* 0x0000000105087810 */ /* 0x040fe20007ffe0ff */
[CC--:B------:R-:W-:Y:S01]  /*07d0*/  IMAD R7, R5.reuse, R28.reuse, RZ ;  /* 0x0000001c05077224 */ /* 0x0c0fe200078e02ff */
[C---:B------:R-:W-:Y:S02]  /*07e0*/  IADD3 R9, R5.reuse, 0x2, RZ ;  /* 0x0000000205097810 */ /* 0x040fe40007ffe0ff */
[----:B------:R-:W-:Y:S01]  /*07f0*/  IADD3 R12, R5, 0x3, RZ ;  /* 0x00000003050c7810 */ /* 0x000fe20007ffe0ff */
[-C--:B------:R-:W-:Y:S01]  /*0800*/  IMAD R5, R8, R28.reuse, RZ ;  /* 0x0000001c08057224 */ /* 0x080fe200078e02ff */
        /* <DEDUP_REMOVED lines=12> */
[----:B------:R-:W-:Y:S02]  /*08d0*/  LEA R12, P2, R17, UR4, 0x1 ;  /* 0x00000004110c7c11 */ /* 0x000fe4000f8408ff */
[----:B------:R-:W-:Y:S02]  /*08e0*/  LEA.HI.X.SX32 R22, R13, R20, 0x1, P5 ;  /* 0x000000140d167211 */ /* 0x000fe400028f0eff */
        /* <DEDUP_REMOVED lines=17> */
.L_x_261:
        /* <DEDUP_REMOVED lines=24> */
.L_x_263:
        /* <DEDUP_REMOVED lines=13> */
.L_x_256:
[----:B------:R-:W-:Y:S05]  /*0c50*/  BSYNC B0 ;  /* 0x0000000000007941 */ /* 0x000fea0003800000 */
.L_x_255:
[----:B------:R-:W-:Y:S02]  /*0c60*/  ULDC UR4, c[0x0][0x23c] ;  /* 0x00008f0000047ab9 */ /* 0x000fe40000000800 */
[----:B------:R-:W-:-:S04]  /*0c70*/  MOV R59, UR4 ;  /* 0x00000004003b7c02 */ /* 0x000fc80008000f00 */
[----:B------:R-:W-:-:S13]  /*0c80*/  ISETP.GE.AND P0, PT, R10, R59, PT ;  /* 0x0000003b0a00720c */ /* 0x000fda0003f06270 */
[----:B------:R-:W-:Y:S05]  /*0c90*/  @P0 EXIT ;  /* 0x000000000000094d */ /* 0x000fea0003800000 */
[----:B--2--5:R-:W2:Y:S02]  /*0ca0*/  LDC.U8 R3, c[0x0][0x270] ;  /* 0x00009c00ff037b82 */ /* 0x024ea40000000000 */
[----:B--2---:R-:W-:-:S04]  /*0cb0*/  PRMT R3, R3, 0x8880, RZ ;  /* 0x0000888003037816 */ /* 0x004fc800000000ff */
        /* <DEDUP_REMOVED lines=8> */
[----:B------:R-:W2:Y:S01]  /*0d40*/  LDC.64 R14, c[0x0][0x230] ;  /* 0x00008c00ff0e7b82 */ /* 0x000ea20000000a00 */
[----:B------:R-:W-:Y:S02]  /*0d50*/  PLOP3.LUT P0, PT, PT, PT, PT, 0x8, 0x0 ;  /* 0x000000000000781c */ /* 0x000fe40003f0e170 */
[----:B------:R-:W-:-:S11]  /*0d60*/  IADD3 R16, R60, -0x3, RZ ;  /* 0xfffffffd3c107810 */ /* 0x000fd60007ffe0ff */
.L_x_266:
[----:B---3--:R-:W-:Y:S02]  /*0d70*/  LEA R2, R0, R7, 0x2 ;  /* 0x0000000700027211 */ /* 0x008fe400078e10ff */
[----:B------:R-:W-:Y:S02]  /*0d80*/  IADD3 R7, R7, 0x4, RZ ;  /* 0x0000000407077810 */ /* 0x000fe40007ffe0ff */
[C---:B------:R-:W-:Y:S01]  /*0d90*/  IADD3 R4, R2.reuse, 0x1, RZ ;  /* 0x0000000102047810 */ /* 0x040fe20007ffe0ff */
[CCC-:B------:R-:W-:Y:S01]  /*0da0*/  IMAD R3, R2.reuse, R59.reuse, R10.reuse ;  /* 0x0000003b02037224 */ /* 0x1c0fe200078e020a */
[C---:B01----:R-:W-:Y:S02]  /*0db0*/  IADD3 R8, R2.reuse, 0x2, RZ ;  /* 0x0000000202087810 */ /* 0x043fe40007ffe0ff */
[----:B------:R-:W-:Y:S01]  /*0dc0*/  IADD3 R11, R2, 0x3, RZ ;  /* 0x00000003020b7810 */ /* 0x000fe20007ffe0ff */
[-CC-:B------:R-:W-:Y:S01]  /*0dd0*/  IMAD R5, R4, R59.reuse, R10.reuse ;  /* 0x0000003b04057224 */ /* 0x180fe200078e020a */
[----:B------:R-:W-:Y:S01]  /*0de0*/  ISETP.GE.AND P2, PT, R7, R16, PT ;  /* 0x000000100700720c */ /* 0x000fe20003f46270 */
[----:B------:R-:W-:-:S02]  /*0df0*/  IMAD R9, R8, R59, R10 ;  /* 0x0000003b08097224 */ /* 0x000fc400078e020a */
[----:B------:R-:W-:Y:S02]  /*0e00*/  IMAD R11, R11, R59, R10 ;  /* 0x0000003b0b0b7224 */ /* 0x000fe400078e020a */
[----:B--2---:R-:W-:-:S04]  /*0e10*/  IMAD.WIDE R2, R3, 0x2, R14 ;  /* 0x0000000203027825 */ /* 0x004fc800078e020e */
        /* <DEDUP_REMOVED lines=8> */
.L_x_265:
[----:B---3--:R-:W-:-:S04]  /*0ea0*/  IADD3 R2, R60, -R7, RZ ;  /* 0x800000073c027210 */ /* 0x008fc80007ffe0ff */
[----:B------:R-:W-:-:S13]  /*0eb0*/  ISETP.GT.AND P2, PT, R2, 0x1, PT ;  /* 0x000000010200780c */ /* 0x000fda0003f44270 */
[----:B------:R-:W-:Y:S05]  /*0ec0*/  @!P2 BRA `(.L_x_267) ;  /* 0x00000000002ca947 */ /* 0x000fea0003800000 */
[----:B01----:R-:W0:Y:S01]  /*0ed0*/  LDC.64 R4, c[0x0][0x230] ;  /* 0x00008c00ff047b82 */ /* 0x003e220000000a00 */
        /* <DEDUP_REMOVED lines=10> */
.L_x_267:
[----:B------:R-:W-:-:S13]  /*0f80*/  ISETP.LT.OR P0, PT, R7, R60, P0 ;  /* 0x0000003c0700720c */ /* 0x000fda0000701670 */
[----:B--2---:R-:W2:Y:S01]  /*0f90*/  @P0 LDC.64 R2, c[0x0][0x230] ;  /* 0x00008c00ff020b82 */ /* 0x004ea20000000a00 */
[----:B------:R-:W-:-:S05]  /*0fa0*/  @P0 LEA R0, R0, R7, 0x2 ;  /* 0x0000000700000211 */ /* 0x000fca00078e10ff */
[----:B01----:R-:W-:-:S04]  /*0fb0*/  @P0 IMAD R5, R0, R59, R10 ;  /* 0x0000003b00050224 */ /* 0x003fc800078e020a */
[----:B--2---:R-:W-:-:S05]  /*0fc0*/  @P0 IMAD.WIDE R2, R5, 0x2, R2 ;  /* 0x0000000205020825 */ /* 0x004fca00078e0202 */
[----:B------:R2:W-:Y:S02]  /*0fd0*/  @P0 STG.E.64 desc[UR6][R2.64], RZ ;  /* 0x000000ff02000986 */ /* 0x0005e4000c101b06 */
.L_x_264:
[----:B0-----:R-:W0:Y:S01]  /*0fe0*/  LDC.64 R12, c[0x0][0x248] ;  /* 0x00009200ff0c7b82 */ /* 0x001e220000000a00 */
[----:B--2---:R-:W-:-:S05]  /*0ff0*/  SHF.L.U32 R3, R6, 0x7, RZ ;  /* 0x0000000706037819 */ /* 0x004fca00000006ff */
[----:B0-----:R-:W-:-:S05]  /*1000*/  IMAD.WIDE R2, R3, 0x2, R12 ;  /* 0x0000000203027825 */ /* 0x001fca00078e020c */
[----:B------:R0:W5:Y:S01]  /*1010*/  LDG.E.U16.CONSTANT R48, desc[UR6][R2.64+0x2] ;  /* 0x0000020602307981 */ /* 0x000162000c1e9500 */
[----:B------:R-:W-:Y:S01]  /*1020*/  BAR.SYNC.DEFER_BLOCKING 0x0 ;  /* 0x0000000000007b1d */ /* 0x000fe20000010000 */
[----:B------:R-:W-:-:S13]  /*1030*/  ISETP.GE.AND P0, PT, R63, R61, PT ;  /* 0x0000003d3f00720c */ /* 0x000fda0003f06270 */
[----:B0-----:R-:W-:Y:S05]  /*1040*/  @P0 BRA `(.L_x_268) ;  /* 0x0000000000d00947 */ /* 0x001fea0003800000 */
[----:B------:R0:W5:Y:S01]  /*1050*/  LDG.E.U16.CONSTANT R0, desc[UR6][R2.64] ;  /* 0x0000000602007981 */ /* 0x000162000c1e9500 */
[----:B------:R-:W2:Y:S01]  /*1060*/  LDC.64 R14, c[0x0][0x220] ;  /* 0x00008800ff0e7b82 */ /* 0x000ea20000000a00 */
[----:B-1----:R-:W-:Y:S01]  /*1070*/  SHF.R.S32.HI R5, RZ, 0x1f, R10 ;  /* 0x0000001fff057819 */ /* 0x002fe2000001140a */
[----:B------:R-:W-:Y:S01]  /*1080*/  HFMA2.MMA R16, -RZ, RZ, 0, 0 ;  /* 0x00000000ff107435 */ /* 0x000fe200000001ff */
[----:B------:R-:W-:Y:S02]  /*1090*/  SHF.L.U32 R4, R10, 0x2, RZ ;  /* 0x000000020a047819 */ /* 0x000fe400000006ff */
[----:B------:R-:W-:Y:S02]  /*10a0*/  LEA.HI R5, R5, R10, RZ, 0x3 ;  /* 0x0000000a05057211 */ /* 0x000fe400078f18ff */
[----:B------:R-:W-:Y:S02]  /*10b0*/  MOV R18, R63 ;  /* 0x0000003f00127202 */ /* 0x000fe40000000f00 */
[----:B------:R-:W-:-:S02]  /*10c0*/  LOP3.LUT R7, R4, 0x10, RZ, 0xc0, !PT ;  /* 0x0000001004077812 */ /* 0x000fc400078ec0ff */
[----:B0-----:R-:W-:-:S07]  /*10d0*/  SHF.R.S32.HI R11, RZ, 0x3, R5 ;  /* 0x00000003ff0b7819 */ /* 0x001fce0000011405 */
.L_x_269:
[----:B-----5:R-:W-:Y:S01]  /*10e0*/  IADD3 R8, R0, R16, RZ ;  /* 0x0000001000087210 */ /* 0x020fe20007ffe0ff */
[----:B0-----:R-:W0:Y:S04]  /*10f0*/  LDC.64 R4, c[0x0][0x228] ;  /* 0x00008a00ff047b82 */ /* 0x001e280000000a00 */
[----:B------:R-:W-:-:S05]  /*1100*/  IMAD R2, R8, R59, RZ ;  /* 0x0000003b08027224 */ /* 0x000fca00078e02ff */
[----:B------:R-:W-:-:S04]  /*1110*/  SHF.R.S32.HI R3, RZ, 0x1f, R2 ;  /* 0x0000001fff037819 */ /* 0x000fc80000011402 */
[----:B------:R-:W-:-:S04]  /*1120*/  LEA.HI R2, R3, R2, RZ, 0x3 ;  /* 0x0000000203027211 */ /* 0x000fc800078f18ff */
[----:B------:R-:W-:-:S05]  /*1130*/  LEA.HI.SX32 R3, R2, R11, 0x1d ;  /* 0x0000000b02037211 */ /* 0x000fca00078feaff */
[----:B--2---:R-:W-:-:S06]  /*1140*/  IMAD.WIDE R2, R3, 0x4, R14 ;  /* 0x0000000403027825 */ /* 0x004fcc00078e020e */
        /* <DEDUP_REMOVED lines=36> */
.L_x_268:
[----:B------:R2:W5:Y:S01]  /*1390*/  LDL.64 R96, [R1] ;  /* 0x0000000001607983 */ /* 0x0005620000100a00 */
[----:B0-----:R-:W0:Y:S01]  /*13a0*/  LDC R2, c[0x0][0x25c] ;  /* 0x00009700ff027b82 */ /* 0x001e220000000800 */
[----:B------:R-:W-:Y:S01]  /*13b0*/  ULDC UR8, c[0x0][0x258] ;  /* 0x0000960000087ab9 */ /* 0x000fe20000000800 */
[----:B------:R-:W-:Y:S01]  /*13c0*/  ULDC UR4, c[0x0][0x260] ;  /* 0x0000980000047ab9 */ /* 0x000fe20000000800 */
[C---:B------:R-:W-:Y:S01]  /*13d0*/  ISETP.GT.AND P2, PT, R63.reuse, UR8, PT ;  /* 0x000000083f007c0c */ /* 0x040fe2000bf44270 */
[----:B------:R-:W-:Y:S01]  /*13e0*/  ULDC UR5, c[0x0][0x268] ;  /* 0x00009a0000057ab9 */ /* 0x000fe20000000800 */
[C---:B------:R-:W-:Y:S02]  /*13f0*/  VIMNMX R0, R63.reuse, UR8, PT ;  /* 0x000000083f007c48 */ /* 0x040fe4000bfe0100 */
[----:B------:R-:W-:Y:S01]  /*1400*/  ISETP.GT.AND P4, PT, R63, UR4, PT ;  /* 0x000000043f007c0c */ /* 0x000fe2000bf84270 */
[----:B------:R-:W3:Y:S01]  /*1410*/  LDC R4, c[0x0][0x264] ;  /* 0x00009900ff047b82 */ /* 0x000ee20000000800 */
[----:B------:R-:W-:-:S02]  /*1420*/  SHF.R.S32.HI R3, RZ, 0x1f, R0 ;  /* 0x0000001fff037819 */ /* 0x000fc40000011400 */
[----:B------:R-:W-:Y:S02]  /*1430*/  ISETP.GT.AND P6, PT, R63, UR5, PT ;  /* 0x000000053f007c0c */ /* 0x000fe4000bfc4270 */
[----:B------:R-:W-:Y:S01]  /*1440*/  LEA.HI R9, R3, R0, RZ, 0x5 ;  /* 0x0000000003097211 */ /* 0x000fe200078f28ff */
[----:B------:R-:W-:Y:S01]  /*1450*/  HFMA2.MMA R0, -RZ, RZ, 0, 0 ;  /* 0x00000000ff007435 */ /* 0x000fe200000001ff */
[----:B------:R-:W-:Y:S02]  /*1460*/  MOV R3, RZ ;  /* 0x000000ff00037202 */ /* 0x000fe40000000f00 */
[C---:B0-----:R-:W-:Y:S02]  /*1470*/  ISETP.GT.AND P3, PT, R63.reuse, R2, PT ;  /* 0x000000023f00720c */ /* 0x041fe40003f64270 */
[----:B---3--:R-:W-:Y:S01]  /*1480*/  ISETP.GT.AND P5, PT, R63, R4, PT ;  /* 0x000000043f00720c */ /* 0x008fe20003fa4270 */
[----:B--2---:R-:W-:-:S12]  /*1490*/  @!P2 BRA `(.L_x_270) ;  /* 0x00000000001ca947 */ /* 0x004fd80003800000 */
[----:B-1----:R-:W0:Y:S02]  /*14a0*/  LDC R8, c[0x0][0x25c] ;  /* 0x00009700ff087b82 */ /* 0x002e240000000800 */
[----:B0-----:R-:W-:-:S04]  /*14b0*/  VIMNMX R3, R63, R8, PT ;  /* 0x000000083f037248 */ /* 0x001fc80003fe0100 */
[----:B------:R-:W-:-:S04]  /*14c0*/  IADD3 R3, R3, -UR8, RZ ;  /* 0x8000000803037c10 */ /* 0x000fc8000fffe0ff */
[----:B------:R-:W-:-:S04]  /*14d0*/  SHF.R.S32.HI R8, RZ, 0x1f, R3 ;  /* 0x0000001fff087819 */ /* 0x000fc80000011403 */
[----:B------:R-:W-:-:S04]  /*14e0*/  LEA.HI R8, R8, R3, RZ, 0x5 ;  /* 0x0000000308087211 */ /* 0x000fc800078f28ff */
[----:B------:R-:W-:-:S05]  /*14f0*/  SHF.R.S32.HI R8, RZ, 0x5, R8 ;  /* 0x00000005ff087819 */ /* 0x000fca0000011408 */
[----:B------:R-:W-:-:S07]  /*1500*/  IMAD R3, R8, 0x6, RZ ;  /* 0x0000000608037824 */ /* 0x000fce00078e02ff */
.L_x_270:
[----:B------:R-:W-:Y:S05]  /*1510*/  @!P3 BRA `(.L_x_271) ;  /* 0x00000000001cb947 */ /* 0x000fea0003800000 */
[----:B------:R-:W1:Y:S02]  /*1520*/  LDC R0, c[0x0][0x260] ;  /* 0x00009800ff007b82 */ /* 0x000e640000000800 */
[----:B-1----:R-:W-:-:S04]  /*1530*/  VIMNMX R5, R63, R0, PT ;  /* 0x000000003f057248 */ /* 0x002fc80003fe0100 */
[----:B------:R-:W-:-:S04]  /*1540*/  IADD3 R5, R5, -R2, RZ ;  /* 0x8000000205057210 */ /* 0x000fc80007ffe0ff */
[----:B------:R-:W-:-:S04]  /*1550*/  SHF.R.S32.HI R0, RZ, 0x1f, R5 ;  /* 0x0000001fff007819 */ /* 0x000fc80000011405 */
[----:B------:R-:W-:-:S04]  /*1560*/  LEA.HI R0, R0, R5, RZ, 0x5 ;  /* 0x0000000500007211 */ /* 0x000fc800078f28ff */
[----:B------:R-:W-:-:S04]  /*1570*/  SHF.R.S32.HI R0, RZ, 0x5, R0 ;  /* 0x00000005ff007819 */ /* 0x000fc80000011400 */
[----:B------:R-:W-:-:S07]  /*1580*/  LEA R0, R0, R0, 0x2 ;  /* 0x0000000000007211 */ /* 0x000fce00078e10ff */
.L_x_271:
[----:B------:R-:W-:Y:S01]  /*1590*/  HFMA2.MMA R2, -RZ, RZ, 0, 0 ;  /* 0x00000000ff027435 */ /* 0x000fe200000001ff */
[----:B-1----:R-:W-:Y:S01]  /*15a0*/  MOV R5, RZ ;  /* 0x000000ff00057202 */ /* 0x002fe20000000f00 */
        /* <DEDUP_REMOVED lines=8> */
.L_x_272:
        /* <DEDUP_REMOVED lines=8> */
.L_x_273:
        /* <DEDUP_REMOVED lines=10> */
.L_x_274:
        /* <DEDUP_REMOVED lines=35> */
[----:B------:R-:W-:-:S07]  /*1980*/  PRMT R57, RZ, 0x7610, R57 ;  /* 0x00007610ff397816 */ /* 0x000fce0000000039 */
.L_x_280:
[----:B------:R-:W-:-:S13]  /*1990*/  ISETP.NE.AND P0, PT, R63, R48, PT ;  /* 0x000000303f00720c */ /* 0x000fda0003f05270 */
[----:B0-----:R-:W0:Y:S01]  /*19a0*/  @!P0 LDC.64 R2, c[0x0][0x248] ;  /* 0x00009200ff028b82 */ /* 0x001e220000000a00 */
[----:B------:R-:W-:Y:S02]  /*19b0*/  @!P0 IADD3 R58, R58, 0x1, RZ ;  /* 0x000000013a3a8810 */ /* 0x000fe40007ffe0ff */
[----:B------:R-:W-:Y:S02]  /*19c0*/  @!P0 SHF.L.U32 R5, R63, 0x1, RZ ;  /* 0x000000013f058819 */ /* 0x000fe400000006ff */
        /* <DEDUP_REMOVED lines=9> */
[----:B-----5:R-:W-:Y:S06]  /*1a60*/  @!P1 BRA `(.L_x_276) ;  /* 0x0000001400b09947 */ /* 0x020fec0003800000 */
        /* <DEDUP_REMOVED lines=8> */
[----:B------:R-:W-:Y:S01]  /*1af0*/  I2F.F16 R42, R4 ;  /* 0x00000004002a7306 */ /* 0x000fe20000200c00 */
[----:B------:R-:W-:Y:S02]  /*1b00*/  LOP3.LUT R0, R19, 0xff, RZ, 0xc0, !PT ;  /* 0x000000ff13007812 */ /* 0x000fe400078ec0ff */
[----:B------:R-:W-:Y:S02]  /*1b10*/  IADD3 R2, R2, -0x80, RZ ;  /* 0xffffff8002027810 */ /* 0x000fe40007ffe0ff */
[----:B------:R-:W-:Y:S02]  /*1b20*/  IADD3 R5, R0, -0x80, RZ ;  /* 0xffffff8000057810 */ /* 0x000fe40007ffe0ff */
[C---:B------:R-:W-:Y:S01]  /*1b30*/  LOP3.LUT R0, R16.reuse, 0xff, RZ, 0xc0, !PT ;  /* 0x000000ff10007812 */ /* 0x040fe200078ec0ff */
[----:B------:R0:W-:Y:S01]  /*1b40*/  I2F.F16 R38, R3 ;  /* 0x0000000300267306 */ /* 0x0001e20000200c00 */
[----:B------:R-:W-:-:S02]  /*1b50*/  LEA.HI R24, R16, 0xffffff80, RZ, 0x8 ;  /* 0xffffff8010187811 */ /* 0x000fc400078f40ff */
[----:B------:R-:W-:Y:S02]  /*1b60*/  IADD3 R0, R0, -0x80, RZ ;  /* 0xffffff8000007810 */ /* 0x000fe40007ffe0ff */
[----:B------:R-:W-:Y:S02]  /*1b70*/  LEA.HI R22, R17, 0xffffff80, RZ, 0x8 ;  /* 0xffffff8011167811 */ /* 0x000fe400078f40ff */
[----:B------:R-:W-:Y:S01]  /*1b80*/  LEA.HI R23, R18, 0xffffff80, RZ, 0x8 ;  /* 0xffffff8012177811 */ /* 0x000fe200078f40ff */
[----:B------:R1:W2:Y:S01]  /*1b90*/  I2F.F16 R26, R2 ;  /* 0x00000002001a7306 */ /* 0x0002a20000200c00 */
[----:B0-----:R-:W-:Y:S02]  /*1ba0*/  LOP3.LUT R3, R13, 0xff, RZ, 0xc0, !PT ;  /* 0x000000ff0d037812 */ /* 0x001fe400078ec0ff */
[----:B------:R-:W-:Y:S02]  /*1bb0*/  LEA.HI R25, R19, 0xffffff80, RZ, 0x8 ;  /* 0xffffff8013197811 */ /* 0x000fe400078f40ff */
[----:B------:R-:W-:-:S02]  /*1bc0*/  IADD3 R3, R3, -0x80, RZ ;  /* 0xffffff8003037810 */ /* 0x000fc40007ffe0ff */
[----:B------:R-:W-:Y:S01]  /*1bd0*/  LOP3.LUT R29, R15, 0xff, RZ, 0xc0, !PT ;  /* 0x000000ff0f1d7812 */ /* 0x000fe200078ec0ff */
[----:B------:R0:W-:Y:S01]  /*1be0*/  I2F.F16 R30, R0 ;  /* 0x00000000001e7306 */ /* 0x0001e20000200c00 */
[--C-:B-1----:R-:W-:Y:S02]  /*1bf0*/  SHF.R.U32.HI R2, RZ, 0x8, R17.reuse ;  /* 0x00000008ff027819 */ /* 0x102fe40000011611 */
[----:B------:R-:W-:Y:S02]  /*1c00*/  SHF.R.U32.HI R17, RZ, 0x10, R17 ;  /* 0x00000010ff117819 */ /* 0x000fe40000011611 */
[----:B------:R-:W-:Y:S02]  /*1c10*/  LOP3.LUT R4, R2, 0xff, RZ, 0xc0, !PT ;  /* 0x000000ff02047812 */ /* 0x000fe400078ec0ff */
[----:B------:R-:W-:Y:S01]  /*1c20*/  LOP3.LUT R17, R17, 0xff, RZ, 0xc0, !PT ;  /* 0x000000ff11117812 */ /* 0x000fe200078ec0ff */
[----:B------:R1:W3:Y:S01]  /*1c30*/  I2F.F16 R27, R3 ;  /* 0x00000003001b7306 */ /* 0x0002e20000200c00 */
[--C-:B0-----:R-:W-:Y:S01]  /*1c40*/  SHF.R.U32.HI R0, RZ, 0x8, R16.reuse ;  /* 0x00000008ff007819 */ /* 0x101fe20000011610 */
[----:B--2---:R-:W-:Y:S01]  /*1c50*/  HADD2.F32 R26, -RZ, R26.H0_H0 ;  /* 0x2000001aff1a7230 */ /* 0x004fe20000004100 */
[----:B------:R-:W-:-:S02]  /*1c60*/  SHF.R.U32.HI R16, RZ, 0x10, R16 ;  /* 0x00000010ff107819 */ /* 0x000fc40000011610 */
[----:B------:R-:W-:Y:S02]  /*1c70*/  LOP3.LUT R0, R0, 0xff, RZ, 0xc0, !PT ;  /* 0x000000ff00007812 */ /* 0x000fe400078ec0ff */
[----:B------:R-:W-:Y:S01]  /*1c80*/  LOP3.LUT R16, R16, 0xff, RZ, 0xc0, !PT ;  /* 0x000000ff10107812 */ /* 0x000fe200078ec0ff */
[----:B------:R0:W-:Y:S01]  /*1c90*/  I2F.F16 R44, R5 ;  /* 0x00000005002c7306 */ /* 0x0001e20000200c00 */
[----:B-1----:R-:W1:Y:S01]  /*1ca0*/  LDS.64 R2, [UR4] ;  /* 0x00000004ff027984 */ /* 0x002e620008000a00 */
[----:B------:R-:W-:Y:S02]  /*1cb0*/  IADD3 R0, R0, -0x80, RZ ;  /* 0xffffff8000007810 */ /* 0x000fe40007ffe0ff */
[----:B------:R-:W-:Y:S02]  /*1cc0*/  IADD3 R16, R16, -0x80, RZ ;  /* 0xffffff8010107810 */ /* 0x000fe40007ffe0ff */
[----:B------:R-:W-:Y:S01]  /*1cd0*/  IADD3 R17, R17, -0x80, RZ ;  /* 0xffffff8011117810 */ /* 0x000fe20007ffe0ff */
[----:B---3--:R-:W-:Y:S01]  /*1ce0*/  HADD2.F32 R27, -RZ, R27.H0_H0 ;  /* 0x2000001bff1b7230 */ /* 0x008fe20000004100 */
[----:B------:R2:W-:Y:S01]  /*1cf0*/  I2F.F16 R36, R0 ;  /* 0x0000000000247306 */ /* 0x0005e20000200c00 */
[----:B0-----:R-:W-:-:S02]  /*1d00*/  LOP3.LUT R5, R14, 0xff, RZ, 0xc0, !PT ;  /* 0x000000ff0e057812 */ /* 0x001fc400078ec0ff */
[----:B------:R-:W-:Y:S02]  /*1d10*/  IADD3 R4, R4, -0x80, RZ ;  /* 0xffffff8004047810 */ /* 0x000fe40007ffe0ff */
[----:B------:R-:W-:Y:S02]  /*1d20*/  IADD3 R5, R5, -0x80, RZ ;  /* 0xffffff8005057810 */ /* 0x000fe40007ffe0ff */
[----:B------:R-:W-:Y:S01]  /*1d30*/  LEA.HI R20, R12, 0xffffff80, RZ, 0x8 ;  /* 0xffffff800c147811 */ /* 0x000fe200078f40ff */
[----:B------:R0:W-:Y:S01]  /*1d40*/  I2F.F16 R46, R16 ;  /* 0x00000010002e7306 */ /* 0x0001e20000200c00 */
[--C-:B--2---:R-:W-:Y:S02]  /*1d50*/  SHF.R.U32.HI R0, RZ, 0x8, R19.reuse ;  /* 0x00000008ff007819 */ /* 0x104fe40000011613 */
[----:B------:R-:W-:Y:S02]  /*1d60*/  SHF.R.U32.HI R19, RZ, 0x10, R19 ;  /* 0x00000010ff137819 */ /* 0x000fe40000011613 */
[----:B------:R-:W-:-:S02]  /*1d70*/  LOP3.LUT R0, R0, 0xff, RZ, 0xc0, !PT ;  /* 0x000000ff00007812 */ /* 0x000fc400078ec0ff */
[----:B------:R-:W-:Y:S01]  /*1d80*/  LOP3.LUT R19, R19, 0xff, RZ, 0xc0, !PT ;  /* 0x000000ff13137812 */ /* 0x000fe200078ec0ff */
[----:B------:R2:W3:Y:S01]  /*1d90*/  I2F.F16 R28, R5 ;  /* 0x00000005001c7306 */ /* 0x0004e20000200c00 */
[----:B0-----:R-:W-:Y:S02]  /*1da0*/  IADD3 R16, R0, -0x80, RZ ;  /* 0xffffff8000107810 */ /* 0x001fe40007ffe0ff */
[----:B------:R-:W-:Y:S02]  /*1db0*/  SHF.R.U32.HI R0, RZ, 0x8, R12 ;  /* 0x00000008ff007819 */ /* 0x000fe4000001160c */
[----:B------:R-:W-:Y:S02]  /*1dc0*/  IADD3 R19, R19, -0x80, RZ ;  /* 0xffffff8013137810 */ /* 0x000fe40007ffe0ff */
[----:B------:R-:W-:Y:S01]  /*1dd0*/  LOP3.LUT R0, R0, 0xff, RZ, 0xc0, !PT ;  /* 0x000000ff00007812 */ /* 0x000fe200078ec0ff */
[----:B------:R-:W-:Y:S01]  /*1de0*/  I2F.F16 R47, R17 ;  /* 0x00000011002f7306 */ /* 0x000fe20000200c00 */
[----:B--2---:R-:W-:-:S02]  /*1df0*/  SHF.R.U32.HI R5, RZ, 0x8, R18 ;  /* 0x00000008ff057819 */ /* 0x004fc40000011612 */
[----:B------:R-:W-:Y:S02]  /*1e00*/  SHF.R.U32.HI R18, RZ, 0x10, R18 ;  /* 0x00000010ff127819 */ /* 0x000fe40000011612 */
[----:B------:R-:W-:Y:S02]  /*1e10*/  LOP3.LUT R5, R5, 0xff, RZ, 0xc0, !PT ;  /* 0x000000ff05057812 */ /* 0x000fe400078ec0ff */
[----:B------:R-:W-:Y:S01]  /*1e20*/  LOP3.LUT R18, R18, 0xff, RZ, 0xc0, !PT ;  /* 0x000000ff12127812 */ /* 0x000fe200078ec0ff */
[----:B------:R0:W2:Y:S01]  /*1e30*/  I2F.F16 R45, R16 ;  /* 0x00000010002d7306 */ /* 0x0000a20000200c00 */
[----:B------:R-:W-:Y:S01]  /*1e40*/  IADD3 R5, R5, -0x80, RZ ;  /* 0xffffff8005057810 */ /* 0x000fe20007ffe0ff */
[--C-:B-1----:R-:W-:Y:S01]  /*1e50*/  HADD2.F32 R40, -RZ, R3.reuse.H0_H0 ;  /* 0x20000003ff287230 */ /* 0x102fe20000004100 */
[----:B------:R-:W-:Y:S01]  /*1e60*/  IADD3 R18, R18, -0x80, RZ ;  /* 0xffffff8012127810 */ /* 0x000fe20007ffe0ff */
[----:B------:R-:W-:Y:S01]  /*1e70*/  HADD2.F32 R41, -RZ, R3.H1_H1 ;  /* 0x30000003ff297230 */ /* 0x000fe20000004100 */
[----:B------:R-:W-:Y:S01]  /*1e80*/  SHF.R.U32.HI R3, RZ, 0x8, R15 ;  /* 0x00000008ff037819 */ /* 0x000fe2000001160f */
[----:B------:R-:W-:Y:S01]  /*1e90*/  HADD2.F32 R35, -RZ, R2.H1_H1 ;  /* 0x30000002ff237230 */ /* 0x000fe20000004100 */
[----:B------:R-:W-:Y:S01]  /*1ea0*/  IADD3 R0, R0, -0x80, RZ ;  /* 0xffffff8000007810 */ /* 0x000fe20007ffe0ff */
[----:B------:R1:W4:Y:S01]  /*1eb0*/  I2F.F16 R39, R4 ;  /* 0x0000000400277306 */ /* 0x0003220000200c00 */
[----:B0-----:R-:W0:Y:S01]  /*1ec0*/  LDS.64 R16, [UR4+0x8] ;  /* 0x00000804ff107984 */ /* 0x001e220008000a00 */
[----:B------:R-:W-:Y:S01]  /*1ed0*/  LOP3.LUT R3, R3, 0xff, RZ, 0xc0, !PT ;  /* 0x000000ff03037812 */ /* 0x000fe200078ec0ff */
[----:B---3--:R-:W-:Y:S01]  /*1ee0*/  HADD2.F32 R28, -RZ, R28.H0_H0 ;  /* 0x2000001cff1c7230 */ /* 0x008fe20000004100 */
[----:B------:R-:W-:Y:S01]  /*1ef0*/  SHF.R.U32.HI R31, RZ, 0x10, R12 ;  /* 0x00000010ff1f7819 */ /* 0x000fe2000001160c */
[----:B------:R-:W-:Y:S01]  /*1f00*/  HADD2.F32 R12, -RZ, R36.H0_H0 ;  /* 0x20000024ff0c7230 */ /* 0x000fe20000004100 */
[----:B------:R-:W-:Y:S01]  /*1f10*/  IADD3 R37, R3, -0x80, RZ ;  /* 0xffffff8003257810 */ /* 0x000fe20007ffe0ff */
[----:B------:R-:W-:Y:S01]  /*1f20*/  HADD2.F32 R3, -RZ, R30.H0_H0 ;  /* 0x2000001eff037230 */ /* 0x000fe20000004100 */
[----:B------:R3:W-:Y:S01]  /*1f30*/  I2F.F16 R43, R5 ;  /* 0x00000005002b7306 */ /* 0x0007e20000200c00 */
[----:B-1----:R-:W-:Y:S01]  /*1f40*/  SHF.R.U32.HI R4, RZ, 0x8, R13 ;  /* 0x00000008ff047819 */ /* 0x002fe2000001160d */
[----:B--2---:R-:W-:Y:S01]  /*1f50*/  HADD2.F32 R30, -RZ, R45.H0_H0 ;  /* 0x2000002dff1e7230 */ /* 0x004fe20000004100 */
[----:B------:R-:W-:-:S02]  /*1f60*/  IADD3 R29, R29, -0x80, RZ ;  /* 0xffffff801d1d7810 */ /* 0x000fc40007ffe0ff */
[----:B------:R-:W-:Y:S02]  /*1f70*/  LOP3.LUT R4, R4, 0xff, RZ, 0xc0, !PT ;  /* 0x000000ff04047812 */ /* 0x000fe400078ec0ff */
[----:B------:R-:W-:Y:S01]  /*1f80*/  LEA.HI R21, R13, 0xffffff80, RZ, 0x8 ;  /* 0xffffff800d157811 */ /* 0x000fe200078f40ff */
[----:B------:R4:W-:Y:S01]  /*1f90*/  I2F.F16 R49, R18 ;  /* 0x0000001200317306 */ /* 0x0009e20000200c00 */
[----:B---3--:R-:W-:Y:S01]  /*1fa0*/  HADD2.F32 R5, -RZ, R2.H0_H0 ;  /* 0x20000002ff057230 */ /* 0x008fe20000004100 */
[----:B------:R-:W-:Y:S02]  /*1fb0*/  SHF.R.U32.HI R2, RZ, 0x8, R14 ;  /* 0x00000008ff027819 */ /* 0x000fe4000001160e */
[----:B------:R-:W-:Y:S01]  /*1fc0*/  IADD3 R33, R4, -0x80, RZ ;  /* 0xffffff8004217810 */ /* 0x000fe20007ffe0ff */
[----:B------:R-:W-:Y:S01]  /*1fd0*/  HADD2.F32 R4, -RZ, R42.H0_H0 ;  /* 0x2000002aff047230 */ /* 0x000fe20000004100 */
[----:B------:R-:W-:Y:S02]  /*1fe0*/  LOP3.LUT R2, R2, 0xff, RZ, 0xc0, !PT ;  /* 0x000000ff02027812 */ /* 0x000fe400078ec0ff */
[----:B------:R1:W-:Y:S01]  /*1ff0*/  I2F.F16 R32, R0 ;  /* 0x0000000000207306 */ /* 0x0003e20000200c00 */
[----:B----4-:R-:W-:Y:S01]  /*2000*/  HADD2.F32 R18, -RZ, R39.H0_H0 ;  /* 0x20000027ff127230 */ /* 0x010fe20000004100 */
[----:B------:R-:W-:Y:S01]  /*2010*/  IADD3 R34, R2, -0x80, RZ ;  /* 0xffffff8002227810 */ /* 0x000fe20007ffe0ff */
[----:B------:R-:W-:-:S02]  /*2020*/  HADD2.F32 R2, -RZ, R44.H0_H0 ;  /* 0x2000002cff027230 */ /* 0x000fc40000004100 */
[----:B------:R-:W-:Y:S01]  /*2030*/  FFMA.FTZ R39, R3, R5, RZ ;  /* 0x0000000503277223 */ /* 0x000fe200000100ff */
[----:B------:R-:W-:Y:S01]  /*2040*/  FFMA.FTZ R42, R5, R4, RZ ;  /* 0x00000004052a7223 */ /* 0x000fe200000100ff */
[----:B------:R-:W-:Y:S01]  /*2050*/  LEA.HI R7, R14, 0xffffff80, RZ, 0x8 ;  /* 0xffffff800e077811 */ /* 0x000fe200078f40ff */
[----:B------:R-:W2:Y:S01]  /*2060*/  I2F.F16 R23, R23 ;  /* 0x0000001700177306 */ /* 0x000ea20000200c00 */
[----:B-1----:R-:W-:Y:S01]  /*2070*/  HADD2.F32 R0, -RZ, R38.H0_H0 ;  /* 0x20000026ff007230 */ /* 0x002fe20000004100 */
[----:B------:R-:W-:Y:S01]  /*2080*/  SHF.R.U32.HI R13, RZ, 0x10, R13 ;  /* 0x00000010ff0d7819 */ /* 0x000fe2000001160d */
[----:B------:R-:W-:Y:S01]  /*2090*/  FFMA.FTZ R38, R12, R35, R39 ;  /* 0x000000230c267223 */ /* 0x000fe20000010027 */
[----:B------:R-:W-:Y:S02]  /*20a0*/  LOP3.LUT R31, R31, 0xff, RZ, 0xc0, !PT ;  /* 0x000000ff1f1f7812 */ /* 0x000fe400078ec0ff */
[C---:B------:R-:W-:Y:S01]  /*20b0*/  FFMA.FTZ R36, R5.reuse, R0, RZ ;  /* 0x0000000005247223 */ /* 0x040fe200000100ff */
[----:B------:R-:W-:Y:S01]  /*20c0*/  FFMA.FTZ R5, R5, R2, RZ ;  /* 0x0000000205057223 */ /* 0x000fe200000100ff */
[----:B------:R1:W-:Y:S03]  /*20d0*/  I2F.F16 R62, R19 ;  /* 0x00000013003e7306 */ /* 0x0003e60000200c00 */
[----:B------:R-:W-:Y:S01]  /*20e0*/  FFMA.FTZ R44, R35, R30, R5 ;  /* 0x0000001e232c7223 */ /* 0x000fe20000010005 */
[----:B------:R-:W-:-:S02]  /*20f0*/  HADD2.F32 R5, -RZ, R46.H0_H0 ;  /* 0x2000002eff057230 */ /* 0x000fc40000004100 */
[----:B--2---:R-:W-:Y:S02]  /*2100*/  HADD2.F32 R23, -RZ, R23.H0_H0 ;  /* 0x20000017ff177230 */ /* 0x004fe40000004100 */
[----:B------:R-:W2:Y:S01]  /*2110*/  I2F.F16 R24, R24 ;  /* 0x0000001800187306 */ /* 0x000ea20000200c00 */
[----:B-1----:R-:W-:Y:S02]  /*2120*/  HADD2.F32 R19, -RZ, R43.H0_H0 ;  /* 0x2000002bff137230 */ /* 0x002fe40000004100 */
[----:B------:R-:W-:Y:S01]  /*2130*/  FFMA.FTZ R43, R35, R18, R36 ;  /* 0x00000012232b7223 */ /* 0x000fe20000010024 */
[----:B------:R-:W-:Y:S01]  /*2140*/  SHF.R.U32.HI R36, RZ, 0x10, R14 ;  /* 0x00000010ff247819 */ /* 0x000fe2000001160e */
[----:B------:R-:W-:Y:S02]  /*2150*/  HADD2.F32 R14, -RZ, R49.H0_H0 ;  /* 0x20000031ff0e7230 */ /* 0x000fe40000004100 */
[----:B------:R-:W-:Y:S01]  /*2160*/  FFMA.FTZ R39, R5, R40, R38 ;  /* 0x0000002805277223 */ /* 0x000fe20000010026 */
[----:B------:R-:W-:Y:S01]  /*2170*/  FFMA.FTZ R45, R35, R19, R42 ;  /* 0x00000013232d7223 */ /* 0x000fe2000001002a */
[----:B------:R-:W-:Y:S01]  /*2180*/  LOP3.LUT R35, R13, 0xff, RZ, 0xc0, !PT ;  /* 0x000000ff0d237812 */ /* 0x000fe200078ec0ff */
[----:B------:R-:W1:Y:S01]  /*2190*/  I2F.F16 R22, R22 ;  /* 0x0000001600167306 */ /* 0x000e620000200c00 */
[----:B------:R-:W-:Y:S01]  /*21a0*/  LOP3.LUT R36, R36, 0xff, RZ, 0xc0, !PT ;  /* 0x000000ff24247812 */ /* 0x000fe200078ec0ff */
[----:B------:R-:W-:Y:S01]  /*21b0*/  FFMA.FTZ R42, R40, R14, R45 ;  /* 0x0000000e282a7223 */ /* 0x000fe2000001002d */
[----:B------:R-:W-:Y:S01]  /*21c0*/  HADD2.F32 R13, -RZ, R47.H0_H0 ;  /* 0x2000002fff0d7230 */ /* 0x000fe20000004100 */
[----:B------:R-:W-:-:S02]  /*21d0*/  IADD3 R35, R35, -0x80, RZ ;  /* 0xffffff8023237810 */ /* 0x000fc40007ffe0ff */
[----:B------:R-:W-:Y:S01]  /*21e0*/  IADD3 R36, R36, -0x80, RZ ;  /* 0xffffff8024247810 */ /* 0x000fe20007ffe0ff */
[----:B--2---:R-:W-:Y:S01]  /*21f0*/  HADD2.F32 R24, -RZ, R24.H0_H0 ;  /* 0x20000018ff187230 */ /* 0x004fe20000004100 */
[----:B------:R-:W2:Y:S01]  /*2200*/  I2F.F16 R25, R25 ;  /* 0x0000001900197306 */ /* 0x000ea20000200c00 */
[----:B------:R-:W-:Y:S01]  /*2210*/  FFMA.FTZ R47, R41, R23, R42 ;  /* 0x00000017292f7223 */ /* 0x000fe2000001002a */
[----:B------:R-:W-:Y:S02]  /*2220*/  FFMA.FTZ R38, R40, R13, R43 ;  /* 0x0000000d28267223 */ /* 0x000fe4000001002b */
[----:B------:R-:W-:Y:S01]  /*2230*/  FFMA.FTZ R43, R24, R41, R39 ;  /* 0x00000029182b7223 */ /* 0x000fe20000010027 */
[----:B------:R-:W-:Y:S01]  /*2240*/  LEA.HI R39, R15, 0xffffff80, RZ, 0x8 ;  /* 0xffffff800f277811 */ /* 0x000fe200078f40ff */
[----:B-1----:R-:W-:Y:S02]  /*2250*/  HADD2.F32 R22, -RZ, R22.H0_H0 ;  /* 0x20000016ff167230 */ /* 0x002fe40000004100 */
[----:B------:R1:W-:Y:S03]  /*2260*/  I2F.F16 R64, R37 ;  /* 0x0000002500407306 */ /* 0x0003e60000200c00 */
[----:B------:R-:W-:Y:S01]  /*2270*/  FFMA.FTZ R45, R41, R22, R38 ;  /* 0x00000016292d7223 */ /* 0x000fe20000010026 */
[----:B--2---:R-:W-:-:S04]  /*2280*/  HADD2.F32 R25, -RZ, R25.H0_H0 ;  /* 0x20000019ff197230 */ /* 0x004fc80000004100 */
[----:B------:R-:W2:Y:S01]  /*2290*/  I2F.F16 R29, R29 ;  /* 0x0000001d001d7306 */ /* 0x000ea20000200c00 */
[----:B-1----:R-:W-:Y:S01]  /*22a0*/  SHF.R.U32.HI R37, RZ, 0x10, R15 ;  /* 0x00000010ff257819 */ /* 0x002fe2000001160f */
[----:B------:R-:W-:-:S03]  /*22b0*/  HADD2.F32 R15, -RZ, R32.H0_H0 ;  /* 0x20000020ff0f7230 */ /* 0x000fc60000004100 */
[----:B------:R-:W-:-:S03]  /*22c0*/  LOP3.LUT R37, R37, 0xff, RZ, 0xc0, !PT ;  /* 0x000000ff25257812 */ /* 0x000fc600078ec0ff */
[----:B------:R1:W-:Y:S01]  /*22d0*/  I2F.F16 R59, R34 ;  /* 0x00000022003b7306 */ /* 0x0003e20000200c00 */
[----:B------:R-:W-:Y:S01]  /*22e0*/  IADD3 R37, R37, -0x80, RZ ;  /* 0xffffff8025257810 */ /* 0x000fe20007ffe0ff */
[----:B--2---:R-:W-:-:S06]  /*22f0*/  HADD2.F32 R29, -RZ, R29.H0_H0 ;  /* 0x2000001dff1d7230 */ /* 0x004fcc0000004100 */
[----:B------:R-:W2:Y:S01]  /*2300*/  I2F.F16 R33, R33 ;  /* 0x0000002100217306 */ /* 0x000ea20000200c00 */
[----:B-1----:R-:W-:Y:S01]  /*2310*/  IADD3 R34, R31, -0x80, RZ ;  /* 0xffffff801f227810 */ /* 0x002fe20007ffe0ff */
[----:B------:R-:W-:-:S05]  /*2320*/  HADD2.F32 R31, -RZ, R62.H0_H0 ;  /* 0x2000003eff1f7230 */ /* 0x000fca0000004100 */
[----:B------:R-:W-:Y:S01]  /*2330*/  FFMA.FTZ R44, R40, R31, R44 ;  /* 0x0000001f282c7223 */ /* 0x000fe2000001002c */
[----:B------:R-:W1:Y:S03]  /*2340*/  I2F.F16 R49, R35 ;  /* 0x0000002300317306 */ /* 0x000e660000200c00 */
[----:B------:R-:W-:Y:S01]  /*2350*/  FFMA.FTZ R38, R41, R25, R44 ;  /* 0x0000001929267223 */ /* 0x000fe2000001002c */
[--C-:B0-----:R-:W-:Y:S02]  /*2360*/  HADD2.F32 R41, -RZ, R17.reuse.H0_H0 ;  /* 0x20000011ff297230 */ /* 0x101fe40000004100 */
[----:B------:R-:W-:Y:S02]  /*2370*/  HADD2.F32 R17, -RZ, R17.H1_H1 ;  /* 0x30000011ff117230 */ /* 0x000fe40000004100 */
[----:B------:R1:W0:Y:S01]  /*2380*/  I2F.F16 R42, R36 ;  /* 0x00000024002a7306 */ /* 0x0002220000200c00 */
[----:B--2---:R-:W-:-:S02]  /*2390*/  HADD2.F32 R32, -RZ, R33.H0_H0 ;  /* 0x20000021ff207230 */ /* 0x004fc40000004100 */
[----:B------:R-:W-:-:S05]  /*23a0*/  HADD2.F32 R33, -RZ, R59.H0_H0 ;  /* 0x2000003bff217230 */ /* 0x000fca0000004100 */
[----:B------:R0:W2:Y:S01]  /*23b0*/  I2F.F16 R62, R37 ;  /* 0x00000025003e7306 */ /* 0x0000a20000200c00 */
[----:B-1----:R-:W-:-:S07]  /*23c0*/  HADD2.F32 R36, -RZ, R49.H0_H0 ;  /* 0x20000031ff247230 */ /* 0x002fce0000004100 */
[----:B------:R1:W3:Y:S01]  /*23d0*/  I2F.F16 R46, R34 ;  /* 0x00000022002e7306 */ /* 0x0002e20000200c00 */
[----:B0-----:R-:W-:-:S07]  /*23e0*/  HADD2.F32 R37, -RZ, R42.H0_H0 ;  /* 0x2000002aff257230 */ /* 0x001fce0000004100 */
[----:B------:R-:W0:Y:S01]  /*23f0*/  I2F.F16 R20, R20 ;  /* 0x0000001400147306 */ /* 0x000e220000200c00 */
[--C-:B-1----:R-:W-:Y:S02]  /*2400*/  HADD2.F32 R34, -RZ, R16.reuse.H0_H0 ;  /* 0x20000010ff227230 */ /* 0x102fe40000004100 */
[----:B------:R-:W-:-:S03]  /*2410*/  HADD2.F32 R16, -RZ, R16.H1_H1 ;  /* 0x30000010ff107230 */ /* 0x000fc60000004100 */
[----:B------:R-:W-:Y:S01]  /*2420*/  FFMA.FTZ R40, R26, R34, R43 ;  /* 0x000000221a287223 */ /* 0x000fe2000001002b */
[C---:B------:R-:W-:Y:S01]  /*2430*/  FFMA.FTZ R45, R34.reuse, R27, R45 ;  /* 0x0000001b222d7223 */ /* 0x040fe2000001002d */
[----:B------:R-:W1:Y:S01]  /*2440*/  I2F.F16 R21, R21 ;  /* 0x0000001500157306 */ /* 0x000e620000200c00 */
[C---:B------:R-:W-:Y:S01]  /*2450*/  FFMA.FTZ R44, R34.reuse, R28, R47 ;  /* 0x0000001c222c7223 */ /* 0x040fe2000001002f */
[----:B------:R-:W-:Y:S01]  /*2460*/  FFMA.FTZ R43, R34, R29, R38 ;  /* 0x0000001d222b7223 */ /* 0x000fe20000010026 */
[----:B------:R-:W-:Y:S02]  /*2470*/  HADD2.F32 R34, -RZ, R64.H0_H0 ;  /* 0x20000040ff227230 */ /* 0x000fe40000004100 */
[C---:B------:R-:W-:Y:S01]  /*2480*/  FFMA.FTZ R42, R16.reuse, R32, R45 ;  /* 0x00000020102a7223 */ /* 0x040fe2000001002d */
[----:B--2---:R-:W-:Y:S02]  /*2490*/  HADD2.F32 R38, -RZ, R62.H0_H0 ;  /* 0x2000003eff267230 */ /* 0x004fe40000004100 */
[----:B------:R-:W-:Y:S01]  /*24a0*/  FFMA.FTZ R40, R15, R16, R40 ;  /* 0x000000100f287223 */ /* 0x000fe20000010028 */
[----:B---3--:R-:W-:Y:S01]  /*24b0*/  HADD2.F32 R35, -RZ, R46.H0_H0 ;  /* 0x2000002eff237230 */ /* 0x008fe20000004100 */
[----:B------:R-:W2:Y:S01]  /*24c0*/  I2F.F16 R7, R7 ;  /* 0x0000000700077306 */ /* 0x000ea20000200c00 */
[C---:B------:R-:W-:Y:S01]  /*24d0*/  FFMA.FTZ R43, R16.reuse, R34, R43 ;  /* 0x00000022102b7223 */ /* 0x040fe2000001002b */
[----:B------:R-:W-:Y:S01]  /*24e0*/  FFMA.FTZ R44, R16, R33, R44 ;  /* 0x00000021102c7223 */ /* 0x000fe2000001002c */
[----:B------:R-:W-:Y:S01]  /*24f0*/  FFMA.FTZ R46, R41, R36, R42 ;  /* 0x00000024292e7223 */ /* 0x000fe2000001002a */
[----:B0-----:R-:W-:-:S02]  /*2500*/  HADD2.F32 R42, -RZ, R20.H0_H0 ;  /* 0x20000014ff2a7230 */ /* 0x001fc40000004100 */
[----:B------:R-:W-:Y:S01]  /*2510*/  FFMA.FTZ R49, R41, R38, R43 ;  /* 0x0000002629317223 */ /* 0x000fe2000001002b */
[----:B------:R-:W-:Y:S01]  /*2520*/  FFMA.FTZ R47, R35, R41, R40 ;  /* 0x00000029232f7223 */ /* 0x000fe20000010028 */
[----:B-1----:R-:W-:Y:S01]  /*2530*/  HADD2.F32 R43, -RZ, R21.H0_H0 ;  /* 0x20000015ff2b7230 */ /* 0x002fe20000004100 */
[----:B------:R0:W1:Y:S01]  /*2540*/  I2F.F16 R65, R39 ;  /* 0x0000002700417306 */ /* 0x0000620000200c00 */
[----:B------:R-:W-:Y:S01]  /*2550*/  FFMA.FTZ R62, R41, R37, R44 ;  /* 0x00000025293e7223 */ /* 0x000fe2000001002c */
[----:B------:R-:W-:Y:S02]  /*2560*/  HADD2.F32 R40, -RZ, R96.H1_H1 ;  /* 0x30000060ff287230 */ /* 0x000fe40000004100 */
[----:B------:R-:W-:Y:S01]  /*2570*/  FFMA.FTZ R16, R42, R17, R47 ;  /* 0x000000112a107223 */ /* 0x000fe2000001002f */
[----:B------:R-:W-:Y:S01]  /*2580*/  FFMA.FTZ R21, R17, R43, R46 ;  /* 0x0000002b11157223 */ /* 0x000fe2000001002e */
[----:B------:R-:W-:Y:S02]  /*2590*/  HADD2.F32 R41, -RZ, R94.H0_H0 ;  /* 0x2000005eff297230 */ /* 0x000fe40000004100 */
[----:B--2---:R-:W-:-:S02]  /*25a0*/  HADD2.F32 R45, -RZ, R7.H0_H0 ;  /* 0x20000007ff2d7230 */ /* 0x004fc40000004100 */
[----:B------:R-:W-:Y:S01]  /*25b0*/  FMUL.FTZ R21, R21, R40 ;  /* 0x0000002815157220 */ /* 0x000fe20000410000 */
[----:B0-----:R-:W-:Y:S02]  /*25c0*/  HADD2.F32 R39, -RZ, R96.H0_H0 ;  /* 0x20000060ff277230 */ /* 0x001fe40000004100 */
[----:B------:R-:W-:Y:S02]  /*25d0*/  HADD2.F32 R7, -RZ, R94.H1_H1 ;  /* 0x3000005eff077230 */ /* 0x000fe40000004100 */
[----:B------:R-:W-:Y:S01]  /*25e0*/  FFMA.FTZ R62, R17, R45, R62 ;  /* 0x0000002d113e7223 */ /* 0x000fe2000001003e */
[----:B------:R-:W-:Y:S01]  /*25f0*/  F2FP.F16.F32.PACK_AB R21, RZ, R21 ;  /* 0x00000015ff15723e */ /* 0x000fe200000000ff */
[----:B------:R-:W-:Y:S01]  /*2600*/  FMUL.FTZ R16, R16, R39 ;  /* 0x0000002710107220 */ /* 0x000fe20000410000 */
[----:B-1----:R-:W-:Y:S02]  /*2610*/  HADD2.F32 R44, -RZ, R65.H0_H0 ;  /* 0x20000041ff2c7230 */ /* 0x002fe40000004100 */
[----:B------:R-:W-:-:S02]  /*2620*/  FMUL.FTZ R62, R62, R41 ;  /* 0x000000293e3e7220 */ /* 0x000fc40000410000 */
[----:B------:R-:W-:Y:S01]  /*2630*/  F2FP.F16.F32.PACK_AB R16, RZ, R16 ;  /* 0x00000010ff10723e */ /* 0x000fe200000000ff */
[----:B------:R-:W-:Y:S02]  /*2640*/  FFMA.FTZ R20, R17, R44, R49 ;  /* 0x0000002c11147223 */ /* 0x000fe40000010031 */
[----:B------:R-:W-:Y:S02]  /*2650*/  F2FP.F16.F32.PACK_AB R62, RZ, R62 ;  /* 0x0000003eff3e723e */ /* 0x000fe400000000ff */
[----:B------:R-:W-:Y:S01]  /*2660*/  PRMT R16, R16, 0x5410, R21 ;  /* 0x0000541010107816 */ /* 0x000fe20000000015 */
[----:B------:R-:W-:-:S05]  /*2670*/  FMUL.FTZ R20, R20, R7 ;  /* 0x0000000714147220 */ /* 0x000fca0000410000 */
[----:B------:R-:W-:Y:S01]  /*2680*/  F2FP.F16.F32.PACK_AB R20, RZ, R20 ;  /* 0x00000014ff14723e */ /* 0x000fe200000000ff */
[----:B------:R-:W-:-:S03]  /*2690*/  HFMA2.MMA R57, R16, 1, 1, R57 ;  /* 0x3c003c0010397835 */ /* 0x000fc60000000039 */
[----:B------:R-:W-:-:S05]  /*26a0*/  PRMT R62, R62, 0x5410, R20 ;  /* 0x000054103e3e7816 */ /* 0x000fca0000000014 */
        /* <DEDUP_REMOVED lines=18> */
[----:B------:R-:W-:Y:S01]  /*27d0*/  FFMA.FTZ R21, R5, R46, R20 ;  /* 0x0000002e05157223 */ /* 0x000fe20000010014 */
[----:B-1----:R-:W-:-:S02]  /*27e0*/  HADD2.F32 R20, -RZ, R16.H0_H0 ;  /* 0x20000010ff147230 */ /* 0x002fc40000004100 */
        /* <DEDUP_REMOVED lines=8> */
[----:B------:R-:W-:Y:S01]  /*2870*/  FFMA.FTZ R21, R27, R20, R62 ;  /* 0x000000141b157223 */ /* 0x000fe2000001003e */
[----:B------:R-:W-:-:S02]  /*2880*/  HADD2.F32 R47, -RZ, R17.H0_H0 ;  /* 0x20000011ff2f7230 */ /* 0x000fc40000004100 */
        /* <DEDUP_REMOVED lines=138> */
.L_x_276:
        /* <DEDUP_REMOVED lines=23> */
[----:B------:R-:W-:Y:S02]  /*32a0*/  SHF.R.U32.HI R5, RZ, 0x8, R15 ;  /* 0x00000008ff057819 */ /* 0x000fe4000001160f */
[----:B------:R-:W-:Y:S01]  /*32b0*/  IADD3 R12, R12, -0x80, RZ ;  /* 0xffffff800c0c7810 */ /* 0x000fe20007ffe0ff */
[----:B------:R3:W-:Y:S01]  /*32c0*/  I2F.F16 R34, R2 ;  /* 0x0000000200227306 */ /* 0x0007e20000200c00 */
[----:B-1----:R-:W-:-:S02]  /*32d0*/  SHF.R.U32.HI R0, RZ, 0x8, R13 ;  /* 0x00000008ff007819 */ /* 0x002fc4000001160d */
[----:B------:R-:W-:Y:S02]  /*32e0*/  LEA.HI R24, R13, 0xffffff80, RZ, 0x8 ;  /* 0xffffff800d187811 */ /* 0x000fe400078f40ff */
[----:B------:R-:W-:Y:S02]  /*32f0*/  LOP3.LUT R0, R0, 0xff, RZ, 0xc0, !PT ;  /* 0x000000ff00007812 */ /* 0x000fe400078ec0ff */
[----:B------:R-:W-:Y:S01]  /*3300*/  LOP3.LUT R5, R5, 0xff, RZ, 0xc0, !PT ;  /* 0x000000ff05057812 */ /* 0x000fe200078ec0ff */
[----:B------:R1:W-:Y:S01]  /*3310*/  I2F.F16 R42, R4 ;  /* 0x00000004002a7306 */ /* 0x0003e20000200c00 */
[----:B---3--:R-:W3:Y:S01]  /*3320*/  LDS.64 R2, [UR4+0x10] ;  /* 0x00001004ff027984 */ /* 0x008ee20008000a00 */
[----:B------:R-:W-:Y:S02]  /*3330*/  IADD3 R0, R0, -0x80, RZ ;  /* 0xffffff8000007810 */ /* 0x000fe40007ffe0ff */
[----:B------:R-:W-:Y:S02]  /*3340*/  SHF.R.U32.HI R13, RZ, 0x10, R13 ;  /* 0x00000010ff0d7819 */ /* 0x000fe4000001160d */
[----:B------:R-:W-:-:S02]  /*3350*/  LEA.HI R22, R14, 0xffffff80, RZ, 0x8 ;  /* 0xffffff800e167811 */ /* 0x000fc400078f40ff */
[----:B------:R4:W-:Y:S01]  /*3360*/  I2F.F16 R45, R12 ;  /* 0x0000000c002d7306 */ /* 0x0009e20000200c00 */
[----:B-1----:R-:W-:Y:S02]  /*3370*/  SHF.R.U32.HI R4, RZ, 0x8, R14 ;  /* 0x00000008ff047819 */ /* 0x002fe4000001160e */
[----:B------:R-:W-:Y:S02]  /*3380*/  LOP3.LUT R13, R13, 0xff, RZ, 0xc0, !PT ;  /* 0x000000ff0d0d7812 */ /* 0x000fe400078ec0ff */
[----:B------:R-:W-:Y:S02]  /*3390*/  LOP3.LUT R4, R4, 0xff, RZ, 0xc0, !PT ;  /* 0x000000ff04047812 */ /* 0x000fe400078ec0ff */
[----:B------:R-:W-:Y:S01]  /*33a0*/  IADD3 R13, R13, -0x80, RZ ;  /* 0xffffff800d0d7810 */ /* 0x000fe20007ffe0ff */
[----:B------:R-:W-:Y:S01]  /*33b0*/  I2F.F16 R38, R0 ;  /* 0x0000000000267306 */ /* 0x000fe20000200c00 */
[----:B----4-:R-:W-:Y:S02]  /*33c0*/  IADD3 R12, R5, -0x80, RZ ;  /* 0xffffff80050c7810 */ /* 0x010fe40007ffe0ff */
[----:B------:R-:W-:-:S02]  /*33d0*/  IADD3 R4, R4, -0x80, RZ ;  /* 0xffffff8004047810 */ /* 0x000fc40007ffe0ff */
[----:B------:R-:W-:Y:S02]  /*33e0*/  LEA.HI R23, R15, 0xffffff80, RZ, 0x8 ;  /* 0xffffff800f177811 */ /* 0x000fe400078f40ff */
[----:B------:R-:W-:Y:S01]  /*33f0*/  SHF.R.U32.HI R14, RZ, 0x10, R14 ;  /* 0x00000010ff0e7819 */ /* 0x000fe2000001160e */
[----:B------:R-:W1:Y:S01]  /*3400*/  I2F.F16 R39, R4 ;  /* 0x0000000400277306 */ /* 0x000e620000200c00 */
[----:B------:R-:W-:Y:S02]  /*3410*/  SHF.R.U32.HI R15, RZ, 0x10, R15 ;  /* 0x00000010ff0f7819 */ /* 0x000fe4000001160f */
[----:B------:R-:W-:Y:S02]  /*3420*/  LOP3.LUT R14, R14, 0xff, RZ, 0xc0, !PT ;  /* 0x000000ff0e0e7812 */ /* 0x000fe400078ec0ff */
[----:B------:R-:W-:Y:S02]  /*3430*/  LOP3.LUT R15, R15, 0xff, RZ, 0xc0, !PT ;  /* 0x000000ff0f0f7812 */ /* 0x000fe400078ec0ff */
[----:B------:R-:W-:Y:S01]  /*3440*/  IADD3 R14, R14, -0x80, RZ ;  /* 0xffffff800e0e7810 */ /* 0x000fe20007ffe0ff */
[----:B------:R-:W-:Y:S01]  /*3450*/  I2F.F16 R46, R13 ;  /* 0x0000000d002e7306 */ /* 0x000fe20000200c00 */
[----:B------:R-:W-:-:S02]  /*3460*/  IADD3 R15, R15, -0x80, RZ ;  /* 0xffffff800f0f7810 */ /* 0x000fc40007ffe0ff */
[----:B------:R-:W-:-:S05]  /*3470*/  ISETP.GE.AND P0, PT, R60, 0x2, PT ;  /* 0x000000023c00780c */ /* 0x000fca0003f06270 */
[----:B------:R4:W-:Y:S01]  /*3480*/  I2F.F16 R43, R12 ;  /* 0x0000000c002b7306 */ /* 0x0009e20000200c00 */
[----:B---3--:R-:W-:Y:S02]  /*3490*/  HADD2.F32 R35, -RZ, R2.H1_H1 ;  /* 0x30000002ff237230 */ /* 0x008fe40000004100 */
[--C-:B------:R-:W-:Y:S02]  /*34a0*/  HADD2.F32 R40, -RZ, R3.reuse.H0_H0 ;  /* 0x20000003ff287230 */ /* 0x100fe40000004100 */
[----:B------:R-:W-:-:S03]  /*34b0*/  HADD2.F32 R41, -RZ, R3.H1_H1 ;  /* 0x30000003ff297230 */ /* 0x000fc60000004100 */
[----:B------:R-:W-:Y:S01]  /*34c0*/  I2F.F16 R49, R14 ;  /* 0x0000000e00317306 */ /* 0x000fe20000200c00 */
[----:B----4-:R-:W3:Y:S07]  /*34d0*/  LDS.64 R12, [UR4+0x18] ;  /* 0x00001804ff0c7984 */ /* 0x010eee0008000a00 */
[----:B------:R1:W-:Y:S08]  /*34e0*/  I2F.F16 R64, R15 ;  /* 0x0000000f00407306 */ /* 0x0003f00000200c00 */
[----:B------:R-:W4:Y:S01]  /*34f0*/  I2F.F16 R22, R22 ;  /* 0x0000001600167306 */ /* 0x000f220000200c00 */
[----:B-1----:R-:W-:-:S07]  /*3500*/  HADD2.F32 R15, -RZ, R39.H0_H0 ;  /* 0x20000027ff0f7230 */ /* 0x002fce0000004100 */
[----:B------:R-:W1:Y:S01]  /*3510*/  I2F.F16 R23, R23 ;  /* 0x0000001700177306 */ /* 0x000e620000200c00 */
[----:B----4-:R-:W-:-:S07]  /*3520*/  HADD2.F32 R22, -RZ, R22.H0_H0 ;  /* 0x20000016ff167230 */ /* 0x010fce0000004100 */
[----:B------:R-:W4:Y:S01]  /*3530*/  I2F.F16 R25, R25 ;  /* 0x0000001900197306 */ /* 0x000f220000200c00 */
[----:B-1----:R-:W-:-:S07]  /*3540*/  HADD2.F32 R23, -RZ, R23.H0_H0 ;  /* 0x20000017ff177230 */ /* 0x002fce0000004100 */
[----:B------:R-:W1:Y:S01]  /*3550*/  I2F.F16 R24, R24 ;  /* 0x0000001800187306 */ /* 0x000e620000200c00 */
[----:B----4-:R-:W-:Y:S02]  /*3560*/  HADD2.F32 R25, -RZ, R25.H0_H0 ;  /* 0x20000019ff197230 */ /* 0x010fe40000004100 */
[----:B-1----:R-:W-:Y:S01]  /*3570*/  HADD2.F32 R24, -RZ, R24.H0_H0 ;  /* 0x20000018ff187230 */ /* 0x002fe20000004100 */
[----:B--2---:R-:W-:Y:S02]  /*3580*/  LOP3.LUT R0, R8, 0xff, RZ, 0xc0, !PT ;  /* 0x000000ff08007812 */ /* 0x004fe400078ec0ff */
[----:B------:R-:W-:Y:S02]  /*3590*/  LOP3.LUT R5, R10, 0xff, RZ, 0xc0, !PT ;  /* 0x000000ff0a057812 */ /* 0x000fe400078ec0ff */
[----:B------:R-:W-:Y:S02]  /*35a0*/  IADD3 R0, R0, -0x80, RZ ;  /* 0xffffff8000007810 */ /* 0x000fe40007ffe0ff */
[----:B------:R-:W-:Y:S01]  /*35b0*/  IADD3 R31, R5, -0x80, RZ ;  /* 0xffffff80051f7810 */ /* 0x000fe20007ffe0ff */
[----:B------:R-:W-:Y:S01]  /*35c0*/  HADD2.F32 R5, -RZ, R2.H0_H0 ;  /* 0x20000002ff057230 */ /* 0x000fe20000004100 */
[----:B------:R-:W-:Y:S01]  /*35d0*/  LOP3.LUT R4, R9, 0xff, RZ, 0xc0, !PT ;  /* 0x000000ff09047812 */ /* 0x000fe200078ec0ff */
[----:B------:R1:W2:Y:S01]  /*35e0*/  I2F.F16 R29, R0 ;  /* 0x00000000001d7306 */ /* 0x0002a20000200c00 */
[----:B------:R-:W-:-:S02]  /*35f0*/  LOP3.LUT R2, R11, 0xff, RZ, 0xc0, !PT ;  /* 0x000000ff0b027812 */ /* 0x000fc400078ec0ff */
[----:B------:R-:W-:Y:S02]  /*3600*/  IADD3 R4, R4, -0x80, RZ ;  /* 0xffffff8004047810 */ /* 0x000fe40007ffe0ff */
[----:B------:R-:W-:Y:S02]  /*3610*/  IADD3 R32, R2, -0x80, RZ ;  /* 0xffffff8002207810 */ /* 0x000fe40007ffe0ff */
[----:B------:R-:W-:Y:S01]  /*3620*/  SHF.R.U32.HI R2, RZ, 0x8, R9 ;  /* 0x00000008ff027819 */ /* 0x000fe20000011609 */
[----:B------:R4:W-:Y:S01]  /*3630*/  I2F.F16 R30, R4 ;  /* 0x00000004001e7306 */ /* 0x0009e20000200c00 */
[----:B-1----:R-:W-:Y:S02]  /*3640*/  SHF.R.U32.HI R0, RZ, 0x8, R8 ;  /* 0x00000008ff007819 */ /* 0x002fe40000011608 */
[----:B------:R-:W-:Y:S02]  /*3650*/  SHF.R.U32.HI R3, RZ, 0x8, R10 ;  /* 0x00000008ff037819 */ /* 0x000fe4000001160a */
[----:B------:R-:W-:-:S02]  /*3660*/  LOP3.LUT R0, R0, 0xff, RZ, 0xc0, !PT ;  /* 0x000000ff00007812 */ /* 0x000fc400078ec0ff */
[----:B------:R-:W-:Y:S01]  /*3670*/  LEA.HI R20, R8, 0xffffff80, RZ, 0x8 ;  /* 0xffffff8008147811 */ /* 0x000fe200078f40ff */
[----:B------:R-:W1:Y:S01]  /*3680*/  I2F.F16 R31, R31 ;  /* 0x0000001f001f7306 */ /* 0x000e620000200c00 */
[----:B----4-:R-:W-:Y:S01]  /*3690*/  LOP3.LUT R4, R2, 0xff, RZ, 0xc0, !PT ;  /* 0x000000ff02047812 */ /* 0x010fe200078ec0ff */
[----:B------:R-:W-:Y:S01]  /*36a0*/  HADD2.F32 R2, -RZ, R42.H0_H0 ;  /* 0x2000002aff027230 */ /* 0x000fe20000004100 */
[----:B------:R-:W-:Y:S01]  /*36b0*/  IADD3 R33, R0, -0x80, RZ ;  /* 0xffffff8000217810 */ /* 0x000fe20007ffe0ff */
[----:B------:R-:W-:Y:S01]  /*36c0*/  HADD2.F32 R0, -RZ, R28.H0_H0 ;  /* 0x2000001cff007230 */ /* 0x000fe20000004100 */
[----:B------:R-:W-:Y:S01]  /*36d0*/  SHF.R.U32.HI R27, RZ, 0x10, R8 ;  /* 0x00000010ff1b7819 */ /* 0x000fe20000011608 */
[----:B--2---:R-:W-:Y:S01]  /*36e0*/  HADD2.F32 R29, -RZ, R29.H0_H0 ;  /* 0x2000001dff1d7230 */ /* 0x004fe20000004100 */
[----:B------:R-:W-:Y:S01]  /*36f0*/  LOP3.LUT R8, R3, 0xff, RZ, 0xc0, !PT ;  /* 0x000000ff03087812 */ /* 0x000fe200078ec0ff */
[----:B------:R-:W-:Y:S01]  /*3700*/  HADD2.F32 R3, -RZ, R26.H0_H0 ;  /* 0x2000001aff037230 */ /* 0x000fe20000004100 */
[----:B------:R-:W-:Y:S01]  /*3710*/  IADD3 R28, R4, -0x80, RZ ;  /* 0xffffff80041c7810 */ /* 0x000fe20007ffe0ff */
[----:B------:R-:W-:Y:S01]  /*3720*/  HADD2.F32 R4, -RZ, R36.H0_H0 ;  /* 0x20000024ff047230 */ /* 0x000fe20000004100 */
[----:B------:R-:W-:Y:S01]  /*3730*/  SHF.R.U32.HI R14, RZ, 0x8, R11 ;  /* 0x00000008ff0e7819 */ /* 0x000fe2000001160b */
[----:B------:R-:W-:Y:S01]  /*3740*/  HADD2.F32 R26, -RZ, R43.H0_H0 ;  /* 0x2000002bff1a7230 */ /* 0x000fe20000004100 */
[----:B------:R-:W-:Y:S01]  /*3750*/  IADD3 R36, R8, -0x80, RZ ;  /* 0xffffff8008247810 */ /* 0x000fe20007ffe0ff */
[----:B------:R-:W-:Y:S01]  /*3760*/  HADD2.F32 R8, -RZ, R34.H0_H0 ;  /* 0x20000022ff087230 */ /* 0x000fe20000004100 */
[----:B------:R-:W-:Y:S01]  /*3770*/  LOP3.LUT R37, R14, 0xff, RZ, 0xc0, !PT ;  /* 0x000000ff0e257812 */ /* 0x000fe200078ec0ff */
[----:B------:R-:W-:-:S02]  /*3780*/  HADD2.F32 R14, -RZ, R38.H0_H0 ;  /* 0x20000026ff0e7230 */ /* 0x000fc40000004100 */
        /* <DEDUP_REMOVED lines=8> */
[----:B------:R-:W-:Y:S01]  /*3810*/  LEA.HI R7, R9, 0xffffff80, RZ, 0x8 ;  /* 0xffffff8009077811 */ /* 0x000fe200078f40ff */
[----:B------:R2:W-:Y:S01]  /*3820*/  I2F.F16 R47, R28 ;  /* 0x0000001c002f7306 */ /* 0x0005e20000200c00 */
[----:B------:R-:W-:Y:S01]  /*3830*/  SHF.R.U32.HI R35, RZ, 0x10, R9 ;  /* 0x00000010ff237819 */ /* 0x000fe20000011609 */
[----:B------:R-:W-:Y:S01]  /*3840*/  HADD2.F32 R9, -RZ, R46.H0_H0 ;  /* 0x2000002eff097230 */ /* 0x000fe20000004100 */
[----:B------:R-:W-:Y:S01]  /*3850*/  LEA.HI R21, R10, 0xffffff80, RZ, 0x8 ;  /* 0xffffff800a157811 */ /* 0x000fe200078f40ff */
[----:B------:R-:W-:Y:S01]  /*3860*/  HADD2.F32 R5, -RZ, R49.H0_H0 ;  /* 0x20000031ff057230 */ /* 0x000fe20000004100 */
[----:B------:R-:W-:Y:S01]  /*3870*/  LOP3.LUT R34, R27, 0xff, RZ, 0xc0, !PT ;  /* 0x000000ff1b227812 */ /* 0x000fe200078ec0ff */
[----:B------:R-:W-:Y:S01]  /*3880*/  HADD2.F32 R27, -RZ, R45.H0_H0 ;  /* 0x2000002dff1b7230 */ /* 0x000fe20000004100 */
[----:B------:R-:W-:Y:S01]  /*3890*/  SHF.R.U32.HI R10, RZ, 0x10, R10 ;  /* 0x00000010ff0a7819 */ /* 0x000fe2000001160a */
[----:B------:R4:W-:Y:S01]  /*38a0*/  I2F.F16 R62, R36 ;  /* 0x00000024003e7306 */ /* 0x0009e20000200c00 */
[----:B--2---:R-:W-:-:S02]  /*38b0*/  HADD2.F32 R28, -RZ, R64.H0_H0 ;  /* 0x20000040ff1c7230 */ /* 0x004fc40000004100 */
[----:B------:R-:W-:Y:S01]  /*38c0*/  FFMA.FTZ R42, R40, R9, R39 ;  /* 0x00000009282a7223 */ /* 0x000fe20000010027 */
[----:B------:R-:W-:Y:S01]  /*38d0*/  LOP3.LUT R35, R35, 0xff, RZ, 0xc0, !PT ;  /* 0x000000ff23237812 */ /* 0x000fe200078ec0ff */
[----:B------:R-:W-:Y:S01]  /*38e0*/  FFMA.FTZ R38, R27, R40, R38 ;  /* 0x000000281b267223 */ /* 0x000fe20000010026 */
[----:B------:R-:W-:Y:S01]  /*38f0*/  LOP3.LUT R10, R10, 0xff, RZ, 0xc0, !PT ;  /* 0x000000ff0a0a7812 */ /* 0x000fe200078ec0ff */
[C---:B------:R-:W-:Y:S01]  /*3900*/  FFMA.FTZ R39, R40.reuse, R5, R44 ;  /* 0x0000000528277223 */ /* 0x040fe2000001002c */
[----:B------:R-:W-:Y:S01]  /*3910*/  IADD3 R37, R37, -0x80, RZ ;  /* 0xffffff8025257810 */ /* 0x000fe20007ffe0ff */
[----:B------:R-:W2:Y:S01]  /*3920*/  I2F.F16 R32, R32 ;  /* 0x0000002000207306 */ /* 0x000ea20000200c00 */
[----:B----4-:R-:W-:Y:S01]  /*3930*/  SHF.R.U32.HI R36, RZ, 0x10, R11 ;  /* 0x00000010ff247819 */ /* 0x010fe2000001160b */
[----:B------:R-:W-:Y:S01]  /*3940*/  FFMA.FTZ R40, R40, R28, R43 ;  /* 0x0000001c28287223 */ /* 0x000fe2000001002b */
[----:B------:R-:W-:Y:S01]  /*3950*/  IADD3 R34, R34, -0x80, RZ ;  /* 0xffffff8022227810 */ /* 0x000fe20007ffe0ff */
[----:B-1----:R-:W-:Y:S01]  /*3960*/  HADD2.F32 R31, -RZ, R31.H0_H0 ;  /* 0x2000001fff1f7230 */ /* 0x002fe20000004100 */
[----:B------:R-:W-:Y:S01]  /*3970*/  LOP3.LUT R36, R36, 0xff, RZ, 0xc0, !PT ;  /* 0x000000ff24247812 */ /* 0x000fe200078ec0ff */
[----:B------:R-:W-:Y:S01]  /*3980*/  FFMA.FTZ R38, R25, R41, R38 ;  /* 0x0000002919267223 */ /* 0x000fe20000010026 */
[----:B------:R-:W-:Y:S01]  /*3990*/  IADD3 R35, R35, -0x80, RZ ;  /* 0xffffff8023237810 */ /* 0x000fe20007ffe0ff */
[----:B------:R-:W1:Y:S01]  /*39a0*/  I2F.F16 R33, R33 ;  /* 0x0000002100217306 */ /* 0x000e620000200c00 */
[----:B------:R-:W-:Y:S01]  /*39b0*/  IADD3 R10, R10, -0x80, RZ ;  /* 0xffffff800a0a7810 */ /* 0x000fe20007ffe0ff */
[----:B------:R-:W-:Y:S01]  /*39c0*/  HADD2.F32 R30, -RZ, R30.H0_H0 ;  /* 0x2000001eff1e7230 */ /* 0x000fe20000004100 */
[----:B------:R-:W-:Y:S01]  /*39d0*/  IADD3 R36, R36, -0x80, RZ ;  /* 0xffffff8024247810 */ /* 0x000fe20007ffe0ff */
[----:B------:R-:W-:Y:S01]  /*39e0*/  FFMA.FTZ R42, R41, R24, R42 ;  /* 0x00000018292a7223 */ /* 0x000fe2000001002a */
[----:B------:R-:W-:Y:S01]  /*39f0*/  LEA.HI R11, R11, 0xffffff80, RZ, 0x8 ;  /* 0xffffff800b0b7811 */ /* 0x000fe200078f40ff */
[----:B--2---:R-:W-:-:S02]  /*3a00*/  HADD2.F32 R32, -RZ, R32.H0_H0 ;  /* 0x20000020ff207230 */ /* 0x004fc40000004100 */
[----:B------:R3:W-:Y:S01]  /*3a10*/  I2F.F16 R65, R37 ;  /* 0x0000002500417306 */ /* 0x0007e20000200c00 */
[----:B-1----:R-:W-:-:S07]  /*3a20*/  HADD2.F32 R33, -RZ, R33.H0_H0 ;  /* 0x20000021ff217230 */ /* 0x002fce0000004100 */
[----:B------:R1:W2:Y:S01]  /*3a30*/  I2F.F16 R46, R34 ;  /* 0x00000022002e7306 */ /* 0x0002a20000200c00 */
[--C-:B---3--:R-:W-:Y:S02]  /*3a40*/  HADD2.F32 R37, -RZ, R12.reuse.H0_H0 ;  /* 0x2000000cff257230 */ /* 0x108fe40000004100 */
[----:B------:R-:W-:-:S03]  /*3a50*/  HADD2.F32 R12, -RZ, R12.H1_H1 ;  /* 0x3000000cff0c7230 */ /* 0x000fc60000004100 */
[----:B------:R-:W-:Y:S02]  /*3a60*/  FFMA.FTZ R43, R37, R30, R42 ;  /* 0x0000001e252b7223 */ /* 0x000fe4000001002a */
[----:B------:R3:W4:Y:S01]  /*3a70*/  I2F.F16 R49, R35 ;  /* 0x0000002300317306 */ /* 0x0007220000200c00 */
[C---:B-1----:R-:W-:Y:S01]  /*3a80*/  FFMA.FTZ R34, R41.reuse, R22, R39 ;  /* 0x0000001629227223 */ /* 0x042fe20000010027 */
[----:B------:R-:W-:Y:S01]  /*3a90*/  FFMA.FTZ R39, R41, R23, R40 ;  /* 0x0000001729277223 */ /* 0x000fe20000010028 */
[----:B------:R-:W-:Y:S02]  /*3aa0*/  HADD2.F32 R41, -RZ, R13.H0_H0 ;  /* 0x2000000dff297230 */ /* 0x000fe40000004100 */
[C---:B------:R-:W-:Y:S01]  /*3ab0*/  FFMA.FTZ R44, R37.reuse, R31, R34 ;  /* 0x0000001f252c7223 */ /* 0x040fe20000010022 */
[----:B------:R-:W-:Y:S02]  /*3ac0*/  HADD2.F32 R34, -RZ, R47.H0_H0 ;  /* 0x2000002fff227230 */ /* 0x000fe40000004100 */
[----:B------:R-:W-:Y:S01]  /*3ad0*/  FFMA.FTZ R45, R37, R32, R39 ;  /* 0x00000020252d7223 */ /* 0x000fe20000010027 */
[----:B------:R1:W0:Y:S01]  /*3ae0*/  I2F.F16 R40, R10 ;  /* 0x0000000a00287306 */ /* 0x0002220000200c00 */
[----:B---3--:R-:W-:-:S02]  /*3af0*/  HADD2.F32 R35, -RZ, R62.H0_H0 ;  /* 0x2000003eff237230 */ /* 0x008fc40000004100 */
[C---:B------:R-:W-:Y:S01]  /*3b00*/  FFMA.FTZ R42, R12.reuse, R34, R43 ;  /* 0x000000220c2a7223 */ /* 0x040fe2000001002b */
[----:B------:R-:W-:Y:S02]  /*3b10*/  HADD2.F32 R13, -RZ, R13.H1_H1 ;  /* 0x3000000dff0d7230 */ /* 0x000fe40000004100 */
[----:B------:R-:W-:Y:S01]  /*3b20*/  FFMA.FTZ R44, R12, R35, R44 ;  /* 0x000000230c2c7223 */ /* 0x000fe2000001002c */
[----:B------:R-:W-:Y:S01]  /*3b30*/  HADD2.F32 R43, -RZ, R94.H0_H0 ;  /* 0x2000005eff2b7230 */ /* 0x000fe20000004100 */
[----:B------:R3:W3:Y:S01]  /*3b40*/  I2F.F16 R64, R36 ;  /* 0x0000002400407306 */ /* 0x0006e20000200c00 */
[----:B-1----:R-:W-:Y:S01]  /*3b50*/  FFMA.FTZ R10, R29, R37, R38 ;  /* 0x000000251d0a7223 */ /* 0x002fe20000010026 */
[----:B--2---:R-:W-:Y:S02]  /*3b60*/  HADD2.F32 R37, -RZ, R46.H0_H0 ;  /* 0x2000002eff257230 */ /* 0x004fe40000004100 */
[----:B----4-:R-:W-:Y:S02]  /*3b70*/  HADD2.F32 R38, -RZ, R49.H0_H0 ;  /* 0x20000031ff267230 */ /* 0x010fe40000004100 */
[----:B------:R-:W-:Y:S01]  /*3b80*/  FFMA.FTZ R10, R33, R12, R10 ;  /* 0x0000000c210a7223 */ /* 0x000fe2000001000a */
[----:B0-----:R-:W-:Y:S01]  /*3b90*/  HADD2.F32 R39, -RZ, R40.H0_H0 ;  /* 0x20000028ff277230 */ /* 0x001fe20000004100 */
[----:B------:R-:W0:Y:S01]  /*3ba0*/  I2F.F16 R20, R20 ;  /* 0x0000001400147306 */ /* 0x000e220000200c00 */
[----:B---3--:R-:W-:-:S03]  /*3bb0*/  HADD2.F32 R36, -RZ, R65.H0_H0 ;  /* 0x20000041ff247230 */ /* 0x008fc60000004100 */
[C---:B------:R-:W-:Y:S02]  /*3bc0*/  FFMA.FTZ R46, R41.reuse, R39, R44 ;  /* 0x00000027292e7223 */ /* 0x040fe4000001002c */
[----:B------:R-:W-:Y:S01]  /*3bd0*/  FFMA.FTZ R45, R12, R36, R45 ;  /* 0x000000240c2d7223 */ /* 0x000fe2000001002d */
[----:B------:R-:W-:Y:S01]  /*3be0*/  HADD2.F32 R40, -RZ, R64.H0_H0 ;  /* 0x20000040ff287230 */ /* 0x000fe20000004100 */
[----:B------:R-:W1:Y:S01]  /*3bf0*/  I2F.F16 R7, R7 ;  /* 0x0000000700077306 */ /* 0x000e620000200c00 */
[C---:B------:R-:W-:Y:S01]  /*3c00*/  FFMA.FTZ R12, R41.reuse, R38, R42 ;  /* 0x00000026290c7223 */ /* 0x040fe2000001002a */
[----:B------:R-:W-:Y:S02]  /*3c10*/  HADD2.F32 R42, -RZ, R96.H1_H1 ;  /* 0x30000060ff2a7230 */ /* 0x000fe40000004100 */
[----:B------:R-:W-:Y:S01]  /*3c20*/  FFMA.FTZ R47, R41, R40, R45 ;  /* 0x00000028292f7223 */ /* 0x000fe2000001002d */
[----:B0-----:R-:W-:-:S03]  /*3c30*/  HADD2.F32 R20, -RZ, R20.H0_H0 ;  /* 0x20000014ff147230 */ /* 0x001fc60000004100 */
[----:B------:R-:W0:Y:S01]  /*3c40*/  I2F.F16 R21, R21 ;  /* 0x0000001500157306 */ /* 0x000e220000200c00 */
[----:B-1----:R-:W-:-:S07]  /*3c50*/  HADD2.F32 R7, -RZ, R7.H0_H0 ;  /* 0x20000007ff077230 */ /* 0x002fce0000004100 */
[----:B------:R1:W2:Y:S01]  /*3c60*/  I2F.F16 R66, R11 ;  /* 0x0000000b00427306 */ /* 0x0002a20000200c00 */
[----:B0-----:R-:W-:Y:S02]  /*3c70*/  HADD2.F32 R45, -RZ, R21.H0_H0 ;  /* 0x20000015ff2d7230 */ /* 0x001fe40000004100 */
[----:B-1----:R-:W-:Y:S01]  /*3c80*/  FFMA.FTZ R11, R37, R41, R10 ;  /* 0x00000029250b7223 */ /* 0x002fe2000001000a */
[----:B------:R-:W-:Y:S02]  /*3c90*/  HADD2.F32 R41, -RZ, R96.H0_H0 ;  /* 0x20000060ff297230 */ /* 0x000fe40000004100 */
[----:B------:R-:W-:Y:S02]  /*3ca0*/  HADD2.F32 R21, -RZ, R94.H1_H1 ;  /* 0x3000005eff157230 */ /* 0x000fe40000004100 */
[----:B------:R-:W-:Y:S01]  /*3cb0*/  FFMA.FTZ R10, R20, R13, R11 ;  /* 0x0000000d140a7223 */ /* 0x000fe2000001000b */
[----:B------:R-:W-:Y:S01]  /*3cc0*/  FFMA.FTZ R11, R13, R7, R12 ;  /* 0x000000070d0b7223 */ /* 0x000fe2000001000c */
[----:B--2---:R-:W-:-:S02]  /*3cd0*/  HADD2.F32 R44, -RZ, R66.H0_H0 ;  /* 0x20000042ff2c7230 */ /* 0x004fc40000004100 */
[----:B------:R-:W-:Y:S01]  /*3ce0*/  FFMA.FTZ R46, R13, R45, R46 ;  /* 0x0000002d0d2e7223 */ /* 0x000fe2000001002e */
[----:B------:R-:W-:Y:S01]  /*3cf0*/  FMUL.FTZ R10, R10, R41 ;  /* 0x000000290a0a7220 */ /* 0x000fe20000410000 */
[----:B------:R-:W-:Y:S01]  /*3d00*/  FMUL.FTZ R11, R11, R42 ;  /* 0x0000002a0b0b7220 */ /* 0x000fe20000410000 */
[----:B------:R-:W-:Y:S01]  /*3d10*/  FFMA.FTZ R12, R13, R44, R47 ;  /* 0x0000002c0d0c7223 */ /* 0x000fe2000001002f */
[----:B------:R-:W-:Y:S02]  /*3d20*/  FMUL.FTZ R46, R46, R43 ;  /* 0x0000002b2e2e7220 */ /* 0x000fe40000410000 */
[----:B------:R-:W-:Y:S01]  /*3d30*/  F2FP.F16.F32.PACK_AB R10, RZ, R10 ;  /* 0x0000000aff0a723e */ /* 0x000fe200000000ff */
[----:B------:R-:W-:Y:S01]  /*3d40*/  FMUL.FTZ R12, R12, R21 ;  /* 0x000000150c0c7220 */ /* 0x000fe20000410000 */
        /* <DEDUP_REMOVED lines=174> */
.L_x_277:
        /* <DEDUP_REMOVED lines=367> */
.L_x_278:
        /* <DEDUP_REMOVED lines=367> */
.L_x_279:
[----:B------:R-:W-:Y:S01]  /*7610*/  LEA R0, R6, 0x40, 0x6 ;  /* 0x0000004006007811 */ /* 0x000fe200078e30ff */
[----:B------:R-:W-:Y:S01]  /*7620*/  IMAD.WIDE R16, R59, 0x8, R16 ;  /* 0x000000083b107825 */ /* 0x000fe200078e0210 */
[----:B------:R-:W-:Y:S01]  /*7630*/  IADD3 R63, R63, 0x20, RZ ;  /* 0x000000203f3f7810 */ /* 0x000fe20007ffe0ff */
[----:B------:R-:W-:Y:S01]  /*7640*/  UIADD3 UR4, UR4, 0x40, URZ ;  /* 0x0000004004047890 */ /* 0x000fe2000fffe03f */
[----:B------:R-:W-:Y:S01]  /*7650*/  VIMNMX R0, R0, UR8, PT ;  /* 0x0000000800007c48 */ /* 0x000fe2000bfe0100 */
[----:B------:R-:W-:Y:S01]  /*7660*/  IMAD.WIDE R8, R59, 0x8, R18 ;  /* 0x000000083b087825 */ /* 0x000fe200078e0212 */
[C---:B------:R-:W-:Y:S02]  /*7670*/  ISETP.GE.AND P0, PT, R63.reuse, UR5, PT ;  /* 0x000000053f007c0c */ /* 0x040fe4000bf06270 */
[----:B------:R-:W-:Y:S02]  /*7680*/  ISETP.LT.AND P2, PT, R63, R0, PT ;  /* 0x000000003f00720c */ /* 0x000fe40003f41270 */
[----:B------:R-:W-:-:S02]  /*7690*/  MOV R10, R16 ;  /* 0x00000010000a7202 */ /* 0x000fc40000000f00 */
[----:B------:R-:W-:-:S09]  /*76a0*/  MOV R11, R17 ;  /* 0x00000011000b7202 */ /* 0x000fd20000000f00 */
[----:B------:R-:W-:Y:S05]  /*76b0*/  @!P0 BRA P2, `(.L_x_280) ;  /* 0xffffffa000b48947 */ /* 0x000fea000103ffff */
.L_x_275:
[----:B------:R-:W-:Y:S01]  /*76c0*/  ISETP.GE.AND P0, PT, R63, R61, PT ;  /* 0x0000003d3f00720c */ /* 0x000fe20003f06270 */
[----:B------:R-:W-:-:S03]  /*76d0*/  ULDC UR5, c[0x0][0x25c] ;  /* 0x0000970000057ab9 */ /* 0x000fc60000000800 */
[----:B------:R-:W-:-:S13]  /*76e0*/  ISETP.GE.OR P0, PT, R63, UR5, P0 ;  /* 0x000000053f007c0c */ /* 0x000fda0008706670 */
[----:B------:R-:W-:Y:S05]  /*76f0*/  @P0 BRA `(.L_x_281) ;  /* 0x0000002800300947 */ /* 0x000fea0003800000 */
[----:B------:R-:W1:Y:S01]  /*7700*/  LDC R0, c[0x0][0x23c] ;  /* 0x00008f00ff007b82 */ /* 0x000e620000000800 */
[----:B------:R-:W-:Y:S01]  /*7710*/  SHF.R.S32.HI R28, RZ, 0x1f, R59 ;  /* 0x0000001fff1c7819 */ /* 0x000fe2000001143b */
[----:B------:R-:W-:-:S06]  /*7720*/  ULDC UR5, c[0x0][0x25c] ;  /* 0x0000970000057ab9 */ /* 0x000fcc0000000800 */
.L_x_284:
[----:B------:R-:W-:Y:S01]  /*7730*/  ISETP.NE.AND P0, PT, R63, R48, PT ;  /* 0x000000303f00720c */ /* 0x000fe20003f05270 */
[----:B-----5:R2:W5:-:S12]  /*7740*/  LDG.E.128.CONSTANT R20, desc[UR6][R8.64] ;  /* 0x0000000608147981 */ /* 0x020558000c1e9d00 */
[----:B------:R-:W3:Y:S01]  /*7750*/  @!P0 LDC.64 R2, c[0x0][0x248] ;  /* 0x00009200ff028b82 */ /* 0x000ee20000000a00 */
[----:B------:R-:W-:Y:S02]  /*7760*/  @!P0 IADD3 R58, R58, 0x1, RZ ;  /* 0x000000013a3a8810 */ /* 0x000fe40007ffe0ff */
[----:B------:R-:W-:Y:S02]  /*7770*/  @!P0 LEA R5, R63, 0x1, 0x1 ;  /* 0x000000013f058811 */ /* 0x000fe400078e08ff */
[----:B------:R-:W-:-:S03]  /*7780*/  @!P0 LEA R4, R58, R1, 0x3 ;  /* 0x000000013a048211 */ /* 0x000fc600078e18ff */
[----:B---3--:R-:W-:-:S03]  /*7790*/  @!P0 IMAD.WIDE R2, R5, 0x2, R2 ;  /* 0x0000000205028825 */ /* 0x008fc600078e0202 */
[----:B------:R-:W3:Y:S04]  /*77a0*/  @!P0 LDL.64 R4, [R4] ;  /* 0x0000000004048983 */ /* 0x000ee80000100a00 */
[----:B------:R-:W4:Y:S01]  /*77b0*/  @!P0 LDG.E.U16.CONSTANT R2, desc[UR6][R2.64] ;  /* 0x0000000602028981 */ /* 0x000f22000c1e9500 */
[----:B-1----:R-:W-:Y:S02]  /*77c0*/  MOV R59, R0 ;  /* 0x00000000003b7202 */ /* 0x002fe40000000f00 */
[----:B---3--:R-:W-:Y:S02]  /*77d0*/  @!P0 PRMT R96, R4, 0x7610, R96 ;  /* 0x0000761004608816 */ /* 0x008fe40000000060 */
[----:B------:R-:W-:Y:S02]  /*77e0*/  @!P0 PRMT R94, R5, 0x7610, R94 ;  /* 0x00007610055e8816 */ /* 0x000fe4000000005e */
[----:B----4-:R-:W-:-:S02]  /*77f0*/  @!P0 IADD3 R48, R2, R63, RZ ;  /* 0x0000003f02308210 */ /* 0x010fc40007ffe0ff */
[----:B------:R-:W-:Y:S02]  /*7800*/  @!P0 PRMT R96, R96, 0x7610, R4 ;  /* 0x0000761060608816 */ /* 0x000fe40000000004 */
[----:B------:R-:W-:Y:S01]  /*7810*/  @!P0 PRMT R94, R94, 0x7610, R5 ;  /* 0x000076105e5e8816 */ /* 0x000fe20000000005 */
[----:B--2---:R-:W-:Y:S06]  /*7820*/  @!P1 BRA `(.L_x_282) ;  /* 0x0000001000d89947 */ /* 0x004fec0003800000 */
[----:B------:R-:W-:-:S04]  /*7830*/  IMAD.WIDE R16, R59, 0x4, R8 ;  /* 0x000000043b107825 */ /* 0x000fc800078e0208 */
[----:B------:R-:W-:Y:S02]  /*7840*/  IMAD.WIDE R12, R59, 0x4, R16 ;  /* 0x000000043b0c7825 */ /* 0x000fe400078e0210 */
[----:B0-----:R-:W2:Y:S04]  /*7850*/  LDG.E.128.CONSTANT R16, desc[UR6][R16.64] ;  /* 0x0000000610107981 */ /* 0x001ea8000c1e9d00 */
[----:B------:R-:W3:Y:S01]  /*7860*/  LDG.E.128.CONSTANT R12, desc[UR6][R12.64] ;  /* 0x000000060c0c7981 */ /* 0x000ee2000c1e9d00 */
[----:B-----5:R-:W-:Y:S02]  /*7870*/  SHF.R.U32.HI R24, RZ, 0xc, R22 ;  /* 0x0000000cff187819 */ /* 0x020fe40000011616 */
[----:B------:R-:W-:Y:S02]  /*7880*/  SHF.R.U32.HI R10, RZ, 0xc, R21 ;  /* 0x0000000cff0a7819 */ /* 0x000fe40000011615 */
[----:B------:R-:W-:-:S02]  /*7890*/  LOP3.LUT R5, R21, 0x3f003f, RZ, 0xc0, !PT ;  /* 0x003f003f15057812 */ /* 0x000fc400078ec0ff */
[----:B------:R-:W-:Y:S02]  /*78a0*/  SHF.R.U32.HI R7, RZ, 0x6, R21 ;  /* 0x00000006ff077819 */ /* 0x000fe40000011615 */
[----:B------:R-:W-:Y:S02]  /*78b0*/  LOP3.LUT R11, R22, 0x3f003f, RZ, 0xc0, !PT ;  /* 0x003f003f160b7812 */ /* 0x000fe400078ec0ff */
[----:B------:R-:W-:Y:S02]  /*78c0*/  SHF.R.U32.HI R42, RZ, 0x6, R22 ;  /* 0x00000006ff2a7819 */ /* 0x000fe40000011616 */
[----:B------:R-:W-:Y:S02]  /*78d0*/  LOP3.LUT R45, R23, 0x3f003f, RZ, 0xc0, !PT ;  /* 0x003f003f172d7812 */ /* 0x000fe400078ec0ff */
[--C-:B------:R-:W-:Y:S02]  /*78e0*/  SHF.R.U32.HI R25, RZ, 0xc, R23.reuse ;  /* 0x0000000cff197819 */ /* 0x100fe40000011617 */
[----:B------:R-:W-:-:S02]  /*78f0*/  SHF.R.U32.HI R46, RZ, 0x6, R23 ;  /* 0x00000006ff2e7819 */ /* 0x000fc40000011617 */
[----:B------:R-:W-:-:S04]  /*7900*/  SHF.R.U32.HI R3, RZ, 0xc, R20 ;  /* 0x0000000cff037819 */ /* 0x000fc80000011614 */
[----:B------:R-:W-:Y:S02]  /*7910*/  LOP3.LUT R4, R3, 0xf000f, RZ, 0xc0, !PT ;  /* 0x000f000f03047812 */ /* 0x000fe400078ec0ff */
[----:B------:R-:W-:Y:S02]  /*7920*/  LOP3.LUT R3, R10, 0xf000f, RZ, 0xc0, !PT ;  /* 0x000f000f0a037812 */ /* 0x000fe400078ec0ff */
[----:B------:R-:W-:Y:S02]  /*7930*/  LOP3.LUT R10, R25, 0xf000f, RZ, 0xc0, !PT ;  /* 0x000f000f190a7812 */ /* 0x000fe400078ec0ff */
[----:B------:R-:W-:Y:S02]  /*7940*/  LOP3.LUT R2, R20, 0x3f003f, RZ, 0xc0, !PT ;  /* 0x003f003f14027812 */ /* 0x000fe400078ec0ff */
[----:B------:R-:W-:Y:S02]  /*7950*/  LOP3.LUT R7, R7, 0x3f003f, RZ, 0xc0, !PT ;  /* 0x003f003f07077812 */ /* 0x000fe400078ec0ff */
[----:B------:R-:W-:-:S02]  /*7960*/  LOP3.LUT R2, R2, 0x64006400, RZ, 0xfc, !PT ;  /* 0x6400640002027812 */ /* 0x000fc400078efcff */
[----:B------:R-:W-:Y:S02]  /*7970*/  LOP3.LUT R11, R11, 0x64006400, RZ, 0xfc, !PT ;  /* 0x640064000b0b7812 */ /* 0x000fe400078efcff */
[----:B------:R-:W-:Y:S02]  /*7980*/  SHF.R.U32.HI R20, RZ, 0x6, R20 ;  /* 0x00000006ff147819 */ /* 0x000fe40000011614 */
[----:B------:R-:W-:Y:S02]  /*7990*/  LOP3.LUT R42, R42, 0x3f003f, RZ, 0xc0, !PT ;  /* 0x003f003f2a2a7812 */ /* 0x000fe400078ec0ff */
[----:B------:R-:W-:Y:S02]  /*79a0*/  LOP3.LUT R20, R20, 0x3f003f, RZ, 0xc0, !PT ;  /* 0x003f003f14147812 */ /* 0x000fe400078ec0ff */
[----:B------:R-:W-:Y:S02]  /*79b0*/  LOP3.LUT R5, R5, 0x64006400, RZ, 0xfc, !PT ;  /* 0x6400640005057812 */ /* 0x000fe400078efcff */
[----:B------:R-:W-:-:S03]  /*79c0*/  LOP3.LUT R20, R20, 0x64006400, RZ, 0xfc, !PT ;  /* 0x6400640014147812 */ /* 0x000fc600078efcff */
[----:B------:R-:W-:Y:S01]  /*79d0*/  HADD2 R5, R5, -1056, -1056 ;  /* 0xe420e42005057430 */ /* 0x000fe20000000000 */
[----:B------:R-:W-:Y:S02]  /*79e0*/  LOP3.LUT R45, R45, 0x64006400, RZ, 0xfc, !PT ;  /* 0x640064002d2d7812 */ /* 0x000fe400078efcff */
[----:B------:R-:W-:-:S04]  /*79f0*/  LOP3.LUT R46, R46, 0x3f003f, RZ, 0xc0, !PT ;  /* 0x003f003f2e2e7812 */ /* 0x000fc800078ec0ff */
[----:B------:R-:W-:Y:S02]  /*7a00*/  LOP3.LUT R46, R46, 0x64006400, RZ, 0xfc, !PT ;  /* 0x640064002e2e7812 */ /* 0x000fe400078efcff */
[----:B------:R-:W-:Y:S02]  /*7a10*/  ISETP.GE.AND P0, PT, R60, 0x2, PT ;  /* 0x000000023c00780c */ /* 0x000fe40003f06270 */
[--C-:B---3--:R-:W-:Y:S02]  /*7a20*/  SHF.R.U32.HI R21, RZ, 0x8, R12.reuse ;  /* 0x00000008ff157819 */ /* 0x108fe4000001160c */
[--C-:B------:R-:W-:Y:S02]  /*7a30*/  SHF.R.U32.HI R35, RZ, 0xa, R12.reuse ;  /* 0x0000000aff237819 */ /* 0x100fe4000001160c */
[----:B------:R-:W-:Y:S02]  /*7a40*/  LOP3.LUT R33, R12, 0x3f003f, RZ, 0xc0, !PT ;  /* 0x003f003f0c217812 */ /* 0x000fe400078ec0ff */
[----:B------:R-:W-:-:S02]  /*7a50*/  SHF.R.U32.HI R34, RZ, 0x6, R12 ;  /* 0x00000006ff227819 */ /* 0x000fc4000001160c */
[--C-:B------:R-:W-:Y:S02]  /*7a60*/  SHF.R.U32.HI R22, RZ, 0x8, R13.reuse ;  /* 0x00000008ff167819 */ /* 0x100fe4000001160d */
[--C-:B------:R-:W-:Y:S02]  /*7a70*/  SHF.R.U32.HI R36, RZ, 0xa, R13.reuse ;  /* 0x0000000aff247819 */ /* 0x100fe4000001160d */
[----:B------:R-:W-:Y:S02]  /*7a80*/  LOP3.LUT R31, R13, 0x3f003f, RZ, 0xc0, !PT ;  /* 0x003f003f0d1f7812 */ /* 0x000fe400078ec0ff */
[----:B------:R-:W-:Y:S02]  /*7a90*/  SHF.R.U32.HI R32, RZ, 0x6, R13 ;  /* 0x00000006ff207819 */ /* 0x000fe4000001160d */
[----:B------:R-:W-:Y:S02]  /*7aa0*/  SHF.R.U32.HI R12, RZ, 0x8, R14 ;  /* 0x00000008ff0c7819 */ /* 0x000fe4000001160e */
[----:B------:R-:W-:-:S02]  /*7ab0*/  LOP3.LUT R13, R24, 0xf000f, RZ, 0xc0, !PT ;  /* 0x000f000f180d7812 */ /* 0x000fc400078ec0ff */
[--C-:B------:R-:W-:Y:S02]  /*7ac0*/  SHF.R.U32.HI R39, RZ, 0xa, R14.reuse ;  /* 0x0000000aff277819 */ /* 0x100fe4000001160e */
[----:B------:R-:W-:Y:S02]  /*7ad0*/  LOP3.LUT R27, R14, 0x3f003f, RZ, 0xc0, !PT ;  /* 0x003f003f0e1b7812 */ /* 0x000fe400078ec0ff */
[----:B------:R-:W-:Y:S02]  /*7ae0*/  SHF.R.U32.HI R30, RZ, 0x6, R14 ;  /* 0x00000006ff1e7819 */ /* 0x000fe4000001160e */
[----:B------:R-:W-:Y:S02]  /*7af0*/  LOP3.LUT R26, R15, 0x3f003f, RZ, 0xc0, !PT ;  /* 0x003f003f0f1a7812 */ /* 0x000fe400078ec0ff */
[--C-:B------:R-:W-:Y:S02]  /*7b00*/  SHF.R.U32.HI R23, RZ, 0x8, R15.reuse ;  /* 0x00000008ff177819 */ /* 0x100fe4000001160f */
[----:B------:R-:W-:-:S02]  /*7b10*/  SHF.R.U32.HI R38, RZ, 0xa, R15 ;  /* 0x0000000aff267819 */ /* 0x000fc4000001160f */
[----:B------:R-:W-:Y:S02]  /*7b20*/  SHF.R.U32.HI R29, RZ, 0x6, R15 ;  /* 0x00000006ff1d7819 */ /* 0x000fe4000001160f */
[----:B------:R-:W-:Y:S02]  /*7b30*/  LOP3.LUT R24, R13, 0x300030, R12, 0xf8, !PT ;  /* 0x003000300d187812 */ /* 0x000fe400078ef80c */
[----:B------:R-:W0:Y:S01]  /*7b40*/  LDS.128 R12, [UR4] ;  /* 0x00000004ff0c7984 */ /* 0x000e220008000c00 */
[----:B------:R-:W-:Y:S02]  /*7b50*/  LOP3.LUT R22, R3, 0x300030, R22, 0xf8, !PT ;  /* 0x0030003003167812 */ /* 0x000fe400078ef816 */
[----:B------:R-:W-:Y:S02]  /*7b60*/  LOP3.LUT R23, R10, 0x300030, R23, 0xf8, !PT ;  /* 0x003000300a177812 */ /* 0x000fe400078ef817 */
[----:B--2---:R-:W-:Y:S02]  /*7b70*/  SHF.R.U32.HI R3, RZ, 0xc, R16 ;  /* 0x0000000cff037819 */ /* 0x004fe40000011610 */
[----:B------:R-:W-:-:S02]  /*7b80*/  SHF.R.U32.HI R10, RZ, 0xc, R17 ;  /* 0x0000000cff0a7819 */ /* 0x000fc40000011611 */
[----:B------:R-:W-:Y:S02]  /*7b90*/  LOP3.LUT R21, R4, 0x300030, R21, 0xf8, !PT ;  /* 0x0030003004157812 */ /* 0x000fe400078ef815 */
[----:B------:R-:W-:Y:S02]  /*7ba0*/  LOP3.LUT R4, R3, 0xf000f, RZ, 0xc0, !PT ;  /* 0x000f000f03047812 */ /* 0x000fe400078ec0ff */
[----:B------:R-:W-:Y:S02]  /*7bb0*/  LOP3.LUT R3, R10, 0xf000f, RZ, 0xc0, !PT ;  /* 0x000f000f0a037812 */ /* 0x000fe400078ec0ff */
[----:B------:R-:W-:Y:S02]  /*7bc0*/  LOP3.LUT R25, R16, 0x3f003f, RZ, 0xc0, !PT ;  /* 0x003f003f10197812 */ /* 0x000fe400078ec0ff */
[----:B------:R-:W-:Y:S02]  /*7bd0*/  SHF.R.U32.HI R37, RZ, 0x6, R16 ;  /* 0x00000006ff257819 */ /* 0x000fe40000011610 */
[----:B------:R-:W-:-:S02]  /*7be0*/  SHF.R.U32.HI R16, RZ, 0xc, R18 ;  /* 0x0000000cff107819 */ /* 0x000fc40000011612 */
[----:B------:R-:W-:Y:S02]  /*7bf0*/  LOP3.LUT R35, R4, 0x300030, R35, 0xf8, !PT ;  /* 0x0030003004237812 */ /* 0x000fe400078ef823 */
[----:B------:R-:W-:Y:S01]  /*7c00*/  LOP3.LUT R36, R3, 0x300030, R36, 0xf8, !PT ;  /* 0x0030003003247812 */ /* 0x000fe200078ef824 */
[----:B------:R-:W-:Y:S01]  /*7c10*/  HADD2 R3, R2, -1056, -1056 ;  /* 0xe420e42002037430 */ /* 0x000fe20000000000 */
[----:B------:R-:W-:Y:S01]  /*7c20*/  LOP3.LUT R4, R7, 0x64006400, RZ, 0xfc, !PT ;  /* 0x6400640007047812 */ /* 0x000fe200078efcff */
[----:B------:R-:W-:Y:S01]  /*7c30*/  HADD2 R7, R11, -1056, -1056 ;  /* 0xe420e4200b077430 */ /* 0x000fe20000000000 */
[----:B------:R-:W-:Y:S02]  /*7c40*/  LOP3.LUT R16, R16, 0xf000f, RZ, 0xc0, !PT ;  /* 0x000f000f10107812 */ /* 0x000fe400078ec0ff */
[----:B------:R-:W-:Y:S02]  /*7c50*/  LOP3.LUT R10, R42, 0x64006400, RZ, 0xfc, !PT ;  /* 0x640064002a0a7812 */ /* 0x000fe400078efcff */
[----:B------:R-:W-:-:S02]  /*7c60*/  LOP3.LUT R43, R18, 0x3f003f, RZ, 0xc0, !PT ;  /* 0x003f003f122b7812 */ /* 0x000fc400078ec0ff */
[----:B------:R-:W-:Y:S02]  /*7c70*/  SHF.R.U32.HI R44, RZ, 0x6, R18 ;  /* 0x00000006ff2c7819 */ /* 0x000fe40000011612 */
[----:B------:R-:W-:Y:S02]  /*7c80*/  LOP3.LUT R47, R19, 0x3f003f, RZ, 0xc0, !PT ;  /* 0x003f003f132f7812 */ /* 0x000fe400078ec0ff */
[----:B------:R-:W-:Y:S02]  /*7c90*/  SHF.R.U32.HI R49, RZ, 0x6, R19 ;  /* 0x00000006ff317819 */ /* 0x000fe40000011613 */
[----:B------:R-:W-:Y:S01]  /*7ca0*/  LOP3.LUT R39, R16, 0x300030, R39, 0xf8, !PT ;  /* 0x0030003010277812 */ /* 0x000fe200078ef827 */
[-C--:B0-----:R-:W-:Y:S01]  /*7cb0*/  HFMA2.MMA R16, R3, R12.reuse, RZ ;  /* 0x0000000c03107235 */ /* 0x081fe200000000ff */
[----:B------:R-:W-:Y:S01]  /*7cc0*/  SHF.R.U32.HI R19, RZ, 0xc, R19 ;  /* 0x0000000cff137819 */ /* 0x000fe20000011613 */
[----:B------:R-:W-:Y:S01]  /*7cd0*/  HFMA2.MMA R18, R7, R12, RZ ;  /* 0x0000000c07127235 */ /* 0x000fe200000000ff */
[----:B------:R-:W-:Y:S01]  /*7ce0*/  LOP3.LUT R40, R17, 0x3f003f, RZ, 0xc0, !PT ;  /* 0x003f003f11287812 */ /* 0x000fe200078ec0ff */
[----:B------:R-:W-:Y:S01]  /*7cf0*/  HADD2 R2, R20, -1056, -1056 ;  /* 0xe420e42014027430 */ /* 0x000fe20000000000 */
[----:B------:R-:W-:Y:S01]  /*7d00*/  SHF.R.U32.HI R41, RZ, 0x6, R17 ;  /* 0x00000006ff297819 */ /* 0x000fe20000011611 */
[----:B------:R-:W-:Y:S01]  /*7d10*/  HADD2 R10, R10, -1056, -1056 ;  /* 0xe420e4200a0a7430 */ /* 0x000fe20000000000 */
[----:B------:R-:W-:Y:S01]  /*7d20*/  LOP3.LUT R19, R19, 0xf000f, RZ, 0xc0, !PT ;  /* 0x000f000f13137812 */ /* 0x000fe200078ec0ff */
[----:B------:R-:W-:-:S02]  /*7d30*/  HFMA2 R17, R5, R12, RZ.H0_H0 ;  /* 0x0000000c05117231 */ /* 0x000fc400000400ff */
[----:B------:R-:W-:Y:S01]  /*7d40*/  HADD2 R4, R4, -1056, -1056 ;  /* 0xe420e42004047430 */ /* 0x000fe20000000000 */
[----:B------:R-:W-:Y:S01]  /*7d50*/  LOP3.LUT R38, R19, 0x300030, R38, 0xf8, !PT ;  /* 0x0030003013267812 */ /* 0x000fe200078ef826 */
[----:B------:R-:W-:Y:S01]  /*7d60*/  HADD2 R11, R45, -1056, -1056 ;  /* 0xe420e4202d0b7430 */ /* 0x000fe20000000000 */
[-C--:B------:R-:W-:Y:S01]  /*7d70*/  HFMA2.MMA R45, R2, R13.reuse, R16 ;  /* 0x0000000d022d7235 */ /* 0x080fe20000000010 */
[-C--:B------:R-:W-:Y:S01]  /*7d80*/  HFMA2 R62, R4, R13.reuse, R17 ;  /* 0x0000000d043e7231 */ /* 0x080fe20000000011 */
[----:B------:R-:W-:Y:S02]  /*7d90*/  HFMA2.MMA R64, R10, R13, R18 ;  /* 0x0000000d0a407235 */ /* 0x000fe40000000012 */
[----:B------:R-:W0:Y:S01]  /*7da0*/  LDS.128 R16, [UR4+0x10] ;  /* 0x00001004ff107984 */ /* 0x000e220008000c00 */
[----:B------:R-:W-:Y:S01]  /*7db0*/  LOP3.LUT R25, R25, 0x64006400, RZ, 0xfc, !PT ;  /* 0x6400640019197812 */ /* 0x000fe200078efcff */
[----:B------:R-:W-:Y:S01]  /*7dc0*/  HADD2 R20, R46, -1056, -1056 ;  /* 0xe420e4202e147430 */ /* 0x000fe20000000000 */
[----:B------:R-:W-:Y:S01]  /*7dd0*/  LOP3.LUT R41, R41, 0x3f003f, RZ, 0xc0, !PT ;  /* 0x003f003f29297812 */ /* 0x000fe200078ec0ff */
[----:B------:R-:W-:Y:S01]  /*7de0*/  HFMA2 R12, R11, R12, RZ.H0_H0 ;  /* 0x0000000c0b0c7231 */ /* 0x000fe200000400ff */
[----:B------:R-:W-:Y:S01]  /*7df0*/  LOP3.LUT R43, R43, 0x64006400, RZ, 0xfc, !PT ;  /* 0x640064002b2b7812 */ /* 0x000fe200078efcff */
[----:B------:R-:W-:Y:S01]  /*7e00*/  HADD2 R25, R25, -1056, -1056 ;  /* 0xe420e42019197430 */ /* 0x000fe20000000000 */
[----:B------:R-:W-:Y:S01]  /*7e10*/  LOP3.LUT R37, R37, 0x3f003f, RZ, 0xc0, !PT ;  /* 0x003f003f25257812 */ /* 0x000fe200078ec0ff */
[----:B------:R-:W-:Y:S01]  /*7e20*/  HFMA2 R13, R20, R13, R12 ;  /* 0x0000000d140d7231 */ /* 0x000fe2000000000c */
[----:B------:R-:W-:-:S02]  /*7e30*/  LOP3.LUT R44, R44, 0x3f003f, RZ, 0xc0, !PT ;  /* 0x003f003f2c2c7812 */ /* 0x000fc400078ec0ff */
[----:B------:R-:W-:Y:S01]  /*7e40*/  LOP3.LUT R42, R41, 0x64006400, RZ, 0xfc, !PT ;  /* 0x64006400292a7812 */ /* 0x000fe200078efcff */
[----:B------:R-:W-:Y:S01]  /*7e50*/  HADD2 R41, R43, -1056, -1056 ;  /* 0xe420e4202b297430 */ /* 0x000fe20000000000 */
[----:B------:R-:W-:Y:S02]  /*7e60*/  LOP3.LUT R12, R40, 0x64006400, RZ, 0xfc, !PT ;  /* 0x64006400280c7812 */ /* 0x000fe400078efcff */
[----:B------:R-:W-:Y:S02]  /*7e70*/  LOP3.LUT R47, R47, 0x64006400, RZ, 0xfc, !PT ;  /* 0x640064002f2f7812 */ /* 0x000fe400078efcff */
[----:B------:R-:W-:Y:S02]  /*7e80*/  LOP3.LUT R49, R49, 0x3f003f, RZ, 0xc0, !PT ;  /* 0x003f003f31317812 */ /* 0x000fe400078ec0ff */
        /* <DEDUP_REMOVED lines=11> */
[----:B------:R-:W-:-:S02]  /*7f40*/  HFMA2 R62, R37, R14, R62 ;  /* 0x0000000e253e7231 */ /* 0x000fc4000000003e */
[----:B------:R-:W-:Y:S02]  /*7f50*/  HFMA2 R13, R43, R14, R13 ;  /* 0x0000000e2b0d7231 */ /* 0x000fe4000000000d */
[----:B------:R-:W-:Y:S02]  /*7f60*/  HADD2 R42, R42, -1056, -1056 ;  /* 0xe420e4202a2a7430 */ /* 0x000fe40000000000 */
[----:B------:R-:W-:Y:S01]  /*7f70*/  HADD2 R46, R46, -1056, -1056 ;  /* 0xe420e4202e2e7430 */ /* 0x000fe20000000000 */
[-C--:B------:R-:W-:Y:S01]  /*7f80*/  HFMA2.MMA R45, R40, R15.reuse, R45 ;  /* 0x0000000f282d7235 */ /* 0x080fe2000000002d */
[----:B------:R-:W-:Y:S01]  /*7f90*/  LOP3.LUT R12, R27, 0x64006400, RZ, 0xfc, !PT ;  /* 0x640064001b0c7812 */ /* 0x000fe200078efcff */
[-C--:B------:R-:W-:Y:S01]  /*7fa0*/  HFMA2 R62, R42, R15.reuse, R62 ;  /* 0x0000000f2a3e7231 */ /* 0x080fe2000000003e */
[----:B------:R-:W-:Y:S01]  /*7fb0*/  LOP3.LUT R34, R34, 0x3f003f, RZ, 0xc0, !PT ;  /* 0x003f003f22227812 */ /* 0x000fe200078ec0ff */
        /* <DEDUP_REMOVED lines=10> */
[----:B------:R-:W-:-:S02]  /*8060*/  LOP3.LUT R32, R32, 0x3f003f, RZ, 0xc0, !PT ;  /* 0x003f003f20207812 */ /* 0x000fc400078ec0ff */
[----:B------:R-:W-:Y:S01]  /*8070*/  LOP3.LUT R13, R13, 0x64006400, RZ, 0xfc, !PT ;  /* 0x640064000d0d7812 */ /* 0x000fe200078efcff */
[----:B------:R-:W-:Y:S01]  /*8080*/  HADD2 R26, R26, -1056, -1056 ;  /* 0xe420e4201a1a7430 */ /* 0x000fe20000000000 */
[----:B------:R-:W-:Y:S01]  /*8090*/  HFMA2.MMA R64, R31, R16, R64 ;  /* 0x000000101f407235 */ /* 0x000fe20000000040 */
[----:B------:R-:W-:Y:S02]  /*80a0*/  LOP3.LUT R30, R32, 0x64006400, RZ, 0xfc, !PT ;  /* 0x64006400201e7812 */ /* 0x000fe400078efcff */
[----:B------:R-:W-:Y:S01]  /*80b0*/  HADD2 R32, R13, -1056, -1056 ;  /* 0xe420e4200d207430 */ /* 0x000fe20000000000 */
[----:B------:R-:W-:Y:S01]  /*80c0*/  LOP3.LUT R21, R21, 0x64006400, RZ, 0xfc, !PT ;  /* 0x6400640015157812 */ /* 0x000fe200078efcff */
[-C--:B------:R-:W-:Y:S01]  /*80d0*/  HFMA2.MMA R45, R26, R17.reuse, R45 ;  /* 0x000000111a2d7235 */ /* 0x080fe2000000002d */
[----:B------:R-:W-:Y:S02]  /*80e0*/  LOP3.LUT R13, R24, 0x64006400, RZ, 0xfc, !PT ;  /* 0x64006400180d7812 */ /* 0x000fe400078efcff */
        /* <DEDUP_REMOVED lines=9> */
[----:B------:R-:W-:Y:S01]  /*8180*/  LOP3.LUT R36, R39, 0x64006400, RZ, 0xfc, !PT ;  /* 0x6400640027247812 */ /* 0x000fe200078efcff */
[----:B------:R-:W-:Y:S01]  /*8190*/  HFMA2 R62, R29, R16, R62 ;  /* 0x000000101d3e7231 */ /* 0x000fe2000000003e */
[----:B------:R-:W-:Y:S01]  /*81a0*/  HFMA2.MMA R64, R35, R18, R64 ;  /* 0x0000001223407235 */ /* 0x000fe20000000040 */
[----:B------:R-:W-:-:S02]  /*81b0*/  HADD2 R30, R30, -1056, -1056 ;  /* 0xe420e4201e1e7430 */ /* 0x000fc40000000000 */
[----:B------:R-:W-:Y:S01]  /*81c0*/  HADD2 R22, R22, -1056, -1056 ;  /* 0xe420e42016167430 */ /* 0x000fe20000000000 */
[----:B------:R-:W-:Y:S01]  /*81d0*/  LOP3.LUT R14, R23, 0x64006400, RZ, 0xfc, !PT ;  /* 0x64006400170e7812 */ /* 0x000fe200078efcff */
[----:B------:R-:W-:Y:S02]  /*81e0*/  HFMA2 R47, R33, R16, R47 ;  /* 0x00000010212f7231 */ /* 0x000fe4000000002f */
[----:B------:R-:W-:Y:S02]  /*81f0*/  HADD2 R34, R15, -1056, -1056 ;  /* 0xe420e4200f227430 */ /* 0x000fe40000000000 */
[----:B------:R-:W-:Y:S02]  /*8200*/  HADD2 R36, R36, -1056, -1056 ;  /* 0xe420e42024247430 */ /* 0x000fe40000000000 */
[-C--:B------:R-:W-:Y:S02]  /*8210*/  HFMA2 R62, R30, R17.reuse, R62 ;  /* 0x000000111e3e7231 */ /* 0x080fe4000000003e */
[----:B------:R-:W-:Y:S01]  /*8220*/  HADD2 R23, R12, -1056, -1056 ;  /* 0xe420e4200c177430 */ /* 0x000fe20000000000 */
[----:B------:R-:W-:Y:S01]  /*8230*/  LOP3.LUT R38, R38, 0x64006400, RZ, 0xfc, !PT ;  /* 0x6400640026267812 */ /* 0x000fe200078efcff */
[----:B------:R-:W-:Y:S01]  /*8240*/  HFMA2.MMA R45, R22, R19, R45 ;  /* 0x00000013162d7235 */ /* 0x000fe2000000002d */
[----:B------:R-:W-:-:S02]  /*8250*/  HFMA2 R47, R34, R17, R47 ;  /* 0x00000011222f7231 */ /* 0x000fc4000000002f */
[----:B------:R-:W-:Y:S01]  /*8260*/  HADD2 R39, R14, -1056, -1056 ;  /* 0xe420e4200e277430 */ /* 0x000fe20000000000 */
[----:B------:R-:W-:Y:S01]  /*8270*/  HFMA2.MMA R64, R36, R19, R64 ;  /* 0x0000001324407235 */ /* 0x000fe20000000040 */
[-C--:B------:R-:W-:Y:S02]  /*8280*/  HFMA2 R12, R23, R18.reuse, R62 ;  /* 0x00000012170c7231 */ /* 0x080fe4000000003e */
[----:B------:R-:W-:Y:S02]  /*8290*/  HADD2 R24, R24, -1056, -1056 ;  /* 0xe420e42018187430 */ /* 0x000fe40000000000 */
[----:B------:R-:W-:Y:S02]  /*82a0*/  HFMA2 R47, R39, R18, R47 ;  /* 0x00000012272f7231 */ /* 0x000fe4000000002f */
[----:B------:R-:W-:Y:S02]  /*82b0*/  HADD2 R38, R38, -1056, -1056 ;  /* 0xe420e42026267430 */ /* 0x000fe40000000000 */
[----:B------:R-:W-:-:S02]  /*82c0*/  HFMA2 R12, R24, R19, R12 ;  /* 0x00000013180c7231 */ /* 0x000fc4000000000c */
[----:B------:R-:W-:Y:S02]  /*82d0*/  HFMA2 R47, R38, R19, R47 ;  /* 0x00000013262f7231 */ /* 0x000fe4000000002f */
        /* <DEDUP_REMOVED lines=24> */
[-C--:B------:R-:W-:Y:S02]  /*8460*/  HFMA2.MMA R45, R25, R14.reuse, R45 ;  /* 0x0000000e192d7235 */ /* 0x080fe4000000002d */
[----:B------:R-:W-:Y:S01]  /*8470*/  HFMA2.MMA R49, R41, R14, R49 ;  /* 0x0000000e29317235 */ /* 0x000fe20000000031 */
[----:B-1----:R-:W-:-:S05]  /*8480*/  HFMA2 R12, R33, R16, R12 ;  /* 0x00000010210c7231 */ /* 0x002fca000000000c */
[-C--:B------:R-:W-:Y:S02]  /*8490*/  HFMA2.MMA R45, R40, R15.reuse, R45 ;  /* 0x0000000f282d7235 */ /* 0x080fe4000000002d */
[----:B------:R-:W-:Y:S01]  /*84a0*/  HFMA2.MMA R49, R44, R15, R49 ;  /* 0x0000000f2c317235 */ /* 0x000fe20000000031 */
[----:B------:R-:W-:-:S04]  /*84b0*/  HFMA2 R15, R29, R16, R47 ;  /* 0x000000101d0f7231 */ /* 0x000fc8000000002f */
[----:B------:R-:W-:Y:S01]  /*84c0*/  HFMA2 R15, R30, R17, R15 ;  /* 0x000000111e0f7231 */ /* 0x000fe2000000000f */
[-C--:B------:R-:W-:Y:S02]  /*84d0*/  HFMA2.MMA R13, R27, R16.reuse, R45 ;  /* 0x000000101b0d7235 */ /* 0x080fe4000000002d */
[----:B------:R-:W-:-:S06]  /*84e0*/  HFMA2.MMA R49, R31, R16, R49 ;  /* 0x000000101f317235 */ /* 0x000fcc0000000031 */
[-C--:B------:R-:W-:Y:S02]  /*84f0*/  HFMA2.MMA R13, R26, R17.reuse, R13 ;  /* 0x000000111a0d7235 */ /* 0x080fe4000000000d */
        /* <DEDUP_REMOVED lines=78> */
[----:B-1----:R-:W-:Y:S01]  /*89e0*/  HFMA2 R11, R33, R16, R11 ;  /* 0x00000010210b7231 */ /* 0x002fe2000000000b */
[----:B------:R-:W-:-:S06]  /*89f0*/  HFMA2.MMA R45, R41, R14, R45 ;  /* 0x0000000e292d7235 */ /* 0x000fcc000000002d */
        /* <DEDUP_REMOVED lines=10> */
[----:B------:R-:W-:Y:S02]  /*8aa0*/  HFMA2 R17, R34, R17, R11 ;  /* 0x0000001122117231 */ /* 0x000fe4000000000b */
[----:B------:R-:W-:Y:S02]  /*8ab0*/  HADD2 R12, R12.H0_H0, R12.H1_H1 ;  /* 0x3000000c0c0c7230 */ /* 0x000fe40000000800 */
[----:B------:R-:W-:Y:S01]  /*8ac0*/  HFMA2 R17, R39, R18, R17 ;  /* 0x0000001227117231 */ /* 0x000fe20000000011 */
[-C--:B------:R-:W-:Y:S02]  /*8ad0*/  HFMA2.MMA R11, R21, R18.reuse, R13 ;  /* 0x00000012150b7235 */ /* 0x080fe4000000000d */
[----:B------:R-:W-:Y:S01]  /*8ae0*/  HFMA2.MMA R45, R35, R18, R45 ;  /* 0x00000012232d7235 */ /* 0x000fe2000000002d */
[----:B------:R-:W-:-:S04]  /*8af0*/  HFMA2 R17, R38, R19, R17 ;  /* 0x0000001326117231 */ /* 0x000fc80000000011 */
        /* <DEDUP_REMOVED lines=9> */
.L_x_282:
[----:B------:R-:W-:Y:S05]  /*8b90*/  @!P1 BRA `(.L_x_283) ;  /* 0x0000001000e89947 */ /* 0x000fea0003800000 */
[----:B------:R-:W-:Y:S02]  /*8ba0*/  IMAD R5, R28, 0xc, RZ ;  /* 0x0000000c1c057824 */ /* 0x000fe400078e02ff */
[----:B------:R-:W-:-:S05]  /*8bb0*/  IMAD.WIDE.U32 R2, R59, 0xc, R8 ;  /* 0x0000000c3b027825 */ /* 0x000fca00078e0008 */
[----:B------:R-:W-:-:S03]  /*8bc0*/  IADD3 R3, R3, R5, RZ ;  /* 0x0000000503037210 */ /* 0x000fc60007ffe0ff */
[C---:B------:R-:W-:Y:S02]  /*8bd0*/  IMAD.WIDE R16, R59.reuse, 0x4, R2 ;  /* 0x000000043b107825 */ /* 0x040fe400078e0202 */
[----:B-----5:R-:W2:Y:S02]  /*8be0*/  LDG.E.128.CONSTANT R20, desc[UR6][R2.64] ;  /* 0x0000000602147981 */ /* 0x020ea4000c1e9d00 */
[----:B------:R-:W-:Y:S02]  /*8bf0*/  IMAD.WIDE R12, R59, 0x4, R16 ;  /* 0x000000043b0c7825 */ /* 0x000fe400078e0210 */
[----:B0-----:R-:W3:Y:S04]  /*8c00*/  LDG.E.128.CONSTANT R16, desc[UR6][R16.64] ;  /* 0x0000000610107981 */ /* 0x001ee8000c1e9d00 */
[----:B------:R-:W4:Y:S01]  /*8c10*/  LDG.E.128.CONSTANT R12, desc[UR6][R12.64] ;  /* 0x000000060c0c7981 */ /* 0x000f22000c1e9d00 */
[----:B------:R-:W-:-:S02]  /*8c20*/  ISETP.GE.AND P0, PT, R60, 0x2, PT ;  /* 0x000000023c00780c */ /* 0x000fc40003f06270 */
[----:B--2---:R-:W-:Y:S02]  /*8c30*/  SHF.R.U32.HI R25, RZ, 0xc, R23 ;  /* 0x0000000cff197819 */ /* 0x004fe40000011617 */
[--C-:B------:R-:W-:Y:S02]  /*8c40*/  SHF.R.U32.HI R11, RZ, 0xc, R21.reuse ;  /* 0x0000000cff0b7819 */ /* 0x100fe40000011615 */
[----:B------:R-:W-:Y:S02]  /*8c50*/  LOP3.LUT R7, R21, 0x3f003f, RZ, 0xc0, !PT ;  /* 0x003f003f15077812 */ /* 0x000fe400078ec0ff */
[----:B------:R-:W-:Y:S02]  /*8c60*/  SHF.R.U32.HI R10, RZ, 0x6, R21 ;  /* 0x00000006ff0a7819 */ /* 0x000fe40000011615 */
[----:B------:R-:W-:Y:S02]  /*8c70*/  LOP3.LUT R46, R23, 0x3f003f, RZ, 0xc0, !PT ;  /* 0x003f003f172e7812 */ /* 0x000fe400078ec0ff */
[----:B------:R-:W-:-:S02]  /*8c80*/  SHF.R.U32.HI R47, RZ, 0x6, R23 ;  /* 0x00000006ff2f7819 */ /* 0x000fc40000011617 */
[--C-:B----4-:R-:W-:Y:S02]  /*8c90*/  SHF.R.U32.HI R21, RZ, 0x8, R12.reuse ;  /* 0x00000008ff157819 */ /* 0x110fe4000001160c */
[--C-:B------:R-:W-:Y:S02]  /*8ca0*/  SHF.R.U32.HI R35, RZ, 0xa, R12.reuse ;  /* 0x0000000aff237819 */ /* 0x100fe4000001160c */
[----:B------:R-:W-:Y:S02]  /*8cb0*/  LOP3.LUT R33, R12, 0x3f003f, RZ, 0xc0, !PT ;  /* 0x003f003f0c217812 */ /* 0x000fe400078ec0ff */
[----:B------:R-:W-:Y:S02]  /*8cc0*/  SHF.R.U32.HI R34, RZ, 0x6, R12 ;  /* 0x00000006ff227819 */ /* 0x000fe4000001160c */
[----:B------:R-:W-:Y:S02]  /*8cd0*/  LOP3.LUT R12, R25, 0xf000f, RZ, 0xc0, !PT ;  /* 0x000f000f190c7812 */ /* 0x000fe400078ec0ff */
[----:B------:R-:W-:-:S02]  /*8ce0*/  SHF.R.U32.HI R23, RZ, 0x8, R15 ;  /* 0x00000008ff177819 */ /* 0x000fc4000001160f */
[--C-:B------:R-:W-:Y:S02]  /*8cf0*/  SHF.R.U32.HI R3, RZ, 0xc, R22.reuse ;  /* 0x0000000cff037819 */ /* 0x100fe40000011616 */
[----:B------:R-:W-:Y:S02]  /*8d00*/  LOP3.LUT R42, R22, 0x3f003f, RZ, 0xc0, !PT ;  /* 0x003f003f162a7812 */ /* 0x000fe400078ec0ff */
[----:B------:R-:W-:Y:S02]  /*8d10*/  SHF.R.U32.HI R43, RZ, 0x6, R22 ;  /* 0x00000006ff2b7819 */ /* 0x000fe40000011616 */
[--C-:B------:R-:W-:Y:S02]  /*8d20*/  SHF.R.U32.HI R22, RZ, 0x8, R13.reuse ;  /* 0x00000008ff167819 */ /* 0x100fe4000001160d */
[----:B------:R-:W-:Y:S02]  /*8d30*/  SHF.R.U32.HI R36, RZ, 0xa, R13 ;  /* 0x0000000aff247819 */ /* 0x000fe4000001160d */
[----:B------:R-:W-:-:S02]  /*8d40*/  LOP3.LUT R31, R13, 0x3f003f, RZ, 0xc0, !PT ;  /* 0x003f003f0d1f7812 */ /* 0x000fc400078ec0ff */
[----:B------:R-:W-:Y:S02]  /*8d50*/  SHF.R.U32.HI R32, RZ, 0x6, R13 ;  /* 0x00000006ff207819 */ /* 0x000fe4000001160d */
[--C-:B------:R-:W-:Y:S02]  /*8d60*/  SHF.R.U32.HI R24, RZ, 0x8, R14.reuse ;  /* 0x00000008ff187819 */ /* 0x100fe4000001160e */
[--C-:B------:R-:W-:Y:S02]  /*8d70*/  SHF.R.U32.HI R39, RZ, 0xa, R14.reuse ;  /* 0x0000000aff277819 */ /* 0x100fe4000001160e */
[----:B------:R-:W-:Y:S02]  /*8d80*/  LOP3.LUT R27, R14, 0x3f003f, RZ, 0xc0, !PT ;  /* 0x003f003f0e1b7812 */ /* 0x000fe400078ec0ff */
[----:B------:R-:W-:Y:S02]  /*8d90*/  SHF.R.U32.HI R30, RZ, 0x6, R14 ;  /* 0x00000006ff1e7819 */ /* 0x000fe4000001160e */
[----:B------:R-:W-:-:S02]  /*8da0*/  LOP3.LUT R26, R15, 0x3f003f, RZ, 0xc0, !PT ;  /* 0x003f003f0f1a7812 */ /* 0x000fc400078ec0ff */
[--C-:B------:R-:W-:Y:S02]  /*8db0*/  SHF.R.U32.HI R38, RZ, 0xa, R15.reuse ;  /* 0x0000000aff267819 */ /* 0x100fe4000001160f */
[----:B------:R-:W-:Y:S02]  /*8dc0*/  SHF.R.U32.HI R29, RZ, 0x6, R15 ;  /* 0x00000006ff1d7819 */ /* 0x000fe4000001160f */
[----:B------:R-:W-:Y:S02]  /*8dd0*/  LOP3.LUT R23, R12, 0x300030, R23, 0xf8, !PT ;  /* 0x003000300c177812 */ /* 0x000fe400078ef817 */
[----:B------:R-:W0:Y:S01]  /*8de0*/  LDS.128 R12, [UR4+0x20] ;  /* 0x00002004ff0c7984 */ /* 0x000e220008000c00 */
[----:B------:R-:W-:Y:S02]  /*8df0*/  LOP3.LUT R3, R3, 0xf000f, RZ, 0xc0, !PT ;  /* 0x000f000f03037812 */ /* 0x000fe400078ec0ff */
[----:B------:R-:W-:Y:S02]  /*8e00*/  SHF.R.U32.HI R5, RZ, 0xc, R20 ;  /* 0x0000000cff057819 */ /* 0x000fe40000011614 */
[----:B------:R-:W-:-:S02]  /*8e10*/  LOP3.LUT R24, R3, 0x300030, R24, 0xf8, !PT ;  /* 0x0030003003187812 */ /* 0x000fc400078ef818 */
[----:B---3--:R-:W-:Y:S02]  /*8e20*/  SHF.R.U32.HI R3, RZ, 0xc, R17 ;  /* 0x0000000cff037819 */ /* 0x008fe40000011611 */
[----:B------:R-:W-:Y:S02]  /*8e30*/  LOP3.LUT R2, R5, 0xf000f, RZ, 0xc0, !PT ;  /* 0x000f000f05027812 */ /* 0x000fe400078ec0ff */
[----:B------:R-:W-:Y:S02]  /*8e40*/  SHF.R.U32.HI R5, RZ, 0xc, R18 ;  /* 0x0000000cff057819 */ /* 0x000fe40000011612 */
[----:B------:R-:W-:Y:S02]  /*8e50*/  LOP3.LUT R3, R3, 0xf000f, RZ, 0xc0, !PT ;  /* 0x000f000f03037812 */ /* 0x000fe400078ec0ff */
[----:B------:R-:W-:Y:S02]  /*8e60*/  LOP3.LUT R4, R20, 0x3f003f, RZ, 0xc0, !PT ;  /* 0x003f003f14047812 */ /* 0x000fe400078ec0ff */
[----:B------:R-:W-:-:S02]  /*8e70*/  LOP3.LUT R21, R2, 0x300030, R21, 0xf8, !PT ;  /* 0x0030003002157812 */ /* 0x000fc400078ef815 */
[--C-:B------:R-:W-:Y:S02]  /*8e80*/  SHF.R.U32.HI R2, RZ, 0xc, R16.reuse ;  /* 0x0000000cff027819 */ /* 0x100fe40000011610 */
[----:B------:R-:W-:Y:S02]  /*8e90*/  LOP3.LUT R25, R16, 0x3f003f, RZ, 0xc0, !PT ;  /* 0x003f003f10197812 */ /* 0x000fe400078ec0ff */
[----:B------:R-:W-:Y:S02]  /*8ea0*/  SHF.R.U32.HI R37, RZ, 0x6, R16 ;  /* 0x00000006ff257819 */ /* 0x000fe40000011610 */
[----:B------:R-:W-:Y:S02]  /*8eb0*/  LOP3.LUT R16, R5, 0xf000f, RZ, 0xc0, !PT ;  /* 0x000f000f05107812 */ /* 0x000fe400078ec0ff */
[----:B------:R-:W-:Y:S02]  /*8ec0*/  LOP3.LUT R36, R3, 0x300030, R36, 0xf8, !PT ;  /* 0x0030003003247812 */ /* 0x000fe400078ef824 */
[----:B------:R-:W-:-:S02]  /*8ed0*/  LOP3.LUT R5, R7, 0x64006400, RZ, 0xfc, !PT ;  /* 0x6400640007057812 */ /* 0x000fc400078efcff */
[----:B------:R-:W-:Y:S02]  /*8ee0*/  LOP3.LUT R3, R4, 0x64006400, RZ, 0xfc, !PT ;  /* 0x6400640004037812 */ /* 0x000fe400078efcff */
[----:B------:R-:W-:Y:S02]  /*8ef0*/  LOP3.LUT R7, R42, 0x64006400, RZ, 0xfc, !PT ;  /* 0x640064002a077812 */ /* 0x000fe400078efcff */
[----:B------:R-:W-:Y:S01]  /*8f00*/  SHF.R.U32.HI R20, RZ, 0x6, R20 ;  /* 0x00000006ff147819 */ /* 0x000fe20000011614 */
[----:B------:R-:W-:Y:S01]  /*8f10*/  HADD2 R3, R3, -1056, -1056 ;  /* 0xe420e42003037430 */ /* 0x000fe20000000000 */
[----:B------:R-:W-:Y:S01]  /*8f20*/  LOP3.LUT R2, R2, 0xf000f, RZ, 0xc0, !PT ;  /* 0x000f000f02027812 */ /* 0x000fe200078ec0ff */
[----:B------:R-:W-:Y:S01]  /*8f30*/  HADD2 R7, R7, -1056, -1056 ;  /* 0xe420e42007077430 */ /* 0x000fe20000000000 */
[----:B------:R-:W-:Y:S02]  /*8f40*/  LOP3.LUT R10, R10, 0x3f003f, RZ, 0xc0, !PT ;  /* 0x003f003f0a0a7812 */ /* 0x000fe400078ec0ff */
[----:B------:R-:W-:-:S02]  /*8f50*/  LOP3.LUT R20, R20, 0x3f003f, RZ, 0xc0, !PT ;  /* 0x003f003f14147812 */ /* 0x000fc400078ec0ff */
[----:B------:R-:W-:Y:S02]  /*8f60*/  LOP3.LUT R43, R43, 0x3f003f, RZ, 0xc0, !PT ;  /* 0x003f003f2b2b7812 */ /* 0x000fe400078ec0ff */
[----:B------:R-:W-:Y:S02]  /*8f70*/  LOP3.LUT R35, R2, 0x300030, R35, 0xf8, !PT ;  /* 0x0030003002237812 */ /* 0x000fe400078ef823 */
[----:B------:R-:W-:Y:S02]  /*8f80*/  LOP3.LUT R4, R10, 0x64006400, RZ, 0xfc, !PT ;  /* 0x640064000a047812 */ /* 0x000fe400078efcff */
[----:B------:R-:W-:Y:S02]  /*8f90*/  LOP3.LUT R2, R20, 0x64006400, RZ, 0xfc, !PT ;  /* 0x6400640014027812 */ /* 0x000fe400078efcff */
[----:B------:R-:W-:Y:S01]  /*8fa0*/  LOP3.LUT R10, R43, 0x64006400, RZ, 0xfc, !PT ;  /* 0x640064002b0a7812 */ /* 0x000fe200078efcff */
[----:B------:R-:W-:Y:S01]  /*8fb0*/  HADD2 R5, R5, -1056, -1056 ;  /* 0xe420e42005057430 */ /* 0x000fe20000000000 */
[----:B------:R-:W-:-:S02]  /*8fc0*/  LOP3.LUT R44, R18, 0x3f003f, RZ, 0xc0, !PT ;  /* 0x003f003f122c7812 */ /* 0x000fc400078ec0ff */
[----:B------:R-:W-:Y:S01]  /*8fd0*/  SHF.R.U32.HI R45, RZ, 0x6, R18 ;  /* 0x00000006ff2d7819 */ /* 0x000fe20000011612 */
[-C--:B0-----:R-:W-:Y:S01]  /*8fe0*/  HFMA2.MMA R18, R7, R12.reuse, RZ ;  /* 0x0000000c07127235 */ /* 0x081fe200000000ff */
[----:B------:R-:W-:Y:S02]  /*8ff0*/  LOP3.LUT R49, R19, 0x3f003f, RZ, 0xc0, !PT ;  /* 0x003f003f13317812 */ /* 0x000fe400078ec0ff */
[----:B------:R-:W-:Y:S02]  /*9000*/  SHF.R.U32.HI R62, RZ, 0x6, R19 ;  /* 0x00000006ff3e7819 */ /* 0x000fe40000011613 */
[----:B------:R-:W-:Y:S01]  /*9010*/  LOP3.LUT R39, R16, 0x300030, R39, 0xf8, !PT ;  /* 0x0030003010277812 */ /* 0x000fe200078ef827 */
[----:B------:R-:W-:Y:S01]  /*9020*/  HFMA2.MMA R16, R3, R12, RZ ;  /* 0x0000000c03107235 */ /* 0x000fe200000000ff */
[----:B------:R-:W-:Y:S01]  /*9030*/  SHF.R.U32.HI R19, RZ, 0xc, R19 ;  /* 0x0000000cff137819 */ /* 0x000fe20000011613 */
[----:B------:R-:W-:Y:S01]  /*9040*/  HADD2 R2, R2, -1056, -1056 ;  /* 0xe420e42002027430 */ /* 0x000fe20000000000 */
[----:B------:R-:W-:Y:S01]  /*9050*/  LOP3.LUT R40, R17, 0x3f003f, RZ, 0xc0, !PT ;  /* 0x003f003f11287812 */ /* 0x000fe200078ec0ff */
[----:B------:R-:W-:Y:S01]  /*9060*/  HADD2 R10, R10, -1056, -1056 ;  /* 0xe420e4200a0a7430 */ /* 0x000fe20000000000 */
[----:B------:R-:W-:Y:S01]  /*9070*/  SHF.R.U32.HI R41, RZ, 0x6, R17 ;  /* 0x00000006ff297819 */ /* 0x000fe20000011611 */
[----:B------:R-:W-:Y:S01]  /*9080*/  HFMA2 R17, R5, R12, RZ.H0_H0 ;  /* 0x0000000c05117231 */ /* 0x000fe200000400ff */
[----:B------:R-:W-:Y:S01]  /*9090*/  LOP3.LUT R19, R19, 0xf000f, RZ, 0xc0, !PT ;  /* 0x000f000f13137812 */ /* 0x000fe200078ec0ff */
[----:B------:R-:W-:Y:S01]  /*90a0*/  HADD2 R4, R4, -1056, -1056 ;  /* 0xe420e42004047430 */ /* 0x000fe20000000000 */
[----:B------:R-:W-:Y:S01]  /*90b0*/  LOP3.LUT R47, R47, 0x3f003f, RZ, 0xc0, !PT ;  /* 0x003f003f2f2f7812 */ /* 0x000fe200078ec0ff */
[-C--:B------:R-:W-:Y:S01]  /*90c0*/  HFMA2.MMA R65, R10, R13.reuse, R18 ;  /* 0x0000000d0a417235 */ /* 0x080fe20000000012 */
[----:B------:R-:W-:Y:S01]  /*90d0*/  LOP3.LUT R38, R19, 0x300030, R38, 0xf8, !PT ;  /* 0x0030003013267812 */ /* 0x000fe200078ef826 */
[----:B------:R-:W-:Y:S01]  /*90e0*/  HFMA2 R64, R4, R13, R17 ;  /* 0x0000000d04407231 */ /* 0x000fe20000000011 */
[----:B------:R-:W-:Y:S01]  /*90f0*/  LOP3.LUT R20, R47, 0x64006400, RZ, 0xfc, !PT ;  /* 0x640064002f147812 */ /* 0x000fe200078efcff */
[----:B------:R-:W-:Y:S01]  /*9100*/  HFMA2.MMA R47, R2, R13, R16 ;  /* 0x0000000d022f7235 */ /* 0x000fe20000000010 */
[----:B------:R-:W-:Y:S01]  /*9110*/  LOP3.LUT R11, R11, 0xf000f, RZ, 0xc0, !PT ;  /* 0x000f000f0b0b7812 */ /* 0x000fe200078ec0ff */
[----:B------:R-:W0:Y:S03]  /*9120*/  LDS.128 R16, [UR4+0x30] ;  /* 0x00003004ff107984 */ /* 0x000e260008000c00 */
[----:B------:R-:W-:-:S02]  /*9130*/  LOP3.LUT R22, R11, 0x300030, R22, 0xf8, !PT ;  /* 0x003000300b167812 */ /* 0x000fc400078ef816 */
[----:B------:R-:W-:Y:S02]  /*9140*/  LOP3.LUT R11, R46, 0x64006400, RZ, 0xfc, !PT ;  /* 0x640064002e0b7812 */ /* 0x000fe400078efcff */
[----:B------:R-:W-:-:S03]  /*9150*/  LOP3.LUT R25, R25, 0x64006400, RZ, 0xfc, !PT ;  /* 0x6400640019197812 */ /* 0x000fc600078efcff */
[----:B------:R-:W-:Y:S01]  /*9160*/  HADD2 R11, R11, -1056, -1056 ;  /* 0xe420e4200b0b7430 */ /* 0x000fe20000000000 */
        /* <DEDUP_REMOVED lines=8> */
[----:B------:R-:W-:Y:S01]  /*91f0*/  LOP3.LUT R42, R41, 0x64006400, RZ, 0xfc, !PT ;  /* 0x64006400292a7812 */ /* 0x000fe200078efcff */
[----:B------:R-:W-:Y:S01]  /*9200*/  HADD2 R41, R44, -1056, -1056 ;  /* 0xe420e4202c297430 */ /* 0x000fe20000000000 */
[----:B------:R-:W-:-:S02]  /*9210*/  LOP3.LUT R12, R40, 0x64006400, RZ, 0xfc, !PT ;  /* 0x64006400280c7812 */ /* 0x000fc400078efcff */
        /* <DEDUP_REMOVED lines=210> */
.L_x_283:
[----:B------:R-:W-:Y:S01]  /*9f40*/  IADD3 R63, R63, 0x20, RZ ;  /* 0x000000203f3f7810 */ /* 0x000fe20007ffe0ff */
[----:B------:R-:W-:Y:S01]  /*9f50*/  IMAD.WIDE.U32 R8, R59, 0x18, R8 ;  /* 0x000000183b087825 */ /* 0x000fe200078e0008 */
[----:B------:R-:W-:Y:S02]  /*9f60*/  UIADD3 UR4, UR4, 0x40, URZ ;  /* 0x0000004004047890 */ /* 0x000fe4000fffe03f */
[C---:B------:R-:W-:Y:S01]  /*9f70*/  ISETP.GE.AND P0, PT, R63.reuse, UR5, PT ;  /* 0x000000053f007c0c */ /* 0x040fe2000bf06270 */
[----:B------:R-:W-:Y:S01]  /*9f80*/  IMAD R3, R28, 0x18, RZ ;  /* 0x000000181c037824 */ /* 0x000fe200078e02ff */
[----:B------:R-:W-:-:S04]  /*9f90*/  ISETP.LT.AND P2, PT, R63, R61, PT ;  /* 0x0000003d3f00720c */ /* 0x000fc80003f41270 */
[----:B------:R-:W-:-:S09]  /*9fa0*/  IADD3 R9, R9, R3, RZ ;  /* 0x0000000309097210 */ /* 0x000fd20007ffe0ff */
[----:B------:R-:W-:Y:S05]  /*9fb0*/  @!P0 BRA P2, `(.L_x_284) ;  /* 0xffffffd400dc8947 */ /* 0x000fea000103ffff */
.L_x_281:
[----:B------:R-:W-:Y:S01]  /*9fc0*/  LEA R10, R6, 0x40, 0x6 ;  /* 0x00000040060a7811 */ /* 0x000fe200078e30ff */
[----:B------:R-:W-:-:S03]  /*9fd0*/  ULDC UR5, c[0x0][0x240] ;  /* 0x0000900000057ab9 */ /* 0x000fc60000000800 */
[----:B------:R-:W-:Y:S01]  /*9fe0*/  VIMNMX R10, R10, UR5, PT ;  /* 0x000000050a0a7c48 */ /* 0x000fe2000bfe0100 */
[----:B------:R-:W-:-:S03]  /*9ff0*/  ULDC UR5, c[0x0][0x264] ;  /* 0x0000990000057ab9 */ /* 0x000fc60000000800 */
[----:B------:R-:W-:-:S04]  /*a000*/  ISETP.GE.AND P0, PT, R63, R10, PT ;  /* 0x0000000a3f00720c */ /* 0x000fc80003f06270 */
[----:B------:R-:W-:Y:S01]  /*a010*/  ISETP.GE.OR P0, PT, R63, UR5, P0 ;  /* 0x000000053f007c0c */ /* 0x000fe20008706670 */
[----:B------:R-:W-:-:S12]  /*a020*/  ULDC UR5, c[0x0][0x264] ;  /* 0x0000990000057ab9 */ /* 0x000fd80000000800 */
[----:B------:R-:W-:Y:S05]  /*a030*/  @P0 BRA `(.L_x_285) ;  /* 0x0000004c00a40947 */ /* 0x000fea0003800000 */
.L_x_290:
[----:B------:R-:W-:-:S13]  /*a040*/  ISETP.NE.AND P0, PT, R63, R48, PT ;  /* 0x000000303f00720c */ /* 0x000fda0003f05270 */
[----:B------:R-:W1:Y:S01]  /*a050*/  @!P0 LDC.64 R2, c[0x0][0x248] ;  /* 0x00009200ff028b82 */ /* 0x000e620000000a00 */
[----:B------:R-:W-:Y:S02]  /*a060*/  @!P0 IADD3 R58, R58, 0x1, RZ ;  /* 0x000000013a3a8810 */ /* 0x000fe40007ffe0ff */
[----:B------:R-:W-:Y:S02]  /*a070*/  @!P0 LEA R5, R63, 0x1, 0x1 ;  /* 0x000000013f058811 */ /* 0x000fe400078e08ff */
[----:B------:R-:W-:-:S03]  /*a080*/  @!P0 LEA R4, R58, R1, 0x3 ;  /* 0x000000013a048211 */ /* 0x000fc600078e18ff */
[----:B-1----:R-:W-:-:S03]  /*a090*/  @!P0 IMAD.WIDE R2, R5, 0x2, R2 ;  /* 0x0000000205028825 */ /* 0x002fc600078e0202 */
        /* <DEDUP_REMOVED lines=8> */
[----:B-----5:R-:W2:Y:S01]  /*a120*/  LDG.E.128.CONSTANT R12, desc[UR6][R8.64] ;  /* 0x00000006080c7981 */ /* 0x020ea2000c1e9d00 */
[----:B------:R-:W-:Y:S02]  /*a130*/  MOV R6, 0x2c00 ;  /* 0x00002c0000067802 */ /* 0x000fe40000000f00 */
[----:B------:R-:W-:Y:S01]  /*a140*/  ISETP.GE.AND P0, PT, R60, 0x2, PT ;  /* 0x000000023c00780c */ /* 0x000fe20003f06270 */
[----:B------:R-:W1:Y:S02]  /*a150*/  LDS.64 R16, [UR4] ;  /* 0x00000004ff107984 */ /* 0x000e640008000a00 */
[--C-:B-1----:R-:W-:Y:S02]  /*a160*/  HADD2.F32 R28, -RZ, R17.reuse.H0_H0 ;  /* 0x20000011ff1c7230 */ /* 0x102fe40000004100 */
        /* <DEDUP_REMOVED lines=8> */
[----:B------:R-:W-:Y:S01]  /*a1f0*/  SHF.R.U32.HI R11, RZ, 0x8, R12 ;  /* 0x00000008ff0b7819 */ /* 0x000fe2000001160c */
[----:B------:R-:W-:Y:S01]  /*a200*/  HADD2 R12, R0, -1032, -1032 ;  /* 0xe408e408000c7430 */ /* 0x000fe20000000000 */
[----:B------:R-:W-:Y:S01]  /*a210*/  LOP3.LUT R2, R13, 0xf000f, RZ, 0xc0, !PT ;  /* 0x000f000f0d027812 */ /* 0x000fe200078ec0ff */
[----:B------:R-:W-:Y:S01]  /*a220*/  HADD2 R17, R7, -1032, -1032 ;  /* 0xe408e40807117430 */ /* 0x000fe20000000000 */
[----:B------:R-:W-:-:S02]  /*a230*/  LOP3.LUT R3, R14, 0xf000f, RZ, 0xc0, !PT ;  /* 0x000f000f0e037812 */ /* 0x000fc400078ec0ff */
[----:B------:R-:W-:Y:S01]  /*a240*/  LOP3.LUT R20, R14, 0xf000f0, RZ, 0xc0, !PT ;  /* 0x00f000f00e147812 */ /* 0x000fe200078ec0ff */
[--C-:B------:R-:W-:Y:S01]  /*a250*/  HADD2.F32 R0, -RZ, R12.reuse.H0_H0 ;  /* 0x2000000cff007230 */ /* 0x100fe20000004100 */
[----:B------:R-:W-:Y:S01]  /*a260*/  SHF.R.U32.HI R27, RZ, 0x8, R14 ;  /* 0x00000008ff1b7819 */ /* 0x000fe2000001160e */
[----:B------:R-:W-:Y:S01]  /*a270*/  HADD2.F32 R14, -RZ, R12.H1_H1 ;  /* 0x3000000cff0e7230 */ /* 0x000fe20000004100 */
[----:B------:R-:W-:Y:S02]  /*a280*/  LOP3.LUT R2, R2, 0x64006400, RZ, 0xfc, !PT ;  /* 0x6400640002027812 */ /* 0x000fe400078efcff */
[----:B------:R-:W-:Y:S01]  /*a290*/  LOP3.LUT R7, R4, 0x64006400, RZ, 0xfc, !PT ;  /* 0x6400640004077812 */ /* 0x000fe200078efcff */
[--C-:B------:R-:W-:Y:S01]  /*a2a0*/  HADD2.F32 R4, -RZ, R17.reuse.H0_H0 ;  /* 0x20000011ff047230 */ /* 0x100fe20000004100 */
[----:B0-----:R-:W-:Y:S01]  /*a2b0*/  LOP3.LUT R18, R13, 0xf000f0, RZ, 0xc0, !PT ;  /* 0x00f000f00d127812 */ /* 0x001fe200078ec0ff */
[----:B------:R-:W-:Y:S01]  /*a2c0*/  HADD2.F32 R17, -RZ, R17.H1_H1 ;  /* 0x30000011ff117230 */ /* 0x000fe20000004100 */
[----:B------:R-:W-:Y:S01]  /*a2d0*/  SHF.R.U32.HI R25, RZ, 0x8, R13 ;  /* 0x00000008ff197819 */ /* 0x000fe2000001160d */
[----:B------:R-:W-:Y:S01]  /*a2e0*/  HFMA2 R24, R7, R6.H0_H0, -72, -72 ;  /* 0xd480d48007187431 */ /* 0x000fe20000040006 */
[----:B------:R-:W-:Y:S01]  /*a2f0*/  LOP3.LUT R3, R3, 0x64006400, RZ, 0xfc, !PT ;  /* 0x6400640003037812 */ /* 0x000fe200078efcff */
[----:B------:R-:W0:Y:S01]  /*a300*/  LDS.64 R12, [UR4+0x8] ;  /* 0x00000804ff0c7984 */ /* 0x000e220008000a00 */
[----:B------:R-:W-:Y:S01]  /*a310*/  LOP3.LUT R22, R15, 0xf000f0, RZ, 0xc0, !PT ;  /* 0x00f000f00f167812 */ /* 0x000fe200078ec0ff */
[----:B------:R-:W-:Y:S01]  /*a320*/  FFMA.FTZ R7, R0, R5, RZ ;  /* 0x0000000500077223 */ /* 0x000fe200000100ff */
[----:B------:R-:W-:Y:S01]  /*a330*/  SHF.R.U32.HI R29, RZ, 0x8, R15 ;  /* 0x00000008ff1d7819 */ /* 0x000fe2000001160f */
[----:B------:R-:W-:Y:S01]  /*a340*/  HADD2 R15, R2, -1032, -1032 ;  /* 0xe408e408020f7430 */ /* 0x000fe20000000000 */
[----:B------:R-:W-:Y:S01]  /*a350*/  LOP3.LUT R21, R20, 0x64006400, RZ, 0xfc, !PT ;  /* 0x6400640014157812 */ /* 0x000fe200078efcff */
[----:B------:R-:W-:Y:S01]  /*a360*/  HADD2 R16, R3, -1032, -1032 ;  /* 0xe408e40803107430 */ /* 0x000fe20000000000 */
[----:B------:R-:W-:Y:S01]  /*a370*/  LOP3.LUT R19, R18, 0x64006400, RZ, 0xfc, !PT ;  /* 0x6400640012137812 */ /* 0x000fe200078efcff */
[----:B------:R-:W-:Y:S01]  /*a380*/  FFMA.FTZ R20, R5, R4, RZ ;  /* 0x0000000405147223 */ /* 0x000fe200000100ff */
[----:B------:R-:W-:-:S02]  /*a390*/  HADD2.F32 R2, -RZ, R15.H0_H0 ;  /* 0x2000000fff027230 */ /* 0x000fc40000004100 */
[----:B------:R-:W-:Y:S01]  /*a3a0*/  FFMA.FTZ R26, R14, R23, R7 ;  /* 0x000000170e1a7223 */ /* 0x000fe20000010007 */
[--C-:B------:R-:W-:Y:S01]  /*a3b0*/  HADD2.F32 R3, -RZ, R16.reuse.H0_H0 ;  /* 0x20000010ff037230 */ /* 0x100fe20000004100 */
[----:B------:R-:W-:Y:S01]  /*a3c0*/  LOP3.LUT R7, R22, 0x64006400, RZ, 0xfc, !PT ;  /* 0x6400640016077812 */ /* 0x000fe200078efcff */
[----:B------:R-:W-:Y:S01]  /*a3d0*/  FFMA.FTZ R32, R23, R17, R20 ;  /* 0x0000001117207223 */ /* 0x000fe20000010014 */
[-C--:B------:R-:W-:Y:S02]  /*a3e0*/  HFMA2 R20, R19, R6.reuse.H0_H0, -72, -72 ;  /* 0xd480d48013147431 */ /* 0x080fe40000040006 */
[----:B------:R-:W-:Y:S02]  /*a3f0*/  HADD2.F32 R15, -RZ, R15.H1_H1 ;  /* 0x3000000fff0f7230 */ /* 0x000fe40000004100 */
[C---:B------:R-:W-:Y:S01]  /*a400*/  FFMA.FTZ R18, R5.reuse, R2, RZ ;  /* 0x0000000205127223 */ /* 0x040fe200000100ff */
[----:B------:R-:W-:Y:S02]  /*a410*/  HADD2.F32 R16, -RZ, R16.H1_H1 ;  /* 0x30000010ff107230 */ /* 0x000fe40000004100 */
[----:B------:R-:W-:Y:S01]  /*a420*/  FFMA.FTZ R35, R5, R3, RZ ;  /* 0x0000000305237223 */ /* 0x000fe200000100ff */
[----:B------:R-:W-:-:S02]  /*a430*/  HFMA2 R7, R7, R6.H0_H0, -72, -72 ;  /* 0xd480d48007077431 */ /* 0x000fc40000040006 */
[----:B------:R-:W-:Y:S02]  /*a440*/  HADD2.F32 R5, -RZ, R24.H0_H0 ;  /* 0x20000018ff057230 */ /* 0x000fe40000004100 */
[----:B------:R-:W-:Y:S02]  /*a450*/  HFMA2 R22, R21, R6.H0_H0, -72, -72 ;  /* 0xd480d48015167431 */ /* 0x000fe40000040006 */
[----:B------:R-:W-:Y:S02]  /*a460*/  HADD2.F32 R19, -RZ, R20.H0_H0 ;  /* 0x20000014ff137230 */ /* 0x000fe40000004100 */
[C---:B------:R-:W-:Y:S01]  /*a470*/  FFMA.FTZ R33, R23.reuse, R15, R18 ;  /* 0x0000000f17217223 */ /* 0x040fe20000010012 */
[----:B------:R-:W-:Y:S01]  /*a480*/  FFMA.FTZ R30, R23, R16, R35 ;  /* 0x00000010171e7223 */ /* 0x000fe20000010023 */
[----:B------:R-:W-:Y:S02]  /*a490*/  HADD2.F32 R18, -RZ, R24.H1_H1 ;  /* 0x30000018ff127230 */ /* 0x000fe40000004100 */
[----:B------:R-:W-:-:S02]  /*a4a0*/  HADD2.F32 R23, -RZ, R7.H0_H0 ;  /* 0x20000007ff177230 */ /* 0x000fc40000004100 */
[----:B------:R-:W-:Y:S02]  /*a4b0*/  HADD2.F32 R24, -RZ, R7.H1_H1 ;  /* 0x30000007ff187230 */ /* 0x000fe40000004100 */
[----:B------:R-:W-:Y:S01]  /*a4c0*/  FFMA.FTZ R7, R5, R28, R26 ;  /* 0x0000001c05077223 */ /* 0x000fe2000001001a */
[----:B------:R-:W-:Y:S02]  /*a4d0*/  HADD2.F32 R20, -RZ, R20.H1_H1 ;  /* 0x30000014ff147230 */ /* 0x000fe40000004100 */
[C---:B------:R-:W-:Y:S01]  /*a4e0*/  FFMA.FTZ R26, R28.reuse, R19, R33 ;  /* 0x000000131c1a7223 */ /* 0x040fe20000010021 */
[--C-:B------:R-:W-:Y:S02]  /*a4f0*/  HADD2.F32 R21, -RZ, R22.reuse.H0_H0 ;  /* 0x20000016ff157230 */ /* 0x100fe40000004100 */
[----:B------:R-:W-:Y:S01]  /*a500*/  FFMA.FTZ R35, R28, R23, R32 ;  /* 0x000000171c237223 */ /* 0x000fe20000010020 */
[----:B------:R-:W-:Y:S01]  /*a510*/  FFMA.FTZ R32, R18, R31, R7 ;  /* 0x0000001f12207223 */ /* 0x000fe20000010007 */
[----:B------:R-:W-:Y:S01]  /*a520*/  FFMA.FTZ R38, R31, R20, R26 ;  /* 0x000000141f267223 */ /* 0x000fe2000001001a */
[----:B------:R-:W-:Y:S01]  /*a530*/  LOP3.LUT R7, R11, 0xf000f, RZ, 0xc0, !PT ;  /* 0x000f000f0b077812 */ /* 0x000fe200078ec0ff */
[----:B------:R-:W-:Y:S01]  /*a540*/  FFMA.FTZ R33, R28, R21, R30 ;  /* 0x000000151c217223 */ /* 0x000fe2000001001e */
[----:B------:R-:W-:Y:S01]  /*a550*/  LOP3.LUT R26, R25, 0xf000f, RZ, 0xc0, !PT ;  /* 0x000f000f191a7812 */ /* 0x000fe200078ec0ff */
[----:B------:R-:W-:Y:S01]  /*a560*/  HADD2.F32 R22, -RZ, R22.H1_H1 ;  /* 0x30000016ff167230 */ /* 0x000fe20000004100 */
[----:B------:R-:W-:Y:S01]  /*a570*/  LOP3.LUT R28, R27, 0xf000f, RZ, 0xc0, !PT ;  /* 0x000f000f1b1c7812 */ /* 0x000fe200078ec0ff */
[----:B------:R-:W-:Y:S01]  /*a580*/  FFMA.FTZ R37, R31, R24, R35 ;  /* 0x000000181f257223 */ /* 0x000fe20000010023 */
[----:B------:R-:W-:-:S02]  /*a590*/  LOP3.LUT R30, R29, 0xf000f, RZ, 0xc0, !PT ;  /* 0x000f000f1d1e7812 */ /* 0x000fc400078ec0ff */
[----:B------:R-:W-:Y:S01]  /*a5a0*/  LOP3.LUT R7, R7, 0x64006400, RZ, 0xfc, !PT ;  /* 0x6400640007077812 */ /* 0x000fe200078efcff */
[----:B------:R-:W-:Y:S01]  /*a5b0*/  FFMA.FTZ R40, R31, R22, R33 ;  /* 0x000000161f287223 */ /* 0x000fe20000010021 */
[----:B------:R-:W-:Y:S01]  /*a5c0*/  LOP3.LUT R26, R26, 0x64006400, RZ, 0xfc, !PT ;  /* 0x640064001a1a7812 */ /* 0x000fe200078efcff */
[----:B0-----:R-:W-:Y:S01]  /*a5d0*/  HADD2.F32 R31, -RZ, R12.H0_H0 ;  /* 0x2000000cff1f7230 */ /* 0x001fe20000004100 */
        /* <DEDUP_REMOVED lines=13> */
[----:B------:R-:W-:Y:S01]  /*a6b0*/  HADD2.F32 R35, -RZ, R28.H0_H0 ;  /* 0x2000001cff237230 */ /* 0x000fe20000004100 */
[----:B------:R-:W-:Y:S01]  /*a6c0*/  LOP3.LUT R11, R11, 0x64006400, RZ, 0xfc, !PT ;  /* 0x640064000b0b7812 */ /* 0x000fe200078efcff */
[----:B------:R-:W-:Y:S01]  /*a6d0*/  HADD2.F32 R36, -RZ, R42.H0_H0 ;  /* 0x2000002aff247230 */ /* 0x000fe20000004100 */
[----:B------:R-:W-:Y:S01]  /*a6e0*/  LOP3.LUT R27, R27, 0x64006400, RZ, 0xfc, !PT ;  /* 0x640064001b1b7812 */ /* 0x000fe200078efcff */
[--C-:B------:R-:W-:Y:S01]  /*a6f0*/  HADD2.F32 R7, -RZ, R13.reuse.H0_H0 ;  /* 0x2000000dff077230 */ /* 0x100fe20000004100 */
[----:B------:R-:W-:Y:S01]  /*a700*/  LOP3.LUT R29, R29, 0x64006400, RZ, 0xfc, !PT ;  /* 0x640064001d1d7812 */ /* 0x000fe200078efcff */
[----:B------:R-:W-:-:S02]  /*a710*/  HADD2.F32 R26, -RZ, R13.H1_H1 ;  /* 0x3000000dff1a7230 */ /* 0x000fc40000004100 */
[----:B------:R-:W-:Y:S01]  /*a720*/  FFMA.FTZ R32, R33, R31, R32 ;  /* 0x0000001f21207223 */ /* 0x000fe20000010020 */
[C---:B------:R-:W-:Y:S01]  /*a730*/  FFMA.FTZ R13, R31.reuse, R34, R38 ;  /* 0x000000221f0d7223 */ /* 0x040fe20000010026 */
[C---:B------:R-:W-:Y:S01]  /*a740*/  FFMA.FTZ R30, R31.reuse, R35, R40 ;  /* 0x000000231f1e7223 */ /* 0x040fe20000010028 */
[-C--:B------:R-:W-:Y:S02]  /*a750*/  HFMA2 R25, R25, R6.reuse.H0_H0, -72, -72 ;  /* 0xd480d48019197431 */ /* 0x080fe40000040006 */
[----:B------:R-:W-:Y:S02]  /*a760*/  HADD2.F32 R12, -RZ, R12.H1_H1 ;  /* 0x3000000cff0c7230 */ /* 0x000fe40000004100 */
[----:B------:R-:W-:Y:S01]  /*a770*/  FFMA.FTZ R31, R31, R36, R37 ;  /* 0x000000241f1f7223 */ /* 0x000fe20000010025 */
[----:B------:R-:W-:Y:S02]  /*a780*/  HADD2.F32 R38, -RZ, R41.H1_H1 ;  /* 0x30000029ff267230 */ /* 0x000fe40000004100 */
[----:B------:R-:W-:-:S02]  /*a790*/  HFMA2 R11, R11, R6.H0_H0, -72, -72 ;  /* 0xd480d4800b0b7431 */ /* 0x000fc40000040006 */
[----:B------:R-:W-:Y:S02]  /*a7a0*/  HADD2.F32 R37, -RZ, R39.H1_H1 ;  /* 0x30000027ff257230 */ /* 0x000fe40000004100 */
[-C--:B------:R-:W-:Y:S02]  /*a7b0*/  HFMA2 R27, R27, R6.reuse.H0_H0, -72, -72 ;  /* 0xd480d4801b1b7431 */ /* 0x080fe40000040006 */
[----:B------:R-:W-:Y:S02]  /*a7c0*/  HADD2.F32 R39, -RZ, R28.H1_H1 ;  /* 0x3000001cff277230 */ /* 0x000fe40000004100 */
[----:B------:R-:W-:Y:S02]  /*a7d0*/  HFMA2 R29, R29, R6.H0_H0, -72, -72 ;  /* 0xd480d4801d1d7431 */ /* 0x000fe40000040006 */
[----:B------:R-:W-:Y:S02]  /*a7e0*/  HADD2.F32 R40, -RZ, R42.H1_H1 ;  /* 0x3000002aff287230 */ /* 0x000fe40000004100 */
[----:B------:R-:W-:Y:S01]  /*a7f0*/  FFMA.FTZ R28, R12, R38, R13 ;  /* 0x000000260c1c7223 */ /* 0x000fe2000001000d */
[----:B------:R-:W-:-:S02]  /*a800*/  HADD2.F32 R42, -RZ, R25.H0_H0 ;  /* 0x20000019ff2a7230 */ /* 0x000fc40000004100 */
[----:B------:R-:W-:Y:S01]  /*a810*/  FFMA.FTZ R32, R37, R12, R32 ;  /* 0x0000000c25207223 */ /* 0x000fe20000010020 */
[----:B------:R-:W-:Y:S02]  /*a820*/  HADD2.F32 R41, -RZ, R11.H0_H0 ;  /* 0x2000000bff297230 */ /* 0x000fe40000004100 */
[C---:B------:R-:W-:Y:S01]  /*a830*/  FFMA.FTZ R30, R12.reuse, R39, R30 ;  /* 0x000000270c1e7223 */ /* 0x040fe2000001001e */
[----:B------:R-:W-:Y:S02]  /*a840*/  HADD2.F32 R43, -RZ, R27.H0_H0 ;  /* 0x2000001bff2b7230 */ /* 0x000fe40000004100 */
[----:B------:R-:W-:Y:S01]  /*a850*/  FFMA.FTZ R31, R12, R40, R31 ;  /* 0x000000280c1f7223 */ /* 0x000fe2000001001f */
[----:B------:R-:W-:Y:S02]  /*a860*/  HADD2.F32 R44, -RZ, R29.H0_H0 ;  /* 0x2000001dff2c7230 */ /* 0x000fe40000004100 */
[----:B------:R-:W-:Y:S01]  /*a870*/  FFMA.FTZ R13, R7, R42, R28 ;  /* 0x0000002a070d7223 */ /* 0x000fe2000001001c */
[----:B------:R-:W-:-:S02]  /*a880*/  HADD2.F32 R46, -RZ, R25.H1_H1 ;  /* 0x30000019ff2e7230 */ /* 0x000fc40000004100 */
[----:B------:R-:W-:Y:S01]  /*a890*/  FFMA.FTZ R32, R41, R7, R32 ;  /* 0x0000000729207223 */ /* 0x000fe20000010020 */
[----:B------:R-:W-:Y:S02]  /*a8a0*/  HADD2.F32 R45, -RZ, R11.H1_H1 ;  /* 0x3000000bff2d7230 */ /* 0x000fe40000004100 */
[C---:B------:R-:W-:Y:S01]  /*a8b0*/  FFMA.FTZ R30, R7.reuse, R43, R30 ;  /* 0x0000002b071e7223 */ /* 0x040fe2000001001e */
[----:B------:R-:W-:Y:S02]  /*a8c0*/  HADD2.F32 R47, -RZ, R27.H1_H1 ;  /* 0x3000001bff2f7230 */ /* 0x000fe40000004100 */
[----:B------:R-:W-:Y:S01]  /*a8d0*/  FFMA.FTZ R62, R7, R44, R31 ;  /* 0x0000002c073e7223 */ /* 0x000fe2000001001f */
[----:B------:R-:W-:Y:S02]  /*a8e0*/  HADD2.F32 R49, -RZ, R29.H1_H1 ;  /* 0x3000001dff317230 */ /* 0x000fe40000004100 */
[----:B------:R-:W-:Y:S01]  /*a8f0*/  FFMA.FTZ R28, R26, R46, R13 ;  /* 0x0000002e1a1c7223 */ /* 0x000fe2000001000d */
[----:B------:R-:W-:-:S02]  /*a900*/  HADD2.F32 R7, -RZ, R96.H0_H0 ;  /* 0x20000060ff077230 */ /* 0x000fc40000004100 */
[----:B------:R-:W-:Y:S01]  /*a910*/  FFMA.FTZ R32, R45, R26, R32 ;  /* 0x0000001a2d207223 */ /* 0x000fe20000010020 */
[----:B------:R-:W-:Y:S02]  /*a920*/  HADD2.F32 R11, -RZ, R96.H1_H1 ;  /* 0x30000060ff0b7230 */ /* 0x000fe40000004100 */
[C---:B------:R-:W-:Y:S01]  /*a930*/  FFMA.FTZ R25, R26.reuse, R47, R30 ;  /* 0x0000002f1a197223 */ /* 0x040fe2000001001e */
[--C-:B------:R-:W-:Y:S02]  /*a940*/  HADD2.F32 R12, -RZ, R94.reuse.H0_H0 ;  /* 0x2000005eff0c7230 */ /* 0x100fe40000004100 */
[----:B------:R-:W-:Y:S01]  /*a950*/  FFMA.FTZ R62, R26, R49, R62 ;  /* 0x000000311a3e7223 */ /* 0x000fe2000001003e */
[----:B------:R-:W-:Y:S02]  /*a960*/  HADD2.F32 R13, -RZ, R94.H1_H1 ;  /* 0x3000005eff0d7230 */ /* 0x000fe40000004100 */
[----:B------:R-:W-:Y:S01]  /*a970*/  FMUL.FTZ R32, R32, R7 ;  /* 0x0000000720207220 */ /* 0x000fe20000410000 */
[----:B------:R-:W-:Y:S01]  /*a980*/  FMUL.FTZ R28, R28, R11 ;  /* 0x0000000b1c1c7220 */ /* 0x000fe20000410000 */
[----:B------:R-:W-:Y:S01]  /*a990*/  FMUL.FTZ R26, R25, R12 ;  /* 0x0000000c191a7220 */ /* 0x000fe20000410000 */
[----:B------:R-:W-:-:S02]  /*a9a0*/  FMUL.FTZ R62, R62, R13 ;  /* 0x0000000d3e3e7220 */ /* 0x000fc40000410000 */
[----:B------:R-:W-:Y:S02]  /*a9b0*/  F2FP.F16.F32.PACK_AB R25, RZ, R32 ;  /* 0x00000020ff19723e */ /* 0x000fe400000000ff */
[----:B------:R-:W-:Y:S02]  /*a9c0*/  F2FP.F16.F32.PACK_AB R28, RZ, R28 ;  /* 0x0000001cff1c723e */ /* 0x000fe400000000ff */
        /* <DEDUP_REMOVED lines=173> */
.L_x_287:
        /* <DEDUP_REMOVED lines=12> */
[----:B------:R-:W-:Y:S02]  /*b560*/  SHF.R.U32.HI R42, RZ, 0x8, R16 ;  /* 0x00000008ff2a7819 */ /* 0x000fe40000011610 */
[C---:B------:R-:W-:Y:S02]  /*b570*/  LOP3.LUT R2, R17.reuse, 0xf000f, RZ, 0xc0, !PT ;  /* 0x000f000f11027812 */ /* 0x040fe400078ec0ff */
[----:B------:R-:W-:Y:S02]  /*b580*/  LOP3.LUT R26, R17, 0xf000f0, RZ, 0xc0, !PT ;  /* 0x00f000f0111a7812 */ /* 0x000fe400078ec0ff */
[----:B------:R-:W-:Y:S01]  /*b590*/  SHF.R.U32.HI R43, RZ, 0x8, R17 ;  /* 0x00000008ff2b7819 */ /* 0x000fe20000011611 */
[----:B------:R-:W-:Y:S01]  /*b5a0*/  HADD2 R17, R0, -1032, -1032 ;  /* 0xe408e40800117430 */ /* 0x000fe20000000000 */
[----:B------:R-:W-:-:S02]  /*b5b0*/  LOP3.LUT R16, R19, 0xf000f, RZ, 0xc0, !PT ;  /* 0x000f000f13107812 */ /* 0x000fc400078ec0ff */
[----:B------:R-:W-:Y:S02]  /*b5c0*/  LOP3.LUT R3, R3, 0x64006400, RZ, 0xfc, !PT ;  /* 0x6400640003037812 */ /* 0x000fe400078efcff */
[----:B------:R-:W-:Y:S01]  /*b5d0*/  LOP3.LUT R2, R2, 0x64006400, RZ, 0xfc, !PT ;  /* 0x6400640002027812 */ /* 0x000fe200078efcff */
[--C-:B------:R-:W-:Y:S01]  /*b5e0*/  HADD2.F32 R0, -RZ, R17.reuse.H0_H0 ;  /* 0x20000011ff007230 */ /* 0x100fe20000004100 */
[----:B------:R-:W-:Y:S01]  /*b5f0*/  LOP3.LUT R22, R16, 0x64006400, RZ, 0xfc, !PT ;  /* 0x6400640010167812 */ /* 0x000fe200078efcff */
[----:B------:R-:W-:Y:S02]  /*b600*/  HADD2.F32 R20, -RZ, R17.H1_H1 ;  /* 0x30000011ff147230 */ /* 0x000fe40000004100 */
[----:B------:R-:W-:Y:S01]  /*b610*/  HADD2 R24, R3, -1032, -1032 ;  /* 0xe408e40803187430 */ /* 0x000fe20000000000 */
[----:B------:R-:W0:Y:S01]  /*b620*/  LDS.64 R16, [UR4+0x18] ;  /* 0x00001804ff107984 */ /* 0x000e220008000a00 */
[----:B------:R-:W-:Y:S01]  /*b630*/  LOP3.LUT R27, R4, 0x64006400, RZ, 0xfc, !PT ;  /* 0x64006400041b7812 */ /* 0x000fe200078efcff */
[----:B------:R-:W-:Y:S01]  /*b640*/  HADD2 R23, R2, -1032, -1032 ;  /* 0xe408e40802177430 */ /* 0x000fe20000000000 */
[----:B------:R-:W-:Y:S01]  /*b650*/  LOP3.LUT R28, R18, 0xf000f0, RZ, 0xc0, !PT ;  /* 0x00f000f0121c7812 */ /* 0x000fe200078ec0ff */
[----:B------:R-:W-:-:S02]  /*b660*/  HADD2 R29, R22, -1032, -1032 ;  /* 0xe408e408161d7430 */ /* 0x000fc40000000000 */
[--C-:B------:R-:W-:Y:S02]  /*b670*/  HADD2.F32 R3, -RZ, R24.reuse.H0_H0 ;  /* 0x20000018ff037230 */ /* 0x100fe40000004100 */
[----:B------:R-:W-:Y:S02]  /*b680*/  HFMA2 R39, R27, R6.H0_H0, -72, -72 ;  /* 0xd480d4801b277431 */ /* 0x000fe40000040006 */
[--C-:B------:R-:W-:Y:S02]  /*b690*/  HADD2.F32 R2, -RZ, R23.reuse.H0_H0 ;  /* 0x20000017ff027230 */ /* 0x100fe40000004100 */
[----:B------:R-:W-:Y:S01]  /*b6a0*/  FFMA.FTZ R27, R0, R5, RZ ;  /* 0x00000005001b7223 */ /* 0x000fe200000100ff */
[----:B------:R-:W-:Y:S01]  /*b6b0*/  HADD2.F32 R22, -RZ, R23.H1_H1 ;  /* 0x30000017ff167230 */ /* 0x000fe20000004100 */
[----:B------:R-:W-:Y:S01]  /*b6c0*/  LOP3.LUT R34, R19, 0xf000f0, RZ, 0xc0, !PT ;  /* 0x00f000f013227812 */ /* 0x000fe200078ec0ff */
[----:B------:R-:W-:Y:S01]  /*b6d0*/  HADD2.F32 R23, -RZ, R24.H1_H1 ;  /* 0x30000018ff177230 */ /* 0x000fe20000004100 */
[----:B------:R-:W-:Y:S01]  /*b6e0*/  LOP3.LUT R33, R28, 0x64006400, RZ, 0xfc, !PT ;  /* 0x640064001c217812 */ /* 0x000fe200078efcff */
[----:B------:R-:W-:-:S02]  /*b6f0*/  HADD2.F32 R4, -RZ, R29.H0_H0 ;  /* 0x2000001dff047230 */ /* 0x000fc40000004100 */
[C---:B------:R-:W-:Y:S01]  /*b700*/  FFMA.FTZ R28, R5.reuse, R3, RZ ;  /* 0x00000003051c7223 */ /* 0x040fe200000100ff */
[----:B------:R-:W-:Y:S01]  /*b710*/  HADD2.F32 R24, -RZ, R29.H1_H1 ;  /* 0x3000001dff187230 */ /* 0x000fe20000004100 */
[----:B------:R-:W-:Y:S01]  /*b720*/  LOP3.LUT R29, R26, 0x64006400, RZ, 0xfc, !PT ;  /* 0x640064001a1d7812 */ /* 0x000fe200078efcff */
[----:B------:R-:W-:Y:S01]  /*b730*/  FFMA.FTZ R36, R20, R35, R27 ;  /* 0x0000002314247223 */ /* 0x000fe2000001001b */
[----:B------:R-:W-:Y:S01]  /*b740*/  LOP3.LUT R27, R34, 0x64006400, RZ, 0xfc, !PT ;  /* 0x64006400221b7812 */ /* 0x000fe200078efcff */
[C---:B------:R-:W-:Y:S01]  /*b750*/  FFMA.FTZ R26, R5.reuse, R2, RZ ;  /* 0x00000002051a7223 */ /* 0x040fe200000100ff */
[----:B------:R-:W-:Y:S01]  /*b760*/  FFMA.FTZ R5, R5, R4, RZ ;  /* 0x0000000405057223 */ /* 0x000fe200000100ff */
[C---:B------:R-:W-:Y:S01]  /*b770*/  FFMA.FTZ R40, R35.reuse, R23, R28 ;  /* 0x0000001723287223 */ /* 0x040fe2000001001c */
[-C--:B------:R-:W-:Y:S02]  /*b780*/  HFMA2 R29, R29, R6.reuse.H0_H0, -72, -72 ;  /* 0xd480d4801d1d7431 */ /* 0x080fe40000040006 */
[----:B------:R-:W-:Y:S01]  /*b790*/  FFMA.FTZ R41, R35, R22, R26 ;  /* 0x0000001623297223 */ /* 0x000fe2000001001a */
[----:B------:R-:W-:-:S02]  /*b7a0*/  HFMA2 R28, R33, R6.H0_H0, -72, -72 ;  /* 0xd480d480211c7431 */ /* 0x000fc40000040006 */
[----:B------:R-:W-:Y:S01]  /*b7b0*/  FFMA.FTZ R45, R35, R24, R5 ;  /* 0x00000018232d7223 */ /* 0x000fe20000010005 */
[----:B------:R-:W-:Y:S02]  /*b7c0*/  HFMA2 R27, R27, R6.H0_H0, -72, -72 ;  /* 0xd480d4801b1b7431 */ /* 0x000fe40000040006 */
[----:B------:R-:W-:Y:S01]  /*b7d0*/  HADD2.F32 R5, -RZ, R39.H0_H0 ;  /* 0x20000027ff057230 */ /* 0x000fe20000004100 */
[----:B------:R-:W-:Y:S01]  /*b7e0*/  SHF.R.U32.HI R18, RZ, 0x8, R18 ;  /* 0x00000008ff127819 */ /* 0x000fe20000011612 */
[--C-:B------:R-:W-:Y:S01]  /*b7f0*/  HADD2.F32 R35, -RZ, R29.reuse.H0_H0 ;  /* 0x2000001dff237230 */ /* 0x100fe20000004100 */
[----:B------:R-:W-:Y:S01]  /*b800*/  SHF.R.U32.HI R19, RZ, 0x8, R19 ;  /* 0x00000008ff137819 */ /* 0x000fe20000011613 */
[----:B------:R-:W-:Y:S02]  /*b810*/  HADD2.F32 R34, -RZ, R29.H1_H1 ;  /* 0x3000001dff227230 */ /* 0x000fe40000004100 */
[--C-:B------:R-:W-:Y:S02]  /*b820*/  HADD2.F32 R33, -RZ, R28.reuse.H0_H0 ;  /* 0x2000001cff217230 */ /* 0x100fe40000004100 */
[----:B------:R-:W-:-:S02]  /*b830*/  HADD2.F32 R29, -RZ, R28.H1_H1 ;  /* 0x3000001cff1d7230 */ /* 0x000fc40000004100 */
[----:B------:R-:W-:Y:S02]  /*b840*/  HADD2.F32 R28, -RZ, R27.H0_H0 ;  /* 0x2000001bff1c7230 */ /* 0x000fe40000004100 */
[C---:B------:R-:W-:Y:S01]  /*b850*/  FFMA.FTZ R40, R38.reuse, R33, R40 ;  /* 0x0000002126287223 */ /* 0x040fe20000010028 */
[----:B------:R-:W-:Y:S02]  /*b860*/  HADD2.F32 R26, -RZ, R39.H1_H1 ;  /* 0x30000027ff1a7230 */ /* 0x000fe40000004100 */
[----:B------:R-:W-:Y:S01]  /*b870*/  FFMA.FTZ R39, R5, R38, R36 ;  /* 0x0000002605277223 */ /* 0x000fe20000010024 */
[----:B------:R-:W-:Y:S02]  /*b880*/  HADD2.F32 R27, -RZ, R27.H1_H1 ;  /* 0x3000001bff1b7230 */ /* 0x000fe40000004100 */
[C---:B------:R-:W-:Y:S01]  /*b890*/  FFMA.FTZ R36, R38.reuse, R35, R41 ;  /* 0x0000002326247223 */ /* 0x040fe20000010029 */
[----:B------:R-:W-:Y:S01]  /*b8a0*/  FFMA.FTZ R38, R38, R28, R45 ;  /* 0x0000001c26267223 */ /* 0x000fe2000001002d */
[----:B------:R-:W-:Y:S01]  /*b8b0*/  FFMA.FTZ R41, R26, R37, R39 ;  /* 0x000000251a297223 */ /* 0x000fe20000010027 */
[C---:B------:R-:W-:Y:S01]  /*b8c0*/  FFMA.FTZ R57, R37.reuse, R29, R40 ;  /* 0x0000001d25397223 */ /* 0x040fe20000010028 */
[C---:B------:R-:W-:Y:S01]  /*b8d0*/  FFMA.FTZ R45, R37.reuse, R34, R36 ;  /* 0x00000022252d7223 */ /* 0x040fe20000010024 */
        /* <DEDUP_REMOVED lines=10> */
[----:B------:R-:W-:Y:S02]  /*b980*/  LOP3.LUT R37, R37, 0x64006400, RZ, 0xfc, !PT ;  /* 0x6400640025257812 */ /* 0x000fe400078efcff */
[----:B------:R-:W-:Y:S01]  /*b990*/  LOP3.LUT R38, R38, 0x64006400, RZ, 0xfc, !PT ;  /* 0x6400640026267812 */ /* 0x000fe200078efcff */
[----:B------:R-:W-:Y:S01]  /*b9a0*/  HADD2 R16, R36, -1032, -1032 ;  /* 0xe408e40824107430 */ /* 0x000fe20000000000 */
[----:B------:R-:W-:Y:S01]  /*b9b0*/  LOP3.LUT R39, R39, 0x64006400, RZ, 0xfc, !PT ;  /* 0x6400640027277812 */ /* 0x000fe200078efcff */
[----:B------:R-:W-:Y:S01]  /*b9c0*/  HADD2 R59, R37, -1032, -1032 ;  /* 0xe408e408253b7430 */ /* 0x000fe20000000000 */
[----:B------:R-:W-:Y:S01]  /*b9d0*/  LOP3.LUT R18, R18, 0xf000f0, RZ, 0xc0, !PT ;  /* 0x00f000f012127812 */ /* 0x000fe200078ec0ff */
[----:B------:R-:W-:Y:S02]  /*b9e0*/  HADD2 R65, R38, -1032, -1032 ;  /* 0xe408e40826417430 */ /* 0x000fe40000000000 */
[----:B------:R-:W-:Y:S02]  /*b9f0*/  HADD2.F32 R36, -RZ, R16.H0_H0 ;  /* 0x20000010ff247230 */ /* 0x000fe40000004100 */
[----:B------:R-:W-:-:S02]  /*ba00*/  HADD2 R66, R39, -1032, -1032 ;  /* 0xe408e40827427430 */ /* 0x000fc40000000000 */
[----:B------:R-:W-:Y:S02]  /*ba10*/  HADD2.F32 R37, -RZ, R59.H0_H0 ;  /* 0x2000003bff257230 */ /* 0x000fe40000004100 */
[----:B------:R-:W-:Y:S02]  /*ba20*/  HADD2.F32 R38, -RZ, R65.H0_H0 ;  /* 0x20000041ff267230 */ /* 0x000fe40000004100 */
[----:B------:R-:W-:Y:S01]  /*ba30*/  FFMA.FTZ R47, R36, R40, R41 ;  /* 0x00000028242f7223 */ /* 0x000fe20000010029 */
[----:B------:R-:W-:Y:S02]  /*ba40*/  HADD2.F32 R39, -RZ, R66.H0_H0 ;  /* 0x20000042ff277230 */ /* 0x000fe40000004100 */
[C---:B------:R-:W-:Y:S01]  /*ba50*/  FFMA.FTZ R49, R40.reuse, R37, R45 ;  /* 0x0000002528317223 */ /* 0x040fe2000001002d */
[----:B------:R-:W-:Y:S02]  /*ba60*/  HADD2.F32 R41, -RZ, R59.H1_H1 ;  /* 0x3000003bff297230 */ /* 0x000fe40000004100 */
        /* <DEDUP_REMOVED lines=12> */
[----:B------:R-:W-:Y:S01]  /*bb30*/  LOP3.LUT R19, R44, 0x64006400, RZ, 0xfc, !PT ;  /* 0x640064002c137812 */ /* 0x000fe200078efcff */
[-C--:B------:R-:W-:Y:S01]  /*bb40*/  HFMA2 R59, R17, R6.reuse.H0_H0, -72, -72 ;  /* 0xd480d480113b7431 */ /* 0x080fe20000040006 */
[----:B------:R-:W-:Y:S01]  /*bb50*/  LOP3.LUT R17, R16, 0x64006400, RZ, 0xfc, !PT ;  /* 0x6400640010117812 */ /* 0x000fe200078efcff */
[----:B------:R-:W-:-:S02]  /*bb60*/  HFMA2 R16, R45, R6.H0_H0, -72, -72 ;  /* 0xd480d4802d107431 */ /* 0x000fc40000040006 */
[C---:B------:R-:W-:Y:S01]  /*bb70*/  FFMA.FTZ R18, R46.reuse, R42, R57 ;  /* 0x0000002a2e127223 */ /* 0x040fe20000010039 */
[-C--:B------:R-:W-:Y:S02]  /*bb80*/  HFMA2 R19, R19, R6.reuse.H0_H0, -72, -72 ;  /* 0xd480d48013137431 */ /* 0x080fe40000040006 */
[----:B------:R-:W-:Y:S01]  /*bb90*/  FFMA.FTZ R66, R46, R43, R56 ;  /* 0x0000002b2e427223 */ /* 0x000fe20000010038 */
[----:B------:R-:W-:Y:S02]  /*bba0*/  HFMA2 R17, R17, R6.H0_H0, -72, -72 ;  /* 0xd480d48011117431 */ /* 0x000fe40000040006 */
[----:B------:R-:W-:Y:S02]  /*bbb0*/  HADD2.F32 R44, -RZ, R59.H0_H0 ;  /* 0x2000003bff2c7230 */ /* 0x000fe40000004100 */
[----:B------:R-:W-:Y:S02]  /*bbc0*/  HADD2.F32 R46, -RZ, R19.H0_H0 ;  /* 0x20000013ff2e7230 */ /* 0x000fe40000004100 */
[----:B------:R-:W-:-:S02]  /*bbd0*/  HADD2.F32 R49, -RZ, R16.H0_H0 ;  /* 0x20000010ff317230 */ /* 0x000fc40000004100 */
[----:B------:R-:W-:Y:S02]  /*bbe0*/  HADD2.F32 R57, -RZ, R17.H0_H0 ;  /* 0x20000011ff397230 */ /* 0x000fe40000004100 */
[C---:B------:R-:W-:Y:S01]  /*bbf0*/  FFMA.FTZ R67, R62.reuse, R46, R67 ;  /* 0x0000002e3e437223 */ /* 0x040fe20000010043 */
[----:B------:R-:W-:Y:S02]  /*bc00*/  HADD2.F32 R45, -RZ, R59.H1_H1 ;  /* 0x3000003bff2d7230 */ /* 0x000fe40000004100 */
[----:B------:R-:W-:Y:S02]  /*bc10*/  HADD2.F32 R47, -RZ, R19.H1_H1 ;  /* 0x30000013ff2f7230 */ /* 0x000fe40000004100 */
[----:B------:R-:W-:Y:S01]  /*bc20*/  FFMA.FTZ R66, R62, R57, R66 ;  /* 0x000000393e427223 */ /* 0x000fe20000010042 */
[----:B------:R-:W-:Y:S02]  /*bc30*/  HADD2.F32 R56, -RZ, R16.H1_H1 ;  /* 0x30000010ff387230 */ /* 0x000fe40000004100 */
[----:B------:R-:W-:Y:S01]  /*bc40*/  FFMA.FTZ R16, R44, R62, R65 ;  /* 0x0000003e2c107223 */ /* 0x000fe20000010041 */
[----:B------:R-:W-:-:S02]  /*bc50*/  HADD2.F32 R59, -RZ, R17.H1_H1 ;  /* 0x30000011ff3b7230 */ /* 0x000fc40000004100 */
[----:B------:R-:W-:Y:S01]  /*bc60*/  FFMA.FTZ R17, R62, R49, R18 ;  /* 0x000000313e117223 */ /* 0x000fe20000010012 */
[C---:B------:R-:W-:Y:S01]  /*bc70*/  FFMA.FTZ R18, R64.reuse, R47, R67 ;  /* 0x0000002f40127223 */ /* 0x040fe20000010043 */
[----:B------:R-:W-:Y:S02]  /*bc80*/  FFMA.FTZ R16, R45, R64, R16 ;  /* 0x000000402d107223 */ /* 0x000fe40000010010 */
[C---:B------:R-:W-:Y:S01]  /*bc90*/  FFMA.FTZ R17, R64.reuse, R56, R17 ;  /* 0x0000003840117223 */ /* 0x040fe20000010011 */
[----:B------:R-:W-:Y:S01]  /*bca0*/  FFMA.FTZ R66, R64, R59, R66 ;  /* 0x0000003b40427223 */ /* 0x000fe20000010042 */
[----:B------:R-:W-:Y:S01]  /*bcb0*/  FMUL.FTZ R16, R16, R7 ;  /* 0x0000000710107220 */ /* 0x000fe20000410000 */
[----:B------:R-:W-:Y:S01]  /*bcc0*/  FMUL.FTZ R18, R18, R11 ;  /* 0x0000000b12127220 */ /* 0x000fe20000410000 */
[----:B------:R-:W-:Y:S01]  /*bcd0*/  FMUL.FTZ R17, R17, R12 ;  /* 0x0000000c11117220 */ /* 0x000fe20000410000 */
[----:B------:R-:W-:Y:S02]  /*bce0*/  FMUL.FTZ R66, R66, R13 ;  /* 0x0000000d42427220 */ /* 0x000fe40000410000 */
        /* <DEDUP_REMOVED lines=144> */
[----:B------:R-:W-:Y:S02]  /*c5f0*/  HADD2.F32 R18, -RZ, R18.H1_H1 ;  /* 0x30000012ff127230 */ /* 0x000fe40000004100 */
[--C-:B------:R-:W-:Y:S02]  /*c600*/  HADD2.F32 R2, -RZ, R19.reuse.H0_H0 ;  /* 0x20000013ff027230 */ /* 0x100fe40000004100 */
[-C--:B------:R-:W-:Y:S01]  /*c610*/  FFMA.FTZ R5, R36, R0.reuse, R5 ;  /* 0x0000000024057223 */ /* 0x080fe20000010005 */
[-C--:B------:R-:W-:Y:S01]  /*c620*/  FFMA.FTZ R34, R37, R0.reuse, R34 ;  /* 0x0000000025227223 */ /* 0x080fe20000010022 */
        /* <DEDUP_REMOVED lines=27> */
.L_x_288:
        /* <DEDUP_REMOVED lines=11> */
[----:B------:R-:W-:Y:S02]  /*c890*/  SHF.R.U32.HI R42, RZ, 0x8, R16 ;  /* 0x00000008ff2a7819 */ /* 0x000fe40000011610 */
[----:B------:R-:W-:-:S02]  /*c8a0*/  LOP3.LUT R2, R17, 0xf000f, RZ, 0xc0, !PT ;  /* 0x000f000f11027812 */ /* 0x000fc400078ec0ff */
[----:B------:R-:W-:Y:S02]  /*c8b0*/  LOP3.LUT R26, R17, 0xf000f0, RZ, 0xc0, !PT ;  /* 0x00f000f0111a7812 */ /* 0x000fe400078ec0ff */
[----:B------:R-:W-:Y:S01]  /*c8c0*/  SHF.R.U32.HI R43, RZ, 0x8, R17 ;  /* 0x00000008ff2b7819 */ /* 0x000fe20000011611 */
[----:B------:R-:W-:Y:S01]  /*c8d0*/  HADD2 R17, R0, -1032, -1032 ;  /* 0xe408e40800117430 */ /* 0x000fe20000000000 */
[----:B------:R-:W-:Y:S02]  /*c8e0*/  LOP3.LUT R16, R19, 0xf000f, RZ, 0xc0, !PT ;  /* 0x000f000f13107812 */ /* 0x000fe400078ec0ff */
[----:B------:R-:W-:Y:S02]  /*c8f0*/  LOP3.LUT R3, R3, 0x64006400, RZ, 0xfc, !PT ;  /* 0x6400640003037812 */ /* 0x000fe400078efcff */
[----:B------:R-:W-:Y:S01]  /*c900*/  LOP3.LUT R2, R2, 0x64006400, RZ, 0xfc, !PT ;  /* 0x6400640002027812 */ /* 0x000fe200078efcff */
[--C-:B------:R-:W-:Y:S01]  /*c910*/  HADD2.F32 R0, -RZ, R17.reuse.H0_H0 ;  /* 0x20000011ff007230 */ /* 0x100fe20000004100 */
[----:B------:R-:W-:Y:S01]  /*c920*/  LOP3.LUT R22, R16, 0x64006400, RZ, 0xfc, !PT ;  /* 0x6400640010167812 */ /* 0x000fe200078efcff */
[----:B------:R-:W-:-:S02]  /*c930*/  HADD2.F32 R20, -RZ, R17.H1_H1 ;  /* 0x30000011ff147230 */ /* 0x000fc40000004100 */
[----:B------:R-:W-:Y:S01]  /*c940*/  HADD2 R24, R3, -1032, -1032 ;  /* 0xe408e40803187430 */ /* 0x000fe20000000000 */
[----:B------:R-:W0:Y:S01]  /*c950*/  LDS.64 R16, [UR4+0x28] ;  /* 0x00002804ff107984 */ /* 0x000e220008000a00 */
[----:B------:R-:W-:Y:S01]  /*c960*/  LOP3.LUT R27, R4, 0x64006400, RZ, 0xfc, !PT ;  /* 0x64006400041b7812 */ /* 0x000fe200078efcff */
[----:B------:R-:W-:Y:S01]  /*c970*/  HADD2 R23, R2, -1032, -1032 ;  /* 0xe408e40802177430 */ /* 0x000fe20000000000 */
[----:B------:R-:W-:Y:S01]  /*c980*/  LOP3.LUT R28, R18, 0xf000f0, RZ, 0xc0, !PT ;  /* 0x00f000f0121c7812 */ /* 0x000fe200078ec0ff */
[----:B------:R-:W-:Y:S02]  /*c990*/  HADD2 R29, R22, -1032, -1032 ;  /* 0xe408e408161d7430 */ /* 0x000fe40000000000 */
[----:B------:R-:W-:Y:S02]  /*c9a0*/  HADD2.F32 R3, -RZ, R24.H0_H0 ;  /* 0x20000018ff037230 */ /* 0x000fe40000004100 */
[----:B------:R-:W-:Y:S02]  /*c9b0*/  HFMA2 R39, R27, R6.H0_H0, -72, -72 ;  /* 0xd480d4801b277431 */ /* 0x000fe40000040006 */
[----:B------:R-:W-:-:S02]  /*c9c0*/  HADD2.F32 R2, -RZ, R23.H0_H0 ;  /* 0x20000017ff027230 */ /* 0x000fc40000004100 */
[----:B------:R-:W-:Y:S01]  /*c9d0*/  FFMA.FTZ R27, R0, R5, RZ ;  /* 0x00000005001b7223 */ /* 0x000fe200000100ff */
[----:B------:R-:W-:Y:S01]  /*c9e0*/  HADD2.F32 R22, -RZ, R23.H1_H1 ;  /* 0x30000017ff167230 */ /* 0x000fe20000004100 */
[----:B------:R-:W-:Y:S01]  /*c9f0*/  LOP3.LUT R34, R19, 0xf000f0, RZ, 0xc0, !PT ;  /* 0x00f000f013227812 */ /* 0x000fe200078ec0ff */
[----:B------:R-:W-:Y:S01]  /*ca00*/  HADD2.F32 R23, -RZ, R24.H1_H1 ;  /* 0x30000018ff177230 */ /* 0x000fe20000004100 */
[----:B------:R-:W-:Y:S01]  /*ca10*/  LOP3.LUT R33, R28, 0x64006400, RZ, 0xfc, !PT ;  /* 0x640064001c217812 */ /* 0x000fe200078efcff */
[--C-:B------:R-:W-:Y:S02]  /*ca20*/  HADD2.F32 R4, -RZ, R29.reuse.H0_H0 ;  /* 0x2000001dff047230 */ /* 0x100fe40000004100 */
[C---:B------:R-:W-:Y:S01]  /*ca30*/  FFMA.FTZ R28, R5.reuse, R3, RZ ;  /* 0x00000003051c7223 */ /* 0x040fe200000100ff */
[----:B------:R-:W-:Y:S01]  /*ca40*/  HADD2.F32 R24, -RZ, R29.H1_H1 ;  /* 0x3000001dff187230 */ /* 0x000fe20000004100 */
[----:B------:R-:W-:Y:S01]  /*ca50*/  LOP3.LUT R29, R26, 0x64006400, RZ, 0xfc, !PT ;  /* 0x640064001a1d7812 */ /* 0x000fe200078efcff */
[----:B------:R-:W-:Y:S01]  /*ca60*/  FFMA.FTZ R36, R20, R35, R27 ;  /* 0x0000002314247223 */ /* 0x000fe2000001001b */
[----:B------:R-:W-:Y:S01]  /*ca70*/  LOP3.LUT R27, R34, 0x64006400, RZ, 0xfc, !PT ;  /* 0x64006400221b7812 */ /* 0x000fe200078efcff */
[C---:B------:R-:W-:Y:S01]  /*ca80*/  FFMA.FTZ R26, R5.reuse, R2, RZ ;  /* 0x00000002051a7223 */ /* 0x040fe200000100ff */
[----:B------:R-:W-:Y:S01]  /*ca90*/  FFMA.FTZ R5, R5, R4, RZ ;  /* 0x0000000405057223 */ /* 0x000fe200000100ff */
[----:B------:R-:W-:Y:S01]  /*caa0*/  FFMA.FTZ R40, R35, R23, R28 ;  /* 0x0000001723287223 */ /* 0x000fe2000001001c */
[----:B------:R-:W-:-:S02]  /*cab0*/  HFMA2 R29, R29, R6.H0_H0, -72, -72 ;  /* 0xd480d4801d1d7431 */ /* 0x000fc40000040006 */
[C---:B------:R-:W-:Y:S01]  /*cac0*/  FFMA.FTZ R41, R35.reuse, R22, R26 ;  /* 0x0000001623297223 */ /* 0x040fe2000001001a */
[-C--:B------:R-:W-:Y:S02]  /*cad0*/  HFMA2 R28, R33, R6.reuse.H0_H0, -72, -72 ;  /* 0xd480d480211c7431 */ /* 0x080fe40000040006 */
[----:B------:R-:W-:Y:S01]  /*cae0*/  FFMA.FTZ R45, R35, R24, R5 ;  /* 0x00000018232d7223 */ /* 0x000fe20000010005 */
[----:B------:R-:W-:Y:S02]  /*caf0*/  HFMA2 R27, R27, R6.H0_H0, -72, -72 ;  /* 0xd480d4801b1b7431 */ /* 0x000fe40000040006 */
[----:B------:R-:W-:Y:S01]  /*cb00*/  HADD2.F32 R5, -RZ, R39.H0_H0 ;  /* 0x20000027ff057230 */ /* 0x000fe20000004100 */
[----:B------:R-:W-:Y:S01]  /*cb10*/  SHF.R.U32.HI R18, RZ, 0x8, R18 ;  /* 0x00000008ff127819 */ /* 0x000fe20000011612 */
[--C-:B------:R-:W-:Y:S01]  /*cb20*/  HADD2.F32 R35, -RZ, R29.reuse.H0_H0 ;  /* 0x2000001dff237230 */ /* 0x100fe20000004100 */
[----:B------:R-:W-:Y:S01]  /*cb30*/  SHF.R.U32.HI R19, RZ, 0x8, R19 ;  /* 0x00000008ff137819 */ /* 0x000fe20000011613 */
[----:B------:R-:W-:-:S02]  /*cb40*/  HADD2.F32 R34, -RZ, R29.H1_H1 ;  /* 0x3000001dff227230 */ /* 0x000fc40000004100 */
[--C-:B------:R-:W-:Y:S02]  /*cb50*/  HADD2.F32 R33, -RZ, R28.reuse.H0_H0 ;  /* 0x2000001cff217230 */ /* 0x100fe40000004100 */
[----:B------:R-:W-:Y:S02]  /*cb60*/  HADD2.F32 R29, -RZ, R28.H1_H1 ;  /* 0x3000001cff1d7230 */ /* 0x000fe40000004100 */
[----:B------:R-:W-:Y:S02]  /*cb70*/  HADD2.F32 R28, -RZ, R27.H0_H0 ;  /* 0x2000001bff1c7230 */ /* 0x000fe40000004100 */
[----:B------:R-:W-:Y:S01]  /*cb80*/  FFMA.FTZ R40, R38, R33, R40 ;  /* 0x0000002126287223 */ /* 0x000fe20000010028 */
[----:B------:R-:W-:Y:S02]  /*cb90*/  HADD2.F32 R26, -RZ, R39.H1_H1 ;  /* 0x30000027ff1a7230 */ /* 0x000fe40000004100 */
[----:B------:R-:W-:Y:S01]  /*cba0*/  FFMA.FTZ R39, R5, R38, R36 ;  /* 0x0000002605277223 */ /* 0x000fe20000010024 */
[----:B------:R-:W-:-:S02]  /*cbb0*/  HADD2.F32 R27, -RZ, R27.H1_H1 ;  /* 0x3000001bff1b7230 */ /* 0x000fc40000004100 */
        /* <DEDUP_REMOVED lines=245> */
.L_x_289:
[----:B------:R-:W-:Y:S01]  /*db10*/  IMAD.WIDE R16, R21, 0x4, R14 ;  /* 0x0000000415107825 */ /* 0x000fe200078e020e */
[----:B------:R-:W0:Y:S05]  /*db20*/  LDS.64 R26, [UR4+0x30] ;  /* 0x00003004ff1a7984 */ /* 0x000e2a0008000a00 */
[----:B------:R-:W2:Y:S01]  /*db30*/  LDG.E.128.CONSTANT R16, desc[UR6][R16.64] ;  /* 0x0000000610107981 */ /* 0x000ea2000c1e9d00 */
[----:B------:R-:W-:Y:S02]  /*db40*/  PRMT R25, R25, 0x5410, R31 ;  /* 0x0000541019197816 */ /* 0x000fe4000000001f */
[----:B------:R-:W-:Y:S01]  /*db50*/  PRMT R30, R30, 0x5410, R32 ;  /* 0x000054101e1e7816 */ /* 0x000fe20000000020 */
[----:B0-----:R-:W-:-:S02]  /*db60*/  HADD2.F32 R5, -RZ, R26.H0_H0 ;  /* 0x2000001aff057230 */ /* 0x001fc40000004100 */
[--C-:B------:R-:W-:Y:S02]  /*db70*/  HADD2.F32 R34, -RZ, R27.reuse.H0_H0 ;  /* 0x2000001bff227230 */ /* 0x100fe40000004100 */
[----:B------:R-:W-:Y:S02]  /*db80*/  HADD2.F32 R29, -RZ, R27.H1_H1 ;  /* 0x3000001bff1d7230 */ /* 0x000fe40000004100 */
        /* <DEDUP_REMOVED lines=8> */
[----:B------:R-:W-:Y:S02]  /*dc10*/  SHF.R.U32.HI R37, RZ, 0x8, R16 ;  /* 0x00000008ff257819 */ /* 0x000fe40000011610 */
[----:B------:R-:W-:Y:S01]  /*dc20*/  LOP3.LUT R20, R17, 0xf000f0, RZ, 0xc0, !PT ;  /* 0x00f000f011147812 */ /* 0x000fe200078ec0ff */
[--C-:B------:R-:W-:Y:S01]  /*dc30*/  HADD2.F32 R0, -RZ, R15.reuse.H0_H0 ;  /* 0x2000000fff007230 */ /* 0x100fe20000004100 */
[----:B------:R-:W-:Y:S01]  /*dc40*/  SHF.R.U32.HI R38, RZ, 0x8, R17 ;  /* 0x00000008ff267819 */ /* 0x000fe20000011611 */
[----:B------:R-:W-:Y:S01]  /*dc50*/  HADD2.F32 R16, -RZ, R15.H1_H1 ;  /* 0x3000000fff107230 */ /* 0x000fe20000004100 */
[----:B------:R-:W-:-:S02]  /*dc60*/  LOP3.LUT R2, R2, 0x64006400, RZ, 0xfc, !PT ;  /* 0x6400640002027812 */ /* 0x000fc400078efcff */
[----:B------:R-:W-:Y:S02]  /*dc70*/  LOP3.LUT R17, R14, 0x64006400, RZ, 0xfc, !PT ;  /* 0x640064000e117812 */ /* 0x000fe400078efcff */
[----:B------:R-:W-:Y:S01]  /*dc80*/  LOP3.LUT R3, R3, 0x64006400, RZ, 0xfc, !PT ;  /* 0x6400640003037812 */ /* 0x000fe200078efcff */
[----:B------:R-:W0:Y:S01]  /*dc90*/  LDS.64 R14, [UR4+0x38] ;  /* 0x00003804ff0e7984 */ /* 0x000e220008000a00 */
[----:B------:R-:W-:Y:S01]  /*dca0*/  LOP3.LUT R22, R18, 0xf000f0, RZ, 0xc0, !PT ;  /* 0x00f000f012167812 */ /* 0x000fe200078ec0ff */
[----:B------:R-:W-:Y:S01]  /*dcb0*/  HADD2 R23, R17, -1032, -1032 ;  /* 0xe408e40811177430 */ /* 0x000fe20000000000 */
[----:B------:R-:W-:Y:S01]  /*dcc0*/  SHF.R.U32.HI R40, RZ, 0x8, R18 ;  /* 0x00000008ff287819 */ /* 0x000fe20000011612 */
[----:B------:R-:W-:Y:S01]  /*dcd0*/  HADD2 R18, R2, -1032, -1032 ;  /* 0xe408e40802127430 */ /* 0x000fe20000000000 */
[----:B------:R-:W-:Y:S02]  /*dce0*/  LOP3.LUT R24, R19, 0xf000f0, RZ, 0xc0, !PT ;  /* 0x00f000f013187812 */ /* 0x000fe400078ec0ff */
[----:B------:R-:W-:Y:S01]  /*dcf0*/  SHF.R.U32.HI R39, RZ, 0x8, R19 ;  /* 0x00000008ff277819 */ /* 0x000fe20000011613 */
[----:B------:R-:W-:Y:S01]  /*dd00*/  HADD2 R19, R3, -1032, -1032 ;  /* 0xe408e40803137430 */ /* 0x000fe20000000000 */
[----:B------:R-:W-:Y:S01]  /*dd10*/  LOP3.LUT R21, R4, 0x64006400, RZ, 0xfc, !PT ;  /* 0x6400640004157812 */ /* 0x000fe200078efcff */
[--C-:B------:R-:W-:Y:S01]  /*dd20*/  HADD2.F32 R2, -RZ, R18.reuse.H0_H0 ;  /* 0x20000012ff027230 */ /* 0x100fe20000004100 */
[----:B------:R-:W-:Y:S01]  /*dd30*/  LOP3.LUT R27, R22, 0x64006400, RZ, 0xfc, !PT ;  /* 0x64006400161b7812 */ /* 0x000fe200078efcff */
[----:B------:R-:W-:-:S02]  /*dd40*/  HADD2.F32 R17, -RZ, R18.H1_H1 ;  /* 0x30000012ff117230 */ /* 0x000fc40000004100 */
[-C--:B------:R-:W-:Y:S02]  /*dd50*/  HFMA2 R22, R21, R6.reuse.H0_H0, -72, -72 ;  /* 0xd480d48015167431 */ /* 0x080fe40000040006 */
[--C-:B------:R-:W-:Y:S02]  /*dd60*/  HADD2.F32 R3, -RZ, R19.reuse.H0_H0 ;  /* 0x20000013ff037230 */ /* 0x100fe40000004100 */
[----:B------:R-:W-:Y:S01]  /*dd70*/  FFMA.FTZ R21, R0, R5, RZ ;  /* 0x0000000500157223 */ /* 0x000fe200000100ff */
[----:B------:R-:W-:Y:S02]  /*dd80*/  HADD2.F32 R18, -RZ, R19.H1_H1 ;  /* 0x30000013ff127230 */ /* 0x000fe40000004100 */
[C---:B------:R-:W-:Y:S01]  /*dd90*/  FFMA.FTZ R33, R5.reuse, R2, RZ ;  /* 0x0000000205217223 */ /* 0x040fe200000100ff */
[--C-:B------:R-:W-:Y:S02]  /*dda0*/  HADD2.F32 R4, -RZ, R23.reuse.H0_H0 ;  /* 0x20000017ff047230 */ /* 0x100fe40000004100 */
[----:B------:R-:W-:Y:S01]  /*ddb0*/  FFMA.FTZ R28, R16, R26, R21 ;  /* 0x0000001a101c7223 */ /* 0x000fe20000010015 */
[----:B------:R-:W-:Y:S01]  /*ddc0*/  HADD2.F32 R19, -RZ, R23.H1_H1 ;  /* 0x30000017ff137230 */ /* 0x000fe20000004100 */
[----:B------:R-:W-:Y:S01]  /*ddd0*/  LOP3.LUT R23, R20, 0x64006400, RZ, 0xfc, !PT ;  /* 0x6400640014177812 */ /* 0x000fe200078efcff */
[C---:B------:R-:W-:Y:S01]  /*dde0*/  FFMA.FTZ R41, R5.reuse, R3, RZ ;  /* 0x0000000305297223 */ /* 0x040fe200000100ff */
[----:B------:R-:W-:Y:S01]  /*ddf0*/  LOP3.LUT R21, R24, 0x64006400, RZ, 0xfc, !PT ;  /* 0x6400640018157812 */ /* 0x000fe200078efcff */
[----:B------:R-:W-:Y:S01]  /*de00*/  FFMA.FTZ R20, R5, R4, RZ ;  /* 0x0000000405147223 */ /* 0x000fe200000100ff */
[----:B------:R-:W-:Y:S01]  /*de10*/  FFMA.FTZ R35, R26, R17, R33 ;  /* 0x000000111a237223 */ /* 0x000fe20000010021 */
[----:B------:R-:W-:-:S02]  /*de20*/  HFMA2 R23, R23, R6.H0_H0, -72, -72 ;  /* 0xd480d48017177431 */ /* 0x000fc40000040006 */
[C---:B------:R-:W-:Y:S01]  /*de30*/  FFMA.FTZ R36, R26.reuse, R18, R41 ;  /* 0x000000121a247223 */ /* 0x040fe20000010029 */
[-C--:B------:R-:W-:Y:S02]  /*de40*/  HFMA2 R27, R27, R6.reuse.H0_H0, -72, -72 ;  /* 0xd480d4801b1b7431 */ /* 0x080fe40000040006 */
[----:B------:R-:W-:Y:S01]  /*de50*/  FFMA.FTZ R41, R26, R19, R20 ;  /* 0x000000131a297223 */ /* 0x000fe20000010014 */
[----:B------:R-:W-:Y:S02]  /*de60*/  HFMA2 R33, R21, R6.H0_H0, -72, -72 ;  /* 0xd480d48015217431 */ /* 0x000fe40000040006 */
[--C-:B------:R-:W-:Y:S02]  /*de70*/  HADD2.F32 R5, -RZ, R22.reuse.H0_H0 ;  /* 0x20000016ff057230 */ /* 0x100fe40000004100 */
[----:B------:R-:W-:Y:S02]  /*de80*/  HADD2.F32 R20, -RZ, R22.H1_H1 ;  /* 0x30000016ff147230 */ /* 0x000fe40000004100 */
[----:B------:R-:W-:-:S02]  /*de90*/  HADD2.F32 R21, -RZ, R23.H0_H0 ;  /* 0x20000017ff157230 */ /* 0x000fc40000004100 */
[----:B------:R-:W-:Y:S02]  /*dea0*/  HADD2.F32 R22, -RZ, R23.H1_H1 ;  /* 0x30000017ff167230 */ /* 0x000fe40000004100 */
[--C-:B------:R-:W-:Y:S02]  /*deb0*/  HADD2.F32 R23, -RZ, R27.reuse.H0_H0 ;  /* 0x2000001bff177230 */ /* 0x100fe40000004100 */
[----:B------:R-:W-:Y:S02]  /*dec0*/  HADD2.F32 R24, -RZ, R27.H1_H1 ;  /* 0x3000001bff187230 */ /* 0x000fe40000004100 */
[--C-:B------:R-:W-:Y:S02]  /*ded0*/  HADD2.F32 R26, -RZ, R33.reuse.H0_H0 ;  /* 0x20000021ff1a7230 */ /* 0x100fe40000004100 */
[C---:B------:R-:W-:Y:S01]  /*dee0*/  FFMA.FTZ R43, R34.reuse, R23, R36 ;  /* 0x00000017222b7223 */ /* 0x040fe20000010024 */
[----:B------:R-:W-:Y:S02]  /*def0*/  HADD2.F32 R27, -RZ, R33.H1_H1 ;  /* 0x30000021ff1b7230 */ /* 0x000fe40000004100 */
[----:B------:R-:W-:Y:S01]  /*df00*/  FFMA.FTZ R33, R5, R34, R28 ;  /* 0x0000002205217223 */ /* 0x000fe2000001001c */
[C---:B------:R-:W-:Y:S01]  /*df10*/  FFMA.FTZ R28, R34.reuse, R21, R35 ;  /* 0x00000015221c7223 */ /* 0x040fe20000010023 */
[----:B------:R-:W-:Y:S01]  /*df20*/  FFMA.FTZ R34, R34, R26, R41 ;  /* 0x0000001a22227223 */ /* 0x000fe20000010029 */
[C---:B------:R-:W-:Y:S01]  /*df30*/  FFMA.FTZ R46, R29.reuse, R24, R43 ;  /* 0x000000181d2e7223 */ /* 0x040fe2000001002b */
[----:B------:R-:W-:Y:S01]  /*df40*/  FFMA.FTZ R35, R20, R29, R33 ;  /* 0x0000001d14237223 */ /* 0x000fe20000010021 */
        /* <DEDUP_REMOVED lines=10> */
[----:B------:R-:W-:Y:S01]  /*dff0*/  HADD2 R14, R28, -1032, -1032 ;  /* 0xe408e4081c0e7430 */ /* 0x000fe20000000000 */
[----:B------:R-:W-:Y:S01]  /*e000*/  LOP3.LUT R34, R39, 0xf000f, RZ, 0xc0, !PT ;  /* 0x000f000f27227812 */ /* 0x000fe200078ec0ff */
[----:B------:R-:W-:Y:S01]  /*e010*/  HADD2 R56, R29, -1032, -1032 ;  /* 0xe408e4081d387430 */ /* 0x000fe20000000000 */
[----:B------:R-:W-:Y:S01]  /*e020*/  LOP3.LUT R33, R33, 0x64006400, RZ, 0xfc, !PT ;  /* 0x6400640021217812 */ /* 0x000fe200078efcff */
[----:B------:R-:W-:Y:S01]  /*e030*/  HADD2.F32 R49, -RZ, R15.H1_H1 ;  /* 0x3000000fff317230 */ /* 0x000fe20000004100 */
[----:B------:R-:W-:Y:S01]  /*e040*/  LOP3.LUT R34, R34, 0x64006400, RZ, 0xfc, !PT ;  /* 0x6400640022227812 */ /* 0x000fe200078efcff */
[----:B------:R-:W-:Y:S01]  /*e050*/  HADD2.F32 R28, -RZ, R14.H0_H0 ;  /* 0x2000000eff1c7230 */ /* 0x000fe20000004100 */
[----:B------:R-:W-:Y:S01]  /*e060*/  LOP3.LUT R40, R40, 0xf000f0, RZ, 0xc0, !PT ;  /* 0x00f000f028287812 */ /* 0x000fe200078ec0ff */
[----:B------:R-:W-:-:S02]  /*e070*/  HADD2.F32 R29, -RZ, R56.H0_H0 ;  /* 0x20000038ff1d7230 */ /* 0x000fc40000004100 */
[----:B------:R-:W-:Y:S02]  /*e080*/  HADD2 R57, R33, -1032, -1032 ;  /* 0xe408e40821397430 */ /* 0x000fe40000000000 */
[----:B------:R-:W-:Y:S01]  /*e090*/  FFMA.FTZ R44, R28, R36, R35 ;  /* 0x000000241c2c7223 */ /* 0x000fe20000010023 */
[----:B------:R-:W-:Y:S02]  /*e0a0*/  HADD2.F32 R35, -RZ, R14.H1_H1 ;  /* 0x3000000eff237230 */ /* 0x000fe40000004100 */
[----:B------:R-:W-:Y:S01]  /*e0b0*/  HADD2 R59, R34, -1032, -1032 ;  /* 0xe408e408223b7430 */ /* 0x000fe20000000000 */
[----:B------:R-:W-:Y:S01]  /*e0c0*/  LOP3.LUT R14, R37, 0xf000f0, RZ, 0xc0, !PT ;  /* 0x00f000f0250e7812 */ /* 0x000fe200078ec0ff */
[----:B------:R-:W-:Y:S01]  /*e0d0*/  FFMA.FTZ R43, R36, R29, R41 ;  /* 0x0000001d242b7223 */ /* 0x000fe20000010029 */
[----:B------:R-:W-:Y:S01]  /*e0e0*/  LOP3.LUT R41, R38, 0xf000f0, RZ, 0xc0, !PT ;  /* 0x00f000f026297812 */ /* 0x000fe200078ec0ff */
[----:B------:R-:W-:Y:S01]  /*e0f0*/  HADD2.F32 R33, -RZ, R57.H0_H0 ;  /* 0x20000039ff217230 */ /* 0x000fe20000004100 */
[----:B------:R-:W-:Y:S01]  /*e100*/  LOP3.LUT R15, R14, 0x64006400, RZ, 0xfc, !PT ;  /* 0x640064000e0f7812 */ /* 0x000fe200078efcff */
[----:B------:R-:W-:Y:S01]  /*e110*/  HADD2.F32 R34, -RZ, R59.H0_H0 ;  /* 0x2000003bff227230 */ /* 0x000fe20000004100 */
[----:B------:R-:W-:Y:S01]  /*e120*/  LOP3.LUT R14, R39, 0xf000f0, RZ, 0xc0, !PT ;  /* 0x00f000f0270e7812 */ /* 0x000fe200078ec0ff */
[----:B------:R-:W-:Y:S01]  /*e130*/  HADD2.F32 R37, -RZ, R57.H1_H1 ;  /* 0x30000039ff257230 */ /* 0x000fe20000004100 */
[----:B------:R-:W-:Y:S01]  /*e140*/  LOP3.LUT R41, R41, 0x64006400, RZ, 0xfc, !PT ;  /* 0x6400640029297812 */ /* 0x000fe200078efcff */
[----:B------:R-:W-:Y:S01]  /*e150*/  FFMA.FTZ R62, R36, R33, R46 ;  /* 0x00000021243e7223 */ /* 0x000fe2000001002e */
[----:B------:R-:W-:Y:S01]  /*e160*/  LOP3.LUT R39, R40, 0x64006400, RZ, 0xfc, !PT ;  /* 0x6400640028277812 */ /* 0x000fe200078efcff */
[----:B------:R-:W-:-:S02]  /*e170*/  HFMA2 R40, R15, R6.H0_H0, -72, -72 ;  /* 0xd480d4800f287431 */ /* 0x000fc40000040006 */
[----:B------:R-:W-:Y:S01]  /*e180*/  FFMA.FTZ R45, R36, R34, R45 ;  /* 0x00000022242d7223 */ /* 0x000fe2000001002d */
[----:B------:R-:W-:Y:S01]  /*e190*/  LOP3.LUT R15, R14, 0x64006400, RZ, 0xfc, !PT ;  /* 0x640064000e0f7812 */ /* 0x000fe200078efcff */
[----:B------:R-:W-:Y:S02]  /*e1a0*/  HADD2.F32 R36, -RZ, R56.H1_H1 ;  /* 0x30000038ff247230 */ /* 0x000fe40000004100 */
[-C--:B------:R-:W-:Y:S02]  /*e1b0*/  HFMA2 R41, R41, R6.reuse.H0_H0, -72, -72 ;  /* 0xd480d48029297431 */ /* 0x080fe40000040006 */
[----:B------:R-:W-:Y:S02]  /*e1c0*/  HADD2.F32 R38, -RZ, R59.H1_H1 ;  /* 0x3000003bff267230 */ /* 0x000fe40000004100 */
[-C--:B------:R-:W-:Y:S02]  /*e1d0*/  HFMA2 R14, R39, R6.reuse.H0_H0, -72, -72 ;  /* 0xd480d480270e7431 */ /* 0x080fe40000040006 */
[----:B------:R-:W-:Y:S01]  /*e1e0*/  FFMA.FTZ R57, R42, R37, R62 ;  /* 0x000000252a397223 */ /* 0x000fe2000001003e */
[----:B------:R-:W-:-:S02]  /*e1f0*/  HFMA2 R6, R15, R6.H0_H0, -72, -72 ;  /* 0xd480d4800f067431 */ /* 0x000fc40000040006 */
[----:B------:R-:W-:Y:S01]  /*e200*/  FFMA.FTZ R46, R35, R42, R44 ;  /* 0x0000002a232e7223 */ /* 0x000fe2000001002c */
[C---:B------:R-:W-:Y:S01]  /*e210*/  FFMA.FTZ R56, R42.reuse, R36, R43 ;  /* 0x000000242a387223 */ /* 0x040fe2000001002b */
[----:B------:R-:W-:Y:S01]  /*e220*/  FFMA.FTZ R62, R42, R38, R45 ;  /* 0x000000262a3e7223 */ /* 0x000fe2000001002d */
[----:B------:R-:W-:Y:S02]  /*e230*/  HADD2.F32 R39, -RZ, R40.H0_H0 ;  /* 0x20000028ff277230 */ /* 0x000fe40000004100 */
[--C-:B------:R-:W-:Y:S02]  /*e240*/  HADD2.F32 R42, -RZ, R41.reuse.H0_H0 ;  /* 0x20000029ff2a7230 */ /* 0x100fe40000004100 */
[----:B------:R-:W-:Y:S02]  /*e250*/  HADD2.F32 R43, -RZ, R41.H1_H1 ;  /* 0x30000029ff2b7230 */ /* 0x000fe40000004100 */
[----:B------:R-:W-:Y:S01]  /*e260*/  FFMA.FTZ R15, R39, R47, R46 ;  /* 0x0000002f270f7223 */ /* 0x000fe2000001002e */
[----:B------:R-:W-:-:S02]  /*e270*/  HADD2.F32 R44, -RZ, R14.H0_H0 ;  /* 0x2000000eff2c7230 */ /* 0x000fc40000004100 */
[C---:B------:R-:W-:Y:S01]  /*e280*/  FFMA.FTZ R56, R47.reuse, R42, R56 ;  /* 0x0000002a2f387223 */ /* 0x040fe20000010038 */
[----:B------:R-:W-:Y:S02]  /*e290*/  HADD2.F32 R41, -RZ, R6.H0_H0 ;  /* 0x20000006ff297230 */ /* 0x000fe40000004100 */
[----:B------:R-:W-:Y:S02]  /*e2a0*/  HADD2.F32 R40, -RZ, R40.H1_H1 ;  /* 0x30000028ff287230 */ /* 0x000fe40000004100 */
[C---:B------:R-:W-:Y:S01]  /*e2b0*/  FFMA.FTZ R46, R47.reuse, R44, R57 ;  /* 0x0000002c2f2e7223 */ /* 0x040fe20000010039 */
[----:B------:R-:W-:Y:S02]  /*e2c0*/  HADD2.F32 R45, -RZ, R14.H1_H1 ;  /* 0x3000000eff2d7230 */ /* 0x000fe40000004100 */
[----:B------:R-:W-:Y:S01]  /*e2d0*/  FFMA.FTZ R47, R47, R41, R62 ;  /* 0x000000292f2f7223 */ /* 0x000fe2000001003e */
[----:B------:R-:W-:Y:S02]  /*e2e0*/  HADD2.F32 R6, -RZ, R6.H1_H1 ;  /* 0x30000006ff067230 */ /* 0x000fe40000004100 */
        /* <DEDUP_REMOVED lines=183> */
.L_x_286:
[----:B------:R-:W1:Y:S01]  /*ee60*/  LDC R59, c[0x0][0x23c] ;  /* 0x00008f00ff3b7b82 */ /* 0x000e620000000800 */
[----:B------:R-:W-:Y:S01]  /*ee70*/  IADD3 R63, R63, 0x20, RZ ;  /* 0x000000203f3f7810 */ /* 0x000fe20007ffe0ff */
[----:B------:R-:W-:-:S03]  /*ee80*/  UIADD3 UR4, UR4, 0x40, URZ ;  /* 0x0000004004047890 */ /* 0x000fc6000fffe03f */
[C---:B------:R-:W-:Y:S02]  /*ee90*/  ISETP.GE.AND P0, PT, R63.reuse, UR5, PT ;  /* 0x000000053f007c0c */ /* 0x040fe4000bf06270 */
[----:B------:R-:W-:Y:S01]  /*eea0*/  ISETP.LT.AND P2, PT, R63, R61, PT ;  /* 0x0000003d3f00720c */ /* 0x000fe20003f41270 */
[----:B-1----:R-:W-:-:S12]  /*eeb0*/  IMAD.WIDE R8, R59, 0x10, R8 ;  /* 0x000000103b087825 */ /* 0x002fd800078e0208 */
[----:B------:R-:W-:Y:S05]  /*eec0*/  @!P0 BRA P2, `(.L_x_290) ;  /* 0xffffffb0005c8947 */ /* 0x000fea000103ffff */
.L_x_285:
[----:B------:R-:W-:Y:S01]  /*eed0*/  ISETP.GE.AND P0, PT, R63, R10, PT ;  /* 0x0000000a3f00720c */ /* 0x000fe20003f06270 */
[----:B------:R-:W-:-:S03]  /*eee0*/  ULDC UR5, c[0x0][0x268] ;  /* 0x00009a0000057ab9 */ /* 0x000fc60000000800 */
[----:B------:R-:W-:Y:S01]  /*eef0*/  ISETP.GE.OR P0, PT, R63, UR5, P0 ;  /* 0x000000053f007c0c */ /* 0x000fe20008706670 */
[----:B------:R-:W-:-:S12]  /*ef00*/  ULDC UR5, c[0x0][0x268] ;  /* 0x00009a0000057ab9 */ /* 0x000fd80000000800 */
[----:B------:R-:W-:Y:S05]  /*ef10*/  @P0 BRA `(.L_x_291) ;  /* 0x0000002000c80947 */ /* 0x000fea0003800000 */
.L_x_293:
[----:B------:R-:W-:Y:S01]  /*ef20*/  ISETP.NE.AND P0, PT, R63, R48, PT ;  /* 0x000000303f00720c */ /* 0x000fe20003f05270 */
[----:B------:R-:W1:-:S12]  /*ef30*/  LDC R59, c[0x0][0x23c] ;  /* 0x00008f00ff3b7b82 */ /* 0x000e580000000800 */
[----:B------:R-:W2:Y:S01]  /*ef40*/  @!P0 LDC.64 R2, c[0x0][0x248] ;  /* 0x00009200ff028b82 */ /* 0x000ea20000000a00 */
[----:B------:R-:W-:Y:S02]  /*ef50*/  @!P0 IADD3 R58, R58, 0x1, RZ ;  /* 0x000000013a3a8810 */ /* 0x000fe40007ffe0ff */
[----:B------:R-:W-:Y:S02]  /*ef60*/  @!P0 LEA R5, R63, 0x1, 0x1 ;  /* 0x000000013f058811 */ /* 0x000fe400078e08ff */
[----:B------:R-:W-:-:S06]  /*ef70*/  @!P0 LEA R6, R58, R1, 0x3 ;  /* 0x000000013a068211 */ /* 0x000fcc00078e18ff */
[----:B------:R-:W3:Y:S01]  /*ef80*/  @!P0 LDL.64 R6, [R6] ;  /* 0x0000000006068983 */ /* 0x000ee20000100a00 */
[----:B--2---:R-:W-:-:S04]  /*ef90*/  @!P0 IMAD.WIDE R2, R5, 0x2, R2 ;  /* 0x0000000205028825 */ /* 0x004fc800078e0202 */
[C---:B-1----:R-:W-:Y:S02]  /*efa0*/  IMAD.WIDE R4, R59.reuse, 0x4, R8 ;  /* 0x000000043b047825 */ /* 0x042fe400078e0208 */
[----:B------:R-:W2:Y:S04]  /*efb0*/  @!P0 LDG.E.U16.CONSTANT R2, desc[UR6][R2.64] ;  /* 0x0000000602028981 */ /* 0x000ea8000c1e9500 */
[----:B-----5:R-:W5:Y:S04]  /*efc0*/  LDG.E.128.CONSTANT R8, desc[UR6][R8.64] ;  /* 0x0000000608087981 */ /* 0x020f68000c1e9d00 */
[----:B------:R1:W5:Y:S01]  /*efd0*/  LDG.E.128.CONSTANT R12, desc[UR6][R4.64] ;  /* 0x00000006040c7981 */ /* 0x000362000c1e9d00 */
[----:B------:R-:W-:Y:S01]  /*efe0*/  IMAD.WIDE R98, R59, 0x4, R4 ;  /* 0x000000043b627825 */ /* 0x000fe200078e0204 */
[----:B---3--:R-:W-:-:S02]  /*eff0*/  @!P0 PRMT R96, R6, 0x7610, R96 ;  /* 0x0000761006608816 */ /* 0x008fc40000000060 */
[----:B------:R-:W-:Y:S02]  /*f000*/  @!P0 PRMT R94, R7, 0x7610, R94 ;  /* 0x00007610075e8816 */ /* 0x000fe4000000005e */
[----:B------:R-:W-:Y:S02]  /*f010*/  @!P0 PRMT R96, R96, 0x7610, R6 ;  /* 0x0000761060608816 */ /* 0x000fe40000000006 */
[----:B------:R-:W-:Y:S02]  /*f020*/  @!P0 PRMT R94, R94, 0x7610, R7 ;  /* 0x000076105e5e8816 */ /* 0x000fe40000000007 */
[----:B--2---:R-:W-:Y:S01]  /*f030*/  @!P0 IADD3 R48, R2, R63, RZ ;  /* 0x0000003f02308210 */ /* 0x004fe20007ffe0ff */
[----:B-1----:R-:W-:Y:S06]  /*f040*/  @!P1 BRA `(.L_x_292) ;  /* 0x0000002000649947 */ /* 0x002fec0003800000 */
[----:B------:R-:W2:Y:S01]  /*f050*/  LDG.E.128.CONSTANT R4, desc[UR6][R98.64] ;  /* 0x0000000662047981 */ /* 0x000ea2000c1e9d00 */
[----:B-----5:R-:W-:Y:S01]  /*f060*/  SHF.R.U32.HI R2, RZ, 0xf, R8 ;  /* 0x0000000fff027819 */ /* 0x020fe20000011608 */
[----:B------:R-:W-:Y:S01]  /*f070*/  HFMA2.MMA R3, -RZ, RZ, 0, 0.015625 ;  /* 0x00002400ff037435 */ /* 0x000fe200000001ff */
[--C-:B------:R-:W-:Y:S01]  /*f080*/  SHF.R.U32.HI R23, RZ, 0xf, R11.reuse ;  /* 0x0000000fff177819 */ /* 0x100fe2000001160b */
[----:B------:R-:W1:Y:S01]  /*f090*/  LDS.128 R36, [UR4] ;  /* 0x00000004ff247984 */ /* 0x000e620008000c00 */
[C---:B------:R-:W-:Y:S02]  /*f0a0*/  LOP3.LUT R21, R11.reuse, 0x380038, RZ, 0xc0, !PT ;  /* 0x003800380b157812 */ /* 0x040fe400078ec0ff */
[----:B------:R-:W-:Y:S02]  /*f0b0*/  SHF.R.U32.HI R35, RZ, 0x6, R11 ;  /* 0x00000006ff237819 */ /* 0x000fe4000001160b */
[----:B------:R-:W-:Y:S02]  /*f0c0*/  LOP3.LUT R71, R11, 0x70007, RZ, 0xc0, !PT ;  /* 0x000700070b477812 */ /* 0x000fe400078ec0ff */
[----:B------:R-:W-:-:S02]  /*f0d0*/  SHF.R.U32.HI R17, RZ, 0xf, R9 ;  /* 0x0000000fff117819 */ /* 0x000fc40000011609 */
[----:B------:R-:W-:Y:S02]  /*f0e0*/  SHF.R.U32.HI R11, RZ, 0xe, R12 ;  /* 0x0000000eff0b7819 */ /* 0x000fe4000001160c */
[----:B------:R-:W-:Y:S02]  /*f0f0*/  LOP3.LUT R2, R2, 0x10001, RZ, 0xc0, !PT ;  /* 0x0001000102027812 */ /* 0x000fe400078ec0ff */
[----:B------:R-:W-:Y:S02]  /*f100*/  SHF.R.U32.HI R24, RZ, 0xe, R15 ;  /* 0x0000000eff187819 */ /* 0x000fe4000001160f */
[----:B------:R-:W-:Y:S02]  /*f110*/  LOP3.LUT R23, R23, 0x10001, RZ, 0xc0, !PT ;  /* 0x0001000117177812 */ /* 0x000fe400078ec0ff */
[----:B------:R-:W-:Y:S02]  /*f120*/  LOP3.LUT R0, R8, 0x380038, RZ, 0xc0, !PT ;  /* 0x0038003808007812 */ /* 0x000fe400078ec0ff */
[----:B------:R-:W-:-:S02]  /*f130*/  LOP3.LUT R16, R9, 0x380038, RZ, 0xc0, !PT ;  /* 0x0038003809107812 */ /* 0x000fc400078ec0ff */
[--C-:B0-----:R-:W-:Y:S02]  /*f140*/  SHF.R.U32.HI R19, RZ, 0xf, R10.reuse ;  /* 0x0000000fff137819 */ /* 0x101fe4000001160a */
[C---:B------:R-:W-:Y:S02]  /*f150*/  LOP3.LUT R18, R10.reuse, 0x380038, RZ, 0xc0, !PT ;  /* 0x003800380a127812 */ /* 0x040fe400078ec0ff */
[----:B------:R-:W-:Y:S02]  /*f160*/  SHF.R.U32.HI R34, RZ, 0x6, R10 ;  /* 0x00000006ff227819 */ /* 0x000fe4000001160a */
[----:B------:R-:W-:Y:S02]  /*f170*/  LOP3.LUT R69, R10, 0x70007, RZ, 0xc0, !PT ;  /* 0x000700070a457812 */ /* 0x000fe400078ec0ff */
[----:B------:R-:W-:Y:S02]  /*f180*/  SHF.R.U32.HI R32, RZ, 0x6, R8 ;  /* 0x00000006ff207819 */ /* 0x000fe40000011608 */
[----:B------:R-:W-:-:S02]  /*f190*/  SHF.R.U32.HI R10, RZ, 0xe, R13 ;  /* 0x0000000eff0a7819 */ /* 0x000fc4000001160d */
[----:B------:R-:W-:Y:S02]  /*f1a0*/  LOP3.LUT R17, R17, 0x10001, RZ, 0xc0, !PT ;  /* 0x0001000111117812 */ /* 0x000fe400078ec0ff */
[----:B------:R-:W-:Y:S02]  /*f1b0*/  LOP3.LUT R2, R2, 0x20002, R11, 0xf8, !PT ;  /* 0x0002000202027812 */ /* 0x000fe400078ef80b */
[----:B------:R-:W-:Y:S02]  /*f1c0*/  LOP3.LUT R67, R8, 0x70007, RZ, 0xc0, !PT ;  /* 0x0007000708437812 */ /* 0x000fe400078ec0ff */
[----:B------:R-:W-:Y:S02]  /*f1d0*/  SHF.R.U32.HI R33, RZ, 0x6, R9 ;  /* 0x00000006ff217819 */ /* 0x000fe40000011609 */
[----:B------:R-:W-:Y:S02]  /*f1e0*/  LOP3.LUT R65, R9, 0x70007, RZ, 0xc0, !PT ;  /* 0x0007000709417812 */ /* 0x000fe400078ec0ff */
[----:B------:R-:W-:-:S02]  /*f1f0*/  LOP3.LUT R23, R23, 0x20002, R24, 0xf8, !PT ;  /* 0x0002000217177812 */ /* 0x000fc400078ef818 */
[----:B------:R-:W-:Y:S02]  /*f200*/  LOP3.LUT R9, R12, 0x380038, RZ, 0xc0, !PT ;  /* 0x003800380c097812 */ /* 0x000fe400078ec0ff */
[----:B------:R-:W-:Y:S02]  /*f210*/  SHF.R.U32.HI R78, RZ, 0x6, R12 ;  /* 0x00000006ff4e7819 */ /* 0x000fe4000001160c */
[----:B------:R-:W-:Y:S02]  /*f220*/  MOV R8, 0x3000 ;  /* 0x0000300000087802 */ /* 0x000fe40000000f00 */
[----:B------:R-:W-:Y:S02]  /*f230*/  LOP3.LUT R17, R17, 0x20002, R10, 0xf8, !PT ;  /* 0x0002000211117812 */ /* 0x000fe400078ef80a */
[----:B------:R-:W-:Y:S02]  /*f240*/  SHF.R.U32.HI R22, RZ, 0xe, R14 ;  /* 0x0000000eff167819 */ /* 0x000fe4000001160e */
[----:B------:R-:W-:-:S02]  /*f250*/  LOP3.LUT R19, R19, 0x10001, RZ, 0xc0, !PT ;  /* 0x0001000113137812 */ /* 0x000fc400078ec0ff */
[----:B------:R-:W-:Y:S02]  /*f260*/  SHF.R.U32.HI R80, RZ, 0x6, R13 ;  /* 0x00000006ff507819 */ /* 0x000fe4000001160d */
[----:B------:R-:W-:Y:S02]  /*f270*/  LOP3.LUT R9, R9, 0x64006400, RZ, 0xfc, !PT ;  /* 0x6400640009097812 */ /* 0x000fe400078efcff */
[C---:B------:R-:W-:Y:S02]  /*f280*/  LOP3.LUT R20, R14.reuse, 0x380038, RZ, 0xc0, !PT ;  /* 0x003800380e147812 */ /* 0x040fe400078ec0ff */
[----:B------:R-:W-:Y:S01]  /*f290*/  SHF.R.U32.HI R82, RZ, 0x6, R14 ;  /* 0x00000006ff527819 */ /* 0x000fe2000001160e */
[----:B------:R-:W-:Y:S01]  /*f2a0*/  HFMA2 R49, R9, R8.H0_H0, -132, -132 ;  /* 0xd820d82009317431 */ /* 0x000fe20000040008 */
[----:B------:R-:W-:Y:S02]  /*f2b0*/  LOP3.LUT R74, R14, 0x70007, RZ, 0xc0, !PT ;  /* 0x000700070e4a7812 */ /* 0x000fe400078ec0ff */
[----:B------:R-:W-:-:S02]  /*f2c0*/  LOP3.LUT R14, R15, 0x380038, RZ, 0xc0, !PT ;  /* 0x003800380f0e7812 */ /* 0x000fc400078ec0ff */
[----:B------:R-:W-:Y:S02]  /*f2d0*/  SHF.R.U32.HI R84, RZ, 0x6, R15 ;  /* 0x00000006ff547819 */ /* 0x000fe4000001160f */
[----:B------:R-:W-:Y:S02]  /*f2e0*/  LOP3.LUT R76, R15, 0x70007, RZ, 0xc0, !PT ;  /* 0x000700070f4c7812 */ /* 0x000fe400078ec0ff */
[----:B------:R-:W-:Y:S02]  /*f2f0*/  LOP3.LUT R70, R12, 0x70007, RZ, 0xc0, !PT ;  /* 0x000700070c467812 */ /* 0x000fe400078ec0ff */
[----:B------:R-:W-:Y:S02]  /*f300*/  LOP3.LUT R22, R19, 0x20002, R22, 0xf8, !PT ;  /* 0x0002000213167812 */ /* 0x000fe400078ef816 */
[C---:B------:R-:W-:Y:S02]  /*f310*/  LOP3.LUT R12, R13.reuse, 0x380038, RZ, 0xc0, !PT ;  /* 0x003800380d0c7812 */ /* 0x040fe400078ec0ff */
[----:B------:R-:W-:-:S02]  /*f320*/  LOP3.LUT R72, R13, 0x70007, RZ, 0xc0, !PT ;  /* 0x000700070d487812 */ /* 0x000fc400078ec0ff */
[----:B------:R-:W-:Y:S02]  /*f330*/  LOP3.LUT R13, R18, 0x64006400, RZ, 0xfc, !PT ;  /* 0x64006400120d7812 */ /* 0x000fe400078efcff */
[----:B------:R-:W-:Y:S02]  /*f340*/  LOP3.LUT R27, R14, 0x64006400, RZ, 0xfc, !PT ;  /* 0x640064000e1b7812 */ /* 0x000fe400078efcff */
        /* <DEDUP_REMOVED lines=8> */
[----:B------:R-:W-:Y:S01]  /*f3d0*/  LOP3.LUT R13, R12, 0x64006400, RZ, 0xfc, !PT ;  /* 0x640064000c0d7812 */ /* 0x000fe200078efcff */
[-C--:B------:R-:W-:Y:S01]  /*f3e0*/  HFMA2 R45, R45, R8.reuse.H0_H0, -132, -132 ;  /* 0xd820d8202d2d7431 */ /* 0x080fe20000040008 */
[----:B------:R-:W-:Y:S02]  /*f3f0*/  LOP3.LUT R19, R18, 0x64006400, RZ, 0xfc, !PT ;  /* 0x6400640012137812 */ /* 0x000fe400078efcff */
[----:B------:R-:W-:Y:S01]  /*f400*/  LOP3.LUT R67, R67, 0x64006400, RZ, 0xfc, !PT ;  /* 0x6400640043437812 */ /* 0x000fe200078efcff */
[-C--:B------:R-:W-:Y:S01]  /*f410*/  HFMA2 R26, R13, R8.reuse.H0_H0, -132, -132 ;  /* 0xd820d8200d1a7431 */ /* 0x080fe20000040008 */
        /* <DEDUP_REMOVED lines=9> */
[-C--:B-1----:R-:W-:Y:S01]  /*f4b0*/  HFMA2.MMA R65, R77, R36.reuse, RZ ;  /* 0x000000244d417235 */ /* 0x082fe200000000ff */
[----:B------:R-:W-:Y:S01]  /*f4c0*/  HADD2 R71, R71, -1028, -1028 ;  /* 0xe404e40447477430 */ /* 0x000fe20000000000 */
[----:B------:R-:W-:Y:S01]  /*f4d0*/  HFMA2.MMA R69, R73, R36, RZ ;  /* 0x0000002449457235 */ /* 0x000fe200000000ff */
[-C--:B------:R-:W-:Y:S01]  /*f4e0*/  HFMA2 R67, R75, R36.reuse, RZ.H0_H0 ;  /* 0x000000244b437231 */ /* 0x080fe200000400ff */
[----:B------:R-:W-:Y:S01]  /*f4f0*/  ISETP.GE.AND P0, PT, R60, 0x2, PT ;  /* 0x000000023c00780c */ /* 0x000fe20003f06270 */
[----:B------:R-:W-:Y:S01]  /*f500*/  HFMA2 R79, R71, R36, RZ.H0_H0 ;  /* 0x00000024474f7231 */ /* 0x000fe200000400ff */
[----:B--2---:R-:W-:-:S02]  /*f510*/  SHF.R.U32.HI R41, RZ, 0xd, R4 ;  /* 0x0000000dff297819 */ /* 0x004fc40000011604 */
[--C-:B------:R-:W-:Y:S02]  /*f520*/  SHF.R.U32.HI R42, RZ, 0xd, R5.reuse ;  /* 0x0000000dff2a7819 */ /* 0x100fe40000011605 */
[C---:B------:R-:W-:Y:S02]  /*f530*/  LOP3.LUT R11, R5.reuse, 0x380038, RZ, 0xc0, !PT ;  /* 0x00380038050b7812 */ /* 0x040fe400078ec0ff */
[----:B------:R-:W-:Y:S02]  /*f540*/  SHF.R.U32.HI R88, RZ, 0x6, R5 ;  /* 0x00000006ff587819 */ /* 0x000fe40000011605 */
[----:B------:R-:W-:Y:S02]  /*f550*/  LOP3.LUT R83, R5, 0x70007, RZ, 0xc0, !PT ;  /* 0x0007000705537812 */ /* 0x000fe400078ec0ff */
[----:B------:R-:W-:Y:S02]  /*f560*/  SHF.R.U32.HI R86, RZ, 0xd, R7 ;  /* 0x0000000dff567819 */ /* 0x000fe40000011607 */
[----:B------:R-:W-:-:S02]  /*f570*/  LOP3.LUT R24, R7, 0x380038, RZ, 0xc0, !PT ;  /* 0x0038003807187812 */ /* 0x000fc400078ec0ff */
[----:B------:R-:W-:Y:S02]  /*f580*/  SHF.R.U32.HI R90, RZ, 0x6, R7 ;  /* 0x00000006ff5a7819 */ /* 0x000fe40000011607 */
[----:B------:R-:W-:Y:S02]  /*f590*/  LOP3.LUT R87, R7, 0x70007, RZ, 0xc0, !PT ;  /* 0x0007000707577812 */ /* 0x000fe400078ec0ff */
[----:B------:R-:W-:Y:S02]  /*f5a0*/  LOP3.LUT R5, R0, 0x64006400, RZ, 0xfc, !PT ;  /* 0x6400640000057812 */ /* 0x000fe400078efcff */
[----:B------:R-:W-:Y:S02]  /*f5b0*/  LOP3.LUT R7, R16, 0x64006400, RZ, 0xfc, !PT ;  /* 0x6400640010077812 */ /* 0x000fe400078efcff */
[----:B------:R-:W-:Y:S01]  /*f5c0*/  LOP3.LUT R0, R32, 0x380038, RZ, 0xc0, !PT ;  /* 0x0038003820007812 */ /* 0x000fe200078ec0ff */
[-C--:B------:R-:W-:Y:S01]  /*f5d0*/  HFMA2 R68, R5, R8.reuse.H0_H0, -132, -132 ;  /* 0xd820d82005447431 */ /* 0x080fe20000040008 */
[----:B------:R-:W-:Y:S01]  /*f5e0*/  LOP3.LUT R10, R4, 0x380038, RZ, 0xc0, !PT ;  /* 0x00380038040a7812 */ /* 0x000fe200078ec0ff */
[----:B------:R-:W-:Y:S01]  /*f5f0*/  HFMA2 R66, R7, R8.H0_H0, -132, -132 ;  /* 0xd820d82007427431 */ /* 0x000fe20000040008 */
[----:B------:R-:W-:-:S02]  /*f600*/  LOP3.LUT R41, R2, 0x40004, R41, 0xf8, !PT ;  /* 0x0004000402297812 */ /* 0x000fc400078ef829 */
[----:B------:R-:W-:Y:S01]  /*f610*/  SHF.R.U32.HI R40, RZ, 0x6, R4 ;  /* 0x00000006ff287819 */ /* 0x000fe20000011604 */
[----:B------:R-:W-:Y:S01]  /*f620*/  HFMA2.MMA R36, R68, R37, R65 ;  /* 0x0000002544247235 */ /* 0x000fe20000000041 */
[----:B------:R-:W-:Y:S01]  /*f630*/  LOP3.LUT R2, R78, 0x380038, RZ, 0xc0, !PT ;  /* 0x003800384e027812 */ /* 0x000fe200078ec0ff */
[----:B------:R-:W-:Y:S01]  /*f640*/  HFMA2 R91, R66, R37, R67 ;  /* 0x00000025425b7231 */ /* 0x000fe20000000043 */
[----:B------:R-:W-:Y:S02]  /*f650*/  LOP3.LUT R81, R4, 0x70007, RZ, 0xc0, !PT ;  /* 0x0007000704517812 */ /* 0x000fe400078ec0ff */
[----:B------:R-:W-:Y:S02]  /*f660*/  LOP3.LUT R4, R33, 0x380038, RZ, 0xc0, !PT ;  /* 0x0038003821047812 */ /* 0x000fe400078ec0ff */
[----:B------:R-:W-:Y:S02]  /*f670*/  LOP3.LUT R5, R0, 0x64006400, RZ, 0xfc, !PT ;  /* 0x6400640000057812 */ /* 0x000fe400078efcff */
[----:B------:R-:W-:-:S02]  /*f680*/  SHF.R.U32.HI R43, RZ, 0xd, R6 ;  /* 0x0000000dff2b7819 */ /* 0x000fc40000011606 */
[C---:B------:R-:W-:Y:S01]  /*f690*/  LOP3.LUT R15, R6.reuse, 0x380038, RZ, 0xc0, !PT ;  /* 0x00380038060f7812 */ /* 0x040fe200078ec0ff */
[----:B------:R-:W-:Y:S01]  /*f6a0*/  HFMA2 R46, R5, R8.H0_H0, -132, -132 ;  /* 0xd820d820052e7431 */ /* 0x000fe20000040008 */
[----:B------:R-:W-:Y:S02]  /*f6b0*/  SHF.R.U32.HI R89, RZ, 0x6, R6 ;  /* 0x00000006ff597819 */ /* 0x000fe40000011606 */
[----:B------:R-:W-:Y:S02]  /*f6c0*/  LOP3.LUT R85, R6, 0x70007, RZ, 0xc0, !PT ;  /* 0x0007000706557812 */ /* 0x000fe400078ec0ff */
[----:B------:R-:W-:Y:S02]  /*f6d0*/  LOP3.LUT R7, R10, 0x64006400, RZ, 0xfc, !PT ;  /* 0x640064000a077812 */ /* 0x000fe400078efcff */
[----:B------:R-:W-:Y:S02]  /*f6e0*/  LOP3.LUT R6, R80, 0x380038, RZ, 0xc0, !PT ;  /* 0x0038003850067812 */ /* 0x000fe400078ec0ff */
[----:B------:R-:W-:-:S02]  /*f6f0*/  LOP3.LUT R25, R2, 0x64006400, RZ, 0xfc, !PT ;  /* 0x6400640002197812 */ /* 0x000fc400078efcff */
[----:B------:R-:W-:Y:S02]  /*f700*/  LOP3.LUT R0, R40, 0x380038, RZ, 0xc0, !PT ;  /* 0x0038003828007812 */ /* 0x000fe400078ec0ff */
[----:B------:R-:W-:Y:S01]  /*f710*/  LOP3.LUT R2, R88, 0x380038, RZ, 0xc0, !PT ;  /* 0x0038003858027812 */ /* 0x000fe200078ec0ff */
[-C--:B------:R-:W-:Y:S01]  /*f720*/  HFMA2 R25, R25, R8.reuse.H0_H0, -132, -132 ;  /* 0xd820d82019197431 */ /* 0x080fe20000040008 */
[----:B------:R-:W-:Y:S02]  /*f730*/  LOP3.LUT R9, R4, 0x64006400, RZ, 0xfc, !PT ;  /* 0x6400640004097812 */ /* 0x000fe400078efcff */
[----:B------:R-:W-:Y:S01]  /*f740*/  LOP3.LUT R43, R22, 0x40004, R43, 0xf8, !PT ;  /* 0x00040004162b7812 */ /* 0x000fe200078ef82b */
[-C--:B------:R-:W-:Y:S01]  /*f750*/  HFMA2 R22, R7, R8.reuse.H0_H0, -132, -132 ;  /* 0xd820d82007167431 */ /* 0x080fe20000040008 */
[----:B------:R-:W-:Y:S01]  /*f760*/  LOP3.LUT R86, R23, 0x40004, R86, 0xf8, !PT ;  /* 0x0004000417567812 */ /* 0x000fe200078ef856 */
[----:B------:R-:W-:Y:S01]  /*f770*/  HFMA2 R44, R9, R8.H0_H0, -132, -132 ;  /* 0xd820d820092c7431 */ /* 0x000fe20000040008 */
[----:B------:R-:W-:-:S02]  /*f780*/  LOP3.LUT R11, R11, 0x64006400, RZ, 0xfc, !PT ;  /* 0x640064000b0b7812 */ /* 0x000fc400078efcff */
[----:B------:R-:W-:Y:S02]  /*f790*/  LOP3.LUT R23, R6, 0x64006400, RZ, 0xfc, !PT ;  /* 0x6400640006177812 */ /* 0x000fe400078efcff */
[----:B------:R-:W-:Y:S01]  /*f7a0*/  LOP3.LUT R4, R89, 0x380038, RZ, 0xc0, !PT ;  /* 0x0038003859047812 */ /* 0x000fe200078ec0ff */
[-C--:B------:R-:W-:Y:S01]  /*f7b0*/  HFMA2 R20, R11, R8.reuse.H0_H0, -132, -132 ;  /* 0xd820d8200b147431 */ /* 0x080fe20000040008 */
[----:B------:R-:W-:Y:S01]  /*f7c0*/  LOP3.LUT R5, R0, 0x64006400, RZ, 0xfc, !PT ;  /* 0x6400640000057812 */ /* 0x000fe200078efcff */
[----:B------:R-:W-:Y:S01]  /*f7d0*/  HFMA2 R23, R23, R8.H0_H0, -132, -132 ;  /* 0xd820d82017177431 */ /* 0x000fe20000040008 */
[----:B------:R-:W-:Y:S02]  /*f7e0*/  LOP3.LUT R42, R17, 0x40004, R42, 0xf8, !PT ;  /* 0x00040004112a7812 */ /* 0x000fe400078ef82a */
        /* <DEDUP_REMOVED lines=49> */
[C---:B------:R-:W-:Y:S01]  /*fb00*/  LOP3.LUT R0, R32.reuse, 0x1c001c0, RZ, 0xc0, !PT ;  /* 0x01c001c020007812 */ /* 0x040fe200078ec0ff */
[----:B------:R-:W0:Y:S01]  /*fb10*/  LDS.128 R28, [UR4+0x10] ;  /* 0x00001004ff1c7984 */ /* 0x000e220008000c00 */
[----:B------:R-:W-:Y:S01]  /*fb20*/  LOP3.LUT R32, R32, 0x70007, RZ, 0xc0, !PT ;  /* 0x0007000720207812 */ /* 0x000fe200078ec0ff */
        /* <DEDUP_REMOVED lines=14> */
[----:B------:R-:W-:Y:S01]  /*fc10*/  HADD2 R69, R33, -1028, -1028 ;  /* 0xe404e40421457430 */ /* 0x000fe20000000000 */
[----:B------:R-:W-:Y:S01]  /*fc20*/  HFMA2.MMA R92, R67, R38, R92 ;  /* 0x00000026435c7235 */ /* 0x000fe2000000005c */
[----:B------:R-:W-:Y:S01]  /*fc30*/  HADD2 R65, R35, -1028, -1028 ;  /* 0xe404e40423417430 */ /* 0x000fe20000000000 */
[----:B------:R-:W-:Y:S01]  /*fc40*/  LOP3.LUT R78, R78, 0x70007, RZ, 0xc0, !PT ;  /* 0x000700074e4e7812 */ /* 0x000fe200078ec0ff */
[-C--:B------:R-:W-:Y:S01]  /*fc50*/  HFMA2 R91, R69, R38.reuse, R91 ;  /* 0x00000026455b7231 */ /* 0x080fe2000000005b */
[----:B------:R-:W1:Y:S01]  /*fc60*/  LDS.128 R32, [UR4+0x20] ;  /* 0x00002004ff207984 */ /* 0x000e620008000c00 */
[----:B------:R-:W-:Y:S01]  /*fc70*/  HFMA2 R37, R65, R38, R37 ;  /* 0x0000002641257231 */ /* 0x000fe20000000025 */
[-C--:B------:R-:W-:Y:S01]  /*fc80*/  HFMA2.MMA R38, R46, R39.reuse, R36 ;  /* 0x000000272e267235 */ /* 0x080fe20000000024 */
[----:B------:R-:W-:Y:S01]  /*fc90*/  HFMA2 R17, R0, R3.H0_H0, -20, -20 ;  /* 0xcd00cd0000117431 */ /* 0x000fe20000040003 */
[----:B------:R-:W-:Y:S01]  /*fca0*/  HFMA2.MMA R92, R26, R39, R92 ;  /* 0x000000271a5c7235 */ /* 0x000fe2000000005c */
        /* <DEDUP_REMOVED lines=17> */
[-C--:B------:R-:W-:Y:S01]  /*fdc0*/  HFMA2 R28, R74, R29.reuse, R91 ;  /* 0x0000001d4a1c7231 */ /* 0x080fe2000000005b */
[----:B------:R-:W-:Y:S01]  /*fdd0*/  LOP3.LUT R81, R81, 0x64006400, RZ, 0xfc, !PT ;  /* 0x6400640051517812 */ /* 0x000fe200078efcff */
[----:B------:R-:W-:Y:S01]  /*fde0*/  HFMA2 R39, R70, R29, R39 ;  /* 0x0000001d46277231 */ /* 0x000fe20000000027 */
[-C--:B------:R-:W-:Y:S01]  /*fdf0*/  HFMA2.MMA R38, R76, R29.reuse, R38 ;  /* 0x0000001d4c267235 */ /* 0x080fe20000000026 */
[----:B------:R-:W-:Y:S01]  /*fe00*/  LOP3.LUT R83, R83, 0x64006400, RZ, 0xfc, !PT ;  /* 0x6400640053537812 */ /* 0x000fe200078efcff */
[----:B------:R-:W-:Y:S01]  /*fe10*/  HFMA2.MMA R36, R72, R29, R92 ;  /* 0x0000001d48247235 */ /* 0x000fe2000000005c */
[-C--:B------:R-:W-:Y:S01]  /*fe20*/  HFMA2 R92, R47, R30.reuse, R28 ;  /* 0x0000001e2f5c7231 */ /* 0x080fe2000000001c */
[----:B------:R-:W-:Y:S01]  /*fe30*/  LOP3.LUT R28, R82, 0x64006400, RZ, 0xfc, !PT ;  /* 0x64006400521c7812 */ /* 0x000fe200078efcff */
[----:B------:R-:W-:Y:S01]  /*fe40*/  HADD2 R82, R80, -1028, -1028 ;  /* 0xe404e40450527430 */ /* 0x000fe20000000000 */
[----:B------:R-:W-:Y:S01]  /*fe50*/  LOP3.LUT R29, R84, 0x64006400, RZ, 0xfc, !PT ;  /* 0x64006400541d7812 */ /* 0x000fe200078efcff */
[----:B------:R-:W-:Y:S01]  /*fe60*/  HADD2 R84, R78, -1028, -1028 ;  /* 0xe404e4044e547430 */ /* 0x000fe20000000000 */
[-C--:B------:R-:W-:Y:S01]  /*fe70*/  HFMA2.MMA R91, R49, R30.reuse, R38 ;  /* 0x0000001e315b7235 */ /* 0x080fe20000000026 */
[----:B------:R-:W-:Y:S01]  /*fe80*/  HADD2 R80, R28, -1028, -1028 ;  /* 0xe404e4041c507430 */ /* 0x000fe20000000000 */
[----:B------:R-:W-:Y:S01]  /*fe90*/  HFMA2.MMA R93, R45, R30, R36 ;  /* 0x0000001e2d5d7235 */ /* 0x000fe20000000024 */
[----:B------:R-:W-:Y:S01]  /*fea0*/  HFMA2 R30, R27, R30, R39 ;  /* 0x0000001e1b1e7231 */ /* 0x000fe20000000027 */
[----:B------:R-:W-:Y:S01]  /*feb0*/  LOP3.LUT R28, R85, 0x64006400, RZ, 0xfc, !PT ;  /* 0x64006400551c7812 */ /* 0x000fe200078efcff */
[----:B------:R-:W0:Y:S01]  /*fec0*/  LDS.128 R36, [UR4+0x30] ;  /* 0x00003004ff247984 */ /* 0x000e220008000c00 */
        /* <DEDUP_REMOVED lines=10> */
[-C--:B-1----:R-:W-:Y:S01]  /*ff70*/  HFMA2.MMA R91, R25, R32.reuse, R91 ;  /* 0x00000020195b7235 */ /* 0x082fe2000000005b */
        /* <DEDUP_REMOVED lines=17> */
[----:B------:R-:W-:Y:S01]  /*10090*/  HFMA2.MMA R93, R83, R34, R93 ;  /* 0x00000022535d7235 */ /* 0x000fe2000000005d */
[----:B------:R-:W-:Y:S01]  /*100a0*/  HFMA2 R30, R0, R33, R30 ;  /* 0x00000021001e7231 */ /* 0x000fe2000000001e */
[----:B------:R-:W-:Y:S01]  /*100b0*/  LOP3.LUT R90, R90, 0x64006400, RZ, 0xfc, !PT ;  /* 0x640064005a5a7812 */ /* 0x000fe200078efcff */
[-C--:B------:R-:W-:Y:S01]  /*100c0*/  HFMA2 R92, R85, R34.reuse, R92 ;  /* 0x00000022555c7231 */ /* 0x080fe2000000005c */
[----:B------:R-:W-:Y:S01]  /*100d0*/  LOP3.LUT R41, R41, 0x64006400, RZ, 0xfc, !PT ;  /* 0x6400640029297812 */ /* 0x000fe200078efcff */
[----:B------:R-:W-:Y:S01]  /*100e0*/  HFMA2 R30, R81, R34, R30 ;  /* 0x00000022511e7231 */ /* 0x000fe2000000001e */
[-C--:B------:R-:W-:Y:S01]  /*100f0*/  HFMA2.MMA R28, R22, R35.reuse, R91 ;  /* 0x00000023161c7235 */ /* 0x080fe2000000005b */
[-C--:B------:R-:W-:Y:S01]  /*10100*/  HFMA2 R92, R20, R35.reuse, R92 ;  /* 0x00000023145c7231 */ /* 0x080fe2000000005c */
[----:B------:R-:W-:Y:S01]  /*10110*/  HFMA2.MMA R29, R18, R35, R93 ;  /* 0x00000023121d7235 */ /* 0x000fe2000000005d */
[----:B------:R-:W-:Y:S01]  /*10120*/  HADD2 R93, R88, -1028, -1028 ;  /* 0xe404e404585d7430 */ /* 0x000fe20000000000 */
[----:B------:R-:W-:Y:S01]  /*10130*/  LOP3.LUT R43, R43, 0x64006400, RZ, 0xfc, !PT ;  /* 0x640064002b2b7812 */ /* 0x000fe200078efcff */
[----:B------:R-:W-:Y:S01]  /*10140*/  HFMA2 R30, R16, R35, R30 ;  /* 0x00000023101e7231 */ /* 0x000fe2000000001e */
[----:B------:R-:W-:Y:S01]  /*10150*/  LOP3.LUT R42, R42, 0x64006400, RZ, 0xfc, !PT ;  /* 0x640064002a2a7812 */ /* 0x000fe200078efcff */
[----:B------:R-:W-:Y:S01]  /*10160*/  HADD2 R91, R90, -1028, -1028 ;  /* 0xe404e4045a5b7430 */ /* 0x000fe20000000000 */
[-C--:B0-----:R-:W-:Y:S01]  /*10170*/  HFMA2.MMA R28, R95, R36.reuse, R28 ;  /* 0x000000245f1c7235 */ /* 0x081fe2000000001c */
[-C--:B------:R-:W-:Y:S01]  /*10180*/  HFMA2 R92, R93, R36.reuse, R92 ;  /* 0x000000245d5c7231 */ /* 0x080fe2000000005c */
[----:B------:R-:W-:Y:S01]  /*10190*/  HFMA2.MMA R29, R89, R36, R29 ;  /* 0x00000024591d7235 */ /* 0x000fe2000000001d */
[----:B------:R-:W-:Y:S01]  /*101a0*/  HFMA2 R36, R91, R36, R30 ;  /* 0x000000245b247231 */ /* 0x000fe2000000001e */
[----:B------:R-:W-:Y:S01]  /*101b0*/  LOP3.LUT R86, R86, 0x64006400, RZ, 0xfc, !PT ;  /* 0x6400640056567812 */ /* 0x000fe200078efcff */
[----:B------:R-:W-:-:S02]  /*101c0*/  HFMA2 R92, R12, R37, R92 ;  /* 0x000000250c5c7231 */ /* 0x000fc4000000005c */
[----:B------:R-:W-:Y:S01]  /*101d0*/  HADD2 R88, R43, -1028, -1028 ;  /* 0xe404e4042b587430 */ /* 0x000fe20000000000 */
[-C--:B------:R-:W-:Y:S01]  /*101e0*/  HFMA2.MMA R28, R14, R37.reuse, R28 ;  /* 0x000000250e1c7235 */ /* 0x080fe2000000001c */
[----:B------:R-:W-:Y:S01]  /*101f0*/  HFMA2 R3, R100, R3.H0_H0, -20, -20 ;  /* 0xcd00cd0064037431 */ /* 0x000fe20000040003 */
[----:B------:R-:W-:Y:S01]  /*10200*/  HFMA2.MMA R30, R10, R37, R29 ;  /* 0x000000250a1e7235 */ /* 0x000fe2000000001d */
[-C--:B------:R-:W-:Y:S02]  /*10210*/  HFMA2 R29, R7, R38.reuse, R92 ;  /* 0x00000026071d7231 */ /* 0x080fe4000000005c */
[----:B------:R-:W-:Y:S02]  /*10220*/  HADD2 R92, R41, -1028, -1028 ;  /* 0xe404e404295c7430 */ /* 0x000fe40000000000 */
[----:B------:R-:W-:Y:S01]  /*10230*/  HFMA2 R36, R8, R37, R36 ;  /* 0x0000002508247231 */ /* 0x000fe20000000024 */
[-C--:B------:R-:W-:Y:S01]  /*10240*/  HFMA2.MMA R28, R9, R38.reuse, R28 ;  /* 0x00000026091c7235 */ /* 0x080fe2000000001c */
[----:B------:R-:W-:Y:S01]  /*10250*/  HADD2 R90, R42, -1028, -1028 ;  /* 0xe404e4042a5a7430 */ /* 0x000fe20000000000 */
[----:B------:R-:W-:Y:S01]  /*10260*/  HFMA2.MMA R30, R5, R38, R30 ;  /* 0x00000026051e7235 */ /* 0x000fe2000000001e */
[----:B------:R-:W-:-:S02]  /*10270*/  HFMA2 R36, R3, R38, R36 ;  /* 0x0000002603247231 */ /* 0x000fc40000000024 */
[----:B------:R-:W-:Y:S02]  /*10280*/  HADD2 R86, R86, -1028, -1028 ;  /* 0xe404e40456567430 */ /* 0x000fe40000000000 */
[-C--:B------:R-:W-:Y:S01]  /*10290*/  HFMA2 R29, R90, R39.reuse, R29 ;  /* 0x000000275a1d7231 */ /* 0x080fe2000000001d */
[-C--:B------:R-:W-:Y:S01]  /*102a0*/  HFMA2.MMA R28, R92, R39.reuse, R28 ;  /* 0x000000275c1c7235 */ /* 0x080fe2000000001c */
[----:B------:R-:W-:Y:S01]  /*102b0*/  HFMA2 R36, R86, R39, R36 ;  /* 0x0000002756247231 */ /* 0x000fe20000000024 */
[----:B------:R-:W-:Y:S01]  /*102c0*/  HFMA2.MMA R30, R88, R39, R30 ;  /* 0x00000027581e7235 */ /* 0x000fe2000000001e */
[----:B------:R-:W-:Y:S02]  /*102d0*/  HADD2 R29, R29.H0_H0, R29.H1_H1 ;  /* 0x3000001d1d1d7230 */ /* 0x000fe40000000800 */
[----:B------:R-:W-:-:S05]  /*102e0*/  HADD2 R36, R36.H0_H0, R36.H1_H1 ;  /* 0x3000002424247230 */ /* 0x000fca0000000800 */
        /* <DEDUP_REMOVED lines=212> */
[----:B------:R-:W-:-:S06]  /*11030*/  HFMA2.MMA R73, R21, R36, R73 ;  /* 0x0000002415497235 */ /* 0x000fcc0000000049 */
        /* <DEDUP_REMOVED lines=10> */
[----:B------:R-:W-:Y:S01]  /*110e0*/  HFMA2.MMA R73, R18, R39, R73 ;  /* 0x0000002712497235 */ /* 0x000fe20000000049 */
[----:B------:R-:W-:-:S05]  /*110f0*/  HADD2 R22, R4.H0_H0, R4.H1_H1 ;  /* 0x3000000404167230 */ /* 0x000fca0000000800 */
        /* <DEDUP_REMOVED lines=14> */
.L_x_292:
[----:B------:R-:W-:Y:S01]  /*111e0*/  IADD3 R63, R63, 0x20, RZ ;  /* 0x000000203f3f7810 */ /* 0x000fe20007ffe0ff */
[----:B------:R-:W-:Y:S01]  /*111f0*/  UIADD3 UR4, UR4, 0x40, URZ ;  /* 0x0000004004047890 */ /* 0x000fe2000fffe03f */
[----:B-----5:R-:W-:Y:S02]  /*11200*/  IMAD.WIDE R8, R59, 0x4, R98 ;  /* 0x000000043b087825 */ /* 0x020fe400078e0262 */
[C---:B------:R-:W-:Y:S02]  /*11210*/  ISETP.GE.AND P0, PT, R63.reuse, UR5, PT ;  /* 0x000000053f007c0c */ /* 0x040fe4000bf06270 */
[----:B------:R-:W-:-:S13]  /*11220*/  ISETP.LT.AND P2, PT, R63, R61, PT ;  /* 0x0000003d3f00720c */ /* 0x000fda0003f41270 */
[----:B------:R-:W-:Y:S05]  /*11230*/  @!P0 BRA P2, `(.L_x_293) ;  /* 0xffffffdc00388947 */ /* 0x000fea000103ffff */
.L_x_291:
[----:B------:R-:W-:Y:S05]  /*11240*/  @!P1 EXIT ;  /* 0x000000000000994d */ /* 0x000fea0003800000 */
[----:B------:R-:W1:Y:S01]  /*11250*/  S2R R0, SR_CTAID.X ;  /* 0x0000000000007919 */ /* 0x000e620000002500 */
[----:B------:R-:W2:Y:S01]  /*11260*/  S2UR UR4, SR_CTAID.Y ;  /* 0x00000000000479c3 */ /* 0x000ea20000002600 */
[----:B------:R-:W1:Y:S07]  /*11270*/  S2R R3, SR_TID.X ;  /* 0x0000000000037919 */ /* 0x000e6e0000002100 */
[----:B------:R-:W3:Y:S01]  /*11280*/  LDC.64 R4, c[0x0][0x230] ;  /* 0x00008c00ff047b82 */ /* 0x000ee20000000a00 */
[----:B--2---:R-:W-:Y:S01]  /*11290*/  USHF.L.U32 UR4, UR4, 0x2, URZ ;  /* 0x0000000204047899 */ /* 0x004fe2000800063f */
[----:B-1----:R-:W-:-:S04]  /*112a0*/  LEA R0, R0, R3, 0x6 ;  /* 0x0000000300007211 */ /* 0x002fc800078e30ff */
[----:B------:R-:W-:-:S05]  /*112b0*/  SHF.L.U32 R0, R0, 0x2, RZ ;  /* 0x0000000200007819 */ /* 0x000fca00000006ff */
[----:B------:R-:W-:-:S04]  /*112c0*/  IMAD R3, R59, UR4, R0 ;  /* 0x000000043b037c24 */ /* 0x000fc8000f8e0200 */
[----:B---3--:R-:W-:-:S05]  /*112d0*/  IMAD.WIDE R4, R3, 0x2, R4 ;  /* 0x0000000203047825 */ /* 0x008fca00078e0204 */
[----:B------:R1:W-:Y:S01]  /*112e0*/  ATOM.E.ADD.F16x2.RN.STRONG.GPU P0, RZ, desc[UR6][R4.64], R57 ;  /* 0x0000003904ff79a2 */ /* 0x0003e2000810e1c6 */
[----:B------:R-:W-:Y:S04]  /*112f0*/  BSSY B0, `(.L_x_294) ;  /* 0x000000f000007945 */ /* 0x000fe80003800000 */
[----:B-1----:R-:W-:Y:S05]  /*11300*/  @P0 BRA `(.L_x_295) ;  /* 0x0000000000340947 */ /* 0x002fea0003800000 */
[----:B------:R-:W1:Y:S02]  /*11310*/  QSPC.E.S P0, RZ, [R4] ;  /* 0x0000000004ff73aa */ /* 0x000e640000000500 */
[----:B-1----:R-:W-:Y:S05]  /*11320*/  @!P0 BRA `(.L_x_296) ;  /* 0x0000000000208947 */ /* 0x002fea0003800000 */
[----:B------:R-:W-:-:S04]  /*11330*/  MOV R2, R4 ;  /* 0x0000000400027202 */ /* 0x000fc80000000f00 */
[----:B------:R-:W-:-:S07]  /*11340*/  MOV R0, R2 ;  /* 0x0000000200007202 */ /* 0x000fce0000000f00 */
.L_x_297:
[----:B------:R-:W1:Y:S02]  /*11350*/  LDS R2, [R0] ;  /* 0x0000000000027984 */ /* 0x000e640000000800 */
[----:B-1----:R-:W-:-:S06]  /*11360*/  HADD2 R3, R2, R57 ;  /* 0x0000003902037230 */ /* 0x002fcc0000000000 */
[----:B------:R-:W1:Y:S02]  /*11370*/  ATOMS.CAST.SPIN R3, [R0], R2, R3 ;  /* 0x000000020003738d */ /* 0x000e640001800003 */
[----:B-1----:R-:W-:-:S13]  /*11380*/  ISETP.EQ.U32.AND P0, PT, R3, 0x1, PT ;  /* 0x000000010300780c */ /* 0x002fda0003f02070 */
[----:B------:R-:W-:Y:S05]  /*11390*/  @!P0 BRA `(.L_x_297) ;  /* 0xfffffffc00ec8947 */ /* 0x000fea000383ffff */
[----:B------:R-:W-:Y:S05]  /*113a0*/  BRA `(.L_x_295) ;  /* 0x00000000000c7947 */ /* 0x000fea0003800000 */
.L_x_296:
[----:B------:R-:W2:Y:S02]  /*113b0*/  LD.E R0, desc[UR6][R4.64] ;  /* 0x0000000604007980 */ /* 0x000ea4000c101900 */
[----:B--2---:R-:W-:-:S05]  /*113c0*/  IADD3 R3, R57, R0, RZ ;  /* 0x0000000039037210 */ /* 0x004fca0007ffe0ff */
[----:B------:R1:W-:Y:S02]  /*113d0*/  ST.E desc[UR6][R4.64], R3 ;  /* 0x0000000304007985 */ /* 0x0003e4000c101906 */
.L_x_295:
[----:B------:R-:W-:Y:S05]  /*113e0*/  BSYNC B0 ;  /* 0x0000000000007941 */ /* 0x000fea0003800000 */
.L_x_294:
[----:B------:R2:W-:Y:S01]  /*113f0*/  ATOM.E.ADD.F16x2.RN.STRONG.GPU P0, RZ, desc[UR6][R4.64+0x4], R56 ;  /* 0x0000043804ff79a2 */ /* 0x0005e2000810e1c6 */
[----:B------:R-:W-:Y:S04]  /*11400*/  BSSY B0, `(.L_x_298) ;  /* 0x000000f000007945 */ /* 0x000fe80003800000 */
[----:B--2---:R-:W-:Y:S05]  /*11410*/  @P0 BRA `(.L_x_299) ;  /* 0x0000000000340947 */ /* 0x004fea0003800000 */
[----:B------:R-:W2:Y:S02]  /*11420*/  QSPC.E.S P0, RZ, [R4+0x4] ;  /* 0x0000040004ff73aa */ /* 0x000ea40000000500 */
[----:B--2---:R-:W-:Y:S05]  /*11430*/  @!P0 BRA `(.L_x_300) ;  /* 0x0000000000208947 */ /* 0x004fea0003800000 */
[----:B------:R-:W-:-:S04]  /*11440*/  MOV R2, R4 ;  /* 0x0000000400027202 */ /* 0x000fc80000000f00 */
[----:B------:R-:W-:-:S07]  /*11450*/  MOV R0, R2 ;  /* 0x0000000200007202 */ /* 0x000fce0000000f00 */
.L_x_301:
[----:B------:R-:W1:Y:S02]  /*11460*/  LDS R2, [R0+0x4] ;  /* 0x0000040000027984 */ /* 0x000e640000000800 */
[----:B-1----:R-:W-:-:S10]  /*11470*/  HFMA2.MMA R3, R2, 1, 1, R56 ;  /* 0x3c003c0002037835 */ /* 0x002fd40000000038 */
[----:B------:R-:W1:Y:S02]  /*11480*/  ATOMS.CAST.SPIN R3, [R0+0x4], R2, R3 ;  /* 0x000004020003738d */ /* 0x000e640001800003 */
[----:B-1----:R-:W-:-:S13]  /*11490*/  ISETP.EQ.U32.AND P0, PT, R3, 0x1, PT ;  /* 0x000000010300780c */ /* 0x002fda0003f02070 */
[----:B------:R-:W-:Y:S05]  /*114a0*/  @!P0 BRA `(.L_x_301) ;  /* 0xfffffffc00ec8947 */ /* 0x000fea000383ffff */
[----:B------:R-:W-:Y:S05]  /*114b0*/  BRA `(.L_x_299) ;  /* 0x00000000000c7947 */ /* 0x000fea0003800000 */
.L_x_300:
[----:B------:R-:W1:Y:S02]  /*114c0*/  LD.E R0, desc[UR6][R4.64+0x4] ;  /* 0x0000040604007980 */ /* 0x000e64000c101900 */
[----:B-1----:R-:W-:-:S05]  /*114d0*/  IADD3 R3, R56, R0, RZ ;  /* 0x0000000038037210 */ /* 0x002fca0007ffe0ff */
[----:B------:R2:W-:Y:S02]  /*114e0*/  ST.E desc[UR6][R4.64+0x4], R3 ;  /* 0x0000040304007985 */ /* 0x0005e4000c101906 */
.L_x_299:
[----:B------:R-:W-:Y:S05]  /*114f0*/  BSYNC B0 ;  /* 0x0000000000007941 */ /* 0x000fea0003800000 */
.L_x_298:
[----:B------:R-:W-:-:S13]  /*11500*/  ISETP.GE.AND P0, PT, R60, 0x2, PT ;  /* 0x000000023c00780c */ /* 0x000fda0003f06270 */
[----:B------:R-:W-:Y:S05]  /*11510*/  @!P0 EXIT ;  /* 0x000000000000894d */ /* 0x000fea0003800000 */
[----:B-12---:R-:W-:-:S05]  /*11520*/  IMAD.WIDE R4, R59, 0x2, R4 ;  /* 0x000000023b047825 */ /* 0x006fca00078e0204 */
[----:B------:R1:W-:Y:S01]  /*11530*/  ATOM.E.ADD.F16x2.RN.STRONG.GPU P0, RZ, desc[UR6][R4.64], R55 ;  /* 0x0000003704ff79a2 */ /* 0x0003e2000810e1c6 */
[----:B------:R-:W-:Y:S04]  /*11540*/  BSSY B0, `(.L_x_302) ;  /* 0x000000f000007945 */ /* 0x000fe80003800000 */
[----:B-1----:R-:W-:Y:S05]  /*11550*/  @P0 BRA `(.L_x_303) ;  /* 0x0000000000340947 */ /* 0x002fea0003800000 */
[----:B------:R-:W1:Y:S02]  /*11560*/  QSPC.E.S P0, RZ, [R4] ;  /* 0x0000000004ff73aa */ /* 0x000e640000000500 */
[----:B-1----:R-:W-:Y:S05]  /*11570*/  @!P0 BRA `(.L_x_304) ;  /* 0x0000000000208947 */ /* 0x002fea0003800000 */
[----:B------:R-:W-:-:S04]  /*11580*/  MOV R2, R4 ;  /* 0x0000000400027202 */ /* 0x000fc80000000f00 */
[----:B------:R-:W-:-:S07]  /*11590*/  MOV R0, R2 ;  /* 0x0000000200007202 */ /* 0x000fce0000000f00 */
.L_x_305:
[----:B------:R-:W1:Y:S02]  /*115a0*/  LDS R2, [R0] ;  /* 0x0000000000027984 */ /* 0x000e640000000800 */
[----:B-1----:R-:W-:-:S06]  /*115b0*/  HADD2 R3, R2, R55 ;  /* 0x0000003702037230 */ /* 0x002fcc0000000000 */
[----:B------:R-:W1:Y:S02]  /*115c0*/  ATOMS.CAST.SPIN R3, [R0], R2, R3 ;  /* 0x000000020003738d */ /* 0x000e640001800003 */
[----:B-1----:R-:W-:-:S13]  /*115d0*/  ISETP.EQ.U32.AND P0, PT, R3, 0x1, PT ;  /* 0x000000010300780c */ /* 0x002fda0003f02070 */
[----:B------:R-:W-:Y:S05]  /*115e0*/  @!P0 BRA `(.L_x_305) ;  /* 0xfffffffc00ec8947 */ /* 0x000fea000383ffff */
[----:B------:R-:W-:Y:S05]  /*115f0*/  BRA `(.L_x_303) ;  /* 0x00000000000c7947 */ /* 0x000fea0003800000 */
.L_x_304:
[----:B------:R-:W2:Y:S02]  /*11600*/  LD.E R0, desc[UR6][R4.64] ;  /* 0x0000000604007980 */ /* 0x000ea4000c101900 */
[----:B--2---:R-:W-:-:S05]  /*11610*/  IADD3 R3, R55, R0, RZ ;  /* 0x0000000037037210 */ /* 0x004fca0007ffe0ff */
[----:B------:R1:W-:Y:S02]  /*11620*/  ST.E desc[UR6][R4.64], R3 ;  /* 0x0000000304007985 */ /* 0x0003e4000c101906 */
.L_x_303:
[----:B------:R-:W-:Y:S05]  /*11630*/  BSYNC B0 ;  /* 0x0000000000007941 */ /* 0x000fea0003800000 */
.L_x_302:
[----:B------:R2:W-:Y:S01]  /*11640*/  ATOM.E.ADD.F16x2.RN.STRONG.GPU P0, RZ, desc[UR6][R4.64+0x4], R54 ;  /* 0x0000043604ff79a2 */ /* 0x0005e2000810e1c6 */
[----:B------:R-:W-:Y:S04]  /*11650*/  BSSY B0, `(.L_x_306) ;  /* 0x000000f000007945 */ /* 0x000fe80003800000 */
[----:B--2---:R-:W-:Y:S05]  /*11660*/  @P0 BRA `(.L_x_307) ;  /* 0x0000000000340947 */ /* 0x004fea0003800000 */
[----:B------:R-:W2:Y:S02]  /*11670*/  QSPC.E.S P0, RZ, [R4+0x4] ;  /* 0x0000040004ff73aa */ /* 0x000ea40000000500 */
[----:B--2---:R-:W-:Y:S05]  /*11680*/  @!P0 BRA `(.L_x_308) ;  /* 0x0000000000208947 */ /* 0x004fea0003800000 */
[----:B------:R-:W-:-:S04]  /*11690*/  MOV R2, R4 ;  /* 0x0000000400027202 */ /* 0x000fc80000000f00 */
[----:B------:R-:W-:-:S07]  /*116a0*/  MOV R0, R2 ;  /* 0x0000000200007202 */ /* 0x000fce0000000f00 */
.L_x_309:
[----:B------:R-:W1:Y:S02]  /*116b0*/  LDS R2, [R0+0x4] ;  /* 0x0000040000027984 */ /* 0x000e640000000800 */
[----:B-1----:R-:W-:-:S10]  /*116c0*/  HFMA2.MMA R3, R2, 1, 1, R54 ;  /* 0x3c003c0002037835 */ /* 0x002fd40000000036 */
[----:B------:R-:W1:Y:S02]  /*116d0*/  ATOMS.CAST.SPIN R3, [R0+0x4], R2, R3 ;  /* 0x000004020003738d */ /* 0x000e640001800003 */
[----:B-1----:R-:W-:-:S13]  /*116e0*/  ISETP.EQ.U32.AND P0, PT, R3, 0x1, PT ;  /* 0x000000010300780c */ /* 0x002fda0003f02070 */
[----:B------:R-:W-:Y:S05]  /*116f0*/  @!P0 BRA `(.L_x_309) ;  /* 0xfffffffc00ec8947 */ /* 0x000fea000383ffff */
[----:B------:R-:W-:Y:S05]  /*11700*/  BRA `(.L_x_307) ;  /* 0x00000000000c7947 */ /* 0x000fea0003800000 */
.L_x_308:
[----:B------:R-:W1:Y:S02]  /*11710*/  LD.E R0, desc[UR6][R4.64+0x4] ;  /* 0x0000040604007980 */ /* 0x000e64000c101900 */
[----:B-1----:R-:W-:-:S05]  /*11720*/  IADD3 R3, R54, R0, RZ ;  /* 0x0000000036037210 */ /* 0x002fca0007ffe0ff */
[----:B------:R2:W-:Y:S02]  /*11730*/  ST.E desc[UR6][R4.64+0x4], R3 ;  /* 0x0000040304007985 */ /* 0x0005e4000c101906 */
.L_x_307:
[----:B------:R-:W-:Y:S05]  /*11740*/  BSYNC B0 ;  /* 0x0000000000007941 */ /* 0x000fea0003800000 */
.L_x_306:
[----:B------:R-:W-:-:S13]  /*11750*/  ISETP.NE.AND P0, PT, R60, 0x2, PT ;  /* 0x000000023c00780c */ /* 0x000fda0003f05270 */
        /* <DEDUP_REMOVED lines=9> */
.L_x_313:
[----:B------:R-:W1:Y:S02]  /*117f0*/  LDS R2, [R0] ;  /* 0x0000000000027984 */ /* 0x000e640000000800 */
[----:B-1----:R-:W-:-:S06]  /*11800*/  HADD2 R3, R2, R53 ;  /* 0x0000003502037230 */ /* 0x002fcc0000000000 */
[----:B------:R-:W1:Y:S02]  /*11810*/  ATOMS.CAST.SPIN R3, [R0], R2, R3 ;  /* 0x000000020003738d */ /* 0x000e640001800003 */
[----:B-1----:R-:W-:-:S13]  /*11820*/  ISETP.EQ.U32.AND P0, PT, R3, 0x1, PT ;  /* 0x000000010300780c */ /* 0x002fda0003f02070 */
[----:B------:R-:W-:Y:S05]  /*11830*/  @!P0 BRA `(.L_x_313) ;  /* 0xfffffffc00ec8947 */ /* 0x000fea000383ffff */
[----:B------:R-:W-:Y:S05]  /*11840*/  BRA `(.L_x_311) ;  /* 0x00000000000c7947 */ /* 0x000fea0003800000 */
.L_x_312:
[----:B------:R-:W2:Y:S02]  /*11850*/  LD.E R0, desc[UR6][R4.64] ;  /* 0x0000000604007980 */ /* 0x000ea4000c101900 */
[----:B--2---:R-:W-:-:S05]  /*11860*/  IADD3 R3, R53, R0, RZ ;  /* 0x0000000035037210 */ /* 0x004fca0007ffe0ff */
[----:B------:R1:W-:Y:S02]  /*11870*/  ST.E desc[UR6][R4.64], R3 ;  /* 0x0000000304007985 */ /* 0x0003e4000c101906 */
.L_x_311:
[----:B------:R-:W-:Y:S05]  /*11880*/  BSYNC B0 ;  /* 0x0000000000007941 */ /* 0x000fea0003800000 */
.L_x_310:
[----:B------:R2:W-:Y:S01]  /*11890*/  ATOM.E.ADD.F16x2.RN.STRONG.GPU P0, RZ, desc[UR6][R4.64+0x4], R52 ;  /* 0x0000043404ff79a2 */ /* 0x0005e2000810e1c6 */
[----:B------:R-:W-:Y:S04]  /*118a0*/  BSSY B0, `(.L_x_314) ;  /* 0x000000f000007945 */ /* 0x000fe80003800000 */
[----:B--2---:R-:W-:Y:S05]  /*118b0*/  @P0 BRA `(.L_x_315) ;  /* 0x0000000000340947 */ /* 0x004fea0003800000 */
[----:B------:R-:W2:Y:S02]  /*118c0*/  QSPC.E.S P0, RZ, [R4+0x4] ;  /* 0x0000040004ff73aa */ /* 0x000ea40000000500 */
[----:B--2---:R-:W-:Y:S05]  /*118d0*/  @!P0 BRA `(.L_x_316) ;  /* 0x0000000000208947 */ /* 0x004fea0003800000 */
[----:B------:R-:W-:-:S04]  /*118e0*/  MOV R2, R4 ;  /* 0x0000000400027202 */ /* 0x000fc80000000f00 */
[----:B------:R-:W-:-:S07]  /*118f0*/  MOV R0, R2 ;  /* 0x0000000200007202 */ /* 0x000fce0000000f00 */
.L_x_317:
[----:B------:R-:W1:Y:S02]  /*11900*/  LDS R2, [R0+0x4] ;  /* 0x0000040000027984 */ /* 0x000e640000000800 */
[----:B-1----:R-:W-:-:S10]  /*11910*/  HFMA2.MMA R3, R2, 1, 1, R52 ;  /* 0x3c003c0002037835 */ /* 0x002fd40000000034 */
[----:B------:R-:W1:Y:S02]  /*11920*/  ATOMS.CAST.SPIN R3, [R0+0x4], R2, R3 ;  /* 0x000004020003738d */ /* 0x000e640001800003 */
[----:B-1----:R-:W-:-:S13]  /*11930*/  ISETP.EQ.U32.AND P0, PT, R3, 0x1, PT ;  /* 0x000000010300780c */ /* 0x002fda0003f02070 */
[----:B------:R-:W-:Y:S05]  /*11940*/  @!P0 BRA `(.L_x_317) ;  /* 0xfffffffc00ec8947 */ /* 0x000fea000383ffff */
[----:B------:R-:W-:Y:S05]  /*11950*/  BRA `(.L_x_315) ;  /* 0x00000000000c7947 */ /* 0x000fea0003800000 */
.L_x_316:
[----:B------:R-:W1:Y:S02]  /*11960*/  LD.E R0, desc[UR6][R4.64+0x4] ;  /* 0x0000040604007980 */ /* 0x000e64000c101900 */
[----:B-1----:R-:W-:-:S05]  /*11970*/  IADD3 R3, R52, R0, RZ ;  /* 0x0000000034037210 */ /* 0x002fca0007ffe0ff */
[----:B------:R2:W-:Y:S02]  /*11980*/  ST.E desc[UR6][R4.64+0x4], R3 ;  /* 0x0000040304007985 */ /* 0x0005e4000c101906 */
.L_x_315:
[----:B------:R-:W-:Y:S05]  /*11990*/  BSYNC B0 ;  /* 0x0000000000007941 */ /* 0x000fea0003800000 */
.L_x_314:
        /* <DEDUP_REMOVED lines=10> */
.L_x_321:
[----:B------:R-:W1:Y:S02]  /*11a40*/  LDS R2, [R0] ;  /* 0x0000000000027984 */ /* 0x000e640000000800 */
[----:B-1----:R-:W-:-:S06]  /*11a50*/  HADD2 R3, R2, R51 ;  /* 0x0000003302037230 */ /* 0x002fcc0000000000 */
[----:B------:R-:W1:Y:S02]  /*11a60*/  ATOMS.CAST.SPIN R3, [R0], R2, R3 ;  /* 0x000000020003738d */ /* 0x000e640001800003 */
[----:B-1----:R-:W-:-:S13]  /*11a70*/  ISETP.EQ.U32.AND P0, PT, R3, 0x1, PT ;  /* 0x000000010300780c */ /* 0x002fda0003f02070 */
[----:B------:R-:W-:Y:S05]  /*11a80*/  @!P0 BRA `(.L_x_321) ;  /* 0xfffffffc00ec8947 */ /* 0x000fea000383ffff */
[----:B------:R-:W-:Y:S05]  /*11a90*/  BRA `(.L_x_319) ;  /* 0x00000000000c7947 */ /* 0x000fea0003800000 */
.L_x_320:
[----:B------:R-:W2:Y:S02]  /*11aa0*/  LD.E R0, desc[UR6][R4.64] ;  /* 0x0000000604007980 */ /* 0x000ea4000c101900 */
[----:B--2---:R-:W-:-:S05]  /*11ab0*/  IADD3 R3, R51, R0, RZ ;  /* 0x0000000033037210 */ /* 0x004fca0007ffe0ff */
[----:B------:R1:W-:Y:S02]  /*11ac0*/  ST.E desc[UR6][R4.64], R3 ;  /* 0x0000000304007985 */ /* 0x0003e4000c101906 */
.L_x_319:
[----:B------:R-:W-:Y:S05]  /*11ad0*/  BSYNC B0 ;  /* 0x0000000000007941 */ /* 0x000fea0003800000 */
.L_x_318:
[----:B------:R2:W-:Y:S02]  /*11ae0*/  ATOM.E.ADD.F16x2.RN.STRONG.GPU P0, RZ, desc[UR6][R4.64+0x4], R50 ;  /* 0x0000043204ff79a2 */ /* 0x0005e4000810e1c6 */
[----:B--2---:R-:W-:Y:S05]  /*11af0*/  @P0 EXIT ;  /* 0x000000000000094d */ /* 0x004fea0003800000 */
[----:B------:R-:W2:Y:S02]  /*11b00*/  QSPC.E.S P0, RZ, [R4+0x4] ;  /* 0x0000040004ff73aa */ /* 0x000ea40000000500 */
[----:B--2---:R-:W-:Y:S05]  /*11b10*/  @!P0 BRA `(.L_x_322) ;  /* 0x0000000000208947 */ /* 0x004fea0003800000 */
[----:B------:R-:W-:-:S04]  /*11b20*/  MOV R2, R4 ;  /* 0x0000000400027202 */ /* 0x000fc80000000f00 */
[----:B------:R-:W-:-:S07]  /*11b30*/  MOV R0, R2 ;  /* 0x0000000200007202 */ /* 0x000fce0000000f00 */
.L_x_323:
[----:B------:R-:W1:Y:S02]  /*11b40*/  LDS R2, [R0+0x4] ;  /* 0x0000040000027984 */ /* 0x000e640000000800 */
[----:B-1----:R-:W-:-:S10]  /*11b50*/  HFMA2.MMA R3, R2, 1, 1, R50 ;  /* 0x3c003c0002037835 */ /* 0x002fd40000000032 */
[----:B------:R-:W1:Y:S02]  /*11b60*/  ATOMS.CAST.SPIN R3, [R0+0x4], R2, R3 ;  /* 0x000004020003738d */ /* 0x000e640001800003 */
[----:B-1----:R-:W-:-:S13]  /*11b70*/  ISETP.EQ.U32.AND P0, PT, R3, 0x1, PT ;  /* 0x000000010300780c */ /* 0x002fda0003f02070 */
[----:B------:R-:W-:Y:S05]  /*11b80*/  @!P0 BRA `(.L_x_323) ;  /* 0xfffffffc00ec8947 */ /* 0x000fea000383ffff */
[----:B------:R-:W-:Y:S05]  /*11b90*/  EXIT ;  /* 0x000000000000794d */ /* 0x000fea0003800000 */
.L_x_322:
[----:B------:R-:W1:Y:S02]  /*11ba0*/  LD.E R0, desc[UR6][R4.64+0x4] ;  /* 0x0000040604007980 */ /* 0x000e64000c101900 */
[----:B-1----:R-:W-:-:S05]  /*11bb0*/  IADD3 R3, R50, R0, RZ ;  /* 0x0000000032037210 */ /* 0x002fca0007ffe0ff */
[----:B------:R-:W-:Y:S01]  /*11bc0*/  ST.E desc[UR6][R4.64+0x4], R3 ;  /* 0x0000040304007985 */ /* 0x000fe2000c101906 */
[----:B------:R-:W-:Y:S05]  /*11bd0*/  EXIT ;  /* 0x000000000000794d */ /* 0x000fea0003800000 */
.L_x_324:
        /* <DEDUP_REMOVED lines=10> */
.L_x_4159:


//--------------------- .text._Z23gemm_half_q_half_kernelILi4ELi176ELb0ELb0ELi64EEvPK6__halfPKjS4_S2_PS0_iiiiPKtS7_iiiiiibS2_i --------------------------
	.section	.text._Z23gemm_half_q_half_kernelILi4ELi176ELb0ELb0ELi64EEvPK6__halfPKjS4_S2_PS0_iiiiPKtS7_iiiiiibS2_i,"ax",@progbits
	.align	128
        .global         _Z23gemm_half_q_half_kernelILi4ELi176ELb0ELb0ELi64EEvPK6__halfPKjS4_S2_PS0_iiiiPKtS7_iiiiiibS2_i
        .type           _Z23gemm_half_q_half_kernelILi4ELi176ELb0ELb0ELi64EEvPK6__halfPKjS4_S2_PS0_iiiiPKtS7_iiiiiibS2_i,@function
        .size           _Z23gemm_half_q_half_kernelILi4ELi176ELb0ELb0ELi64EEvPK6__halfPKjS4_S2_PS0_iiiiPKtS7_iiiiiibS2_i,(.L_x_4160 - _Z23gemm_half_q_half_kernelILi4ELi176ELb0ELb0ELi64EEvPK6__halfPKjS4_S2_PS0_iiiiPKtS7_iiiiiibS2_i)
        .other          _Z23gemm_half_q_half_kernelILi4ELi176ELb0ELb0ELi64EEvPK6__halfPKjS4_S2_PS0_iiiiPKtS7_iiiiiibS2_i,@"STO_CUDA_ENTRY STV_DEFAULT"
_Z23gemm_half_q_half_kernelILi4ELi176ELb0ELb0ELi64EEvPK6__halfPKjS4_S2_PS0_iiiiPKtS7_iiiiiibS2_i:
.text._Z23gemm_half_q_half_kernelILi4ELi176ELb0ELb0ELi64EEvPK6__halfPKjS4_S2_PS0_iiiiPKtS7_iiiiiibS2_i:
        /* <DEDUP_REMOVED lines=38> */
.L_x_329:
        /* <DEDUP_REMOVED lines=37> */
.L_x_328:
        /* <DEDUP_REMOVED lines=24> */
.L_x_330:
        /* <DEDUP_REMOVED lines=14> */
.L_x_327:
        /* <DEDUP_REMOVED lines=10> */
.L_x_332:
        /* <DEDUP_REMOVED lines=37> */
.L_x_331:
        /* <DEDUP_REMOVED lines=24> */
.L_x_333:
        /* <DEDUP_REMOVED lines=13> */
.L_x_326:
[----:B------:R-:W-:Y:S05]  /*0c50*/  BSYNC B0 ;  /* 0x0000000000007941 */ /* 0x000fea0003800000 */
.L_x_325:
[----:B------:R-:W-:Y:S02]  /*0c60*/  ULDC UR4, c[0x0][0x23c] ;  /* 0x00008f0000047ab9 */ /* 0x000fe40000000800 */
[----:B------:R-:W-:-:S04]  /*0c70*/  MOV R43, UR4 ;  /* 0x00000004002b7c02 */ /* 0x000fc80008000f00 */
[----:B------:R-:W-:-:S13]  /*0c80*/  ISETP.GE.AND P0, PT, R8, R43, PT ;  /* 0x0000002b0800720c */ /* 0x000fda0003f06270 */
[----:B------:R-:W-:Y:S05]  /*0c90*/  @P0 EXIT ;  /* 0x000000000000094d */ /* 0x000fea0003800000 */
[----:B-----5:R-:W3:Y:S02]  /*0ca0*/  LDC.U8 R3, c[0x0][0x270] ;  /* 0x00009c00ff037b82 */ /* 0x020ee40000000000 */
[----:B---3--:R-:W-:-:S04]  /*0cb0*/  PRMT R3, R3, 0x8880, RZ ;  /* 0x0000888003037816 */ /* 0x008fc800000000ff */
        /* <DEDUP_REMOVED lines=11> */
.L_x_336:
[----:B---3--:R-:W-:Y:S02]  /*0d70*/  LEA R2, R0, R9, 0x2 ;  /* 0x0000000900027211 */ /* 0x008fe400078e10ff */
[----:B------:R-:W-:Y:S02]  /*0d80*/  IADD3 R9, R9, 0x4, RZ ;  /* 0x0000000409097810 */ /* 0x000fe40007ffe0ff */
[C---:B------:R-:W-:Y:S01]  /*0d90*/  IADD3 R4, R2.reuse, 0x1, RZ ;  /* 0x0000000102047810 */ /* 0x040fe20007ffe0ff */
[CCC-:B------:R-:W-:Y:S01]  /*0da0*/  IMAD R3, R2.reuse, R43.reuse, R8.reuse ;  /* 0x0000002b02037224 */ /* 0x1c0fe200078e0208 */
[C---:B-12---:R-:W-:Y:S02]  /*0db0*/  IADD3 R6, R2.reuse, 0x2, RZ ;  /* 0x0000000202067810 */ /* 0x046fe40007ffe0ff */
[----:B------:R-:W-:Y:S01]  /*0dc0*/  IADD3 R10, R2, 0x3, RZ ;  /* 0x00000003020a7810 */ /* 0x000fe20007ffe0ff */
[-CC-:B------:R-:W-:Y:S01]  /*0dd0*/  IMAD R5, R4, R43.reuse, R8.reuse ;  /* 0x0000002b04057224 */ /* 0x180fe200078e0208 */
        /* <DEDUP_REMOVED lines=12> */
.L_x_335:
[----:B---3--:R-:W-:-:S04]  /*0ea0*/  IADD3 R2, R48, -R9, RZ ;  /* 0x8000000930027210 */ /* 0x008fc80007ffe0ff */
[----:B------:R-:W-:-:S13]  /*0eb0*/  ISETP.GT.AND P2, PT, R2, 0x1, PT ;  /* 0x000000010200780c */ /* 0x000fda0003f44270 */
[----:B------:R-:W-:Y:S05]  /*0ec0*/  @!P2 BRA `(.L_x_337) ;  /* 0x00000000002ca947 */ /* 0x000fea0003800000 */
[----:B-12---:R-:W1:Y:S01]  /*0ed0*/  LDC.64 R4, c[0x0][0x230] ;  /* 0x00008c00ff047b82 */ /* 0x006e620000000a00 */
[----:B------:R-:W-:Y:S02]  /*0ee0*/  LEA R2, R0, R9, 0x2 ;  /* 0x0000000900027211 */ /* 0x000fe400078e10ff */
[----:B------:R-:W-:Y:S02]  /*0ef0*/  PLOP3.LUT P0, PT, PT, PT, PT, 0x8, 0x0 ;  /* 0x000000000000781c */ /* 0x000fe40003f0e170 */
[C---:B------:R-:W-:Y:S01]  /*0f00*/  IADD3 R6, R2.reuse, 0x1, RZ ;  /* 0x0000000102067810 */ /* 0x040fe20007ffe0ff */
[----:B------:R-:W-:Y:S01]  /*0f10*/  IMAD R3, R2, R43, R8 ;  /* 0x0000002b02037224 */ /* 0x000fe200078e0208 */
[----:B------:R-:W-:-:S03]  /*0f20*/  IADD3 R9, R9, 0x2, RZ ;  /* 0x0000000209097810 */ /* 0x000fc60007ffe0ff */
[----:B0-----:R-:W-:Y:S02]  /*0f30*/  IMAD R7, R6, R43, R8 ;  /* 0x0000002b06077224 */ /* 0x001fe400078e0208 */
[----:B-1----:R-:W-:-:S04]  /*0f40*/  IMAD.WIDE R2, R3, 0x2, R4 ;  /* 0x0000000203027825 */ /* 0x002fc800078e0204 */
[----:B------:R-:W-:Y:S01]  /*0f50*/  IMAD.WIDE R4, R7, 0x2, R4 ;  /* 0x0000000207047825 */ /* 0x000fe200078e0204 */
[----:B------:R3:W-:Y:S04]  /*0f60*/  STG.E.64 desc[UR6][R2.64], RZ ;  /* 0x000000ff02007986 */ /* 0x0007e8000c101b06 */
[----:B------:R3:W-:Y:S02]  /*0f70*/  STG.E.64 desc[UR6][R4.64], RZ ;  /* 0x000000ff04007986 */ /* 0x0007e4000c101b06 */
.L_x_337:
[----:B------:R-:W-:-:S13]  /*0f80*/  ISETP.LT.OR P0, PT, R9, R48, P0 ;  /* 0x000000300900720c */ /* 0x000fda0000701670 */
[----:B---3--:R-:W3:Y:S01]  /*0f90*/  @P0 LDC.64 R2, c[0x0][0x230] ;  /* 0x00008c00ff020b82 */ /* 0x008ee20000000a00 */
[----:B------:R-:W-:-:S05]  /*0fa0*/  @P0 LEA R0, R0, R9, 0x2 ;  /* 0x0000000900000211 */ /* 0x000fca00078e10ff */
[----:B-12---:R-:W-:-:S04]  /*0fb0*/  @P0 IMAD R5, R0, R43, R8 ;  /* 0x0000002b00050224 */ /* 0x006fc800078e0208 */
[----:B---3--:R-:W-:-:S05]  /*0fc0*/  @P0 IMAD.WIDE R2, R5, 0x2, R2 ;  /* 0x0000000205020825 */ /* 0x008fca00078e0202 */
[----:B------:R3:W-:Y:S02]  /*0fd0*/  @P0 STG.E.64 desc[UR6][R2.64], RZ ;  /* 0x000000ff02000986 */ /* 0x0007e4000c101b06 */
.L_x_334:
[----:B---3--:R-:W1:Y:S01]  /*0fe0*/  LDC.64 R2, c[0x0][0x248] ;  /* 0x00009200ff027b82 */ /* 0x008e620000000a00 */
[----:B0-----:R-:W-:-:S05]  /*0ff0*/  SHF.L.U32 R7, R22, 0x7, RZ ;  /* 0x0000000716077819 */ /* 0x001fca00000006ff */
[----:B-12---:R-:W-:-:S05]  /*1000*/  IMAD.WIDE R6, R7, 0x2, R2 ;  /* 0x0000000207067825 */ /* 0x006fca00078e0202 */
[----:B------:R0:W5:Y:S01]  /*1010*/  LDG.E.U16.CONSTANT R44, desc[UR6][R6.64+0x2] ;  /* 0x00000206062c7981 */ /* 0x000162000c1e9500 */
[----:B------:R-:W-:Y:S01]  /*1020*/  BAR.SYNC.DEFER_BLOCKING 0x0 ;  /* 0x0000000000007b1d */ /* 0x000fe20000010000 */
[----:B------:R-:W-:-:S13]  /*1030*/  ISETP.GE.AND P0, PT, R47, R46, PT ;  /* 0x0000002e2f00720c */ /* 0x000fda0003f06270 */
[----:B0-----:R-:W-:Y:S05]  /*1040*/  @P0 BRA `(.L_x_338) ;  /* 0x0000000000d00947 */ /* 0x001fea0003800000 */
[----:B------:R0:W5:Y:S01]  /*1050*/  LDG.E.U16.CONSTANT R0, desc[UR6][R6.64] ;  /* 0x0000000606007981 */ /* 0x000162000c1e9500 */
[----:B------:R-:W1:Y:S01]  /*1060*/  LDC.64 R4, c[0x0][0x220] ;  /* 0x00008800ff047b82 */ /* 0x000e620000000a00 */
[----:B------:R-:W-:Y:S01]  /*1070*/  SHF.R.S32.HI R11, RZ, 0x1f, R8 ;  /* 0x0000001fff0b7819 */ /* 0x000fe20000011408 */
[----:B------:R-:W-:Y:S01]  /*1080*/  HFMA2.MMA R15, -RZ, RZ, 0, 0 ;  /* 0x00000000ff0f7435 */ /* 0x000fe200000001ff */
[----:B------:R-:W-:Y:S02]  /*1090*/  SHF.L.U32 R9, R8, 0x2, RZ ;  /* 0x0000000208097819 */ /* 0x000fe400000006ff */
[----:B------:R-:W-:Y:S02]  /*10a0*/  LEA.HI R11, R11, R8, RZ, 0x3 ;  /* 0x000000080b0b7211 */ /* 0x000fe400078f18ff */
[----:B------:R-:W-:Y:S02]  /*10b0*/  MOV R17, R47 ;  /* 0x0000002f00117202 */ /* 0x000fe40000000f00 */
[----:B------:R-:W-:-:S02]  /*10c0*/  LOP3.LUT R9, R9, 0x10, RZ, 0xc0, !PT ;  /* 0x0000001009097812 */ /* 0x000fc400078ec0ff */
[----:B0-----:R-:W-:-:S07]  /*10d0*/  SHF.R.S32.HI R14, RZ, 0x3, R11 ;  /* 0x00000003ff0e7819 */ /* 0x001fce000001140b */
.L_x_339:
        /* <DEDUP_REMOVED lines=28> */
[----:B0-----:R-:W-:-:S02]  /*12a0*/  IMAD R11, R6, R6, RZ ;  /* 0x00000006060b7224 */ /* 0x001fc400078e02ff */
[----:B------:R-:W-:Y:S01]  /*12b0*/  IMAD R16, R16, R16, RZ ;  /* 0x0000001010107224 */ /* 0x000fe200078e02ff */
[----:B------:R-:W-:Y:S01]  /*12c0*/  I2F.F16 R18, R18 ;  /* 0x0000001200127306 */ /* 0x000fe20000200c00 */
[----:B------:R-:W-:-:S07]  /*12d0*/  ISETP.GE.AND P2, PT, R17, R46, PT ;  /* 0x0000002e1100720c */ /* 0x000fce0003f46270 */
[----:B------:R-:W0:Y:S08]  /*12e0*/  I2F.F16 R19, R19 ;  /* 0x0000001300137306 */ /* 0x000e300000200c00 */
[----:B------:R-:W-:Y:S01]  /*12f0*/  I2F.F16 R11, R11 ;  /* 0x0000000b000b7306 */ /* 0x000fe20000200c00 */
[----:B0-----:R-:W-:-:S07]  /*1300*/  PRMT R19, R18, 0x5410, R19 ;  /* 0x0000541012137816 */ /* 0x001fce0000000013 */
[----:B------:R-:W0:Y:S01]  /*1310*/  I2F.F16 R16, R16 ;  /* 0x0000001000107306 */ /* 0x000e220000200c00 */
[----:B---3--:R-:W-:Y:S01]  /*1320*/  HMUL2 R6, R19, R10.H0_H0 ;  /* 0x2000000a13067232 */ /* 0x008fe20000000000 */
[----:B0-----:R-:W-:-:S05]  /*1330*/  PRMT R7, R16, 0x5410, R11 ;  /* 0x0000541010077816 */ /* 0x001fca000000000b */
[----:B------:R-:W-:Y:S01]  /*1340*/  HMUL2 R7, R7, R10.H0_H0 ;  /* 0x2000000a07077232 */ /* 0x000fe20000000000 */
[C---:B------:R-:W-:Y:S02]  /*1350*/  LEA R10, R15.reuse, R1, 0x3 ;  /* 0x000000010f0a7211 */ /* 0x040fe400078e18ff */
[----:B------:R-:W-:-:S03]  /*1360*/  IADD3 R15, R15, 0x1, RZ ;  /* 0x000000010f0f7810 */ /* 0x000fc60007ffe0ff */
[----:B------:R0:W-:Y:S01]  /*1370*/  STL.64 [R10], R6 ;  /* 0x000000060a007387 */ /* 0x0001e20000100a00 */
[----:B------:R-:W-:Y:S05]  /*1380*/  @!P2 BRA `(.L_x_339) ;  /* 0xfffffffc0054a947 */ /* 0x000fea000383ffff */
.L_x_338:
[----:B------:R1:W5:Y:S01]  /*1390*/  LDL.64 R94, [R1] ;  /* 0x00000000015e7983 */ /* 0x0003620000100a00 */
[----:B------:R-:W2:Y:S01]  /*13a0*/  LDC R2, c[0x0][0x25c] ;  /* 0x00009700ff027b82 */ /* 0x000ea20000000800 */
        /* <DEDUP_REMOVED lines=12> */
[C---:B--2---:R-:W-:Y:S02]  /*1470*/  ISETP.GT.AND P3, PT, R47.reuse, R2, PT ;  /* 0x000000022f00720c */ /* 0x044fe40003f64270 */
[----:B---3--:R-:W-:Y:S01]  /*1480*/  ISETP.GT.AND P5, PT, R47, R4, PT ;  /* 0x000000042f00720c */ /* 0x008fe20003fa4270 */
[----:B-1----:R-:W-:-:S12]  /*1490*/  @!P2 BRA `(.L_x_340) ;  /* 0x00000000001ca947 */ /* 0x002fd80003800000 */
[----:B0-----:R-:W0:Y:S02]  /*14a0*/  LDC R6, c[0x0][0x25c] ;  /* 0x00009700ff067b82 */ /* 0x001e240000000800 */
[----:B0-----:R-:W-:-:S04]  /*14b0*/  VIMNMX R3, R47, R6, PT ;  /* 0x000000062f037248 */ /* 0x001fc80003fe0100 */
[----:B------:R-:W-:-:S04]  /*14c0*/  IADD3 R3, R3, -UR8, RZ ;  /* 0x8000000803037c10 */ /* 0x000fc8000fffe0ff */
[----:B------:R-:W-:-:S04]  /*14d0*/  SHF.R.S32.HI R6, RZ, 0x1f, R3 ;  /* 0x0000001fff067819 */ /* 0x000fc80000011403 */
[----:B------:R-:W-:-:S04]  /*14e0*/  LEA.HI R6, R6, R3, RZ, 0x5 ;  /* 0x0000000306067211 */ /* 0x000fc800078f28ff */
[----:B------:R-:W-:-:S05]  /*14f0*/  SHF.R.S32.HI R6, RZ, 0x5, R6 ;  /* 0x00000005ff067819 */ /* 0x000fca0000011406 */
[----:B------:R-:W-:-:S07]  /*1500*/  IMAD R3, R6, 0x6, RZ ;  /* 0x0000000606037824 */ /* 0x000fce00078e02ff */
.L_x_340:
        /* <DEDUP_REMOVED lines=8> */
.L_x_341:
[----:B------:R-:W-:Y:S01]  /*1590*/  HFMA2.MMA R2, -RZ, RZ, 0, 0 ;  /* 0x00000000ff027435 */ /* 0x000fe200000001ff */
[----:B------:R-:W-:Y:S01]  /*15a0*/  MOV R5, RZ ;  /* 0x000000ff00057202 */ /* 0x000fe20000000f00 */
[----:B------:R-:W-:Y:S09]  /*15b0*/  @!P4 BRA `(.L_x_342) ;  /* 0x00000000001cc947 */ /* 0x000ff20003800000 */
[----:B0-----:R-:W0:Y:S02]  /*15c0*/  LDC R6, c[0x0][0x264] ;  /* 0x00009900ff067b82 */ /* 0x001e240000000800 */
[----:B0-----:R-:W-:-:S04]  /*15d0*/  VIMNMX R5, R47, R6, PT ;  /* 0x000000062f057248 */ /* 0x001fc80003fe0100 */
[----:B------:R-:W-:-:S04]  /*15e0*/  IADD3 R5, R5, -UR4, RZ ;  /* 0x8000000405057c10 */ /* 0x000fc8000fffe0ff */
[----:B------:R-:W-:-:S04]  /*15f0*/  SHF.R.S32.HI R6, RZ, 0x1f, R5 ;  /* 0x0000001fff067819 */ /* 0x000fc80000011405 */
[----:B------:R-:W-:-:S04]  /*1600*/  LEA.HI R6, R6, R5, RZ, 0x5 ;  /* 0x0000000506067211 */ /* 0x000fc800078f28ff */
[----:B------:R-:W-:-:S04]  /*1610*/  SHF.R.S32.HI R6, RZ, 0x5, R6 ;  /* 0x00000005ff067819 */ /* 0x000fc80000011406 */
[----:B------:R-:W-:-:S07]  /*1620*/  SHF.L.U32 R5, R6, 0x2, RZ ;  /* 0x0000000206057819 */ /* 0x000fce00000006ff */
.L_x_342:
        /* <DEDUP_REMOVED lines=8> */
.L_x_343:
[----:B0-----:R-:W-:Y:S01]  /*16b0*/  HFMA2.MMA R7, -RZ, RZ, 0, 0 ;  /* 0x00000000ff077435 */ /* 0x001fe200000001ff */
        /* <DEDUP_REMOVED lines=9> */
.L_x_344:
        /* <DEDUP_REMOVED lines=8> */
[----:B-----5:R-:W-:-:S02]  /*17d0*/  PRMT R96, R94, 0x7610, R94 ;  /* 0x000076105e607816 */ /* 0x020fc4000000005e */
[----:B------:R-:W-:Y:S01]  /*17e0*/  MOV R45, RZ ;  /* 0x000000ff002d7202 */ /* 0x000fe20000000f00 */
[----:B------:R-:W-:Y:S01]  /*17f0*/  IMAD R19, R0, R43, RZ ;  /* 0x0000002b00137224 */ /* 0x000fe200078e02ff */
[----:B------:R-:W-:Y:S02]  /*1800*/  PRMT R2, RZ, 0x5410, RZ ;  /* 0x00005410ff027816 */ /* 0x000fe400000000ff */
        /* <DEDUP_REMOVED lines=19> */
[----:B------:R-:W-:Y:S02]  /*1940*/  LEA R18, P3, R19, UR10, 0x2 ;  /* 0x0000000a13127c11 */ /* 0x000fe4000f8610ff */
[----:B------:R-:W-:Y:S02]  /*1950*/  IADD3.X R8, R9, R8, R10, P0, P2 ;  /* 0x0000000809087210 */ /* 0x000fe400007e440a */
[----:B------:R-:W-:Y:S02]  /*1960*/  MOV R45, RZ ;  /* 0x000000ff002d7202 */ /* 0x000fe40000000f00 */
[----:B------:R-:W-:-:S02]  /*1970*/  LEA.HI.X R19, R19, UR11, R8, 0x2, P3 ;  /* 0x0000000b13137c11 */ /* 0x000fc400098f1408 */
[----:B------:R-:W-:-:S07]  /*1980*/  PRMT R2, RZ, 0x7610, R2 ;  /* 0x00007610ff027816 */ /* 0x000fce0000000002 */
.L_x_350:
        /* <DEDUP_REMOVED lines=9> */
[----:B------:R-:W-:Y:S02]  /*1a20*/  MOV R21, R25 ;  /* 0x0000001900157202 */ /* 0x000fe40000000f00 */
[----:B--2---:R-:W-:Y:S02]  /*1a30*/  @!P0 PRMT R96, R10, 0x7610, R96 ;  /* 0x000076100a608816 */ /* 0x004fe40000000060 */
[----:B------:R-:W-:-:S02]  /*1a40*/  @!P0 PRMT R95, R11, 0x7610, R95 ;  /* 0x000076100b5f8816 */ /* 0x000fc4000000005f */
[----:B---3--:R-:W-:Y:S02]  /*1a50*/  @!P0 IADD3 R44, R8, R47, RZ ;  /* 0x0000002f082c8210 */ /* 0x008fe40007ffe0ff */
        /* <DEDUP_REMOVED lines=9> */
[----:B---3--:R-:W-:Y:S02]  /*1af0*/  LOP3.LUT R24, R12, 0xff, RZ, 0xc0, !PT ;  /* 0x000000ff0c187812 */ /* 0x008fe400078ec0ff */
[----:B------:R-:W-:Y:S02]  /*1b00*/  LOP3.LUT R25, R13, 0xff, RZ, 0xc0, !PT ;  /* 0x000000ff0d197812 */ /* 0x000fe400078ec0ff */
[----:B------:R-:W-:Y:S01]  /*1b10*/  IADD3 R24, R24, -0x80, RZ ;  /* 0xffffff8018187810 */ /* 0x000fe20007ffe0ff */
[----:B------:R-:W-:Y:S01]  /*1b20*/  I2F.F16 R27, R27 ;  /* 0x0000001b001b7306 */ /* 0x000fe20000200c00 */
[----:B------:R-:W-:Y:S02]  /*1b30*/  IADD3 R26, R16, -0x80, RZ ;  /* 0xffffff80101a7810 */ /* 0x000fe40007ffe0ff */
[----:B------:R-:W-:Y:S02]  /*1b40*/  IADD3 R25, R25, -0x80, RZ ;  /* 0xffffff8019197810 */ /* 0x000fe40007ffe0ff */
[----:B------:R-:W-:-:S02]  /*1b50*/  LOP3.LUT R32, R15, 0xff, RZ, 0xc0, !PT ;  /* 0x000000ff0f207812 */ /* 0x000fc400078ec0ff */
[----:B------:R-:W-:Y:S01]  /*1b60*/  LOP3.LUT R16, R11, 0xff, RZ, 0xc0, !PT ;  /* 0x000000ff0b107812 */ /* 0x000fe200078ec0ff */
[----:B------:R0:W1:Y:S01]  /*1b70*/  I2F.F16 R42, R24 ;  /* 0x00000018002a7306 */ /* 0x0000620000200c00 */
[----:B------:R-:W-:Y:S02]  /*1b80*/  IADD3 R36, R32, -0x80, RZ ;  /* 0xffffff8020247810 */ /* 0x000fe40007ffe0ff */
[----:B------:R-:W-:Y:S02]  /*1b90*/  IADD3 R17, R16, -0x80, RZ ;  /* 0xffffff8010117810 */ /* 0x000fe40007ffe0ff */
[C---:B------:R-:W-:Y:S02]  /*1ba0*/  LOP3.LUT R16, R8.reuse, 0xff, RZ, 0xc0, !PT ;  /* 0x000000ff08107812 */ /* 0x040fe400078ec0ff */
[----:B------:R-:W-:Y:S01]  /*1bb0*/  LEA.HI R39, R8, 0xffffff80, RZ, 0x8 ;  /* 0xffffff8008277811 */ /* 0x000fe200078f40ff */
[----:B------:R2:W3:Y:S01]  /*1bc0*/  I2F.F16 R40, R25 ;  /* 0x0000001900287306 */ /* 0x0004e20000200c00 */
[----:B0-----:R-:W-:-:S02]  /*1bd0*/  SHF.R.U32.HI R24, RZ, 0x8, R9 ;  /* 0x00000008ff187819 */ /* 0x001fc40000011609 */
[----:B------:R-:W-:Y:S02]  /*1be0*/  IADD3 R16, R16, -0x80, RZ ;  /* 0xffffff8010107810 */ /* 0x000fe40007ffe0ff */
[----:B------:R-:W-:Y:S02]  /*1bf0*/  LOP3.LUT R32, R24, 0xff, RZ, 0xc0, !PT ;  /* 0x000000ff18207812 */ /* 0x000fe400078ec0ff */
[----:B------:R-:W-:Y:S01]  /*1c00*/  LOP3.LUT R31, R14, 0xff, RZ, 0xc0, !PT ;  /* 0x000000ff0e1f7812 */ /* 0x000fe200078ec0ff */
[----:B------:R0:W-:Y:S01]  /*1c10*/  I2F.F16 R23, R16 ;  /* 0x0000001000177306 */ /* 0x0001e20000200c00 */
[----:B--2---:R-:W2:Y:S01]  /*1c20*/  LDS.64 R24, [UR4] ;  /* 0x00000004ff187984 */ /* 0x004ea20008000a00 */
[----:B------:R-:W-:Y:S01]  /*1c30*/  IADD3 R54, R32, -0x80, RZ ;  /* 0xffffff8020367810 */ /* 0x000fe20007ffe0ff */
[----:B-1----:R-:W-:Y:S01]  /*1c40*/  HADD2.F32 R42, -RZ, R42.H0_H0 ;  /* 0x2000002aff2a7230 */ /* 0x002fe20000004100 */
[----:B------:R-:W-:Y:S02]  /*1c50*/  IADD3 R31, R31, -0x80, RZ ;  /* 0xffffff801f1f7810 */ /* 0x000fe40007ffe0ff */
[----:B------:R-:W-:Y:S01]  /*1c60*/  LEA.HI R35, R10, 0xffffff80, RZ, 0x8 ;  /* 0xffffff800a237811 */ /* 0x000fe200078f40ff */
[----:B---3--:R-:W-:Y:S01]  /*1c70*/  HADD2.F32 R40, -RZ, R40.H0_H0 ;  /* 0x20000028ff287230 */ /* 0x008fe20000004100 */
[----:B------:R-:W1:Y:S01]  /*1c80*/  I2F.F16 R37, R31 ;  /* 0x0000001f00257306 */ /* 0x000e620000200c00 */
[----:B0-----:R-:W-:-:S02]  /*1c90*/  SHF.R.U32.HI R16, RZ, 0x8, R8 ;  /* 0x00000008ff107819 */ /* 0x001fc40000011608 */
[----:B------:R-:W-:Y:S02]  /*1ca0*/  SHF.R.U32.HI R8, RZ, 0x10, R8 ;  /* 0x00000010ff087819 */ /* 0x000fe40000011608 */
[----:B------:R-:W-:Y:S02]  /*1cb0*/  LOP3.LUT R16, R16, 0xff, RZ, 0xc0, !PT ;  /* 0x000000ff10107812 */ /* 0x000fe400078ec0ff */
[----:B------:R-:W-:Y:S01]  /*1cc0*/  LOP3.LUT R8, R8, 0xff, RZ, 0xc0, !PT ;  /* 0x000000ff08087812 */ /* 0x000fe200078ec0ff */
[----:B------:R-:W-:Y:S01]  /*1cd0*/  I2F.F16 R26, R26 ;  /* 0x0000001a001a7306 */ /* 0x000fe20000200c00 */
[----:B------:R-:W-:Y:S02]  /*1ce0*/  SHF.R.U32.HI R32, RZ, 0x8, R10 ;  /* 0x00000008ff207819 */ /* 0x000fe4000001160a */
[----:B------:R-:W-:Y:S02]  /*1cf0*/  IADD3 R8, R8, -0x80, RZ ;  /* 0xffffff8008087810 */ /* 0x000fe40007ffe0ff */
[----:B------:R-:W-:-:S02]  /*1d00*/  LEA.HI R38, R9, 0xffffff80, RZ, 0x8 ;  /* 0xffffff8009267811 */ /* 0x000fc400078f40ff */
[----:B------:R-:W-:Y:S01]  /*1d10*/  SHF.R.U32.HI R10, RZ, 0x10, R10 ;  /* 0x00000010ff0a7819 */ /* 0x000fe2000001160a */
[----:B------:R0:W-:Y:S01]  /*1d20*/  I2F.F16 R31, R8 ;  /* 0x00000008001f7306 */ /* 0x0001e20000200c00 */
[----:B------:R-:W-:Y:S01]  /*1d30*/  SHF.R.U32.HI R9, RZ, 0x10, R9 ;  /* 0x00000010ff097819 */ /* 0x000fe20000011609 */
[----:B-1----:R-:W-:Y:S01]  /*1d40*/  HADD2.F32 R37, -RZ, R37.H0_H0 ;  /* 0x20000025ff257230 */ /* 0x002fe20000004100 */
[----:B------:R-:W-:Y:S02]  /*1d50*/  IADD3 R16, R16, -0x80, RZ ;  /* 0xffffff8010107810 */ /* 0x000fe40007ffe0ff */
[----:B------:R-:W-:Y:S02]  /*1d60*/  LOP3.LUT R10, R10, 0xff, RZ, 0xc0, !PT ;  /* 0x000000ff0a0a7812 */ /* 0x000fe400078ec0ff */
[----:B------:R-:W-:Y:S01]  /*1d70*/  LOP3.LUT R9, R9, 0xff, RZ, 0xc0, !PT ;  /* 0x000000ff09097812 */ /* 0x000fe200078ec0ff */
[----:B------:R1:W3:Y:S01]  /*1d80*/  I2F.F16 R34, R16 ;  /* 0x0000001000227306 */ /* 0x0002e20000200c00 */
[----:B0-----:R-:W-:-:S02]  /*1d90*/  SHF.R.U32.HI R8, RZ, 0x8, R11 ;  /* 0x00000008ff087819 */ /* 0x001fc4000001160b */
[----:B------:R-:W-:Y:S02]  /*1da0*/  LEA.HI R33, R11, 0xffffff80, RZ, 0x8 ;  /* 0xffffff800b217811 */ /* 0x000fe400078f40ff */
[----:B------:R-:W-:Y:S02]  /*1db0*/  LOP3.LUT R8, R8, 0xff, RZ, 0xc0, !PT ;  /* 0x000000ff08087812 */ /* 0x000fe400078ec0ff */
[----:B------:R-:W-:Y:S01]  /*1dc0*/  SHF.R.U32.HI R43, RZ, 0x10, R11 ;  /* 0x00000010ff2b7819 */ /* 0x000fe2000001160b */
[----:B------:R-:W0:Y:S01]  /*1dd0*/  I2F.F16 R17, R17 ;  /* 0x0000001100117306 */ /* 0x000e220000200c00 */
[----:B-1----:R-:W-:Y:S01]  /*1de0*/  LOP3.LUT R16, R32, 0xff, RZ, 0xc0, !PT ;  /* 0x000000ff20107812 */ /* 0x002fe200078ec0ff */
[----:B--2---:R-:W-:Y:S01]  /*1df0*/  HADD2.F32 R58, -RZ, R24.H1_H1 ;  /* 0x30000018ff3a7230 */ /* 0x004fe20000004100 */
[----:B------:R-:W-:Y:S01]  /*1e00*/  IADD3 R11, R8, -0x80, RZ ;  /* 0xffffff80080b7810 */ /* 0x000fe20007ffe0ff */
[--C-:B------:R-:W-:Y:S01]  /*1e10*/  HADD2.F32 R51, -RZ, R25.reuse.H0_H0 ;  /* 0x20000019ff337230 */ /* 0x100fe20000004100 */
[----:B------:R-:W-:Y:S01]  /*1e20*/  IADD3 R10, R10, -0x80, RZ ;  /* 0xffffff800a0a7810 */ /* 0x000fe20007ffe0ff */
[----:B------:R-:W-:Y:S01]  /*1e30*/  HADD2.F32 R52, -RZ, R25.H1_H1 ;  /* 0x30000019ff347230 */ /* 0x000fe20000004100 */
[----:B------:R-:W-:Y:S01]  /*1e40*/  IADD3 R9, R9, -0x80, RZ ;  /* 0xffffff8009097810 */ /* 0x000fe20007ffe0ff */
[----:B------:R-:W-:Y:S01]  /*1e50*/  I2F.F16 R54, R54 ;  /* 0x0000003600367306 */ /* 0x000fe20000200c00 */
[----:B------:R-:W-:-:S02]  /*1e60*/  SHF.R.U32.HI R8, RZ, 0x8, R12 ;  /* 0x00000008ff087819 */ /* 0x000fc4000001160c */
[----:B------:R-:W-:Y:S02]  /*1e70*/  IADD3 R16, R16, -0x80, RZ ;  /* 0xffffff8010107810 */ /* 0x000fe40007ffe0ff */
[----:B------:R-:W-:Y:S02]  /*1e80*/  LOP3.LUT R8, R8, 0xff, RZ, 0xc0, !PT ;  /* 0x000000ff08087812 */ /* 0x000fe400078ec0ff */
[----:B------:R-:W-:Y:S01]  /*1e90*/  LOP3.LUT R43, R43, 0xff, RZ, 0xc0, !PT ;  /* 0x000000ff2b2b7812 */ /* 0x000fe200078ec0ff */
[----:B------:R1:W2:Y:S01]  /*1ea0*/  I2F.F16 R59, R11 ;  /* 0x0000000b003b7306 */ /* 0x0002a20000200c00 */
[----:B------:R-:W-:Y:S02]  /*1eb0*/  IADD3 R8, R8, -0x80, RZ ;  /* 0xffffff8008087810 */ /* 0x000fe40007ffe0ff */
[----:B------:R-:W-:Y:S02]  /*1ec0*/  IADD3 R53, R43, -0x80, RZ ;  /* 0xffffff802b357810 */ /* 0x000fe40007ffe0ff */
[----:B------:R-:W-:-:S02]  /*1ed0*/  LEA.HI R28, R12, 0xffffff80, RZ, 0x8 ;  /* 0xffffff800c1c7811 */ /* 0x000fc400078f40ff */
[----:B------:R-:W-:Y:S01]  /*1ee0*/  SHF.R.U32.HI R55, RZ, 0x10, R12 ;  /* 0x00000010ff377819 */ /* 0x000fe2000001160c */
[----:B------:R4:W-:Y:S01]  /*1ef0*/  I2F.F16 R50, R10 ;  /* 0x0000000a00327306 */ /* 0x0009e20000200c00 */
[----:B-1----:R-:W-:Y:S02]  /*1f00*/  SHF.R.U32.HI R11, RZ, 0x8, R15 ;  /* 0x00000008ff0b7819 */ /* 0x002fe4000001160f */
[----:B------:R-:W-:Y:S02]  /*1f10*/  LEA.HI R30, R14, 0xffffff80, RZ, 0x8 ;  /* 0xffffff800e1e7811 */ /* 0x000fe400078f40ff */
[----:B------:R-:W-:Y:S02]  /*1f20*/  LOP3.LUT R11, R11, 0xff, RZ, 0xc0, !PT ;  /* 0x000000ff0b0b7812 */ /* 0x000fe400078ec0ff */
[----:B------:R-:W-:Y:S01]  /*1f30*/  LEA.HI R29, R13, 0xffffff80, RZ, 0x8 ;  /* 0xffffff800d1d7811 */ /* 0x000fe200078f40ff */
[----:B------:R1:W-:Y:S01]  /*1f40*/  I2F.F16 R32, R9 ;  /* 0x0000000900207306 */ /* 0x0003e20000200c00 */
[----:B----4-:R-:W-:-:S02]  /*1f50*/  SHF.R.U32.HI R10, RZ, 0x8, R14 ;  /* 0x00000008ff0a7819 */ /* 0x010fc4000001160e */
[----:B------:R-:W-:Y:S01]  /*1f60*/  IADD3 R56, R11, -0x80, RZ ;  /* 0xffffff800b387810 */ /* 0x000fe20007ffe0ff */
[----:B------:R-:W-:Y:S01]  /*1f70*/  HADD2.F32 R11, -RZ, R27.H0_H0 ;  /* 0x2000001bff0b7230 */ /* 0x000fe20000004100 */
[----:B------:R-:W-:Y:S01]  /*1f80*/  LOP3.LUT R10, R10, 0xff, RZ, 0xc0, !PT ;  /* 0x000000ff0a0a7812 */ /* 0x000fe200078ec0ff */
[----:B---3--:R-:W-:Y:S01]  /*1f90*/  HADD2.F32 R27, -RZ, R34.H0_H0 ;  /* 0x20000022ff1b7230 */ /* 0x008fe20000004100 */
[----:B------:R-:W-:Y:S01]  /*1fa0*/  LOP3.LUT R55, R55, 0xff, RZ, 0xc0, !PT ;  /* 0x000000ff37377812 */ /* 0x000fe200078ec0ff */
[----:B------:R3:W4:Y:S01]  /*1fb0*/  I2F.F16 R57, R16 ;  /* 0x0000001000397306 */ /* 0x0007220000200c00 */
[----:B-1----:R-:W-:Y:S02]  /*1fc0*/  SHF.R.U32.HI R9, RZ, 0x8, R13 ;  /* 0x00000008ff097819 */ /* 0x002fe4000001160d */
[----:B------:R-:W-:Y:S01]  /*1fd0*/  IADD3 R12, R10, -0x80, RZ ;  /* 0xffffff800a0c7810 */ /* 0x000fe20007ffe0ff */
[----:B------:R-:W-:Y:S01]  /*1fe0*/  HADD2.F32 R10, -RZ, R23.H0_H0 ;  /* 0x20000017ff0a7230 */ /* 0x000fe20000004100 */
[----:B------:R-:W-:-:S02]  /*1ff0*/  LOP3.LUT R9, R9, 0xff, RZ, 0xc0, !PT ;  /* 0x000000ff09097812 */ /* 0x000fc400078ec0ff */
[----:B------:R-:W-:Y:S01]  /*2000*/  IADD3 R55, R55, -0x80, RZ ;  /* 0xffffff8037377810 */ /* 0x000fe20007ffe0ff */
[----:B------:R1:W-:Y:S01]  /*2010*/  I2F.F16 R43, R8 ;  /* 0x00000008002b7306 */ /* 0x0003e20000200c00 */
[----:B---3--:R-:W-:Y:S01]  /*2020*/  HADD2.F32 R16, -RZ, R24.H0_H0 ;  /* 0x20000018ff107230 */ /* 0x008fe20000004100 */
[----:B------:R-:W-:Y:S01]  /*2030*/  IADD3 R49, R9, -0x80, RZ ;  /* 0xffffff8009317810 */ /* 0x000fe20007ffe0ff */
[----:B------:R-:W3:Y:S01]  /*2040*/  LDS.64 R24, [UR4+0x8] ;  /* 0x00000804ff187984 */ /* 0x000ee20008000a00 */
[----:B0-----:R-:W-:Y:S02]  /*2050*/  HADD2.F32 R9, -RZ, R17.H0_H0 ;  /* 0x20000011ff097230 */ /* 0x001fe40000004100 */
[----:B--2---:R-:W-:Y:S02]  /*2060*/  HADD2.F32 R17, -RZ, R59.H0_H0 ;  /* 0x2000003bff117230 */ /* 0x004fe40000004100 */
[----:B------:R-:W-:Y:S01]  /*2070*/  FFMA.FTZ R34, R10, R16, RZ ;  /* 0x000000100a227223 */ /* 0x000fe200000100ff */
[----:B------:R-:W0:Y:S01]  /*2080*/  I2F.F16 R53, R53 ;  /* 0x0000003500357306 */ /* 0x000e220000200c00 */
[----:B-1----:R-:W-:-:S02]  /*2090*/  HADD2.F32 R8, -RZ, R26.H0_H0 ;  /* 0x2000001aff087230 */ /* 0x002fc40000004100 */
[----:B------:R-:W-:Y:S02]  /*20a0*/  HADD2.F32 R26, -RZ, R54.H0_H0 ;  /* 0x20000036ff1a7230 */ /* 0x000fe40000004100 */
[C---:B------:R-:W-:Y:S01]  /*20b0*/  FFMA.FTZ R54, R16.reuse, R11, RZ ;  /* 0x0000000b10367223 */ /* 0x040fe200000100ff */
[----:B----4-:R-:W-:Y:S02]  /*20c0*/  HADD2.F32 R23, -RZ, R57.H0_H0 ;  /* 0x20000039ff177230 */ /* 0x010fe40000004100 */
[C---:B------:R-:W-:Y:S01]  /*20d0*/  FFMA.FTZ R59, R16.reuse, R8, RZ ;  /* 0x00000008103b7223 */ /* 0x040fe200000100ff */
[----:B------:R-:W-:Y:S01]  /*20e0*/  FFMA.FTZ R16, R16, R9, RZ ;  /* 0x0000000910107223 */ /* 0x000fe200000100ff */
[----:B------:R-:W1:Y:S01]  /*20f0*/  I2F.F16 R39, R39 ;  /* 0x0000002700277306 */ /* 0x000e620000200c00 */
[----:B------:R-:W-:Y:S01]  /*2100*/  FFMA.FTZ R57, R27, R58, R34 ;  /* 0x0000003a1b397223 */ /* 0x000fe20000010022 */
[C---:B------:R-:W-:Y:S01]  /*2110*/  FFMA.FTZ R60, R58.reuse, R26, R59 ;  /* 0x0000001a3a3c7223 */ /* 0x040fe2000001003b */
[C---:B------:R-:W-:Y:S01]  /*2120*/  FFMA.FTZ R61, R58.reuse, R17, R16 ;  /* 0x000000113a3d7223 */ /* 0x040fe20000010010 */
[----:B------:R-:W-:Y:S01]  /*2130*/  SHF.R.U32.HI R16, RZ, 0x10, R13 ;  /* 0x00000010ff107819 */ /* 0x000fe2000001160d */
[----:B------:R-:W-:Y:S01]  /*2140*/  FFMA.FTZ R59, R58, R23, R54 ;  /* 0x000000173a3b7223 */ /* 0x000fe20000010036 */
[----:B------:R-:W-:Y:S01]  /*2150*/  SHF.R.U32.HI R54, RZ, 0x10, R14 ;  /* 0x00000010ff367819 */ /* 0x000fe2000001160e */
[----:B0-----:R-:W-:Y:S01]  /*2160*/  HADD2.F32 R34, -RZ, R53.H0_H0 ;  /* 0x20000035ff227230 */ /* 0x001fe20000004100 */
[----:B------:R-:W0:Y:S01]  /*2170*/  I2F.F16 R38, R38 ;  /* 0x0000002600267306 */ /* 0x000e220000200c00 */
[----:B------:R-:W-:Y:S01]  /*2180*/  LOP3.LUT R14, R16, 0xff, RZ, 0xc0, !PT ;  /* 0x000000ff100e7812 */ /* 0x000fe200078ec0ff */
[----:B------:R-:W-:Y:S01]  /*2190*/  HADD2.F32 R16, -RZ, R31.H0_H0 ;  /* 0x2000001fff107230 */ /* 0x000fe20000004100 */
[----:B------:R-:W-:Y:S01]  /*21a0*/  LOP3.LUT R54, R54, 0xff, RZ, 0xc0, !PT ;  /* 0x000000ff36367812 */ /* 0x000fe200078ec0ff */
[----:B------:R-:W-:-:S02]  /*21b0*/  HADD2.F32 R31, -RZ, R32.H0_H0 ;  /* 0x20000020ff1f7230 */ /* 0x000fc40000004100 */
[C---:B------:R-:W-:Y:S01]  /*21c0*/  FFMA.FTZ R64, R51.reuse, R34, R61 ;  /* 0x0000002233407223 */ /* 0x040fe2000001003d */
[----:B------:R-:W-:Y:S02]  /*21d0*/  HADD2.F32 R32, -RZ, R50.H0_H0 ;  /* 0x20000032ff207230 */ /* 0x000fe40000004100 */
[----:B------:R-:W-:Y:S01]  /*21e0*/  FFMA.FTZ R58, R16, R51, R57 ;  /* 0x00000033103a7223 */ /* 0x000fe20000010039 */
[----:B------:R-:W2:Y:S01]  /*21f0*/  I2F.F16 R35, R35 ;  /* 0x0000002300237306 */ /* 0x000ea20000200c00 */
[----:B------:R-:W-:Y:S01]  /*2200*/  FFMA.FTZ R57, R51, R31, R60 ;  /* 0x0000001f33397223 */ /* 0x000fe2000001003c */
[----:B-1----:R-:W-:Y:S01]  /*2210*/  HADD2.F32 R39, -RZ, R39.H0_H0 ;  /* 0x20000027ff277230 */ /* 0x002fe20000004100 */
[----:B------:R-:W-:Y:S01]  /*2220*/  IADD3 R14, R14, -0x80, RZ ;  /* 0xffffff800e0e7810 */ /* 0x000fe20007ffe0ff */
[----:B------:R-:W-:Y:S01]  /*2230*/  HADD2.F32 R43, -RZ, R43.H0_H0 ;  /* 0x2000002bff2b7230 */ /* 0x000fe20000004100 */
[----:B------:R-:W-:Y:S01]  /*2240*/  IADD3 R54, R54, -0x80, RZ ;  /* 0xffffff8036367810 */ /* 0x000fe20007ffe0ff */
[----:B0-----:R-:W-:-:S02]  /*2250*/  HADD2.F32 R38, -RZ, R38.H0_H0 ;  /* 0x20000026ff267230 */ /* 0x001fc40000004100 */
[----:B------:R-:W0:Y:S01]  /*2260*/  I2F.F16 R33, R33 ;  /* 0x0000002100217306 */ /* 0x000e220000200c00 */
[----:B------:R-:W-:Y:S01]  /*2270*/  FFMA.FTZ R53, R39, R52, R58 ;  /* 0x0000003427357223 */ /* 0x000fe2000001003a */
[----:B---3--:R-:W-:Y:S02]  /*2280*/  HADD2.F32 R58, -RZ, R25.H0_H0 ;  /* 0x20000019ff3a7230 */ /* 0x008fe40000004100 */
[----:B------:R-:W-:Y:S01]  /*2290*/  FFMA.FTZ R60, R52, R38, R57 ;  /* 0x00000026343c7223 */ /* 0x000fe20000010039 */
[----:B--2---:R-:W-:-:S03]  /*22a0*/  HADD2.F32 R35, -RZ, R35.H0_H0 ;  /* 0x20000023ff237230 */ /* 0x004fc60000004100 */
[----:B------:R-:W1:Y:S01]  /*22b0*/  I2F.F16 R36, R36 ;  /* 0x0000002400247306 */ /* 0x000e620000200c00 */
[----:B0-----:R-:W-:-:S07]  /*22c0*/  HADD2.F32 R33, -RZ, R33.H0_H0 ;  /* 0x20000021ff217230 */ /* 0x001fce0000004100 */
[----:B------:R0:W-:Y:S01]  /*22d0*/  I2F.F16 R13, R56 ;  /* 0x00000038000d7306 */ /* 0x0001e20000200c00 */
[----:B------:R-:W-:Y:S01]  /*22e0*/  FFMA.FTZ R61, R52, R33, R64 ;  /* 0x00000021343d7223 */ /* 0x000fe20000010040 */
[----:B-1----:R-:W-:-:S06]  /*22f0*/  HADD2.F32 R36, -RZ, R36.H0_H0 ;  /* 0x20000024ff247230 */ /* 0x002fcc0000004100 */
[----:B------:R-:W1:Y:S01]  /*2300*/  I2F.F16 R49, R49 ;  /* 0x0000003100317306 */ /* 0x000e620000200c00 */
[----:B0-----:R-:W-:Y:S01]  /*2310*/  FFMA.FTZ R56, R51, R32, R59 ;  /* 0x0000002033387223 */ /* 0x001fe2000001003b */
[----:B------:R-:W-:Y:S02]  /*2320*/  SHF.R.U32.HI R51, RZ, 0x10, R15 ;  /* 0x00000010ff337819 */ /* 0x000fe4000001160f */
[----:B------:R-:W-:Y:S01]  /*2330*/  LEA.HI R15, R15, 0xffffff80, RZ, 0x8 ;  /* 0xffffff800f0f7811 */ /* 0x000fe200078f40ff */
[----:B------:R-:W-:Y:S01]  /*2340*/  FFMA.FTZ R62, R52, R35, R56 ;  /* 0x00000023343e7223 */ /* 0x000fe20000010038 */
[----:B------:R-:W-:Y:S01]  /*2350*/  LOP3.LUT R51, R51, 0xff, RZ, 0xc0, !PT ;  /* 0x000000ff33337812 */ /* 0x000fe200078ec0ff */
[----:B------:R-:W-:Y:S01]  /*2360*/  HADD2.F32 R56, -RZ, R24.H1_H1 ;  /* 0x30000018ff387230 */ /* 0x000fe20000004100 */
[----:B------:R-:W0:Y:S02]  /*2370*/  I2F.F16 R12, R12 ;  /* 0x0000000c000c7306 */ /* 0x000e240000200c00 */
[----:B------:R-:W-:Y:S01]  /*2380*/  IADD3 R51, R51, -0x80, RZ ;  /* 0xffffff8033337810 */ /* 0x000fe20007ffe0ff */
[----:B-1----:R-:W-:-:S05]  /*2390*/  HADD2.F32 R49, -RZ, R49.H0_H0 ;  /* 0x20000031ff317230 */ /* 0x002fca0000004100 */
[----:B------:R1:W2:Y:S08]  /*23a0*/  I2F.F16 R50, R55 ;  /* 0x0000003700327306 */ /* 0x0002b00000200c00 */
[----:B------:R3:W4:Y:S01]  /*23b0*/  I2F.F16 R63, R14 ;  /* 0x0000000e003f7306 */ /* 0x0007220000200c00 */
[----:B-1----:R-:W-:Y:S02]  /*23c0*/  HADD2.F32 R55, -RZ, R24.H0_H0 ;  /* 0x20000018ff377230 */ /* 0x002fe40000004100 */
[----:B0-----:R-:W-:-:S03]  /*23d0*/  HADD2.F32 R24, -RZ, R12.H0_H0 ;  /* 0x2000000cff187230 */ /* 0x001fc60000004100 */
[C---:B------:R-:W-:Y:S01]  /*23e0*/  FFMA.FTZ R57, R55.reuse, R40, R60 ;  /* 0x0000002837397223 */ /* 0x040fe2000001003c */
[C---:B------:R-:W-:Y:S01]  /*23f0*/  FFMA.FTZ R60, R55.reuse, R36, R61 ;  /* 0x00000024373c7223 */ /* 0x040fe2000001003d */
[----:B------:R0:W1:Y:S01]  /*2400*/  I2F.F16 R52, R54 ;  /* 0x0000003600347306 */ /* 0x0000620000200c00 */
[----:B---3--:R-:W-:Y:S02]  /*2410*/  HADD2.F32 R14, -RZ, R25.H1_H1 ;  /* 0x30000019ff0e7230 */ /* 0x008fe40000004100 */
[----:B------:R-:W-:Y:S01]  /*2420*/  FFMA.FTZ R59, R55, R37, R62 ;  /* 0x00000025373b7223 */ /* 0x000fe2000001003e */
[----:B------:R-:W-:Y:S02]  /*2430*/  HADD2.F32 R25, -RZ, R13.H0_H0 ;  /* 0x2000000dff197230 */ /* 0x000fe40000004100 */
[C---:B------:R-:W-:Y:S01]  /*2440*/  FFMA.FTZ R57, R56.reuse, R49, R57 ;  /* 0x0000003138397223 */ /* 0x040fe20000010039 */
[----:B--2---:R-:W-:Y:S02]  /*2450*/  HADD2.F32 R50, -RZ, R50.H0_H0 ;  /* 0x20000032ff327230 */ /* 0x004fe40000004100 */
[----:B------:R-:W-:Y:S01]  /*2460*/  FFMA.FTZ R59, R56, R24, R59 ;  /* 0x00000018383b7223 */ /* 0x000fe2000001003b */
[----:B------:R4:W2:Y:S01]  /*2470*/  I2F.F16 R64, R51 ;  /* 0x0000003300407306 */ /* 0x0008a20000200c00 */
[----:B0-----:R-:W-:Y:S01]  /*2480*/  FFMA.FTZ R54, R42, R55, R53 ;  /* 0x000000372a367223 */ /* 0x001fe20000010035 */
[----:B------:R-:W-:Y:S01]  /*2490*/  FFMA.FTZ R60, R56, R25, R60 ;  /* 0x00000019383c7223 */ /* 0x000fe2000001003c */
[----:B------:R-:W-:-:S02]  /*24a0*/  HADD2.F32 R55, -RZ, R96.H1_H1 ;  /* 0x30000060ff377230 */ /* 0x000fc40000004100 */
[----:B------:R-:W-:Y:S01]  /*24b0*/  FFMA.FTZ R13, R43, R56, R54 ;  /* 0x000000382b0d7223 */ /* 0x000fe20000010036 */
[----:B------:R-:W-:Y:S02]  /*24c0*/  HADD2.F32 R54, -RZ, R96.H0_H0 ;  /* 0x20000060ff367230 */ /* 0x000fe40000004100 */
[----:B------:R-:W0:Y:S01]  /*24d0*/  I2F.F16 R28, R28 ;  /* 0x0000001c001c7306 */ /* 0x000e220000200c00 */
[----:B----4-:R-:W-:Y:S02]  /*24e0*/  HADD2.F32 R51, -RZ, R63.H0_H0 ;  /* 0x2000003fff337230 */ /* 0x010fe40000004100 */
[----:B------:R-:W-:Y:S01]  /*24f0*/  FFMA.FTZ R13, R50, R58, R13 ;  /* 0x0000003a320d7223 */ /* 0x000fe2000001000d */
[----:B-1----:R-:W-:Y:S02]  /*2500*/  HADD2.F32 R52, -RZ, R52.H0_H0 ;  /* 0x20000034ff347230 */ /* 0x002fe40000004100 */
[----:B------:R-:W-:Y:S02]  /*2510*/  HADD2.F32 R56, -RZ, R95.H0_H0 ;  /* 0x2000005fff387230 */ /* 0x000fe40000004100 */
[----:B--2---:R-:W-:Y:S01]  /*2520*/  HADD2.F32 R53, -RZ, R64.H0_H0 ;  /* 0x20000040ff357230 */ /* 0x004fe20000004100 */
[----:B------:R-:W1:Y:S01]  /*2530*/  I2F.F16 R29, R29 ;  /* 0x0000001d001d7306 */ /* 0x000e620000200c00 */
[----:B------:R-:W-:-:S03]  /*2540*/  FFMA.FTZ R59, R58, R52, R59 ;  /* 0x000000343a3b7223 */ /* 0x000fc6000001003b */
[----:B------:R-:W-:Y:S01]  /*2550*/  FFMA.FTZ R60, R58, R53, R60 ;  /* 0x000000353a3c7223 */ /* 0x000fe2000001003c */
[----:B0-----:R-:W-:-:S03]  /*2560*/  HADD2.F32 R28, -RZ, R28.H0_H0 ;  /* 0x2000001cff1c7230 */ /* 0x001fc60000004100 */
[----:B------:R-:W0:Y:S02]  /*2570*/  I2F.F16 R30, R30 ;  /* 0x0000001e001e7306 */ /* 0x000e240000200c00 */
[----:B------:R-:W-:Y:S01]  /*2580*/  FFMA.FTZ R13, R28, R14, R13 ;  /* 0x0000000e1c0d7223 */ /* 0x000fe2000001000d */
[----:B-1----:R-:W-:-:S05]  /*2590*/  HADD2.F32 R29, -RZ, R29.H0_H0 ;  /* 0x2000001dff1d7230 */ /* 0x002fca0000004100 */
[----:B------:R1:W2:Y:S01]  /*25a0*/  I2F.F16 R61, R15 ;  /* 0x0000000f003d7306 */ /* 0x0002a20000200c00 */
[----:B------:R-:W-:-:S05]  /*25b0*/  FMUL.FTZ R13, R13, R54 ;  /* 0x000000360d0d7220 */ /* 0x000fca0000410000 */
[----:B------:R-:W-:Y:S01]  /*25c0*/  F2FP.F16.F32.PACK_AB R13, RZ, R13 ;  /* 0x0000000dff0d723e */ /* 0x000fe200000000ff */
[----:B-1----:R-:W-:Y:S01]  /*25d0*/  FFMA.FTZ R15, R58, R51, R57 ;  /* 0x000000333a0f7223 */ /* 0x002fe20000010039 */
[----:B0-----:R-:W-:Y:S02]  /*25e0*/  HADD2.F32 R58, -RZ, R30.H0_H0 ;  /* 0x2000001eff3a7230 */ /* 0x001fe40000004100 */
[----:B------:R-:W-:Y:S02]  /*25f0*/  HADD2.F32 R30, -RZ, R95.H1_H1 ;  /* 0x3000005fff1e7230 */ /* 0x000fe40000004100 */
[C---:B------:R-:W-:Y:S01]  /*2600*/  FFMA.FTZ R12, R14.reuse, R29, R15 ;  /* 0x0000001d0e0c7223 */ /* 0x040fe2000001000f */
[----:B--2---:R-:W-:Y:S02]  /*2610*/  HADD2.F32 R57, -RZ, R61.H0_H0 ;  /* 0x2000003dff397230 */ /* 0x004fe40000004100 */
[----:B------:R-:W-:Y:S01]  /*2620*/  FFMA.FTZ R59, R14, R58, R59 ;  /* 0x0000003a0e3b7223 */ /* 0x000fe2000001003b */
[----:B------:R-:W-:-:S02]  /*2630*/  FMUL.FTZ R12, R12, R55 ;  /* 0x000000370c0c7220 */ /* 0x000fc40000410000 */
[----:B------:R-:W-:Y:S01]  /*2640*/  FFMA.FTZ R15, R14, R57, R60 ;  /* 0x000000390e0f7223 */ /* 0x000fe2000001003c */
[----:B------:R-:W-:Y:S02]  /*2650*/  FMUL.FTZ R59, R59, R56 ;  /* 0x000000383b3b7220 */ /* 0x000fe40000410000 */
[----:B------:R-:W-:Y:S01]  /*2660*/  F2FP.F16.F32.PACK_AB R12, RZ, R12 ;  /* 0x0000000cff0c723e */ /* 0x000fe200000000ff */
[----:B------:R-:W-:Y:S02]  /*2670*/  FMUL.FTZ R15, R15, R30 ;  /* 0x0000001e0f0f7220 */ /* 0x000fe40000410000 */
[----:B------:R-:W-:Y:S02]  /*2680*/  F2FP.F16.F32.PACK_AB R59, RZ, R59 ;  /* 0x0000003bff3b723e */ /* 0x000fe400000000ff */
[----:B------:R-:W-:Y:S02]  /*2690*/  PRMT R13, R13, 0x5410, R12 ;  /* 0x000054100d0d7816 */ /* 0x000fe4000000000c */
        /* <DEDUP_REMOVED lines=13> */
[----:B------:R-:W-:Y:S02]  /*2770*/  HADD2.F32 R62, -RZ, R13.H1_H1 ;  /* 0x3000000dff3e7230 */ /* 0x000fe40000004100 */
        /* <DEDUP_REMOVED lines=157> */
.L_x_346:
        /* <DEDUP_REMOVED lines=16> */
[----:B------:R-:W-:Y:S01]  /*3250*/  LEA.HI R34, R13, 0xffffff80, RZ, 0x8 ;  /* 0xffffff800d227811 */ /* 0x000fe200078f40ff */
[----:B------:R-:W-:Y:S01]  /*3260*/  I2F.F16 R23, R23 ;  /* 0x0000001700177306 */ /* 0x000fe20000200c00 */
[--C-:B------:R-:W-:Y:S02]  /*3270*/  SHF.R.U32.HI R17, RZ, 0x8, R12.reuse ;  /* 0x00000008ff117819 */ /* 0x100fe4000001160c */
[----:B------:R-:W-:Y:S02]  /*3280*/  SHF.R.U32.HI R12, RZ, 0x10, R12 ;  /* 0x00000010ff0c7819 */ /* 0x000fe4000001160c */
[----:B------:R-:W-:-:S02]  /*3290*/  LOP3.LUT R17, R17, 0xff, RZ, 0xc0, !PT ;  /* 0x000000ff11117812 */ /* 0x000fc400078ec0ff */
[----:B------:R-:W-:Y:S01]  /*32a0*/  LOP3.LUT R12, R12, 0xff, RZ, 0xc0, !PT ;  /* 0x000000ff0c0c7812 */ /* 0x000fe200078ec0ff */
[----:B------:R1:W-:Y:S01]  /*32b0*/  I2F.F16 R27, R16 ;  /* 0x00000010001b7306 */ /* 0x0003e20000200c00 */
[----:B------:R-:W-:Y:S02]  /*32c0*/  IADD3 R17, R17, -0x80, RZ ;  /* 0xffffff8011117810 */ /* 0x000fe40007ffe0ff */
[----:B------:R-:W-:Y:S02]  /*32d0*/  IADD3 R30, R12, -0x80, RZ ;  /* 0xffffff800c1e7810 */ /* 0x000fe40007ffe0ff */
[----:B------:R-:W-:Y:S02]  /*32e0*/  LEA.HI R32, R15, 0xffffff80, RZ, 0x8 ;  /* 0xffffff800f207811 */ /* 0x000fe400078f40ff */
[----:B------:R-:W-:Y:S01]  /*32f0*/  LEA.HI R33, R14, 0xffffff80, RZ, 0x8 ;  /* 0xffffff800e217811 */ /* 0x000fe200078f40ff */
[----:B------:R3:W-:Y:S01]  /*3300*/  I2F.F16 R31, R17 ;  /* 0x00000011001f7306 */ /* 0x0007e20000200c00 */
[----:B-1----:R-:W-:-:S02]  /*3310*/  SHF.R.U32.HI R16, RZ, 0x8, R13 ;  /* 0x00000008ff107819 */ /* 0x002fc4000001160d */
[----:B------:R-:W-:Y:S02]  /*3320*/  SHF.R.U32.HI R13, RZ, 0x10, R13 ;  /* 0x00000010ff0d7819 */ /* 0x000fe4000001160d */
[----:B------:R-:W-:Y:S02]  /*3330*/  LOP3.LUT R16, R16, 0xff, RZ, 0xc0, !PT ;  /* 0x000000ff10107812 */ /* 0x000fe400078ec0ff */
[----:B------:R-:W-:Y:S01]  /*3340*/  LOP3.LUT R13, R13, 0xff, RZ, 0xc0, !PT ;  /* 0x000000ff0d0d7812 */ /* 0x000fe200078ec0ff */
[----:B------:R-:W-:Y:S01]  /*3350*/  I2F.F16 R28, R28 ;  /* 0x0000001c001c7306 */ /* 0x000fe20000200c00 */
[--C-:B---3--:R-:W-:Y:S02]  /*3360*/  SHF.R.U32.HI R17, RZ, 0x8, R15.reuse ;  /* 0x00000008ff117819 */ /* 0x108fe4000001160f */
[----:B------:R-:W-:Y:S02]  /*3370*/  IADD3 R38, R13, -0x80, RZ ;  /* 0xffffff800d267810 */ /* 0x000fe40007ffe0ff */
[----:B------:R-:W1:Y:S01]  /*3380*/  LDS.64 R12, [UR4+0x10] ;  /* 0x00001004ff0c7984 */ /* 0x000e620008000a00 */
[----:B------:R-:W-:-:S02]  /*3390*/  SHF.R.U32.HI R15, RZ, 0x10, R15 ;  /* 0x00000010ff0f7819 */ /* 0x000fc4000001160f */
[--C-:B------:R-:W-:Y:S01]  /*33a0*/  SHF.R.U32.HI R36, RZ, 0x8, R14.reuse ;  /* 0x00000008ff247819 */ /* 0x100fe2000001160e */
[----:B------:R-:W-:Y:S01]  /*33b0*/  I2F.F16 R30, R30 ;  /* 0x0000001e001e7306 */ /* 0x000fe20000200c00 */
[----:B------:R-:W-:Y:S02]  /*33c0*/  LOP3.LUT R15, R15, 0xff, RZ, 0xc0, !PT ;  /* 0x000000ff0f0f7812 */ /* 0x000fe400078ec0ff */
[----:B------:R-:W-:Y:S02]  /*33d0*/  SHF.R.U32.HI R14, RZ, 0x10, R14 ;  /* 0x00000010ff0e7819 */ /* 0x000fe4000001160e */
[----:B------:R-:W-:Y:S02]  /*33e0*/  IADD3 R16, R16, -0x80, RZ ;  /* 0xffffff8010107810 */ /* 0x000fe40007ffe0ff */
[----:B------:R-:W-:Y:S01]  /*33f0*/  IADD3 R52, R15, -0x80, RZ ;  /* 0xffffff800f347810 */ /* 0x000fe20007ffe0ff */
[----:B------:R-:W-:Y:S01]  /*3400*/  I2F.F16 R38, R38 ;  /* 0x0000002600267306 */ /* 0x000fe20000200c00 */
[----:B------:R-:W-:-:S02]  /*3410*/  LOP3.LUT R17, R17, 0xff, RZ, 0xc0, !PT ;  /* 0x000000ff11117812 */ /* 0x000fc400078ec0ff */
[----:B------:R-:W-:Y:S02]  /*3420*/  LOP3.LUT R14, R14, 0xff, RZ, 0xc0, !PT ;  /* 0x000000ff0e0e7812 */ /* 0x000fe400078ec0ff */
[----:B------:R-:W-:Y:S02]  /*3430*/  IADD3 R17, R17, -0x80, RZ ;  /* 0xffffff8011117810 */ /* 0x000fe40007ffe0ff */
[----:B------:R-:W-:Y:S01]  /*3440*/  LOP3.LUT R36, R36, 0xff, RZ, 0xc0, !PT ;  /* 0x000000ff24247812 */ /* 0x000fe200078ec0ff */
[----:B------:R-:W-:Y:S01]  /*3450*/  I2F.F16 R49, R16 ;  /* 0x0000001000317306 */ /* 0x000fe20000200c00 */
[----:B------:R-:W-:Y:S02]  /*3460*/  IADD3 R50, R14, -0x80, RZ ;  /* 0xffffff800e327810 */ /* 0x000fe40007ffe0ff */
[----:B------:R-:W-:Y:S02]  /*3470*/  IADD3 R36, R36, -0x80, RZ ;  /* 0xffffff8024247810 */ /* 0x000fe40007ffe0ff */
[----:B------:R-:W-:-:S03]  /*3480*/  ISETP.GE.AND P0, PT, R48, 0x2, PT ;  /* 0x000000023000780c */ /* 0x000fc60003f06270 */
[----:B------:R-:W-:Y:S08]  /*3490*/  I2F.F16 R59, R17 ;  /* 0x00000011003b7306 */ /* 0x000ff00000200c00 */
[----:B------:R-:W-:Y:S01]  /*34a0*/  I2F.F16 R50, R50 ;  /* 0x0000003200327306 */ /* 0x000fe20000200c00 */
[----:B-1----:R-:W-:Y:S02]  /*34b0*/  HADD2.F32 R60, -RZ, R12.H1_H1 ;  /* 0x3000000cff3c7230 */ /* 0x002fe40000004100 */
[----:B------:R-:W-:-:S05]  /*34c0*/  HADD2.F32 R56, -RZ, R13.H0_H0 ;  /* 0x2000000dff387230 */ /* 0x000fca0000004100 */
[----:B------:R-:W-:Y:S01]  /*34d0*/  I2F.F16 R52, R52 ;  /* 0x0000003400347306 */ /* 0x000fe20000200c00 */
[----:B------:R-:W-:-:S07]  /*34e0*/  HADD2.F32 R42, -RZ, R13.H1_H1 ;  /* 0x3000000dff2a7230 */ /* 0x000fce0000004100 */
[----:B------:R-:W-:Y:S08]  /*34f0*/  I2F.F16 R51, R36 ;  /* 0x0000002400337306 */ /* 0x000ff00000200c00 */
[----:B------:R-:W1:Y:S08]  /*3500*/  I2F.F16 R35, R35 ;  /* 0x0000002300237306 */ /* 0x000e700000200c00 */
[----:B------:R-:W3:Y:S01]  /*3510*/  I2F.F16 R34, R34 ;  /* 0x0000002200227306 */ /* 0x000ee20000200c00 */
[----:B-1----:R-:W-:-:S07]  /*3520*/  HADD2.F32 R35, -RZ, R35.H0_H0 ;  /* 0x20000023ff237230 */ /* 0x002fce0000004100 */
[----:B------:R-:W1:Y:S01]  /*3530*/  I2F.F16 R33, R33 ;  /* 0x0000002100217306 */ /* 0x000e620000200c00 */
[----:B---3--:R-:W-:-:S07]  /*3540*/  HADD2.F32 R34, -RZ, R34.H0_H0 ;  /* 0x20000022ff227230 */ /* 0x008fce0000004100 */
[----:B------:R-:W-:Y:S01]  /*3550*/  I2F.F16 R32, R32 ;  /* 0x0000002000207306 */ /* 0x000fe20000200c00 */
[----:B-1----:R-:W-:Y:S01]  /*3560*/  HADD2.F32 R33, -RZ, R33.H0_H0 ;  /* 0x20000021ff217230 */ /* 0x002fe20000004100 */
[----:B--2---:R-:W-:Y:S02]  /*3570*/  LOP3.LUT R15, R9, 0xff, RZ, 0xc0, !PT ;  /* 0x000000ff090f7812 */ /* 0x004fe400078ec0ff */
[----:B------:R-:W-:Y:S02]  /*3580*/  LOP3.LUT R16, R11, 0xff, RZ, 0xc0, !PT ;  /* 0x000000ff0b107812 */ /* 0x000fe400078ec0ff */
[----:B------:R-:W-:Y:S02]  /*3590*/  IADD3 R37, R15, -0x80, RZ ;  /* 0xffffff800f257810 */ /* 0x000fe40007ffe0ff */
[----:B------:R-:W-:Y:S02]  /*35a0*/  LOP3.LUT R15, R10, 0xff, RZ, 0xc0, !PT ;  /* 0x000000ff0a0f7812 */ /* 0x000fe400078ec0ff */
[----:B------:R-:W-:-:S02]  /*35b0*/  LOP3.LUT R14, R8, 0xff, RZ, 0xc0, !PT ;  /* 0x000000ff080e7812 */ /* 0x000fc400078ec0ff */
[----:B------:R-:W-:Y:S01]  /*35c0*/  IADD3 R39, R15, -0x80, RZ ;  /* 0xffffff800f277810 */ /* 0x000fe20007ffe0ff */
[----:B------:R-:W-:Y:S01]  /*35d0*/  HADD2.F32 R15, -RZ, R12.H0_H0 ;  /* 0x2000000cff0f7230 */ /* 0x000fe20000004100 */
[----:B------:R-:W-:Y:S01]  /*35e0*/  IADD3 R40, R16, -0x80, RZ ;  /* 0xffffff8010287810 */ /* 0x000fe20007ffe0ff */
[----:B------:R-:W1:Y:S01]  /*35f0*/  I2F.F16 R37, R37 ;  /* 0x0000002500257306 */ /* 0x000e620000200c00 */
[----:B------:R-:W2:Y:S01]  /*3600*/  LDS.64 R16, [UR4+0x18] ;  /* 0x00001804ff107984 */ /* 0x000ea20008000a00 */
[----:B------:R-:W-:Y:S02]  /*3610*/  LEA.HI R24, R8, 0xffffff80, RZ, 0x8 ;  /* 0xffffff8008187811 */ /* 0x000fe400078f40ff */
[----:B------:R-:W-:Y:S02]  /*3620*/  IADD3 R14, R14, -0x80, RZ ;  /* 0xffffff800e0e7810 */ /* 0x000fe40007ffe0ff */
[--C-:B------:R-:W-:Y:S02]  /*3630*/  SHF.R.U32.HI R12, RZ, 0x8, R8.reuse ;  /* 0x00000008ff0c7819 */ /* 0x100fe40000011608 */
[----:B------:R-:W-:Y:S01]  /*3640*/  SHF.R.U32.HI R55, RZ, 0x10, R8 ;  /* 0x00000010ff377819 */ /* 0x000fe20000011608 */
[----:B------:R3:W4:Y:S01]  /*3650*/  I2F.F16 R36, R14 ;  /* 0x0000000e00247306 */ /* 0x0007220000200c00 */
[----:B------:R-:W-:-:S02]  /*3660*/  SHF.R.U32.HI R8, RZ, 0x8, R9 ;  /* 0x00000008ff087819 */ /* 0x000fc40000011609 */
[----:B------:R-:W-:Y:S02]  /*3670*/  LOP3.LUT R12, R12, 0xff, RZ, 0xc0, !PT ;  /* 0x000000ff0c0c7812 */ /* 0x000fe400078ec0ff */
[----:B------:R-:W-:Y:S01]  /*3680*/  SHF.R.U32.HI R13, RZ, 0x8, R10 ;  /* 0x00000008ff0d7819 */ /* 0x000fe2000001160a */
[----:B-1----:R-:W-:Y:S01]  /*3690*/  HADD2.F32 R37, -RZ, R37.H0_H0 ;  /* 0x20000025ff257230 */ /* 0x002fe20000004100 */
[----:B------:R-:W-:Y:S01]  /*36a0*/  SHF.R.U32.HI R54, RZ, 0x8, R11 ;  /* 0x00000008ff367819 */ /* 0x000fe2000001160b */
[----:B------:R-:W1:Y:S01]  /*36b0*/  I2F.F16 R39, R39 ;  /* 0x0000002700277306 */ /* 0x000e620000200c00 */
[----:B---3--:R-:W-:Y:S01]  /*36c0*/  LOP3.LUT R14, R8, 0xff, RZ, 0xc0, !PT ;  /* 0x000000ff080e7812 */ /* 0x008fe200078ec0ff */
[----:B------:R-:W-:Y:S01]  /*36d0*/  HADD2.F32 R8, -RZ, R29.H0_H0 ;  /* 0x2000001dff087230 */ /* 0x000fe20000004100 */
[----:B------:R-:W-:Y:S01]  /*36e0*/  IADD3 R53, R12, -0x80, RZ ;  /* 0xffffff800c357810 */ /* 0x000fe20007ffe0ff */
[----:B------:R-:W-:Y:S01]  /*36f0*/  HADD2.F32 R12, -RZ, R23.H0_H0 ;  /* 0x20000017ff0c7230 */ /* 0x000fe20000004100 */
[----:B------:R-:W-:Y:S01]  /*3700*/  LOP3.LUT R57, R13, 0xff, RZ, 0xc0, !PT ;  /* 0x000000ff0d397812 */ /* 0x000fe200078ec0ff */
[----:B------:R-:W-:Y:S01]  /*3710*/  HADD2.F32 R13, -RZ, R27.H0_H0 ;  /* 0x2000001bff0d7230 */ /* 0x000fe20000004100 */
[----:B------:R-:W-:Y:S01]  /*3720*/  LOP3.LUT R58, R54, 0xff, RZ, 0xc0, !PT ;  /* 0x000000ff363a7812 */ /* 0x000fe200078ec0ff */
[----:B------:R-:W-:-:S02]  /*3730*/  HADD2.F32 R23, -RZ, R31.H0_H0 ;  /* 0x2000001fff177230 */ /* 0x000fc40000004100 */
[----:B------:R-:W-:Y:S01]  /*3740*/  FFMA.FTZ R31, R15, R8, RZ ;  /* 0x000000080f1f7223 */ /* 0x000fe200000100ff */
[----:B------:R-:W-:Y:S01]  /*3750*/  HADD2.F32 R27, -RZ, R49.H0_H0 ;  /* 0x20000031ff1b7230 */ /* 0x000fe20000004100 */
[----:B------:R-:W-:Y:S01]  /*3760*/  IADD3 R54, R14, -0x80, RZ ;  /* 0xffffff800e367810 */ /* 0x000fe20007ffe0ff */
[----:B------:R-:W-:Y:S01]  /*3770*/  HADD2.F32 R14, -RZ, R28.H0_H0 ;  /* 0x2000001cff0e7230 */ /* 0x000fe20000004100 */
[----:B------:R-:W-:Y:S01]  /*3780*/  LOP3.LUT R55, R55, 0xff, RZ, 0xc0, !PT ;  /* 0x000000ff37377812 */ /* 0x000fe200078ec0ff */
[----:B------:R-:W-:Y:S01]  /*3790*/  HADD2.F32 R28, -RZ, R59.H0_H0 ;  /* 0x2000003bff1c7230 */ /* 0x000fe20000004100 */
[----:B------:R-:W-:Y:S01]  /*37a0*/  LEA.HI R25, R9, 0xffffff80, RZ, 0x8 ;  /* 0xffffff8009197811 */ /* 0x000fe200078f40ff */
[----:B------:R-:W-:Y:S01]  /*37b0*/  FFMA.FTZ R59, R60, R27, R31 ;  /* 0x0000001b3c3b7223 */ /* 0x000fe2000001001f */
[----:B------:R-:W-:Y:S01]  /*37c0*/  SHF.R.U32.HI R49, RZ, 0x10, R9 ;  /* 0x00000010ff317819 */ /* 0x000fe20000011609 */
[----:B------:R-:W-:Y:S02]  /*37d0*/  HADD2.F32 R9, -RZ, R30.H0_H0 ;  /* 0x2000001eff097230 */ /* 0x000fe40000004100 */
[----:B------:R-:W-:Y:S01]  /*37e0*/  FFMA.FTZ R62, R13, R15, RZ ;  /* 0x0000000f0d3e7223 */ /* 0x000fe200000100ff */
[----:B------:R-:W-:Y:S01]  /*37f0*/  HADD2.F32 R30, -RZ, R50.H0_H0 ;  /* 0x20000032ff1e7230 */ /* 0x000fe20000004100 */
[----:B------:R-:W-:Y:S01]  /*3800*/  IADD3 R50, R55, -0x80, RZ ;  /* 0xffffff8037327810 */ /* 0x000fe20007ffe0ff */
[----:B------:R-:W-:Y:S01]  /*3810*/  HADD2.F32 R31, -RZ, R52.H0_H0 ;  /* 0x20000034ff1f7230 */ /* 0x000fe20000004100 */
[----:B------:R-:W-:Y:S01]  /*3820*/  SHF.R.U32.HI R52, RZ, 0x10, R10 ;  /* 0x00000010ff347819 */ /* 0x000fe2000001160a */
[----:B------:R-:W-:Y:S01]  /*3830*/  HADD2.F32 R29, -RZ, R51.H0_H0 ;  /* 0x20000033ff1d7230 */ /* 0x000fe20000004100 */
[----:B------:R-:W-:Y:S01]  /*3840*/  SHF.R.U32.HI R55, RZ, 0x10, R11 ;  /* 0x00000010ff377819 */ /* 0x000fe2000001160b */
[C---:B------:R-:W-:Y:S01]  /*3850*/  FFMA.FTZ R64, R15.reuse, R14, RZ ;  /* 0x0000000e0f407223 */ /* 0x040fe200000100ff */
[----:B------:R-:W-:Y:S01]  /*3860*/  LOP3.LUT R52, R52, 0xff, RZ, 0xc0, !PT ;  /* 0x000000ff34347812 */ /* 0x000fe200078ec0ff */
[----:B------:R-:W-:Y:S01]  /*3870*/  FFMA.FTZ R15, R15, R12, RZ ;  /* 0x0000000c0f0f7223 */ /* 0x000fe200000100ff */
[----:B------:R-:W-:Y:S01]  /*3880*/  LOP3.LUT R55, R55, 0xff, RZ, 0xc0, !PT ;  /* 0x000000ff37377812 */ /* 0x000fe200078ec0ff */
[----:B------:R-:W3:Y:S01]  /*3890*/  I2F.F16 R40, R40 ;  /* 0x0000002800287306 */ /* 0x000ee20000200c00 */
[C---:B------:R-:W-:Y:S01]  /*38a0*/  FFMA.FTZ R61, R60.reuse, R29, R64 ;  /* 0x0000001d3c3d7223 */ /* 0x040fe20000010040 */
[----:B------:R-:W-:Y:S01]  /*38b0*/  LOP3.LUT R49, R49, 0xff, RZ, 0xc0, !PT ;  /* 0x000000ff31317812 */ /* 0x000fe200078ec0ff */
[----:B------:R-:W-:Y:S01]  /*38c0*/  FFMA.FTZ R64, R60, R28, R15 ;  /* 0x0000001c3c407223 */ /* 0x000fe2000001000f */
[----:B------:R-:W-:Y:S01]  /*38d0*/  IADD3 R52, R52, -0x80, RZ ;  /* 0xffffff8034347810 */ /* 0x000fe20007ffe0ff */
[----:B------:R-:W-:Y:S01]  /*38e0*/  HADD2.F32 R15, -RZ, R38.H0_H0 ;  /* 0x20000026ff0f7230 */ /* 0x000fe20000004100 */
[----:B------:R-:W-:Y:S01]  /*38f0*/  IADD3 R57, R57, -0x80, RZ ;  /* 0xffffff8039397810 */ /* 0x000fe20007ffe0ff */
[----:B------:R-:W-:Y:S01]  /*3900*/  FFMA.FTZ R62, R23, R60, R62 ;  /* 0x0000003c173e7223 */ /* 0x000fe2000001003e */
[----:B------:R-:W-:Y:S01]  /*3910*/  IADD3 R58, R58, -0x80, RZ ;  /* 0xffffff803a3a7810 */ /* 0x000fe20007ffe0ff */
[----:B------:R-:W0:Y:S01]  /*3920*/  I2F.F16 R53, R53 ;  /* 0x0000003500357306 */ /* 0x000e220000200c00 */
[----:B------:R-:W-:Y:S01]  /*3930*/  IADD3 R55, R55, -0x80, RZ ;  /* 0xffffff8037377810 */ /* 0x000fe20007ffe0ff */
[----:B------:R-:W-:Y:S01]  /*3940*/  FFMA.FTZ R62, R9, R56, R62 ;  /* 0x00000038093e7223 */ /* 0x000fe2000001003e */
[----:B------:R-:W-:Y:S01]  /*3950*/  LEA.HI R26, R10, 0xffffff80, RZ, 0x8 ;  /* 0xffffff800a1a7811 */ /* 0x000fe200078f40ff */
[C---:B------:R-:W-:Y:S01]  /*3960*/  FFMA.FTZ R59, R56.reuse, R15, R59 ;  /* 0x0000000f383b7223 */ /* 0x040fe2000001003b */
[----:B------:R-:W-:Y:S01]  /*3970*/  IADD3 R10, R49, -0x80, RZ ;  /* 0xffffff80310a7810 */ /* 0x000fe20007ffe0ff */
[C---:B------:R-:W-:Y:S01]  /*3980*/  FFMA.FTZ R60, R56.reuse, R30, R61 ;  /* 0x0000001e383c7223 */ /* 0x040fe2000001003d */
[----:B------:R-:W-:Y:S01]  /*3990*/  FFMA.FTZ R64, R56, R31, R64 ;  /* 0x0000001f38407223 */ /* 0x000fe20000010040 */
[----:B------:R-:W0:Y:S01]  /*39a0*/  I2F.F16 R54, R54 ;  /* 0x0000003600367306 */ /* 0x000e220000200c00 */
[----:B------:R-:W-:Y:S01]  /*39b0*/  HADD2.F32 R49, -RZ, R32.H0_H0 ;  /* 0x20000020ff317230 */ /* 0x000fe20000004100 */
[----:B------:R-:W-:Y:S01]  /*39c0*/  LEA.HI R11, R11, 0xffffff80, RZ, 0x8 ;  /* 0xffffff800b0b7811 */ /* 0x000fe200078f40ff */
[----:B--2---:R-:W-:-:S02]  /*39d0*/  HADD2.F32 R32, -RZ, R16.H0_H0 ;  /* 0x20000010ff207230 */ /* 0x004fc40000004100 */
[C---:B------:R-:W-:Y:S01]  /*39e0*/  FFMA.FTZ R61, R42.reuse, R34, R59 ;  /* 0x000000222a3d7223 */ /* 0x040fe2000001003b */
[----:B----4-:R-:W-:Y:S02]  /*39f0*/  HADD2.F32 R36, -RZ, R36.H0_H0 ;  /* 0x20000024ff247230 */ /* 0x010fe40000004100 */
[C---:B------:R-:W-:Y:S01]  /*3a00*/  FFMA.FTZ R60, R42.reuse, R33, R60 ;  /* 0x000000212a3c7223 */ /* 0x040fe2000001003c */
[----:B-1----:R-:W-:Y:S01]  /*3a10*/  HADD2.F32 R39, -RZ, R39.H0_H0 ;  /* 0x20000027ff277230 */ /* 0x002fe20000004100 */
[----:B------:R1:W2:Y:S01]  /*3a20*/  I2F.F16 R51, R57 ;  /* 0x0000003900337306 */ /* 0x0002a20000200c00 */
[----:B---3--:R-:W-:Y:S02]  /*3a30*/  HADD2.F32 R40, -RZ, R40.H0_H0 ;  /* 0x20000028ff287230 */ /* 0x008fe40000004100 */
[----:B------:R-:W-:Y:S01]  /*3a40*/  FFMA.FTZ R63, R42, R49, R64 ;  /* 0x000000312a3f7223 */ /* 0x000fe20000010040 */
[----:B------:R-:W-:Y:S02]  /*3a50*/  HADD2.F32 R16, -RZ, R16.H1_H1 ;  /* 0x30000010ff107230 */ /* 0x000fe40000004100 */
[----:B------:R-:W-:Y:S01]  /*3a60*/  FFMA.FTZ R61, R32, R37, R61 ;  /* 0x00000025203d7223 */ /* 0x000fe2000001003d */
[----:B0-----:R-:W-:-:S02]  /*3a70*/  HADD2.F32 R53, -RZ, R53.H0_H0 ;  /* 0x20000035ff357230 */ /* 0x001fc40000004100 */
[C---:B------:R-:W-:Y:S01]  /*3a80*/  FFMA.FTZ R60, R32.reuse, R39, R60 ;  /* 0x00000027203c7223 */ /* 0x040fe2000001003c */
[----:B------:R-:W-:Y:S01]  /*3a90*/  FFMA.FTZ R63, R32, R40, R63 ;  /* 0x00000028203f7223 */ /* 0x000fe2000001003f */
[----:B------:R-:W0:Y:S01]  /*3aa0*/  I2F.F16 R38, R58 ;  /* 0x0000003a00267306 */ /* 0x000e220000200c00 */
[----:B-1----:R-:W-:Y:S01]  /*3ab0*/  FFMA.FTZ R57, R35, R42, R62 ;  /* 0x0000002a23397223 */ /* 0x002fe2000001003e */
[----:B------:R-:W-:Y:S02]  /*3ac0*/  HADD2.F32 R54, -RZ, R54.H0_H0 ;  /* 0x20000036ff367230 */ /* 0x000fe40000004100 */
[--C-:B------:R-:W-:Y:S02]  /*3ad0*/  HADD2.F32 R59, -RZ, R17.reuse.H0_H0 ;  /* 0x20000011ff3b7230 */ /* 0x100fe40000004100 */
[----:B------:R-:W-:Y:S02]  /*3ae0*/  HADD2.F32 R17, -RZ, R17.H1_H1 ;  /* 0x30000011ff117230 */ /* 0x000fe40000004100 */
[----:B------:R-:W1:Y:S01]  /*3af0*/  I2F.F16 R50, R50 ;  /* 0x0000003200327306 */ /* 0x000e620000200c00 */
[----:B--2---:R-:W-:-:S02]  /*3b00*/  HADD2.F32 R51, -RZ, R51.H0_H0 ;  /* 0x20000033ff337230 */ /* 0x004fc40000004100 */
[----:B0-----:R-:W-:-:S05]  /*3b10*/  HADD2.F32 R38, -RZ, R38.H0_H0 ;  /* 0x20000026ff267230 */ /* 0x001fca0000004100 */
[----:B------:R-:W0:Y:S01]  /*3b20*/  I2F.F16 R52, R52 ;  /* 0x0000003400347306 */ /* 0x000e220000200c00 */
[----:B------:R-:W-:-:S07]  /*3b30*/  FFMA.FTZ R63, R16, R38, R63 ;  /* 0x00000026103f7223 */ /* 0x000fce000001003f */
[----:B------:R-:W2:Y:S08]  /*3b40*/  I2F.F16 R55, R55 ;  /* 0x0000003700377306 */ /* 0x000eb00000200c00 */
[----:B------:R3:W4:Y:S08]  /*3b50*/  I2F.F16 R56, R10 ;  /* 0x0000000a00387306 */ /* 0x0007300000200c00 */
[----:B------:R-:W4:Y:S01]  /*3b60*/  I2F.F16 R24, R24 ;  /* 0x0000001800187306 */ /* 0x000f220000200c00 */
[----:B---3--:R-:W-:Y:S01]  /*3b70*/  FFMA.FTZ R10, R36, R32, R57 ;  /* 0x00000020240a7223 */ /* 0x008fe20000010039 */
[----:B-1----:R-:W-:-:S02]  /*3b80*/  HADD2.F32 R32, -RZ, R50.H0_H0 ;  /* 0x20000032ff207230 */ /* 0x002fc40000004100 */
[C---:B------:R-:W-:Y:S01]  /*3b90*/  FFMA.FTZ R57, R16.reuse, R51, R60 ;  /* 0x0000003310397223 */ /* 0x040fe2000001003c */
[----:B0-----:R-:W-:Y:S02]  /*3ba0*/  HADD2.F32 R50, -RZ, R52.H0_H0 ;  /* 0x20000034ff327230 */ /* 0x001fe40000004100 */
[----:B--2---:R-:W-:Y:S02]  /*3bb0*/  HADD2.F32 R52, -RZ, R55.H0_H0 ;  /* 0x20000037ff347230 */ /* 0x004fe40000004100 */
[----:B------:R-:W-:Y:S01]  /*3bc0*/  FFMA.FTZ R55, R53, R16, R10 ;  /* 0x0000001035377223 */ /* 0x000fe2000001000a */
[----:B------:R-:W0:Y:S01]  /*3bd0*/  I2F.F16 R25, R25 ;  /* 0x0000001900197306 */ /* 0x000e220000200c00 */
[----:B----4-:R-:W-:Y:S02]  /*3be0*/  HADD2.F32 R42, -RZ, R56.H0_H0 ;  /* 0x20000038ff2a7230 */ /* 0x010fe40000004100 */
[----:B------:R-:W-:Y:S01]  /*3bf0*/  FFMA.FTZ R10, R16, R54, R61 ;  /* 0x00000036100a7223 */ /* 0x000fe2000001003d */
[C---:B------:R-:W-:Y:S01]  /*3c00*/  FFMA.FTZ R60, R59.reuse, R50, R57 ;  /* 0x000000323b3c7223 */ /* 0x040fe20000010039 */
[----:B------:R-:W-:Y:S01]  /*3c10*/  FFMA.FTZ R63, R59, R52, R63 ;  /* 0x000000343b3f7223 */ /* 0x000fe2000001003f */
[----:B------:R-:W-:-:S02]  /*3c20*/  HADD2.F32 R56, -RZ, R96.H1_H1 ;  /* 0x30000060ff387230 */ /* 0x000fc40000004100 */
[----:B------:R-:W-:Y:S01]  /*3c30*/  FFMA.FTZ R16, R59, R42, R10 ;  /* 0x0000002a3b107223 */ /* 0x000fe2000001000a */
[----:B------:R-:W-:Y:S01]  /*3c40*/  HADD2.F32 R24, -RZ, R24.H0_H0 ;  /* 0x20000018ff187230 */ /* 0x000fe20000004100 */
[----:B------:R-:W1:Y:S01]  /*3c50*/  I2F.F16 R26, R26 ;  /* 0x0000001a001a7306 */ /* 0x000e620000200c00 */
[----:B------:R-:W-:Y:S02]  /*3c60*/  HADD2.F32 R57, -RZ, R95.H0_H0 ;  /* 0x2000005fff397230 */ /* 0x000fe40000004100 */
[----:B0-----:R-:W-:-:S05]  /*3c70*/  HADD2.F32 R25, -RZ, R25.H0_H0 ;  /* 0x20000019ff197230 */ /* 0x001fca0000004100 */
[----:B------:R0:W2:Y:S02]  /*3c80*/  I2F.F16 R58, R11 ;  /* 0x0000000b003a7306 */ /* 0x0000a40000200c00 */
[----:B0-----:R-:W-:Y:S01]  /*3c90*/  FFMA.FTZ R11, R32, R59, R55 ;  /* 0x0000003b200b7223 */ /* 0x001fe20000010037 */
[----:B-1----:R-:W-:Y:S02]  /*3ca0*/  HADD2.F32 R59, -RZ, R26.H0_H0 ;  /* 0x2000001aff3b7230 */ /* 0x002fe40000004100 */
[----:B------:R-:W-:Y:S02]  /*3cb0*/  HADD2.F32 R55, -RZ, R96.H0_H0 ;  /* 0x20000060ff377230 */ /* 0x000fe40000004100 */
[----:B------:R-:W-:Y:S01]  /*3cc0*/  FFMA.FTZ R10, R24, R17, R11 ;  /* 0x00000011180a7223 */ /* 0x000fe2000001000b */
[C---:B------:R-:W-:Y:S01]  /*3cd0*/  FFMA.FTZ R11, R17.reuse, R25, R16 ;  /* 0x00000019110b7223 */ /* 0x040fe20000010010 */
[----:B--2---:R-:W-:Y:S02]  /*3ce0*/  HADD2.F32 R58, -RZ, R58.H0_H0 ;  /* 0x2000003aff3a7230 */ /* 0x004fe40000004100 */
[----:B------:R-:W-:Y:S01]  /*3cf0*/  FFMA.FTZ R60, R17, R59, R60 ;  /* 0x0000003b113c7223 */ /* 0x000fe2000001003c */
[----:B------:R-:W-:-:S02]  /*3d00*/  HADD2.F32 R26, -RZ, R95.H1_H1 ;  /* 0x3000005fff1a7230 */ /* 0x000fc40000004100 */
[----:B------:R-:W-:Y:S01]  /*3d10*/  FMUL.FTZ R10, R10, R55 ;  /* 0x000000370a0a7220 */ /* 0x000fe20000410000 */
[----:B------:R-:W-:Y:S01]  /*3d20*/  FMUL.FTZ R11, R11, R56 ;  /* 0x000000380b0b7220 */ /* 0x000fe20000410000 */
[----:B------:R-:W-:Y:S01]  /*3d30*/  FFMA.FTZ R63, R17, R58, R63 ;  /* 0x0000003a113f7223 */ /* 0x000fe2000001003f */
[----:B------:R-:W-:Y:S02]  /*3d40*/  FMUL.FTZ R60, R60, R57 ;  /* 0x000000393c3c7220 */ /* 0x000fe40000410000 */
[----:B------:R-:W-:Y:S01]  /*3d50*/  F2FP.F16.F32.PACK_AB R10, RZ, R10 ;  /* 0x0000000aff0a723e */ /* 0x000fe200000000ff */
[----:B------:R-:W-:Y:S01]  /*3d60*/  FMUL.FTZ R63, R63, R26 ;  /* 0x0000001a3f3f7220 */ /* 0x000fe20000410000 */
[----:B------:R-:W-:Y:S02]  /*3d70*/  F2FP.F16.F32.PACK_AB R11, RZ, R11 ;  /* 0x0000000bff0b723e */ /* 0x000fe400000000ff */
[----:B------:R-:W-:Y:S02]  /*3d80*/  F2FP.F16.F32.PACK_AB R60, RZ, R60 ;  /* 0x0000003cff3c723e */ /* 0x000fe400000000ff */
[----:B------:R-:W-:-:S02]  /*3d90*/  F2FP.F16.F32.PACK_AB R63, RZ, R63 ;  /* 0x0000003fff3f723e */ /* 0x000fc400000000ff */
        /* <DEDUP_REMOVED lines=26> */
[----:B------:R-:W-:Y:S01]  /*3f40*/  FFMA.FTZ R62, R34, R64, R61 ;  /* 0x00000040223e7223 */ /* 0x000fe2000001003d */
[----:B------:R-:W-:-:S02]  /*3f50*/  HADD2.F32 R16, -RZ, R16.H1_H1 ;  /* 0x30000010ff107230 */ /* 0x000fc40000004100 */
[-C--:B------:R-:W-:Y:S01]  /*3f60*/  FFMA.FTZ R66, R33, R64.reuse, R66 ;  /* 0x0000004021427223 */ /* 0x080fe20000010042 */
        /* <DEDUP_REMOVED lines=142> */
.L_x_347:
        /* <DEDUP_REMOVED lines=367> */
.L_x_348:
        /* <DEDUP_REMOVED lines=367> */
.L_x_349:
[----:B------:R-:W-:Y:S01]  /*7630*/  LEA R8, R22, 0x40, 0x6 ;  /* 0x0000004016087811 */ /* 0x000fe200078e30ff */
[----:B0-----:R-:W-:Y:S01]  /*7640*/  IMAD.WIDE R20, R43, 0x8, R20 ;  /* 0x000000082b147825 */ /* 0x001fe200078e0214 */
        /* <DEDUP_REMOVED lines=9> */
.L_x_345:
[----:B------:R-:W-:Y:S01]  /*76e0*/  ISETP.GE.AND P0, PT, R47, R46, PT ;  /* 0x0000002e2f00720c */ /* 0x000fe20003f06270 */
[----:B------:R-:W-:-:S03]  /*76f0*/  ULDC UR5, c[0x0][0x25c] ;  /* 0x0000970000057ab9 */ /* 0x000fc60000000800 */
[----:B------:R-:W-:-:S13]  /*7700*/  ISETP.GE.OR P0, PT, R47, UR5, P0 ;  /* 0x000000052f007c0c */ /* 0x000fda0008706670 */
[----:B------:R-:W-:Y:S05]  /*7710*/  @P0 BRA `(.L_x_351) ;  /* 0x0000002800300947 */ /* 0x000fea0003800000 */
[----:B------:R-:W0:Y:S01]  /*7720*/  LDC R20, c[0x0][0x23c] ;  /* 0x00008f00ff147b82 */ /* 0x000e220000000800 */
[----:B------:R-:W-:Y:S01]  /*7730*/  SHF.R.S32.HI R21, RZ, 0x1f, R43 ;  /* 0x0000001fff157819 */ /* 0x000fe2000001142b */
[----:B------:R-:W-:-:S06]  /*7740*/  ULDC UR5, c[0x0][0x25c] ;  /* 0x0000970000057ab9 */ /* 0x000fcc0000000800 */
.L_x_354:
[----:B------:R-:W-:-:S13]  /*7750*/  ISETP.NE.AND P0, PT, R47, R44, PT ;  /* 0x0000002c2f00720c */ /* 0x000fda0003f05270 */
[----:B-----5:R-:W1:Y:S01]  /*7760*/  @!P0 LDC.64 R12, c[0x0][0x248] ;  /* 0x00009200ff0c8b82 */ /* 0x020e620000000a00 */
[----:B------:R-:W-:Y:S02]  /*7770*/  @!P0 IADD3 R45, R45, 0x1, RZ ;  /* 0x000000012d2d8810 */ /* 0x000fe40007ffe0ff */
[----:B------:R-:W-:Y:S02]  /*7780*/  @!P0 LEA R9, R47, 0x1, 0x1 ;  /* 0x000000012f098811 */ /* 0x000fe400078e08ff */
[----:B------:R-:W-:-:S06]  /*7790*/  @!P0 LEA R14, R45, R1, 0x3 ;  /* 0x000000012d0e8211 */ /* 0x000fcc00078e18ff */
        /* <DEDUP_REMOVED lines=18> */
[--C-:B------:R-:W-:Y:S02]  /*78c0*/  SHF.R.U32.HI R8, RZ, 0xc, R9.reuse ;  /* 0x0000000cff087819 */ /* 0x100fe40000011609 */
[--C-:B------:R-:W-:Y:S02]  /*78d0*/  SHF.R.U32.HI R30, RZ, 0xc, R10.reuse ;  /* 0x0000000cff1e7819 */ /* 0x100fe4000001160a */
[----:B------:R-:W-:Y:S02]  /*78e0*/  LOP3.LUT R27, R10, 0x3f003f, RZ, 0xc0, !PT ;  /* 0x003f003f0a1b7812 */ /* 0x000fe400078ec0ff */
[----:B------:R-:W-:Y:S02]  /*78f0*/  SHF.R.U32.HI R28, RZ, 0x6, R10 ;  /* 0x00000006ff1c7819 */ /* 0x000fe4000001160a */
[----:B------:R-:W-:Y:S02]  /*7900*/  LOP3.LUT R60, R9, 0x3f003f, RZ, 0xc0, !PT ;  /* 0x003f003f093c7812 */ /* 0x000fe400078ec0ff */
[----:B------:R-:W-:-:S02]  /*7910*/  SHF.R.U32.HI R61, RZ, 0x6, R9 ;  /* 0x00000006ff3d7819 */ /* 0x000fc40000011609 */
[----:B------:R-:W-:Y:S02]  /*7920*/  LOP3.LUT R23, R11, 0x3f003f, RZ, 0xc0, !PT ;  /* 0x003f003f0b177812 */ /* 0x000fe400078ec0ff */
[--C-:B------:R-:W-:Y:S02]  /*7930*/  SHF.R.U32.HI R10, RZ, 0xc, R11.reuse ;  /* 0x0000000cff0a7819 */ /* 0x100fe4000001160b */
[----:B------:R-:W-:Y:S02]  /*7940*/  SHF.R.U32.HI R26, RZ, 0x6, R11 ;  /* 0x00000006ff1a7819 */ /* 0x000fe4000001160b */
[----:B------:R-:W-:Y:S02]  /*7950*/  LOP3.LUT R9, R8, 0xf000f, RZ, 0xc0, !PT ;  /* 0x000f000f08097812 */ /* 0x000fe400078ec0ff */
[----:B------:R-:W-:Y:S02]  /*7960*/  LOP3.LUT R11, R30, 0xf000f, RZ, 0xc0, !PT ;  /* 0x000f000f1e0b7812 */ /* 0x000fe400078ec0ff */
[----:B------:R-:W-:-:S02]  /*7970*/  LOP3.LUT R29, R29, 0xf000f, RZ, 0xc0, !PT ;  /* 0x000f000f1d1d7812 */ /* 0x000fc400078ec0ff */
[----:B------:R-:W-:Y:S02]  /*7980*/  LOP3.LUT R63, R63, 0x64006400, RZ, 0xfc, !PT ;  /* 0x640064003f3f7812 */ /* 0x000fe400078efcff */
[----:B------:R-:W-:Y:S02]  /*7990*/  LOP3.LUT R62, R62, 0x3f003f, RZ, 0xc0, !PT ;  /* 0x003f003f3e3e7812 */ /* 0x000fe400078ec0ff */
[----:B------:R-:W-:Y:S02]  /*79a0*/  LOP3.LUT R60, R60, 0x64006400, RZ, 0xfc, !PT ;  /* 0x640064003c3c7812 */ /* 0x000fe400078efcff */
[----:B------:R-:W-:Y:S02]  /*79b0*/  LOP3.LUT R61, R61, 0x3f003f, RZ, 0xc0, !PT ;  /* 0x003f003f3d3d7812 */ /* 0x000fe400078ec0ff */
[----:B------:R-:W-:Y:S02]  /*79c0*/  ISETP.GE.AND P0, PT, R48, 0x2, PT ;  /* 0x000000023000780c */ /* 0x000fe40003f06270 */
[----:B---3--:R-:W-:-:S02]  /*79d0*/  SHF.R.U32.HI R50, RZ, 0x8, R13 ;  /* 0x00000008ff327819 */ /* 0x008fc4000001160d */
[----:B------:R-:W-:Y:S02]  /*79e0*/  SHF.R.U32.HI R40, RZ, 0x8, R14 ;  /* 0x00000008ff287819 */ /* 0x000fe4000001160e */
[--C-:B------:R-:W-:Y:S02]  /*79f0*/  SHF.R.U32.HI R52, RZ, 0xa, R13.reuse ;  /* 0x0000000aff347819 */ /* 0x100fe4000001160d */
[----:B------:R-:W-:Y:S02]  /*7a00*/  LOP3.LUT R39, R13, 0x3f003f, RZ, 0xc0, !PT ;  /* 0x003f003f0d277812 */ /* 0x000fe400078ec0ff */
[----:B------:R-:W-:Y:S02]  /*7a10*/  SHF.R.U32.HI R56, RZ, 0x6, R13 ;  /* 0x00000006ff387819 */ /* 0x000fe4000001160d */
[----:B------:R-:W-:Y:S02]  /*7a20*/  LOP3.LUT R13, R10, 0xf000f, RZ, 0xc0, !PT ;  /* 0x000f000f0a0d7812 */ /* 0x000fe400078ec0ff */
[----:B------:R-:W-:-:S02]  /*7a30*/  LOP3.LUT R50, R9, 0x300030, R50, 0xf8, !PT ;  /* 0x0030003009327812 */ /* 0x000fc400078ef832 */
[----:B------:R-:W-:Y:S02]  /*7a40*/  LOP3.LUT R40, R11, 0x300030, R40, 0xf8, !PT ;  /* 0x003000300b287812 */ /* 0x000fe400078ef828 */
[----:B------:R-:W0:Y:S01]  /*7a50*/  LDS.128 R8, [UR4] ;  /* 0x00000004ff087984 */ /* 0x000e220008000c00 */
[--C-:B------:R-:W-:Y:S02]  /*7a60*/  SHF.R.U32.HI R38, RZ, 0x8, R12.reuse ;  /* 0x00000008ff267819 */ /* 0x100fe4000001160c */
[--C-:B------:R-:W-:Y:S02]  /*7a70*/  SHF.R.U32.HI R53, RZ, 0xa, R12.reuse ;  /* 0x0000000aff357819 */ /* 0x100fe4000001160c */
[----:B------:R-:W-:Y:S02]  /*7a80*/  LOP3.LUT R37, R12, 0x3f003f, RZ, 0xc0, !PT ;  /* 0x003f003f0c257812 */ /* 0x000fe400078ec0ff */
[----:B------:R-:W-:Y:S02]  /*7a90*/  SHF.R.U32.HI R49, RZ, 0x6, R12 ;  /* 0x00000006ff317819 */ /* 0x000fe4000001160c */
[----:B------:R-:W-:-:S02]  /*7aa0*/  SHF.R.U32.HI R42, RZ, 0x8, R15 ;  /* 0x00000008ff2a7819 */ /* 0x000fc4000001160f */
[----:B--2---:R-:W-:Y:S02]  /*7ab0*/  SHF.R.U32.HI R12, RZ, 0xc, R16 ;  /* 0x0000000cff0c7819 */ /* 0x004fe40000011610 */
[--C-:B------:R-:W-:Y:S02]  /*7ac0*/  SHF.R.U32.HI R54, RZ, 0xa, R14.reuse ;  /* 0x0000000aff367819 */ /* 0x100fe4000001160e */
[----:B------:R-:W-:Y:S02]  /*7ad0*/  LOP3.LUT R51, R14, 0x3f003f, RZ, 0xc0, !PT ;  /* 0x003f003f0e337812 */ /* 0x000fe400078ec0ff */
[----:B------:R-:W-:Y:S02]  /*7ae0*/  SHF.R.U32.HI R58, RZ, 0x6, R14 ;  /* 0x00000006ff3a7819 */ /* 0x000fe4000001160e */
[----:B------:R-:W-:Y:S02]  /*7af0*/  LOP3.LUT R38, R29, 0x300030, R38, 0xf8, !PT ;  /* 0x003000301d267812 */ /* 0x000fe400078ef826 */
[----:B------:R-:W-:-:S02]  /*7b00*/  SHF.R.U32.HI R14, RZ, 0xc, R18 ;  /* 0x0000000cff0e7819 */ /* 0x000fc40000011612 */
[----:B------:R-:W-:Y:S02]  /*7b10*/  LOP3.LUT R30, R19, 0x3f003f, RZ, 0xc0, !PT ;  /* 0x003f003f131e7812 */ /* 0x000fe400078ec0ff */
[--C-:B------:R-:W-:Y:S02]  /*7b20*/  SHF.R.U32.HI R29, RZ, 0x6, R19.reuse ;  /* 0x00000006ff1d7819 */ /* 0x100fe40000011613 */
[----:B------:R-:W-:Y:S02]  /*7b30*/  LOP3.LUT R42, R13, 0x300030, R42, 0xf8, !PT ;  /* 0x003000300d2a7812 */ /* 0x000fe400078ef82a */
[----:B------:R-:W-:Y:S02]  /*7b40*/  SHF.R.U32.HI R19, RZ, 0xc, R19 ;  /* 0x0000000cff137819 */ /* 0x000fe40000011613 */
[----:B------:R-:W-:Y:S02]  /*7b50*/  SHF.R.U32.HI R13, RZ, 0xc, R17 ;  /* 0x0000000cff0d7819 */ /* 0x000fe40000011611 */
[----:B------:R-:W-:-:S02]  /*7b60*/  LOP3.LUT R12, R12, 0xf000f, RZ, 0xc0, !PT ;  /* 0x000f000f0c0c7812 */ /* 0x000fc400078ec0ff */
[----:B------:R-:W-:Y:S02]  /*7b70*/  LOP3.LUT R57, R15, 0x3f003f, RZ, 0xc0, !PT ;  /* 0x003f003f0f397812 */ /* 0x000fe400078ec0ff */
[--C-:B------:R-:W-:Y:S02]  /*7b80*/  SHF.R.U32.HI R55, RZ, 0xa, R15.reuse ;  /* 0x0000000aff377819 */ /* 0x100fe4000001160f */
[----:B------:R-:W-:Y:S02]  /*7b90*/  SHF.R.U32.HI R59, RZ, 0x6, R15 ;  /* 0x00000006ff3b7819 */ /* 0x000fe4000001160f */
[----:B------:R-:W-:Y:S02]  /*7ba0*/  LOP3.LUT R15, R14, 0xf000f, RZ, 0xc0, !PT ;  /* 0x000f000f0e0f7812 */ /* 0x000fe400078ec0ff */
[----:B------:R-:W-:Y:S02]  /*7bb0*/  LOP3.LUT R14, R19, 0xf000f, RZ, 0xc0, !PT ;  /* 0x000f000f130e7812 */ /* 0x000fe400078ec0ff */
[----:B------:R-:W-:-:S02]  /*7bc0*/  LOP3.LUT R13, R13, 0xf000f, RZ, 0xc0, !PT ;  /* 0x000f000f0d0d7812 */ /* 0x000fc400078ec0ff */
[----:B------:R-:W-:Y:S02]  /*7bd0*/  LOP3.LUT R53, R12, 0x300030, R53, 0xf8, !PT ;  /* 0x003000300c357812 */ /* 0x000fe400078ef835 */
[----:B------:R-:W-:Y:S02]  /*7be0*/  LOP3.LUT R19, R27, 0x64006400, RZ, 0xfc, !PT ;  /* 0x640064001b137812 */ /* 0x000fe400078efcff */
[----:B------:R-:W-:Y:S01]  /*7bf0*/  LOP3.LUT R12, R28, 0x3f003f, RZ, 0xc0, !PT ;  /* 0x003f003f1c0c7812 */ /* 0x000fe200078ec0ff */
[----:B------:R-:W-:Y:S01]  /*7c00*/  HADD2 R27, R63, -1056, -1056 ;  /* 0xe420e4203f1b7430 */ /* 0x000fe20000000000 */
[----:B------:R-:W-:Y:S01]  /*7c10*/  LOP3.LUT R52, R13, 0x300030, R52, 0xf8, !PT ;  /* 0x003000300d347812 */ /* 0x000fe200078ef834 */
[----:B------:R-:W-:Y:S01]  /*7c20*/  HADD2 R19, R19, -1056, -1056 ;  /* 0xe420e42013137430 */ /* 0x000fe20000000000 */
[----:B------:R-:W-:Y:S02]  /*7c30*/  LOP3.LUT R13, R26, 0x3f003f, RZ, 0xc0, !PT ;  /* 0x003f003f1a0d7812 */ /* 0x000fe400078ec0ff */
[----:B------:R-:W-:-:S02]  /*7c40*/  LOP3.LUT R12, R12, 0x64006400, RZ, 0xfc, !PT ;  /* 0x640064000c0c7812 */ /* 0x000fc400078efcff */
[----:B------:R-:W-:Y:S02]  /*7c50*/  LOP3.LUT R33, R17, 0x3f003f, RZ, 0xc0, !PT ;  /* 0x003f003f11217812 */ /* 0x000fe400078ec0ff */
[----:B------:R-:W-:Y:S02]  /*7c60*/  SHF.R.U32.HI R34, RZ, 0x6, R17 ;  /* 0x00000006ff227819 */ /* 0x000fe40000011611 */
[----:B------:R-:W-:Y:S02]  /*7c70*/  LOP3.LUT R31, R18, 0x3f003f, RZ, 0xc0, !PT ;  /* 0x003f003f121f7812 */ /* 0x000fe400078ec0ff */
[----:B------:R-:W-:Y:S01]  /*7c80*/  SHF.R.U32.HI R32, RZ, 0x6, R18 ;  /* 0x00000006ff207819 */ /* 0x000fe20000011612 */
[----:B------:R-:W-:Y:S01]  /*7c90*/  HADD2 R18, R12, -1056, -1056 ;  /* 0xe420e4200c127430 */ /* 0x000fe20000000000 */
[----:B------:R-:W-:Y:S02]  /*7ca0*/  LOP3.LUT R28, R62, 0x64006400, RZ, 0xfc, !PT ;  /* 0x640064003e1c7812 */ /* 0x000fe400078efcff */
[----:B------:R-:W-:Y:S01]  /*7cb0*/  LOP3.LUT R13, R13, 0x64006400, RZ, 0xfc, !PT ;  /* 0x640064000d0d7812 */ /* 0x000fe200078efcff */
[-C--:B0-----:R-:W-:Y:S01]  /*7cc0*/  HFMA2.MMA R12, R19, R8.reuse, RZ ;  /* 0x00000008130c7235 */ /* 0x081fe200000000ff */
[----:B------:R-:W-:Y:S01]  /*7cd0*/  LOP3.LUT R55, R14, 0x300030, R55, 0xf8, !PT ;  /* 0x003000300e377812 */ /* 0x000fe200078ef837 */
[----:B------:R-:W-:Y:S01]  /*7ce0*/  HFMA2.MMA R14, R27, R8, RZ ;  /* 0x000000081b0e7235 */ /* 0x000fe200000000ff */
[----:B------:R-:W-:Y:S01]  /*7cf0*/  LOP3.LUT R17, R23, 0x64006400, RZ, 0xfc, !PT ;  /* 0x6400640017117812 */ /* 0x000fe200078efcff */
[----:B------:R-:W-:Y:S01]  /*7d00*/  HADD2 R23, R60, -1056, -1056 ;  /* 0xe420e4203c177430 */ /* 0x000fe20000000000 */
[----:B------:R-:W-:Y:S01]  /*7d10*/  LOP3.LUT R26, R61, 0x64006400, RZ, 0xfc, !PT ;  /* 0x640064003d1a7812 */ /* 0x000fe200078efcff */
[----:B------:R-:W-:Y:S01]  /*7d20*/  HADD2 R28, R28, -1056, -1056 ;  /* 0xe420e4201c1c7430 */ /* 0x000fe20000000000 */
[----:B------:R-:W-:-:S02]  /*7d30*/  LOP3.LUT R35, R16, 0x3f003f, RZ, 0xc0, !PT ;  /* 0x003f003f10237812 */ /* 0x000fc400078ec0ff */
[----:B------:R-:W-:Y:S01]  /*7d40*/  SHF.R.U32.HI R36, RZ, 0x6, R16 ;  /* 0x00000006ff247819 */ /* 0x000fe20000011610 */
[----:B------:R-:W-:Y:S02]  /*7d50*/  HADD2 R16, R13, -1056, -1056 ;  /* 0xe420e4200d107430 */ /* 0x000fe40000000000 */
[----:B------:R-:W-:Y:S02]  /*7d60*/  HFMA2 R13, R23, R8, RZ.H0_H0 ;  /* 0x00000008170d7231 */ /* 0x000fe400000400ff */
[----:B------:R-:W-:Y:S01]  /*7d70*/  HADD2 R26, R26, -1056, -1056 ;  /* 0xe420e4201a1a7430 */ /* 0x000fe20000000000 */
[----:B------:R-:W-:Y:S01]  /*7d80*/  LOP3.LUT R54, R15, 0x300030, R54, 0xf8, !PT ;  /* 0x003000300f367812 */ /* 0x000fe200078ef836 */
[-C--:B------:R-:W-:Y:S02]  /*7d90*/  HFMA2.MMA R60, R28, R9.reuse, R14 ;  /* 0x000000091c3c7235 */ /* 0x080fe4000000000e */
[----:B------:R-:W-:Y:S01]  /*7da0*/  HFMA2 R61, R26, R9, R13 ;  /* 0x000000091a3d7231 */ /* 0x000fe2000000000d */
[----:B------:R-:W-:-:S02]  /*7db0*/  HFMA2.MMA R62, R18, R9, R12 ;  /* 0x00000009123e7235 */ /* 0x000fc4000000000c */
[----:B------:R-:W0:Y:S01]  /*7dc0*/  LDS.128 R12, [UR4+0x10] ;  /* 0x00001004ff0c7984 */ /* 0x000e220008000c00 */
[----:B------:R-:W-:Y:S01]  /*7dd0*/  HADD2 R17, R17, -1056, -1056 ;  /* 0xe420e42011117430 */ /* 0x000fe20000000000 */
[----:B------:R-:W-:Y:S02]  /*7de0*/  LOP3.LUT R35, R35, 0x64006400, RZ, 0xfc, !PT ;  /* 0x6400640023237812 */ /* 0x000fe400078efcff */
[----:B------:R-:W-:Y:S01]  /*7df0*/  LOP3.LUT R31, R31, 0x64006400, RZ, 0xfc, !PT ;  /* 0x640064001f1f7812 */ /* 0x000fe200078efcff */
[----:B------:R-:W-:Y:S01]  /*7e00*/  HFMA2 R8, R17, R8, RZ.H0_H0 ;  /* 0x0000000811087231 */ /* 0x000fe200000400ff */
[----:B------:R-:W-:Y:S01]  /*7e10*/  LOP3.LUT R36, R36, 0x3f003f, RZ, 0xc0, !PT ;  /* 0x003f003f24247812 */ /* 0x000fe200078ec0ff */
[----:B------:R-:W-:Y:S01]  /*7e20*/  HADD2 R35, R35, -1056, -1056 ;  /* 0xe420e42023237430 */ /* 0x000fe20000000000 */
[----:B------:R-:W-:Y:S01]  /*7e30*/  LOP3.LUT R32, R32, 0x3f003f, RZ, 0xc0, !PT ;  /* 0x003f003f20207812 */ /* 0x000fe200078ec0ff */
[----:B------:R-:W-:Y:S01]  /*7e40*/  HADD2 R31, R31, -1056, -1056 ;  /* 0xe420e4201f1f7430 */ /* 0x000fe20000000000 */
[----:B------:R-:W-:Y:S01]  /*7e50*/  LOP3.LUT R33, R33, 0x64006400, RZ, 0xfc, !PT ;  /* 0x6400640021217812 */ /* 0x000fe200078efcff */
[----:B------:R-:W-:Y:S01]  /*7e60*/  HFMA2 R9, R16, R9, R8 ;  /* 0x0000000910097231 */ /* 0x000fe20000000008 */
[----:B------:R-:W-:-:S02]  /*7e70*/  LOP3.LUT R34, R34, 0x3f003f, RZ, 0xc0, !PT ;  /* 0x003f003f22227812 */ /* 0x000fc400078ec0ff */
[----:B------:R-:W-:Y:S02]  /*7e80*/  LOP3.LUT R30, R30, 0x64006400, RZ, 0xfc, !PT ;  /* 0x640064001e1e7812 */ /* 0x000fe400078efcff */
[----:B------:R-:W-:Y:S02]  /*7e90*/  LOP3.LUT R8, R29, 0x3f003f, RZ, 0xc0, !PT ;  /* 0x003f003f1d087812 */ /* 0x000fe400078ec0ff */
[----:B------:R-:W-:Y:S02]  /*7ea0*/  LOP3.LUT R36, R36, 0x64006400, RZ, 0xfc, !PT ;  /* 0x6400640024247812 */ /* 0x000fe400078efcff */
[----:B------:R-:W-:Y:S01]  /*7eb0*/  LOP3.LUT R32, R32, 0x64006400, RZ, 0xfc, !PT ;  /* 0x6400640020207812 */ /* 0x000fe200078efcff */
[----:B------:R-:W-:Y:S01]  /*7ec0*/  HADD2 R33, R33, -1056, -1056 ;  /* 0xe420e42021217430 */ /* 0x000fe20000000000 */
[----:B------:R-:W-:Y:S01]  /*7ed0*/  LOP3.LUT R34, R34, 0x64006400, RZ, 0xfc, !PT ;  /* 0x6400640022227812 */ /* 0x000fe200078efcff */
[-C--:B------:R-:W-:Y:S01]  /*7ee0*/  HFMA2.MMA R60, R35, R10.reuse, R60 ;  /* 0x0000000a233c7235 */ /* 0x080fe2000000003c */
[----:B------:R-:W-:Y:S01]  /*7ef0*/  LOP3.LUT R8, R8, 0x64006400, RZ, 0xfc, !PT ;  /* 0x6400640008087812 */ /* 0x000fe200078efcff */
[----:B------:R-:W-:Y:S01]  /*7f00*/  HFMA2.MMA R62, R31, R10, R62 ;  /* 0x0000000a1f3e7235 */ /* 0x000fe2000000003e */
[----:B------:R-:W-:-:S02]  /*7f10*/  HADD2 R29, R30, -1056, -1056 ;  /* 0xe420e4201e1d7430 */ /* 0x000fc40000000000 */
[----:B------:R-:W-:Y:S02]  /*7f20*/  HADD2 R36, R36, -1056, -1056 ;  /* 0xe420e42024247430 */ /* 0x000fe40000000000 */
[----:B------:R-:W-:Y:S02]  /*7f30*/  HADD2 R32, R32, -1056, -1056 ;  /* 0xe420e42020207430 */ /* 0x000fe40000000000 */
[-C--:B------:R-:W-:Y:S02]  /*7f40*/  HFMA2 R61, R33, R10.reuse, R61 ;  /* 0x0000000a213d7231 */ /* 0x080fe4000000003d */
[----:B------:R-:W-:Y:S02]  /*7f50*/  HADD2 R34, R34, -1056, -1056 ;  /* 0xe420e42022227430 */ /* 0x000fe40000000000 */
[----:B------:R-:W-:Y:S02]  /*7f60*/  HFMA2 R9, R29, R10, R9 ;  /* 0x0000000a1d097231 */ /* 0x000fe40000000009 */
[----:B------:R-:W-:Y:S01]  /*7f70*/  HADD2 R30, R8, -1056, -1056 ;  /* 0xe420e420081e7430 */ /* 0x000fe20000000000 */
[----:B------:R-:W-:Y:S01]  /*7f80*/  LOP3.LUT R37, R37, 0x64006400, RZ, 0xfc, !PT ;  /* 0x6400640025257812 */ /* 0x000fe200078efcff */
[-C--:B------:R-:W-:Y:S01]  /*7f90*/  HFMA2.MMA R10, R36, R11.reuse, R60 ;  /* 0x0000000b240a7235 */ /* 0x080fe2000000003c */
[-C--:B------:R-:W-:Y:S01]  /*7fa0*/  HFMA2 R61, R34, R11.reuse, R61 ;  /* 0x0000000b223d7231 */ /* 0x080fe2000000003d */
[----:B------:R-:W-:Y:S01]  /*7fb0*/  HFMA2.MMA R62, R32, R11, R62 ;  /* 0x0000000b203e7235 */ /* 0x000fe2000000003e */
[----:B------:R-:W-:Y:S01]  /*7fc0*/  HFMA2 R11, R30, R11, R9 ;  /* 0x0000000b1e0b7231 */ /* 0x000fe20000000009 */
[----:B------:R-:W-:-:S02]  /*7fd0*/  LOP3.LUT R49, R49, 0x3f003f, RZ, 0xc0, !PT ;  /* 0x003f003f31317812 */ /* 0x000fc400078ec0ff */
        /* <DEDUP_REMOVED lines=8> */
[----:B0-----:R-:W-:Y:S01]  /*8060*/  HFMA2.MMA R10, R51, R12, R10 ;  /* 0x0000000c330a7235 */ /* 0x001fe2000000000a */
[----:B------:R-:W-:-:S02]  /*8070*/  LOP3.LUT R57, R57, 0x64006400, RZ, 0xfc, !PT ;  /* 0x6400640039397812 */ /* 0x000fc400078efcff */
[----:B------:R-:W-:Y:S01]  /*8080*/  LOP3.LUT R60, R58, 0x64006400, RZ, 0xfc, !PT ;  /* 0x640064003a3c7812 */ /* 0x000fe200078efcff */
[----:B------:R-:W-:Y:S01]  /*8090*/  HADD2 R56, R56, -1056, -1056 ;  /* 0xe420e42038387430 */ /* 0x000fe20000000000 */
[----:B------:R-:W-:Y:S01]  /*80a0*/  LOP3.LUT R8, R8, 0x64006400, RZ, 0xfc, !PT ;  /* 0x6400640008087812 */ /* 0x000fe200078efcff */
[----:B------:R-:W-:Y:S01]  /*80b0*/  HFMA2.MMA R9, R39, R12, R62 ;  /* 0x0000000c27097235 */ /* 0x000fe2000000003e */
[----:B------:R-:W-:Y:S01]  /*80c0*/  LOP3.LUT R59, R59, 0x3f003f, RZ, 0xc0, !PT ;  /* 0x003f003f3b3b7812 */ /* 0x000fe200078ec0ff */
[----:B------:R-:W-:Y:S01]  /*80d0*/  HADD2 R60, R60, -1056, -1056 ;  /* 0xe420e4203c3c7430 */ /* 0x000fe20000000000 */
[----:B------:R-:W-:Y:S01]  /*80e0*/  LOP3.LUT R38, R38, 0x64006400, RZ, 0xfc, !PT ;  /* 0x6400640026267812 */ /* 0x000fe200078efcff */
[----:B------:R-:W-:Y:S01]  /*80f0*/  HADD2 R37, R57, -1056, -1056 ;  /* 0xe420e42039257430 */ /* 0x000fe20000000000 */
[-C--:B------:R-:W-:Y:S01]  /*8100*/  HFMA2.MMA R10, R56, R13.reuse, R10 ;  /* 0x0000000d380a7235 */ /* 0x080fe2000000000a */
[----:B------:R-:W-:Y:S01]  /*8110*/  HADD2 R58, R8, -1056, -1056 ;  /* 0xe420e420083a7430 */ /* 0x000fe20000000000 */
[----:B------:R-:W-:Y:S01]  /*8120*/  LOP3.LUT R57, R40, 0x64006400, RZ, 0xfc, !PT ;  /* 0x6400640028397812 */ /* 0x000fe200078efcff */
[-C--:B------:R-:W-:Y:S01]  /*8130*/  HFMA2 R61, R49, R12.reuse, R61 ;  /* 0x0000000c313d7231 */ /* 0x080fe2000000003d */
[----:B------:R-:W-:Y:S01]  /*8140*/  LOP3.LUT R59, R59, 0x64006400, RZ, 0xfc, !PT ;  /* 0x640064003b3b7812 */ /* 0x000fe200078efcff */
[----:B------:R-:W-:Y:S01]  /*8150*/  HFMA2 R12, R37, R12, R11 ;  /* 0x0000000c250c7231 */ /* 0x000fe2000000000b */
[----:B------:R-:W-:Y:S01]  /*8160*/  LOP3.LUT R8, R53, 0x64006400, RZ, 0xfc, !PT ;  /* 0x6400640035087812 */ /* 0x000fe200078efcff */
[----:B------:R-:W-:Y:S01]  /*8170*/  HADD2 R53, R38, -1056, -1056 ;  /* 0xe420e42026357430 */ /* 0x000fe20000000000 */
[----:B------:R-:W-:Y:S01]  /*8180*/  HFMA2.MMA R11, R60, R13, R9 ;  /* 0x0000000d3c0b7235 */ /* 0x000fe20000000009 */
[----:B------:R-:W-:-:S02]  /*8190*/  HADD2 R57, R57, -1056, -1056 ;  /* 0xe420e42039397430 */ /* 0x000fc40000000000 */
[----:B------:R-:W-:Y:S01]  /*81a0*/  HADD2 R62, R59, -1056, -1056 ;  /* 0xe420e4203b3e7430 */ /* 0x000fe20000000000 */
[----:B------:R-:W-:Y:S01]  /*81b0*/  LOP3.LUT R59, R42, 0x64006400, RZ, 0xfc, !PT ;  /* 0x640064002a3b7812 */ /* 0x000fe200078efcff */
[-C--:B------:R-:W-:Y:S01]  /*81c0*/  HFMA2.MMA R10, R53, R14.reuse, R10 ;  /* 0x0000000e350a7235 */ /* 0x080fe2000000000a */
[----:B------:R-:W-:Y:S01]  /*81d0*/  LOP3.LUT R42, R54, 0x64006400, RZ, 0xfc, !PT ;  /* 0x64006400362a7812 */ /* 0x000fe200078efcff */
[----:B------:R-:W-:Y:S01]  /*81e0*/  HADD2 R38, R8, -1056, -1056 ;  /* 0xe420e42008267430 */ /* 0x000fe20000000000 */
[----:B------:R-:W-:Y:S01]  /*81f0*/  LOP3.LUT R50, R50, 0x64006400, RZ, 0xfc, !PT ;  /* 0x6400640032327812 */ /* 0x000fe200078efcff */
[----:B------:R-:W-:Y:S01]  /*8200*/  HFMA2.MMA R11, R57, R14, R11 ;  /* 0x0000000e390b7235 */ /* 0x000fe2000000000b */
[----:B------:R-:W-:Y:S01]  /*8210*/  LOP3.LUT R40, R52, 0x64006400, RZ, 0xfc, !PT ;  /* 0x6400640034287812 */ /* 0x000fe200078efcff */
[----:B------:R-:W-:Y:S01]  /*8220*/  HADD2 R42, R42, -1056, -1056 ;  /* 0xe420e4202a2a7430 */ /* 0x000fe20000000000 */
[----:B------:R-:W-:Y:S01]  /*8230*/  LOP3.LUT R9, R55, 0x64006400, RZ, 0xfc, !PT ;  /* 0x6400640037097812 */ /* 0x000fe200078efcff */
[----:B------:R-:W-:-:S02]  /*8240*/  HFMA2 R61, R58, R13, R61 ;  /* 0x0000000d3a3d7231 */ /* 0x000fc4000000003d */
[----:B------:R-:W-:Y:S01]  /*8250*/  HADD2 R55, R50, -1056, -1056 ;  /* 0xe420e42032377430 */ /* 0x000fe20000000000 */
[-C--:B------:R-:W-:Y:S01]  /*8260*/  HFMA2.MMA R10, R38, R15.reuse, R10 ;  /* 0x0000000f260a7235 */ /* 0x080fe2000000000a */
[----:B------:R-:W-:Y:S02]  /*8270*/  HFMA2 R12, R62, R13, R12 ;  /* 0x0000000d3e0c7231 */ /* 0x000fe4000000000c */
[----:B------:R-:W-:Y:S01]  /*8280*/  HADD2 R59, R59, -1056, -1056 ;  /* 0xe420e4203b3b7430 */ /* 0x000fe20000000000 */
[----:B------:R-:W-:Y:S01]  /*8290*/  HFMA2.MMA R11, R42, R15, R11 ;  /* 0x0000000f2a0b7235 */ /* 0x000fe2000000000b */
[-C--:B------:R-:W-:Y:S02]  /*82a0*/  HFMA2 R61, R55, R14.reuse, R61 ;  /* 0x0000000e373d7231 */ /* 0x080fe4000000003d */
[----:B------:R-:W-:Y:S02]  /*82b0*/  HADD2 R40, R40, -1056, -1056 ;  /* 0xe420e42028287430 */ /* 0x000fe40000000000 */
[----:B------:R-:W-:-:S02]  /*82c0*/  HFMA2 R12, R59, R14, R12 ;  /* 0x0000000e3b0c7231 */ /* 0x000fc4000000000c */
[----:B------:R-:W-:Y:S02]  /*82d0*/  HADD2 R50, R9, -1056, -1056 ;  /* 0xe420e42009327430 */ /* 0x000fe40000000000 */
[-C--:B------:R-:W-:Y:S02]  /*82e0*/  HFMA2 R61, R40, R15.reuse, R61 ;  /* 0x0000000f283d7231 */ /* 0x080fe4000000003d */
[----:B------:R-:W-:Y:S02]  /*82f0*/  HFMA2 R12, R50, R15, R12 ;  /* 0x0000000f320c7231 */ /* 0x000fe4000000000c */
[----:B------:R-:W-:Y:S02]  /*8300*/  HADD2 R10, R10.H0_H0, R10.H1_H1 ;  /* 0x3000000a0a0a7230 */ /* 0x000fe40000000800 */
[----:B------:R-:W-:Y:S02]  /*8310*/  HADD2 R61, R61.H0_H0, R61.H1_H1 ;  /* 0x3000003d3d3d7230 */ /* 0x000fe40000000800 */
[----:B------:R-:W-:-:S02]  /*8320*/  HADD2 R11, R11.H0_H0, R11.H1_H1 ;  /* 0x3000000b0b0b7230 */ /* 0x000fc40000000800 */
        /* <DEDUP_REMOVED lines=22> */
[-C--:B-1----:R-:W-:Y:S01]  /*8490*/  HFMA2 R54, R49, R12.reuse, R54 ;  /* 0x0000000c31367231 */ /* 0x082fe20000000036 */
        /* <DEDUP_REMOVED lines=113> */
.L_x_352:
[----:B------:R-:W-:Y:S05]  /*8bb0*/  @!P1 BRA `(.L_x_353) ;  /* 0x0000001000e89947 */ /* 0x000fea0003800000 */
[----:B-----5:R-:W-:Y:S02]  /*8bc0*/  IMAD R9, R21, 0xc, RZ ;  /* 0x0000000c15097824 */ /* 0x020fe400078e02ff */
[----:B------:R-:W-:-:S05]  /*8bd0*/  IMAD.WIDE.U32 R26, R43, 0xc, R24 ;  /* 0x0000000c2b1a7825 */ /* 0x000fca00078e0018 */
[----:B------:R-:W-:-:S03]  /*8be0*/  IADD3 R27, R27, R9, RZ ;  /* 0x000000091b1b7210 */ /* 0x000fc60007ffe0ff */
[C---:B------:R-:W-:Y:S02]  /*8bf0*/  IMAD.WIDE R16, R43.reuse, 0x4, R26 ;  /* 0x000000042b107825 */ /* 0x040fe400078e021a */
[----:B------:R-:W2:Y:S02]  /*8c00*/  LDG.E.128.CONSTANT R8, desc[UR6][R26.64] ;  /* 0x000000061a087981 */ /* 0x000ea4000c1e9d00 */
[----:B------:R-:W-:Y:S02]  /*8c10*/  IMAD.WIDE R12, R43, 0x4, R16 ;  /* 0x000000042b0c7825 */ /* 0x000fe400078e0210 */
[----:B------:R-:W3:Y:S04]  /*8c20*/  LDG.E.128.CONSTANT R16, desc[UR6][R16.64] ;  /* 0x0000000610107981 */ /* 0x000ee8000c1e9d00 */
[----:B------:R-:W4:Y:S01]  /*8c30*/  LDG.E.128.CONSTANT R12, desc[UR6][R12.64] ;  /* 0x000000060c0c7981 */ /* 0x000f22000c1e9d00 */
[----:B------:R-:W-:-:S02]  /*8c40*/  ISETP.GE.AND P0, PT, R48, 0x2, PT ;  /* 0x000000023000780c */ /* 0x000fc40003f06270 */
[--C-:B--2---:R-:W-:Y:S02]  /*8c50*/  SHF.R.U32.HI R29, RZ, 0xc, R8.reuse ;  /* 0x0000000cff1d7819 */ /* 0x104fe40000011608 */
[----:B------:R-:W-:Y:S02]  /*8c60*/  LOP3.LUT R63, R8, 0x3f003f, RZ, 0xc0, !PT ;  /* 0x003f003f083f7812 */ /* 0x000fe400078ec0ff */
[----:B------:R-:W-:Y:S02]  /*8c70*/  SHF.R.U32.HI R62, RZ, 0x6, R8 ;  /* 0x00000006ff3e7819 */ /* 0x000fe40000011608 */
[----:B------:R-:W-:Y:S02]  /*8c80*/  SHF.R.U32.HI R8, RZ, 0xc, R9 ;  /* 0x0000000cff087819 */ /* 0x000fe40000011609 */
        /* <DEDUP_REMOVED lines=8> */
[----:B------:R-:W-:Y:S02]  /*8d10*/  LOP3.LUT R9, R8, 0xf000f, RZ, 0xc0, !PT ;  /* 0x000f000f08097812 */ /* 0x000fe400078ec0ff */
[----:B------:R-:W-:Y:S02]  /*8d20*/  LOP3.LUT R11, R30, 0xf000f, RZ, 0xc0, !PT ;  /* 0x000f000f1e0b7812 */ /* 0x000fe400078ec0ff */
[--C-:B----4-:R-:W-:Y:S02]  /*8d30*/  SHF.R.U32.HI R50, RZ, 0x8, R13.reuse ;  /* 0x00000008ff327819 */ /* 0x110fe4000001160d */
[----:B------:R-:W-:Y:S02]  /*8d40*/  SHF.R.U32.HI R40, RZ, 0x8, R14 ;  /* 0x00000008ff287819 */ /* 0x000fe4000001160e */
[----:B------:R-:W-:Y:S02]  /*8d50*/  SHF.R.U32.HI R52, RZ, 0xa, R13 ;  /* 0x0000000aff347819 */ /* 0x000fe4000001160d */
[----:B------:R-:W-:-:S02]  /*8d60*/  LOP3.LUT R39, R13, 0x3f003f, RZ, 0xc0, !PT ;  /* 0x003f003f0d277812 */ /* 0x000fc400078ec0ff */
[----:B------:R-:W-:Y:S02]  /*8d70*/  SHF.R.U32.HI R56, RZ, 0x6, R13 ;  /* 0x00000006ff387819 */ /* 0x000fe4000001160d */
[----:B------:R-:W-:Y:S02]  /*8d80*/  LOP3.LUT R13, R10, 0xf000f, RZ, 0xc0, !PT ;  /* 0x000f000f0a0d7812 */ /* 0x000fe400078ec0ff */
[----:B------:R-:W-:Y:S02]  /*8d90*/  LOP3.LUT R50, R9, 0x300030, R50, 0xf8, !PT ;  /* 0x0030003009327812 */ /* 0x000fe400078ef832 */
[----:B------:R-:W-:Y:S02]  /*8da0*/  LOP3.LUT R40, R11, 0x300030, R40, 0xf8, !PT ;  /* 0x003000300b287812 */ /* 0x000fe400078ef828 */
[----:B------:R-:W0:Y:S01]  /*8db0*/  LDS.128 R8, [UR4+0x20] ;  /* 0x00002004ff087984 */ /* 0x000e220008000c00 */
[----:B------:R-:W-:Y:S02]  /*8dc0*/  SHF.R.U32.HI R38, RZ, 0x8, R12 ;  /* 0x00000008ff267819 */ /* 0x000fe4000001160c */
[----:B------:R-:W-:-:S02]  /*8dd0*/  LOP3.LUT R29, R29, 0xf000f, RZ, 0xc0, !PT ;  /* 0x000f000f1d1d7812 */ /* 0x000fc400078ec0ff */
[--C-:B------:R-:W-:Y:S02]  /*8de0*/  SHF.R.U32.HI R53, RZ, 0xa, R12.reuse ;  /* 0x0000000aff357819 */ /* 0x100fe4000001160c */
[----:B------:R-:W-:Y:S02]  /*8df0*/  LOP3.LUT R37, R12, 0x3f003f, RZ, 0xc0, !PT ;  /* 0x003f003f0c257812 */ /* 0x000fe400078ec0ff */
[----:B------:R-:W-:Y:S02]  /*8e00*/  SHF.R.U32.HI R49, RZ, 0x6, R12 ;  /* 0x00000006ff317819 */ /* 0x000fe4000001160c */
[----:B------:R-:W-:Y:S02]  /*8e10*/  SHF.R.U32.HI R42, RZ, 0x8, R15 ;  /* 0x00000008ff2a7819 */ /* 0x000fe4000001160f */
[----:B---3--:R-:W-:Y:S02]  /*8e20*/  SHF.R.U32.HI R12, RZ, 0xc, R16 ;  /* 0x0000000cff0c7819 */ /* 0x008fe40000011610 */
[----:B------:R-:W-:-:S02]  /*8e30*/  SHF.R.U32.HI R54, RZ, 0xa, R14 ;  /* 0x0000000aff367819 */ /* 0x000fc4000001160e */
[----:B------:R-:W-:Y:S02]  /*8e40*/  LOP3.LUT R51, R14, 0x3f003f, RZ, 0xc0, !PT ;  /* 0x003f003f0e337812 */ /* 0x000fe400078ec0ff */
[----:B------:R-:W-:Y:S02]  /*8e50*/  SHF.R.U32.HI R58, RZ, 0x6, R14 ;  /* 0x00000006ff3a7819 */ /* 0x000fe4000001160e */
[----:B------:R-:W-:Y:S02]  /*8e60*/  LOP3.LUT R38, R29, 0x300030, R38, 0xf8, !PT ;  /* 0x003000301d267812 */ /* 0x000fe400078ef826 */
[----:B------:R-:W-:Y:S02]  /*8e70*/  SHF.R.U32.HI R14, RZ, 0xc, R18 ;  /* 0x0000000cff0e7819 */ /* 0x000fe40000011612 */
[----:B------:R-:W-:Y:S02]  /*8e80*/  LOP3.LUT R30, R19, 0x3f003f, RZ, 0xc0, !PT ;  /* 0x003f003f131e7812 */ /* 0x000fe400078ec0ff */
[----:B------:R-:W-:-:S02]  /*8e90*/  SHF.R.U32.HI R29, RZ, 0x6, R19 ;  /* 0x00000006ff1d7819 */ /* 0x000fc40000011613 */
[----:B------:R-:W-:Y:S02]  /*8ea0*/  LOP3.LUT R42, R13, 0x300030, R42, 0xf8, !PT ;  /* 0x003000300d2a7812 */ /* 0x000fe400078ef82a */
[----:B------:R-:W-:Y:S02]  /*8eb0*/  SHF.R.U32.HI R19, RZ, 0xc, R19 ;  /* 0x0000000cff137819 */ /* 0x000fe40000011613 */
[----:B------:R-:W-:Y:S02]  /*8ec0*/  SHF.R.U32.HI R13, RZ, 0xc, R17 ;  /* 0x0000000cff0d7819 */ /* 0x000fe40000011611 */
[----:B------:R-:W-:Y:S02]  /*8ed0*/  LOP3.LUT R12, R12, 0xf000f, RZ, 0xc0, !PT ;  /* 0x000f000f0c0c7812 */ /* 0x000fe400078ec0ff */
[----:B------:R-:W-:Y:S02]  /*8ee0*/  LOP3.LUT R57, R15, 0x3f003f, RZ, 0xc0, !PT ;  /* 0x003f003f0f397812 */ /* 0x000fe400078ec0ff */
[----:B------:R-:W-:-:S02]  /*8ef0*/  SHF.R.U32.HI R55, RZ, 0xa, R15 ;  /* 0x0000000aff377819 */ /* 0x000fc4000001160f */
[----:B------:R-:W-:Y:S02]  /*8f00*/  SHF.R.U32.HI R59, RZ, 0x6, R15 ;  /* 0x00000006ff3b7819 */ /* 0x000fe4000001160f */
[----:B------:R-:W-:Y:S02]  /*8f10*/  LOP3.LUT R15, R14, 0xf000f, RZ, 0xc0, !PT ;  /* 0x000f000f0e0f7812 */ /* 0x000fe400078ec0ff */
[----:B------:R-:W-:Y:S02]  /*8f20*/  LOP3.LUT R14, R19, 0xf000f, RZ, 0xc0, !PT ;  /* 0x000f000f130e7812 */ /* 0x000fe400078ec0ff */
[----:B------:R-:W-:Y:S02]  /*8f30*/  LOP3.LUT R13, R13, 0xf000f, RZ, 0xc0, !PT ;  /* 0x000f000f0d0d7812 */ /* 0x000fe400078ec0ff */
[----:B------:R-:W-:Y:S02]  /*8f40*/  LOP3.LUT R53, R12, 0x300030, R53, 0xf8, !PT ;  /* 0x003000300c357812 */ /* 0x000fe400078ef835 */
[----:B------:R-:W-:-:S02]  /*8f50*/  LOP3.LUT R63, R63, 0x64006400, RZ, 0xfc, !PT ;  /* 0x640064003f3f7812 */ /* 0x000fc400078efcff */
[----:B------:R-:W-:Y:S02]  /*8f60*/  LOP3.LUT R19, R27, 0x64006400, RZ, 0xfc, !PT ;  /* 0x640064001b137812 */ /* 0x000fe400078efcff */
[----:B------:R-:W-:Y:S01]  /*8f70*/  LOP3.LUT R12, R28, 0x3f003f, RZ, 0xc0, !PT ;  /* 0x003f003f1c0c7812 */ /* 0x000fe200078ec0ff */
[----:B------:R-:W-:Y:S01]  /*8f80*/  HADD2 R27, R63, -1056, -1056 ;  /* 0xe420e4203f1b7430 */ /* 0x000fe20000000000 */
[----:B------:R-:W-:Y:S01]  /*8f90*/  LOP3.LUT R52, R13, 0x300030, R52, 0xf8, !PT ;  /* 0x003000300d347812 */ /* 0x000fe200078ef834 */
[----:B------:R-:W-:Y:S01]  /*8fa0*/  HADD2 R19, R19, -1056, -1056 ;  /* 0xe420e42013137430 */ /* 0x000fe20000000000 */
[----:B------:R-:W-:Y:S02]  /*8fb0*/  LOP3.LUT R62, R62, 0x3f003f, RZ, 0xc0, !PT ;  /* 0x003f003f3e3e7812 */ /* 0x000fe400078ec0ff */
[----:B------:R-:W-:Y:S02]  /*8fc0*/  LOP3.LUT R13, R26, 0x3f003f, RZ, 0xc0, !PT ;  /* 0x003f003f1a0d7812 */ /* 0x000fe400078ec0ff */
[----:B------:R-:W-:-:S02]  /*8fd0*/  LOP3.LUT R12, R12, 0x64006400, RZ, 0xfc, !PT ;  /* 0x640064000c0c7812 */ /* 0x000fc400078efcff */
[----:B------:R-:W-:Y:S02]  /*8fe0*/  LOP3.LUT R60, R60, 0x64006400, RZ, 0xfc, !PT ;  /* 0x640064003c3c7812 */ /* 0x000fe400078efcff */
[----:B------:R-:W-:Y:S02]  /*8ff0*/  LOP3.LUT R61, R61, 0x3f003f, RZ, 0xc0, !PT ;  /* 0x003f003f3d3d7812 */ /* 0x000fe400078ec0ff */
[----:B------:R-:W-:Y:S02]  /*9000*/  LOP3.LUT R33, R17, 0x3f003f, RZ, 0xc0, !PT ;  /* 0x003f003f11217812 */ /* 0x000fe400078ec0ff */
[----:B------:R-:W-:Y:S02]  /*9010*/  SHF.R.U32.HI R34, RZ, 0x6, R17 ;  /* 0x00000006ff227819 */ /* 0x000fe40000011611 */
[----:B------:R-:W-:Y:S02]  /*9020*/  LOP3.LUT R31, R18, 0x3f003f, RZ, 0xc0, !PT ;  /* 0x003f003f121f7812 */ /* 0x000fe400078ec0ff */
[----:B------:R-:W-:Y:S01]  /*9030*/  SHF.R.U32.HI R32, RZ, 0x6, R18 ;  /* 0x00000006ff207819 */ /* 0x000fe20000011612 */
[----:B------:R-:W-:Y:S01]  /*9040*/  HADD2 R18, R12, -1056, -1056 ;  /* 0xe420e4200c127430 */ /* 0x000fe20000000000 */
[----:B------:R-:W-:-:S02]  /*9050*/  LOP3.LUT R28, R62, 0x64006400, RZ, 0xfc, !PT ;  /* 0x640064003e1c7812 */ /* 0x000fc400078efcff */
        /* <DEDUP_REMOVED lines=8> */
[----:B------:R-:W-:Y:S02]  /*90e0*/  LOP3.LUT R35, R16, 0x3f003f, RZ, 0xc0, !PT ;  /* 0x003f003f10237812 */ /* 0x000fe400078ec0ff */
[----:B------:R-:W-:Y:S01]  /*90f0*/  SHF.R.U32.HI R36, RZ, 0x6, R16 ;  /* 0x00000006ff247819 */ /* 0x000fe20000011610 */
[----:B------:R-:W-:-:S02]  /*9100*/  HADD2 R16, R13, -1056, -1056 ;  /* 0xe420e4200d107430 */ /* 0x000fc40000000000 */
[----:B------:R-:W-:Y:S02]  /*9110*/  HFMA2 R13, R23, R8, RZ.H0_H0 ;  /* 0x00000008170d7231 */ /* 0x000fe400000400ff */
[----:B------:R-:W-:Y:S01]  /*9120*/  HADD2 R26, R26, -1056, -1056 ;  /* 0xe420e4201a1a7430 */ /* 0x000fe20000000000 */
[----:B------:R-:W-:Y:S01]  /*9130*/  LOP3.LUT R54, R15, 0x300030, R54, 0xf8, !PT ;  /* 0x003000300f367812 */ /* 0x000fe200078ef836 */
[-C--:B------:R-:W-:Y:S02]  /*9140*/  HFMA2.MMA R60, R28, R9.reuse, R14 ;  /* 0x000000091c3c7235 */ /* 0x080fe4000000000e */
[----:B------:R-:W-:Y:S01]  /*9150*/  HFMA2 R61, R26, R9, R13 ;  /* 0x000000091a3d7231 */ /* 0x000fe2000000000d */
[----:B------:R-:W-:Y:S02]  /*9160*/  HFMA2.MMA R62, R18, R9, R12 ;  /* 0x00000009123e7235 */ /* 0x000fe4000000000c */
[----:B------:R-:W0:Y:S01]  /*9170*/  LDS.128 R12, [UR4+0x30] ;  /* 0x00003004ff0c7984 */ /* 0x000e220008000c00 */
[----:B------:R-:W-:Y:S01]  /*9180*/  HADD2 R17, R17, -1056, -1056 ;  /* 0xe420e42011117430 */ /* 0x000fe20000000000 */
[----:B------:R-:W-:-:S02]  /*9190*/  LOP3.LUT R35, R35, 0x64006400, RZ, 0xfc, !PT ;  /* 0x6400640023237812 */ /* 0x000fc400078efcff */
        /* <DEDUP_REMOVED lines=8> */
[----:B------:R-:W-:Y:S02]  /*9220*/  LOP3.LUT R34, R34, 0x3f003f, RZ, 0xc0, !PT ;  /* 0x003f003f22227812 */ /* 0x000fe400078ec0ff */
[----:B------:R-:W-:-:S02]  /*9230*/  LOP3.LUT R30, R30, 0x64006400, RZ, 0xfc, !PT ;  /* 0x640064001e1e7812 */ /* 0x000fc400078efcff */
        /* <DEDUP_REMOVED lines=210> */
.L_x_353:
[----:B------:R-:W-:Y:S01]  /*9f60*/  IADD3 R47, R47, 0x20, RZ ;  /* 0x000000202f2f7810 */ /* 0x000fe20007ffe0ff */
[----:B------:R-:W-:Y:S01]  /*9f70*/  IMAD.WIDE.U32 R24, R43, 0x18, R24 ;  /* 0x000000182b187825 */ /* 0x000fe200078e0018 */
[----:B------:R-:W-:Y:S02]  /*9f80*/  UIADD3 UR4, UR4, 0x40, URZ ;  /* 0x0000004004047890 */ /* 0x000fe4000fffe03f */
[----:B------:R-:W-:Y:S01]  /*9f90*/  ISETP.GE.AND P0, PT, R47, UR5, PT ;  /* 0x000000052f007c0c */ /* 0x000fe2000bf06270 */
[----:B-----5:R-:W-:Y:S01]  /*9fa0*/  IMAD R9, R21, 0x18, RZ ;  /* 0x0000001815097824 */ /* 0x020fe200078e02ff */
[----:B------:R-:W-:-:S04]  /*9fb0*/  ISETP.LT.AND P2, PT, R47, R46, PT ;  /* 0x0000002e2f00720c */ /* 0x000fc80003f41270 */
[----:B------:R-:W-:-:S09]  /*9fc0*/  IADD3 R25, R25, R9, RZ ;  /* 0x0000000919197210 */ /* 0x000fd20007ffe0ff */
[----:B------:R-:W-:Y:S05]  /*9fd0*/  @!P0 BRA P2, `(.L_x_354) ;  /* 0xffffffd400dc8947 */ /* 0x000fea000103ffff */
.L_x_351:
        /* <DEDUP_REMOVED lines=8> */
.L_x_357:
[----:B------:R-:W-:Y:S01]  /*a060*/  ISETP.NE.AND P0, PT, R47, R44, PT ;  /* 0x0000002c2f00720c */ /* 0x000fe20003f05270 */
[----:B------:R-:W0:Y:S01]  /*a070*/  LDC R43, c[0x0][0x23c] ;  /* 0x00008f00ff2b7b82 */ /* 0x000e220000000800 */
[----:B------:R-:W-:Y:S02]  /*a080*/  MOV R8, R24 ;  /* 0x0000001800087202 */ /* 0x000fe40000000f00 */
[----:B------:R-:W-:-:S09]  /*a090*/  MOV R9, R25 ;  /* 0x0000001900097202 */ /* 0x000fd20000000f00 */
[----:B------:R-:W1:Y:S01]  /*a0a0*/  @!P0 LDC.64 R16, c[0x0][0x248] ;  /* 0x00009200ff108b82 */ /* 0x000e620000000a00 */
[----:B------:R-:W-:Y:S02]  /*a0b0*/  @!P0 IADD3 R45, R45, 0x1, RZ ;  /* 0x000000012d2d8810 */ /* 0x000fe40007ffe0ff */
[----:B------:R-:W-:Y:S02]  /*a0c0*/  @!P0 LEA R11, R47, 0x1, 0x1 ;  /* 0x000000012f0b8811 */ /* 0x000fe400078e08ff */
[----:B------:R-:W-:-:S06]  /*a0d0*/  @!P0 LEA R20, R45, R1, 0x3 ;  /* 0x000000012d148211 */ /* 0x000fcc00078e18ff */
[----:B------:R-:W2:Y:S01]  /*a0e0*/  @!P0 LDL.64 R20, [R20] ;  /* 0x0000000014148983 */ /* 0x000ea20000100a00 */
[----:B0----5:R-:W-:-:S04]  /*a0f0*/  IMAD.WIDE R12, R43, 0x4, R8 ;  /* 0x000000042b0c7825 */ /* 0x021fc800078e0208 */
[----:B------:R-:W-:Y:S02]  /*a100*/  IMAD.WIDE R32, R43, 0x4, R12 ;  /* 0x000000042b207825 */ /* 0x000fe400078e020c */
[----:B------:R-:W5:Y:S02]  /*a110*/  LDG.E.128.CONSTANT R12, desc[UR6][R12.64] ;  /* 0x000000060c0c7981 */ /* 0x000f64000c1e9d00 */
[----:B-1----:R-:W-:Y:S02]  /*a120*/  @!P0 IMAD.WIDE R16, R11, 0x2, R16 ;  /* 0x000000020b108825 */ /* 0x002fe400078e0210 */
[----:B------:R-:W5:Y:S02]  /*a130*/  LDG.E.128.CONSTANT R8, desc[UR6][R8.64] ;  /* 0x0000000608087981 */ /* 0x000f64000c1e9d00 */
        /* <DEDUP_REMOVED lines=12> */
[----:B-----5:R-:W-:Y:S01]  /*a200*/  SHF.R.U32.HI R36, RZ, 0xf, R9 ;  /* 0x0000000fff247819 */ /* 0x020fe20000011609 */
[----:B------:R-:W-:Y:S01]  /*a210*/  HFMA2.MMA R40, -RZ, RZ, 0, 0.03125 ;  /* 0x00002800ff287435 */ /* 0x000fe200000001ff */
[----:B------:R-:W-:Y:S02]  /*a220*/  SHF.R.U32.HI R37, RZ, 0xf, R10 ;  /* 0x0000000fff257819 */ /* 0x000fe4000001160a */
[----:B------:R-:W-:Y:S02]  /*a230*/  SHF.R.U32.HI R39, RZ, 0xf, R11 ;  /* 0x0000000fff277819 */ /* 0x000fe4000001160b */
[----:B------:R-:W-:Y:S02]  /*a240*/  SHF.R.U32.HI R18, RZ, 0xf, R8 ;  /* 0x0000000fff127819 */ /* 0x000fe40000011608 */
[C---:B------:R-:W-:Y:S02]  /*a250*/  LOP3.LUT R20, R8.reuse, 0x1f001f, RZ, 0xc0, !PT ;  /* 0x001f001f08147812 */ /* 0x040fe400078ec0ff */
[----:B------:R-:W-:-:S02]  /*a260*/  LOP3.LUT R17, R8, 0x3e003e0, RZ, 0xc0, !PT ;  /* 0x03e003e008117812 */ /* 0x000fc400078ec0ff */
[----:B------:R-:W-:Y:S02]  /*a270*/  SHF.R.U32.HI R49, RZ, 0xa, R8 ;  /* 0x0000000aff317819 */ /* 0x000fe40000011608 */
[C---:B------:R-:W-:Y:S02]  /*a280*/  LOP3.LUT R22, R10.reuse, 0x1f001f, RZ, 0xc0, !PT ;  /* 0x001f001f0a167812 */ /* 0x040fe400078ec0ff */
[----:B------:R-:W-:Y:S02]  /*a290*/  LOP3.LUT R8, R10, 0x3e003e0, RZ, 0xc0, !PT ;  /* 0x03e003e00a087812 */ /* 0x000fe400078ec0ff */
[----:B------:R-:W-:Y:S02]  /*a2a0*/  SHF.R.U32.HI R52, RZ, 0xa, R10 ;  /* 0x0000000aff347819 */ /* 0x000fe4000001160a */
[----:B------:R-:W-:Y:S02]  /*a2b0*/  SHF.R.U32.HI R19, RZ, 0xe, R12 ;  /* 0x0000000eff137819 */ /* 0x000fe4000001160c */
[----:B------:R-:W-:-:S02]  /*a2c0*/  LOP3.LUT R62, R12, 0x1f001f, RZ, 0xc0, !PT ;  /* 0x001f001f0c3e7812 */ /* 0x000fc400078ec0ff */
[----:B------:R-:W-:Y:S02]  /*a2d0*/  LOP3.LUT R10, R12, 0x3e003e0, RZ, 0xc0, !PT ;  /* 0x03e003e00c0a7812 */ /* 0x000fe400078ec0ff */
[----:B------:R-:W-:Y:S02]  /*a2e0*/  SHF.R.U32.HI R51, RZ, 0xa, R12 ;  /* 0x0000000aff337819 */ /* 0x000fe4000001160c */
[--C-:B------:R-:W-:Y:S02]  /*a2f0*/  SHF.R.U32.HI R38, RZ, 0xe, R14.reuse ;  /* 0x0000000eff267819 */ /* 0x100fe4000001160e */
[C---:B------:R-:W-:Y:S02]  /*a300*/  LOP3.LUT R65, R14.reuse, 0x1f001f, RZ, 0xc0, !PT ;  /* 0x001f001f0e417812 */ /* 0x040fe400078ec0ff */
[----:B------:R-:W-:Y:S02]  /*a310*/  LOP3.LUT R12, R14, 0x3e003e0, RZ, 0xc0, !PT ;  /* 0x03e003e00e0c7812 */ /* 0x000fe400078ec0ff */
[----:B------:R-:W-:-:S02]  /*a320*/  SHF.R.U32.HI R56, RZ, 0xa, R14 ;  /* 0x0000000aff387819 */ /* 0x000fc4000001160e */
[----:B------:R-:W-:Y:S02]  /*a330*/  LOP3.LUT R36, R36, 0x10001, RZ, 0xc0, !PT ;  /* 0x0001000124247812 */ /* 0x000fe400078ec0ff */
[----:B------:R-:W-:Y:S02]  /*a340*/  LOP3.LUT R37, R37, 0x10001, RZ, 0xc0, !PT ;  /* 0x0001000125257812 */ /* 0x000fe400078ec0ff */
[----:B------:R-:W-:Y:S02]  /*a350*/  LOP3.LUT R39, R39, 0x10001, RZ, 0xc0, !PT ;  /* 0x0001000127277812 */ /* 0x000fe400078ec0ff */
[----:B------:R-:W-:Y:S02]  /*a360*/  SHF.R.U32.HI R71, RZ, 0xe, R13 ;  /* 0x0000000eff477819 */ /* 0x000fe4000001160d */
[----:B------:R-:W-:Y:S02]  /*a370*/  SHF.R.U32.HI R14, RZ, 0xe, R15 ;  /* 0x0000000eff0e7819 */ /* 0x000fe4000001160f */
[----:B------:R-:W-:-:S02]  /*a380*/  LOP3.LUT R71, R36, 0x20002, R71, 0xf8, !PT ;  /* 0x0002000224477812 */ /* 0x000fc400078ef847 */
[----:B------:R-:W-:Y:S02]  /*a390*/  LOP3.LUT R85, R37, 0x20002, R38, 0xf8, !PT ;  /* 0x0002000225557812 */ /* 0x000fe400078ef826 */
[----:B------:R-:W-:Y:S02]  /*a3a0*/  LOP3.LUT R69, R39, 0x20002, R14, 0xf8, !PT ;  /* 0x0002000227457812 */ /* 0x000fe400078ef80e */
[----:B------:R-:W0:Y:S01]  /*a3b0*/  LDS.128 R36, [UR4] ;  /* 0x00000004ff247984 */ /* 0x000e220008000c00 */
[----:B------:R-:W-:Y:S02]  /*a3c0*/  LOP3.LUT R18, R18, 0x10001, RZ, 0xc0, !PT ;  /* 0x0001000112127812 */ /* 0x000fe400078ec0ff */
[----:B------:R-:W-:Y:S02]  /*a3d0*/  LOP3.LUT R16, R9, 0x3e003e0, RZ, 0xc0, !PT ;  /* 0x03e003e009107812 */ /* 0x000fe400078ec0ff */
[----:B------:R-:W-:Y:S02]  /*a3e0*/  LOP3.LUT R80, R18, 0x20002, R19, 0xf8, !PT ;  /* 0x0002000212507812 */ /* 0x000fe400078ef813 */
[----:B------:R-:W-:-:S02]  /*a3f0*/  LOP3.LUT R18, R33, 0x3e003e0, RZ, 0xc0, !PT ;  /* 0x03e003e021127812 */ /* 0x000fc400078ec0ff */
[----:B------:R-:W-:Y:S02]  /*a400*/  LOP3.LUT R21, R9, 0x1f001f, RZ, 0xc0, !PT ;  /* 0x001f001f09157812 */ /* 0x000fe400078ec0ff */
[----:B------:R-:W-:Y:S02]  /*a410*/  SHF.R.U32.HI R50, RZ, 0xa, R9 ;  /* 0x0000000aff327819 */ /* 0x000fe40000011609 */
[----:B------:R-:W-:Y:S02]  /*a420*/  LOP3.LUT R59, R16, 0x64006400, RZ, 0xfc, !PT ;  /* 0x64006400103b7812 */ /* 0x000fe400078efcff */
[C---:B------:R-:W-:Y:S02]  /*a430*/  LOP3.LUT R23, R11.reuse, 0x1f001f, RZ, 0xc0, !PT ;  /* 0x001f001f0b177812 */ /* 0x040fe400078ec0ff */
[----:B------:R-:W-:Y:S01]  /*a440*/  LOP3.LUT R9, R11, 0x3e003e0, RZ, 0xc0, !PT ;  /* 0x03e003e00b097812 */ /* 0x000fe200078ec0ff */
[----:B------:R-:W-:Y:S01]  /*a450*/  HFMA2 R70, R59, R40.H0_H0, -48, -48 ;  /* 0xd200d2003b467431 */ /* 0x000fe20000040028 */
[----:B------:R-:W-:-:S02]  /*a460*/  SHF.R.U32.HI R55, RZ, 0xa, R11 ;  /* 0x0000000aff377819 */ /* 0x000fc4000001160b */
[----:B------:R-:W-:Y:S02]  /*a470*/  LOP3.LUT R67, R18, 0x64006400, RZ, 0xfc, !PT ;  /* 0x6400640012437812 */ /* 0x000fe400078efcff */
[C---:B------:R-:W-:Y:S02]  /*a480*/  LOP3.LUT R64, R13.reuse, 0x1f001f, RZ, 0xc0, !PT ;  /* 0x001f001f0d407812 */ /* 0x040fe400078ec0ff */
[----:B------:R-:W-:Y:S02]  /*a490*/  LOP3.LUT R11, R13, 0x3e003e0, RZ, 0xc0, !PT ;  /* 0x03e003e00d0b7812 */ /* 0x000fe400078ec0ff */
[----:B------:R-:W-:Y:S02]  /*a4a0*/  SHF.R.U32.HI R53, RZ, 0xa, R13 ;  /* 0x0000000aff357819 */ /* 0x000fe4000001160d */
[----:B------:R-:W-:Y:S02]  /*a4b0*/  LOP3.LUT R13, R15, 0x3e003e0, RZ, 0xc0, !PT ;  /* 0x03e003e00f0d7812 */ /* 0x000fe400078ec0ff */
[----:B------:R-:W-:-:S02]  /*a4c0*/  LOP3.LUT R57, R35, 0x3e003e0, RZ, 0xc0, !PT ;  /* 0x03e003e023397812 */ /* 0x000fc400078ec0ff */
[----:B------:R-:W-:Y:S02]  /*a4d0*/  LOP3.LUT R66, R15, 0x1f001f, RZ, 0xc0, !PT ;  /* 0x001f001f0f427812 */ /* 0x000fe400078ec0ff */
[----:B------:R-:W-:Y:S02]  /*a4e0*/  SHF.R.U32.HI R58, RZ, 0xa, R15 ;  /* 0x0000000aff3a7819 */ /* 0x000fe4000001160f */
[----:B------:R-:W-:Y:S02]  /*a4f0*/  LOP3.LUT R14, R32, 0x3e003e0, RZ, 0xc0, !PT ;  /* 0x03e003e0200e7812 */ /* 0x000fe400078ec0ff */
[----:B------:R-:W-:Y:S02]  /*a500*/  LOP3.LUT R15, R24, 0x3e003e0, RZ, 0xc0, !PT ;  /* 0x03e003e0180f7812 */ /* 0x000fe400078ec0ff */
[----:B------:R-:W-:Y:S02]  /*a510*/  LOP3.LUT R19, R25, 0x3e003e0, RZ, 0xc0, !PT ;  /* 0x03e003e019137812 */ /* 0x000fe400078ec0ff */
[----:B------:R-:W-:-:S02]  /*a520*/  LOP3.LUT R42, R34, 0x3e003e0, RZ, 0xc0, !PT ;  /* 0x03e003e0222a7812 */ /* 0x000fc400078ec0ff */
[----:B------:R-:W-:Y:S02]  /*a530*/  LOP3.LUT R81, R13, 0x64006400, RZ, 0xfc, !PT ;  /* 0x640064000d517812 */ /* 0x000fe400078efcff */
[----:B------:R-:W-:Y:S02]  /*a540*/  LOP3.LUT R83, R57, 0x64006400, RZ, 0xfc, !PT ;  /* 0x6400640039537812 */ /* 0x000fe400078efcff */
[----:B------:R-:W-:Y:S02]  /*a550*/  LOP3.LUT R54, R26, 0x3e003e0, RZ, 0xc0, !PT ;  /* 0x03e003e01a367812 */ /* 0x000fe400078ec0ff */
[----:B------:R-:W-:Y:S01]  /*a560*/  LOP3.LUT R61, R8, 0x64006400, RZ, 0xfc, !PT ;  /* 0x64006400083d7812 */ /* 0x000fe200078efcff */
[----:B------:R-:W-:Y:S01]  /*a570*/  HFMA2 R8, R67, R40.H0_H0, -48, -48 ;  /* 0xd200d20043087431 */ /* 0x000fe20000040028 */
[----:B------:R-:W-:Y:S02]  /*a580*/  LOP3.LUT R79, R9, 0x64006400, RZ, 0xfc, !PT ;  /* 0x64006400094f7812 */ /* 0x000fe400078efcff */
        /* <DEDUP_REMOVED lines=15> */
[----:B------:R-:W-:Y:S01]  /*a680*/  HADD2 R79, R79, -1040, -1040 ;  /* 0xe410e4104f4f7430 */ /* 0x000fe20000000000 */
[----:B------:R-:W-:Y:S01]  /*a690*/  LOP3.LUT R9, R12, 0x64006400, RZ, 0xfc, !PT ;  /* 0x640064000c097812 */ /* 0x000fe200078efcff */
[-C--:B------:R-:W-:Y:S01]  /*a6a0*/  HFMA2 R72, R17, R40.reuse.H0_H0, -48, -48 ;  /* 0xd200d20011487431 */ /* 0x080fe20000040028 */
[----:B------:R-:W-:Y:S01]  /*a6b0*/  LOP3.LUT R19, R60, 0x64006400, RZ, 0xfc, !PT ;  /* 0x640064003c137812 */ /* 0x000fe200078efcff */
[-C--:B------:R-:W-:Y:S01]  /*a6c0*/  HFMA2 R60, R61, R40.reuse.H0_H0, -48, -48 ;  /* 0xd200d2003d3c7431 */ /* 0x080fe20000040028 */
[----:B------:R-:W-:Y:S01]  /*a6d0*/  LOP3.LUT R75, R21, 0x64006400, RZ, 0xfc, !PT ;  /* 0x64006400154b7812 */ /* 0x000fe200078efcff */
[-C--:B------:R-:W-:Y:S01]  /*a6e0*/  HFMA2 R61, R11, R40.reuse.H0_H0, -48, -48 ;  /* 0xd200d2000b3d7431 */ /* 0x080fe20000040028 */
[----:B0-----:R-:W-:Y:S01]  /*a6f0*/  HFMA2.MMA R68, R79, R36, RZ ;  /* 0x000000244f447235 */ /* 0x001fe200000000ff */
[-C--:B------:R-:W-:Y:S01]  /*a700*/  HFMA2 R63, R63, R40.reuse.H0_H0, -48, -48 ;  /* 0xd200d2003f3f7431 */ /* 0x080fe20000040028 */
[----:B------:R-:W-:Y:S01]  /*a710*/  LOP3.LUT R49, R49, 0x1f001f, RZ, 0xc0, !PT ;  /* 0x001f001f31317812 */ /* 0x000fe200078ec0ff */
[-C--:B------:R-:W-:Y:S01]  /*a720*/  HFMA2 R9, R9, R40.reuse.H0_H0, -48, -48 ;  /* 0xd200d20009097431 */ /* 0x080fe20000040028 */
[----:B------:R-:W-:Y:S01]  /*a730*/  LOP3.LUT R50, R50, 0x1f001f, RZ, 0xc0, !PT ;  /* 0x001f001f32327812 */ /* 0x000fe200078ec0ff */
[-C--:B------:R-:W-:Y:S01]  /*a740*/  HFMA2 R11, R81, R40.reuse.H0_H0, -48, -48 ;  /* 0xd200d200510b7431 */ /* 0x080fe20000040028 */
[----:B------:R-:W-:Y:S01]  /*a750*/  LOP3.LUT R49, R49, 0x64006400, RZ, 0xfc, !PT ;  /* 0x6400640031317812 */ /* 0x000fe200078efcff */
[-C--:B------:R-:W-:Y:S01]  /*a760*/  HFMA2 R12, R83, R40.reuse.H0_H0, -48, -48 ;  /* 0xd200d200530c7431 */ /* 0x080fe20000040028 */
[----:B------:R-:W-:Y:S01]  /*a770*/  HFMA2.MMA R68, R72, R37, R68 ;  /* 0x0000002548447235 */ /* 0x000fe20000000044 */
        /* <DEDUP_REMOVED lines=13> */
[----:B------:R-:W-:-:S02]  /*a850*/  LOP3.LUT R58, R58, 0x1f001f, RZ, 0xc0, !PT ;  /* 0x001f001f3a3a7812 */ /* 0x000fc400078ec0ff */
[----:B------:R-:W-:Y:S02]  /*a860*/  LOP3.LUT R64, R51, 0x64006400, RZ, 0xfc, !PT ;  /* 0x6400640033407812 */ /* 0x000fe400078efcff */
[----:B------:R-:W-:Y:S02]  /*a870*/  LOP3.LUT R56, R56, 0x64006400, RZ, 0xfc, !PT ;  /* 0x6400640038387812 */ /* 0x000fe400078efcff */
[----:B------:R-:W-:Y:S01]  /*a880*/  SHF.R.U32.HI R78, RZ, 0xd, R33 ;  /* 0x0000000dff4e7819 */ /* 0x000fe20000011621 */
[----:B------:R-:W-:Y:S01]  /*a890*/  HADD2 R64, R64, -1040, -1040 ;  /* 0xe410e41040407430 */ /* 0x000fe20000000000 */
[----:B------:R-:W-:Y:S02]  /*a8a0*/  SHF.R.U32.HI R82, RZ, 0xd, R35 ;  /* 0x0000000dff527819 */ /* 0x000fe40000011623 */
[----:B------:R-:W-:Y:S02]  /*a8b0*/  ISETP.GE.AND P0, PT, R48, 0x2, PT ;  /* 0x000000023000780c */ /* 0x000fe40003f06270 */
[----:B--2---:R-:W-:-:S02]  /*a8c0*/  LOP3.LUT R18, R29, 0x3e003e0, RZ, 0xc0, !PT ;  /* 0x03e003e01d127812 */ /* 0x004fc400078ec0ff */
[----:B------:R-:W-:Y:S02]  /*a8d0*/  LOP3.LUT R16, R30, 0x3e003e0, RZ, 0xc0, !PT ;  /* 0x03e003e01e107812 */ /* 0x000fe400078ec0ff */
[----:B------:R-:W-:Y:S02]  /*a8e0*/  LOP3.LUT R59, R18, 0x64006400, RZ, 0xfc, !PT ;  /* 0x64006400123b7812 */ /* 0x000fe400078efcff */
[----:B------:R-:W-:Y:S02]  /*a8f0*/  LOP3.LUT R57, R28, 0x3e003e0, RZ, 0xc0, !PT ;  /* 0x03e003e01c397812 */ /* 0x000fe400078ec0ff */
[----:B------:R-:W-:Y:S01]  /*a900*/  LOP3.LUT R67, R16, 0x64006400, RZ, 0xfc, !PT ;  /* 0x6400640010437812 */ /* 0x000fe200078efcff */
[-C--:B------:R-:W-:Y:S01]  /*a910*/  HFMA2 R16, R59, R40.reuse.H0_H0, -48, -48 ;  /* 0xd200d2003b107431 */ /* 0x080fe20000040028 */
[----:B------:R-:W-:Y:S02]  /*a920*/  LOP3.LUT R14, R31, 0x3e003e0, RZ, 0xc0, !PT ;  /* 0x03e003e01f0e7812 */ /* 0x000fe400078ec0ff */
[----:B------:R-:W-:Y:S01]  /*a930*/  LOP3.LUT R57, R57, 0x64006400, RZ, 0xfc, !PT ;  /* 0x6400640039397812 */ /* 0x000fe200078efcff */
[----:B------:R-:W-:Y:S01]  /*a940*/  HFMA2 R18, R67, R40.H0_H0, -48, -48 ;  /* 0xd200d20043127431 */ /* 0x000fe20000040028 */
[----:B------:R-:W-:Y:S01]  /*a950*/  LOP3.LUT R59, R22, 0x64006400, RZ, 0xfc, !PT ;  /* 0x64006400163b7812 */ /* 0x000fe200078efcff */
[----:B------:R-:W-:Y:S01]  /*a960*/  HFMA2 R67, R75, R36, RZ.H0_H0 ;  /* 0x000000244b437231 */ /* 0x000fe200000400ff */
[----:B------:R-:W-:Y:S01]  /*a970*/  LOP3.LUT R73, R14, 0x64006400, RZ, 0xfc, !PT ;  /* 0x640064000e497812 */ /* 0x000fe200078efcff */
[-C--:B------:R-:W-:Y:S01]  /*a980*/  HFMA2 R14, R57, R40.reuse.H0_H0, -48, -48 ;  /* 0xd200d200390e7431 */ /* 0x080fe20000040028 */
[----:B------:R-:W-:Y:S01]  /*a990*/  LOP3.LUT R57, R23, 0x64006400, RZ, 0xfc, !PT ;  /* 0x6400640017397812 */ /* 0x000fe200078efcff */
[----:B------:R-:W-:Y:S01]  /*a9a0*/  HADD2 R59, R59, -1040, -1040 ;  /* 0xe410e4103b3b7430 */ /* 0x000fe20000000000 */
[----:B------:R-:W0:Y:S01]  /*a9b0*/  LDS.128 R20, [UR4+0x10] ;  /* 0x00001004ff147984 */ /* 0x000e220008000c00 */
[----:B------:R-:W-:Y:S01]  /*a9c0*/  HFMA2 R40, R73, R40.H0_H0, -48, -48 ;  /* 0xd200d20049287431 */ /* 0x000fe20000040028 */
[----:B------:R-:W-:Y:S01]  /*a9d0*/  LOP3.LUT R87, R28, 0x1f001f, RZ, 0xc0, !PT ;  /* 0x001f001f1c577812 */ /* 0x000fe200078ec0ff */
[----:B------:R-:W-:Y:S01]  /*a9e0*/  HADD2 R57, R57, -1040, -1040 ;  /* 0xe410e41039397430 */ /* 0x000fe20000000000 */
[----:B------:R-:W-:Y:S01]  /*a9f0*/  SHF.R.U32.HI R86, RZ, 0xb, R31 ;  /* 0x0000000bff567819 */ /* 0x000fe2000001161f */
[----:B------:R-:W-:Y:S01]  /*aa00*/  HFMA2.MMA R73, R59, R36, RZ ;  /* 0x000000243b497235 */ /* 0x000fe200000000ff */
[----:B------:R-:W-:Y:S01]  /*aa10*/  LOP3.LUT R87, R87, 0x64006400, RZ, 0xfc, !PT ;  /* 0x6400640057577812 */ /* 0x000fe200078efcff */
[----:B------:R-:W-:Y:S01]  /*aa20*/  HFMA2 R74, R57, R36, RZ.H0_H0 ;  /* 0x00000024394a7231 */ /* 0x000fe200000400ff */
[----:B------:R-:W-:Y:S01]  /*aa30*/  SHF.R.U32.HI R91, RZ, 0xa, R30 ;  /* 0x0000000aff5b7819 */ /* 0x000fe2000001161e */
[-C--:B------:R-:W-:Y:S01]  /*aa40*/  HFMA2 R36, R70, R37.reuse, R67 ;  /* 0x0000002546247231 */ /* 0x080fe20000000043 */
[----:B------:R-:W-:Y:S01]  /*aa50*/  SHF.R.U32.HI R93, RZ, 0xa, R29 ;  /* 0x0000000aff5d7819 */ /* 0x000fe2000001161d */
[----:B------:R-:W-:Y:S01]  /*aa60*/  HADD2 R87, R87, -1040, -1040 ;  /* 0xe410e41057577430 */ /* 0x000fe20000000000 */
[----:B------:R-:W-:Y:S01]  /*aa70*/  LOP3.LUT R91, R91, 0x1f001f, RZ, 0xc0, !PT ;  /* 0x001f001f5b5b7812 */ /* 0x000fe200078ec0ff */
[----:B------:R-:W-:Y:S01]  /*aa80*/  HFMA2.MMA R67, R60, R37, R73 ;  /* 0x000000253c437235 */ /* 0x000fe20000000049 */
[----:B------:R-:W-:Y:S01]  /*aa90*/  LOP3.LUT R73, R52, 0x1f001f, RZ, 0xc0, !PT ;  /* 0x001f001f34497812 */ /* 0x000fe200078ec0ff */
[----:B------:R-:W-:Y:S01]  /*aaa0*/  HFMA2 R37, R54, R37, R74 ;  /* 0x0000002536257231 */ /* 0x000fe2000000004a */
[----:B------:R-:W-:Y:S01]  /*aab0*/  LOP3.LUT R74, R55, 0x1f001f, RZ, 0xc0, !PT ;  /* 0x001f001f374a7812 */ /* 0x000fe200078ec0ff */
[----:B------:R-:W-:Y:S01]  /*aac0*/  HFMA2 R36, R81, R38, R36 ;  /* 0x0000002651247231 */ /* 0x000fe20000000024 */
[----:B------:R-:W-:-:S02]  /*aad0*/  LOP3.LUT R55, R73, 0x64006400, RZ, 0xfc, !PT ;  /* 0x6400640049377812 */ /* 0x000fc400078efcff */
[----:B------:R-:W-:Y:S01]  /*aae0*/  LOP3.LUT R74, R74, 0x64006400, RZ, 0xfc, !PT ;  /* 0x640064004a4a7812 */ /* 0x000fe200078efcff */
[-C--:B------:R-:W-:Y:S01]  /*aaf0*/  HFMA2 R36, R66, R39.reuse, R36 ;  /* 0x0000002742247231 */ /* 0x080fe20000000024 */
[----:B------:R-:W-:Y:S01]  /*ab00*/  LOP3.LUT R52, R65, 0x64006400, RZ, 0xfc, !PT ;  /* 0x6400640041347812 */ /* 0x000fe200078efcff */
[----:B------:R-:W-:Y:S01]  /*ab10*/  HADD2 R55, R55, -1040, -1040 ;  /* 0xe410e41037377430 */ /* 0x000fe20000000000 */
[-C--:B------:R-:W-:Y:S01]  /*ab20*/  HFMA2.MMA R65, R83, R38.reuse, R68 ;  /* 0x0000002653417235 */ /* 0x080fe20000000044 */
[----:B------:R-:W-:Y:S01]  /*ab30*/  HADD2 R49, R74, -1040, -1040 ;  /* 0xe410e4104a317430 */ /* 0x000fe20000000000 */
[----:B------:R-:W-:Y:S01]  /*ab40*/  LOP3.LUT R74, R58, 0x64006400, RZ, 0xfc, !PT ;  /* 0x640064003a4a7812 */ /* 0x000fe200078efcff */
[----:B------:R-:W-:Y:S01]  /*ab50*/  HADD2 R68, R62, -1040, -1040 ;  /* 0xe410e4103e447430 */ /* 0x000fe20000000000 */
[----:B------:R-:W-:Y:S01]  /*ab60*/  LOP3.LUT R62, R34, 0x1f001f, RZ, 0xc0, !PT ;  /* 0x001f001f223e7812 */ /* 0x000fe200078ec0ff */
[----:B------:R-:W-:Y:S01]  /*ab70*/  HFMA2.MMA R67, R55, R38, R67 ;  /* 0x0000002637437235 */ /* 0x000fe20000000043 */
[----:B------:R-:W-:Y:S01]  /*ab80*/  HADD2 R52, R52, -1040, -1040 ;  /* 0xe410e41034347430 */ /* 0x000fe20000000000 */
[----:B------:R-:W-:Y:S01]  /*ab90*/  LOP3.LUT R91, R91, 0x64006400, RZ, 0xfc, !PT ;  /* 0x640064005b5b7812 */ /* 0x000fe200078efcff */
[----:B------:R-:W-:Y:S01]  /*aba0*/  HFMA2 R73, R49, R38, R37 ;  /* 0x0000002631497231 */ /* 0x000fe20000000025 */
[-C--:B------:R-:W-:Y:S01]  /*abb0*/  HFMA2.MMA R38, R68, R39.reuse, R65 ;  /* 0x0000002744267235 */ /* 0x080fe20000000041 */
[----:B------:R-:W-:Y:S01]  /*abc0*/  HADD2 R58, R56, -1040, -1040 ;  /* 0xe410e410383a7430 */ /* 0x000fe20000000000 */
[----:B------:R-:W-:Y:S01]  /*abd0*/  LOP3.LUT R65, R33, 0x1f001f, RZ, 0xc0, !PT ;  /* 0x001f001f21417812 */ /* 0x000fe200078ec0ff */
[----:B------:R-:W-:Y:S01]  /*abe0*/  HADD2 R56, R74, -1040, -1040 ;  /* 0xe410e4104a387430 */ /* 0x000fe20000000000 */
[----:B------:R-:W-:Y:S01]  /*abf0*/  HFMA2.MMA R37, R52, R39, R67 ;  /* 0x0000002734257235 */ /* 0x000fe20000000043 */
[----:B------:R-:W-:Y:S01]  /*ac00*/  HFMA2 R39, R50, R39, R73 ;  /* 0x0000002732277231 */ /* 0x000fe20000000049 */
[----:B------:R-:W-:Y:S01]  /*ac10*/  LOP3.LUT R67, R32, 0x1f001f, RZ, 0xc0, !PT ;  /* 0x001f001f20437812 */ /* 0x000fe200078ec0ff */
[-C--:B0-----:R-:W-:Y:S01]  /*ac20*/  HFMA2 R73, R61, R20.reuse, R36 ;  /* 0x000000143d497231 */ /* 0x081fe20000000024 */
[-C--:B------:R-:W-:Y:S01]  /*ac30*/  HFMA2.MMA R38, R63, R20.reuse, R38 ;  /* 0x000000143f267235 */ /* 0x080fe20000000026 */
[----:B------:R-:W-:Y:S01]  /*ac40*/  HFMA2 R36, R11, R20, R39 ;  /* 0x000000140b247231 */ /* 0x000fe20000000027 */
[----:B------:R-:W-:Y:S01]  /*ac50*/  LOP3.LUT R39, R53, 0x1f001f, RZ, 0xc0, !PT ;  /* 0x001f001f35277812 */ /* 0x000fe200078ec0ff */
[----:B------:R-:W-:Y:S01]  /*ac60*/  HADD2 R91, R91, -1040, -1040 ;  /* 0xe410e4105b5b7430 */ /* 0x000fe20000000000 */
[----:B------:R-:W-:Y:S01]  /*ac70*/  HFMA2.MMA R37, R9, R20, R37 ;  /* 0x0000001409257235 */ /* 0x000fe20000000025 */
[----:B------:R-:W-:-:S02]  /*ac80*/  LOP3.LUT R20, R35, 0x1f001f, RZ, 0xc0, !PT ;  /* 0x001f001f23147812 */ /* 0x000fc400078ec0ff */
[----:B------:R-:W-:Y:S02]  /*ac90*/  LOP3.LUT R39, R39, 0x64006400, RZ, 0xfc, !PT ;  /* 0x6400640027277812 */ /* 0x000fe400078efcff */
[----:B------:R-:W-:Y:S02]  /*aca0*/  LOP3.LUT R53, R62, 0x64006400, RZ, 0xfc, !PT ;  /* 0x640064003e357812 */ /* 0x000fe400078efcff */
[----:B------:R-:W-:Y:S01]  /*acb0*/  LOP3.LUT R51, R20, 0x64006400, RZ, 0xfc, !PT ;  /* 0x6400640014337812 */ /* 0x000fe200078efcff */
[----:B------:R-:W-:Y:S01]  /*acc0*/  HADD2 R62, R39, -1040, -1040 ;  /* 0xe410e410273e7430 */ /* 0x000fe20000000000 */
[----:B------:R-:W-:Y:S01]  /*acd0*/  LOP3.LUT R67, R67, 0x64006400, RZ, 0xfc, !PT ;  /* 0x6400640043437812 */ /* 0x000fe200078efcff */
[-C--:B------:R-:W-:Y:S01]  /*ace0*/  HFMA2.MMA R20, R64, R21.reuse, R38 ;  /* 0x0000001540147235 */ /* 0x080fe20000000026 */
[----:B------:R-:W-:Y:S01]  /*acf0*/  HADD2 R53, R53, -1040, -1040 ;  /* 0xe410e41035357430 */ /* 0x000fe20000000000 */
[----:B------:R-:W-:Y:S01]  /*ad00*/  HFMA2.MMA R74, R58, R21, R37 ;  /* 0x000000153a4a7235 */ /* 0x000fe20000000025 */
[-C--:B------:R-:W-:Y:S01]  /*ad10*/  HFMA2 R73, R62, R21.reuse, R73 ;  /* 0x000000153e497231 */ /* 0x080fe20000000049 */
[----:B------:R-:W-:Y:S01]  /*ad20*/  LOP3.LUT R65, R65, 0x64006400, RZ, 0xfc, !PT ;  /* 0x6400640041417812 */ /* 0x000fe200078efcff */
[----:B------:R-:W-:Y:S01]  /*ad30*/  HFMA2 R21, R56, R21, R36 ;  /* 0x0000001538157231 */ /* 0x000fe20000000024 */
[----:B------:R-:W-:Y:S01]  /*ad40*/  SHF.R.U32.HI R33, RZ, 0xa, R33 ;  /* 0x0000000aff217819 */ /* 0x000fe20000011621 */
[----:B------:R-:W0:Y:S01]  /*ad50*/  LDS.128 R36, [UR4+0x20] ;  /* 0x00002004ff247984 */ /* 0x000e220008000c00 */
[----:B------:R-:W-:Y:S01]  /*ad60*/  HADD2 R67, R67, -1040, -1040 ;  /* 0xe410e41043437430 */ /* 0x000fe20000000000 */
[----:B------:R-:W-:Y:S01]  /*ad70*/  SHF.R.U32.HI R35, RZ, 0xa, R35 ;  /* 0x0000000aff237819 */ /* 0x000fe20000011623 */
[-C--:B------:R-:W-:Y:S01]  /*ad80*/  HFMA2.MMA R76, R53, R22.reuse, R74 ;  /* 0x00000016354c7235 */ /* 0x080fe2000000004a */
[----:B------:R-:W-:Y:S01]  /*ad90*/  HADD2 R65, R65, -1040, -1040 ;  /* 0xe410e41041417430 */ /* 0x000fe20000000000 */
[----:B------:R-:W-:Y:S01]  /*ada0*/  LOP3.LUT R33, R33, 0x1f001f, RZ, 0xc0, !PT ;  /* 0x001f001f21217812 */ /* 0x000fe200078ec0ff */
[----:B------:R-:W-:Y:S01]  /*adb0*/  HADD2 R51, R51, -1040, -1040 ;  /* 0xe410e41033337430 */ /* 0x000fe20000000000 */
[----:B------:R-:W-:Y:S01]  /*adc0*/  HFMA2.MMA R20, R67, R22, R20 ;  /* 0x0000001643147235 */ /* 0x000fe20000000014 */
[-C--:B------:R-:W-:Y:S01]  /*add0*/  HFMA2 R73, R65, R22.reuse, R73 ;  /* 0x0000001641497231 */ /* 0x080fe20000000049 */
[----:B------:R-:W-:Y:S01]  /*ade0*/  LOP3.LUT R35, R35, 0x1f001f, RZ, 0xc0, !PT ;  /* 0x001f001f23237812 */ /* 0x000fe200078ec0ff */
[----:B------:R-:W-:Y:S01]  /*adf0*/  HFMA2 R21, R51, R22, R21 ;  /* 0x0000001633157231 */ /* 0x000fe20000000015 */
[----:B------:R-:W-:Y:S01]  /*ae00*/  HFMA2.MMA R22, R10, R23, R76 ;  /* 0x000000170a167235 */ /* 0x000fe2000000004c */
[----:B------:R-:W-:-:S02]  /*ae10*/  LOP3.LUT R33, R33, 0x64006400, RZ, 0xfc, !PT ;  /* 0x6400640021217812 */ /* 0x000fc400078efcff */
[-C--:B------:R-:W-:Y:S01]  /*ae20*/  HFMA2 R76, R12, R23.reuse, R21 ;  /* 0x000000170c4c7231 */ /* 0x080fe20000000015 */
[----:B------:R-:W-:Y:S01]  /*ae30*/  HFMA2.MMA R74, R42, R23, R20 ;  /* 0x000000172a4a7235 */ /* 0x000fe20000000014 */
[----:B------:R-:W-:Y:S01]  /*ae40*/  HFMA2 R20, R8, R23, R73 ;  /* 0x0000001708147231 */ /* 0x000fe20000000049 */
[----:B------:R-:W-:Y:S01]  /*ae50*/  LOP3.LUT R23, R71, 0x40004, R78, 0xf8, !PT ;  /* 0x0004000447177812 */ /* 0x000fe200078ef84e */
[----:B------:R-:W-:Y:S01]  /*ae60*/  HADD2 R73, R33, -1040, -1040 ;  /* 0xe410e41021497430 */ /* 0x000fe20000000000 */
[----:B------:R-:W-:Y:S02]  /*ae70*/  SHF.R.U32.HI R21, RZ, 0xd, R32 ;  /* 0x0000000dff157819 */ /* 0x000fe40000011620 */
[----:B------:R-:W-:Y:S02]  /*ae80*/  SHF.R.U32.HI R78, RZ, 0xd, R34 ;  /* 0x0000000dff4e7819 */ /* 0x000fe40000011622 */
[----:B------:R-:W-:Y:S02]  /*ae90*/  SHF.R.U32.HI R32, RZ, 0xa, R32 ;  /* 0x0000000aff207819 */ /* 0x000fe40000011620 */
[----:B------:R-:W-:-:S02]  /*aea0*/  SHF.R.U32.HI R34, RZ, 0xa, R34 ;  /* 0x0000000aff227819 */ /* 0x000fc40000011622 */
[----:B------:R-:W-:Y:S02]  /*aeb0*/  LOP3.LUT R32, R32, 0x1f001f, RZ, 0xc0, !PT ;  /* 0x001f001f20207812 */ /* 0x000fe400078ec0ff */
[----:B------:R-:W-:Y:S02]  /*aec0*/  LOP3.LUT R34, R34, 0x1f001f, RZ, 0xc0, !PT ;  /* 0x001f001f22227812 */ /* 0x000fe400078ec0ff */
[----:B------:R-:W-:Y:S02]  /*aed0*/  LOP3.LUT R32, R32, 0x64006400, RZ, 0xfc, !PT ;  /* 0x6400640020207812 */ /* 0x000fe400078efcff */
[----:B------:R-:W-:Y:S02]  /*aee0*/  LOP3.LUT R34, R34, 0x64006400, RZ, 0xfc, !PT ;  /* 0x6400640022227812 */ /* 0x000fe400078efcff */
[----:B------:R-:W-:Y:S01]  /*aef0*/  LOP3.LUT R35, R35, 0x64006400, RZ, 0xfc, !PT ;  /* 0x6400640023237812 */ /* 0x000fe200078efcff */
[----:B------:R-:W-:Y:S01]  /*af00*/  HADD2 R77, R32, -1040, -1040 ;  /* 0xe410e410204d7430 */ /* 0x000fe20000000000 */
[----:B------:R-:W-:Y:S01]  /*af10*/  LOP3.LUT R80, R80, 0x40004, R21, 0xf8, !PT ;  /* 0x0004000450507812 */ /* 0x000fe200078ef815 */
[----:B------:R-:W-:Y:S01]  /*af20*/  HADD2 R71, R34, -1040, -1040 ;  /* 0xe410e41022477430 */ /* 0x000fe20000000000 */
[----:B------:R-:W-:Y:S01]  /*af30*/  LOP3.LUT R21, R69, 0x40004, R82, 0xf8, !PT ;  /* 0x0004000445157812 */ /* 0x000fe200078ef852 */
[----:B------:R-:W-:Y:S01]  /*af40*/  HADD2 R69, R35, -1040, -1040 ;  /* 0xe410e41023457430 */ /* 0x000fe20000000000 */
[----:B------:R-:W-:Y:S01]  /*af50*/  LOP3.LUT R34, R24, 0x1f001f, RZ, 0xc0, !PT ;  /* 0x001f001f18227812 */ /* 0x000fe200078ec0ff */
[-C--:B0-----:R-:W-:Y:S01]  /*af60*/  HFMA2.MMA R32, R77, R36.reuse, R74 ;  /* 0x000000244d207235 */ /* 0x081fe2000000004a */
        /* <DEDUP_REMOVED lines=8> */
[----:B------:R-:W-:Y:S01]  /*aff0*/  LOP3.LUT R85, R85, 0x40004, R78, 0xf8, !PT ;  /* 0x0004000455557812 */ /* 0x000fe200078ef84e */
[----:B------:R-:W-:Y:S01]  /*b000*/  HADD2 R78, R34, -1040, -1040 ;  /* 0xe410e410224e7430 */ /* 0x000fe20000000000 */
[----:B------:R-:W-:Y:S01]  /*b010*/  LOP3.LUT R82, R74, 0x64006400, RZ, 0xfc, !PT ;  /* 0x640064004a527812 */ /* 0x000fe200078efcff */
[----:B------:R-:W-:Y:S01]  /*b020*/  HADD2 R74, R36, -1040, -1040 ;  /* 0xe410e410244a7430 */ /* 0x000fe20000000000 */
[----:B------:R-:W-:-:S02]  /*b030*/  LOP3.LUT R35, R35, 0x64006400, RZ, 0xfc, !PT ;  /* 0x6400640023237812 */ /* 0x000fc400078efcff */
[----:B------:R-:W-:Y:S01]  /*b040*/  SHF.R.U32.HI R89, RZ, 0xa, R31 ;  /* 0x0000000aff597819 */ /* 0x000fe2000001161f */
[----:B------:R-:W-:Y:S01]  /*b050*/  HADD2 R36, R82, -1040, -1040 ;  /* 0xe410e41052247430 */ /* 0x000fe20000000000 */
[-C--:B------:R-:W-:Y:S01]  /*b060*/  HFMA2.MMA R32, R78, R37.reuse, R32 ;  /* 0x000000254e207235 */ /* 0x080fe20000000020 */
[----:B------:R-:W-:Y:S01]  /*b070*/  HADD2 R76, R35, -1040, -1040 ;  /* 0xe410e410234c7430 */ /* 0x000fe20000000000 */
[----:B------:R-:W-:Y:S01]  /*b080*/  HFMA2.MMA R35, R74, R37, R22 ;  /* 0x000000254a237235 */ /* 0x000fe20000000016 */
[-C--:B------:R-:W-:Y:S01]  /*b090*/  HFMA2 R33, R36, R37.reuse, R33 ;  /* 0x0000002524217231 */ /* 0x080fe20000000021 */
[----:B------:R-:W-:Y:S01]  /*b0a0*/  LOP3.LUT R93, R93, 0x1f001f, RZ, 0xc0, !PT ;  /* 0x001f001f5d5d7812 */ /* 0x000fe200078ec0ff */
[----:B------:R-:W-:Y:S01]  /*b0b0*/  HFMA2 R20, R76, R37, R20 ;  /* 0x000000254c147231 */ /* 0x000fe20000000014 */
[----:B------:R-:W-:Y:S01]  /*b0c0*/  LOP3.LUT R89, R89, 0x1f001f, RZ, 0xc0, !PT ;  /* 0x001f001f59597812 */ /* 0x000fe200078ec0ff */
[-C--:B------:R-:W-:Y:S01]  /*b0d0*/  HFMA2 R33, R19, R38.reuse, R33 ;  /* 0x0000002613217231 */ /* 0x080fe20000000021 */
[-C--:B------:R-:W-:Y:S01]  /*b0e0*/  HFMA2.MMA R22, R13, R38.reuse, R32 ;  /* 0x000000260d167235 */ /* 0x080fe20000000020 */
[----:B------:R-:W-:Y:S01]  /*b0f0*/  HFMA2 R34, R15, R38, R20 ;  /* 0x000000260f227231 */ /* 0x000fe20000000014 */
[----:B------:R-:W-:Y:S01]  /*b100*/  HFMA2.MMA R20, R17, R38, R35 ;  /* 0x0000002611147235 */ /* 0x000fe20000000023 */
[----:B------:R-:W-:-:S02]  /*b110*/  SHF.R.U32.HI R38, RZ, 0xc, R26 ;  /* 0x0000000cff267819 */ /* 0x000fc4000001161a */
[----:B------:R-:W-:Y:S02]  /*b120*/  SHF.R.U32.HI R26, RZ, 0xa, R26 ;  /* 0x0000000aff1a7819 */ /* 0x000fe4000001161a */
[--C-:B------:R-:W-:Y:S02]  /*b130*/  SHF.R.U32.HI R35, RZ, 0xc, R24.reuse ;  /* 0x0000000cff237819 */ /* 0x100fe40000011618 */
[----:B------:R-:W-:Y:S02]  /*b140*/  LOP3.LUT R26, R26, 0x1f001f, RZ, 0xc0, !PT ;  /* 0x001f001f1a1a7812 */ /* 0x000fe400078ec0ff */
[----:B------:R-:W-:Y:S02]  /*b150*/  SHF.R.U32.HI R24, RZ, 0xa, R24 ;  /* 0x0000000aff187819 */ /* 0x000fe40000011618 */
[----:B------:R-:W-:Y:S02]  /*b160*/  LOP3.LUT R26, R26, 0x64006400, RZ, 0xfc, !PT ;  /* 0x640064001a1a7812 */ /* 0x000fe400078efcff */
[----:B------:R-:W-:-:S02]  /*b170*/  LOP3.LUT R85, R85, 0x80008, R38, 0xf8, !PT ;  /* 0x0008000855557812 */ /* 0x000fc400078ef826 */
[--C-:B------:R-:W-:Y:S02]  /*b180*/  SHF.R.U32.HI R38, RZ, 0xc, R27.reuse ;  /* 0x0000000cff267819 */ /* 0x100fe4000001161b */
[----:B------:R-:W-:Y:S02]  /*b190*/  LOP3.LUT R24, R24, 0x1f001f, RZ, 0xc0, !PT ;  /* 0x001f001f18187812 */ /* 0x000fe400078ec0ff */
[----:B------:R-:W-:Y:S02]  /*b1a0*/  SHF.R.U32.HI R27, RZ, 0xa, R27 ;  /* 0x0000000aff1b7819 */ /* 0x000fe4000001161b */
[----:B------:R-:W-:Y:S01]  /*b1b0*/  LOP3.LUT R35, R80, 0x80008, R35, 0xf8, !PT ;  /* 0x0008000850237812 */ /* 0x000fe200078ef823 */
[----:B------:R-:W-:Y:S01]  /*b1c0*/  HADD2 R80, R26, -1040, -1040 ;  /* 0xe410e4101a507430 */ /* 0x000fe20000000000 */
[----:B------:R-:W-:Y:S02]  /*b1d0*/  LOP3.LUT R24, R24, 0x64006400, RZ, 0xfc, !PT ;  /* 0x6400640018187812 */ /* 0x000fe400078efcff */
[----:B------:R-:W-:-:S02]  /*b1e0*/  LOP3.LUT R27, R27, 0x1f001f, RZ, 0xc0, !PT ;  /* 0x001f001f1b1b7812 */ /* 0x000fc400078ec0ff */
[--C-:B------:R-:W-:Y:S01]  /*b1f0*/  SHF.R.U32.HI R32, RZ, 0xc, R25.reuse ;  /* 0x0000000cff207819 */ /* 0x100fe20000011619 */
[----:B------:R-:W-:Y:S01]  /*b200*/  HADD2 R84, R24, -1040, -1040 ;  /* 0xe410e41018547430 */ /* 0x000fe20000000000 */
[----:B------:R-:W-:Y:S01]  /*b210*/  LOP3.LUT R27, R27, 0x64006400, RZ, 0xfc, !PT ;  /* 0x640064001b1b7812 */ /* 0x000fe200078efcff */
[-C--:B------:R-:W-:Y:S01]  /*b220*/  HFMA2.MMA R26, R80, R39.reuse, R20 ;  /* 0x00000027501a7235 */ /* 0x080fe20000000014 */
[----:B------:R-:W-:Y:S02]  /*b230*/  SHF.R.U32.HI R20, RZ, 0xb, R28 ;  /* 0x0000000bff147819 */ /* 0x000fe4000001161c */
[----:B------:R-:W-:Y:S01]  /*b240*/  LOP3.LUT R37, R21, 0x80008, R38, 0xf8, !PT ;  /* 0x0008000815257812 */ /* 0x000fe200078ef826 */
[----:B------:R-:W-:Y:S01]  /*b250*/  HADD2 R38, R27, -1040, -1040 ;  /* 0xe410e4101b267430 */ /* 0x000fe20000000000 */
[----:B------:R-:W-:Y:S01]  /*b260*/  LOP3.LUT R32, R23, 0x80008, R32, 0xf8, !PT ;  /* 0x0008000817207812 */ /* 0x000fe200078ef820 */
[----:B------:R-:W-:Y:S01]  /*b270*/  HFMA2.MMA R27, R84, R39, R22 ;  /* 0x00000027541b7235 */ /* 0x000fe20000000016 */
[----:B------:R-:W-:Y:S01]  /*b280*/  LOP3.LUT R35, R35, 0x100010, R20, 0xf8, !PT ;  /* 0x0010001023237812 */ /* 0x000fe200078ef814 */
[----:B------:R-:W-:Y:S01]  /*b290*/  HFMA2 R33, R38, R39, R33 ;  /* 0x0000002726217231 */ /* 0x000fe20000000021 */
[----:B------:R-:W0:Y:S01]  /*b2a0*/  LDS.128 R20, [UR4+0x30] ;  /* 0x00003004ff147984 */ /* 0x000e220008000c00 */
[----:B------:R-:W-:-:S02]  /*b2b0*/  SHF.R.U32.HI R25, RZ, 0xa, R25 ;  /* 0x0000000aff197819 */ /* 0x000fc40000011619 */
[----:B------:R-:W-:Y:S02]  /*b2c0*/  SHF.R.U32.HI R24, RZ, 0xb, R30 ;  /* 0x0000000bff187819 */ /* 0x000fe4000001161e */
[----:B------:R-:W-:Y:S02]  /*b2d0*/  LOP3.LUT R25, R25, 0x1f001f, RZ, 0xc0, !PT ;  /* 0x001f001f19197812 */ /* 0x000fe400078ec0ff */
[----:B------:R-:W-:Y:S02]  /*b2e0*/  LOP3.LUT R24, R85, 0x100010, R24, 0xf8, !PT ;  /* 0x0010001055187812 */ /* 0x000fe400078ef818 */
[----:B------:R-:W-:Y:S02]  /*b2f0*/  LOP3.LUT R25, R25, 0x64006400, RZ, 0xfc, !PT ;  /* 0x6400640019197812 */ /* 0x000fe400078efcff */
[----:B------:R-:W-:Y:S02]  /*b300*/  LOP3.LUT R85, R29, 0x1f001f, RZ, 0xc0, !PT ;  /* 0x001f001f1d557812 */ /* 0x000fe400078ec0ff */
[----:B------:R-:W-:Y:S01]  /*b310*/  LOP3.LUT R35, R35, 0x64006400, RZ, 0xfc, !PT ;  /* 0x6400640023237812 */ /* 0x000fe200078efcff */
[----:B------:R-:W-:Y:S01]  /*b320*/  HADD2 R82, R25, -1040, -1040 ;  /* 0xe410e41019527430 */ /* 0x000fe20000000000 */
[----:B------:R-:W-:-:S02]  /*b330*/  SHF.R.U32.HI R25, RZ, 0xb, R29 ;  /* 0x0000000bff197819 */ /* 0x000fc4000001161d */
[----:B------:R-:W-:Y:S01]  /*b340*/  LOP3.LUT R85, R85, 0x64006400, RZ, 0xfc, !PT ;  /* 0x6400640055557812 */ /* 0x000fe200078efcff */
[----:B------:R-:W-:Y:S01]  /*b350*/  HFMA2 R34, R82, R39, R34 ;  /* 0x0000002752227231 */ /* 0x000fe20000000022 */
[----:B------:R-:W-:Y:S01]  /*b360*/  LOP3.LUT R39, R30, 0x1f001f, RZ, 0xc0, !PT ;  /* 0x001f001f1e277812 */ /* 0x000fe200078ec0ff */
[----:B------:R-:W-:Y:S01]  /*b370*/  HADD2 R94, R35, -1040, -1040 ;  /* 0xe410e410235e7430 */ /* 0x000fe20000000000 */
[----:B------:R-:W-:Y:S01]  /*b380*/  LOP3.LUT R32, R32, 0x100010, R25, 0xf8, !PT ;  /* 0x0010001020207812 */ /* 0x000fe200078ef819 */
[----:B------:R-:W-:Y:S01]  /*b390*/  HADD2 R85, R85, -1040, -1040 ;  /* 0xe410e41055557430 */ /* 0x000fe20000000000 */
[----:B------:R-:W-:Y:S02]  /*b3a0*/  LOP3.LUT R39, R39, 0x64006400, RZ, 0xfc, !PT ;  /* 0x6400640027277812 */ /* 0x000fe400078efcff */
[----:B------:R-:W-:Y:S02]  /*b3b0*/  LOP3.LUT R25, R37, 0x100010, R86, 0xf8, !PT ;  /* 0x0010001025197812 */ /* 0x000fe400078ef856 */
[----:B------:R-:W-:Y:S01]  /*b3c0*/  SHF.R.U32.HI R86, RZ, 0xa, R28 ;  /* 0x0000000aff567819 */ /* 0x000fe2000001161c */
[----:B------:R-:W-:Y:S01]  /*b3d0*/  HADD2 R39, R39, -1040, -1040 ;  /* 0xe410e41027277430 */ /* 0x000fe20000000000 */
[----:B------:R-:W-:-:S02]  /*b3e0*/  LOP3.LUT R37, R31, 0x1f001f, RZ, 0xc0, !PT ;  /* 0x001f001f1f257812 */ /* 0x000fc400078ec0ff */
[----:B------:R-:W-:Y:S02]  /*b3f0*/  LOP3.LUT R86, R86, 0x1f001f, RZ, 0xc0, !PT ;  /* 0x001f001f56567812 */ /* 0x000fe400078ec0ff */
[----:B------:R-:W-:Y:S02]  /*b400*/  LOP3.LUT R37, R37, 0x64006400, RZ, 0xfc, !PT ;  /* 0x6400640025257812 */ /* 0x000fe400078efcff */
[----:B------:R-:W-:Y:S02]  /*b410*/  LOP3.LUT R86, R86, 0x64006400, RZ, 0xfc, !PT ;  /* 0x6400640056567812 */ /* 0x000fe400078efcff */
[----:B------:R-:W-:Y:S01]  /*b420*/  LOP3.LUT R24, R24, 0x64006400, RZ, 0xfc, !PT ;  /* 0x6400640018187812 */ /* 0x000fe200078efcff */
[----:B------:R-:W-:Y:S01]  /*b430*/  HADD2 R37, R37, -1040, -1040 ;  /* 0xe410e41025257430 */ /* 0x000fe20000000000 */
[----:B------:R-:W-:Y:S01]  /*b440*/  LOP3.LUT R93, R93, 0x64006400, RZ, 0xfc, !PT ;  /* 0x640064005d5d7812 */ /* 0x000fe200078efcff */
[-C--:B0-----:R-:W-:Y:S01]  /*b450*/  HFMA2.MMA R27, R87, R20.reuse, R27 ;  /* 0x00000014571b7235 */ /* 0x081fe2000000001b */
[----:B------:R-:W-:Y:S01]  /*b460*/  HADD2 R86, R86, -1040, -1040 ;  /* 0xe410e41056567430 */ /* 0x000fe20000000000 */
[----:B------:R-:W-:Y:S01]  /*b470*/  HFMA2.MMA R26, R39, R20, R26 ;  /* 0x00000014271a7235 */ /* 0x000fe2000000001a */
[-C--:B------:R-:W-:Y:S01]  /*b480*/  HFMA2 R34, R85, R20.reuse, R34 ;  /* 0x0000001455227231 */ /* 0x080fe20000000022 */
[----:B------:R-:W-:Y:S01]  /*b490*/  LOP3.LUT R89, R89, 0x64006400, RZ, 0xfc, !PT ;  /* 0x6400640059597812 */ /* 0x000fe200078efcff */
[----:B------:R-:W-:Y:S01]  /*b4a0*/  HFMA2 R33, R37, R20, R33 ;  /* 0x0000001425217231 */ /* 0x000fe20000000021 */
[----:B------:R-:W-:Y:S01]  /*b4b0*/  LOP3.LUT R32, R32, 0x64006400, RZ, 0xfc, !PT ;  /* 0x6400640020207812 */ /* 0x000fe200078efcff */
[----:B------:R-:W-:Y:S01]  /*b4c0*/  HADD2 R90, R24, -1040, -1040 ;  /* 0xe410e410185a7430 */ /* 0x000fe20000000000 */
[-C--:B------:R-:W-:Y:S01]  /*b4d0*/  HFMA2.MMA R27, R14, R21.reuse, R27 ;  /* 0x000000150e1b7235 */ /* 0x080fe2000000001b */
[-C--:B------:R-:W-:Y:S01]  /*b4e0*/  HFMA2 R20, R16, R21.reuse, R34 ;  /* 0x0000001510147231 */ /* 0x080fe20000000022 */
[----:B------:R-:W-:Y:S01]  /*b4f0*/  HFMA2.MMA R26, R18, R21, R26 ;  /* 0x00000015121a7235 */ /* 0x000fe2000000001a */
[----:B------:R-:W-:Y:S01]  /*b500*/  HADD2 R93, R93, -1040, -1040 ;  /* 0xe410e4105d5d7430 */ /* 0x000fe20000000000 */
[----:B------:R-:W-:Y:S01]  /*b510*/  LOP3.LUT R25, R25, 0x64006400, RZ, 0xfc, !PT ;  /* 0x6400640019197812 */ /* 0x000fe200078efcff */
[----:B------:R-:W-:-:S02]  /*b520*/  HFMA2 R21, R40, R21, R33 ;  /* 0x0000001528157231 */ /* 0x000fc40000000021 */
[----:B------:R-:W-:Y:S01]  /*b530*/  HADD2 R89, R89, -1040, -1040 ;  /* 0xe410e41059597430 */ /* 0x000fe20000000000 */
[-C--:B------:R-:W-:Y:S01]  /*b540*/  HFMA2.MMA R27, R86, R22.reuse, R27 ;  /* 0x00000016561b7235 */ /* 0x080fe2000000001b */
[-C--:B------:R-:W-:Y:S01]  /*b550*/  HFMA2 R20, R93, R22.reuse, R20 ;  /* 0x000000165d147231 */ /* 0x080fe20000000014 */
[----:B------:R-:W-:Y:S01]  /*b560*/  HFMA2.MMA R26, R91, R22, R26 ;  /* 0x000000165b1a7235 */ /* 0x000fe2000000001a */
[----:B------:R-:W-:Y:S02]  /*b570*/  HADD2 R92, R32, -1040, -1040 ;  /* 0xe410e410205c7430 */ /* 0x000fe40000000000 */
[----:B------:R-:W-:Y:S02]  /*b580*/  HFMA2 R21, R89, R22, R21 ;  /* 0x0000001659157231 */ /* 0x000fe40000000015 */
[----:B------:R-:W-:Y:S01]  /*b590*/  HADD2 R88, R25, -1040, -1040 ;  /* 0xe410e41019587430 */ /* 0x000fe20000000000 */
[-C--:B------:R-:W-:Y:S01]  /*b5a0*/  HFMA2.MMA R27, R94, R23.reuse, R27 ;  /* 0x000000175e1b7235 */ /* 0x080fe2000000001b */
[-C--:B------:R-:W-:Y:S01]  /*b5b0*/  HFMA2 R20, R92, R23.reuse, R20 ;  /* 0x000000175c147231 */ /* 0x080fe20000000014 */
[----:B------:R-:W-:Y:S01]  /*b5c0*/  HFMA2.MMA R26, R90, R23, R26 ;  /* 0x000000175a1a7235 */ /* 0x000fe2000000001a */
[----:B------:R-:W-:-:S02]  /*b5d0*/  HFMA2 R23, R88, R23, R21 ;  /* 0x0000001758177231 */ /* 0x000fc40000000015 */
[----:B------:R-:W-:Y:S02]  /*b5e0*/  HADD2 R21, R20.H0_H0, R20.H1_H1 ;  /* 0x3000001414157230 */ /* 0x000fe40000000800 */
[----:B------:R-:W-:-:S03]  /*b5f0*/  HADD2 R23, R23.H0_H0, R23.H1_H1 ;  /* 0x3000001717177230 */ /* 0x000fc60000000800 */
        /* <DEDUP_REMOVED lines=8> */
[----:B------:R-:W-:Y:S01]  /*b680*/  ISETP.NE.AND P0, PT, R48, 0x2, PT ;  /* 0x000000023000780c */ /* 0x000fe20003f05270 */
        /* <DEDUP_REMOVED lines=13> */
[----:B------:R-:W-:-:S06]  /*b760*/  HFMA2.MMA R25, R55, R22, R30 ;  /* 0x0000001637197235 */ /* 0x000fcc000000001e */
[-C--:B------:R-:W-:Y:S02]  /*b770*/  HFMA2.MMA R26, R68, R23.reuse, R34 ;  /* 0x00000017441a7235 */ /* 0x080fe40000000022 */
[----:B------:R-:W-:Y:S02]  /*b780*/  HFMA2.MMA R25, R52, R23, R25 ;  /* 0x0000001734197235 */ /* 0x000fe40000000019 */
[----:B------:R-:W0:Y:S04]  /*b790*/  LDS.128 R20, [UR4+0x90] ;  /* 0x00009004ff147984 */ /* 0x000e280008000c00 */
[-C--:B0-----:R-:W-:Y:S01]  /*b7a0*/  HFMA2.MMA R32, R63, R20.reuse, R26 ;  /* 0x000000143f207235 */ /* 0x081fe2000000001a */
[-C--:B------:R-:W-:Y:S01]  /*b7b0*/  HFMA2 R31, R61, R20.reuse, R24 ;  /* 0x000000143d1f7231 */ /* 0x080fe20000000018 */
        /* <DEDUP_REMOVED lines=11> */
[----:B------:R-:W-:-:S06]  /*b870*/  HFMA2.MMA R25, R53, R22, R29 ;  /* 0x0000001635197235 */ /* 0x000fcc000000001d */
[-C--:B------:R-:W-:Y:S02]  /*b880*/  HFMA2.MMA R26, R42, R23.reuse, R21 ;  /* 0x000000172a1a7235 */ /* 0x080fe40000000015 */
[----:B------:R-:W-:Y:S02]  /*b890*/  HFMA2.MMA R25, R10, R23, R25 ;  /* 0x000000170a197235 */ /* 0x000fe40000000019 */
[----:B------:R-:W0:Y:S06]  /*b8a0*/  LDS.128 R20, [UR4+0xa0] ;  /* 0x0000a004ff147984 */ /* 0x000e2c0008000c00 */
        /* <DEDUP_REMOVED lines=9> */
[----:B------:R-:W-:-:S04]  /*b940*/  HFMA2 R27, R19, R22, R27 ;  /* 0x00000016131b7231 */ /* 0x000fc8000000001b */
[-C--:B------:R-:W-:Y:S01]  /*b950*/  HFMA2 R27, R38, R23.reuse, R27 ;  /* 0x00000017261b7231 */ /* 0x080fe2000000001b */
[-C--:B------:R-:W-:Y:S01]  /*b960*/  HFMA2.MMA R20, R17, R22.reuse, R25 ;  /* 0x0000001611147235 */ /* 0x080fe20000000019 */
[----:B------:R-:W-:Y:S01]  /*b970*/  HFMA2 R25, R82, R23, R24 ;  /* 0x0000001752197231 */ /* 0x000fe20000000018 */
[----:B------:R-:W-:-:S06]  /*b980*/  HFMA2.MMA R26, R13, R22, R26 ;  /* 0x000000160d1a7235 */ /* 0x000fcc000000001a */
[-C--:B------:R-:W-:Y:S02]  /*b990*/  HFMA2.MMA R24, R80, R23.reuse, R20 ;  /* 0x0000001750187235 */ /* 0x080fe40000000014 */
[----:B------:R-:W-:Y:S02]  /*b9a0*/  HFMA2.MMA R26, R84, R23, R26 ;  /* 0x00000017541a7235 */ /* 0x000fe4000000001a */
[----:B------:R-:W0:Y:S06]  /*b9b0*/  LDS.128 R20, [UR4+0xb0] ;  /* 0x0000b004ff147984 */ /* 0x000e2c0008000c00 */
[-C--:B0-----:R-:W-:Y:S01]  /*b9c0*/  HFMA2.MMA R26, R87, R20.reuse, R26 ;  /* 0x00000014571a7235 */ /* 0x081fe2000000001a */
[-C--:B------:R-:W-:Y:S01]  /*b9d0*/  HFMA2 R24, R39, R20.reuse, R24 ;  /* 0x0000001427187231 */ /* 0x080fe20000000018 */
[----:B------:R-:W-:Y:S01]  /*b9e0*/  HFMA2.MMA R25, R85, R20, R25 ;  /* 0x0000001455197235 */ /* 0x000fe20000000019 */
[----:B------:R-:W-:-:S04]  /*b9f0*/  HFMA2 R20, R37, R20, R27 ;  /* 0x0000001425147231 */ /* 0x000fc8000000001b */
[-C--:B------:R-:W-:Y:S02]  /*ba00*/  HFMA2.MMA R24, R18, R21.reuse, R24 ;  /* 0x0000001512187235 */ /* 0x080fe40000000018 */
[----:B------:R-:W-:Y:S01]  /*ba10*/  HFMA2.MMA R20, R40, R21, R20 ;  /* 0x0000001528147235 */ /* 0x000fe20000000014 */
[-C--:B------:R-:W-:Y:S02]  /*ba20*/  HFMA2 R26, R14, R21.reuse, R26 ;  /* 0x000000150e1a7231 */ /* 0x080fe4000000001a */
[----:B------:R-:W-:-:S04]  /*ba30*/  HFMA2 R25, R16, R21, R25 ;  /* 0x0000001510197231 */ /* 0x000fc80000000019 */
[-C--:B------:R-:W-:Y:S01]  /*ba40*/  HFMA2.MMA R26, R86, R22.reuse, R26 ;  /* 0x00000016561a7235 */ /* 0x080fe2000000001a */
[-C--:B------:R-:W-:Y:S01]  /*ba50*/  HFMA2 R24, R91, R22.reuse, R24 ;  /* 0x000000165b187231 */ /* 0x080fe20000000018 */
[----:B------:R-:W-:Y:S01]  /*ba60*/  HFMA2.MMA R25, R93, R22, R25 ;  /* 0x000000165d197235 */ /* 0x000fe20000000019 */
[----:B------:R-:W-:-:S04]  /*ba70*/  HFMA2 R20, R89, R22, R20 ;  /* 0x0000001659147231 */ /* 0x000fc80000000014 */
[-C--:B------:R-:W-:Y:S02]  /*ba80*/  HFMA2.MMA R24, R90, R23.reuse, R24 ;  /* 0x000000175a187235 */ /* 0x080fe40000000018 */
[----:B------:R-:W-:Y:S01]  /*ba90*/  HFMA2.MMA R20, R88, R23, R20 ;  /* 0x0000001758147235 */ /* 0x000fe20000000014 */
        /* <DEDUP_REMOVED lines=12> */
[----:B------:R-:W-:Y:S01]  /*bb60*/  ISETP.GE.AND P0, PT, R48, 0x4, PT ;  /* 0x000000043000780c */ /* 0x000fe20003f06270 */
        /* <DEDUP_REMOVED lines=87> */
[----:B------:R-:W-:Y:S01]  /*c0e0*/  HFMA2 R20, R49, R22, R20 ;  /* 0x0000001631147231 */ /* 0x000fe20000000014 */
[----:B------:R-:W0:Y:S01]  /*c0f0*/  LDS.128 R28, [UR4+0x1a0] ;  /* 0x0001a004ff1c7984 */ /* 0x000e220008000c00 */
[-C--:B------:R-:W-:Y:S02]  /*c100*/  HFMA2 R33, R66, R23.reuse, R33 ;  /* 0x0000001742217231 */ /* 0x080fe40000000021 */
[----:B------:R-:W-:Y:S01]  /*c110*/  HFMA2 R20, R50, R23, R20 ;  /* 0x0000001732147231 */ /* 0x000fe20000000014 */
[-C--:B------:R-:W-:Y:S02]  /*c120*/  HFMA2.MMA R34, R83, R22.reuse, R79 ;  /* 0x0000001653227235 */ /* 0x080fe4000000004f */
[----:B------:R-:W-:Y:S01]  /*c130*/  HFMA2.MMA R60, R55, R22, R60 ;  /* 0x00000016373c7235 */ /* 0x000fe2000000003c */
[----:B-1----:R-:W-:Y:S01]  /*c140*/  HFMA2 R20, R11, R24, R20 ;  /* 0x000000180b147231 */ /* 0x002fe20000000014 */
[----:B------:R-:W-:-:S03]  /*c150*/  HFMA2.MMA R33, R61, R24, R33 ;  /* 0x000000183d217235 */ /* 0x000fc60000000021 */
[----:B------:R-:W-:Y:S01]  /*c160*/  HFMA2 R20, R56, R25, R20 ;  /* 0x0000001938147231 */ /* 0x000fe20000000014 */
[-C--:B------:R-:W-:Y:S02]  /*c170*/  HFMA2.MMA R68, R68, R23.reuse, R34 ;  /* 0x0000001744447235 */ /* 0x080fe40000000022 */
[----:B------:R-:W-:Y:S01]  /*c180*/  HFMA2.MMA R60, R52, R23, R60 ;  /* 0x00000017343c7235 */ /* 0x000fe2000000003c */
[----:B------:R-:W-:-:S03]  /*c190*/  HFMA2 R20, R51, R26, R20 ;  /* 0x0000001a33147231 */ /* 0x000fc60000000014 */
[----:B------:R-:W-:Y:S02]  /*c1a0*/  HFMA2 R33, R62, R25, R33 ;  /* 0x000000193e217231 */ /* 0x000fe40000000021 */
[----:B------:R-:W-:Y:S02]  /*c1b0*/  HFMA2 R20, R12, R27, R20 ;  /* 0x0000001b0c147231 */ /* 0x000fe40000000014 */
[----:B------:R-:W-:Y:S01]  /*c1c0*/  HFMA2 R32, R63, R24, R68 ;  /* 0x000000183f207231 */ /* 0x000fe20000000044 */
[----:B------:R-:W-:Y:S02]  /*c1d0*/  HFMA2.MMA R60, R9, R24, R60 ;  /* 0x00000018093c7235 */ /* 0x000fe4000000003c */
[----:B------:R-:W-:-:S03]  /*c1e0*/  HFMA2.MMA R65, R65, R26, R33 ;  /* 0x0000001a41417235 */ /* 0x000fc60000000021 */
[-C--:B------:R-:W-:Y:S02]  /*c1f0*/  HFMA2.MMA R21, R64, R25.reuse, R32 ;  /* 0x0000001940157235 */ /* 0x080fe40000000020 */
[----:B------:R-:W1:Y:S01]  /*c200*/  LDS.128 R32, [UR4+0x1b0] ;  /* 0x0001b004ff207984 */ /* 0x000e620008000c00 */
[----:B------:R-:W-:-:S04]  /*c210*/  HFMA2.MMA R60, R58, R25, R60 ;  /* 0x000000193a3c7235 */ /* 0x000fc8000000003c */
[----:B------:R-:W-:-:S03]  /*c220*/  HFMA2 R65, R8, R27, R65 ;  /* 0x0000001b08417231 */ /* 0x000fc60000000041 */
[----:B------:R-:W-:Y:S01]  /*c230*/  HFMA2 R21, R67, R26, R21 ;  /* 0x0000001a43157231 */ /* 0x000fe20000000015 */
[----:B------:R-:W-:Y:S01]  /*c240*/  HFMA2.MMA R60, R53, R26, R60 ;  /* 0x0000001a353c7235 */ /* 0x000fe2000000003c */
[-C--:B0-----:R-:W-:Y:S02]  /*c250*/  HFMA2 R65, R73, R28.reuse, R65 ;  /* 0x0000001c49417231 */ /* 0x081fe40000000041 */
[----:B------:R-:W-:Y:S02]  /*c260*/  HFMA2 R20, R69, R28, R20 ;  /* 0x0000001c45147231 */ /* 0x000fe40000000014 */
[-C--:B------:R-:W-:Y:S01]  /*c270*/  HFMA2.MMA R21, R42, R27.reuse, R21 ;  /* 0x0000001b2a157235 */ /* 0x080fe20000000015 */
[-C--:B------:R-:W-:Y:S02]  /*c280*/  HFMA2 R65, R76, R29.reuse, R65 ;  /* 0x0000001d4c417231 */ /* 0x080fe40000000041 */
[----:B------:R-:W-:Y:S01]  /*c290*/  HFMA2.MMA R60, R10, R27, R60 ;  /* 0x0000001b0a3c7235 */ /* 0x000fe2000000003c */
[----:B------:R-:W-:-:S02]  /*c2a0*/  HFMA2 R20, R36, R29, R20 ;  /* 0x0000001d24147231 */ /* 0x000fc40000000014 */
[-C--:B------:R-:W-:Y:S02]  /*c2b0*/  HFMA2 R65, R15, R30.reuse, R65 ;  /* 0x0000001e0f417231 */ /* 0x080fe40000000041 */
[-C--:B------:R-:W-:Y:S01]  /*c2c0*/  HFMA2.MMA R21, R77, R28.reuse, R21 ;  /* 0x0000001c4d157235 */ /* 0x080fe20000000015 */
[----:B------:R-:W-:Y:S02]  /*c2d0*/  HFMA2 R19, R19, R30, R20 ;  /* 0x0000001e13137231 */ /* 0x000fe40000000014 */
[----:B------:R-:W-:Y:S01]  /*c2e0*/  HFMA2.MMA R60, R71, R28, R60 ;  /* 0x0000001c473c7235 */ /* 0x000fe2000000003c */
[-C--:B------:R-:W-:Y:S02]  /*c2f0*/  HFMA2 R65, R82, R31.reuse, R65 ;  /* 0x0000001f52417231 */ /* 0x080fe40000000041 */
[----:B------:R-:W-:Y:S02]  /*c300*/  HFMA2 R19, R38, R31, R19 ;  /* 0x0000001f26137231 */ /* 0x000fe40000000013 */
[----:B------:R-:W-:-:S03]  /*c310*/  HFMA2.MMA R21, R78, R29, R21 ;  /* 0x0000001d4e157235 */ /* 0x000fc60000000015 */
[----:B------:R-:W-:-:S05]  /*c320*/  HFMA2.MMA R60, R74, R29, R60 ;  /* 0x0000001d4a3c7235 */ /* 0x000fca000000003c */
[-C--:B------:R-:W-:Y:S01]  /*c330*/  HFMA2.MMA R42, R13, R30.reuse, R21 ;  /* 0x0000001e0d2a7235 */ /* 0x080fe20000000015 */
[-C--:B-1----:R-:W-:Y:S02]  /*c340*/  HFMA2 R8, R85, R32.reuse, R65 ;  /* 0x0000002055087231 */ /* 0x082fe40000000041 */
[----:B------:R-:W-:Y:S01]  /*c350*/  HFMA2.MMA R60, R17, R30, R60 ;  /* 0x0000001e113c7235 */ /* 0x000fe2000000003c */
[----:B------:R-:W-:Y:S02]  /*c360*/  HFMA2 R20, R37, R32, R19 ;  /* 0x0000002025147231 */ /* 0x000fe40000000013 */
[-C--:B------:R-:W-:Y:S02]  /*c370*/  HFMA2 R8, R16, R33.reuse, R8 ;  /* 0x0000002110087231 */ /* 0x080fe40000000008 */
[-C--:B------:R-:W-:Y:S01]  /*c380*/  HFMA2.MMA R42, R84, R31.reuse, R42 ;  /* 0x0000001f542a7235 */ /* 0x080fe2000000002a */
[----:B------:R-:W-:Y:S02]  /*c390*/  HFMA2 R20, R40, R33, R20 ;  /* 0x0000002128147231 */ /* 0x000fe40000000014 */
[----:B------:R-:W-:Y:S01]  /*c3a0*/  HFMA2.MMA R60, R80, R31, R60 ;  /* 0x0000001f503c7235 */ /* 0x000fe2000000003c */
[----:B------:R-:W-:-:S02]  /*c3b0*/  HFMA2 R8, R93, R34, R8 ;  /* 0x000000225d087231 */ /* 0x000fc40000000008 */
[----:B------:R-:W-:Y:S02]  /*c3c0*/  HFMA2 R20, R89, R34, R20 ;  /* 0x0000002259147231 */ /* 0x000fe40000000014 */
[-C--:B------:R-:W-:Y:S01]  /*c3d0*/  HFMA2.MMA R42, R87, R32.reuse, R42 ;  /* 0x00000020572a7235 */ /* 0x080fe2000000002a */
[-C--:B------:R-:W-:Y:S02]  /*c3e0*/  HFMA2 R8, R92, R35.reuse, R8 ;  /* 0x000000235c087231 */ /* 0x080fe40000000008 */
[----:B------:R-:W-:Y:S01]  /*c3f0*/  HFMA2.MMA R9, R39, R32, R60 ;  /* 0x0000002027097235 */ /* 0x000fe2000000003c */
[----:B------:R-:W-:Y:S02]  /*c400*/  HFMA2 R20, R88, R35, R20 ;  /* 0x0000002358147231 */ /* 0x000fe40000000014 */
[----:B------:R-:W-:Y:S02]  /*c410*/  HADD2 R8, R8.H0_H0, R8.H1_H1 ;  /* 0x3000000808087230 */ /* 0x000fe40000000800 */
[----:B------:R-:W-:Y:S01]  /*c420*/  HFMA2.MMA R17, R14, R33, R42 ;  /* 0x000000210e117235 */ /* 0x000fe2000000002a */
[----:B------:R-:W-:-:S02]  /*c430*/  HADD2 R20, R20.H0_H0, R20.H1_H1 ;  /* 0x3000001414147230 */ /* 0x000fc40000000800 */
[----:B------:R-:W-:-:S05]  /*c440*/  HFMA2.MMA R9, R18, R33, R9 ;  /* 0x0000002112097235 */ /* 0x000fca0000000009 */
[----:B------:R-:W-:-:S03]  /*c450*/  HFMA2.MMA R17, R86, R34, R17 ;  /* 0x0000002256117235 */ /* 0x000fc60000000011 */
[----:B------:R-:W-:-:S05]  /*c460*/  HFMA2.MMA R9, R91, R34, R9 ;  /* 0x000000225b097235 */ /* 0x000fca0000000009 */
[----:B------:R-:W-:-:S03]  /*c470*/  HFMA2.MMA R17, R94, R35, R17 ;  /* 0x000000235e117235 */ /* 0x000fc60000000011 */
[----:B------:R-:W-:-:S07]  /*c480*/  HFMA2.MMA R9, R90, R35, R9 ;  /* 0x000000235a097235 */ /* 0x000fce0000000009 */
[----:B------:R-:W-:-:S03]  /*c490*/  HADD2 R17, R17.H0_H0, R17.H1_H1 ;  /* 0x3000001111117230 */ /* 0x000fc60000000800 */
[----:B------:R-:W-:Y:S02]  /*c4a0*/  HADD2 R9, R9.H0_H0, R9.H1_H1 ;  /* 0x3000000909097230 */ /* 0x000fe40000000800 */
[----:B------:R-:W-:-:S03]  /*c4b0*/  PRMT R17, R17, 0x5410, R8 ;  /* 0x0000541011117816 */ /* 0x000fc60000000008 */
[----:B------:R-:W-:-:S03]  /*c4c0*/  PRMT R9, R9, 0x5410, R20 ;  /* 0x0000541009097816 */ /* 0x000fc60000000014 */
[----:B------:R-:W-:Y:S02]  /*c4d0*/  HFMA2.MMA R6, R17, R96, R6 ;  /* 0x0000006011067235 */ /* 0x000fe40000000006 */
[----:B------:R-:W-:-:S09]  /*c4e0*/  HFMA2 R7, R9, R95, R7 ;  /* 0x0000005f09077231 */ /* 0x000fd20000000007 */
.L_x_356:
[----:B------:R-:W-:Y:S01]  /*c4f0*/  IADD3 R47, R47, 0x20, RZ ;  /* 0x000000202f2f7810 */ /* 0x000fe20007ffe0ff */
[----:B------:R-:W-:Y:S01]  /*c500*/  IMAD.WIDE R98, R43, 0x4, R98 ;  /* 0x000000042b627825 */ /* 0x000fe200078e0262 */
[----:B------:R-:W-:Y:S02]  /*c510*/  UIADD3 UR4, UR4, 0x40, URZ ;  /* 0x0000004004047890 */ /* 0x000fe4000fffe03f */
[C---:B------:R-:W-:Y:S02]  /*c520*/  ISETP.GE.AND P0, PT, R47.reuse, UR5, PT ;  /* 0x000000052f007c0c */ /* 0x040fe4000bf06270 */
[----:B------:R-:W-:Y:S02]  /*c530*/  ISETP.LT.AND P2, PT, R47, R46, PT ;  /* 0x0000002e2f00720c */ /* 0x000fe40003f41270 */
[----:B-----5:R-:W-:Y:S02]  /*c540*/  MOV R24, R98 ;  /* 0x0000006200187202 */ /* 0x020fe40000000f00 */
[----:B------:R-:W-:-:S09]  /*c550*/  MOV R25, R99 ;  /* 0x0000006300197202 */ /* 0x000fd20000000f00 */
[----:B------:R-:W-:Y:S05]  /*c560*/  @!P0 BRA P2, `(.L_x_357) ;  /* 0xffffffd800bc8947 */ /* 0x000fea000103ffff */
.L_x_355:
        /* <DEDUP_REMOVED lines=9> */
[----:B--2---:R-:W-:Y:S01]  /*c600*/  IMAD.WIDE R10, R9, 0x2, R10 ;  /* 0x00000002090a7825 */ /* 0x004fe200078e020a */
[----:B------:R-:W-:-:S05]  /*c610*/  MOV R9, R2 ;  /* 0x0000000200097202 */ /* 0x000fca0000000f00 */
[----:B------:R0:W-:Y:S01]  /*c620*/  ATOM.E.ADD.F16x2.RN.STRONG.GPU P0, RZ, desc[UR6][R10.64], R9 ;  /* 0x000000090aff79a2 */ /* 0x0001e2000810e1c6 */
[----:B------:R-:W-:Y:S04]  /*c630*/  BSSY B0, `(.L_x_358) ;  /* 0x000000f000007945 */ /* 0x000fe80003800000 */
[----:B0-----:R-:W-:Y:S05]  /*c640*/  @P0 BRA `(.L_x_359) ;  /* 0x0000000000340947 */ /* 0x001fea0003800000 */
[----:B------:R-:W0:Y:S02]  /*c650*/  QSPC.E.S P0, RZ, [R10] ;  /* 0x000000000aff73aa */ /* 0x000e240000000500 */
[----:B0-----:R-:W-:Y:S05]  /*c660*/  @!P0 BRA `(.L_x_360) ;  /* 0x0000000000208947 */ /* 0x001fea0003800000 */
[----:B------:R-:W-:-:S04]  /*c670*/  MOV R8, R10 ;  /* 0x0000000a00087202 */ /* 0x000fc80000000f00 */
[----:B-----5:R-:W-:-:S07]  /*c680*/  MOV R12, R8 ;  /* 0x00000008000c7202 */ /* 0x020fce0000000f00 */
.L_x_361:
[----:B------:R-:W0:Y:S02]  /*c690*/  LDS R8, [R12] ;  /* 0x000000000c087984 */ /* 0x000e240000000800 */
[----:B0-----:R-:W-:-:S06]  /*c6a0*/  HADD2 R9, R8, R2 ;  /* 0x0000000208097230 */ /* 0x001fcc0000000000 */
[----:B------:R-:W0:Y:S02]  /*c6b0*/  ATOMS.CAST.SPIN R9, [R12], R8, R9 ;  /* 0x000000080c09738d */ /* 0x000e240001800009 */
[----:B0-----:R-:W-:-:S13]  /*c6c0*/  ISETP.EQ.U32.AND P0, PT, R9, 0x1, PT ;  /* 0x000000010900780c */ /* 0x001fda0003f02070 */
[----:B------:R-:W-:Y:S05]  /*c6d0*/  @!P0 BRA `(.L_x_361) ;  /* 0xfffffffc00ec8947 */ /* 0x000fea000383ffff */
[----:B------:R-:W-:Y:S05]  /*c6e0*/  BRA `(.L_x_359) ;  /* 0x00000000000c7947 */ /* 0x000fea0003800000 */
.L_x_360:
[----:B------:R-:W2:Y:S02]  /*c6f0*/  LD.E R2, desc[UR6][R10.64] ;  /* 0x000000060a027980 */ /* 0x000ea4000c101900 */
[----:B--2---:R-:W-:-:S05]  /*c700*/  IADD3 R9, R9, R2, RZ ;  /* 0x0000000209097210 */ /* 0x004fca0007ffe0ff */
[----:B------:R0:W-:Y:S02]  /*c710*/  ST.E desc[UR6][R10.64], R9 ;  /* 0x000000090a007985 */ /* 0x0001e4000c101906 */
.L_x_359:
[----:B------:R-:W-:Y:S05]  /*c720*/  BSYNC B0 ;  /* 0x0000000000007941 */ /* 0x000fea0003800000 */
.L_x_358:
[----:B------:R1:W-:Y:S01]  /*c730*/  ATOM.E.ADD.F16x2.RN.STRONG.GPU P0, RZ, desc[UR6][R10.64+0x4], R3 ;  /* 0x000004030aff79a2 */ /* 0x0003e2000810e1c6 */
[----:B------:R-:W-:Y:S04]  /*c740*/  BSSY B0, `(.L_x_362) ;  /* 0x0000010000007945 */ /* 0x000fe80003800000 */
[----:B-1----:R-:W-:Y:S05]  /*c750*/  @P0 BRA `(.L_x_363) ;  /* 0x0000000000380947 */ /* 0x002fea0003800000 */
[----:B------:R-:W1:Y:S02]  /*c760*/  QSPC.E.S P0, RZ, [R10+0x4] ;  /* 0x000004000aff73aa */ /* 0x000e640000000500 */
[----:B-1----:R-:W-:Y:S05]  /*c770*/  @!P0 BRA `(.L_x_364) ;  /* 0x0000000000248947 */ /* 0x002fea0003800000 */
[----:B------:R-:W-:-:S04]  /*c780*/  MOV R8, R10 ;  /* 0x0000000a00087202 */ /* 0x000fc80000000f00 */
[----:B------:R-:W-:Y:S02]  /*c790*/  MOV R8, R8 ;  /* 0x0000000800087202 */ /* 0x000fe40000000f00 */
[----:B0-----:R-:W-:-:S07]  /*c7a0*/  MOV R9, R3 ;  /* 0x0000000300097202 */ /* 0x001fce0000000f00 */
.L_x_365:
[----:B------:R-:W0:Y:S02]  /*c7b0*/  LDS R2, [R8+0x4] ;  /* 0x0000040008027984 */ /* 0x000e240000000800 */
[----:B0-----:R-:W-:-:S10]  /*c7c0*/  HFMA2.MMA R3, R2, 1, 1, R9 ;  /* 0x3c003c0002037835 */ /* 0x001fd40000000009 */
[----:B------:R-:W0:Y:S02]  /*c7d0*/  ATOMS.CAST.SPIN R3, [R8+0x4], R2, R3 ;  /* 0x000004020803738d */ /* 0x000e240001800003 */
[----:B0-----:R-:W-:-:S13]  /*c7e0*/  ISETP.EQ.U32.AND P0, PT, R3, 0x1, PT ;  /* 0x000000010300780c */ /* 0x001fda0003f02070 */
[----:B------:R-:W-:Y:S05]  /*c7f0*/  @!P0 BRA `(.L_x_365) ;  /* 0xfffffffc00ec8947 */ /* 0x000fea000383ffff */
[----:B------:R-:W-:Y:S05]  /*c800*/  BRA `(.L_x_363) ;  /* 0x00000000000c7947 */ /* 0x000fea0003800000 */
.L_x_364:
[----:B------:R-:W2:Y:S02]  /*c810*/  LD.E R2, desc[UR6][R10.64+0x4] ;  /* 0x000004060a027980 */ /* 0x000ea4000c101900 */
[----:B--2---:R-:W-:-:S05]  /*c820*/  IADD3 R3, R3, R2, RZ ;  /* 0x0000000203037210 */ /* 0x004fca0007ffe0ff */
[----:B------:R1:W-:Y:S02]  /*c830*/  ST.E desc[UR6][R10.64+0x4], R3 ;  /* 0x000004030a007985 */ /* 0x0003e4000c101906 */
.L_x_363:
[----:B------:R-:W-:Y:S05]  /*c840*/  BSYNC B0 ;  /* 0x0000000000007941 */ /* 0x000fea0003800000 */
.L_x_362:
        /* <DEDUP_REMOVED lines=10> */
.L_x_369:
[----:B------:R-:W0:Y:S02]  /*c8f0*/  LDS R2, [R8] ;  /* 0x0000000008027984 */ /* 0x000e240000000800 */
[----:B0-----:R-:W-:-:S06]  /*c900*/  HADD2 R3, R2, R4 ;  /* 0x0000000402037230 */ /* 0x001fcc0000000000 */
[----:B------:R-:W0:Y:S02]  /*c910*/  ATOMS.CAST.SPIN R3, [R8], R2, R3 ;  /* 0x000000020803738d */ /* 0x000e240001800003 */
[----:B0-----:R-:W-:-:S13]  /*c920*/  ISETP.EQ.U32.AND P0, PT, R3, 0x1, PT ;  /* 0x000000010300780c */ /* 0x001fda0003f02070 */
[----:B------:R-:W-:Y:S05]  /*c930*/  @!P0 BRA `(.L_x_369) ;  /* 0xfffffffc00ec8947 */ /* 0x000fea000383ffff */
[----:B------:R-:W-:Y:S05]  /*c940*/  BRA `(.L_x_367) ;  /* 0x00000000000c7947 */ /* 0x000fea0003800000 */
.L_x_368:
[----:B------:R-:W2:Y:S02]  /*c950*/  LD.E R2, desc[UR6][R10.64] ;  /* 0x000000060a027980 */ /* 0x000ea4000c101900 */
[----:B--2---:R-:W-:-:S05]  /*c960*/  IADD3 R3, R4, R2, RZ ;  /* 0x0000000204037210 */ /* 0x004fca0007ffe0ff */
[----:B------:R0:W-:Y:S02]  /*c970*/  ST.E desc[UR6][R10.64], R3 ;  /* 0x000000030a007985 */ /* 0x0001e4000c101906 */
.L_x_367:
[----:B------:R-:W-:Y:S05]  /*c980*/  BSYNC B0 ;  /* 0x0000000000007941 */ /* 0x000fea0003800000 */
.L_x_366:
[----:B------:R1:W-:Y:S01]  /*c990*/  ATOM.E.ADD.F16x2.RN.STRONG.GPU P0, RZ, desc[UR6][R10.64+0x4], R5 ;  /* 0x000004050aff79a2 */ /* 0x0003e2000810e1c6 */
[----:B------:R-:W-:Y:S04]  /*c9a0*/  BSSY B0, `(.L_x_370) ;  /* 0x000000f000007945 */ /* 0x000fe80003800000 */
[----:B-1----:R-:W-:Y:S05]  /*c9b0*/  @P0 BRA `(.L_x_371) ;  /* 0x0000000000340947 */ /* 0x002fea0003800000 */
[----:B------:R-:W1:Y:S02]  /*c9c0*/  QSPC.E.S P0, RZ, [R10+0x4] ;  /* 0x000004000aff73aa */ /* 0x000e640000000500 */
[----:B-1----:R-:W-:Y:S05]  /*c9d0*/  @!P0 BRA `(.L_x_372) ;  /* 0x0000000000208947 */ /* 0x002fea0003800000 */
[----:B------:R-:W-:-:S04]  /*c9e0*/  MOV R2, R10 ;  /* 0x0000000a00027202 */ /* 0x000fc80000000f00 */
[----:B------:R-:W-:-:S07]  /*c9f0*/  MOV R4, R2 ;  /* 0x0000000200047202 */ /* 0x000fce0000000f00 */
.L_x_373:
[----:B------:R-:W0:Y:S02]  /*ca00*/  LDS R2, [R4+0x4] ;  /* 0x0000040004027984 */ /* 0x000e240000000800 */
[----:B0-----:R-:W-:-:S10]  /*ca10*/  HFMA2.MMA R3, R2, 1, 1, R5 ;  /* 0x3c003c0002037835 */ /* 0x001fd40000000005 */
[----:B------:R-:W0:Y:S02]  /*ca20*/  ATOMS.CAST.SPIN R3, [R4+0x4], R2, R3 ;  /* 0x000004020403738d */ /* 0x000e240001800003 */
[----:B0-----:R-:W-:-:S13]  /*ca30*/  ISETP.EQ.U32.AND P0, PT, R3, 0x1, PT ;  /* 0x000000010300780c */ /* 0x001fda0003f02070 */
[----:B------:R-:W-:Y:S05]  /*ca40*/  @!P0 BRA `(.L_x_373) ;  /* 0xfffffffc00ec8947 */ /* 0x000fea000383ffff */
[----:B------:R-:W-:Y:S05]  /*ca50*/  BRA `(.L_x_371) ;  /* 0x00000000000c7947 */ /* 0x000fea0003800000 */
.L_x_372:
[----:B------:R-:W0:Y:S02]  /*ca60*/  LD.E R2, desc[UR6][R10.64+0x4] ;  /* 0x000004060a027980 */ /* 0x000e24000c101900 */
[----:B0-----:R-:W-:-:S05]  /*ca70*/  IADD3 R3, R5, R2, RZ ;  /* 0x0000000205037210 */ /* 0x001fca0007ffe0ff */
[----:B------:R1:W-:Y:S02]  /*ca80*/  ST.E desc[UR6][R10.64+0x4], R3 ;  /* 0x000004030a007985 */ /* 0x0003e4000c101906 */
.L_x_371:
[----:B------:R-:W-:Y:S05]  /*ca90*/  BSYNC B0 ;  /* 0x0000000000007941 */ /* 0x000fea0003800000 */
.L_x_370:
[----:B------:R-:W-:-:S13]  /*caa0*/  ISETP.NE.AND P0, PT, R48, 0x2, PT ;  /* 0x000000023000780c */ /* 0x000fda0003f05270 */
[----:B------:R-:W-:Y:S05]  /*cab0*/  @!P0 EXIT ;  /* 0x000000000000894d */ /* 0x000fea0003800000 */
[----:B01----:R-:W-:Y:S01]  /*cac0*/  IMAD.WIDE R10, R43, 0x2, R10 ;  /* 0x000000022b0a7825 */ /* 0x003fe200078e020a */
[----:B------:R-:W-:-:S05]  /*cad0*/  MOV R3, R0 ;  /* 0x0000000000037202 */ /* 0x000fca0000000f00 */
[----:B------:R0:W-:Y:S01]  /*cae0*/  ATOM.E.ADD.F16x2.RN.STRONG.GPU P0, RZ, desc[UR6][R10.64], R3 ;  /* 0x000000030aff79a2 */ /* 0x0001e2000810e1c6 */
[----:B------:R-:W-:Y:S04]  /*caf0*/  BSSY B0, `(.L_x_374) ;  /* 0x000000f000007945 */ /* 0x000fe80003800000 */
[----:B0-----:R-:W-:Y:S05]  /*cb00*/  @P0 BRA `(.L_x_375) ;  /* 0x0000000000340947 */ /* 0x001fea0003800000 */
[----:B------:R-:W0:Y:S02]  /*cb10*/  QSPC.E.S P0, RZ, [R10] ;  /* 0x000000000aff73aa */ /* 0x000e240000000500 */
[----:B0-----:R-:W-:Y:S05]  /*cb20*/  @!P0 BRA `(.L_x_376) ;  /* 0x0000000000208947 */ /* 0x001fea0003800000 */
[----:B------:R-:W-:-:S04]  /*cb30*/  MOV R2, R10 ;  /* 0x0000000a00027202 */ /* 0x000fc80000000f00 */
[----:B------:R-:W-:-:S07]  /*cb40*/  MOV R4, R2 ;  /* 0x0000000200047202 */ /* 0x000fce0000000f00 */
.L_x_377:
[----:B------:R-:W0:Y:S02]  /*cb50*/  LDS R2, [R4] ;  /* 0x0000000004027984 */ /* 0x000e240000000800 */
[----:B0-----:R-:W-:-:S06]  /*cb60*/  HADD2 R3, R2, R0 ;  /* 0x0000000002037230 */ /* 0x001fcc0000000000 */
[----:B------:R-:W0:Y:S02]  /*cb70*/  ATOMS.CAST.SPIN R3, [R4], R2, R3 ;  /* 0x000000020403738d */ /* 0x000e240001800003 */
[----:B0-----:R-:W-:-:S13]  /*cb80*/  ISETP.EQ.U32.AND P0, PT, R3, 0x1, PT ;  /* 0x000000010300780c */ /* 0x001fda0003f02070 */
[----:B------:R-:W-:Y:S05]  /*cb90*/  @!P0 BRA `(.L_x_377) ;  /* 0xfffffffc00ec8947 */ /* 0x000fea000383ffff */
[----:B------:R-:W-:Y:S05]  /*cba0*/  BRA `(.L_x_375) ;  /* 0x00000000000c7947 */ /* 0x000fea0003800000 */
.L_x_376:
[----:B------:R-:W2:Y:S02]  /*cbb0*/  LD.E R0, desc[UR6][R10.64] ;  /* 0x000000060a007980 */ /* 0x000ea4000c101900 */
[----:B--2---:R-:W-:-:S05]  /*cbc0*/  IADD3 R3, R3, R0, RZ ;  /* 0x0000000003037210 */ /* 0x004fca0007ffe0ff */
[----:B------:R0:W-:Y:S02]  /*cbd0*/  ST.E desc[UR6][R10.64], R3 ;  /* 0x000000030a007985 */ /* 0x0001e4000c101906 */
.L_x_375:
[----:B------:R-:W-:Y:S05]  /*cbe0*/  BSYNC B0 ;  /* 0x0000000000007941 */ /* 0x000fea0003800000 */
.L_x_374:
[----:B------:R1:W-:Y:S01]  /*cbf0*/  ATOM.E.ADD.F16x2.RN.STRONG.GPU P0, RZ, desc[UR6][R10.64+0x4], R41 ;  /* 0x000004290aff79a2 */ /* 0x0003e2000810e1c6 */
[----:B------:R-:W-:Y:S04]  /*cc00*/  BSSY B0, `(.L_x_378) ;  /* 0x000000f000007945 */ /* 0x000fe80003800000 */
[----:B-1----:R-:W-:Y:S05]  /*cc10*/  @P0 BRA `(.L_x_379) ;  /* 0x0000000000340947 */ /* 0x002fea0003800000 */
[----:B------:R-:W1:Y:S02]  /*cc20*/  QSPC.E.S P0, RZ, [R10+0x4] ;  /* 0x000004000aff73aa */ /* 0x000e640000000500 */
[----:B-1----:R-:W-:Y:S05]  /*cc30*/  @!P0 BRA `(.L_x_380) ;  /* 0x0000000000208947 */ /* 0x002fea0003800000 */
[----:B------:R-:W-:-:S04]  /*cc40*/  MOV R2, R10 ;  /* 0x0000000a00027202 */ /* 0x000fc80000000f00 */
[----:B------:R-:W-:-:S07]  /*cc50*/  MOV R0, R2 ;  /* 0x0000000200007202 */ /* 0x000fce0000000f00 */
.L_x_381:
[----:B------:R-:W0:Y:S02]  /*cc60*/  LDS R2, [R0+0x4] ;  /* 0x0000040000027984 */ /* 0x000e240000000800 */
[----:B0-----:R-:W-:-:S10]  /*cc70*/  HFMA2.MMA R3, R2, 1, 1, R41 ;  /* 0x3c003c0002037835 */ /* 0x001fd40000000029 */
[----:B------:R-:W0:Y:S02]  /*cc80*/  ATOMS.CAST.SPIN R3, [R0+0x4], R2, R3 ;  /* 0x000004020003738d */ /* 0x000e240001800003 */
[----:B0-----:R-:W-:-:S13]  /*cc90*/  ISETP.EQ.U32.AND P0, PT, R3, 0x1, PT ;  /* 0x000000010300780c */ /* 0x001fda0003f02070 */
[----:B------:R-:W-:Y:S05]  /*cca0*/  @!P0 BRA `(.L_x_381) ;  /* 0xfffffffc00ec8947 */ /* 0x000fea000383ffff */
[----:B------:R-:W-:Y:S05]  /*ccb0*/  BRA `(.L_x_379) ;  /* 0x00000000000c7947 */ /* 0x000fea0003800000 */
.L_x_380:
[----:B------:R-:W0:Y:S02]  /*ccc0*/  LD.E R0, desc[UR6][R10.64+0x4] ;  /* 0x000004060a007980 */ /* 0x000e24000c101900 */
[----:B0-----:R-:W-:-:S05]  /*ccd0*/  IADD3 R3, R41, R0, RZ ;  /* 0x0000000029037210 */ /* 0x001fca0007ffe0ff */
[----:B------:R1:W-:Y:S02]  /*cce0*/  ST.E desc[UR6][R10.64+0x4], R3 ;  /* 0x000004030a007985 */ /* 0x0003e4000c101906 */
.L_x_379:
[----:B------:R-:W-:Y:S05]  /*ccf0*/  BSYNC B0 ;  /* 0x0000000000007941 */ /* 0x000fea0003800000 */
.L_x_378:
        /* <DEDUP_REMOVED lines=10> */
.L_x_385:
[----:B------:R-:W0:Y:S02]  /*cda0*/  LDS R2, [R0] ;  /* 0x0000000000027984 */ /* 0x000e240000000800 */
[----:B0-----:R-:W-:-:S06]  /*cdb0*/  HADD2 R3, R2, R6 ;  /* 0x0000000602037230 */ /* 0x001fcc0000000000 */
[----:B------:R-:W0:Y:S02]  /*cdc0*/  ATOMS.CAST.SPIN R3, [R0], R2, R3 ;  /* 0x000000020003738d */ /* 0x000e240001800003 */
[----:B0-----:R-:W-:-:S13]  /*cdd0*/  ISETP.EQ.U32.AND P0, PT, R3, 0x1, PT ;  /* 0x000000010300780c */ /* 0x001fda0003f02070 */
[----:B------:R-:W-:Y:S05]  /*cde0*/  @!P0 BRA `(.L_x_385) ;  /* 0xfffffffc00ec8947 */ /* 0x000fea000383ffff */
[----:B------:R-:W-:Y:S05]  /*cdf0*/  BRA `(.L_x_383) ;  /* 0x00000000000c7947 */ /* 0x000fea0003800000 */
.L_x_384:
[----:B------:R-:W2:Y:S02]  /*ce00*/  LD.E R0, desc[UR6][R10.64] ;  /* 0x000000060a007980 */ /* 0x000ea4000c101900 */
[----:B--2---:R-:W-:-:S05]  /*ce10*/  IADD3 R3, R6, R0, RZ ;  /* 0x0000000006037210 */ /* 0x004fca0007ffe0ff */
[----:B------:R0:W-:Y:S02]  /*ce20*/  ST.E desc[UR6][R10.64], R3 ;  /* 0x000000030a007985 */ /* 0x0001e4000c101906 */
.L_x_383:
[----:B------:R-:W-:Y:S05]  /*ce30*/  BSYNC B0 ;  /* 0x0000000000007941 */ /* 0x000fea0003800000 */
.L_x_382:
[----:B------:R1:W-:Y:S02]  /*ce40*/  ATOM.E.ADD.F16x2.RN.STRONG.GPU P0, RZ, desc[UR6][R10.64+0x4], R7 ;  /* 0x000004070aff79a2 */ /* 0x0003e4000810e1c6 */
[----:B-1----:R-:W-:Y:S05]  /*ce50*/  @P0 EXIT ;  /* 0x000000000000094d */ /* 0x002fea0003800000 */
[----:B------:R-:W1:Y:S02]  /*ce60*/  QSPC.E.S P0, RZ, [R10+0x4] ;  /* 0x000004000aff73aa */ /* 0x000e640000000500 */
[----:B-1----:R-:W-:Y:S05]  /*ce70*/  @!P0 BRA `(.L_x_386) ;  /* 0x0000000000208947 */ /* 0x002fea0003800000 */
[----:B------:R-:W-:-:S04]  /*ce80*/  MOV R2, R10 ;  /* 0x0000000a00027202 */ /* 0x000fc80000000f00 */
[----:B------:R-:W-:-:S07]  /*ce90*/  MOV R0, R2 ;  /* 0x0000000200007202 */ /* 0x000fce0000000f00 */
.L_x_387:
[----:B------:R-:W0:Y:S02]  /*cea0*/  LDS R2, [R0+0x4] ;  /* 0x0000040000027984 */ /* 0x000e240000000800 */
[----:B0-----:R-:W-:-:S10]  /*ceb0*/  HFMA2.MMA R3, R2, 1, 1, R7 ;  /* 0x3c003c0002037835 */ /* 0x001fd40000000007 */
[----:B------:R-:W0:Y:S02]  /*cec0*/  ATOMS.CAST.SPIN R3, [R0+0x4], R2, R3 ;  /* 0x000004020003738d */ /* 0x000e240001800003 */
[----:B0-----:R-:W-:-:S13]  /*ced0*/  ISETP.EQ.U32.AND P0, PT, R3, 0x1, PT ;  /* 0x000000010300780c */ /* 0x001fda0003f02070 */
[----:B------:R-:W-:Y:S05]  /*cee0*/  @!P0 BRA `(.L_x_387) ;  /* 0xfffffffc00ec8947 */ /* 0x000fea000383ffff */
[----:B------:R-:W-:Y:S05]  /*cef0*/  EXIT ;  /* 0x000000000000794d */ /* 0x000fea0003800000 */
.L_x_386:
[----:B------:R-:W0:Y:S02]  /*cf00*/  LD.E R0, desc[UR6][R10.64+0x4] ;  /* 0x000004060a007980 */ /* 0x000e24000c101900 */
[----:B0-----:R-:W-:-:S05]  /*cf10*/  IADD3 R3, R7, R0, RZ ;  /* 0x0000000007037210 */ /* 0x001fca0007ffe0ff */
[----:B------:R-:W-:Y:S01]  /*cf20*/  ST.E desc[UR6][R10.64+0x4], R3 ;  /* 0x000004030a007985 */ /* 0x000fe2000c101906 */
[----:B------:R-:W-:Y:S05]  /*cf30*/  EXIT ;  /* 0x000000000000794d */ /* 0x000fea0003800000 */
.L_x_388:
        /* <DEDUP_REMOVED lines=12> */
.L_x_4160:


//--------------------- .text._Z23gemm_half_q_half_kernelILi4ELi152ELb0ELb0ELi64EEvPK6__halfPKjS4_S2_PS0_iiiiPKtS7_iiiiiibS2_i --------------------------
	.section	.text._Z23gemm_half_q_half_kernelILi4ELi152ELb0ELb0ELi64EEvPK6__halfPKjS4_S2_PS0_iiiiPKtS7_iiiiiibS2_i,"ax",@progbits
	.align	128
        .global         _Z23gemm_half_q_half_kernelILi4ELi152ELb0ELb0ELi64EEvPK6__halfPKjS4_S2_PS0_iiiiPKtS7_iiiiiibS2_i
        .type           _Z23gemm_half_q_half_kernelILi4ELi152ELb0ELb0ELi64EEvPK6__halfPKjS4_S2_PS0_iiiiPKtS7_iiiiiibS2_i,@function
        .size           _Z23gemm_half_q_half_kernelILi4ELi152ELb0ELb0ELi64EEvPK6__halfPKjS4_S2_PS0_iiiiPKtS7_iiiiiibS2_i,(.L_x_4161 - _Z23gemm_half_q_half_kernelILi4ELi152ELb0ELb0ELi64EEvPK6__halfPKjS4_S2_PS0_iiiiPKtS7_iiiiiibS2_i)
        .other          _Z23gemm_half_q_half_kernelILi4ELi152ELb0ELb0ELi64EEvPK6__halfPKjS4_S2_PS0_iiiiPKtS7_iiiiiibS2_i,@"STO_CUDA_ENTRY STV_DEFAULT"
_Z23gemm_half_q_half_kernelILi4ELi152ELb0ELb0ELi64EEvPK6__halfPKjS4_S2_PS0_iiiiPKtS7_iiiiiibS2_i:
.text._Z23gemm_half_q_half_kernelILi4ELi152ELb0ELb0ELi64EEvPK6__halfPKjS4_S2_PS0_iiiiPKtS7_iiiiiibS2_i:
        /* <DEDUP_REMOVED lines=38> */
.L_x_393:
        /* <DEDUP_REMOVED lines=37> */
.L_x_392:
        /* <DEDUP_REMOVED lines=24> */
.L_x_394:
        /* <DEDUP_REMOVED lines=14> */
.L_x_391:
        /* <DEDUP_REMOVED lines=10> */
.L_x_396:
        /* <DEDUP_REMOVED lines=37> */
.L_x_395:
        /* <DEDUP_REMOVED lines=24> */
.L_x_397:
        /* <DEDUP_REMOVED lines=13> */
.L_x_390:
[----:B------:R-:W-:Y:S05]  /*0c50*/  BSYNC B0 ;  /* 0x0000000000007941 */ /* 0x000fea0003800000 */
.L_x_389:
        /* <DEDUP_REMOVED lines=17> */
.L_x_400:
[----:B--2---:R-:W-:Y:S02]  /*0d70*/  LEA R2, R0, R7, 0x2 ;  /* 0x0000000700027211 */ /* 0x004fe400078e10ff */
[----:B------:R-:W-:Y:S02]  /*0d80*/  IADD3 R7, R7, 0x4, RZ ;  /* 0x0000000407077810 */ /* 0x000fe40007ffe0ff */
[C---:B------:R-:W-:Y:S01]  /*0d90*/  IADD3 R4, R2.reuse, 0x1, RZ ;  /* 0x0000000102047810 */ /* 0x040fe20007ffe0ff */
[CCC-:B------:R-:W-:Y:S01]  /*0da0*/  IMAD R3, R2.reuse, R27.reuse, R6.reuse ;  /* 0x0000001b02037224 */ /* 0x1c0fe200078e0206 */
[C---:B-1----:R-:W-:Y:S02]  /*0db0*/  IADD3 R8, R2.reuse, 0x2, RZ ;  /* 0x0000000202087810 */ /* 0x042fe40007ffe0ff */
        /* <DEDUP_REMOVED lines=14> */
.L_x_399:
[----:B--2---:R-:W-:-:S04]  /*0ea0*/  IADD3 R2, R44, -R7, RZ ;  /* 0x800000072c027210 */ /* 0x004fc80007ffe0ff */
        /* <DEDUP_REMOVED lines=13> */
.L_x_401:
[----:B------:R-:W-:-:S13]  /*0f80*/  ISETP.LT.OR P0, PT, R7, R44, P0 ;  /* 0x0000002c0700720c */ /* 0x000fda0000701670 */
[----:B--2---:R-:W2:Y:S01]  /*0f90*/  @P0 LDC.64 R2, c[0x0][0x230] ;  /* 0x00008c00ff020b82 */ /* 0x004ea20000000a00 */
[----:B------:R-:W-:-:S05]  /*0fa0*/  @P0 LEA R0, R0, R7, 0x2 ;  /* 0x0000000700000211 */ /* 0x000fca00078e10ff */
[----:B01----:R-:W-:-:S04]  /*0fb0*/  @P0 IMAD R5, R0, R27, R6 ;  /* 0x0000001b00050224 */ /* 0x003fc800078e0206 */
[----:B--2---:R-:W-:-:S05]  /*0fc0*/  @P0 IMAD.WIDE R2, R5, 0x2, R2 ;  /* 0x0000000205020825 */ /* 0x004fca00078e0202 */
[----:B------:R2:W-:Y:S02]  /*0fd0*/  @P0 STG.E.64 desc[UR6][R2.64], RZ ;  /* 0x000000ff02000986 */ /* 0x0005e4000c101b06 */
.L_x_398:
        /* <DEDUP_REMOVED lines=16> */
.L_x_403:
        /* <DEDUP_REMOVED lines=43> */
.L_x_402:
        /* <DEDUP_REMOVED lines=24> */
.L_x_404:
        /* <DEDUP_REMOVED lines=8> */
.L_x_405:
        /* <DEDUP_REMOVED lines=10> */
.L_x_406:
        /* <DEDUP_REMOVED lines=8> */
.L_x_407:
        /* <DEDUP_REMOVED lines=10> */
.L_x_408:
        /* <DEDUP_REMOVED lines=8> */
[----:B------:R-:W-:-:S02]  /*17d0*/  PRMT R96, R11, 0x7610, R11 ;  /* 0x000076100b607816 */ /* 0x000fc4000000000b */
[----:B------:R-:W-:Y:S01]  /*17e0*/  MOV R26, RZ ;  /* 0x000000ff001a7202 */ /* 0x000fe20000000f00 */
        /* <DEDUP_REMOVED lines=27> */
.L_x_414:
        /* <DEDUP_REMOVED lines=74> */
[----:B------:R-:W-:Y:S01]  /*1e40*/  LEA.HI R14, R10, 0xffffff80, RZ, 0x8 ;  /* 0xffffff800a0e7811 */ /* 0x000fe200078f40ff */
        /* <DEDUP_REMOVED lines=12> */
[--C-:B------:R-:W-:Y:S02]  /*1f10*/  SHF.R.U32.HI R4, RZ, 0x8, R9.reuse ;  /* 0x00000008ff047819 */ /* 0x100fe40000011609 */
[----:B------:R-:W-:Y:S01]  /*1f20*/  LOP3.LUT R0, R0, 0xff, RZ, 0xc0, !PT ;  /* 0x000000ff00007812 */ /* 0x000fe200078ec0ff */
[----:B------:R1:W-:Y:S01]  /*1f30*/  I2F.F16 R59, R5 ;  /* 0x00000005003b7306 */ /* 0x0003e20000200c00 */
[----:B0-----:R-:W0:Y:S01]  /*1f40*/  LDS.64 R6, [UR4+0x8] ;  /* 0x00000804ff067984 */ /* 0x001e220008000a00 */
[----:B------:R-:W-:Y:S02]  /*1f50*/  LOP3.LUT R3, R3, 0xff, RZ, 0xc0, !PT ;  /* 0x000000ff03037812 */ /* 0x000fe400078ec0ff */
[----:B------:R-:W-:Y:S02]  /*1f60*/  LOP3.LUT R4, R4, 0xff, RZ, 0xc0, !PT ;  /* 0x000000ff04047812 */ /* 0x000fe400078ec0ff */
[----:B------:R-:W-:Y:S02]  /*1f70*/  IADD3 R0, R0, -0x80, RZ ;  /* 0xffffff8000007810 */ /* 0x000fe40007ffe0ff */
[----:B------:R-:W-:Y:S01]  /*1f80*/  IADD3 R50, R3, -0x80, RZ ;  /* 0xffffff8003327810 */ /* 0x000fe20007ffe0ff */
[----:B-1----:R-:W-:Y:S01]  /*1f90*/  HADD2.F32 R5, -RZ, R2.H0_H0 ;  /* 0x20000002ff057230 */ /* 0x002fe20000004100 */
[----:B------:R-:W-:Y:S01]  /*1fa0*/  SHF.R.U32.HI R2, RZ, 0x8, R10 ;  /* 0x00000008ff027819 */ /* 0x000fe2000001160a */
[----:B------:R-:W-:Y:S01]  /*1fb0*/  HADD2.F32 R3, -RZ, R39.H0_H0 ;  /* 0x20000027ff037230 */ /* 0x000fe20000004100 */
[----:B------:R-:W1:Y:S01]  /*1fc0*/  I2F.F16 R28, R28 ;  /* 0x0000001c001c7306 */ /* 0x000e620000200c00 */
[----:B------:R-:W-:Y:S01]  /*1fd0*/  IADD3 R42, R4, -0x80, RZ ;  /* 0xffffff80042a7810 */ /* 0x000fe20007ffe0ff */
[----:B------:R-:W-:Y:S01]  /*1fe0*/  HADD2.F32 R4, -RZ, R55.H0_H0 ;  /* 0x20000037ff047230 */ /* 0x000fe20000004100 */
[----:B------:R-:W-:Y:S01]  /*1ff0*/  LOP3.LUT R2, R2, 0xff, RZ, 0xc0, !PT ;  /* 0x000000ff02027812 */ /* 0x000fe200078ec0ff */
[----:B------:R-:W-:Y:S01]  /*2000*/  FFMA.FTZ R49, R3, R5, RZ ;  /* 0x0000000503317223 */ /* 0x000fe200000100ff */
[----:B--2---:R-:W-:Y:S01]  /*2010*/  HADD2.F32 R39, -RZ, R57.H0_H0 ;  /* 0x20000039ff277230 */ /* 0x004fe20000004100 */
[----:B------:R-:W-:Y:S01]  /*2020*/  SHF.R.U32.HI R9, RZ, 0x10, R9 ;  /* 0x00000010ff097819 */ /* 0x000fe20000011609 */
[----:B------:R-:W-:Y:S01]  /*2030*/  FFMA.FTZ R57, R5, R4, RZ ;  /* 0x0000000405397223 */ /* 0x000fe200000100ff */
[----:B------:R-:W2:Y:S01]  /*2040*/  I2F.F16 R29, R29 ;  /* 0x0000001d001d7306 */ /* 0x000ea20000200c00 */
[----:B------:R-:W-:Y:S01]  /*2050*/  IADD3 R43, R2, -0x80, RZ ;  /* 0xffffff80022b7810 */ /* 0x000fe20007ffe0ff */
[----:B------:R-:W-:-:S02]  /*2060*/  HADD2.F32 R2, -RZ, R56.H0_H0 ;  /* 0x20000038ff027230 */ /* 0x000fc40000004100 */
[----:B------:R-:W-:Y:S01]  /*2070*/  FFMA.FTZ R57, R48, R38, R57 ;  /* 0x0000002630397223 */ /* 0x000fe20000010039 */
[----:B------:R-:W-:Y:S02]  /*2080*/  LOP3.LUT R40, R40, 0xff, RZ, 0xc0, !PT ;  /* 0x000000ff28287812 */ /* 0x000fe400078ec0ff */
[----:B------:R-:W-:Y:S01]  /*2090*/  FFMA.FTZ R56, R5, R2, RZ ;  /* 0x0000000205387223 */ /* 0x000fe200000100ff */
[----:B------:R3:W-:Y:S01]  /*20a0*/  I2F.F16 R62, R37 ;  /* 0x00000025003e7306 */ /* 0x0007e20000200c00 */
[----:B-1----:R-:W-:Y:S02]  /*20b0*/  HADD2.F32 R28, -RZ, R28.H0_H0 ;  /* 0x2000001cff1c7230 */ /* 0x002fe40000004100 */
[----:B--2---:R-:W-:-:S05]  /*20c0*/  HADD2.F32 R29, -RZ, R29.H0_H0 ;  /* 0x2000001dff1d7230 */ /* 0x004fca0000004100 */
[----:B------:R1:W-:Y:S01]  /*20d0*/  I2F.F16 R41, R0 ;  /* 0x0000000000297306 */ /* 0x0003e20000200c00 */
[----:B---3--:R-:W-:-:S07]  /*20e0*/  HADD2.F32 R37, -RZ, R54.H0_H0 ;  /* 0x20000036ff257230 */ /* 0x008fce0000004100 */
[----:B------:R-:W2:Y:S01]  /*20f0*/  I2F.F16 R27, R27 ;  /* 0x0000001b001b7306 */ /* 0x000ea20000200c00 */
[----:B-1----:R-:W-:Y:S02]  /*2100*/  HADD2.F32 R0, -RZ, R52.H0_H0 ;  /* 0x20000034ff007230 */ /* 0x002fe40000004100 */
[----:B------:R-:W-:Y:S01]  /*2110*/  FFMA.FTZ R52, R8, R48, R49 ;  /* 0x0000003008347223 */ /* 0x000fe20000010031 */
[----:B------:R-:W-:Y:S01]  /*2120*/  SHF.R.U32.HI R49, RZ, 0x10, R10 ;  /* 0x00000010ff317819 */ /* 0x000fe2000001160a */
[----:B------:R-:W-:Y:S02]  /*2130*/  HADD2.F32 R10, -RZ, R60.H0_H0 ;  /* 0x2000003cff0a7230 */ /* 0x000fe40000004100 */
[----:B------:R-:W-:Y:S01]  /*2140*/  FFMA.FTZ R55, R5, R0, RZ ;  /* 0x0000000005377223 */ /* 0x000fe200000100ff */
[----:B------:R-:W-:Y:S01]  /*2150*/  HADD2.F32 R5, -RZ, R58.H0_H0 ;  /* 0x2000003aff057230 */ /* 0x000fe20000004100 */
[----:B------:R-:W1:Y:S01]  /*2160*/  I2F.F16 R30, R30 ;  /* 0x0000001e001e7306 */ /* 0x000e620000200c00 */
[----:B------:R-:W-:Y:S01]  /*2170*/  LOP3.LUT R49, R49, 0xff, RZ, 0xc0, !PT ;  /* 0x000000ff31317812 */ /* 0x000fe200078ec0ff */
[C---:B------:R-:W-:Y:S01]  /*2180*/  FFMA.FTZ R54, R48.reuse, R37, R55 ;  /* 0x0000002530367223 */ /* 0x040fe20000010037 */
[----:B------:R-:W-:Y:S01]  /*2190*/  FFMA.FTZ R55, R48, R39, R56 ;  /* 0x0000002730377223 */ /* 0x000fe20000010038 */
[----:B------:R-:W-:Y:S01]  /*21a0*/  LOP3.LUT R48, R9, 0xff, RZ, 0xc0, !PT ;  /* 0x000000ff09307812 */ /* 0x000fe200078ec0ff */
[----:B------:R-:W-:-:S02]  /*21b0*/  HADD2.F32 R9, -RZ, R59.H0_H0 ;  /* 0x2000003bff097230 */ /* 0x000fc40000004100 */
[----:B------:R-:W-:Y:S01]  /*21c0*/  FFMA.FTZ R57, R51, R10, R57 ;  /* 0x0000000a33397223 */ /* 0x000fe20000010039 */
[----:B------:R-:W-:Y:S01]  /*21d0*/  FFMA.FTZ R52, R5, R51, R52 ;  /* 0x0000003305347223 */ /* 0x000fe20000010034 */
[----:B------:R-:W3:Y:S01]  /*21e0*/  I2F.F16 R35, R35 ;  /* 0x0000002300237306 */ /* 0x000ee20000200c00 */
[----:B------:R-:W-:Y:S01]  /*21f0*/  IADD3 R49, R49, -0x80, RZ ;  /* 0xffffff8031317810 */ /* 0x000fe20007ffe0ff */
[----:B--2---:R-:W-:Y:S02]  /*2200*/  HADD2.F32 R27, -RZ, R27.H0_H0 ;  /* 0x2000001bff1b7230 */ /* 0x004fe40000004100 */
[----:B------:R-:W-:Y:S01]  /*2210*/  FFMA.FTZ R56, R51, R9, R54 ;  /* 0x0000000933387223 */ /* 0x000fe20000010036 */
[----:B------:R-:W-:Y:S01]  /*2220*/  IADD3 R48, R48, -0x80, RZ ;  /* 0xffffff8030307810 */ /* 0x000fe20007ffe0ff */
[----:B------:R-:W-:Y:S01]  /*2230*/  FFMA.FTZ R54, R29, R53, R52 ;  /* 0x000000351d367223 */ /* 0x000fe20000010034 */
[----:B------:R-:W-:Y:S01]  /*2240*/  LEA.HI R52, R11, 0xffffff80, RZ, 0x8 ;  /* 0xffffff800b347811 */ /* 0x000fe200078f40ff */
[----:B-1----:R-:W-:Y:S01]  /*2250*/  HADD2.F32 R30, -RZ, R30.H0_H0 ;  /* 0x2000001eff1e7230 */ /* 0x002fe20000004100 */
[----:B------:R-:W1:Y:S01]  /*2260*/  I2F.F16 R36, R36 ;  /* 0x0000002400247306 */ /* 0x000e620000200c00 */
[----:B------:R-:W-:Y:S01]  /*2270*/  FFMA.FTZ R58, R53, R27, R56 ;  /* 0x0000001b353a7223 */ /* 0x000fe20000010038 */
[----:B0-----:R-:W-:-:S02]  /*2280*/  HADD2.F32 R56, -RZ, R7.H0_H0 ;  /* 0x20000007ff387230 */ /* 0x001fc40000004100 */
[----:B------:R-:W-:Y:S02]  /*2290*/  HADD2.F32 R60, -RZ, R7.H1_H1 ;  /* 0x30000007ff3c7230 */ /* 0x000fe40000004100 */
[----:B---3--:R-:W-:Y:S02]  /*22a0*/  HADD2.F32 R35, -RZ, R35.H0_H0 ;  /* 0x20000023ff237230 */ /* 0x008fe40000004100 */
[----:B------:R0:W-:Y:S01]  /*22b0*/  I2F.F16 R63, R50 ;  /* 0x00000032003f7306 */ /* 0x0001e20000200c00 */
[----:B-1----:R-:W-:-:S07]  /*22c0*/  HADD2.F32 R36, -RZ, R36.H0_H0 ;  /* 0x20000024ff247230 */ /* 0x002fce0000004100 */
[----:B------:R1:W-:Y:S01]  /*22d0*/  I2F.F16 R61, R43 ;  /* 0x0000002b003d7306 */ /* 0x0003e20000200c00 */
[----:B0-----:R-:W-:Y:S01]  /*22e0*/  SHF.R.U32.HI R50, RZ, 0x10, R11 ;  /* 0x00000010ff327819 */ /* 0x001fe2000001160b */
[--C-:B------:R-:W-:Y:S02]  /*22f0*/  HADD2.F32 R11, -RZ, R6.reuse.H0_H0 ;  /* 0x20000006ff0b7230 */ /* 0x100fe40000004100 */
[----:B------:R-:W-:Y:S01]  /*2300*/  HADD2.F32 R6, -RZ, R6.H1_H1 ;  /* 0x30000006ff067230 */ /* 0x000fe20000004100 */
[----:B------:R-:W-:Y:S02]  /*2310*/  LOP3.LUT R50, R50, 0xff, RZ, 0xc0, !PT ;  /* 0x000000ff32327812 */ /* 0x000fe400078ec0ff */
[----:B------:R-:W-:Y:S01]  /*2320*/  FFMA.FTZ R54, R31, R11, R54 ;  /* 0x0000000b1f367223 */ /* 0x000fe20000010036 */
[----:B------:R-:W0:Y:S01]  /*2330*/  I2F.F16 R42, R42 ;  /* 0x0000002a002a7306 */ /* 0x000e220000200c00 */
[----:B-1----:R-:W-:Y:S01]  /*2340*/  IADD3 R43, R40, -0x80, RZ ;  /* 0xffffff80282b7810 */ /* 0x002fe20007ffe0ff */
[----:B------:R-:W-:-:S02]  /*2350*/  HADD2.F32 R40, -RZ, R62.H0_H0 ;  /* 0x2000003eff287230 */ /* 0x000fc40000004100 */
[----:B------:R-:W-:Y:S01]  /*2360*/  FFMA.FTZ R62, R53, R28, R57 ;  /* 0x0000001c353e7223 */ /* 0x000fe20000010039 */
[----:B------:R-:W-:Y:S02]  /*2370*/  IADD3 R50, R50, -0x80, RZ ;  /* 0xffffff8032327810 */ /* 0x000fe40007ffe0ff */
[----:B------:R-:W-:Y:S01]  /*2380*/  FFMA.FTZ R55, R51, R40, R55 ;  /* 0x0000002833377223 */ /* 0x000fe20000010037 */
[----:B------:R-:W-:Y:S08]  /*2390*/  I2F.F16 R57, R49 ;  /* 0x0000003100397306 */ /* 0x000ff00000200c00 */
[----:B------:R1:W2:Y:S08]  /*23a0*/  I2F.F16 R59, R43 ;  /* 0x0000002b003b7306 */ /* 0x0002b00000200c00 */
[----:B------:R2:W3:Y:S01]  /*23b0*/  I2F.F16 R51, R48 ;  /* 0x0000003000337306 */ /* 0x0004e20000200c00 */
[----:B-1----:R-:W-:Y:S01]  /*23c0*/  FFMA.FTZ R43, R53, R30, R55 ;  /* 0x0000001e352b7223 */ /* 0x002fe20000010037 */
[C---:B------:R-:W-:Y:S01]  /*23d0*/  FFMA.FTZ R53, R11.reuse, R34, R58 ;  /* 0x000000220b357223 */ /* 0x040fe2000001003a */
[----:B------:R-:W-:-:S02]  /*23e0*/  FFMA.FTZ R55, R11, R35, R62 ;  /* 0x000000230b377223 */ /* 0x000fc4000001003e */
[----:B------:R-:W-:Y:S01]  /*23f0*/  FFMA.FTZ R58, R11, R36, R43 ;  /* 0x000000240b3a7223 */ /* 0x000fe2000001002b */
[----:B------:R-:W-:Y:S02]  /*2400*/  HADD2.F32 R11, -RZ, R41.H0_H0 ;  /* 0x20000029ff0b7230 */ /* 0x000fe40000004100 */
[----:B------:R1:W4:Y:S01]  /*2410*/  I2F.F16 R64, R50 ;  /* 0x0000003200407306 */ /* 0x0003220000200c00 */
[----:B0-----:R-:W-:Y:S02]  /*2420*/  HADD2.F32 R41, -RZ, R42.H0_H0 ;  /* 0x2000002aff297230 */ /* 0x001fe40000004100 */
[----:B------:R-:W-:Y:S02]  /*2430*/  HADD2.F32 R42, -RZ, R61.H0_H0 ;  /* 0x2000003dff2a7230 */ /* 0x000fe40000004100 */
[----:B------:R-:W-:Y:S01]  /*2440*/  FFMA.FTZ R7, R11, R6, R54 ;  /* 0x000000060b077223 */ /* 0x000fe20000010036 */
[----:B------:R-:W-:Y:S02]  /*2450*/  HADD2.F32 R43, -RZ, R63.H0_H0 ;  /* 0x2000003fff2b7230 */ /* 0x000fe40000004100 */
[----:B------:R-:W-:Y:S01]  /*2460*/  FFMA.FTZ R53, R6, R41, R53 ;  /* 0x0000002906357223 */ /* 0x000fe20000010035 */
[----:B--2---:R-:W-:Y:S01]  /*2470*/  HADD2.F32 R48, -RZ, R59.H0_H0 ;  /* 0x2000003bff307230 */ /* 0x004fe20000004100 */
[----:B------:R-:W0:Y:S01]  /*2480*/  I2F.F16 R15, R15 ;  /* 0x0000000f000f7306 */ /* 0x000e220000200c00 */
[----:B-1----:R-:W-:-:S02]  /*2490*/  HADD2.F32 R50, -RZ, R57.H0_H0 ;  /* 0x20000039ff327230 */ /* 0x002fc40000004100 */
[C---:B------:R-:W-:Y:S01]  /*24a0*/  FFMA.FTZ R55, R6.reuse, R42, R55 ;  /* 0x0000002a06377223 */ /* 0x040fe20000010037 */
[----:B---3--:R-:W-:Y:S02]  /*24b0*/  HADD2.F32 R49, -RZ, R51.H0_H0 ;  /* 0x20000033ff317230 */ /* 0x008fe40000004100 */
[----:B------:R-:W-:Y:S01]  /*24c0*/  FFMA.FTZ R58, R6, R43, R58 ;  /* 0x0000002b063a7223 */ /* 0x000fe2000001003a */
[----:B------:R-:W-:Y:S01]  /*24d0*/  FFMA.FTZ R6, R48, R56, R7 ;  /* 0x0000003830067223 */ /* 0x000fe20000010007 */
[C---:B------:R-:W-:Y:S01]  /*24e0*/  FFMA.FTZ R61, R56.reuse, R50, R55 ;  /* 0x00000032383d7223 */ /* 0x040fe20000010037 */
[----:B----4-:R-:W-:Y:S01]  /*24f0*/  HADD2.F32 R51, -RZ, R64.H0_H0 ;  /* 0x20000040ff337230 */ /* 0x010fe20000004100 */
[----:B------:R-:W1:Y:S01]  /*2500*/  I2F.F16 R17, R17 ;  /* 0x0000001100117306 */ /* 0x000e620000200c00 */
[C---:B------:R-:W-:Y:S01]  /*2510*/  FFMA.FTZ R59, R56.reuse, R49, R53 ;  /* 0x00000031383b7223 */ /* 0x040fe20000010035 */
[----:B------:R-:W-:Y:S02]  /*2520*/  HADD2.F32 R53, -RZ, R97.H1_H1 ;  /* 0x30000061ff357230 */ /* 0x000fe40000004100 */
[----:B------:R-:W-:Y:S01]  /*2530*/  FFMA.FTZ R62, R56, R51, R58 ;  /* 0x00000033383e7223 */ /* 0x000fe2000001003a */
[----:B------:R-:W-:-:S02]  /*2540*/  HADD2.F32 R54, -RZ, R96.H0_H0 ;  /* 0x20000060ff367230 */ /* 0x000fc40000004100 */
[----:B0-----:R-:W-:Y:S01]  /*2550*/  HADD2.F32 R55, -RZ, R15.H0_H0 ;  /* 0x2000000fff377230 */ /* 0x001fe20000004100 */
[----:B------:R-:W0:Y:S01]  /*2560*/  I2F.F16 R14, R14 ;  /* 0x0000000e000e7306 */ /* 0x000e220000200c00 */
[----:B------:R-:W-:-:S03]  /*2570*/  HADD2.F32 R56, -RZ, R96.H1_H1 ;  /* 0x30000060ff387230 */ /* 0x000fc60000004100 */
[----:B------:R-:W-:Y:S01]  /*2580*/  FFMA.FTZ R7, R55, R60, R6 ;  /* 0x0000003c37077223 */ /* 0x000fe20000010006 */
[----:B-1----:R-:W-:-:S03]  /*2590*/  HADD2.F32 R17, -RZ, R17.H0_H0 ;  /* 0x20000011ff117230 */ /* 0x002fc60000004100 */
[----:B------:R1:W2:Y:S02]  /*25a0*/  I2F.F16 R65, R52 ;  /* 0x0000003400417306 */ /* 0x0002a40000200c00 */
[----:B------:R-:W-:Y:S01]  /*25b0*/  FFMA.FTZ R6, R60, R17, R59 ;  /* 0x000000113c067223 */ /* 0x000fe2000001003b */
[----:B0-----:R-:W-:-:S03]  /*25c0*/  HADD2.F32 R58, -RZ, R14.H0_H0 ;  /* 0x2000000eff3a7230 */ /* 0x001fc60000004100 */
[----:B------:R-:W-:Y:S01]  /*25d0*/  FMUL.FTZ R6, R6, R53 ;  /* 0x0000003506067220 */ /* 0x000fe20000410000 */
[----:B-1----:R-:W-:Y:S02]  /*25e0*/  HADD2.F32 R52, -RZ, R97.H0_H0 ;  /* 0x20000061ff347230 */ /* 0x002fe40000004100 */
[C---:B------:R-:W-:Y:S02]  /*25f0*/  FFMA.FTZ R61, R60.reuse, R58, R61 ;  /* 0x0000003a3c3d7223 */ /* 0x040fe4000001003d */
[----:B------:R-:W-:Y:S01]  /*2600*/  F2FP.F16.F32.PACK_AB R6, RZ, R6 ;  /* 0x00000006ff06723e */ /* 0x000fe200000000ff */
[----:B------:R-:W-:Y:S01]  /*2610*/  FMUL.FTZ R7, R7, R52 ;  /* 0x0000003407077220 */ /* 0x000fe20000410000 */
[----:B--2---:R-:W-:Y:S02]  /*2620*/  HADD2.F32 R57, -RZ, R65.H0_H0 ;  /* 0x20000041ff397230 */ /* 0x004fe40000004100 */
[----:B------:R-:W-:Y:S02]  /*2630*/  FMUL.FTZ R61, R61, R54 ;  /* 0x000000363d3d7220 */ /* 0x000fe40000410000 */
[----:B------:R-:W-:Y:S01]  /*2640*/  F2FP.F16.F32.PACK_AB R7, RZ, R7 ;  /* 0x00000007ff07723e */ /* 0x000fe200000000ff */
[----:B------:R-:W-:-:S02]  /*2650*/  FFMA.FTZ R15, R60, R57, R62 ;  /* 0x000000393c0f7223 */ /* 0x000fc4000001003e */
        /* <DEDUP_REMOVED lines=174> */
.L_x_410:
        /* <DEDUP_REMOVED lines=22> */
[----:B------:R-:W-:Y:S02]  /*32a0*/  LEA.HI R30, R5, 0xffffff80, RZ, 0x8 ;  /* 0xffffff80051e7811 */ /* 0x000fe400078f40ff */
[----:B------:R-:W-:Y:S02]  /*32b0*/  LOP3.LUT R4, R4, 0xff, RZ, 0xc0, !PT ;  /* 0x000000ff04047812 */ /* 0x000fe400078ec0ff */
[----:B------:R-:W-:Y:S01]  /*32c0*/  LEA.HI R28, R6, 0xffffff80, RZ, 0x8 ;  /* 0xffffff80061c7811 */ /* 0x000fe200078f40ff */
[----:B------:R3:W-:Y:S01]  /*32d0*/  I2F.F16 R48, R2 ;  /* 0x0000000200307306 */ /* 0x0007e20000200c00 */
[----:B-1----:R-:W-:-:S02]  /*32e0*/  SHF.R.U32.HI R0, RZ, 0x8, R5 ;  /* 0x00000008ff007819 */ /* 0x002fc40000011605 */
[----:B------:R-:W-:Y:S02]  /*32f0*/  SHF.R.U32.HI R5, RZ, 0x10, R5 ;  /* 0x00000010ff057819 */ /* 0x000fe40000011605 */
[----:B------:R-:W-:Y:S02]  /*3300*/  LOP3.LUT R0, R0, 0xff, RZ, 0xc0, !PT ;  /* 0x000000ff00007812 */ /* 0x000fe400078ec0ff */
[----:B------:R-:W-:Y:S01]  /*3310*/  IADD3 R4, R4, -0x80, RZ ;  /* 0xffffff8004047810 */ /* 0x000fe20007ffe0ff */
[----:B------:R-:W-:Y:S01]  /*3320*/  I2F.F16 R56, R17 ;  /* 0x0000001100387306 */ /* 0x000fe20000200c00 */
[----:B---3--:R-:W1:Y:S01]  /*3330*/  LDS.64 R2, [UR4+0x10] ;  /* 0x00001004ff027984 */ /* 0x008e620008000a00 */
[----:B------:R-:W-:Y:S02]  /*3340*/  IADD3 R0, R0, -0x80, RZ ;  /* 0xffffff8000007810 */ /* 0x000fe40007ffe0ff */
[----:B------:R-:W-:Y:S02]  /*3350*/  LOP3.LUT R5, R5, 0xff, RZ, 0xc0, !PT ;  /* 0x000000ff05057812 */ /* 0x000fe400078ec0ff */
[----:B------:R-:W-:-:S02]  /*3360*/  SHF.R.U32.HI R34, RZ, 0x8, R6 ;  /* 0x00000008ff227819 */ /* 0x000fc40000011606 */
[----:B------:R3:W-:Y:S01]  /*3370*/  I2F.F16 R52, R0 ;  /* 0x0000000000347306 */ /* 0x0007e20000200c00 */
[----:B------:R-:W-:Y:S02]  /*3380*/  IADD3 R5, R5, -0x80, RZ ;  /* 0xffffff8005057810 */ /* 0x000fe40007ffe0ff */
[----:B------:R-:W-:Y:S02]  /*3390*/  SHF.R.U32.HI R6, RZ, 0x10, R6 ;  /* 0x00000010ff067819 */ /* 0x000fe40000011606 */
[----:B------:R-:W-:Y:S02]  /*33a0*/  LOP3.LUT R34, R34, 0xff, RZ, 0xc0, !PT ;  /* 0x000000ff22227812 */ /* 0x000fe400078ec0ff */
[----:B------:R-:W-:Y:S01]  /*33b0*/  LOP3.LUT R6, R6, 0xff, RZ, 0xc0, !PT ;  /* 0x000000ff06067812 */ /* 0x000fe200078ec0ff */
[----:B------:R4:W-:Y:S01]  /*33c0*/  I2F.F16 R59, R4 ;  /* 0x00000004003b7306 */ /* 0x0009e20000200c00 */
[----:B---3--:R-:W-:Y:S02]  /*33d0*/  SHF.R.U32.HI R0, RZ, 0x10, R7 ;  /* 0x00000010ff007819 */ /* 0x008fe40000011607 */
[----:B------:R-:W-:-:S02]  /*33e0*/  LEA.HI R29, R7, 0xffffff80, RZ, 0x8 ;  /* 0xffffff80071d7811 */ /* 0x000fc400078f40ff */
[----:B------:R-:W-:Y:S02]  /*33f0*/  LOP3.LUT R0, R0, 0xff, RZ, 0xc0, !PT ;  /* 0x000000ff00007812 */ /* 0x000fe400078ec0ff */
[----:B------:R-:W-:Y:S01]  /*3400*/  IADD3 R6, R6, -0x80, RZ ;  /* 0xffffff8006067810 */ /* 0x000fe20007ffe0ff */
[----:B------:R-:W-:Y:S01]  /*3410*/  I2F.F16 R60, R5 ;  /* 0x00000005003c7306 */ /* 0x000fe20000200c00 */
[----:B----4-:R-:W-:Y:S02]  /*3420*/  SHF.R.U32.HI R4, RZ, 0x8, R7 ;  /* 0x00000008ff047819 */ /* 0x010fe40000011607 */
[----:B------:R-:W-:Y:S02]  /*3430*/  IADD3 R35, R0, -0x80, RZ ;  /* 0xffffff8000237810 */ /* 0x000fe40007ffe0ff */
[----:B------:R-:W-:Y:S02]  /*3440*/  LOP3.LUT R4, R4, 0xff, RZ, 0xc0, !PT ;  /* 0x000000ff04047812 */ /* 0x000fe400078ec0ff */
[----:B------:R-:W-:Y:S01]  /*3450*/  IADD3 R34, R34, -0x80, RZ ;  /* 0xffffff8022227810 */ /* 0x000fe20007ffe0ff */
[----:B------:R-:W-:Y:S01]  /*3460*/  I2F.F16 R62, R6 ;  /* 0x00000006003e7306 */ /* 0x000fe20000200c00 */
[----:B------:R-:W-:-:S02]  /*3470*/  IADD3 R7, R4, -0x80, RZ ;  /* 0xffffff8004077810 */ /* 0x000fc40007ffe0ff */
[----:B------:R-:W-:-:S05]  /*3480*/  ISETP.GE.AND P0, PT, R44, 0x2, PT ;  /* 0x000000022c00780c */ /* 0x000fca0003f06270 */
[----:B------:R-:W3:Y:S01]  /*3490*/  I2F.F16 R53, R34 ;  /* 0x0000002200357306 */ /* 0x000ee20000200c00 */
[----:B-1----:R-:W-:Y:S02]  /*34a0*/  HADD2.F32 R49, -RZ, R2.H1_H1 ;  /* 0x30000002ff317230 */ /* 0x002fe40000004100 */
[--C-:B------:R-:W-:Y:S02]  /*34b0*/  HADD2.F32 R54, -RZ, R3.reuse.H0_H0 ;  /* 0x20000003ff367230 */ /* 0x100fe40000004100 */
[----:B------:R-:W-:-:S03]  /*34c0*/  HADD2.F32 R55, -RZ, R3.H1_H1 ;  /* 0x30000003ff377230 */ /* 0x000fc60000004100 */
[----:B------:R1:W-:Y:S08]  /*34d0*/  I2F.F16 R57, R7 ;  /* 0x0000000700397306 */ /* 0x0003f00000200c00 */
[----:B------:R3:W-:Y:S01]  /*34e0*/  I2F.F16 R64, R35 ;  /* 0x0000002300407306 */ /* 0x0007e20000200c00 */
[----:B-1----:R-:W1:Y:S07]  /*34f0*/  LDS.64 R6, [UR4+0x18] ;  /* 0x00001804ff067984 */ /* 0x002e6e0008000a00 */
[----:B------:R-:W4:Y:S01]  /*3500*/  I2F.F16 R28, R28 ;  /* 0x0000001c001c7306 */ /* 0x000f220000200c00 */
[----:B---3--:R-:W-:-:S07]  /*3510*/  HADD2.F32 R35, -RZ, R53.H0_H0 ;  /* 0x20000035ff237230 */ /* 0x008fce0000004100 */
[----:B------:R-:W3:Y:S01]  /*3520*/  I2F.F16 R29, R29 ;  /* 0x0000001d001d7306 */ /* 0x000ee20000200c00 */
[----:B----4-:R-:W-:-:S07]  /*3530*/  HADD2.F32 R28, -RZ, R28.H0_H0 ;  /* 0x2000001cff1c7230 */ /* 0x010fce0000004100 */
[----:B------:R-:W4:Y:S01]  /*3540*/  I2F.F16 R31, R31 ;  /* 0x0000001f001f7306 */ /* 0x000f220000200c00 */
[----:B---3--:R-:W-:-:S07]  /*3550*/  HADD2.F32 R29, -RZ, R29.H0_H0 ;  /* 0x2000001dff1d7230 */ /* 0x008fce0000004100 */
[----:B------:R-:W3:Y:S01]  /*3560*/  I2F.F16 R30, R30 ;  /* 0x0000001e001e7306 */ /* 0x000ee20000200c00 */
[----:B----4-:R-:W-:Y:S02]  /*3570*/  HADD2.F32 R31, -RZ, R31.H0_H0 ;  /* 0x2000001fff1f7230 */ /* 0x010fe40000004100 */
[----:B---3--:R-:W-:Y:S01]  /*3580*/  HADD2.F32 R30, -RZ, R30.H0_H0 ;  /* 0x2000001eff1e7230 */ /* 0x008fe20000004100 */
        /* <DEDUP_REMOVED lines=11> */
[----:B------:R4:W-:Y:S01]  /*3640*/  I2F.F16 R40, R4 ;  /* 0x0000000400287306 */ /* 0x0009e20000200c00 */
[----:B--2---:R-:W-:Y:S02]  /*3650*/  SHF.R.U32.HI R0, RZ, 0x8, R8 ;  /* 0x00000008ff007819 */ /* 0x004fe40000011608 */
[----:B------:R-:W-:Y:S02]  /*3660*/  SHF.R.U32.HI R3, RZ, 0x8, R10 ;  /* 0x00000008ff037819 */ /* 0x000fe4000001160a */
[----:B------:R-:W-:-:S02]  /*3670*/  LOP3.LUT R0, R0, 0xff, RZ, 0xc0, !PT ;  /* 0x000000ff00007812 */ /* 0x000fc400078ec0ff */
[----:B------:R-:W-:Y:S01]  /*3680*/  LEA.HI R15, R8, 0xffffff80, RZ, 0x8 ;  /* 0xffffff80080f7811 */ /* 0x000fe200078f40ff */
[----:B------:R-:W2:Y:S01]  /*3690*/  I2F.F16 R41, R41 ;  /* 0x0000002900297306 */ /* 0x000ea20000200c00 */
[----:B----4-:R-:W-:Y:S01]  /*36a0*/  LOP3.LUT R4, R2, 0xff, RZ, 0xc0, !PT ;  /* 0x000000ff02047812 */ /* 0x010fe200078ec0ff */
[----:B------:R-:W-:Y:S01]  /*36b0*/  HADD2.F32 R2, -RZ, R56.H0_H0 ;  /* 0x20000038ff027230 */ /* 0x000fe20000004100 */
[----:B------:R-:W-:Y:S01]  /*36c0*/  IADD3 R43, R0, -0x80, RZ ;  /* 0xffffff80002b7810 */ /* 0x000fe20007ffe0ff */
[----:B------:R-:W-:Y:S01]  /*36d0*/  HADD2.F32 R0, -RZ, R38.H0_H0 ;  /* 0x20000026ff007230 */ /* 0x000fe20000004100 */
[----:B------:R-:W-:Y:S01]  /*36e0*/  SHF.R.U32.HI R37, RZ, 0x10, R8 ;  /* 0x00000010ff257819 */ /* 0x000fe20000011608 */
[----:B---3--:R-:W-:Y:S01]  /*36f0*/  HADD2.F32 R39, -RZ, R39.H0_H0 ;  /* 0x20000027ff277230 */ /* 0x008fe20000004100 */
        /* <DEDUP_REMOVED lines=28> */
[----:B---3--:R-:W-:-:S02]  /*38c0*/  HADD2.F32 R38, -RZ, R64.H0_H0 ;  /* 0x20000040ff267230 */ /* 0x008fc40000004100 */
[----:B------:R-:W-:Y:S01]  /*38d0*/  FFMA.FTZ R56, R54, R9, R53 ;  /* 0x0000000936387223 */ /* 0x000fe20000010035 */
[----:B------:R-:W-:Y:S01]  /*38e0*/  LOP3.LUT R49, R49, 0xff, RZ, 0xc0, !PT ;  /* 0x000000ff31317812 */ /* 0x000fe200078ec0ff */
[----:B------:R-:W-:Y:S01]  /*38f0*/  FFMA.FTZ R52, R37, R54, R52 ;  /* 0x0000003625347223 */ /* 0x000fe20000010034 */
[----:B------:R-:W-:Y:S01]  /*3900*/  LOP3.LUT R10, R10, 0xff, RZ, 0xc0, !PT ;  /* 0x000000ff0a0a7812 */ /* 0x000fe200078ec0ff */
[C---:B------:R-:W-:Y:S01]  /*3910*/  FFMA.FTZ R53, R54.reuse, R5, R58 ;  /* 0x0000000536357223 */ /* 0x040fe2000001003a */
[----:B------:R-:W-:Y:S01]  /*3920*/  IADD3 R51, R51, -0x80, RZ ;  /* 0xffffff8033337810 */ /* 0x000fe20007ffe0ff */
[----:B------:R-:W3:Y:S01]  /*3930*/  I2F.F16 R42, R42 ;  /* 0x0000002a002a7306 */ /* 0x000ee20000200c00 */
[----:B----4-:R-:W-:Y:S01]  /*3940*/  SHF.R.U32.HI R50, RZ, 0x10, R11 ;  /* 0x00000010ff327819 */ /* 0x010fe2000001160b */
[----:B------:R-:W-:Y:S01]  /*3950*/  FFMA.FTZ R54, R54, R38, R57 ;  /* 0x0000002636367223 */ /* 0x000fe20000010039 */
[----:B------:R-:W-:Y:S01]  /*3960*/  IADD3 R48, R48, -0x80, RZ ;  /* 0xffffff8030307810 */ /* 0x000fe20007ffe0ff */
[----:B--2---:R-:W-:Y:S01]  /*3970*/  HADD2.F32 R41, -RZ, R41.H0_H0 ;  /* 0x20000029ff297230 */ /* 0x004fe20000004100 */
[----:B------:R-:W-:Y:S01]  /*3980*/  LOP3.LUT R50, R50, 0xff, RZ, 0xc0, !PT ;  /* 0x000000ff32327812 */ /* 0x000fe200078ec0ff */
[----:B------:R-:W-:Y:S01]  /*3990*/  HADD2.F32 R40, -RZ, R40.H0_H0 ;  /* 0x20000028ff287230 */ /* 0x000fe20000004100 */
[----:B------:R-:W-:Y:S01]  /*39a0*/  IADD3 R49, R49, -0x80, RZ ;  /* 0xffffff8031317810 */ /* 0x000fe20007ffe0ff */
[----:B------:R-:W2:Y:S01]  /*39b0*/  I2F.F16 R43, R43 ;  /* 0x0000002b002b7306 */ /* 0x000ea20000200c00 */
[----:B------:R-:W-:Y:S01]  /*39c0*/  IADD3 R10, R10, -0x80, RZ ;  /* 0xffffff800a0a7810 */ /* 0x000fe20007ffe0ff */
[----:B------:R-:W-:Y:S01]  /*39d0*/  FFMA.FTZ R52, R31, R55, R52 ;  /* 0x000000371f347223 */ /* 0x000fe20000010034 */
[----:B------:R-:W-:Y:S01]  /*39e0*/  IADD3 R50, R50, -0x80, RZ ;  /* 0xffffff8032327810 */ /* 0x000fe20007ffe0ff */
[----:B------:R-:W-:Y:S01]  /*39f0*/  FFMA.FTZ R56, R55, R30, R56 ;  /* 0x0000001e37387223 */ /* 0x000fe20000010038 */
[----:B------:R-:W-:Y:S01]  /*3a00*/  LEA.HI R11, R11, 0xffffff80, RZ, 0x8 ;  /* 0xffffff800b0b7811 */ /* 0x000fe200078f40ff */
[----:B---3--:R-:W-:-:S02]  /*3a10*/  HADD2.F32 R42, -RZ, R42.H0_H0 ;  /* 0x2000002aff2a7230 */ /* 0x008fc40000004100 */
[----:B------:R1:W-:Y:S01]  /*3a20*/  I2F.F16 R65, R51 ;  /* 0x0000003300417306 */ /* 0x0003e20000200c00 */
[----:B--2---:R-:W-:-:S07]  /*3a30*/  HADD2.F32 R43, -RZ, R43.H0_H0 ;  /* 0x2000002bff2b7230 */ /* 0x004fce0000004100 */
[----:B------:R2:W3:Y:S01]  /*3a40*/  I2F.F16 R60, R48 ;  /* 0x00000030003c7306 */ /* 0x0004e20000200c00 */
[--C-:B-1----:R-:W-:Y:S02]  /*3a50*/  HADD2.F32 R51, -RZ, R6.reuse.H0_H0 ;  /* 0x20000006ff337230 */ /* 0x102fe40000004100 */
[----:B------:R-:W-:-:S03]  /*3a60*/  HADD2.F32 R6, -RZ, R6.H1_H1 ;  /* 0x30000006ff067230 */ /* 0x000fc60000004100 */
[----:B------:R-:W-:Y:S02]  /*3a70*/  FFMA.FTZ R57, R51, R40, R56 ;  /* 0x0000002833397223 */ /* 0x000fe40000010038 */
[----:B------:R1:W4:Y:S01]  /*3a80*/  I2F.F16 R62, R49 ;  /* 0x00000031003e7306 */ /* 0x0003220000200c00 */
[C---:B--2---:R-:W-:Y:S01]  /*3a90*/  FFMA.FTZ R48, R55.reuse, R28, R53 ;  /* 0x0000001c37307223 */ /* 0x044fe20000010035 */
[----:B------:R-:W-:Y:S01]  /*3aa0*/  FFMA.FTZ R53, R55, R29, R54 ;  /* 0x0000001d37357223 */ /* 0x000fe20000010036 */
[----:B------:R-:W-:Y:S02]  /*3ab0*/  HADD2.F32 R55, -RZ, R7.H0_H0 ;  /* 0x20000007ff377230 */ /* 0x000fe40000004100 */
[C---:B------:R-:W-:Y:S01]  /*3ac0*/  FFMA.FTZ R58, R51.reuse, R41, R48 ;  /* 0x00000029333a7223 */ /* 0x040fe20000010030 */
[----:B------:R-:W-:Y:S02]  /*3ad0*/  HADD2.F32 R48, -RZ, R61.H0_H0 ;  /* 0x2000003dff307230 */ /* 0x000fe40000004100 */
[----:B------:R-:W-:Y:S01]  /*3ae0*/  FFMA.FTZ R59, R51, R42, R53 ;  /* 0x0000002a333b7223 */ /* 0x000fe20000010035 */
[----:B------:R2:W0:Y:S01]  /*3af0*/  I2F.F16 R54, R10 ;  /* 0x0000000a00367306 */ /* 0x0004220000200c00 */
[----:B-1----:R-:W-:-:S02]  /*3b00*/  HADD2.F32 R49, -RZ, R63.H0_H0 ;  /* 0x2000003fff317230 */ /* 0x002fc40000004100 */
[C---:B------:R-:W-:Y:S01]  /*3b10*/  FFMA.FTZ R56, R6.reuse, R48, R57 ;  /* 0x0000003006387223 */ /* 0x040fe20000010039 */
[----:B------:R-:W-:Y:S02]  /*3b20*/  HADD2.F32 R7, -RZ, R7.H1_H1 ;  /* 0x30000007ff077230 */ /* 0x000fe40000004100 */
[----:B------:R-:W-:Y:S01]  /*3b30*/  FFMA.FTZ R58, R6, R49, R58 ;  /* 0x00000031063a7223 */ /* 0x000fe2000001003a */
[----:B------:R-:W-:Y:S01]  /*3b40*/  HADD2.F32 R57, -RZ, R96.H0_H0 ;  /* 0x20000060ff397230 */ /* 0x000fe20000004100 */
[----:B------:R1:W1:Y:S01]  /*3b50*/  I2F.F16 R64, R50 ;  /* 0x0000003200407306 */ /* 0x0002620000200c00 */
[----:B--2---:R-:W-:Y:S01]  /*3b60*/  FFMA.FTZ R10, R39, R51, R52 ;  /* 0x00000033270a7223 */ /* 0x004fe20000010034 */
[----:B---3--:R-:W-:Y:S02]  /*3b70*/  HADD2.F32 R51, -RZ, R60.H0_H0 ;  /* 0x2000003cff337230 */ /* 0x008fe40000004100 */
[----:B----4-:R-:W-:Y:S02]  /*3b80*/  HADD2.F32 R52, -RZ, R62.H0_H0 ;  /* 0x2000003eff347230 */ /* 0x010fe40000004100 */
[----:B------:R-:W-:Y:S01]  /*3b90*/  FFMA.FTZ R10, R43, R6, R10 ;  /* 0x000000062b0a7223 */ /* 0x000fe2000001000a */
[----:B0-----:R-:W-:Y:S01]  /*3ba0*/  HADD2.F32 R53, -RZ, R54.H0_H0 ;  /* 0x20000036ff357230 */ /* 0x001fe20000004100 */
[----:B------:R-:W0:Y:S01]  /*3bb0*/  I2F.F16 R15, R15 ;  /* 0x0000000f000f7306 */ /* 0x000e220000200c00 */
[----:B-1----:R-:W-:-:S02]  /*3bc0*/  HADD2.F32 R50, -RZ, R65.H0_H0 ;  /* 0x20000041ff327230 */ /* 0x002fc40000004100 */
[----:B------:R-:W-:Y:S01]  /*3bd0*/  FFMA.FTZ R10, R51, R55, R10 ;  /* 0x00000037330a7223 */ /* 0x000fe2000001000a */
[C---:B------:R-:W-:Y:S02]  /*3be0*/  FFMA.FTZ R60, R55.reuse, R53, R58 ;  /* 0x00000035373c7223 */ /* 0x040fe4000001003a */
[----:B------:R-:W-:Y:S01]  /*3bf0*/  FFMA.FTZ R59, R6, R50, R59 ;  /* 0x00000032063b7223 */ /* 0x000fe2000001003b */
[----:B------:R-:W-:Y:S01]  /*3c00*/  HADD2.F32 R54, -RZ, R64.H0_H0 ;  /* 0x20000040ff367230 */ /* 0x000fe20000004100 */
[----:B------:R-:W1:Y:S01]  /*3c10*/  I2F.F16 R14, R14 ;  /* 0x0000000e000e7306 */ /* 0x000e620000200c00 */
[C---:B------:R-:W-:Y:S01]  /*3c20*/  FFMA.FTZ R6, R55.reuse, R52, R56 ;  /* 0x0000003437067223 */ /* 0x040fe20000010038 */
[--C-:B------:R-:W-:Y:S02]  /*3c30*/  HADD2.F32 R56, -RZ, R97.reuse.H1_H1 ;  /* 0x30000061ff387230 */ /* 0x100fe40000004100 */
[----:B------:R-:W-:Y:S01]  /*3c40*/  FFMA.FTZ R61, R55, R54, R59 ;  /* 0x00000036373d7223 */ /* 0x000fe2000001003b */
[----:B------:R-:W-:-:S02]  /*3c50*/  HADD2.F32 R55, -RZ, R97.H0_H0 ;  /* 0x20000061ff377230 */ /* 0x000fc40000004100 */
[----:B0-----:R-:W-:Y:S01]  /*3c60*/  HADD2.F32 R15, -RZ, R15.H0_H0 ;  /* 0x2000000fff0f7230 */ /* 0x001fe20000004100 */
[----:B------:R-:W0:Y:S04]  /*3c70*/  I2F.F16 R17, R17 ;  /* 0x0000001100117306 */ /* 0x000e280000200c00 */
[----:B------:R-:W-:Y:S01]  /*3c80*/  FFMA.FTZ R10, R15, R7, R10 ;  /* 0x000000070f0a7223 */ /* 0x000fe2000001000a */
[----:B-1----:R-:W-:-:S03]  /*3c90*/  HADD2.F32 R14, -RZ, R14.H0_H0 ;  /* 0x2000000eff0e7230 */ /* 0x002fc60000004100 */
[----:B------:R-:W1:Y:S01]  /*3ca0*/  I2F.F16 R11, R11 ;  /* 0x0000000b000b7306 */ /* 0x000e620000200c00 */
[----:B------:R-:W-:-:S05]  /*3cb0*/  FMUL.FTZ R10, R10, R55 ;  /* 0x000000370a0a7220 */ /* 0x000fca0000410000 */
[----:B------:R-:W-:Y:S01]  /*3cc0*/  F2FP.F16.F32.PACK_AB R10, RZ, R10 ;  /* 0x0000000aff0a723e */ /* 0x000fe200000000ff */
[----:B0-----:R-:W-:Y:S02]  /*3cd0*/  HADD2.F32 R59, -RZ, R17.H0_H0 ;  /* 0x20000011ff3b7230 */ /* 0x001fe40000004100 */
[----:B------:R-:W-:-:S03]  /*3ce0*/  HADD2.F32 R17, -RZ, R96.H1_H1 ;  /* 0x30000060ff117230 */ /* 0x000fc60000004100 */
[C---:B------:R-:W-:Y:S01]  /*3cf0*/  FFMA.FTZ R60, R7.reuse, R59, R60 ;  /* 0x0000003b073c7223 */ /* 0x040fe2000001003c */
[----:B-1----:R-:W-:Y:S02]  /*3d00*/  HADD2.F32 R58, -RZ, R11.H0_H0 ;  /* 0x2000000bff3a7230 */ /* 0x002fe40000004100 */
[C---:B------:R-:W-:Y:S01]  /*3d10*/  FFMA.FTZ R11, R7.reuse, R14, R6 ;  /* 0x0000000e070b7223 */ /* 0x040fe20000010006 */
[----:B------:R-:W-:Y:S02]  /*3d20*/  FMUL.FTZ R60, R60, R57 ;  /* 0x000000393c3c7220 */ /* 0x000fe40000410000 */
[----:B------:R-:W-:Y:S01]  /*3d30*/  FFMA.FTZ R6, R7, R58, R61 ;  /* 0x0000003a07067223 */ /* 0x000fe2000001003d */
[----:B------:R-:W-:Y:S02]  /*3d40*/  FMUL.FTZ R11, R11, R56 ;  /* 0x000000380b0b7220 */ /* 0x000fe40000410000 */
[----:B------:R-:W-:Y:S01]  /*3d50*/  F2FP.F16.F32.PACK_AB R60, RZ, R60 ;  /* 0x0000003cff3c723e */ /* 0x000fe200000000ff */
[----:B------:R-:W-:-:S02]  /*3d60*/  FMUL.FTZ R6, R6, R17 ;  /* 0x0000001106067220 */ /* 0x000fc40000410000 */
[----:B------:R-:W-:-:S03]  /*3d70*/  F2FP.F16.F32.PACK_AB R11, RZ, R11 ;  /* 0x0000000bff0b723e */ /* 0x000fc600000000ff */
        /* <DEDUP_REMOVED lines=172> */
.L_x_411:
        /* <DEDUP_REMOVED lines=367> */
.L_x_412:
        /* <DEDUP_REMOVED lines=367> */
.L_x_413:
[----:B------:R-:W-:Y:S01]  /*7620*/  LEA R0, R46, 0x40, 0x6 ;  /* 0x000000402e007811 */ /* 0x000fe200078e30ff */
[----:B------:R-:W-:Y:S01]  /*7630*/  UIADD3 UR4, UR4, 0x40, URZ ;  /* 0x0000004004047890 */ /* 0x000fe2000fffe03f */
[----:B------:R-:W-:Y:S01]  /*7640*/  IADD3 R47, R47, 0x20, RZ ;  /* 0x000000202f2f7810 */ /* 0x000fe20007ffe0ff */
[----:B------:R-:W-:Y:S01]  /*7650*/  IMAD.WIDE R12, R27, 0x8, R12 ;  /* 0x000000081b0c7825 */ /* 0x000fe200078e020c */
[----:B------:R-:W-:Y:S02]  /*7660*/  VIMNMX R0, R0, UR8, PT ;  /* 0x0000000800007c48 */ /* 0x000fe4000bfe0100 */
[----:B------:R-:W-:Y:S01]  /*7670*/  ISETP.GE.AND P0, PT, R47, UR5, PT ;  /* 0x000000052f007c0c */ /* 0x000fe2000bf06270 */
[----:B0-----:R-:W-:Y:S01]  /*7680*/  IMAD.WIDE R32, R27, 0x8, R32 ;  /* 0x000000081b207825 */ /* 0x001fe200078e0220 */
[----:B------:R-:W-:-:S13]  /*7690*/  ISETP.LT.AND P2, PT, R47, R0, PT ;  /* 0x000000002f00720c */ /* 0x000fda0003f41270 */
[----:B------:R-:W-:Y:S05]  /*76a0*/  @!P0 BRA P2, `(.L_x_414) ;  /* 0xffffffa000bc8947 */ /* 0x000fea000103ffff */
.L_x_409:
[----:B------:R-:W-:Y:S01]  /*76b0*/  ISETP.GE.AND P0, PT, R47, R45, PT ;  /* 0x0000002d2f00720c */ /* 0x000fe20003f06270 */
[----:B------:R-:W-:-:S03]  /*76c0*/  ULDC UR5, c[0x0][0x260] ;  /* 0x0000980000057ab9 */ /* 0x000fc60000000800 */
[----:B------:R-:W-:Y:S01]  /*76d0*/  ISETP.GE.OR P0, PT, R47, UR5, P0 ;  /* 0x000000052f007c0c */ /* 0x000fe20008706670 */
[----:B------:R-:W-:-:S12]  /*76e0*/  ULDC UR5, c[0x0][0x260] ;  /* 0x0000980000057ab9 */ /* 0x000fd80000000800 */
[----:B------:R-:W-:Y:S05]  /*76f0*/  @P0 BRA `(.L_x_415) ;  /* 0x0000002400340947 */ /* 0x000fea0003800000 */
.L_x_417:
        /* <DEDUP_REMOVED lines=24> */
[--C-:B-----5:R-:W-:Y:S02]  /*7880*/  SHF.R.U32.HI R36, RZ, 0xf, R32.reuse ;  /* 0x0000000fff247819 */ /* 0x120fe40000011620 */
[C---:B------:R-:W-:Y:S02]  /*7890*/  LOP3.LUT R55, R32.reuse, 0x1f001f, RZ, 0xc0, !PT ;  /* 0x001f001f20377812 */ /* 0x040fe400078ec0ff */
[----:B------:R-:W-:Y:S02]  /*78a0*/  LOP3.LUT R17, R32, 0x3e003e0, RZ, 0xc0, !PT ;  /* 0x03e003e020117812 */ /* 0x000fe400078ec0ff */
[----:B------:R-:W-:Y:S02]  /*78b0*/  SHF.R.U32.HI R48, RZ, 0xa, R32 ;  /* 0x0000000aff307819 */ /* 0x000fe40000011620 */
[----:B------:R-:W-:Y:S02]  /*78c0*/  SHF.R.U32.HI R32, RZ, 0xf, R33 ;  /* 0x0000000fff207819 */ /* 0x000fe40000011621 */
[----:B------:R-:W-:-:S02]  /*78d0*/  SHF.R.U32.HI R38, RZ, 0xf, R34 ;  /* 0x0000000fff267819 */ /* 0x000fc40000011622 */
[C---:B------:R-:W-:Y:S02]  /*78e0*/  LOP3.LUT R61, R35.reuse, 0x1f001f, RZ, 0xc0, !PT ;  /* 0x001f001f233d7812 */ /* 0x040fe400078ec0ff */
[----:B------:R-:W-:Y:S02]  /*78f0*/  LOP3.LUT R56, R35, 0x3e003e0, RZ, 0xc0, !PT ;  /* 0x03e003e023387812 */ /* 0x000fe400078ec0ff */
[--C-:B------:R-:W-:Y:S02]  /*7900*/  SHF.R.U32.HI R40, RZ, 0xf, R35.reuse ;  /* 0x0000000fff287819 */ /* 0x100fe40000011623 */
[----:B------:R-:W-:Y:S02]  /*7910*/  SHF.R.U32.HI R51, RZ, 0xa, R35 ;  /* 0x0000000aff337819 */ /* 0x000fe40000011623 */
[----:B------:R-:W-:Y:S02]  /*7920*/  SHF.R.U32.HI R35, RZ, 0xe, R29 ;  /* 0x0000000eff237819 */ /* 0x000fe4000001161d */
[----:B------:R-:W-:-:S02]  /*7930*/  LOP3.LUT R32, R32, 0x10001, RZ, 0xc0, !PT ;  /* 0x0001000120207812 */ /* 0x000fc400078ec0ff */
[----:B------:R-:W-:Y:S02]  /*7940*/  SHF.R.U32.HI R39, RZ, 0xe, R30 ;  /* 0x0000000eff277819 */ /* 0x000fe4000001161e */
[----:B------:R-:W-:Y:S02]  /*7950*/  LOP3.LUT R38, R38, 0x10001, RZ, 0xc0, !PT ;  /* 0x0001000126267812 */ /* 0x000fe400078ec0ff */
[C---:B------:R-:W-:Y:S02]  /*7960*/  LOP3.LUT R57, R33.reuse, 0x1f001f, RZ, 0xc0, !PT ;  /* 0x001f001f21397812 */ /* 0x040fe400078ec0ff */
[----:B------:R-:W-:Y:S02]  /*7970*/  LOP3.LUT R3, R33, 0x3e003e0, RZ, 0xc0, !PT ;  /* 0x03e003e021037812 */ /* 0x000fe400078ec0ff */
[----:B------:R-:W-:Y:S02]  /*7980*/  SHF.R.U32.HI R49, RZ, 0xa, R33 ;  /* 0x0000000aff317819 */ /* 0x000fe40000011621 */
[----:B------:R-:W-:-:S02]  /*7990*/  LOP3.LUT R53, R29, 0x1f001f, RZ, 0xc0, !PT ;  /* 0x001f001f1d357812 */ /* 0x000fc400078ec0ff */
[----:B------:R-:W-:Y:S02]  /*79a0*/  LOP3.LUT R60, R29, 0x3e003e0, RZ, 0xc0, !PT ;  /* 0x03e003e01d3c7812 */ /* 0x000fe400078ec0ff */
[----:B------:R-:W-:Y:S02]  /*79b0*/  SHF.R.U32.HI R64, RZ, 0xa, R29 ;  /* 0x0000000aff407819 */ /* 0x000fe4000001161d */
[----:B------:R-:W-:Y:S02]  /*79c0*/  SHF.R.U32.HI R33, RZ, 0xe, R28 ;  /* 0x0000000eff217819 */ /* 0x000fe4000001161c */
[C---:B------:R-:W-:Y:S02]  /*79d0*/  LOP3.LUT R54, R30.reuse, 0x1f001f, RZ, 0xc0, !PT ;  /* 0x001f001f1e367812 */ /* 0x040fe400078ec0ff */
[----:B------:R-:W-:Y:S02]  /*79e0*/  LOP3.LUT R62, R30, 0x3e003e0, RZ, 0xc0, !PT ;  /* 0x03e003e01e3e7812 */ /* 0x000fe400078ec0ff */
[----:B------:R-:W-:-:S02]  /*79f0*/  SHF.R.U32.HI R65, RZ, 0xa, R30 ;  /* 0x0000000aff417819 */ /* 0x000fc4000001161e */
[----:B------:R-:W-:Y:S02]  /*7a00*/  SHF.R.U32.HI R29, RZ, 0xd, R13 ;  /* 0x0000000dff1d7819 */ /* 0x000fe4000001160d */
[----:B------:R-:W-:Y:S02]  /*7a10*/  LOP3.LUT R36, R36, 0x10001, RZ, 0xc0, !PT ;  /* 0x0001000124247812 */ /* 0x000fe400078ec0ff */
[----:B------:R-:W-:Y:S02]  /*7a20*/  LOP3.LUT R32, R32, 0x20002, R35, 0xf8, !PT ;  /* 0x0002000220207812 */ /* 0x000fe400078ef823 */
[----:B------:R-:W-:Y:S02]  /*7a30*/  SHF.R.U32.HI R30, RZ, 0xd, R14 ;  /* 0x0000000dff1e7819 */ /* 0x000fe4000001160e */
[----:B------:R-:W-:Y:S02]  /*7a40*/  LOP3.LUT R39, R38, 0x20002, R39, 0xf8, !PT ;  /* 0x0002000226277812 */ /* 0x000fe400078ef827 */
[----:B------:R-:W-:-:S02]  /*7a50*/  LOP3.LUT R59, R34, 0x1f001f, RZ, 0xc0, !PT ;  /* 0x001f001f223b7812 */ /* 0x000fc400078ec0ff */
[----:B------:R-:W-:Y:S02]  /*7a60*/  LOP3.LUT R2, R34, 0x3e003e0, RZ, 0xc0, !PT ;  /* 0x03e003e022027812 */ /* 0x000fe400078ec0ff */
[----:B------:R-:W-:Y:S02]  /*7a70*/  SHF.R.U32.HI R50, RZ, 0xa, R34 ;  /* 0x0000000aff327819 */ /* 0x000fe40000011622 */
[C---:B------:R-:W-:Y:S02]  /*7a80*/  LOP3.LUT R52, R28.reuse, 0x1f001f, RZ, 0xc0, !PT ;  /* 0x001f001f1c347812 */ /* 0x040fe400078ec0ff */
[----:B------:R-:W-:Y:S02]  /*7a90*/  LOP3.LUT R58, R28, 0x3e003e0, RZ, 0xc0, !PT ;  /* 0x03e003e01c3a7812 */ /* 0x000fe400078ec0ff */
[----:B------:R-:W-:Y:S02]  /*7aa0*/  SHF.R.U32.HI R63, RZ, 0xa, R28 ;  /* 0x0000000aff3f7819 */ /* 0x000fe4000001161c */
[----:B------:R-:W-:-:S02]  /*7ab0*/  SHF.R.U32.HI R34, RZ, 0xc, R10 ;  /* 0x0000000cff227819 */ /* 0x000fc4000001160a */
[----:B------:R-:W-:Y:S02]  /*7ac0*/  LOP3.LUT R33, R36, 0x20002, R33, 0xf8, !PT ;  /* 0x0002000224217812 */ /* 0x000fe400078ef821 */
[----:B------:R-:W-:Y:S02]  /*7ad0*/  LOP3.LUT R32, R32, 0x40004, R29, 0xf8, !PT ;  /* 0x0004000420207812 */ /* 0x000fe400078ef81d */
[----:B------:R-:W-:Y:S02]  /*7ae0*/  SHF.R.U32.HI R28, RZ, 0xd, R12 ;  /* 0x0000000dff1c7819 */ /* 0x000fe4000001160c */
[----:B------:R-:W-:Y:S02]  /*7af0*/  SHF.R.U32.HI R37, RZ, 0xc, R9 ;  /* 0x0000000cff257819 */ /* 0x000fe40000011609 */
[----:B------:R-:W-:Y:S02]  /*7b00*/  LOP3.LUT R39, R39, 0x40004, R30, 0xf8, !PT ;  /* 0x0004000427277812 */ /* 0x000fe400078ef81e */
[----:B------:R-:W-:-:S02]  /*7b10*/  LOP3.LUT R28, R33, 0x40004, R28, 0xf8, !PT ;  /* 0x00040004211c7812 */ /* 0x000fc400078ef81c */
[----:B------:R-:W-:Y:S02]  /*7b20*/  LOP3.LUT R37, R32, 0x80008, R37, 0xf8, !PT ;  /* 0x0008000820257812 */ /* 0x000fe400078ef825 */
[----:B------:R-:W-:Y:S02]  /*7b30*/  LOP3.LUT R38, R39, 0x80008, R34, 0xf8, !PT ;  /* 0x0008000827267812 */ /* 0x000fe400078ef822 */
[----:B------:R-:W0:Y:S01]  /*7b40*/  LDS.128 R32, [UR4] ;  /* 0x00000004ff207984 */ /* 0x000e220008000c00 */
[----:B------:R-:W-:Y:S02]  /*7b50*/  SHF.R.U32.HI R41, RZ, 0xe, R31 ;  /* 0x0000000eff297819 */ /* 0x000fe4000001161f */
[----:B------:R-:W-:Y:S02]  /*7b60*/  LOP3.LUT R40, R40, 0x10001, RZ, 0xc0, !PT ;  /* 0x0001000128287812 */ /* 0x000fe400078ec0ff */
        /* <DEDUP_REMOVED lines=8> */
[----:B------:R-:W-:Y:S02]  /*7bf0*/  SHF.R.U32.HI R43, RZ, 0xc, R11 ;  /* 0x0000000cff2b7819 */ /* 0x000fe4000001160b */
[----:B------:R-:W-:Y:S02]  /*7c00*/  LOP3.LUT R42, R41, 0x40004, R42, 0xf8, !PT ;  /* 0x00040004292a7812 */ /* 0x000fe400078ef82a */
[C---:B------:R-:W-:Y:S02]  /*7c10*/  LOP3.LUT R69, R14.reuse, 0x1f001f, RZ, 0xc0, !PT ;  /* 0x001f001f0e457812 */ /* 0x040fe400078ec0ff */
[----:B------:R-:W-:Y:S02]  /*7c20*/  LOP3.LUT R13, R14, 0x3e003e0, RZ, 0xc0, !PT ;  /* 0x03e003e00e0d7812 */ /* 0x000fe400078ec0ff */
[----:B------:R-:W-:Y:S02]  /*7c30*/  SHF.R.U32.HI R74, RZ, 0xa, R14 ;  /* 0x0000000aff4a7819 */ /* 0x000fe4000001160e */
[----:B------:R-:W-:-:S02]  /*7c40*/  LOP3.LUT R71, R31, 0x1f001f, RZ, 0xc0, !PT ;  /* 0x001f001f1f477812 */ /* 0x000fc400078ec0ff */
[----:B------:R-:W-:Y:S02]  /*7c50*/  LOP3.LUT R88, R31, 0x3e003e0, RZ, 0xc0, !PT ;  /* 0x03e003e01f587812 */ /* 0x000fe400078ec0ff */
[----:B------:R-:W-:Y:S02]  /*7c60*/  SHF.R.U32.HI R66, RZ, 0xa, R31 ;  /* 0x0000000aff427819 */ /* 0x000fe4000001161f */
[C---:B------:R-:W-:Y:S02]  /*7c70*/  LOP3.LUT R70, R15.reuse, 0x1f001f, RZ, 0xc0, !PT ;  /* 0x001f001f0f467812 */ /* 0x040fe400078ec0ff */
[----:B------:R-:W-:Y:S02]  /*7c80*/  LOP3.LUT R14, R15, 0x3e003e0, RZ, 0xc0, !PT ;  /* 0x03e003e00f0e7812 */ /* 0x000fe400078ec0ff */
[----:B------:R-:W-:Y:S02]  /*7c90*/  SHF.R.U32.HI R75, RZ, 0xa, R15 ;  /* 0x0000000aff4b7819 */ /* 0x000fe4000001160f */
[----:B------:R-:W-:-:S02]  /*7ca0*/  SHF.R.U32.HI R31, RZ, 0xc, R8 ;  /* 0x0000000cff1f7819 */ /* 0x000fc40000011608 */
[C---:B------:R-:W-:Y:S02]  /*7cb0*/  LOP3.LUT R15, R8.reuse, 0x3e003e0, RZ, 0xc0, !PT ;  /* 0x03e003e0080f7812 */ /* 0x040fe400078ec0ff */
[----:B------:R-:W-:Y:S02]  /*7cc0*/  LOP3.LUT R76, R8, 0x1f001f, RZ, 0xc0, !PT ;  /* 0x001f001f084c7812 */ /* 0x000fe400078ec0ff */
[----:B------:R-:W-:Y:S02]  /*7cd0*/  SHF.R.U32.HI R80, RZ, 0xa, R8 ;  /* 0x0000000aff507819 */ /* 0x000fe40000011608 */
[----:B------:R-:W-:Y:S02]  /*7ce0*/  LOP3.LUT R8, R9, 0x3e003e0, RZ, 0xc0, !PT ;  /* 0x03e003e009087812 */ /* 0x000fe400078ec0ff */
[----:B------:R-:W-:Y:S02]  /*7cf0*/  MOV R0, 0x2800 ;  /* 0x0000280000007802 */ /* 0x000fe40000000f00 */
[----:B------:R-:W-:-:S02]  /*7d00*/  LOP3.LUT R39, R42, 0x80008, R43, 0xf8, !PT ;  /* 0x000800082a277812 */ /* 0x000fc400078ef82b */
[----:B------:R-:W-:Y:S02]  /*7d10*/  LOP3.LUT R89, R89, 0x64006400, RZ, 0xfc, !PT ;  /* 0x6400640059597812 */ /* 0x000fe400078efcff */
[----:B------:R-:W-:Y:S02]  /*7d20*/  LOP3.LUT R77, R9, 0x1f001f, RZ, 0xc0, !PT ;  /* 0x001f001f094d7812 */ /* 0x000fe400078ec0ff */
[----:B------:R-:W-:Y:S02]  /*7d30*/  SHF.R.U32.HI R81, RZ, 0xa, R9 ;  /* 0x0000000aff517819 */ /* 0x000fe40000011609 */
[----:B------:R-:W-:Y:S01]  /*7d40*/  LOP3.LUT R113, R14, 0x64006400, RZ, 0xfc, !PT ;  /* 0x640064000e717812 */ /* 0x000fe200078efcff */
[-C--:B------:R-:W-:Y:S01]  /*7d50*/  HFMA2 R14, R89, R0.reuse.H0_H0, -48, -48 ;  /* 0xd200d200590e7431 */ /* 0x080fe20000040000 */
[----:B------:R-:W-:Y:S02]  /*7d60*/  LOP3.LUT R95, R8, 0x64006400, RZ, 0xfc, !PT ;  /* 0x64006400085f7812 */ /* 0x000fe400078efcff */
[C---:B------:R-:W-:Y:S01]  /*7d70*/  LOP3.LUT R9, R10.reuse, 0x3e003e0, RZ, 0xc0, !PT ;  /* 0x03e003e00a097812 */ /* 0x040fe200078ec0ff */
[----:B------:R-:W-:Y:S01]  /*7d80*/  HFMA2 R8, R113, R0.H0_H0, -48, -48 ;  /* 0xd200d20071087431 */ /* 0x000fe20000040000 */
[----:B------:R-:W-:-:S02]  /*7d90*/  LOP3.LUT R78, R10, 0x1f001f, RZ, 0xc0, !PT ;  /* 0x001f001f0a4e7812 */ /* 0x000fc400078ec0ff */
[----:B------:R-:W-:Y:S02]  /*7da0*/  SHF.R.U32.HI R82, RZ, 0xa, R10 ;  /* 0x0000000aff527819 */ /* 0x000fe4000001160a */
[C---:B------:R-:W-:Y:S02]  /*7db0*/  LOP3.LUT R10, R11.reuse, 0x3e003e0, RZ, 0xc0, !PT ;  /* 0x03e003e00b0a7812 */ /* 0x040fe400078ec0ff */
[----:B------:R-:W-:Y:S02]  /*7dc0*/  LOP3.LUT R79, R11, 0x1f001f, RZ, 0xc0, !PT ;  /* 0x001f001f0b4f7812 */ /* 0x000fe400078ec0ff */
[----:B------:R-:W-:Y:S02]  /*7dd0*/  SHF.R.U32.HI R83, RZ, 0xa, R11 ;  /* 0x0000000aff537819 */ /* 0x000fe4000001160b */
[----:B------:R-:W-:Y:S02]  /*7de0*/  LOP3.LUT R31, R28, 0x80008, R31, 0xf8, !PT ;  /* 0x000800081c1f7812 */ /* 0x000fe400078ef81f */
[----:B------:R-:W-:-:S02]  /*7df0*/  LOP3.LUT R11, R60, 0x64006400, RZ, 0xfc, !PT ;  /* 0x640064003c0b7812 */ /* 0x000fc400078efcff */
[----:B------:R-:W-:Y:S02]  /*7e00*/  LOP3.LUT R111, R88, 0x64006400, RZ, 0xfc, !PT ;  /* 0x64006400586f7812 */ /* 0x000fe400078efcff */
[----:B------:R-:W-:Y:S02]  /*7e10*/  LOP3.LUT R57, R57, 0x64006400, RZ, 0xfc, !PT ;  /* 0x6400640039397812 */ /* 0x000fe400078efcff */
[----:B------:R-:W-:Y:S02]  /*7e20*/  LOP3.LUT R55, R55, 0x64006400, RZ, 0xfc, !PT ;  /* 0x6400640037377812 */ /* 0x000fe400078efcff */
[----:B------:R-:W-:Y:S01]  /*7e30*/  LOP3.LUT R88, R59, 0x64006400, RZ, 0xfc, !PT ;  /* 0x640064003b587812 */ /* 0x000fe200078efcff */
[----:B------:R-:W-:Y:S01]  /*7e40*/  HADD2 R59, R57, -1040, -1040 ;  /* 0xe410e410393b7430 */ /* 0x000fe20000000000 */
[----:B------:R-:W-:Y:S02]  /*7e50*/  LOP3.LUT R17, R17, 0x64006400, RZ, 0xfc, !PT ;  /* 0x6400640011117812 */ /* 0x000fe400078efcff */
[----:B------:R-:W-:Y:S01]  /*7e60*/  LOP3.LUT R101, R2, 0x64006400, RZ, 0xfc, !PT ;  /* 0x6400640002657812 */ /* 0x000fe200078efcff */
[----:B------:R-:W-:Y:S01]  /*7e70*/  HADD2 R57, R88, -1040, -1040 ;  /* 0xe410e41058397430 */ /* 0x000fe20000000000 */
[----:B------:R-:W-:-:S02]  /*7e80*/  LOP3.LUT R109, R56, 0x64006400, RZ, 0xfc, !PT ;  /* 0x64006400386d7812 */ /* 0x000fc400078efcff */
[----:B------:R-:W-:Y:S01]  /*7e90*/  LOP3.LUT R103, R62, 0x64006400, RZ, 0xfc, !PT ;  /* 0x640064003e677812 */ /* 0x000fe200078efcff */
[-C--:B------:R-:W-:Y:S01]  /*7ea0*/  HFMA2 R62, R17, R0.reuse.H0_H0, -48, -48 ;  /* 0xd200d200113e7431 */ /* 0x080fe20000040000 */
[----:B------:R-:W-:Y:S01]  /*7eb0*/  LOP3.LUT R50, R50, 0x1f001f, RZ, 0xc0, !PT ;  /* 0x001f001f32327812 */ /* 0x000fe200078ec0ff */
[----:B------:R-:W-:Y:S01]  /*7ec0*/  HFMA2 R56, R109, R0.H0_H0, -48, -48 ;  /* 0xd200d2006d387431 */ /* 0x000fe20000040000 */
[----:B------:R-:W-:Y:S02]  /*7ed0*/  LOP3.LUT R48, R48, 0x1f001f, RZ, 0xc0, !PT ;  /* 0x001f001f30307812 */ /* 0x000fe400078ec0ff */
[----:B------:R-:W-:Y:S02]  /*7ee0*/  LOP3.LUT R51, R51, 0x1f001f, RZ, 0xc0, !PT ;  /* 0x001f001f33337812 */ /* 0x000fe400078ec0ff */
        /* <DEDUP_REMOVED lines=18> */
[----:B------:R-:W-:Y:S01]  /*8010*/  HFMA2 R10, R105, R0.H0_H0, -48, -48 ;  /* 0xd200d200690a7431 */ /* 0x000fe20000040000 */
[----:B------:R-:W-:Y:S02]  /*8020*/  LOP3.LUT R72, R72, 0x1f001f, RZ, 0xc0, !PT ;  /* 0x001f001f48487812 */ /* 0x000fe400078ec0ff */
        /* <DEDUP_REMOVED lines=11> */
[----:B------:R-:W-:Y:S01]  /*80e0*/  ISETP.GE.AND P0, PT, R44, 0x2, PT ;  /* 0x000000022c00780c */ /* 0x000fe20003f06270 */
[----:B------:R-:W-:Y:S01]  /*80f0*/  HADD2 R82, R82, -1040, -1040 ;  /* 0xe410e41052527430 */ /* 0x000fe20000000000 */
[----:B------:R-:W-:Y:S02]  /*8100*/  LOP3.LUT R81, R81, 0x64006400, RZ, 0xfc, !PT ;  /* 0x6400640051517812 */ /* 0x000fe400078efcff */
[----:B--2---:R-:W-:Y:S02]  /*8110*/  SHF.R.U32.HI R29, RZ, 0xb, R6 ;  /* 0x0000000bff1d7819 */ /* 0x004fe40000011606 */
        /* <DEDUP_REMOVED lines=8> */
[----:B------:R-:W-:Y:S02]  /*81a0*/  LOP3.LUT R7, R3, 0x64006400, RZ, 0xfc, !PT ;  /* 0x6400640003077812 */ /* 0x000fe400078efcff */
[----:B------:R-:W-:Y:S01]  /*81b0*/  LOP3.LUT R89, R90, 0x64006400, RZ, 0xfc, !PT ;  /* 0x640064005a597812 */ /* 0x000fe200078efcff */
[----:B0-----:R-:W-:Y:S01]  /*81c0*/  HFMA2 R90, R59, R32, RZ.H0_H0 ;  /* 0x000000203b5a7231 */ /* 0x001fe200000400ff */
[----:B------:R-:W-:Y:S01]  /*81d0*/  SHF.R.U32.HI R28, RZ, 0xb, R5 ;  /* 0x0000000bff1c7819 */ /* 0x000fe20000011605 */
[-C--:B------:R-:W-:Y:S01]  /*81e0*/  HFMA2 R60, R7, R0.reuse.H0_H0, -48, -48 ;  /* 0xd200d200073c7431 */ /* 0x080fe20000040000 */
[----:B------:R-:W-:Y:S01]  /*81f0*/  SHF.R.U32.HI R36, RZ, 0xb, R4 ;  /* 0x0000000bff247819 */ /* 0x000fe20000011604 */
[-C--:B------:R-:W-:Y:S01]  /*8200*/  HFMA2 R7, R95, R0.reuse.H0_H0, -48, -48 ;  /* 0xd200d2005f077431 */ /* 0x080fe20000040000 */
[----:B------:R-:W-:Y:S01]  /*8210*/  LOP3.LUT R95, R6, 0x64006400, RZ, 0xfc, !PT ;  /* 0x64006400065f7812 */ /* 0x000fe200078efcff */
[----:B------:R-:W-:Y:S01]  /*8220*/  HFMA2 R6, R89, R0.H0_H0, -48, -48 ;  /* 0xd200d20059067431 */ /* 0x000fe20000040000 */
[----:B------:R-:W-:Y:S01]  /*8230*/  LOP3.LUT R36, R31, 0x100010, R36, 0xf8, !PT ;  /* 0x001000101f247812 */ /* 0x000fe200078ef824 */
[----:B------:R-:W-:Y:S01]  /*8240*/  HFMA2 R90, R60, R33, R90 ;  /* 0x000000213c5a7231 */ /* 0x000fe2000000005a */
[----:B------:R-:W-:-:S02]  /*8250*/  LOP3.LUT R37, R37, 0x100010, R28, 0xf8, !PT ;  /* 0x0010001025257812 */ /* 0x000fc400078ef81c */
[----:B------:R-:W-:Y:S02]  /*8260*/  LOP3.LUT R38, R38, 0x100010, R29, 0xf8, !PT ;  /* 0x0010001026267812 */ /* 0x000fe400078ef81d */
[----:B------:R-:W-:Y:S02]  /*8270*/  LOP3.LUT R39, R39, 0x100010, R30, 0xf8, !PT ;  /* 0x0010001027277812 */ /* 0x000fe400078ef81e */
[----:B------:R-:W-:Y:S01]  /*8280*/  LOP3.LUT R89, R61, 0x64006400, RZ, 0xfc, !PT ;  /* 0x640064003d597812 */ /* 0x000fe200078efcff */
[----:B------:R-:W0:Y:S01]  /*8290*/  LDS.128 R28, [UR4+0x10] ;  /* 0x00001004ff1c7984 */ /* 0x000e220008000c00 */
[----:B------:R-:W-:Y:S01]  /*82a0*/  LOP3.LUT R91, R91, 0x64006400, RZ, 0xfc, !PT ;  /* 0x640064005b5b7812 */ /* 0x000fe200078efcff */
[----:B------:R-:W-:Y:S01]  /*82b0*/  HADD2 R61, R55, -1040, -1040 ;  /* 0xe410e410373d7430 */ /* 0x000fe20000000000 */
[----:B------:R-:W-:Y:S01]  /*82c0*/  LOP3.LUT R3, R58, 0x64006400, RZ, 0xfc, !PT ;  /* 0x640064003a037812 */ /* 0x000fe200078efcff */
[----:B------:R-:W-:Y:S01]  /*82d0*/  HADD2 R55, R89, -1040, -1040 ;  /* 0xe410e41059377430 */ /* 0x000fe20000000000 */
[----:B------:R-:W-:Y:S01]  /*82e0*/  LOP3.LUT R84, R4, 0x1f001f, RZ, 0xc0, !PT ;  /* 0x001f001f04547812 */ /* 0x000fe200078ec0ff */
[-C--:B------:R-:W-:Y:S01]  /*82f0*/  HFMA2 R2, R91, R0.reuse.H0_H0, -48, -48 ;  /* 0xd200d2005b027431 */ /* 0x080fe20000040000 */
[-C--:B------:R-:W-:Y:S01]  /*8300*/  HFMA2.MMA R91, R57, R32.reuse, RZ ;  /* 0x00000020395b7235 */ /* 0x080fe200000000ff */
[----:B------:R-:W-:Y:S01]  /*8310*/  HFMA2 R58, R101, R0.H0_H0, -48, -48 ;  /* 0xd200d200653a7431 */ /* 0x000fe20000040000 */
[----:B------:R-:W-:Y:S01]  /*8320*/  HFMA2.MMA R88, R61, R32, RZ ;  /* 0x000000203d587235 */ /* 0x000fe200000000ff */
[----:B------:R-:W-:Y:S01]  /*8330*/  HFMA2 R32, R55, R32, RZ.H0_H0 ;  /* 0x0000002037207231 */ /* 0x000fe200000400ff */
[----:B------:R-:W-:Y:S01]  /*8340*/  SHF.R.U32.HI R40, RZ, 0xa, R4 ;  /* 0x0000000aff287819 */ /* 0x000fe20000011604 */
[----:B------:R-:W-:Y:S01]  /*8350*/  HFMA2 R17, R3, R0.H0_H0, -48, -48 ;  /* 0xd200d20003117431 */ /* 0x000fe20000040000 */
[----:B------:R-:W-:Y:S01]  /*8360*/  LOP3.LUT R4, R5, 0x3e003e0, RZ, 0xc0, !PT ;  /* 0x03e003e005047812 */ /* 0x000fe200078ec0ff */
[----:B------:R-:W-:Y:S01]  /*8370*/  HFMA2 R92, R56, R33, R32 ;  /* 0x00000021385c7231 */ /* 0x000fe20000000020 */
[-C--:B------:R-:W-:Y:S01]  /*8380*/  HFMA2.MMA R91, R58, R33.reuse, R91 ;  /* 0x000000213a5b7235 */ /* 0x080fe2000000005b */
[----:B------:R-:W-:Y:S01]  /*8390*/  LOP3.LUT R32, R53, 0x64006400, RZ, 0xfc, !PT ;  /* 0x6400640035207812 */ /* 0x000fe200078efcff */
[----:B------:R-:W-:Y:S01]  /*83a0*/  HFMA2.MMA R89, R62, R33, R88 ;  /* 0x000000213e597235 */ /* 0x000fe20000000058 */
        /* <DEDUP_REMOVED lines=8> */
[----:B------:R-:W-:Y:S01]  /*8430*/  SHF.R.U32.HI R41, RZ, 0xa, R5 ;  /* 0x0000000aff297819 */ /* 0x000fe20000011605 */
[-C--:B------:R-:W-:Y:S01]  /*8440*/  HFMA2.MMA R91, R51, R34.reuse, R91 ;  /* 0x00000022335b7235 */ /* 0x080fe2000000005b */
[----:B------:R-:W-:Y:S01]  /*8450*/  HADD2 R49, R54, -1040, -1040 ;  /* 0xe410e41036317430 */ /* 0x000fe20000000000 */
[----:B------:R-:W-:Y:S01]  /*8460*/  HFMA2.MMA R89, R71, R34, R89 ;  /* 0x0000002247597235 */ /* 0x000fe20000000059 */
[----:B------:R-:W-:Y:S01]  /*8470*/  HADD2 R54, R52, -1040, -1040 ;  /* 0xe410e41034367430 */ /* 0x000fe20000000000 */
[----:B------:R-:W-:Y:S01]  /*8480*/  LOP3.LUT R5, R15, 0x64006400, RZ, 0xfc, !PT ;  /* 0x640064000f057812 */ /* 0x000fe200078efcff */
[-C--:B------:R-:W-:Y:S01]  /*8490*/  HFMA2 R90, R53, R34.reuse, R90 ;  /* 0x00000022355a7231 */ /* 0x080fe2000000005a */
[----:B------:R-:W-:Y:S01]  /*84a0*/  LOP3.LUT R93, R4, 0x64006400, RZ, 0xfc, !PT ;  /* 0x64006400045d7812 */ /* 0x000fe200078efcff */
[----:B------:R-:W-:Y:S01]  /*84b0*/  HADD2 R52, R32, -1040, -1040 ;  /* 0xe410e41020347430 */ /* 0x000fe20000000000 */
[-C--:B------:R-:W-:Y:S01]  /*84c0*/  HFMA2.MMA R33, R50, R35.reuse, R91 ;  /* 0x0000002332217235 */ /* 0x080fe2000000005b */
[----:B------:R-:W-:Y:S01]  /*84d0*/  HFMA2 R92, R49, R34, R92 ;  /* 0x00000022315c7231 */ /* 0x000fe2000000005c */
[----:B------:R-:W-:Y:S01]  /*84e0*/  HFMA2.MMA R89, R54, R35, R89 ;  /* 0x0000002336597235 */ /* 0x000fe20000000059 */
[----:B------:R-:W-:Y:S01]  /*84f0*/  HADD2 R48, R88, -1040, -1040 ;  /* 0xe410e41058307430 */ /* 0x000fe20000000000 */
[----:B------:R-:W-:Y:S01]  /*8500*/  LOP3.LUT R88, R69, 0x64006400, RZ, 0xfc, !PT ;  /* 0x6400640045587812 */ /* 0x000fe200078efcff */
[-C--:B------:R-:W-:Y:S01]  /*8510*/  HFMA2 R32, R52, R35.reuse, R90 ;  /* 0x0000002334207231 */ /* 0x080fe2000000005a */
[----:B------:R-:W-:Y:S01]  /*8520*/  LOP3.LUT R69, R66, 0x64006400, RZ, 0xfc, !PT ;  /* 0x6400640042457812 */ /* 0x000fe200078efcff */
[-C--:B------:R-:W-:Y:S01]  /*8530*/  HFMA2 R15, R11, R0.reuse.H0_H0, -48, -48 ;  /* 0xd200d2000b0f7431 */ /* 0x080fe20000040000 */
[----:B------:R-:W-:Y:S01]  /*8540*/  LOP3.LUT R85, R85, 0x64006400, RZ, 0xfc, !PT ;  /* 0x6400640055557812 */ /* 0x000fe200078efcff */
[----:B------:R-:W-:Y:S01]  /*8550*/  HFMA2 R35, R48, R35, R92 ;  /* 0x0000002330237231 */ /* 0x000fe2000000005c */
[-C--:B0-----:R-:W-:Y:S01]  /*8560*/  HFMA2.MMA R92, R13, R28.reuse, R33 ;  /* 0x0000001c0d5c7235 */ /* 0x081fe20000000021 */
[-C--:B------:R-:W-:Y:S01]  /*8570*/  HFMA2 R11, R111, R0.reuse.H0_H0, -48, -48 ;  /* 0xd200d2006f0b7431 */ /* 0x080fe20000040000 */
[----:B------:R-:W-:Y:S01]  /*8580*/  HFMA2.MMA R90, R17, R28, R89 ;  /* 0x0000001c115a7235 */ /* 0x000fe20000000059 */
        /* <DEDUP_REMOVED lines=21> */
[----:B------:R-:W-:Y:S01]  /*86e0*/  LOP3.LUT R74, R77, 0x64006400, RZ, 0xfc, !PT ;  /* 0x640064004d4a7812 */ /* 0x000fe200078efcff */
        /* <DEDUP_REMOVED lines=10> */
[----:B------:R-:W-:Y:S01]  /*8790*/  LOP3.LUT R90, R75, 0x1f001f, RZ, 0xc0, !PT ;  /* 0x001f001f4b5a7812 */ /* 0x000fe200078ec0ff */
[-C--:B------:R-:W-:Y:S01]  /*87a0*/  HFMA2 R92, R12, R31.reuse, R28 ;  /* 0x0000001f0c5c7231 */ /* 0x080fe2000000001c */
[----:B------:R-:W-:Y:S01]  /*87b0*/  LOP3.LUT R75, R88, 0x64006400, RZ, 0xfc, !PT ;  /* 0x64006400584b7812 */ /* 0x000fe200078efcff */
[----:B------:R-:W-:Y:S01]  /*87c0*/  HFMA2.MMA R93, R10, R31, R29 ;  /* 0x0000001f0a5d7235 */ /* 0x000fe2000000001d */
        /* <DEDUP_REMOVED lines=11> */
[----:B------:R-:W-:Y:S01]  /*8880*/  HADD2 R74, R89, -1040, -1040 ;  /* 0xe410e410594a7430 */ /* 0x000fe20000000000 */
[----:B------:R-:W-:Y:S01]  /*8890*/  HFMA2.MMA R93, R75, R32, R93 ;  /* 0x000000204b5d7235 */ /* 0x000fe2000000005d */
[----:B------:R-:W-:Y:S01]  /*88a0*/  HADD2 R77, R73, -1040, -1040 ;  /* 0xe410e410494d7430 */ /* 0x000fe20000000000 */
[----:B------:R-:W-:Y:S01]  /*88b0*/  LOP3.LUT R36, R36, 0x64006400, RZ, 0xfc, !PT ;  /* 0x6400640024247812 */ /* 0x000fe200078efcff */
[----:B------:R-:W-:Y:S01]  /*88c0*/  HADD2 R73, R90, -1040, -1040 ;  /* 0xe410e4105a497430 */ /* 0x000fe20000000000 */
[----:B------:R-:W-:Y:S01]  /*88d0*/  LOP3.LUT R38, R38, 0x64006400, RZ, 0xfc, !PT ;  /* 0x6400640026267812 */ /* 0x000fe200078efcff */
[-C--:B------:R-:W-:Y:S01]  /*88e0*/  HFMA2 R9, R5, R0.reuse.H0_H0, -48, -48 ;  /* 0xd200d20005097431 */ /* 0x080fe20000040000 */
        /* <DEDUP_REMOVED lines=11> */
[----:B------:R-:W-:Y:S01]  /*89a0*/  HFMA2 R94, R72, R33, R94 ;  /* 0x00000021485e7231 */ /* 0x000fe2000000005e */
[----:B------:R-:W-:Y:S01]  /*89b0*/  LOP3.LUT R33, R83, 0x64006400, RZ, 0xfc, !PT ;  /* 0x6400640053217812 */ /* 0x000fe200078efcff */
[----:B------:R-:W-:Y:S01]  /*89c0*/  HFMA2 R3, R115, R0.H0_H0, -48, -48 ;  /* 0xd200d20073037431 */ /* 0x000fe20000040000 */
[----:B------:R-:W-:Y:S01]  /*89d0*/  LOP3.LUT R83, R86, 0x64006400, RZ, 0xfc, !PT ;  /* 0x6400640056537812 */ /* 0x000fe200078efcff */
[----:B------:R-:W-:Y:S01]  /*89e0*/  HADD2 R86, R80, -1040, -1040 ;  /* 0xe410e41050567430 */ /* 0x000fe20000000000 */
[----:B------:R-:W-:Y:S01]  /*89f0*/  LOP3.LUT R39, R39, 0x64006400, RZ, 0xfc, !PT ;  /* 0x6400640027277812 */ /* 0x000fe200078efcff */
[-C--:B------:R-:W-:Y:S01]  /*8a00*/  HFMA2 R92, R7, R34.reuse, R92 ;  /* 0x00000022075c7231 */ /* 0x080fe2000000005c */
[-C--:B------:R-:W-:Y:S01]  /*8a10*/  HFMA2.MMA R93, R82, R35.reuse, R93 ;  /* 0x00000023525d7235 */ /* 0x080fe2000000005d */
[----:B------:R-:W-:Y:S01]  /*8a20*/  HFMA2 R94, R3, R34, R94 ;  /* 0x00000022035e7231 */ /* 0x000fe2000000005e */
[----:B------:R-:W-:Y:S01]  /*8a30*/  LOP3.LUT R34, R87, 0x64006400, RZ, 0xfc, !PT ;  /* 0x6400640057227812 */ /* 0x000fe200078efcff */
[----:B------:R-:W-:Y:S01]  /*8a40*/  HFMA2.MMA R91, R86, R35, R91 ;  /* 0x00000023565b7235 */ /* 0x000fe2000000005b */
[----:B------:R-:W-:-:S02]  /*8a50*/  HADD2 R87, R32, -1040, -1040 ;  /* 0xe410e41020577430 */ /* 0x000fc40000000000 */
[----:B------:R-:W-:Y:S02]  /*8a60*/  HADD2 R83, R83, -1040, -1040 ;  /* 0xe410e41053537430 */ /* 0x000fe40000000000 */
[----:B------:R-:W-:Y:S02]  /*8a70*/  HADD2 R84, R81, -1040, -1040 ;  /* 0xe410e41051547430 */ /* 0x000fe40000000000 */
[----:B------:R-:W-:Y:S01]  /*8a80*/  HADD2 R80, R33, -1040, -1040 ;  /* 0xe410e41021507430 */ /* 0x000fe20000000000 */
[-C--:B-1----:R-:W-:Y:S01]  /*8a90*/  HFMA2.MMA R91, R87, R28.reuse, R91 ;  /* 0x0000001c575b7235 */ /* 0x082fe2000000005b */
[-C--:B------:R-:W-:Y:S01]  /*8aa0*/  HFMA2 R92, R84, R35.reuse, R92 ;  /* 0x00000023545c7231 */ /* 0x080fe2000000005c */
[----:B------:R-:W-:Y:S01]  /*8ab0*/  HFMA2.MMA R93, R83, R28, R93 ;  /* 0x0000001c535d7235 */ /* 0x000fe2000000005d */
[----:B------:R-:W-:Y:S02]  /*8ac0*/  HFMA2 R94, R80, R35, R94 ;  /* 0x00000023505e7231 */ /* 0x000fe4000000005e */
[----:B------:R-:W-:-:S02]  /*8ad0*/  HADD2 R85, R85, -1040, -1040 ;  /* 0xe410e41055557430 */ /* 0x000fc40000000000 */
[----:B------:R-:W-:Y:S02]  /*8ae0*/  HADD2 R81, R34, -1040, -1040 ;  /* 0xe410e41022517430 */ /* 0x000fe40000000000 */
[-C--:B------:R-:W-:Y:S01]  /*8af0*/  HFMA2 R92, R85, R28.reuse, R92 ;  /* 0x0000001c555c7231 */ /* 0x080fe2000000005c */
[-C--:B------:R-:W-:Y:S01]  /*8b00*/  HFMA2.MMA R32, R2, R29.reuse, R93 ;  /* 0x0000001d02207235 */ /* 0x080fe2000000005d */
[----:B------:R-:W-:Y:S01]  /*8b10*/  HFMA2 R94, R81, R28, R94 ;  /* 0x0000001c515e7231 */ /* 0x000fe2000000005e */
[----:B------:R-:W-:Y:S01]  /*8b20*/  HFMA2.MMA R28, R6, R29, R91 ;  /* 0x0000001d061c7235 */ /* 0x000fe2000000005b */
[----:B------:R-:W-:Y:S02]  /*8b30*/  HFMA2 R0, R95, R0.H0_H0, -48, -48 ;  /* 0xd200d2005f007431 */ /* 0x000fe40000040000 */
[----:B------:R-:W-:Y:S02]  /*8b40*/  HADD2 R95, R40, -1040, -1040 ;  /* 0xe410e410285f7430 */ /* 0x000fe40000000000 */
[----:B------:R-:W-:-:S02]  /*8b50*/  HADD2 R91, R42, -1040, -1040 ;  /* 0xe410e4102a5b7430 */ /* 0x000fc40000000000 */
[-C--:B------:R-:W-:Y:S02]  /*8b60*/  HFMA2 R92, R4, R29.reuse, R92 ;  /* 0x0000001d045c7231 */ /* 0x080fe4000000005c */
[----:B------:R-:W-:Y:S01]  /*8b70*/  HADD2 R89, R41, -1040, -1040 ;  /* 0xe410e41029597430 */ /* 0x000fe20000000000 */
[-C--:B------:R-:W-:Y:S01]  /*8b80*/  HFMA2.MMA R28, R95, R30.reuse, R28 ;  /* 0x0000001e5f1c7235 */ /* 0x080fe2000000001c */
[----:B------:R-:W-:Y:S01]  /*8b90*/  HFMA2 R94, R0, R29, R94 ;  /* 0x0000001d005e7231 */ /* 0x000fe2000000005e */
[----:B------:R-:W-:Y:S01]  /*8ba0*/  HFMA2.MMA R32, R91, R30, R32 ;  /* 0x0000001e5b207235 */ /* 0x000fe20000000020 */
[----:B------:R-:W-:Y:S02]  /*8bb0*/  HADD2 R93, R43, -1040, -1040 ;  /* 0xe410e4102b5d7430 */ /* 0x000fe40000000000 */
[-C--:B------:R-:W-:Y:S02]  /*8bc0*/  HFMA2 R29, R89, R30.reuse, R92 ;  /* 0x0000001e591d7231 */ /* 0x080fe4000000005c */
[----:B------:R-:W-:-:S02]  /*8bd0*/  HFMA2 R30, R93, R30, R94 ;  /* 0x0000001e5d1e7231 */ /* 0x000fc4000000005e */
[----:B------:R-:W-:Y:S02]  /*8be0*/  HADD2 R94, R36, -1040, -1040 ;  /* 0xe410e410245e7430 */ /* 0x000fe40000000000 */
[----:B------:R-:W-:Y:S02]  /*8bf0*/  HADD2 R90, R38, -1040, -1040 ;  /* 0xe410e410265a7430 */ /* 0x000fe40000000000 */
[----:B------:R-:W-:Y:S02]  /*8c00*/  HADD2 R92, R37, -1040, -1040 ;  /* 0xe410e410255c7430 */ /* 0x000fe40000000000 */
[-C--:B------:R-:W-:Y:S01]  /*8c10*/  HFMA2.MMA R28, R94, R31.reuse, R28 ;  /* 0x0000001f5e1c7235 */ /* 0x080fe2000000001c */
[----:B------:R-:W-:Y:S01]  /*8c20*/  HADD2 R88, R39, -1040, -1040 ;  /* 0xe410e41027587430 */ /* 0x000fe20000000000 */
[----:B------:R-:W-:Y:S01]  /*8c30*/  HFMA2.MMA R32, R90, R31, R32 ;  /* 0x0000001f5a207235 */ /* 0x000fe20000000020 */
[-C--:B------:R-:W-:Y:S02]  /*8c40*/  HFMA2 R29, R92, R31.reuse, R29 ;  /* 0x0000001f5c1d7231 */ /* 0x080fe4000000001d */
[----:B------:R-:W-:-:S02]  /*8c50*/  HFMA2 R30, R88, R31, R30 ;  /* 0x0000001f581e7231 */ /* 0x000fc4000000001e */
[----:B------:R-:W-:Y:S02]  /*8c60*/  HADD2 R29, R29.H0_H0, R29.H1_H1 ;  /* 0x3000001d1d1d7230 */ /* 0x000fe40000000800 */
[----:B------:R-:W-:Y:S02]  /*8c70*/  HADD2 R30, R30.H0_H0, R30.H1_H1 ;  /* 0x3000001e1e1e7230 */ /* 0x000fe40000000800 */
        /* <DEDUP_REMOVED lines=35> */
[----:B--2---:R-:W-:Y:S02]  /*8eb0*/  HFMA2 R100, R77, R36, R100 ;  /* 0x000000244d647231 */ /* 0x004fe40000000064 */
        /* <DEDUP_REMOVED lines=8> */
[----:B------:R-:W-:Y:S01]  /*8f40*/  HFMA2 R100, R84, R39, R100 ;  /* 0x0000002754647231 */ /* 0x000fe20000000064 */
[----:B------:R-:W-:-:S03]  /*8f50*/  HFMA2.MMA R101, R65, R34, R101 ;  /* 0x0000002241657235 */ /* 0x000fc60000000065 */
[----:B0-----:R-:W-:-:S03]  /*8f60*/  HFMA2 R100, R85, R40, R100 ;  /* 0x0000002855647231 */ /* 0x001fc60000000064 */
[-C--:B------:R-:W-:Y:S01]  /*8f70*/  HFMA2.MMA R28, R14, R35.reuse, R28 ;  /* 0x000000230e1c7235 */ /* 0x080fe2000000001c */
[----:B------:R-:W-:Y:S01]  /*8f80*/  HFMA2 R100, R4, R41, R100 ;  /* 0x0000002904647231 */ /* 0x000fe20000000064 */
[----:B------:R-:W-:-:S03]  /*8f90*/  HFMA2.MMA R101, R10, R35, R101 ;  /* 0x000000230a657235 */ /* 0x000fc60000000065 */
[----:B------:R-:W-:-:S03]  /*8fa0*/  HFMA2 R100, R89, R42, R100 ;  /* 0x0000002a59647231 */ /* 0x000fc60000000064 */
[-C--:B------:R-:W-:Y:S01]  /*8fb0*/  HFMA2.MMA R28, R79, R36.reuse, R28 ;  /* 0x000000244f1c7235 */ /* 0x080fe2000000001c */
[----:B------:R-:W-:Y:S01]  /*8fc0*/  HFMA2 R100, R92, R43, R100 ;  /* 0x0000002b5c647231 */ /* 0x000fe20000000064 */
[----:B------:R-:W-:Y:S01]  /*8fd0*/  HFMA2.MMA R101, R75, R36, R101 ;  /* 0x000000244b657235 */ /* 0x000fe20000000065 */
[----:B------:R-:W-:Y:S02]  /*8fe0*/  HFMA2 R36, R73, R36, R32 ;  /* 0x0000002449247231 */ /* 0x000fe40000000020 */
[----:B------:R-:W-:Y:S02]  /*8ff0*/  HADD2 R100, R100.H0_H0, R100.H1_H1 ;  /* 0x3000006464647230 */ /* 0x000fe40000000800 */
        /* <DEDUP_REMOVED lines=125> */
[----:B------:R-:W-:-:S03]  /*97d0*/  HFMA2.MMA R57, R51, R30, R57 ;  /* 0x0000001e33397235 */ /* 0x000fc60000000039 */
[----:B------:R-:W-:-:S03]  /*97e0*/  HFMA2 R59, R68, R33, R59 ;  /* 0x00000021443b7231 */ /* 0x000fc6000000003b */
[-C--:B------:R-:W-:Y:S01]  /*97f0*/  HFMA2.MMA R61, R54, R31.reuse, R61 ;  /* 0x0000001f363d7235 */ /* 0x080fe2000000003d */
[----:B------:R-:W-:Y:S01]  /*9800*/  HFMA2 R59, R67, R34, R59 ;  /* 0x00000022433b7231 */ /* 0x000fe2000000003b */
[----:B------:R-:W-:-:S03]  /*9810*/  HFMA2.MMA R57, R50, R31, R57 ;  /* 0x0000001f32397235 */ /* 0x000fc60000000039 */
        /* <DEDUP_REMOVED lines=14> */
[----:B---3--:R-:W-:Y:S01]  /*9900*/  HFMA2 R59, R85, R40, R59 ;  /* 0x00000028553b7231 */ /* 0x008fe2000000003b */
        /* <DEDUP_REMOVED lines=38> */
.L_x_416:
[----:B------:R-:W-:Y:S01]  /*9b70*/  IADD3 R47, R47, 0x20, RZ ;  /* 0x000000202f2f7810 */ /* 0x000fe20007ffe0ff */
[----:B------:R-:W-:Y:S01]  /*9b80*/  UIADD3 UR4, UR4, 0x40, URZ ;  /* 0x0000004004047890 */ /* 0x000fe2000fffe03f */
[----:B-----5:R-:W-:Y:S02]  /*9b90*/  IMAD.WIDE R32, R27, 0x4, R98 ;  /* 0x000000041b207825 */ /* 0x020fe400078e0262 */
[C---:B------:R-:W-:Y:S02]  /*9ba0*/  ISETP.GE.AND P0, PT, R47.reuse, UR5, PT ;  /* 0x000000052f007c0c */ /* 0x040fe4000bf06270 */
[----:B------:R-:W-:-:S13]  /*9bb0*/  ISETP.LT.AND P2, PT, R47, R45, PT ;  /* 0x0000002d2f00720c */ /* 0x000fda0003f41270 */
[----:B------:R-:W-:Y:S05]  /*9bc0*/  @!P0 BRA P2, `(.L_x_417) ;  /* 0xffffffd800cc8947 */ /* 0x000fea000103ffff */
.L_x_415:
        /* <DEDUP_REMOVED lines=8> */
.L_x_423:
        /* <DEDUP_REMOVED lines=22> */
[C---:B--2---:R-:W-:Y:S02]  /*9db0*/  LOP3.LUT R0, R8.reuse, 0xf000f, RZ, 0xc0, !PT ;  /* 0x000f000f08007812 */ /* 0x044fe400078ec0ff */
[----:B------:R-:W-:Y:S02]  /*9dc0*/  LOP3.LUT R4, R8, 0xf000f0, RZ, 0xc0, !PT ;  /* 0x00f000f008047812 */ /* 0x000fe400078ec0ff */
[----:B------:R-:W-:Y:S02]  /*9dd0*/  LOP3.LUT R0, R0, 0x64006400, RZ, 0xfc, !PT ;  /* 0x6400640000007812 */ /* 0x000fe400078efcff */
[----:B------:R-:W-:Y:S02]  /*9de0*/  SHF.R.U32.HI R34, RZ, 0x8, R8 ;  /* 0x00000008ff227819 */ /* 0x000fe40000011608 */
[----:B------:R-:W-:Y:S01]  /*9df0*/  LOP3.LUT R2, R9, 0xf000f, RZ, 0xc0, !PT ;  /* 0x000f000f09027812 */ /* 0x000fe200078ec0ff */
[----:B------:R-:W-:Y:S01]  /*9e00*/  HADD2 R8, R0, -1032, -1032 ;  /* 0xe408e40800087430 */ /* 0x000fe20000000000 */
[----:B------:R-:W-:-:S02]  /*9e10*/  LOP3.LUT R3, R10, 0xf000f, RZ, 0xc0, !PT ;  /* 0x000f000f0a037812 */ /* 0x000fc400078ec0ff */
[----:B------:R-:W-:Y:S02]  /*9e20*/  LOP3.LUT R17, R10, 0xf000f0, RZ, 0xc0, !PT ;  /* 0x00f000f00a117812 */ /* 0x000fe400078ec0ff */
[----:B------:R-:W-:Y:S01]  /*9e30*/  SHF.R.U32.HI R36, RZ, 0x8, R10 ;  /* 0x00000008ff247819 */ /* 0x000fe2000001160a */
[--C-:B------:R-:W-:Y:S01]  /*9e40*/  HADD2.F32 R0, -RZ, R8.reuse.H0_H0 ;  /* 0x20000008ff007230 */ /* 0x100fe20000004100 */
[----:B------:R-:W-:Y:S02]  /*9e50*/  LOP3.LUT R2, R2, 0x64006400, RZ, 0xfc, !PT ;  /* 0x6400640002027812 */ /* 0x000fe400078efcff */
[C---:B------:R-:W-:Y:S02]  /*9e60*/  LOP3.LUT R7, R11.reuse, 0xf000f, RZ, 0xc0, !PT ;  /* 0x000f000f0b077812 */ /* 0x040fe400078ec0ff */
[----:B------:R-:W-:Y:S01]  /*9e70*/  LOP3.LUT R10, R11, 0xf000f0, RZ, 0xc0, !PT ;  /* 0x00f000f00b0a7812 */ /* 0x000fe200078ec0ff */
[----:B------:R-:W-:Y:S01]  /*9e80*/  HADD2 R12, R2, -1032, -1032 ;  /* 0xe408e408020c7430 */ /* 0x000fe20000000000 */
[----:B------:R-:W-:Y:S01]  /*9e90*/  SHF.R.U32.HI R38, RZ, 0x8, R11 ;  /* 0x00000008ff267819 */ /* 0x000fe2000001160b */
[----:B------:R-:W-:Y:S01]  /*9ea0*/  HADD2.F32 R11, -RZ, R8.H1_H1 ;  /* 0x30000008ff0b7230 */ /* 0x000fe20000004100 */
[----:B------:R-:W-:Y:S01]  /*9eb0*/  LOP3.LUT R15, R9, 0xf000f0, RZ, 0xc0, !PT ;  /* 0x00f000f0090f7812 */ /* 0x000fe200078ec0ff */
[----:B------:R-:W-:Y:S01]  /*9ec0*/  FFMA.FTZ R28, R0, R5, RZ ;  /* 0x00000005001c7223 */ /* 0x000fe200000100ff */
[----:B------:R-:W-:Y:S01]  /*9ed0*/  SHF.R.U32.HI R35, RZ, 0x8, R9 ;  /* 0x00000008ff237819 */ /* 0x000fe20000011609 */
[--C-:B------:R-:W-:Y:S01]  /*9ee0*/  HADD2.F32 R2, -RZ, R12.reuse.H0_H0 ;  /* 0x2000000cff027230 */ /* 0x100fe20000004100 */
[----:B------:R-:W0:Y:S01]  /*9ef0*/  LDS.64 R8, [UR4+0x8] ;  /* 0x00000804ff087984 */ /* 0x000e220008000a00 */
[----:B------:R-:W-:Y:S01]  /*9f00*/  LOP3.LUT R3, R3, 0x64006400, RZ, 0xfc, !PT ;  /* 0x6400640003037812 */ /* 0x000fe200078efcff */
[----:B------:R-:W-:Y:S01]  /*9f10*/  HADD2.F32 R12, -RZ, R12.H1_H1 ;  /* 0x3000000cff0c7230 */ /* 0x000fe20000004100 */
[----:B------:R-:W-:Y:S01]  /*9f20*/  LOP3.LUT R7, R7, 0x64006400, RZ, 0xfc, !PT ;  /* 0x6400640007077812 */ /* 0x000fe200078efcff */
[----:B------:R-:W-:Y:S01]  /*9f30*/  FFMA.FTZ R30, R5, R2, RZ ;  /* 0x00000002051e7223 */ /* 0x000fe200000100ff */
[----:B------:R-:W-:Y:S01]  /*9f40*/  LOP3.LUT R15, R15, 0x64006400, RZ, 0xfc, !PT ;  /* 0x640064000f0f7812 */ /* 0x000fe200078efcff */
[----:B------:R-:W-:Y:S01]  /*9f50*/  HADD2 R13, R3, -1032, -1032 ;  /* 0xe408e408030d7430 */ /* 0x000fe20000000000 */
[----:B------:R-:W-:Y:S01]  /*9f60*/  LOP3.LUT R17, R17, 0x64006400, RZ, 0xfc, !PT ;  /* 0x6400640011117812 */ /* 0x000fe200078efcff */
[----:B------:R-:W-:Y:S01]  /*9f70*/  HADD2 R14, R7, -1032, -1032 ;  /* 0xe408e408070e7430 */ /* 0x000fe20000000000 */
[----:B------:R-:W-:Y:S01]  /*9f80*/  LOP3.LUT R7, R4, 0x64006400, RZ, 0xfc, !PT ;  /* 0x6400640004077812 */ /* 0x000fe200078efcff */
[----:B------:R-:W-:Y:S01]  /*9f90*/  FFMA.FTZ R46, R27, R12, R30 ;  /* 0x0000000c1b2e7223 */ /* 0x000fe2000001001e */
[----:B------:R-:W-:-:S02]  /*9fa0*/  HADD2.F32 R3, -RZ, R13.H0_H0 ;  /* 0x2000000dff037230 */ /* 0x000fc40000004100 */
[-C--:B------:R-:W-:Y:S02]  /*9fb0*/  HFMA2 R30, R17, R6.reuse.H0_H0, -72, -72 ;  /* 0xd480d480111e7431 */ /* 0x080fe40000040006 */
[--C-:B------:R-:W-:Y:S02]  /*9fc0*/  HADD2.F32 R4, -RZ, R14.reuse.H0_H0 ;  /* 0x2000000eff047230 */ /* 0x100fe40000004100 */
[-C--:B------:R-:W-:Y:S01]  /*9fd0*/  HFMA2 R29, R7, R6.reuse.H0_H0, -72, -72 ;  /* 0xd480d480071d7431 */ /* 0x080fe20000040006 */
[----:B------:R-:W-:Y:S01]  /*9fe0*/  LOP3.LUT R7, R10, 0x64006400, RZ, 0xfc, !PT ;  /* 0x640064000a077812 */ /* 0x000fe200078efcff */
[----:B------:R-:W-:Y:S02]  /*9ff0*/  HFMA2 R10, R15, R6.H0_H0, -72, -72 ;  /* 0xd480d4800f0a7431 */ /* 0x000fe40000040006 */
[----:B------:R-:W-:Y:S02]  /*a000*/  HADD2.F32 R13, -RZ, R13.H1_H1 ;  /* 0x3000000dff0d7230 */ /* 0x000fe40000004100 */
[----:B------:R-:W-:Y:S01]  /*a010*/  FFMA.FTZ R48, R5, R3, RZ ;  /* 0x0000000305307223 */ /* 0x000fe200000100ff */
[----:B------:R-:W-:-:S02]  /*a020*/  HADD2.F32 R14, -RZ, R14.H1_H1 ;  /* 0x3000000eff0e7230 */ /* 0x000fc40000004100 */
[----:B------:R-:W-:Y:S01]  /*a030*/  FFMA.FTZ R5, R5, R4, RZ ;  /* 0x0000000405057223 */ /* 0x000fe200000100ff */
[----:B------:R-:W-:Y:S01]  /*a040*/  FFMA.FTZ R40, R11, R27, R28 ;  /* 0x0000001b0b287223 */ /* 0x000fe2000001001c */
[----:B------:R-:W-:Y:S02]  /*a050*/  HFMA2 R7, R7, R6.H0_H0, -72, -72 ;  /* 0xd480d48007077431 */ /* 0x000fe40000040006 */
[----:B------:R-:W-:Y:S02]  /*a060*/  HADD2.F32 R17, -RZ, R10.H0_H0 ;  /* 0x2000000aff117230 */ /* 0x000fe40000004100 */
[C---:B------:R-:W-:Y:S01]  /*a070*/  FFMA.FTZ R39, R27.reuse, R13, R48 ;  /* 0x0000000d1b277223 */ /* 0x040fe20000010030 */
[----:B------:R-:W-:Y:S02]  /*a080*/  HADD2.F32 R28, -RZ, R30.H0_H0 ;  /* 0x2000001eff1c7230 */ /* 0x000fe40000004100 */
[----:B------:R-:W-:Y:S01]  /*a090*/  FFMA.FTZ R41, R27, R14, R5 ;  /* 0x0000000e1b297223 */ /* 0x000fe20000010005 */
        /* <DEDUP_REMOVED lines=21> */
[----:B------:R-:W-:Y:S01]  /*a1f0*/  FFMA.FTZ R49, R15, R42, R40 ;  /* 0x0000002a0f317223 */ /* 0x000fe20000010028 */
        /* <DEDUP_REMOVED lines=12> */
[----:B------:R-:W-:Y:S01]  /*a2c0*/  HADD2.F32 R43, -RZ, R52.H0_H0 ;  /* 0x20000034ff2b7230 */ /* 0x000fe20000004100 */
[----:B------:R-:W-:Y:S01]  /*a2d0*/  LOP3.LUT R38, R38, 0xf000f0, RZ, 0xc0, !PT ;  /* 0x00f000f026267812 */ /* 0x000fe200078ec0ff */
[----:B------:R-:W-:Y:S01]  /*a2e0*/  FFMA.FTZ R39, R40, R46, R49 ;  /* 0x0000002e28277223 */ /* 0x000fe20000010031 */
[C---:B------:R-:W-:Y:S01]  /*a2f0*/  FFMA.FTZ R56, R46.reuse, R41, R51 ;  /* 0x000000292e387223 */ /* 0x040fe20000010033 */
[C---:B------:R-:W-:Y:S01]  /*a300*/  FFMA.FTZ R58, R46.reuse, R42, R53 ;  /* 0x0000002a2e3a7223 */ /* 0x040fe20000010035 */
[----:B------:R-:W-:Y:S01]  /*a310*/  FFMA.FTZ R59, R46, R43, R48 ;  /* 0x0000002b2e3b7223 */ /* 0x000fe20000010030 */
[--C-:B------:R-:W-:Y:S01]  /*a320*/  HADD2.F32 R57, -RZ, R9.reuse.H0_H0 ;  /* 0x20000009ff397230 */ /* 0x100fe20000004100 */
[----:B------:R-:W-:Y:S01]  /*a330*/  LOP3.LUT R35, R35, 0x64006400, RZ, 0xfc, !PT ;  /* 0x6400640023237812 */ /* 0x000fe200078efcff */
[----:B------:R-:W-:Y:S01]  /*a340*/  HADD2.F32 R10, -RZ, R9.H1_H1 ;  /* 0x30000009ff0a7230 */ /* 0x000fe20000004100 */
[----:B------:R-:W-:Y:S01]  /*a350*/  LOP3.LUT R9, R36, 0x64006400, RZ, 0xfc, !PT ;  /* 0x6400640024097812 */ /* 0x000fe200078efcff */
[----:B------:R-:W-:Y:S01]  /*a360*/  HADD2.F32 R46, -RZ, R7.H1_H1 ;  /* 0x30000007ff2e7230 */ /* 0x000fe20000004100 */
[----:B------:R-:W-:Y:S01]  /*a370*/  LOP3.LUT R7, R34, 0x64006400, RZ, 0xfc, !PT ;  /* 0x6400640022077812 */ /* 0x000fe200078efcff */
[----:B------:R-:W-:Y:S01]  /*a380*/  HADD2.F32 R49, -RZ, R50.H1_H1 ;  /* 0x30000032ff317230 */ /* 0x000fe20000004100 */
[----:B------:R-:W-:Y:S01]  /*a390*/  LOP3.LUT R37, R38, 0x64006400, RZ, 0xfc, !PT ;  /* 0x6400640026257812 */ /* 0x000fe200078efcff */
[----:B------:R-:W-:-:S02]  /*a3a0*/  HFMA2 R38, R35, R6.H0_H0, -72, -72 ;  /* 0xd480d48023267431 */ /* 0x000fc40000040006 */
[----:B------:R-:W-:Y:S02]  /*a3b0*/  HADD2.F32 R48, -RZ, R8.H1_H1 ;  /* 0x30000008ff307230 */ /* 0x000fe40000004100 */
[-C--:B------:R-:W-:Y:S02]  /*a3c0*/  HFMA2 R7, R7, R6.reuse.H0_H0, -72, -72 ;  /* 0xd480d48007077431 */ /* 0x080fe40000040006 */
[----:B------:R-:W-:Y:S02]  /*a3d0*/  HADD2.F32 R50, -RZ, R52.H1_H1 ;  /* 0x30000034ff327230 */ /* 0x000fe40000004100 */
[-C--:B------:R-:W-:Y:S02]  /*a3e0*/  HFMA2 R9, R9, R6.reuse.H0_H0, -72, -72 ;  /* 0xd480d48009097431 */ /* 0x080fe40000040006 */
[----:B------:R-:W-:Y:S02]  /*a3f0*/  HADD2.F32 R52, -RZ, R38.H0_H0 ;  /* 0x20000026ff347230 */ /* 0x000fe40000004100 */
[----:B------:R-:W-:-:S02]  /*a400*/  HFMA2 R37, R37, R6.H0_H0, -72, -72 ;  /* 0xd480d48025257431 */ /* 0x000fc40000040006 */
[----:B------:R-:W-:Y:S02]  /*a410*/  HADD2.F32 R51, -RZ, R7.H0_H0 ;  /* 0x20000007ff337230 */ /* 0x000fe40000004100 */
[----:B------:R-:W-:Y:S01]  /*a420*/  FFMA.FTZ R8, R46, R55, R39 ;  /* 0x000000372e087223 */ /* 0x000fe20000010027 */
[----:B------:R-:W-:Y:S02]  /*a430*/  HADD2.F32 R53, -RZ, R9.H0_H0 ;  /* 0x20000009ff357230 */ /* 0x000fe40000004100 */
[C---:B------:R-:W-:Y:S01]  /*a440*/  FFMA.FTZ R56, R55.reuse, R48, R56 ;  /* 0x0000003037387223 */ /* 0x040fe20000010038 */
[----:B------:R-:W-:Y:S02]  /*a450*/  HADD2.F32 R54, -RZ, R37.H0_H0 ;  /* 0x20000025ff367230 */ /* 0x000fe40000004100 */
[C---:B------:R-:W-:Y:S01]  /*a460*/  FFMA.FTZ R58, R55.reuse, R49, R58 ;  /* 0x00000031373a7223 */ /* 0x040fe2000001003a */
[----:B------:R-:W-:Y:S01]  /*a470*/  FFMA.FTZ R59, R55, R50, R59 ;  /* 0x00000032373b7223 */ /* 0x000fe2000001003b */
[----:B------:R-:W-:Y:S01]  /*a480*/  FFMA.FTZ R34, R51, R57, R8 ;  /* 0x0000003933227223 */ /* 0x000fe20000010008 */
[C---:B------:R-:W-:Y:S01]  /*a490*/  FFMA.FTZ R35, R57.reuse, R52, R56 ;  /* 0x0000003439237223 */ /* 0x040fe20000010038 */
[C---:B------:R-:W-:Y:S01]  /*a4a0*/  FFMA.FTZ R36, R57.reuse, R53, R58 ;  /* 0x0000003539247223 */ /* 0x040fe2000001003a */
[----:B------:R-:W-:Y:S01]  /*a4b0*/  FFMA.FTZ R59, R57, R54, R59 ;  /* 0x00000036393b7223 */ /* 0x000fe2000001003b */
[----:B------:R-:W-:-:S02]  /*a4c0*/  HADD2.F32 R55, -RZ, R7.H1_H1 ;  /* 0x30000007ff377230 */ /* 0x000fc40000004100 */
[----:B------:R-:W-:Y:S02]  /*a4d0*/  HADD2.F32 R56, -RZ, R38.H1_H1 ;  /* 0x30000026ff387230 */ /* 0x000fe40000004100 */
[----:B------:R-:W-:Y:S02]  /*a4e0*/  HADD2.F32 R57, -RZ, R9.H1_H1 ;  /* 0x30000009ff397230 */ /* 0x000fe40000004100 */
[----:B------:R-:W-:Y:S01]  /*a4f0*/  FFMA.FTZ R34, R55, R10, R34 ;  /* 0x0000000a37227223 */ /* 0x000fe20000010022 */
[----:B------:R-:W-:Y:S02]  /*a500*/  HADD2.F32 R58, -RZ, R37.H1_H1 ;  /* 0x30000025ff3a7230 */ /* 0x000fe40000004100 */
[C---:B------:R-:W-:Y:S01]  /*a510*/  FFMA.FTZ R35, R10.reuse, R56, R35 ;  /* 0x000000380a237223 */ /* 0x040fe20000010023 */
[--C-:B------:R-:W-:Y:S02]  /*a520*/  HADD2.F32 R7, -RZ, R97.reuse.H0_H0 ;  /* 0x20000061ff077230 */ /* 0x100fe40000004100 */
[----:B------:R-:W-:Y:S01]  /*a530*/  FFMA.FTZ R36, R10, R57, R36 ;  /* 0x000000390a247223 */ /* 0x000fe20000010024 */
[----:B------:R-:W-:-:S02]  /*a540*/  HADD2.F32 R8, -RZ, R97.H1_H1 ;  /* 0x30000061ff087230 */ /* 0x000fc40000004100 */
[----:B------:R-:W-:Y:S01]  /*a550*/  FFMA.FTZ R59, R10, R58, R59 ;  /* 0x0000003a0a3b7223 */ /* 0x000fe2000001003b */
[--C-:B------:R-:W-:Y:S02]  /*a560*/  HADD2.F32 R9, -RZ, R96.reuse.H0_H0 ;  /* 0x20000060ff097230 */ /* 0x100fe40000004100 */
[----:B------:R-:W-:Y:S01]  /*a570*/  FMUL.FTZ R34, R34, R7 ;  /* 0x0000000722227220 */ /* 0x000fe20000410000 */
[----:B------:R-:W-:Y:S02]  /*a580*/  HADD2.F32 R10, -RZ, R96.H1_H1 ;  /* 0x30000060ff0a7230 */ /* 0x000fe40000004100 */
[----:B------:R-:W-:Y:S01]  /*a590*/  FMUL.FTZ R35, R35, R8 ;  /* 0x0000000823237220 */ /* 0x000fe20000410000 */
[----:B------:R-:W-:Y:S01]  /*a5a0*/  FMUL.FTZ R36, R36, R9 ;  /* 0x0000000924247220 */ /* 0x000fe20000410000 */
[----:B------:R-:W-:Y:S01]  /*a5b0*/  F2FP.F16.F32.PACK_AB R34, RZ, R34 ;  /* 0x00000022ff22723e */ /* 0x000fe200000000ff */
[----:B------:R-:W-:Y:S02]  /*a5c0*/  FMUL.FTZ R59, R59, R10 ;  /* 0x0000000a3b3b7220 */ /* 0x000fe40000410000 */
        /* <DEDUP_REMOVED lines=174> */
.L_x_420:
        /* <DEDUP_REMOVED lines=15> */
[----:B------:R-:W-:Y:S02]  /*b1a0*/  LOP3.LUT R4, R28, 0xf000f0, RZ, 0xc0, !PT ;  /* 0x00f000f01c047812 */ /* 0x000fe400078ec0ff */
[----:B------:R-:W-:Y:S01]  /*b1b0*/  SHF.R.U32.HI R52, RZ, 0x8, R28 ;  /* 0x00000008ff347819 */ /* 0x000fe2000001161c */
[--C-:B------:R-:W-:Y:S01]  /*b1c0*/  HADD2.F32 R0, -RZ, R15.reuse.H0_H0 ;  /* 0x2000000fff007230 */ /* 0x100fe20000004100 */
[----:B------:R-:W-:Y:S01]  /*b1d0*/  LOP3.LUT R3, R3, 0x64006400, RZ, 0xfc, !PT ;  /* 0x6400640003037812 */ /* 0x000fe200078efcff */
[----:B------:R-:W-:Y:S01]  /*b1e0*/  HADD2.F32 R17, -RZ, R15.H1_H1 ;  /* 0x3000000fff117230 */ /* 0x000fe20000004100 */
[----:B------:R-:W-:Y:S01]  /*b1f0*/  LOP3.LUT R27, R14, 0x64006400, RZ, 0xfc, !PT ;  /* 0x640064000e1b7812 */ /* 0x000fe200078efcff */
[----:B------:R-:W-:Y:S01]  /*b200*/  HADD2 R28, R2, -1032, -1032 ;  /* 0xe408e408021c7430 */ /* 0x000fe20000000000 */
[----:B------:R-:W0:Y:S01]  /*b210*/  LDS.64 R14, [UR4+0x18] ;  /* 0x00001804ff0e7984 */ /* 0x000e220008000a00 */
[----:B------:R-:W-:-:S02]  /*b220*/  LOP3.LUT R40, R30, 0xf000f0, RZ, 0xc0, !PT ;  /* 0x00f000f01e287812 */ /* 0x000fc400078ec0ff */
[----:B------:R-:W-:Y:S01]  /*b230*/  SHF.R.U32.HI R25, RZ, 0x8, R30 ;  /* 0x00000008ff197819 */ /* 0x000fe2000001161e */
[----:B------:R-:W-:Y:S01]  /*b240*/  HADD2 R35, R27, -1032, -1032 ;  /* 0xe408e4081b237430 */ /* 0x000fe20000000000 */
[----:B------:R-:W-:Y:S01]  /*b250*/  LOP3.LUT R34, R29, 0xf000f0, RZ, 0xc0, !PT ;  /* 0x00f000f01d227812 */ /* 0x000fe200078ec0ff */
[--C-:B------:R-:W-:Y:S01]  /*b260*/  HADD2.F32 R2, -RZ, R28.reuse.H0_H0 ;  /* 0x2000001cff027230 */ /* 0x100fe20000004100 */
[----:B------:R-:W-:Y:S01]  /*b270*/  SHF.R.U32.HI R53, RZ, 0x8, R29 ;  /* 0x00000008ff357819 */ /* 0x000fe2000001161d */
[----:B------:R-:W-:Y:S01]  /*b280*/  HADD2 R29, R3, -1032, -1032 ;  /* 0xe408e408031d7430 */ /* 0x000fe20000000000 */
[----:B------:R-:W-:Y:S01]  /*b290*/  LOP3.LUT R30, R31, 0xf000f0, RZ, 0xc0, !PT ;  /* 0x00f000f01f1e7812 */ /* 0x000fe200078ec0ff */
[----:B------:R-:W-:Y:S01]  /*b2a0*/  HADD2.F32 R27, -RZ, R28.H1_H1 ;  /* 0x3000001cff1b7230 */ /* 0x000fe20000004100 */
[----:B------:R-:W-:Y:S02]  /*b2b0*/  SHF.R.U32.HI R24, RZ, 0x8, R31 ;  /* 0x00000008ff187819 */ /* 0x000fe4000001161f */
[----:B------:R-:W-:Y:S01]  /*b2c0*/  LOP3.LUT R31, R4, 0x64006400, RZ, 0xfc, !PT ;  /* 0x64006400041f7812 */ /* 0x000fe200078efcff */
[--C-:B------:R-:W-:Y:S01]  /*b2d0*/  HADD2.F32 R3, -RZ, R29.reuse.H0_H0 ;  /* 0x2000001dff037230 */ /* 0x100fe20000004100 */
[----:B------:R-:W-:Y:S01]  /*b2e0*/  LOP3.LUT R41, R40, 0x64006400, RZ, 0xfc, !PT ;  /* 0x6400640028297812 */ /* 0x000fe200078efcff */
[----:B------:R-:W-:-:S02]  /*b2f0*/  HADD2.F32 R28, -RZ, R29.H1_H1 ;  /* 0x3000001dff1c7230 */ /* 0x000fc40000004100 */
[-C--:B------:R-:W-:Y:S02]  /*b300*/  HFMA2 R48, R31, R6.reuse.H0_H0, -72, -72 ;  /* 0xd480d4801f307431 */ /* 0x080fe40000040006 */
[--C-:B------:R-:W-:Y:S02]  /*b310*/  HADD2.F32 R4, -RZ, R35.reuse.H0_H0 ;  /* 0x20000023ff047230 */ /* 0x100fe40000004100 */
[C---:B------:R-:W-:Y:S01]  /*b320*/  FFMA.FTZ R31, R5.reuse, R2, RZ ;  /* 0x00000002051f7223 */ /* 0x040fe200000100ff */
[----:B------:R-:W-:Y:S01]  /*b330*/  HADD2.F32 R29, -RZ, R35.H1_H1 ;  /* 0x30000023ff1d7230 */ /* 0x000fe20000004100 */
[----:B------:R-:W-:Y:S01]  /*b340*/  LOP3.LUT R35, R34, 0x64006400, RZ, 0xfc, !PT ;  /* 0x6400640022237812 */ /* 0x000fe200078efcff */
[----:B------:R-:W-:Y:S01]  /*b350*/  FFMA.FTZ R34, R0, R5, RZ ;  /* 0x0000000500227223 */ /* 0x000fe200000100ff */
[----:B------:R-:W-:Y:S01]  /*b360*/  FFMA.FTZ R51, R42, R27, R31 ;  /* 0x0000001b2a337223 */ /* 0x000fe2000001001f */
[C---:B------:R-:W-:Y:S01]  /*b370*/  FFMA.FTZ R55, R5.reuse, R3, RZ ;  /* 0x0000000305377223 */ /* 0x040fe200000100ff */
[----:B------:R-:W-:Y:S01]  /*b380*/  FFMA.FTZ R40, R5, R4, RZ ;  /* 0x0000000405287223 */ /* 0x000fe200000100ff */
[----:B------:R-:W-:Y:S01]  /*b390*/  LOP3.LUT R31, R30, 0x64006400, RZ, 0xfc, !PT ;  /* 0x640064001e1f7812 */ /* 0x000fe200078efcff */
[----:B------:R-:W-:-:S02]  /*b3a0*/  HFMA2 R35, R35, R6.H0_H0, -72, -72 ;  /* 0xd480d48023237431 */ /* 0x000fc40000040006 */
[----:B------:R-:W-:Y:S01]  /*b3b0*/  FFMA.FTZ R43, R17, R42, R34 ;  /* 0x0000002a112b7223 */ /* 0x000fe20000010022 */
[-C--:B------:R-:W-:Y:S02]  /*b3c0*/  HFMA2 R41, R41, R6.reuse.H0_H0, -72, -72 ;  /* 0xd480d48029297431 */ /* 0x080fe40000040006 */
[C---:B------:R-:W-:Y:S01]  /*b3d0*/  FFMA.FTZ R50, R42.reuse, R28, R55 ;  /* 0x0000001c2a327223 */ /* 0x040fe20000010037 */
[----:B------:R-:W-:Y:S01]  /*b3e0*/  FFMA.FTZ R56, R42, R29, R40 ;  /* 0x0000001d2a387223 */ /* 0x000fe20000010028 */
[----:B------:R-:W-:Y:S02]  /*b3f0*/  HFMA2 R42, R31, R6.H0_H0, -72, -72 ;  /* 0xd480d4801f2a7431 */ /* 0x000fe40000040006 */
[----:B------:R-:W-:Y:S02]  /*b400*/  HADD2.F32 R30, -RZ, R48.H0_H0 ;  /* 0x20000030ff1e7230 */ /* 0x000fe40000004100 */
[--C-:B------:R-:W-:Y:S02]  /*b410*/  HADD2.F32 R31, -RZ, R35.reuse.H0_H0 ;  /* 0x20000023ff1f7230 */ /* 0x100fe40000004100 */
[----:B------:R-:W-:-:S02]  /*b420*/  HADD2.F32 R34, -RZ, R35.H1_H1 ;  /* 0x30000023ff227230 */ /* 0x000fc40000004100 */
[--C-:B------:R-:W-:Y:S02]  /*b430*/  HADD2.F32 R35, -RZ, R41.reuse.H0_H0 ;  /* 0x20000029ff237230 */ /* 0x100fe40000004100 */
[----:B------:R-:W-:Y:S01]  /*b440*/  FFMA.FTZ R54, R46, R31, R51 ;  /* 0x0000001f2e367223 */ /* 0x000fe20000010033 */
[----:B------:R-:W-:Y:S02]  /*b450*/  HADD2.F32 R5, -RZ, R48.H1_H1 ;  /* 0x30000030ff057230 */ /* 0x000fe40000004100 */
[----:B------:R-:W-:Y:S01]  /*b460*/  FFMA.FTZ R48, R30, R46, R43 ;  /* 0x0000002e1e307223 */ /* 0x000fe2000001002b */
[----:B------:R-:W-:Y:S02]  /*b470*/  HADD2.F32 R40, -RZ, R41.H1_H1 ;  /* 0x30000029ff287230 */ /* 0x000fe40000004100 */
[----:B------:R-:W-:Y:S01]  /*b480*/  FFMA.FTZ R43, R46, R35, R50 ;  /* 0x000000232e2b7223 */ /* 0x000fe20000010032 */
[--C-:B------:R-:W-:Y:S02]  /*b490*/  HADD2.F32 R41, -RZ, R42.reuse.H0_H0 ;  /* 0x2000002aff297230 */ /* 0x100fe40000004100 */
[----:B------:R-:W-:Y:S01]  /*b4a0*/  FFMA.FTZ R50, R5, R49, R48 ;  /* 0x0000003105327223 */ /* 0x000fe20000010030 */
[----:B------:R-:W-:-:S02]  /*b4b0*/  HADD2.F32 R42, -RZ, R42.H1_H1 ;  /* 0x3000002aff2a7230 */ /* 0x000fc40000004100 */
[----:B------:R-:W-:Y:S01]  /*b4c0*/  FFMA.FTZ R55, R49, R40, R43 ;  /* 0x0000002831377223 */ /* 0x000fe2000001002b */
[----:B------:R-:W-:Y:S01]  /*b4d0*/  LOP3.LUT R43, R52, 0xf000f, RZ, 0xc0, !PT ;  /* 0x000f000f342b7812 */ /* 0x000fe200078ec0ff */
[----:B------:R-:W-:Y:S01]  /*b4e0*/  FFMA.FTZ R51, R46, R41, R56 ;  /* 0x000000292e337223 */ /* 0x000fe20000010038 */
[----:B------:R-:W-:Y:S01]  /*b4f0*/  LOP3.LUT R46, R53, 0xf000f, RZ, 0xc0, !PT ;  /* 0x000f000f352e7812 */ /* 0x000fe200078ec0ff */
[--C-:B0-----:R-:W-:Y:S01]  /*b500*/  HADD2.F32 R56, -RZ, R14.reuse.H1_H1 ;  /* 0x3000000eff387230 */ /* 0x101fe20000004100 */
[----:B------:R-:W-:Y:S01]  /*b510*/  LOP3.LUT R43, R43, 0x64006400, RZ, 0xfc, !PT ;  /* 0x640064002b2b7812 */ /* 0x000fe200078efcff */
[----:B------:R-:W-:Y:S01]  /*b520*/  FFMA.FTZ R58, R49, R42, R51 ;  /* 0x0000002a313a7223 */ /* 0x000fe20000010033 */
[----:B------:R-:W-:Y:S01]  /*b530*/  LOP3.LUT R48, R25, 0xf000f, RZ, 0xc0, !PT ;  /* 0x000f000f19307812 */ /* 0x000fe200078ec0ff */
[----:B------:R-:W-:Y:S01]  /*b540*/  HADD2.F32 R51, -RZ, R14.H0_H0 ;  /* 0x2000000eff337230 */ /* 0x000fe20000004100 */
[----:B------:R-:W-:Y:S01]  /*b550*/  LOP3.LUT R46, R46, 0x64006400, RZ, 0xfc, !PT ;  /* 0x640064002e2e7812 */ /* 0x000fe200078efcff */
[----:B------:R-:W-:Y:S01]  /*b560*/  HADD2 R14, R43, -1032, -1032 ;  /* 0xe408e4082b0e7430 */ /* 0x000fe20000000000 */
[----:B------:R-:W-:Y:S01]  /*b570*/  LOP3.LUT R48, R48, 0x64006400, RZ, 0xfc, !PT ;  /* 0x6400640030307812 */ /* 0x000fe200078efcff */
[----:B------:R-:W-:Y:S01]  /*b580*/  FFMA.FTZ R54, R49, R34, R54 ;  /* 0x0000002231367223 */ /* 0x000fe20000010036 */
[----:B------:R-:W-:Y:S01]  /*b590*/  LOP3.LUT R49, R24, 0xf000f, RZ, 0xc0, !PT ;  /* 0x000f000f18317812 */ /* 0x000fe200078ec0ff */
[----:B------:R-:W-:-:S02]  /*b5a0*/  HADD2 R60, R46, -1032, -1032 ;  /* 0xe408e4082e3c7430 */ /* 0x000fc40000000000 */
[----:B------:R-:W-:Y:S02]  /*b5b0*/  HADD2.F32 R43, -RZ, R14.H0_H0 ;  /* 0x2000000eff2b7230 */ /* 0x000fe40000004100 */
[----:B------:R-:W-:Y:S01]  /*b5c0*/  HADD2 R63, R48, -1032, -1032 ;  /* 0xe408e408303f7430 */ /* 0x000fe20000000000 */
[----:B------:R-:W-:Y:S01]  /*b5d0*/  LOP3.LUT R49, R49, 0x64006400, RZ, 0xfc, !PT ;  /* 0x6400640031317812 */ /* 0x000fe200078efcff */
[----:B------:R-:W-:Y:S01]  /*b5e0*/  HADD2.F32 R65, -RZ, R15.H0_H0 ;  /* 0x2000000fff417230 */ /* 0x000fe20000004100 */
[----:B------:R-:W-:Y:S01]  /*b5f0*/  LOP3.LUT R24, R24, 0xf000f0, RZ, 0xc0, !PT ;  /* 0x00f000f018187812 */ /* 0x000fe200078ec0ff */
[----:B------:R-:W-:Y:S01]  /*b600*/  FFMA.FTZ R57, R43, R51, R50 ;  /* 0x000000332b397223 */ /* 0x000fe20000010032 */
[----:B------:R-:W-:Y:S02]  /*b610*/  HADD2.F32 R46, -RZ, R60.H0_H0 ;  /* 0x2000003cff2e7230 */ /* 0x000fe40000004100 */
[----:B------:R-:W-:Y:S02]  /*b620*/  HADD2 R64, R49, -1032, -1032 ;  /* 0xe408e40831407430 */ /* 0x000fe40000000000 */
[----:B------:R-:W-:Y:S01]  /*b630*/  HADD2.F32 R50, -RZ, R14.H1_H1 ;  /* 0x3000000eff327230 */ /* 0x000fe20000004100 */
[----:B------:R-:W-:Y:S01]  /*b640*/  LOP3.LUT R14, R52, 0xf000f0, RZ, 0xc0, !PT ;  /* 0x00f000f0340e7812 */ /* 0x000fe200078ec0ff */
[----:B------:R-:W-:-:S02]  /*b650*/  HADD2.F32 R48, -RZ, R63.H0_H0 ;  /* 0x2000003fff307230 */ /* 0x000fc40000004100 */
[C---:B------:R-:W-:Y:S01]  /*b660*/  FFMA.FTZ R59, R51.reuse, R46, R54 ;  /* 0x0000002e333b7223 */ /* 0x040fe20000010036 */
[----:B------:R-:W-:Y:S01]  /*b670*/  HADD2.F32 R62, -RZ, R15.H1_H1 ;  /* 0x3000000fff3e7230 */ /* 0x000fe20000004100 */
[----:B------:R-:W-:Y:S01]  /*b680*/  LOP3.LUT R15, R14, 0x64006400, RZ, 0xfc, !PT ;  /* 0x640064000e0f7812 */ /* 0x000fe200078efcff */
[----:B------:R-:W-:Y:S02]  /*b690*/  HADD2.F32 R49, -RZ, R64.H0_H0 ;  /* 0x20000040ff317230 */ /* 0x000fe40000004100 */
[----:B------:R-:W-:Y:S01]  /*b6a0*/  FFMA.FTZ R61, R51, R48, R55 ;  /* 0x00000030333d7223 */ /* 0x000fe20000010037 */
[----:B------:R-:W-:Y:S01]  /*b6b0*/  LOP3.LUT R54, R53, 0xf000f0, RZ, 0xc0, !PT ;  /* 0x00f000f035367812 */ /* 0x000fe200078ec0ff */
[----:B------:R-:W-:Y:S01]  /*b6c0*/  HADD2.F32 R52, -RZ, R63.H1_H1 ;  /* 0x3000003fff347230 */ /* 0x000fe20000004100 */
[----:B------:R-:W-:Y:S01]  /*b6d0*/  LOP3.LUT R55, R25, 0xf000f0, RZ, 0xc0, !PT ;  /* 0x00f000f019377812 */ /* 0x000fe200078ec0ff */
[----:B------:R-:W-:Y:S01]  /*b6e0*/  HFMA2 R14, R15, R6.H0_H0, -72, -72 ;  /* 0xd480d4800f0e7431 */ /* 0x000fe20000040006 */
[----:B------:R-:W-:Y:S01]  /*b6f0*/  LOP3.LUT R25, R54, 0x64006400, RZ, 0xfc, !PT ;  /* 0x6400640036197812 */ /* 0x000fe200078efcff */
[----:B------:R-:W-:Y:S01]  /*b700*/  FFMA.FTZ R58, R51, R49, R58 ;  /* 0x00000031333a7223 */ /* 0x000fe2000001003a */
[----:B------:R-:W-:Y:S01]  /*b710*/  LOP3.LUT R55, R55, 0x64006400, RZ, 0xfc, !PT ;  /* 0x6400640037377812 */ /* 0x000fe200078efcff */
[----:B------:R-:W-:Y:S01]  /*b720*/  HADD2.F32 R51, -RZ, R60.H1_H1 ;  /* 0x3000003cff337230 */ /* 0x000fe20000004100 */
[----:B------:R-:W-:Y:S01]  /*b730*/  LOP3.LUT R15, R24, 0x64006400, RZ, 0xfc, !PT ;  /* 0x64006400180f7812 */ /* 0x000fe200078efcff */
[----:B------:R-:W-:-:S02]  /*b740*/  HADD2.F32 R53, -RZ, R64.H1_H1 ;  /* 0x30000040ff357230 */ /* 0x000fc40000004100 */
[-C--:B------:R-:W-:Y:S02]  /*b750*/  HFMA2 R25, R25, R6.reuse.H0_H0, -72, -72 ;  /* 0xd480d48019197431 */ /* 0x080fe40000040006 */
[----:B------:R-:W-:Y:S01]  /*b760*/  FFMA.FTZ R63, R50, R56, R57 ;  /* 0x00000038323f7223 */ /* 0x000fe20000010039 */
[-C--:B------:R-:W-:Y:S02]  /*b770*/  HFMA2 R24, R55, R6.reuse.H0_H0, -72, -72 ;  /* 0xd480d48037187431 */ /* 0x080fe40000040006 */
[C---:B------:R-:W-:Y:S01]  /*b780*/  FFMA.FTZ R64, R56.reuse, R51, R59 ;  /* 0x0000003338407223 */ /* 0x040fe2000001003b */
[----:B------:R-:W-:Y:S02]  /*b790*/  HFMA2 R15, R15, R6.H0_H0, -72, -72 ;  /* 0xd480d4800f0f7431 */ /* 0x000fe40000040006 */
[C---:B------:R-:W-:Y:S01]  /*b7a0*/  FFMA.FTZ R67, R56.reuse, R52, R61 ;  /* 0x0000003438437223 */ /* 0x040fe2000001003d */
[----:B------:R-:W-:Y:S01]  /*b7b0*/  FFMA.FTZ R69, R56, R53, R58 ;  /* 0x0000003538457223 */ /* 0x000fe2000001003a */
[----:B------:R-:W-:-:S02]  /*b7c0*/  HADD2.F32 R56, -RZ, R25.H0_H0 ;  /* 0x20000019ff387230 */ /* 0x000fc40000004100 */
[----:B------:R-:W-:Y:S02]  /*b7d0*/  HADD2.F32 R54, -RZ, R14.H0_H0 ;  /* 0x2000000eff367230 */ /* 0x000fe40000004100 */
[----:B------:R-:W-:Y:S02]  /*b7e0*/  HADD2.F32 R58, -RZ, R24.H0_H0 ;  /* 0x20000018ff3a7230 */ /* 0x000fe40000004100 */
[--C-:B------:R-:W-:Y:S02]  /*b7f0*/  HADD2.F32 R60, -RZ, R15.reuse.H0_H0 ;  /* 0x2000000fff3c7230 */ /* 0x100fe40000004100 */
[----:B------:R-:W-:Y:S02]  /*b800*/  HADD2.F32 R61, -RZ, R15.H1_H1 ;  /* 0x3000000fff3d7230 */ /* 0x000fe40000004100 */
        /* <DEDUP_REMOVED lines=46> */
[--C-:B------:R-:W-:Y:S02]  /*baf0*/  HADD2.F32 R63, -RZ, R25.reuse.H0_H0 ;  /* 0x20000019ff3f7230 */ /* 0x100fe40000004100 */
[-C--:B------:R-:W-:Y:S01]  /*bb00*/  FFMA.FTZ R69, R40, R65.reuse, R69 ;  /* 0x0000004128457223 */ /* 0x080fe20000010045 */
[----:B------:R-:W-:Y:S02]  /*bb10*/  HADD2.F32 R62, -RZ, R25.H1_H1 ;  /* 0x30000019ff3e7230 */ /* 0x000fe40000004100 */
        /* <DEDUP_REMOVED lines=141> */
.L_x_421:
        /* <DEDUP_REMOVED lines=22> */
[----:B------:R-:W-:Y:S02]  /*c550*/  LOP3.LUT R40, R30, 0xf000f0, RZ, 0xc0, !PT ;  /* 0x00f000f01e287812 */ /* 0x000fe400078ec0ff */
        /* <DEDUP_REMOVED lines=8> */
[----:B------:R-:W-:-:S02]  /*c5e0*/  SHF.R.U32.HI R24, RZ, 0x8, R31 ;  /* 0x00000008ff187819 */ /* 0x000fc4000001161f */
[----:B------:R-:W-:Y:S01]  /*c5f0*/  LOP3.LUT R31, R4, 0x64006400, RZ, 0xfc, !PT ;  /* 0x64006400041f7812 */ /* 0x000fe200078efcff */
[--C-:B------:R-:W-:Y:S01]  /*c600*/  HADD2.F32 R3, -RZ, R29.reuse.H0_H0 ;  /* 0x2000001dff037230 */ /* 0x100fe20000004100 */
[----:B------:R-:W-:Y:S01]  /*c610*/  LOP3.LUT R41, R40, 0x64006400, RZ, 0xfc, !PT ;  /* 0x6400640028297812 */ /* 0x000fe200078efcff */
[----:B------:R-:W-:Y:S02]  /*c620*/  HADD2.F32 R28, -RZ, R29.H1_H1 ;  /* 0x3000001dff1c7230 */ /* 0x000fe40000004100 */
        /* <DEDUP_REMOVED lines=271> */
.L_x_422:
        /* <DEDUP_REMOVED lines=13> */
[----:B------:R-:W-:Y:S01]  /*d7f0*/  SHF.R.U32.HI R49, RZ, 0x8, R12 ;  /* 0x00000008ff317819 */ /* 0x000fe2000001160c */
[----:B------:R-:W-:Y:S01]  /*d800*/  HADD2 R12, R0, -1032, -1032 ;  /* 0xe408e408000c7430 */ /* 0x000fe20000000000 */
[----:B------:R-:W-:Y:S02]  /*d810*/  LOP3.LUT R3, R14, 0xf000f, RZ, 0xc0, !PT ;  /* 0x000f000f0e037812 */ /* 0x000fe400078ec0ff */
[----:B------:R-:W-:Y:S02]  /*d820*/  LOP3.LUT R11, R15, 0xf000f, RZ, 0xc0, !PT ;  /* 0x000f000f0f0b7812 */ /* 0x000fe400078ec0ff */
[----:B------:R-:W-:Y:S01]  /*d830*/  LOP3.LUT R2, R2, 0x64006400, RZ, 0xfc, !PT ;  /* 0x6400640002027812 */ /* 0x000fe200078efcff */
[----:B------:R-:W-:Y:S01]  /*d840*/  HADD2.F32 R0, -RZ, R12.H0_H0 ;  /* 0x2000000cff007230 */ /* 0x000fe20000004100 */
[----:B------:R-:W-:Y:S02]  /*d850*/  LOP3.LUT R28, R14, 0xf000f0, RZ, 0xc0, !PT ;  /* 0x00f000f00e1c7812 */ /* 0x000fe400078ec0ff */
[----:B------:R-:W-:-:S02]  /*d860*/  SHF.R.U32.HI R51, RZ, 0x8, R14 ;  /* 0x00000008ff337819 */ /* 0x000fc4000001160e */
[----:B------:R-:W-:Y:S02]  /*d870*/  LOP3.LUT R30, R15, 0xf000f0, RZ, 0xc0, !PT ;  /* 0x00f000f00f1e7812 */ /* 0x000fe400078ec0ff */
[----:B------:R-:W-:Y:S01]  /*d880*/  SHF.R.U32.HI R24, RZ, 0x8, R15 ;  /* 0x00000008ff187819 */ /* 0x000fe2000001160f */
[----:B------:R-:W-:Y:S01]  /*d890*/  HADD2 R15, R2, -1032, -1032 ;  /* 0xe408e408020f7430 */ /* 0x000fe20000000000 */
[----:B------:R-:W-:Y:S02]  /*d8a0*/  LOP3.LUT R3, R3, 0x64006400, RZ, 0xfc, !PT ;  /* 0x6400640003037812 */ /* 0x000fe400078efcff */
[----:B------:R-:W-:Y:S01]  /*d8b0*/  LOP3.LUT R14, R11, 0x64006400, RZ, 0xfc, !PT ;  /* 0x640064000b0e7812 */ /* 0x000fe200078efcff */
[----:B------:R-:W-:Y:S01]  /*d8c0*/  HADD2.F32 R11, -RZ, R12.H1_H1 ;  /* 0x3000000cff0b7230 */ /* 0x000fe20000004100 */
[----:B------:R-:W-:Y:S01]  /*d8d0*/  LOP3.LUT R27, R13, 0xf000f0, RZ, 0xc0, !PT ;  /* 0x00f000f00d1b7812 */ /* 0x000fe200078ec0ff */
[----:B------:R-:W-:Y:S01]  /*d8e0*/  HADD2 R17, R3, -1032, -1032 ;  /* 0xe408e40803117430 */ /* 0x000fe20000000000 */
[----:B------:R-:W-:Y:S01]  /*d8f0*/  SHF.R.U32.HI R50, RZ, 0x8, R13 ;  /* 0x00000008ff327819 */ /* 0x000fe2000001160d */
[----:B------:R-:W-:Y:S01]  /*d900*/  HADD2 R29, R14, -1032, -1032 ;  /* 0xe408e4080e1d7430 */ /* 0x000fe20000000000 */
[----:B------:R-:W0:Y:S01]  /*d910*/  LDS.64 R12, [UR4+0x38] ;  /* 0x00003804ff0c7984 */ /* 0x000e220008000a00 */
[----:B------:R-:W-:Y:S01]  /*d920*/  LOP3.LUT R25, R4, 0x64006400, RZ, 0xfc, !PT ;  /* 0x6400640004197812 */ /* 0x000fe200078efcff */
[--C-:B------:R-:W-:Y:S01]  /*d930*/  HADD2.F32 R2, -RZ, R15.reuse.H0_H0 ;  /* 0x2000000fff027230 */ /* 0x100fe20000004100 */
[----:B------:R-:W-:Y:S01]  /*d940*/  LOP3.LUT R27, R27, 0x64006400, RZ, 0xfc, !PT ;  /* 0x640064001b1b7812 */ /* 0x000fe200078efcff */
[----:B------:R-:W-:-:S02]  /*d950*/  HADD2.F32 R14, -RZ, R15.H1_H1 ;  /* 0x3000000fff0e7230 */ /* 0x000fc40000004100 */
[----:B------:R-:W-:Y:S02]  /*d960*/  HADD2.F32 R3, -RZ, R17.H0_H0 ;  /* 0x20000011ff037230 */ /* 0x000fe40000004100 */
[-C--:B------:R-:W-:Y:S02]  /*d970*/  HFMA2 R31, R25, R6.reuse.H0_H0, -72, -72 ;  /* 0xd480d480191f7431 */ /* 0x080fe40000040006 */
[----:B------:R-:W-:Y:S02]  /*d980*/  HADD2.F32 R4, -RZ, R29.H0_H0 ;  /* 0x2000001dff047230 */ /* 0x000fe40000004100 */
[C---:B------:R-:W-:Y:S01]  /*d990*/  FFMA.FTZ R25, R5.reuse, R2, RZ ;  /* 0x0000000205197223 */ /* 0x040fe200000100ff */
[----:B------:R-:W-:Y:S02]  /*d9a0*/  HADD2.F32 R15, -RZ, R17.H1_H1 ;  /* 0x30000011ff0f7230 */ /* 0x000fe40000004100 */
[C---:B------:R-:W-:Y:S01]  /*d9b0*/  FFMA.FTZ R48, R5.reuse, R3, RZ ;  /* 0x0000000305307223 */ /* 0x040fe200000100ff */
[----:B------:R-:W-:Y:S01]  /*d9c0*/  HADD2.F32 R17, -RZ, R29.H1_H1 ;  /* 0x3000001dff117230 */ /* 0x000fe20000004100 */
[----:B------:R-:W-:Y:S01]  /*d9d0*/  LOP3.LUT R29, R28, 0x64006400, RZ, 0xfc, !PT ;  /* 0x640064001c1d7812 */ /* 0x000fe200078efcff */
[----:B------:R-:W-:Y:S01]  /*d9e0*/  FFMA.FTZ R28, R0, R5, RZ ;  /* 0x00000005001c7223 */ /* 0x000fe200000100ff */
[----:B------:R-:W-:Y:S01]  /*d9f0*/  FFMA.FTZ R52, R5, R4, RZ ;  /* 0x0000000405347223 */ /* 0x000fe200000100ff */
[----:B------:R-:W-:Y:S01]  /*da00*/  FFMA.FTZ R46, R34, R14, R25 ;  /* 0x0000000e222e7223 */ /* 0x000fe20000010019 */
        /* <DEDUP_REMOVED lines=12> */
[--C-:B------:R-:W-:Y:S02]  /*dad0*/  HADD2.F32 R30, -RZ, R34.reuse.H0_H0 ;  /* 0x20000022ff1e7230 */ /* 0x100fe40000004100 */
[----:B------:R-:W-:Y:S02]  /*dae0*/  HADD2.F32 R31, -RZ, R34.H1_H1 ;  /* 0x30000022ff1f7230 */ /* 0x000fe40000004100 */
[--C-:B------:R-:W-:Y:S02]  /*daf0*/  HADD2.F32 R34, -RZ, R25.reuse.H0_H0 ;  /* 0x20000019ff227230 */ /* 0x100fe40000004100 */
[----:B------:R-:W-:Y:S02]  /*db00*/  HADD2.F32 R35, -RZ, R25.H1_H1 ;  /* 0x30000019ff237230 */ /* 0x000fe40000004100 */
[C---:B------:R-:W-:Y:S01]  /*db10*/  FFMA.FTZ R25, R41.reuse, R28, R46 ;  /* 0x0000001c29197223 */ /* 0x040fe2000001002e */
        /* <DEDUP_REMOVED lines=23> */
[----:B------:R-:W-:Y:S02]  /*dc90*/  HADD2 R56, R41, -1032, -1032 ;  /* 0xe408e40829387430 */ /* 0x000fe40000000000 */
[----:B------:R-:W-:Y:S01]  /*dca0*/  HADD2.F32 R41, -RZ, R12.H0_H0 ;  /* 0x2000000cff297230 */ /* 0x000fe20000004100 */
[----:B------:R-:W-:Y:S01]  /*dcb0*/  LOP3.LUT R51, R51, 0x64006400, RZ, 0xfc, !PT ;  /* 0x6400640033337812 */ /* 0x000fe200078efcff */
[----:B------:R-:W-:-:S02]  /*dcc0*/  HADD2.F32 R43, -RZ, R60.H0_H0 ;  /* 0x2000003cff2b7230 */ /* 0x000fc40000004100 */
[--C-:B------:R-:W-:Y:S02]  /*dcd0*/  HADD2.F32 R40, -RZ, R25.reuse.H0_H0 ;  /* 0x20000019ff287230 */ /* 0x100fe40000004100 */
[C---:B------:R-:W-:Y:S01]  /*dce0*/  FFMA.FTZ R52, R46.reuse, R41, R57 ;  /* 0x000000292e347223 */ /* 0x040fe20000010039 */
[----:B------:R-:W-:Y:S02]  /*dcf0*/  HADD2.F32 R42, -RZ, R56.H0_H0 ;  /* 0x20000038ff2a7230 */ /* 0x000fe40000004100 */
[----:B------:R-:W-:Y:S01]  /*dd00*/  FFMA.FTZ R57, R46, R43, R48 ;  /* 0x0000002b2e397223 */ /* 0x000fe20000010030 */
[----:B------:R-:W-:Y:S01]  /*dd10*/  HADD2.F32 R48, -RZ, R12.H1_H1 ;  /* 0x3000000cff307230 */ /* 0x000fe20000004100 */
[----:B------:R-:W-:Y:S01]  /*dd20*/  LOP3.LUT R12, R49, 0xf000f0, RZ, 0xc0, !PT ;  /* 0x00f000f0310c7812 */ /* 0x000fe200078ec0ff */
[----:B------:R-:W-:Y:S01]  /*dd30*/  FFMA.FTZ R53, R40, R46, R53 ;  /* 0x0000002e28357223 */ /* 0x000fe20000010035 */
[----:B------:R-:W-:Y:S01]  /*dd40*/  FFMA.FTZ R54, R46, R42, R61 ;  /* 0x0000002a2e367223 */ /* 0x000fe2000001003d */
[----:B------:R-:W-:Y:S01]  /*dd50*/  HADD2.F32 R46, -RZ, R25.H1_H1 ;  /* 0x30000019ff2e7230 */ /* 0x000fe20000004100 */
[----:B------:R-:W-:Y:S01]  /*dd60*/  LOP3.LUT R25, R50, 0xf000f0, RZ, 0xc0, !PT ;  /* 0x00f000f032197812 */ /* 0x000fe200078ec0ff */
[----:B------:R-:W-:Y:S01]  /*dd70*/  HADD2.F32 R49, -RZ, R56.H1_H1 ;  /* 0x30000038ff317230 */ /* 0x000fe20000004100 */
[----:B------:R-:W-:Y:S01]  /*dd80*/  LOP3.LUT R13, R12, 0x64006400, RZ, 0xfc, !PT ;  /* 0x640064000c0d7812 */ /* 0x000fe200078efcff */
[----:B------:R-:W-:Y:S01]  /*dd90*/  HADD2.F32 R50, -RZ, R60.H1_H1 ;  /* 0x3000003cff327230 */ /* 0x000fe20000004100 */
[----:B------:R-:W-:Y:S01]  /*dda0*/  LOP3.LUT R25, R25, 0x64006400, RZ, 0xfc, !PT ;  /* 0x6400640019197812 */ /* 0x000fe200078efcff */
[C---:B------:R-:W-:Y:S01]  /*ddb0*/  FFMA.FTZ R60, R55.reuse, R48, R52 ;  /* 0x00000030373c7223 */ /* 0x040fe20000010034 */
[----:B------:R-:W-:Y:S01]  /*ddc0*/  FFMA.FTZ R61, R55, R49, R54 ;  /* 0x00000031373d7223 */ /* 0x000fe20000010036 */
[-C--:B------:R-:W-:Y:S01]  /*ddd0*/  HFMA2 R56, R13, R6.reuse.H0_H0, -72, -72 ;  /* 0xd480d4800d387431 */ /* 0x080fe20000040006 */
[----:B------:R-:W-:Y:S01]  /*dde0*/  LOP3.LUT R13, R24, 0x64006400, RZ, 0xfc, !PT ;  /* 0x64006400180d7812 */ /* 0x000fe200078efcff */
[----:B------:R-:W-:-:S02]  /*ddf0*/  HFMA2 R25, R25, R6.H0_H0, -72, -72 ;  /* 0xd480d48019197431 */ /* 0x000fc40000040006 */
[----:B------:R-:W-:Y:S01]  /*de00*/  FFMA.FTZ R12, R46, R55, R53 ;  /* 0x000000372e0c7223 */ /* 0x000fe20000010035 */
[-C--:B------:R-:W-:Y:S02]  /*de10*/  HFMA2 R24, R51, R6.reuse.H0_H0, -72, -72 ;  /* 0xd480d48033187431 */ /* 0x080fe40000040006 */
[--C-:B------:R-:W-:Y:S02]  /*de20*/  HADD2.F32 R51, -RZ, R56.reuse.H0_H0 ;  /* 0x20000038ff337230 */ /* 0x100fe40000004100 */
[----:B------:R-:W-:Y:S02]  /*de30*/  HFMA2 R6, R13, R6.H0_H0, -72, -72 ;  /* 0xd480d4800d067431 */ /* 0x000fe40000040006 */
[----:B------:R-:W-:Y:S02]  /*de40*/  HADD2.F32 R54, -RZ, R25.H0_H0 ;  /* 0x20000019ff367230 */ /* 0x000fe40000004100 */
[----:B------:R-:W-:Y:S01]  /*de50*/  FFMA.FTZ R62, R55, R50, R57 ;  /* 0x00000032373e7223 */ /* 0x000fe20000010039 */
[----:B------:R-:W-:-:S02]  /*de60*/  HADD2.F32 R52, -RZ, R56.H1_H1 ;  /* 0x30000038ff347230 */ /* 0x000fc40000004100 */
[----:B------:R-:W-:Y:S01]  /*de70*/  FFMA.FTZ R13, R51, R59, R12 ;  /* 0x0000003b330d7223 */ /* 0x000fe2000001000c */
[----:B------:R-:W-:Y:S02]  /*de80*/  HADD2.F32 R56, -RZ, R24.H0_H0 ;  /* 0x20000018ff387230 */ /* 0x000fe40000004100 */
        /* <DEDUP_REMOVED lines=190> */
.L_x_419:
[----:B------:R-:W0:Y:S01]  /*ea70*/  LDC R27, c[0x0][0x23c] ;  /* 0x00008f00ff1b7b82 */ /* 0x000e220000000800 */
[----:B------:R-:W-:Y:S01]  /*ea80*/  IADD3 R47, R47, 0x20, RZ ;  /* 0x000000202f2f7810 */ /* 0x000fe20007ffe0ff */
[----:B------:R-:W-:-:S03]  /*ea90*/  UIADD3 UR4, UR4, 0x40, URZ ;  /* 0x0000004004047890 */ /* 0x000fc6000fffe03f */
[C---:B------:R-:W-:Y:S02]  /*eaa0*/  ISETP.GE.AND P0, PT, R47.reuse, UR5, PT ;  /* 0x000000052f007c0c */ /* 0x040fe4000bf06270 */
[----:B------:R-:W-:Y:S01]  /*eab0*/  ISETP.LT.AND P2, PT, R47, R45, PT ;  /* 0x0000002d2f00720c */ /* 0x000fe20003f41270 */
[----:B0-----:R-:W-:-:S12]  /*eac0*/  IMAD.WIDE R32, R27, 0x10, R32 ;  /* 0x000000101b207825 */ /* 0x001fd800078e0220 */
[----:B------:R-:W-:Y:S05]  /*ead0*/  @!P0 BRA P2, `(.L_x_423) ;  /* 0xffffffb0005c8947 */ /* 0x000fea000103ffff */
.L_x_418:
        /* <DEDUP_REMOVED lines=17> */
.L_x_427:
[----:B------:R-:W0:Y:S02]  /*ebf0*/  LDS R2, [R0] ;  /* 0x0000000000027984 */ /* 0x000e240000000800 */
[----:B0-----:R-:W-:-:S10]  /*ec00*/  HFMA2.MMA R3, R2, 1, 1, R25 ;  /* 0x3c003c0002037835 */ /* 0x001fd40000000019 */
[----:B------:R-:W0:Y:S02]  /*ec10*/  ATOMS.CAST.SPIN R3, [R0], R2, R3 ;  /* 0x000000020003738d */ /* 0x000e240001800003 */
[----:B0-----:R-:W-:-:S13]  /*ec20*/  ISETP.EQ.U32.AND P0, PT, R3, 0x1, PT ;  /* 0x000000010300780c */ /* 0x001fda0003f02070 */
[----:B------:R-:W-:Y:S05]  /*ec30*/  @!P0 BRA `(.L_x_427) ;  /* 0xfffffffc00ec8947 */ /* 0x000fea000383ffff */
[----:B------:R-:W-:Y:S05]  /*ec40*/  BRA `(.L_x_425) ;  /* 0x00000000000c7947 */ /* 0x000fea0003800000 */
.L_x_426:
[----:B------:R-:W2:Y:S02]  /*ec50*/  LD.E R0, desc[UR6][R4.64] ;  /* 0x0000000604007980 */ /* 0x000ea4000c101900 */
[----:B--2---:R-:W-:-:S05]  /*ec60*/  IADD3 R3, R25, R0, RZ ;  /* 0x0000000019037210 */ /* 0x004fca0007ffe0ff */
[----:B------:R0:W-:Y:S02]  /*ec70*/  ST.E desc[UR6][R4.64], R3 ;  /* 0x0000000304007985 */ /* 0x0001e4000c101906 */
.L_x_425:
[----:B------:R-:W-:Y:S05]  /*ec80*/  BSYNC B0 ;  /* 0x0000000000007941 */ /* 0x000fea0003800000 */
.L_x_424:
[----:B------:R1:W-:Y:S01]  /*ec90*/  ATOM.E.ADD.F16x2.RN.STRONG.GPU P0, RZ, desc[UR6][R4.64+0x4], R24 ;  /* 0x0000041804ff79a2 */ /* 0x0003e2000810e1c6 */
[----:B------:R-:W-:Y:S04]  /*eca0*/  BSSY B0, `(.L_x_428) ;  /* 0x000000f000007945 */ /* 0x000fe80003800000 */
[----:B-1----:R-:W-:Y:S05]  /*ecb0*/  @P0 BRA `(.L_x_429) ;  /* 0x0000000000340947 */ /* 0x002fea0003800000 */
[----:B------:R-:W1:Y:S02]  /*ecc0*/  QSPC.E.S P0, RZ, [R4+0x4] ;  /* 0x0000040004ff73aa */ /* 0x000e640000000500 */
[----:B-1----:R-:W-:Y:S05]  /*ecd0*/  @!P0 BRA `(.L_x_430) ;  /* 0x0000000000208947 */ /* 0x002fea0003800000 */
[----:B------:R-:W-:-:S04]  /*ece0*/  MOV R2, R4 ;  /* 0x0000000400027202 */ /* 0x000fc80000000f00 */
[----:B------:R-:W-:-:S07]  /*ecf0*/  MOV R0, R2 ;  /* 0x0000000200007202 */ /* 0x000fce0000000f00 */
.L_x_431:
[----:B------:R-:W0:Y:S02]  /*ed00*/  LDS R2, [R0+0x4] ;  /* 0x0000040000027984 */ /* 0x000e240000000800 */
[----:B0-----:R-:W-:-:S06]  /*ed10*/  HADD2 R3, R2, R24 ;  /* 0x0000001802037230 */ /* 0x001fcc0000000000 */
[----:B------:R-:W0:Y:S02]  /*ed20*/  ATOMS.CAST.SPIN R3, [R0+0x4], R2, R3 ;  /* 0x000004020003738d */ /* 0x000e240001800003 */
[----:B0-----:R-:W-:-:S13]  /*ed30*/  ISETP.EQ.U32.AND P0, PT, R3, 0x1, PT ;  /* 0x000000010300780c */ /* 0x001fda0003f02070 */
[----:B------:R-:W-:Y:S05]  /*ed40*/  @!P0 BRA `(.L_x_431) ;  /* 0xfffffffc00ec8947 */ /* 0x000fea000383ffff */
[----:B------:R-:W-:Y:S05]  /*ed50*/  BRA `(.L_x_429) ;  /* 0x00000000000c7947 */ /* 0x000fea0003800000 */
.L_x_430:
[----:B------:R-:W0:Y:S02]  /*ed60*/  LD.E R0, desc[UR6][R4.64+0x4] ;  /* 0x0000040604007980 */ /* 0x000e24000c101900 */
[----:B0-----:R-:W-:-:S05]  /*ed70*/  IADD3 R3, R24, R0, RZ ;  /* 0x0000000018037210 */ /* 0x001fca0007ffe0ff */
[----:B------:R1:W-:Y:S02]  /*ed80*/  ST.E desc[UR6][R4.64+0x4], R3 ;  /* 0x0000040304007985 */ /* 0x0003e4000c101906 */
.L_x_429:
[----:B------:R-:W-:Y:S05]  /*ed90*/  BSYNC B0 ;  /* 0x0000000000007941 */ /* 0x000fea0003800000 */
.L_x_428:
        /* <DEDUP_REMOVED lines=10> */
.L_x_435:
[----:B------:R-:W0:Y:S02]  /*ee40*/  LDS R2, [R0] ;  /* 0x0000000000027984 */ /* 0x000e240000000800 */
[----:B0-----:R-:W-:-:S10]  /*ee50*/  HFMA2.MMA R3, R2, 1, 1, R23 ;  /* 0x3c003c0002037835 */ /* 0x001fd40000000017 */
[----:B------:R-:W0:Y:S02]  /*ee60*/  ATOMS.CAST.SPIN R3, [R0], R2, R3 ;  /* 0x000000020003738d */ /* 0x000e240001800003 */
[----:B0-----:R-:W-:-:S13]  /*ee70*/  ISETP.EQ.U32.AND P0, PT, R3, 0x1, PT ;  /* 0x000000010300780c */ /* 0x001fda0003f02070 */
[----:B------:R-:W-:Y:S05]  /*ee80*/  @!P0 BRA `(.L_x_435) ;  /* 0xfffffffc00ec8947 */ /* 0x000fea000383ffff */
[----:B------:R-:W-:Y:S05]  /*ee90*/  BRA `(.L_x_433) ;  /* 0x00000000000c7947 */ /* 0x000fea0003800000 */
.L_x_434:
[----:B------:R-:W2:Y:S02]  /*eea0*/  LD.E R0, desc[UR6][R4.64] ;  /* 0x0000000604007980 */ /* 0x000ea4000c101900 */
[----:B--2---:R-:W-:-:S05]  /*eeb0*/  IADD3 R3, R23, R0, RZ ;  /* 0x0000000017037210 */ /* 0x004fca0007ffe0ff */
[----:B------:R0:W-:Y:S02]  /*eec0*/  ST.E desc[UR6][R4.64], R3 ;  /* 0x0000000304007985 */ /* 0x0001e4000c101906 */
.L_x_433:
[----:B------:R-:W-:Y:S05]  /*eed0*/  BSYNC B0 ;  /* 0x0000000000007941 */ /* 0x000fea0003800000 */
.L_x_432:
[----:B------:R1:W-:Y:S01]  /*eee0*/  ATOM.E.ADD.F16x2.RN.STRONG.GPU P0, RZ, desc[UR6][R4.64+0x4], R22 ;  /* 0x0000041604ff79a2 */ /* 0x0003e2000810e1c6 */
[----:B------:R-:W-:Y:S04]  /*eef0*/  BSSY B0, `(.L_x_436) ;  /* 0x000000f000007945 */ /* 0x000fe80003800000 */
[----:B-1----:R-:W-:Y:S05]  /*ef00*/  @P0 BRA `(.L_x_437) ;  /* 0x0000000000340947 */ /* 0x002fea0003800000 */
[----:B------:R-:W1:Y:S02]  /*ef10*/  QSPC.E.S P0, RZ, [R4+0x4] ;  /* 0x0000040004ff73aa */ /* 0x000e640000000500 */
[----:B-1----:R-:W-:Y:S05]  /*ef20*/  @!P0 BRA `(.L_x_438) ;  /* 0x0000000000208947 */ /* 0x002fea0003800000 */
[----:B------:R-:W-:-:S04]  /*ef30*/  MOV R2, R4 ;  /* 0x0000000400027202 */ /* 0x000fc80000000f00 */
[----:B------:R-:W-:-:S07]  /*ef40*/  MOV R0, R2 ;  /* 0x0000000200007202 */ /* 0x000fce0000000f00 */
.L_x_439:
[----:B------:R-:W0:Y:S02]  /*ef50*/  LDS R2, [R0+0x4] ;  /* 0x0000040000027984 */ /* 0x000e240000000800 */
[----:B0-----:R-:W-:-:S06]  /*ef60*/  HADD2 R3, R2, R22 ;  /* 0x0000001602037230 */ /* 0x001fcc0000000000 */
[----:B------:R-:W0:Y:S02]  /*ef70*/  ATOMS.CAST.SPIN R3, [R0+0x4], R2, R3 ;  /* 0x000004020003738d */ /* 0x000e240001800003 */
[----:B0-----:R-:W-:-:S13]  /*ef80*/  ISETP.EQ.U32.AND P0, PT, R3, 0x1, PT ;  /* 0x000000010300780c */ /* 0x001fda0003f02070 */
[----:B------:R-:W-:Y:S05]  /*ef90*/  @!P0 BRA `(.L_x_439) ;  /* 0xfffffffc00ec8947 */ /* 0x000fea000383ffff */
[----:B------:R-:W-:Y:S05]  /*efa0*/  BRA `(.L_x_437) ;  /* 0x00000000000c7947 */ /* 0x000fea0003800000 */
.L_x_438:
[----:B------:R-:W0:Y:S02]  /*efb0*/  LD.E R0, desc[UR6][R4.64+0x4] ;  /* 0x0000040604007980 */ /* 0x000e24000c101900 */
[----:B0-----:R-:W-:-:S05]  /*efc0*/  IADD3 R3, R22, R0, RZ ;  /* 0x0000000016037210 */ /* 0x001fca0007ffe0ff */
[----:B------:R1:W-:Y:S02]  /*efd0*/  ST.E desc[UR6][R4.64+0x4], R3 ;  /* 0x0000040304007985 */ /* 0x0003e4000c101906 */
.L_x_437:
[----:B------:R-:W-:Y:S05]  /*efe0*/  BSYNC B0 ;  /* 0x0000000000007941 */ /* 0x000fea0003800000 */
.L_x_436:
        /* <DEDUP_REMOVED lines=10> */
.L_x_443:
[----:B------:R-:W0:Y:S02]  /*f090*/  LDS R2, [R0] ;  /* 0x0000000000027984 */ /* 0x000e240000000800 */
[----:B0-----:R-:W-:-:S10]  /*f0a0*/  HFMA2.MMA R3, R2, 1, 1, R21 ;  /* 0x3c003c0002037835 */ /* 0x001fd40000000015 */
[----:B------:R-:W0:Y:S02]  /*f0b0*/  ATOMS.CAST.SPIN R3, [R0], R2, R3 ;  /* 0x000000020003738d */ /* 0x000e240001800003 */
[----:B0-----:R-:W-:-:S13]  /*f0c0*/  ISETP.EQ.U32.AND P0, PT, R3, 0x1, PT ;  /* 0x000000010300780c */ /* 0x001fda0003f02070 */
[----:B------:R-:W-:Y:S05]  /*f0d0*/  @!P0 BRA `(.L_x_443) ;  /* 0xfffffffc00ec8947 */ /* 0x000fea000383ffff */
[----:B------:R-:W-:Y:S05]  /*f0e0*/  BRA `(.L_x_441) ;  /* 0x00000000000c7947 */ /* 0x000fea0003800000 */
.L_x_442:
[----:B------:R-:W2:Y:S02]  /*f0f0*/  LD.E R0, desc[UR6][R4.64] ;  /* 0x0000000604007980 */ /* 0x000ea4000c101900 */
[----:B--2---:R-:W-:-:S05]  /*f100*/  IADD3 R3, R21, R0, RZ ;  /* 0x0000000015037210 */ /* 0x004fca0007ffe0ff */
[----:B------:R0:W-:Y:S02]  /*f110*/  ST.E desc[UR6][R4.64], R3 ;  /* 0x0000000304007985 */ /* 0x0001e4000c101906 */
.L_x_441:
[----:B------:R-:W-:Y:S05]  /*f120*/  BSYNC B0 ;  /* 0x0000000000007941 */ /* 0x000fea0003800000 */
.L_x_440:
[----:B------:R1:W-:Y:S01]  /*f130*/  ATOM.E.ADD.F16x2.RN.STRONG.GPU P0, RZ, desc[UR6][R4.64+0x4], R20 ;  /* 0x0000041404ff79a2 */ /* 0x0003e2000810e1c6 */
[----:B------:R-:W-:Y:S04]  /*f140*/  BSSY B0, `(.L_x_444) ;  /* 0x000000f000007945 */ /* 0x000fe80003800000 */
[----:B-1----:R-:W-:Y:S05]  /*f150*/  @P0 BRA `(.L_x_445) ;  /* 0x0000000000340947 */ /* 0x002fea0003800000 */
[----:B------:R-:W1:Y:S02]  /*f160*/  QSPC.E.S P0, RZ, [R4+0x4] ;  /* 0x0000040004ff73aa */ /* 0x000e640000000500 */
[----:B-1----:R-:W-:Y:S05]  /*f170*/  @!P0 BRA `(.L_x_446) ;  /* 0x0000000000208947 */ /* 0x002fea0003800000 */
[----:B------:R-:W-:-:S04]  /*f180*/  MOV R2, R4 ;  /* 0x0000000400027202 */ /* 0x000fc80000000f00 */
[----:B------:R-:W-:-:S07]  /*f190*/  MOV R0, R2 ;  /* 0x0000000200007202 */ /* 0x000fce0000000f00 */
.L_x_447:
[----:B------:R-:W0:Y:S02]  /*f1a0*/  LDS R2, [R0+0x4] ;  /* 0x0000040000027984 */ /* 0x000e240000000800 */
[----:B0-----:R-:W-:-:S06]  /*f1b0*/  HADD2 R3, R2, R20 ;  /* 0x0000001402037230 */ /* 0x001fcc0000000000 */
[----:B------:R-:W0:Y:S02]  /*f1c0*/  ATOMS.CAST.SPIN R3, [R0+0x4], R2, R3 ;  /* 0x000004020003738d */ /* 0x000e240001800003 */
[----:B0-----:R-:W-:-:S13]  /*f1d0*/  ISETP.EQ.U32.AND P0, PT, R3, 0x1, PT ;  /* 0x000000010300780c */ /* 0x001fda0003f02070 */
[----:B------:R-:W-:Y:S05]  /*f1e0*/  @!P0 BRA `(.L_x_447) ;  /* 0xfffffffc00ec8947 */ /* 0x000fea000383ffff */
[----:B------:R-:W-:Y:S05]  /*f1f0*/  BRA `(.L_x_445) ;  /* 0x00000000000c7947 */ /* 0x000fea0003800000 */
.L_x_446:
[----:B------:R-:W0:Y:S02]  /*f200*/  LD.E R0, desc[UR6][R4.64+0x4] ;  /* 0x0000040604007980 */ /* 0x000e24000c101900 */
[----:B0-----:R-:W-:-:S05]  /*f210*/  IADD3 R3, R20, R0, RZ ;  /* 0x0000000014037210 */ /* 0x001fca0007ffe0ff */
[----:B------:R1:W-:Y:S02]  /*f220*/  ST.E desc[UR6][R4.64+0x4], R3 ;  /* 0x0000040304007985 */ /* 0x0003e4000c101906 */
.L_x_445:
[----:B------:R-:W-:Y:S05]  /*f230*/  BSYNC B0 ;  /* 0x0000000000007941 */ /* 0x000fea0003800000 */
.L_x_444:
        /* <DEDUP_REMOVED lines=10> */
.L_x_451:
[----:B------:R-:W0:Y:S02]  /*f2e0*/  LDS R2, [R0] ;  /* 0x0000000000027984 */ /* 0x000e240000000800 */
[----:B0-----:R-:W-:-:S10]  /*f2f0*/  HFMA2.MMA R3, R2, 1, 1, R19 ;  /* 0x3c003c0002037835 */ /* 0x001fd40000000013 */
[----:B------:R-:W0:Y:S02]  /*f300*/  ATOMS.CAST.SPIN R3, [R0], R2, R3 ;  /* 0x000000020003738d */ /* 0x000e240001800003 */
[----:B0-----:R-:W-:-:S13]  /*f310*/  ISETP.EQ.U32.AND P0, PT, R3, 0x1, PT ;  /* 0x000000010300780c */ /* 0x001fda0003f02070 */
[----:B------:R-:W-:Y:S05]  /*f320*/  @!P0 BRA `(.L_x_451) ;  /* 0xfffffffc00ec8947 */ /* 0x000fea000383ffff */
[----:B------:R-:W-:Y:S05]  /*f330*/  BRA `(.L_x_449) ;  /* 0x00000000000c7947 */ /* 0x000fea0003800000 */
.L_x_450:
[----:B------:R-:W2:Y:S02]  /*f340*/  LD.E R0, desc[UR6][R4.64] ;  /* 0x0000000604007980 */ /* 0x000ea4000c101900 */
[----:B--2---:R-:W-:-:S05]  /*f350*/  IADD3 R3, R19, R0, RZ ;  /* 0x0000000013037210 */ /* 0x004fca0007ffe0ff */
[----:B------:R0:W-:Y:S02]  /*f360*/  ST.E desc[UR6][R4.64], R3 ;  /* 0x0000000304007985 */ /* 0x0001e4000c101906 */
.L_x_449:
[----:B------:R-:W-:Y:S05]  /*f370*/  BSYNC B0 ;  /* 0x0000000000007941 */ /* 0x000fea0003800000 */
.L_x_448:
[----:B------:R1:W-:Y:S02]  /*f380*/  ATOM.E.ADD.F16x2.RN.STRONG.GPU P0, RZ, desc[UR6][R4.64+0x4], R18 ;  /* 0x0000041204ff79a2 */ /* 0x0003e4000810e1c6 */
[----:B-1----:R-:W-:Y:S05]  /*f390*/  @P0 EXIT ;  /* 0x000000000000094d */ /* 0x002fea0003800000 */
[----:B------:R-:W1:Y:S02]  /*f3a0*/  QSPC.E.S P0, RZ, [R4+0x4] ;  /* 0x0000040004ff73aa */ /* 0x000e640000000500 */
[----:B-1----:R-:W-:Y:S05]  /*f3b0*/  @!P0 BRA `(.L_x_452) ;  /* 0x0000000000208947 */ /* 0x002fea0003800000 */
[----:B------:R-:W-:-:S04]  /*f3c0*/  MOV R2, R4 ;  /* 0x0000000400027202 */ /* 0x000fc80000000f00 */
[----:B------:R-:W-:-:S07]  /*f3d0*/  MOV R0, R2 ;  /* 0x0000000200007202 */ /* 0x000fce0000000f00 */
.L_x_453:
[----:B------:R-:W0:Y:S02]  /*f3e0*/  LDS R2, [R0+0x4] ;  /* 0x0000040000027984 */ /* 0x000e240000000800 */
[----:B0-----:R-:W-:-:S06]  /*f3f0*/  HADD2 R3, R2, R18 ;  /* 0x0000001202037230 */ /* 0x001fcc0000000000 */
[----:B------:R-:W0:Y:S02]  /*f400*/  ATOMS.CAST.SPIN R3, [R0+0x4], R2, R3 ;  /* 0x000004020003738d */ /* 0x000e240001800003 */
[----:B0-----:R-:W-:-:S13]  /*f410*/  ISETP.EQ.U32.AND P0, PT, R3, 0x1, PT ;  /* 0x000000010300780c */ /* 0x001fda0003f02070 */
[----:B------:R-:W-:Y:S05]  /*f420*/  @!P0 BRA `(.L_x_453) ;  /* 0xfffffffc00ec8947 */ /* 0x000fea000383ffff */
[----:B------:R-:W-:Y:S05]  /*f430*/  EXIT ;  /* 0x000000000000794d */ /* 0x000fea0003800000 */
.L_x_452:
[----:B------:R-:W0:Y:S02]  /*f440*/  LD.E R0, desc[UR6][R4.64+0x4] ;  /* 0x0000040604007980 */ /* 0x000e24000c101900 */
[----:B0-----:R-:W-:-:S05]  /*f450*/  IADD3 R3, R18, R0, RZ ;  /* 0x0000000012037210 */ /* 0x001fca0007ffe0ff */
[----:B------:R-:W-:Y:S01]  /*f460*/  ST.E desc[UR6][R4.64+0x4], R3 ;  /* 0x0000040304007985 */ /* 0x000fe2000c101906 */
[----:B------:R-:W-:Y:S05]  /*f470*/  EXIT ;  /* 0x000000000000794d */ /* 0x000fea0003800000 */
.L_x_454:
        /* <DEDUP_REMOVED lines=16> */
.L_x_4161:


//--------------------- .text._Z23gemm_half_q_half_kernelILi4ELi140ELb0ELb0ELi64EEvPK6__halfPKjS4_S2_PS0_iiiiPKtS7_iiiiiibS2_i --------------------------
	.section	.text._Z23gemm_half_q_half_kernelILi4ELi140ELb0ELb0ELi64EEvPK6__halfPKjS4_S2_PS0_iiiiPKtS7_iiiiiibS2_i,"ax",@progbits
	.align	128
        .global         _Z23gemm_half_q_half_kernelILi4ELi140ELb0ELb0ELi64EEvPK6__halfPKjS4_S2_PS0_iiiiPKtS7_iiiiiibS2_i
        .type           _Z23gemm_half_q_half_kernelILi4ELi140ELb0ELb0ELi64EEvPK6__halfPKjS4_S2_PS0_iiiiPKtS7_iiiiiibS2_i,@function
        .size           _Z23gemm_half_q_half_kernelILi4ELi140ELb0ELb0ELi64EEvPK6__halfPKjS4_S2_PS0_iiiiPKtS7_iiiiiibS2_i,(.L_x_4162 - _Z23gemm_half_q_half_kernelILi4ELi140ELb0ELb0ELi64EEvPK6__halfPKjS4_S2_PS0_iiiiPKtS7_iiiiiibS2_i)
        .other          _Z23gemm_half_q_half_kernelILi4ELi140ELb0ELb0ELi64EEvPK6__halfPKjS4_S2_PS0_iiiiPKtS7_iiiiiibS2_i,@"STO_CUDA_ENTRY STV_DEFAULT"
_Z23gemm_half_q_half_kernelILi4ELi140ELb0ELb0ELi64EEvPK6__halfPKjS4_S2_PS0_iiiiPKtS7_iiiiiibS2_i:
.text._Z23gemm_half_q_half_kernelILi4ELi140ELb0ELb0ELi64EEvPK6__halfPKjS4_S2_PS0_iiiiPKtS7_iiiiiibS2_i:
        /* <DEDUP_REMOVED lines=38> */
.L_x_459:
        /* <DEDUP_REMOVED lines=37> */
.L_x_458:
        /* <DEDUP_REMOVED lines=24> */
.L_x_460:
        /* <DEDUP_REMOVED lines=14> */
.L_x_457:
        /* <DEDUP_REMOVED lines=10> */
.L_x_462:
        /* <DEDUP_REMOVED lines=37> */
.L_x_461:
        /* <DEDUP_REMOVED lines=24> */
.L_x_463:
        /* <DEDUP_REMOVED lines=13> */
.L_x_456:
[----:B------:R-:W-:Y:S05]  /*0c50*/  BSYNC B0 ;  /* 0x0000000000007941 */ /* 0x000fea0003800000 */
.L_x_455:
        /* <DEDUP_REMOVED lines=17> */
.L_x_466:
        /* <DEDUP_REMOVED lines=19> */
.L_x_465:
        /* <DEDUP_REMOVED lines=14> */
.L_x_467:
[----:B------:R-:W-:-:S13]  /*0f80*/  ISETP.LT.OR P0, PT, R7, R60, P0 ;  /* 0x0000003c0700720c */ /* 0x000fda0000701670 */
[----:B--2---:R-:W2:Y:S01]  /*0f90*/  @P0 LDC.64 R2, c[0x0][0x230] ;  /* 0x00008c00ff020b82 */ /* 0x004ea20000000a00 */
[----:B------:R-:W-:-:S05]  /*0fa0*/  @P0 LEA R0, R0, R7, 0x2 ;  /* 0x0000000700000211 */ /* 0x000fca00078e10ff */
[----:B01----:R-:W-:-:S04]  /*0fb0*/  @P0 IMAD R5, R0, R59, R10 ;  /* 0x0000003b00050224 */ /* 0x003fc800078e020a */
[----:B--2---:R-:W-:-:S05]  /*0fc0*/  @P0 IMAD.WIDE R2, R5, 0x2, R2 ;  /* 0x0000000205020825 */ /* 0x004fca00078e0202 */
[----:B------:R2:W-:Y:S02]  /*0fd0*/  @P0 STG.E.64 desc[UR6][R2.64], RZ ;  /* 0x000000ff02000986 */ /* 0x0005e4000c101b06 */
.L_x_464:
        /* <DEDUP_REMOVED lines=16> */
.L_x_469:
        /* <DEDUP_REMOVED lines=43> */
.L_x_468:
        /* <DEDUP_REMOVED lines=24> */
.L_x_470:
        /* <DEDUP_REMOVED lines=8> */
.L_x_471:
        /* <DEDUP_REMOVED lines=10> */
.L_x_472:
        /* <DEDUP_REMOVED lines=8> */
.L_x_473:
        /* <DEDUP_REMOVED lines=10> */
.L_x_474:
        /* <DEDUP_REMOVED lines=36> */
.L_x_480:
        /* <DEDUP_REMOVED lines=378> */
.L_x_476:
        /* <DEDUP_REMOVED lines=368> */
.L_x_477:
        /* <DEDUP_REMOVED lines=367> */
.L_x_478:
        /* <DEDUP_REMOVED lines=367> */
.L_x_479:
        /* <DEDUP_REMOVED lines=11> */
.L_x_475:
[----:B------:R-:W-:Y:S01]  /*76c0*/  ISETP.GE.AND P0, PT, R63, R61, PT ;  /* 0x0000003d3f00720c */ /* 0x000fe20003f06270 */
[----:B------:R-:W-:-:S03]  /*76d0*/  ULDC UR5, c[0x0][0x264] ;  /* 0x0000990000057ab9 */ /* 0x000fc60000000800 */
[----:B------:R-:W-:Y:S01]  /*76e0*/  ISETP.GE.OR P0, PT, R63, UR5, P0 ;  /* 0x000000053f007c0c */ /* 0x000fe20008706670 */
[----:B------:R-:W-:-:S12]  /*76f0*/  ULDC UR5, c[0x0][0x264] ;  /* 0x0000990000057ab9 */ /* 0x000fd80000000800 */
[----:B------:R-:W-:Y:S05]  /*7700*/  @P0 BRA `(.L_x_481) ;  /* 0x0000004c00a40947 */ /* 0x000fea0003800000 */
.L_x_486:
        /* <DEDUP_REMOVED lines=22> */
[C---:B--2---:R-:W-:Y:S02]  /*7870*/  LOP3.LUT R0, R12.reuse, 0xf000f, RZ, 0xc0, !PT ;  /* 0x000f000f0c007812 */ /* 0x044fe400078ec0ff */
[----:B------:R-:W-:Y:S02]  /*7880*/  LOP3.LUT R10, R15, 0xf000f, RZ, 0xc0, !PT ;  /* 0x000f000f0f0a7812 */ /* 0x000fe400078ec0ff */
[----:B------:R-:W-:Y:S02]  /*7890*/  LOP3.LUT R4, R12, 0xf000f0, RZ, 0xc0, !PT ;  /* 0x00f000f00c047812 */ /* 0x000fe400078ec0ff */
[----:B------:R-:W-:Y:S02]  /*78a0*/  SHF.R.U32.HI R25, RZ, 0x8, R12 ;  /* 0x00000008ff197819 */ /* 0x000fe4000001160c */
[----:B------:R-:W-:Y:S02]  /*78b0*/  LOP3.LUT R0, R0, 0x64006400, RZ, 0xfc, !PT ;  /* 0x6400640000007812 */ /* 0x000fe400078efcff */
[----:B------:R-:W-:-:S02]  /*78c0*/  LOP3.LUT R12, R10, 0x64006400, RZ, 0xfc, !PT ;  /* 0x640064000a0c7812 */ /* 0x000fc400078efcff */
[----:B------:R-:W-:Y:S01]  /*78d0*/  LOP3.LUT R2, R13, 0xf000f, RZ, 0xc0, !PT ;  /* 0x000f000f0d027812 */ /* 0x000fe200078ec0ff */
[----:B------:R-:W-:Y:S01]  /*78e0*/  HADD2 R11, R0, -1032, -1032 ;  /* 0xe408e408000b7430 */ /* 0x000fe20000000000 */
[----:B------:R-:W-:Y:S01]  /*78f0*/  LOP3.LUT R3, R14, 0xf000f, RZ, 0xc0, !PT ;  /* 0x000f000f0e037812 */ /* 0x000fe200078ec0ff */
[----:B------:R-:W-:Y:S01]  /*7900*/  HADD2 R17, R12, -1032, -1032 ;  /* 0xe408e4080c117430 */ /* 0x000fe20000000000 */
[----:B------:R-:W-:Y:S02]  /*7910*/  LOP3.LUT R2, R2, 0x64006400, RZ, 0xfc, !PT ;  /* 0x6400640002027812 */ /* 0x000fe400078efcff */
[----:B------:R-:W-:Y:S01]  /*7920*/  LOP3.LUT R3, R3, 0x64006400, RZ, 0xfc, !PT ;  /* 0x6400640003037812 */ /* 0x000fe200078efcff */
[--C-:B------:R-:W-:Y:S01]  /*7930*/  HADD2.F32 R0, -RZ, R11.reuse.H0_H0 ;  /* 0x2000000bff007230 */ /* 0x100fe20000004100 */
[----:B0-----:R-:W-:Y:S02]  /*7940*/  LOP3.LUT R19, R14, 0xf000f0, RZ, 0xc0, !PT ;  /* 0x00f000f00e137812 */ /* 0x001fe400078ec0ff */
[----:B------:R-:W-:Y:S01]  /*7950*/  SHF.R.U32.HI R27, RZ, 0x8, R14 ;  /* 0x00000008ff1b7819 */ /* 0x000fe2000001160e */
[----:B------:R-:W-:Y:S01]  /*7960*/  HADD2.F32 R14, -RZ, R11.H1_H1 ;  /* 0x3000000bff0e7230 */ /* 0x000fe20000004100 */
[----:B------:R-:W-:Y:S01]  /*7970*/  LOP3.LUT R21, R15, 0xf000f0, RZ, 0xc0, !PT ;  /* 0x00f000f00f157812 */ /* 0x000fe200078ec0ff */
[----:B------:R-:W-:Y:S01]  /*7980*/  HADD2 R16, R3, -1032, -1032 ;  /* 0xe408e40803107430 */ /* 0x000fe20000000000 */
[----:B------:R-:W-:Y:S01]  /*7990*/  SHF.R.U32.HI R29, RZ, 0x8, R15 ;  /* 0x00000008ff1d7819 */ /* 0x000fe2000001160f */
[----:B------:R-:W-:Y:S01]  /*79a0*/  HADD2 R15, R2, -1032, -1032 ;  /* 0xe408e408020f7430 */ /* 0x000fe20000000000 */
[----:B------:R-:W-:Y:S01]  /*79b0*/  LOP3.LUT R12, R4, 0x64006400, RZ, 0xfc, !PT ;  /* 0x64006400040c7812 */ /* 0x000fe200078efcff */
[----:B------:R-:W0:Y:S01]  /*79c0*/  LDS.64 R10, [UR4+0x8] ;  /* 0x00000804ff0a7984 */ /* 0x000e220008000a00 */
[--C-:B------:R-:W-:Y:S01]  /*79d0*/  HADD2.F32 R4, -RZ, R17.reuse.H0_H0 ;  /* 0x20000011ff047230 */ /* 0x100fe20000004100 */
[----:B------:R-:W-:Y:S01]  /*79e0*/  LOP3.LUT R18, R13, 0xf000f0, RZ, 0xc0, !PT ;  /* 0x00f000f00d127812 */ /* 0x000fe200078ec0ff */
[----:B------:R-:W-:-:S02]  /*79f0*/  HADD2.F32 R17, -RZ, R17.H1_H1 ;  /* 0x30000011ff117230 */ /* 0x000fc40000004100 */
[-C--:B------:R-:W-:Y:S02]  /*7a00*/  HFMA2 R24, R12, R7.reuse.H0_H0, -72, -72 ;  /* 0xd480d4800c187431 */ /* 0x080fe40000040007 */
[--C-:B------:R-:W-:Y:S02]  /*7a10*/  HADD2.F32 R2, -RZ, R15.reuse.H0_H0 ;  /* 0x2000000fff027230 */ /* 0x100fe40000004100 */
[----:B------:R-:W-:Y:S01]  /*7a20*/  FFMA.FTZ R12, R5, R4, RZ ;  /* 0x00000004050c7223 */ /* 0x000fe200000100ff */
[--C-:B------:R-:W-:Y:S01]  /*7a30*/  HADD2.F32 R3, -RZ, R16.reuse.H0_H0 ;  /* 0x20000010ff037230 */ /* 0x100fe20000004100 */
[----:B------:R-:W-:Y:S01]  /*7a40*/  LOP3.LUT R18, R18, 0x64006400, RZ, 0xfc, !PT ;  /* 0x6400640012127812 */ /* 0x000fe200078efcff */
[----:B------:R-:W-:Y:S01]  /*7a50*/  HADD2.F32 R15, -RZ, R15.H1_H1 ;  /* 0x3000000fff0f7230 */ /* 0x000fe20000004100 */
[----:B------:R-:W-:Y:S01]  /*7a60*/  LOP3.LUT R20, R19, 0x64006400, RZ, 0xfc, !PT ;  /* 0x6400640013147812 */ /* 0x000fe200078efcff */
[----:B------:R-:W-:Y:S02]  /*7a70*/  HADD2.F32 R16, -RZ, R16.H1_H1 ;  /* 0x30000010ff107230 */ /* 0x000fe40000004100 */
[----:B------:R-:W-:Y:S01]  /*7a80*/  FFMA.FTZ R32, R22, R17, R12 ;  /* 0x0000001116207223 */ /* 0x000fe2000001000c */
[----:B------:R-:W-:Y:S01]  /*7a90*/  FFMA.FTZ R19, R0, R5, RZ ;  /* 0x0000000500137223 */ /* 0x000fe200000100ff */
[C---:B------:R-:W-:Y:S01]  /*7aa0*/  FFMA.FTZ R23, R5.reuse, R2, RZ ;  /* 0x0000000205177223 */ /* 0x040fe200000100ff */
[----:B------:R-:W-:Y:S01]  /*7ab0*/  FFMA.FTZ R33, R5, R3, RZ ;  /* 0x0000000305217223 */ /* 0x000fe200000100ff */
[----:B------:R-:W-:Y:S01]  /*7ac0*/  LOP3.LUT R12, R21, 0x64006400, RZ, 0xfc, !PT ;  /* 0x64006400150c7812 */ /* 0x000fe200078efcff */
[----:B------:R-:W-:-:S02]  /*7ad0*/  HFMA2 R21, R18, R7.H0_H0, -72, -72 ;  /* 0xd480d48012157431 */ /* 0x000fc40000040007 */
[----:B------:R-:W-:Y:S01]  /*7ae0*/  FFMA.FTZ R26, R14, R22, R19 ;  /* 0x000000160e1a7223 */ /* 0x000fe20000010013 */
[C---:B------:R-:W-:Y:S01]  /*7af0*/  FFMA.FTZ R35, R22.reuse, R15, R23 ;  /* 0x0000000f16237223 */ /* 0x040fe20000010017 */
[----:B------:R-:W-:Y:S01]  /*7b00*/  FFMA.FTZ R30, R22, R16, R33 ;  /* 0x00000010161e7223 */ /* 0x000fe20000010021 */
[-C--:B------:R-:W-:Y:S02]  /*7b10*/  HFMA2 R22, R20, R7.reuse.H0_H0, -72, -72 ;  /* 0xd480d48014167431 */ /* 0x080fe40000040007 */
[----:B------:R-:W-:Y:S02]  /*7b20*/  HADD2.F32 R19, -RZ, R21.H0_H0 ;  /* 0x20000015ff137230 */ /* 0x000fe40000004100 */
[----:B------:R-:W-:Y:S02]  /*7b30*/  HFMA2 R12, R12, R7.H0_H0, -72, -72 ;  /* 0xd480d4800c0c7431 */ /* 0x000fe40000040007 */
[--C-:B------:R-:W-:Y:S01]  /*7b40*/  HADD2.F32 R5, -RZ, R24.reuse.H0_H0 ;  /* 0x20000018ff057230 */ /* 0x100fe20000004100 */
[----:B------:R-:W-:Y:S01]  /*7b50*/  SHF.R.U32.HI R13, RZ, 0x8, R13 ;  /* 0x00000008ff0d7819 */ /* 0x000fe2000001160d */
[----:B------:R-:W-:-:S02]  /*7b60*/  HADD2.F32 R18, -RZ, R24.H1_H1 ;  /* 0x30000018ff127230 */ /* 0x000fc40000004100 */
[----:B------:R-:W-:Y:S02]  /*7b70*/  HADD2.F32 R20, -RZ, R21.H1_H1 ;  /* 0x30000015ff147230 */ /* 0x000fe40000004100 */
[----:B------:R-:W-:Y:S01]  /*7b80*/  FFMA.FTZ R33, R5, R28, R26 ;  /* 0x0000001c05217223 */ /* 0x000fe2000001001a */
[----:B------:R-:W-:Y:S01]  /*7b90*/  HADD2.F32 R21, -RZ, R22.H0_H0 ;  /* 0x20000016ff157230 */ /* 0x000fe20000004100 */
[C---:B------:R-:W-:Y:S01]  /*7ba0*/  LOP3.LUT R26, R13.reuse, 0xf000f, RZ, 0xc0, !PT ;  /* 0x000f000f0d1a7812 */ /* 0x040fe200078ec0ff */
[--C-:B------:R-:W-:Y:S01]  /*7bb0*/  HADD2.F32 R23, -RZ, R12.reuse.H0_H0 ;  /* 0x2000000cff177230 */ /* 0x100fe20000004100 */
[----:B------:R-:W-:Y:S01]  /*7bc0*/  LOP3.LUT R13, R13, 0xf000f0, RZ, 0xc0, !PT ;  /* 0x00f000f00d0d7812 */ /* 0x000fe200078ec0ff */
[----:B------:R-:W-:Y:S02]  /*7bd0*/  HADD2.F32 R24, -RZ, R12.H1_H1 ;  /* 0x3000000cff187230 */ /* 0x000fe40000004100 */
[C---:B------:R-:W-:Y:S01]  /*7be0*/  FFMA.FTZ R12, R28.reuse, R19, R35 ;  /* 0x000000131c0c7223 */ /* 0x040fe20000010023 */
[C---:B------:R-:W-:Y:S01]  /*7bf0*/  FFMA.FTZ R35, R28.reuse, R21, R30 ;  /* 0x000000151c237223 */ /* 0x040fe2000001001e */
[----:B------:R-:W-:Y:S01]  /*7c00*/  FFMA.FTZ R37, R28, R23, R32 ;  /* 0x000000171c257223 */ /* 0x000fe20000010020 */
[----:B------:R-:W-:Y:S01]  /*7c10*/  LOP3.LUT R28, R27, 0xf000f, RZ, 0xc0, !PT ;  /* 0x000f000f1b1c7812 */ /* 0x000fe200078ec0ff */
[----:B------:R-:W-:Y:S01]  /*7c20*/  FFMA.FTZ R38, R31, R20, R12 ;  /* 0x000000141f267223 */ /* 0x000fe2000001000c */
[----:B------:R-:W-:Y:S01]  /*7c30*/  LOP3.LUT R12, R25, 0xf000f, RZ, 0xc0, !PT ;  /* 0x000f000f190c7812 */ /* 0x000fe200078ec0ff */
[----:B------:R-:W-:Y:S01]  /*7c40*/  HADD2.F32 R22, -RZ, R22.H1_H1 ;  /* 0x30000016ff167230 */ /* 0x000fe20000004100 */
[----:B------:R-:W-:Y:S01]  /*7c50*/  LOP3.LUT R30, R29, 0xf000f, RZ, 0xc0, !PT ;  /* 0x000f000f1d1e7812 */ /* 0x000fe200078ec0ff */
[----:B------:R-:W-:Y:S01]  /*7c60*/  FFMA.FTZ R32, R18, R31, R33 ;  /* 0x0000001f12207223 */ /* 0x000fe20000010021 */
[----:B------:R-:W-:Y:S01]  /*7c70*/  LOP3.LUT R12, R12, 0x64006400, RZ, 0xfc, !PT ;  /* 0x640064000c0c7812 */ /* 0x000fe200078efcff */
[C---:B------:R-:W-:Y:S01]  /*7c80*/  FFMA.FTZ R37, R31.reuse, R24, R37 ;  /* 0x000000181f257223 */ /* 0x040fe20000010025 */
[----:B------:R-:W-:Y:S01]  /*7c90*/  LOP3.LUT R26, R26, 0x64006400, RZ, 0xfc, !PT ;  /* 0x640064001a1a7812 */ /* 0x000fe200078efcff */
[----:B------:R-:W-:Y:S01]  /*7ca0*/  FFMA.FTZ R40, R31, R22, R35 ;  /* 0x000000161f287223 */ /* 0x000fe20000010023 */
[----:B------:R-:W-:Y:S01]  /*7cb0*/  LOP3.LUT R28, R28, 0x64006400, RZ, 0xfc, !PT ;  /* 0x640064001c1c7812 */ /* 0x000fe200078efcff */
[----:B------:R-:W-:Y:S01]  /*7cc0*/  HADD2 R12, R12, -1032, -1032 ;  /* 0xe408e4080c0c7430 */ /* 0x000fe20000000000 */
[----:B------:R-:W-:Y:S01]  /*7cd0*/  LOP3.LUT R30, R30, 0x64006400, RZ, 0xfc, !PT ;  /* 0x640064001e1e7812 */ /* 0x000fe200078efcff */
[----:B------:R-:W-:-:S02]  /*7ce0*/  HADD2 R26, R26, -1032, -1032 ;  /* 0xe408e4081a1a7430 */ /* 0x000fc40000000000 */
[----:B0-----:R-:W-:Y:S02]  /*7cf0*/  HADD2.F32 R31, -RZ, R10.H0_H0 ;  /* 0x2000000aff1f7230 */ /* 0x001fe40000004100 */
[----:B------:R-:W-:Y:S02]  /*7d00*/  HADD2 R39, R28, -1032, -1032 ;  /* 0xe408e4081c277430 */ /* 0x000fe40000000000 */
[----:B------:R-:W-:Y:S02]  /*7d10*/  HADD2.F32 R33, -RZ, R12.H0_H0 ;  /* 0x2000000cff217230 */ /* 0x000fe40000004100 */
[----:B------:R-:W-:Y:S02]  /*7d20*/  HADD2 R41, R30, -1032, -1032 ;  /* 0xe408e4081e297430 */ /* 0x000fe40000000000 */
[----:B------:R-:W-:Y:S01]  /*7d30*/  HADD2.F32 R34, -RZ, R26.H0_H0 ;  /* 0x2000001aff227230 */ /* 0x000fe20000004100 */
[----:B------:R-:W-:Y:S01]  /*7d40*/  LOP3.LUT R25, R25, 0xf000f0, RZ, 0xc0, !PT ;  /* 0x00f000f019197812 */ /* 0x000fe200078ec0ff */
[----:B------:R-:W-:-:S02]  /*7d50*/  HADD2.F32 R35, -RZ, R39.H0_H0 ;  /* 0x20000027ff237230 */ /* 0x000fc40000004100 */
[----:B------:R-:W-:Y:S01]  /*7d60*/  FFMA.FTZ R32, R33, R31, R32 ;  /* 0x0000001f21207223 */ /* 0x000fe20000010020 */
[----:B------:R-:W-:Y:S02]  /*7d70*/  HADD2.F32 R36, -RZ, R41.H0_H0 ;  /* 0x20000029ff247230 */ /* 0x000fe40000004100 */
[----:B------:R-:W-:Y:S01]  /*7d80*/  FFMA.FTZ R46, R31, R34, R38 ;  /* 0x000000221f2e7223 */ /* 0x000fe20000010026 */
[----:B------:R-:W-:Y:S01]  /*7d90*/  LOP3.LUT R27, R27, 0xf000f0, RZ, 0xc0, !PT ;  /* 0x00f000f01b1b7812 */ /* 0x000fe200078ec0ff */
        /* <DEDUP_REMOVED lines=9> */
[----:B------:R-:W-:Y:S01]  /*7e30*/  HFMA2 R12, R12, R7.H0_H0, -72, -72 ;  /* 0xd480d4800c0c7431 */ /* 0x000fe20000040007 */
[----:B------:R-:W-:Y:S01]  /*7e40*/  LOP3.LUT R28, R29, 0x64006400, RZ, 0xfc, !PT ;  /* 0x640064001d1c7812 */ /* 0x000fe200078efcff */
[----:B------:R-:W-:-:S02]  /*7e50*/  HADD2.F32 R47, -RZ, R11.H0_H0 ;  /* 0x2000000bff2f7230 */ /* 0x000fc40000004100 */
[-C--:B------:R-:W-:Y:S02]  /*7e60*/  HFMA2 R10, R10, R7.reuse.H0_H0, -72, -72 ;  /* 0xd480d4800a0a7431 */ /* 0x080fe40000040007 */
[----:B------:R-:W-:Y:S02]  /*7e70*/  HADD2.F32 R30, -RZ, R11.H1_H1 ;  /* 0x3000000bff1e7230 */ /* 0x000fe40000004100 */
[-C--:B------:R-:W-:Y:S02]  /*7e80*/  HFMA2 R26, R26, R7.reuse.H0_H0, -72, -72 ;  /* 0xd480d4801a1a7431 */ /* 0x080fe40000040007 */
[----:B------:R-:W-:Y:S02]  /*7e90*/  HADD2.F32 R39, -RZ, R39.H1_H1 ;  /* 0x30000027ff277230 */ /* 0x000fe40000004100 */
[----:B------:R-:W-:Y:S02]  /*7ea0*/  HFMA2 R11, R28, R7.H0_H0, -72, -72 ;  /* 0xd480d4801c0b7431 */ /* 0x000fe40000040007 */
[----:B------:R-:W-:-:S02]  /*7eb0*/  HADD2.F32 R40, -RZ, R41.H1_H1 ;  /* 0x30000029ff287230 */ /* 0x000fc40000004100 */
[----:B------:R-:W-:Y:S01]  /*7ec0*/  FFMA.FTZ R46, R45, R38, R46 ;  /* 0x000000262d2e7223 */ /* 0x000fe2000001002e */
[----:B------:R-:W-:Y:S02]  /*7ed0*/  HADD2.F32 R42, -RZ, R12.H0_H0 ;  /* 0x2000000cff2a7230 */ /* 0x000fe40000004100 */
[----:B------:R-:W-:Y:S01]  /*7ee0*/  FFMA.FTZ R32, R37, R45, R32 ;  /* 0x0000002d25207223 */ /* 0x000fe20000010020 */
[----:B------:R-:W-:Y:S02]  /*7ef0*/  HADD2.F32 R41, -RZ, R10.H0_H0 ;  /* 0x2000000aff297230 */ /* 0x000fe40000004100 */
[C---:B------:R-:W-:Y:S01]  /*7f00*/  FFMA.FTZ R62, R45.reuse, R39, R62 ;  /* 0x000000272d3e7223 */ /* 0x040fe2000001003e */
[----:B------:R-:W-:Y:S02]  /*7f10*/  HADD2.F32 R43, -RZ, R26.H0_H0 ;  /* 0x2000001aff2b7230 */ /* 0x000fe40000004100 */
[----:B------:R-:W-:Y:S01]  /*7f20*/  FFMA.FTZ R31, R45, R40, R31 ;  /* 0x000000282d1f7223 */ /* 0x000fe2000001001f */
[----:B------:R-:W-:-:S02]  /*7f30*/  HADD2.F32 R44, -RZ, R11.H0_H0 ;  /* 0x2000000bff2c7230 */ /* 0x000fc40000004100 */
[----:B------:R-:W-:Y:S01]  /*7f40*/  FFMA.FTZ R13, R47, R42, R46 ;  /* 0x0000002a2f0d7223 */ /* 0x000fe2000001002e */
[----:B------:R-:W-:Y:S02]  /*7f50*/  HADD2.F32 R46, -RZ, R12.H1_H1 ;  /* 0x3000000cff2e7230 */ /* 0x000fe40000004100 */
[----:B------:R-:W-:Y:S01]  /*7f60*/  FFMA.FTZ R32, R41, R47, R32 ;  /* 0x0000002f29207223 */ /* 0x000fe20000010020 */
[C---:B------:R-:W-:Y:S01]  /*7f70*/  FFMA.FTZ R62, R47.reuse, R43, R62 ;  /* 0x0000002b2f3e7223 */ /* 0x040fe2000001003e */
[----:B------:R-:W-:Y:S01]  /*7f80*/  FFMA.FTZ R28, R47, R44, R31 ;  /* 0x0000002c2f1c7223 */ /* 0x000fe2000001001f */
[----:B------:R-:W-:Y:S02]  /*7f90*/  HADD2.F32 R45, -RZ, R10.H1_H1 ;  /* 0x3000000aff2d7230 */ /* 0x000fe40000004100 */
[----:B------:R-:W-:Y:S02]  /*7fa0*/  HADD2.F32 R47, -RZ, R26.H1_H1 ;  /* 0x3000001aff2f7230 */ /* 0x000fe40000004100 */
[----:B------:R-:W-:Y:S01]  /*7fb0*/  FFMA.FTZ R26, R30, R46, R13 ;  /* 0x0000002e1e1a7223 */ /* 0x000fe2000001000d */
[----:B------:R-:W-:-:S02]  /*7fc0*/  HADD2.F32 R49, -RZ, R11.H1_H1 ;  /* 0x3000000bff317230 */ /* 0x000fc40000004100 */
[----:B------:R-:W-:Y:S01]  /*7fd0*/  FFMA.FTZ R25, R45, R30, R32 ;  /* 0x0000001e2d197223 */ /* 0x000fe20000010020 */
[--C-:B------:R-:W-:Y:S02]  /*7fe0*/  HADD2.F32 R10, -RZ, R96.reuse.H0_H0 ;  /* 0x20000060ff0a7230 */ /* 0x100fe40000004100 */
[C---:B------:R-:W-:Y:S01]  /*7ff0*/  FFMA.FTZ R27, R30.reuse, R47, R62 ;  /* 0x0000002f1e1b7223 */ /* 0x040fe2000001003e */
[----:B------:R-:W-:Y:S02]  /*8000*/  HADD2.F32 R11, -RZ, R96.H1_H1 ;  /* 0x30000060ff0b7230 */ /* 0x000fe40000004100 */
[----:B------:R-:W-:Y:S01]  /*8010*/  FFMA.FTZ R28, R30, R49, R28 ;  /* 0x000000311e1c7223 */ /* 0x000fe2000001001c */
[--C-:B------:R-:W-:Y:S02]  /*8020*/  HADD2.F32 R12, -RZ, R94.reuse.H0_H0 ;  /* 0x2000005eff0c7230 */ /* 0x100fe40000004100 */
[----:B------:R-:W-:Y:S01]  /*8030*/  FMUL.FTZ R25, R25, R10 ;  /* 0x0000000a19197220 */ /* 0x000fe20000410000 */
[----:B------:R-:W-:-:S02]  /*8040*/  HADD2.F32 R13, -RZ, R94.H1_H1 ;  /* 0x3000005eff0d7230 */ /* 0x000fc40000004100 */
[----:B------:R-:W-:Y:S01]  /*8050*/  FMUL.FTZ R26, R26, R11 ;  /* 0x0000000b1a1a7220 */ /* 0x000fe20000410000 */
[----:B------:R-:W-:Y:S01]  /*8060*/  FMUL.FTZ R27, R27, R12 ;  /* 0x0000000c1b1b7220 */ /* 0x000fe20000410000 */
[----:B------:R-:W-:Y:S01]  /*8070*/  F2FP.F16.F32.PACK_AB R25, RZ, R25 ;  /* 0x00000019ff19723e */ /* 0x000fe200000000ff */
[----:B------:R-:W-:Y:S02]  /*8080*/  FMUL.FTZ R29, R28, R13 ;  /* 0x0000000d1c1d7220 */ /* 0x000fe40000410000 */
        /* <DEDUP_REMOVED lines=174> */
.L_x_483:
        /* <DEDUP_REMOVED lines=12> */
[----:B------:R-:W-:Y:S02]  /*8c30*/  LOP3.LUT R3, R3, 0x64006400, RZ, 0xfc, !PT ;  /* 0x6400640003037812 */ /* 0x000fe400078efcff */
[----:B------:R-:W-:Y:S02]  /*8c40*/  LOP3.LUT R4, R16, 0xf000f0, RZ, 0xc0, !PT ;  /* 0x00f000f010047812 */ /* 0x000fe400078ec0ff */
[----:B------:R-:W-:Y:S01]  /*8c50*/  SHF.R.U32.HI R42, RZ, 0x8, R16 ;  /* 0x00000008ff2a7819 */ /* 0x000fe20000011610 */
[----:B------:R-:W-:Y:S01]  /*8c60*/  HADD2 R24, R3, -1032, -1032 ;  /* 0xe408e40803187430 */ /* 0x000fe20000000000 */
[----:B------:R-:W-:-:S02]  /*8c70*/  LOP3.LUT R27, R17, 0xf000f0, RZ, 0xc0, !PT ;  /* 0x00f000f0111b7812 */ /* 0x000fc400078ec0ff */
[----:B------:R-:W-:Y:S01]  /*8c80*/  SHF.R.U32.HI R43, RZ, 0x8, R17 ;  /* 0x00000008ff2b7819 */ /* 0x000fe20000011611 */
[----:B------:R-:W-:Y:S01]  /*8c90*/  HADD2 R17, R0, -1032, -1032 ;  /* 0xe408e40800117430 */ /* 0x000fe20000000000 */
[----:B------:R-:W-:Y:S01]  /*8ca0*/  LOP3.LUT R16, R19, 0xf000f, RZ, 0xc0, !PT ;  /* 0x000f000f13107812 */ /* 0x000fe200078ec0ff */
[----:B------:R-:W-:Y:S01]  /*8cb0*/  HADD2.F32 R3, -RZ, R24.H0_H0 ;  /* 0x20000018ff037230 */ /* 0x000fe20000004100 */
[----:B------:R-:W-:Y:S02]  /*8cc0*/  LOP3.LUT R2, R2, 0x64006400, RZ, 0xfc, !PT ;  /* 0x6400640002027812 */ /* 0x000fe400078efcff */
[----:B------:R-:W-:Y:S01]  /*8cd0*/  LOP3.LUT R22, R16, 0x64006400, RZ, 0xfc, !PT ;  /* 0x6400640010167812 */ /* 0x000fe200078efcff */
[--C-:B------:R-:W-:Y:S01]  /*8ce0*/  HADD2.F32 R0, -RZ, R17.reuse.H0_H0 ;  /* 0x20000011ff007230 */ /* 0x100fe20000004100 */
[----:B------:R-:W-:Y:S01]  /*8cf0*/  LOP3.LUT R29, R18, 0xf000f0, RZ, 0xc0, !PT ;  /* 0x00f000f0121d7812 */ /* 0x000fe200078ec0ff */
[----:B------:R-:W-:Y:S02]  /*8d00*/  HADD2.F32 R20, -RZ, R17.H1_H1 ;  /* 0x30000011ff147230 */ /* 0x000fe40000004100 */
[----:B------:R-:W-:Y:S01]  /*8d10*/  HADD2 R23, R2, -1032, -1032 ;  /* 0xe408e40802177430 */ /* 0x000fe20000000000 */
[----:B------:R-:W0:Y:S01]  /*8d20*/  LDS.64 R16, [UR4+0x18] ;  /* 0x00001804ff107984 */ /* 0x000e220008000a00 */
[----:B------:R-:W-:-:S02]  /*8d30*/  HADD2 R28, R22, -1032, -1032 ;  /* 0xe408e408161c7430 */ /* 0x000fc40000000000 */
[----:B------:R-:W-:Y:S01]  /*8d40*/  FFMA.FTZ R36, R5, R3, RZ ;  /* 0x0000000305247223 */ /* 0x000fe200000100ff */
[----:B------:R-:W-:Y:S01]  /*8d50*/  LOP3.LUT R33, R19, 0xf000f0, RZ, 0xc0, !PT ;  /* 0x00f000f013217812 */ /* 0x000fe200078ec0ff */
[--C-:B------:R-:W-:Y:S01]  /*8d60*/  HADD2.F32 R2, -RZ, R23.reuse.H0_H0 ;  /* 0x20000017ff027230 */ /* 0x100fe20000004100 */
[----:B------:R-:W-:Y:S01]  /*8d70*/  LOP3.LUT R26, R4, 0x64006400, RZ, 0xfc, !PT ;  /* 0x64006400041a7812 */ /* 0x000fe200078efcff */
[----:B------:R-:W-:Y:S01]  /*8d80*/  HADD2.F32 R22, -RZ, R23.H1_H1 ;  /* 0x30000017ff167230 */ /* 0x000fe20000004100 */
[----:B------:R-:W-:Y:S01]  /*8d90*/  LOP3.LUT R34, R29, 0x64006400, RZ, 0xfc, !PT ;  /* 0x640064001d227812 */ /* 0x000fe200078efcff */
[----:B------:R-:W-:Y:S01]  /*8da0*/  HADD2.F32 R23, -RZ, R24.H1_H1 ;  /* 0x30000018ff177230 */ /* 0x000fe20000004100 */
[----:B------:R-:W-:Y:S01]  /*8db0*/  SHF.R.U32.HI R18, RZ, 0x8, R18 ;  /* 0x00000008ff127819 */ /* 0x000fe20000011612 */
[----:B------:R-:W-:Y:S02]  /*8dc0*/  HADD2.F32 R4, -RZ, R28.H0_H0 ;  /* 0x2000001cff047230 */ /* 0x000fe40000004100 */
[----:B------:R-:W-:-:S02]  /*8dd0*/  HFMA2 R29, R26, R7.H0_H0, -72, -72 ;  /* 0xd480d4801a1d7431 */ /* 0x000fc40000040007 */
[----:B------:R-:W-:Y:S01]  /*8de0*/  HADD2.F32 R24, -RZ, R28.H1_H1 ;  /* 0x3000001cff187230 */ /* 0x000fe20000004100 */
[----:B------:R-:W-:Y:S01]  /*8df0*/  LOP3.LUT R28, R27, 0x64006400, RZ, 0xfc, !PT ;  /* 0x640064001b1c7812 */ /* 0x000fe200078efcff */
[----:B------:R-:W-:Y:S01]  /*8e00*/  FFMA.FTZ R27, R0, R5, RZ ;  /* 0x00000005001b7223 */ /* 0x000fe200000100ff */
[----:B------:R-:W-:Y:S01]  /*8e10*/  FFMA.FTZ R44, R35, R23, R36 ;  /* 0x00000017232c7223 */ /* 0x000fe20000010024 */
[----:B------:R-:W-:Y:S01]  /*8e20*/  LOP3.LUT R36, R33, 0x64006400, RZ, 0xfc, !PT ;  /* 0x6400640021247812 */ /* 0x000fe200078efcff */
[C---:B------:R-:W-:Y:S01]  /*8e30*/  FFMA.FTZ R26, R5.reuse, R2, RZ ;  /* 0x00000002051a7223 */ /* 0x040fe200000100ff */
[----:B------:R-:W-:Y:S01]  /*8e40*/  FFMA.FTZ R38, R20, R35, R27 ;  /* 0x0000002314267223 */ /* 0x000fe2000001001b */
[----:B------:R-:W-:Y:S01]  /*8e50*/  FFMA.FTZ R5, R5, R4, RZ ;  /* 0x0000000405057223 */ /* 0x000fe200000100ff */
[-C--:B------:R-:W-:Y:S02]  /*8e60*/  HFMA2 R28, R28, R7.reuse.H0_H0, -72, -72 ;  /* 0xd480d4801c1c7431 */ /* 0x080fe40000040007 */
[----:B------:R-:W-:Y:S01]  /*8e70*/  FFMA.FTZ R41, R35, R22, R26 ;  /* 0x0000001623297223 */ /* 0x000fe2000001001a */
[----:B------:R-:W-:-:S02]  /*8e80*/  HFMA2 R27, R34, R7.H0_H0, -72, -72 ;  /* 0xd480d480221b7431 */ /* 0x000fc40000040007 */
[----:B------:R-:W-:Y:S01]  /*8e90*/  FFMA.FTZ R45, R35, R24, R5 ;  /* 0x00000018232d7223 */ /* 0x000fe20000010005 */
[----:B------:R-:W-:Y:S02]  /*8ea0*/  HFMA2 R36, R36, R7.H0_H0, -72, -72 ;  /* 0xd480d48024247431 */ /* 0x000fe40000040007 */
[----:B------:R-:W-:Y:S01]  /*8eb0*/  HADD2.F32 R5, -RZ, R29.H0_H0 ;  /* 0x2000001dff057230 */ /* 0x000fe20000004100 */
[----:B------:R-:W-:Y:S01]  /*8ec0*/  SHF.R.U32.HI R19, RZ, 0x8, R19 ;  /* 0x00000008ff137819 */ /* 0x000fe20000011613 */
[--C-:B------:R-:W-:Y:S02]  /*8ed0*/  HADD2.F32 R35, -RZ, R28.reuse.H0_H0 ;  /* 0x2000001cff237230 */ /* 0x100fe40000004100 */
[----:B------:R-:W-:Y:S02]  /*8ee0*/  HADD2.F32 R34, -RZ, R28.H1_H1 ;  /* 0x3000001cff227230 */ /* 0x000fe40000004100 */
[----:B------:R-:W-:Y:S01]  /*8ef0*/  FFMA.FTZ R39, R5, R40, R38 ;  /* 0x0000002805277223 */ /* 0x000fe20000010026 */
[----:B------:R-:W-:Y:S01]  /*8f00*/  HADD2.F32 R33, -RZ, R27.H0_H0 ;  /* 0x2000001bff217230 */ /* 0x000fe20000004100 */
[----:B------:R-:W-:Y:S01]  /*8f10*/  LOP3.LUT R38, R18, 0xf000f, RZ, 0xc0, !PT ;  /* 0x000f000f12267812 */ /* 0x000fe200078ec0ff */
[----:B------:R-:W-:-:S02]  /*8f20*/  HADD2.F32 R28, -RZ, R36.H0_H0 ;  /* 0x20000024ff1c7230 */ /* 0x000fc40000004100 */
[----:B------:R-:W-:Y:S02]  /*8f30*/  HADD2.F32 R26, -RZ, R29.H1_H1 ;  /* 0x3000001dff1a7230 */ /* 0x000fe40000004100 */
[----:B------:R-:W-:Y:S01]  /*8f40*/  FFMA.FTZ R44, R40, R33, R44 ;  /* 0x00000021282c7223 */ /* 0x000fe2000001002c */
[----:B------:R-:W-:Y:S01]  /*8f50*/  HADD2.F32 R29, -RZ, R27.H1_H1 ;  /* 0x3000001bff1d7230 */ /* 0x000fe20000004100 */
[----:B------:R-:W-:Y:S01]  /*8f60*/  LOP3.LUT R38, R38, 0x64006400, RZ, 0xfc, !PT ;  /* 0x6400640026267812 */ /* 0x000fe200078efcff */
[----:B------:R-:W-:Y:S02]  /*8f70*/  HADD2.F32 R27, -RZ, R36.H1_H1 ;  /* 0x30000024ff1b7230 */ /* 0x000fe40000004100 */
[C---:B------:R-:W-:Y:S01]  /*8f80*/  FFMA.FTZ R36, R40.reuse, R35, R41 ;  /* 0x0000002328247223 */ /* 0x040fe20000010029 */
[----:B------:R-:W-:Y:S01]  /*8f90*/  FFMA.FTZ R40, R40, R28, R45 ;  /* 0x0000001c28287223 */ /* 0x000fe2000001002d */
[C---:B------:R-:W-:Y:S01]  /*8fa0*/  FFMA.FTZ R57, R37.reuse, R29, R44 ;  /* 0x0000001d25397223 */ /* 0x040fe2000001002c */
[----:B------:R-:W-:Y:S01]  /*8fb0*/  FFMA.FTZ R41, R26, R37, R39 ;  /* 0x000000251a297223 */ /* 0x000fe20000010027 */
[C---:B------:R-:W-:Y:S01]  /*8fc0*/  FFMA.FTZ R49, R37.reuse, R34, R36 ;  /* 0x0000002225317223 */ /* 0x040fe20000010024 */
        /* <DEDUP_REMOVED lines=8> */
[--C-:B------:R-:W-:Y:S01]  /*9050*/  HADD2.F32 R62, -RZ, R17.reuse.H0_H0 ;  /* 0x20000011ff3e7230 */ /* 0x100fe20000004100 */
[----:B------:R-:W-:Y:S01]  /*9060*/  LOP3.LUT R37, R37, 0x64006400, RZ, 0xfc, !PT ;  /* 0x6400640025257812 */ /* 0x000fe200078efcff */
[----:B------:R-:W-:Y:S01]  /*9070*/  HADD2.F32 R64, -RZ, R17.H1_H1 ;  /* 0x30000011ff407230 */ /* 0x000fe20000004100 */
[----:B------:R-:W-:Y:S01]  /*9080*/  LOP3.LUT R39, R39, 0x64006400, RZ, 0xfc, !PT ;  /* 0x6400640027277812 */ /* 0x000fe200078efcff */
[----:B------:R-:W-:-:S02]  /*9090*/  HADD2 R16, R36, -1032, -1032 ;  /* 0xe408e40824107430 */ /* 0x000fc40000000000 */
[----:B------:R-:W-:Y:S02]  /*90a0*/  HADD2.F32 R38, -RZ, R65.H0_H0 ;  /* 0x20000041ff267230 */ /* 0x000fe40000004100 */
[----:B------:R-:W-:Y:S01]  /*90b0*/  HADD2 R59, R37, -1032, -1032 ;  /* 0xe408e408253b7430 */ /* 0x000fe20000000000 */
[----:B------:R-:W-:Y:S01]  /*90c0*/  LOP3.LUT R17, R43, 0xf000f0, RZ, 0xc0, !PT ;  /* 0x00f000f02b117812 */ /* 0x000fe200078ec0ff */
        /* <DEDUP_REMOVED lines=15> */
[C---:B------:R-:W-:Y:S01]  /*91c0*/  FFMA.FTZ R65, R45.reuse, R41, R46 ;  /* 0x000000292d417223 */ /* 0x040fe2000001002e */
        /* <DEDUP_REMOVED lines=8> */
[----:B------:R-:W-:Y:S01]  /*9250*/  FFMA.FTZ R66, R45, R42, R57 ;  /* 0x0000002a2d427223 */ /* 0x000fe20000010039 */
[-C--:B------:R-:W-:Y:S02]  /*9260*/  HFMA2 R19, R44, R7.reuse.H0_H0, -72, -72 ;  /* 0xd480d4802c137431 */ /* 0x080fe40000040007 */
[--C-:B------:R-:W-:Y:S02]  /*9270*/  HADD2.F32 R44, -RZ, R49.reuse.H0_H0 ;  /* 0x20000031ff2c7230 */ /* 0x100fe40000004100 */
[----:B------:R-:W-:Y:S02]  /*9280*/  HFMA2 R16, R16, R7.H0_H0, -72, -72 ;  /* 0xd480d48010107431 */ /* 0x000fe40000040007 */
[----:B------:R-:W-:Y:S02]  /*9290*/  HADD2.F32 R45, -RZ, R49.H1_H1 ;  /* 0x30000031ff2d7230 */ /* 0x000fe40000004100 */
[----:B------:R-:W-:Y:S02]  /*92a0*/  HADD2.F32 R46, -RZ, R18.H0_H0 ;  /* 0x20000012ff2e7230 */ /* 0x000fe40000004100 */
[----:B------:R-:W-:-:S02]  /*92b0*/  HADD2.F32 R49, -RZ, R19.H0_H0 ;  /* 0x20000013ff317230 */ /* 0x000fc40000004100 */
[--C-:B------:R-:W-:Y:S02]  /*92c0*/  HADD2.F32 R57, -RZ, R16.reuse.H0_H0 ;  /* 0x20000010ff397230 */ /* 0x100fe40000004100 */
[----:B------:R-:W-:Y:S01]  /*92d0*/  FFMA.FTZ R65, R62, R46, R65 ;  /* 0x0000002e3e417223 */ /* 0x000fe20000010041 */
        /* <DEDUP_REMOVED lines=189> */
.L_x_484:
        /* <DEDUP_REMOVED lines=13> */
[----:B------:R-:W-:Y:S01]  /*9f80*/  SHF.R.U32.HI R42, RZ, 0x8, R16 ;  /* 0x00000008ff2a7819 */ /* 0x000fe20000011610 */
[----:B------:R-:W-:Y:S01]  /*9f90*/  HADD2 R24, R3, -1032, -1032 ;  /* 0xe408e40803187430 */ /* 0x000fe20000000000 */
[----:B------:R-:W-:Y:S02]  /*9fa0*/  LOP3.LUT R27, R17, 0xf000f0, RZ, 0xc0, !PT ;  /* 0x00f000f0111b7812 */ /* 0x000fe400078ec0ff */
        /* <DEDUP_REMOVED lines=8> */
[----:B------:R-:W-:-:S02]  /*a030*/  HADD2.F32 R20, -RZ, R17.H1_H1 ;  /* 0x30000011ff147230 */ /* 0x000fc40000004100 */
[----:B------:R-:W-:Y:S01]  /*a040*/  HADD2 R23, R2, -1032, -1032 ;  /* 0xe408e40802177430 */ /* 0x000fe20000000000 */
[----:B------:R-:W0:Y:S01]  /*a050*/  LDS.64 R16, [UR4+0x28] ;  /* 0x00002804ff107984 */ /* 0x000e220008000a00 */
[----:B------:R-:W-:Y:S02]  /*a060*/  HADD2 R28, R22, -1032, -1032 ;  /* 0xe408e408161c7430 */ /* 0x000fe40000000000 */
        /* <DEDUP_REMOVED lines=8> */
[----:B------:R-:W-:-:S02]  /*a0f0*/  HADD2.F32 R4, -RZ, R28.H0_H0 ;  /* 0x2000001cff047230 */ /* 0x000fc40000004100 */
[-C--:B------:R-:W-:Y:S02]  /*a100*/  HFMA2 R29, R26, R7.reuse.H0_H0, -72, -72 ;  /* 0xd480d4801a1d7431 */ /* 0x080fe40000040007 */
        /* <DEDUP_REMOVED lines=8> */
[----:B------:R-:W-:-:S02]  /*a190*/  HFMA2 R28, R28, R7.H0_H0, -72, -72 ;  /* 0xd480d4801c1c7431 */ /* 0x000fc40000040007 */
[C---:B------:R-:W-:Y:S01]  /*a1a0*/  FFMA.FTZ R41, R35.reuse, R22, R26 ;  /* 0x0000001623297223 */ /* 0x040fe2000001001a */
[-C--:B------:R-:W-:Y:S02]  /*a1b0*/  HFMA2 R27, R34, R7.reuse.H0_H0, -72, -72 ;  /* 0xd480d480221b7431 */ /* 0x080fe40000040007 */
[----:B------:R-:W-:Y:S01]  /*a1c0*/  FFMA.FTZ R45, R35, R24, R5 ;  /* 0x00000018232d7223 */ /* 0x000fe20000010005 */
[----:B------:R-:W-:Y:S02]  /*a1d0*/  HFMA2 R36, R36, R7.H0_H0, -72, -72 ;  /* 0xd480d48024247431 */ /* 0x000fe40000040007 */
[----:B------:R-:W-:Y:S01]  /*a1e0*/  HADD2.F32 R5, -RZ, R29.H0_H0 ;  /* 0x2000001dff057230 */ /* 0x000fe20000004100 */
[----:B------:R-:W-:Y:S01]  /*a1f0*/  SHF.R.U32.HI R19, RZ, 0x8, R19 ;  /* 0x00000008ff137819 */ /* 0x000fe20000011613 */
[--C-:B------:R-:W-:Y:S02]  /*a200*/  HADD2.F32 R35, -RZ, R28.reuse.H0_H0 ;  /* 0x2000001cff237230 */ /* 0x100fe40000004100 */
[----:B------:R-:W-:-:S02]  /*a210*/  HADD2.F32 R34, -RZ, R28.H1_H1 ;  /* 0x3000001cff227230 */ /* 0x000fc40000004100 */
[----:B------:R-:W-:Y:S01]  /*a220*/  FFMA.FTZ R39, R5, R40, R38 ;  /* 0x0000002805277223 */ /* 0x000fe20000010026 */
[----:B------:R-:W-:Y:S01]  /*a230*/  HADD2.F32 R33, -RZ, R27.H0_H0 ;  /* 0x2000001bff217230 */ /* 0x000fe20000004100 */
[----:B------:R-:W-:Y:S01]  /*a240*/  LOP3.LUT R38, R18, 0xf000f, RZ, 0xc0, !PT ;  /* 0x000f000f12267812 */ /* 0x000fe200078ec0ff */
[--C-:B------:R-:W-:Y:S02]  /*a250*/  HADD2.F32 R28, -RZ, R36.reuse.H0_H0 ;  /* 0x20000024ff1c7230 */ /* 0x100fe40000004100 */
[----:B------:R-:W-:Y:S02]  /*a260*/  HADD2.F32 R26, -RZ, R29.H1_H1 ;  /* 0x3000001dff1a7230 */ /* 0x000fe40000004100 */
[----:B------:R-:W-:Y:S01]  /*a270*/  FFMA.FTZ R44, R40, R33, R44 ;  /* 0x00000021282c7223 */ /* 0x000fe2000001002c */
[----:B------:R-:W-:Y:S01]  /*a280*/  HADD2.F32 R29, -RZ, R27.H1_H1 ;  /* 0x3000001bff1d7230 */ /* 0x000fe20000004100 */
[----:B------:R-:W-:Y:S01]  /*a290*/  LOP3.LUT R38, R38, 0x64006400, RZ, 0xfc, !PT ;  /* 0x6400640026267812 */ /* 0x000fe200078efcff */
[----:B------:R-:W-:-:S02]  /*a2a0*/  HADD2.F32 R27, -RZ, R36.H1_H1 ;  /* 0x30000024ff1b7230 */ /* 0x000fc40000004100 */
        /* <DEDUP_REMOVED lines=243> */
.L_x_485:
        /* <DEDUP_REMOVED lines=31> */
[----:B------:R-:W-:-:S02]  /*b3d0*/  HADD2 R19, R3, -1032, -1032 ;  /* 0xe408e40803137430 */ /* 0x000fc40000000000 */
[--C-:B------:R-:W-:Y:S01]  /*b3e0*/  HADD2.F32 R2, -RZ, R18.reuse.H0_H0 ;  /* 0x20000012ff027230 */ /* 0x100fe20000004100 */
[----:B------:R-:W-:Y:S01]  /*b3f0*/  LOP3.LUT R20, R4, 0x64006400, RZ, 0xfc, !PT ;  /* 0x6400640004147812 */ /* 0x000fe200078efcff */
[----:B------:R-:W-:Y:S01]  /*b400*/  HADD2.F32 R17, -RZ, R18.H1_H1 ;  /* 0x30000012ff117230 */ /* 0x000fe20000004100 */
[----:B------:R-:W-:Y:S01]  /*b410*/  LOP3.LUT R24, R23, 0x64006400, RZ, 0xfc, !PT ;  /* 0x6400640017187812 */ /* 0x000fe200078efcff */
[--C-:B------:R-:W-:Y:S01]  /*b420*/  HADD2.F32 R3, -RZ, R19.reuse.H0_H0 ;  /* 0x20000013ff037230 */ /* 0x100fe20000004100 */
[----:B------:R-:W-:Y:S01]  /*b430*/  LOP3.LUT R26, R26, 0x64006400, RZ, 0xfc, !PT ;  /* 0x640064001a1a7812 */ /* 0x000fe200078efcff */
[----:B------:R-:W-:Y:S02]  /*b440*/  HADD2.F32 R18, -RZ, R19.H1_H1 ;  /* 0x30000013ff127230 */ /* 0x000fe40000004100 */
[----:B------:R-:W-:Y:S02]  /*b450*/  HFMA2 R33, R20, R7.H0_H0, -72, -72 ;  /* 0xd480d48014217431 */ /* 0x000fe40000040007 */
[----:B------:R-:W-:-:S02]  /*b460*/  HADD2.F32 R4, -RZ, R22.H0_H0 ;  /* 0x20000016ff047230 */ /* 0x000fc40000004100 */
[----:B------:R-:W-:Y:S01]  /*b470*/  FFMA.FTZ R27, R5, R3, RZ ;  /* 0x00000003051b7223 */ /* 0x000fe200000100ff */
[----:B------:R-:W-:Y:S01]  /*b480*/  HADD2.F32 R19, -RZ, R22.H1_H1 ;  /* 0x30000016ff137230 */ /* 0x000fe20000004100 */
[----:B------:R-:W-:Y:S01]  /*b490*/  LOP3.LUT R22, R21, 0x64006400, RZ, 0xfc, !PT ;  /* 0x6400640015167812 */ /* 0x000fe200078efcff */
[----:B------:R-:W-:Y:S01]  /*b4a0*/  FFMA.FTZ R21, R0, R5, RZ ;  /* 0x0000000500157223 */ /* 0x000fe200000100ff */
[C---:B------:R-:W-:Y:S01]  /*b4b0*/  FFMA.FTZ R23, R5.reuse, R2, RZ ;  /* 0x0000000205177223 */ /* 0x040fe200000100ff */
[----:B------:R-:W-:Y:S01]  /*b4c0*/  FFMA.FTZ R42, R28, R18, R27 ;  /* 0x000000121c2a7223 */ /* 0x000fe2000001001b */
[-C--:B------:R-:W-:Y:S02]  /*b4d0*/  HFMA2 R24, R24, R7.reuse.H0_H0, -72, -72 ;  /* 0xd480d48018187431 */ /* 0x080fe40000040007 */
[----:B------:R-:W-:Y:S01]  /*b4e0*/  FFMA.FTZ R34, R16, R28, R21 ;  /* 0x0000001c10227223 */ /* 0x000fe20000010015 */
[-C--:B------:R-:W-:Y:S02]  /*b4f0*/  HFMA2 R22, R22, R7.reuse.H0_H0, -72, -72 ;  /* 0xd480d48016167431 */ /* 0x080fe40000040007 */
[----:B------:R-:W-:Y:S01]  /*b500*/  FFMA.FTZ R20, R5, R4, RZ ;  /* 0x0000000405147223 */ /* 0x000fe200000100ff */
[----:B------:R-:W-:-:S02]  /*b510*/  HFMA2 R27, R26, R7.H0_H0, -72, -72 ;  /* 0xd480d4801a1b7431 */ /* 0x000fc40000040007 */
[C---:B------:R-:W-:Y:S01]  /*b520*/  FFMA.FTZ R35, R28.reuse, R17, R23 ;  /* 0x000000111c237223 */ /* 0x040fe20000010017 */
[----:B------:R-:W-:Y:S02]  /*b530*/  HADD2.F32 R5, -RZ, R33.H0_H0 ;  /* 0x20000021ff057230 */ /* 0x000fe40000004100 */
[----:B------:R-:W-:Y:S01]  /*b540*/  FFMA.FTZ R41, R28, R19, R20 ;  /* 0x000000131c297223 */ /* 0x000fe20000010014 */
[----:B------:R-:W-:Y:S02]  /*b550*/  HADD2.F32 R21, -RZ, R22.H0_H0 ;  /* 0x20000016ff157230 */ /* 0x000fe40000004100 */
[----:B------:R-:W-:Y:S02]  /*b560*/  HADD2.F32 R23, -RZ, R24.H0_H0 ;  /* 0x20000018ff177230 */ /* 0x000fe40000004100 */
[----:B------:R-:W-:Y:S02]  /*b570*/  HADD2.F32 R26, -RZ, R27.H0_H0 ;  /* 0x2000001bff1a7230 */ /* 0x000fe40000004100 */
[----:B------:R-:W-:Y:S01]  /*b580*/  FFMA.FTZ R28, R36, R21, R35 ;  /* 0x00000015241c7223 */ /* 0x000fe20000010023 */
[----:B------:R-:W-:-:S02]  /*b590*/  HADD2.F32 R22, -RZ, R22.H1_H1 ;  /* 0x30000016ff167230 */ /* 0x000fc40000004100 */
[C---:B------:R-:W-:Y:S01]  /*b5a0*/  FFMA.FTZ R43, R36.reuse, R23, R42 ;  /* 0x00000017242b7223 */ /* 0x040fe2000001002a */
[----:B------:R-:W-:Y:S02]  /*b5b0*/  HADD2.F32 R20, -RZ, R33.H1_H1 ;  /* 0x30000021ff147230 */ /* 0x000fe40000004100 */
[----:B------:R-:W-:Y:S01]  /*b5c0*/  FFMA.FTZ R33, R5, R36, R34 ;  /* 0x0000002405217223 */ /* 0x000fe20000010022 */
[----:B------:R-:W-:Y:S01]  /*b5d0*/  FFMA.FTZ R36, R36, R26, R41 ;  /* 0x0000001a24247223 */ /* 0x000fe20000010029 */
[----:B------:R-:W-:Y:S01]  /*b5e0*/  FFMA.FTZ R41, R29, R22, R28 ;  /* 0x000000161d297223 */ /* 0x000fe2000001001c */
[----:B------:R-:W-:Y:S01]  /*b5f0*/  HADD2.F32 R24, -RZ, R24.H1_H1 ;  /* 0x30000018ff187230 */ /* 0x000fe20000004100 */
[----:B------:R-:W-:Y:S01]  /*b600*/  LOP3.LUT R28, R37, 0xf000f, RZ, 0xc0, !PT ;  /* 0x000f000f251c7812 */ /* 0x000fe200078ec0ff */
[----:B------:R-:W-:Y:S02]  /*b610*/  HADD2.F32 R27, -RZ, R27.H1_H1 ;  /* 0x3000001bff1b7230 */ /* 0x000fe40000004100 */
[----:B------:R-:W-:Y:S01]  /*b620*/  FFMA.FTZ R35, R20, R29, R33 ;  /* 0x0000001d14237223 */ /* 0x000fe20000010021 */
[----:B------:R-:W-:Y:S01]  /*b630*/  LOP3.LUT R33, R40, 0xf000f, RZ, 0xc0, !PT ;  /* 0x000f000f28217812 */ /* 0x000fe200078ec0ff */
[C---:B------:R-:W-:Y:S01]  /*b640*/  FFMA.FTZ R42, R29.reuse, R24, R43 ;  /* 0x000000181d2a7223 */ /* 0x040fe2000001002b */
[----:B------:R-:W-:Y:S01]  /*b650*/  LOP3.LUT R28, R28, 0x64006400, RZ, 0xfc, !PT ;  /* 0x640064001c1c7812 */ /* 0x000fe200078efcff */
[----:B------:R-:W-:Y:S01]  /*b660*/  FFMA.FTZ R45, R29, R27, R36 ;  /* 0x0000001b1d2d7223 */ /* 0x000fe20000010024 */
[----:B------:R-:W-:Y:S01]  /*b670*/  LOP3.LUT R29, R38, 0xf000f, RZ, 0xc0, !PT ;  /* 0x000f000f261d7812 */ /* 0x000fe200078ec0ff */
[--C-:B0-----:R-:W-:Y:S01]  /*b680*/  HADD2.F32 R36, -RZ, R14.reuse.H0_H0 ;  /* 0x2000000eff247230 */ /* 0x101fe20000004100 */
[----:B------:R-:W-:Y:S01]  /*b690*/  LOP3.LUT R34, R39, 0xf000f, RZ, 0xc0, !PT ;  /* 0x000f000f27227812 */ /* 0x000fe200078ec0ff */
[----:B------:R-:W-:-:S02]  /*b6a0*/  HADD2.F32 R43, -RZ, R14.H1_H1 ;  /* 0x3000000eff2b7230 */ /* 0x000fc40000004100 */
[----:B------:R-:W-:Y:S01]  /*b6b0*/  HADD2 R14, R28, -1032, -1032 ;  /* 0xe408e4081c0e7430 */ /* 0x000fe20000000000 */
[----:B------:R-:W-:Y:S01]  /*b6c0*/  LOP3.LUT R29, R29, 0x64006400, RZ, 0xfc, !PT ;  /* 0x640064001d1d7812 */ /* 0x000fe200078efcff */
[--C-:B------:R-:W-:Y:S01]  /*b6d0*/  HADD2.F32 R47, -RZ, R15.reuse.H0_H0 ;  /* 0x2000000fff2f7230 */ /* 0x100fe20000004100 */
[----:B------:R-:W-:Y:S01]  /*b6e0*/  LOP3.LUT R33, R33, 0x64006400, RZ, 0xfc, !PT ;  /* 0x6400640021217812 */ /* 0x000fe200078efcff */
[----:B------:R-:W-:Y:S01]  /*b6f0*/  HADD2.F32 R56, -RZ, R15.H1_H1 ;  /* 0x3000000fff387230 */ /* 0x000fe20000004100 */
[----:B------:R-:W-:Y:S01]  /*b700*/  LOP3.LUT R34, R34, 0x64006400, RZ, 0xfc, !PT ;  /* 0x6400640022227812 */ /* 0x000fe200078efcff */
[----:B------:R-:W-:Y:S02]  /*b710*/  HADD2.F32 R28, -RZ, R14.H0_H0 ;  /* 0x2000000eff1c7230 */ /* 0x000fe40000004100 */
[----:B------:R-:W-:Y:S01]  /*b720*/  HADD2 R46, R29, -1032, -1032 ;  /* 0xe408e4081d2e7430 */ /* 0x000fe20000000000 */
[----:B------:R-:W-:Y:S01]  /*b730*/  LOP3.LUT R15, R38, 0xf000f0, RZ, 0xc0, !PT ;  /* 0x00f000f0260f7812 */ /* 0x000fe200078ec0ff */
[----:B------:R-:W-:Y:S01]  /*b740*/  HADD2 R49, R33, -1032, -1032 ;  /* 0xe408e40821317430 */ /* 0x000fe20000000000 */
[----:B------:R-:W-:Y:S01]  /*b750*/  LOP3.LUT R39, R39, 0xf000f0, RZ, 0xc0, !PT ;  /* 0x00f000f027277812 */ /* 0x000fe200078ec0ff */
[----:B------:R-:W-:Y:S01]  /*b760*/  FFMA.FTZ R44, R28, R36, R35 ;  /* 0x000000241c2c7223 */ /* 0x000fe20000010023 */
[----:B------:R-:W-:-:S02]  /*b770*/  HADD2 R57, R34, -1032, -1032 ;  /* 0xe408e40822397430 */ /* 0x000fc40000000000 */
[----:B------:R-:W-:Y:S02]  /*b780*/  HADD2.F32 R29, -RZ, R46.H0_H0 ;  /* 0x2000002eff1d7230 */ /* 0x000fe40000004100 */
[----:B------:R-:W-:Y:S01]  /*b790*/  HADD2.F32 R35, -RZ, R14.H1_H1 ;  /* 0x3000000eff237230 */ /* 0x000fe20000004100 */
[----:B------:R-:W-:Y:S01]  /*b7a0*/  LOP3.LUT R14, R37, 0xf000f0, RZ, 0xc0, !PT ;  /* 0x00f000f0250e7812 */ /* 0x000fe200078ec0ff */
[----:B------:R-:W-:Y:S02]  /*b7b0*/  HADD2.F32 R33, -RZ, R49.H0_H0 ;  /* 0x20000031ff217230 */ /* 0x000fe40000004100 */
[----:B------:R-:W-:Y:S01]  /*b7c0*/  FFMA.FTZ R62, R36, R29, R41 ;  /* 0x0000001d243e7223 */ /* 0x000fe20000010029 */
[----:B------:R-:W-:Y:S01]  /*b7d0*/  HADD2.F32 R34, -RZ, R57.H0_H0 ;  /* 0x20000039ff227230 */ /* 0x000fe20000004100 */
[----:B------:R-:W-:Y:S01]  /*b7e0*/  LOP3.LUT R14, R14, 0x64006400, RZ, 0xfc, !PT ;  /* 0x640064000e0e7812 */ /* 0x000fe200078efcff */
[----:B------:R-:W-:Y:S01]  /*b7f0*/  HADD2.F32 R37, -RZ, R49.H1_H1 ;  /* 0x30000031ff257230 */ /* 0x000fe20000004100 */
[----:B------:R-:W-:Y:S01]  /*b800*/  LOP3.LUT R41, R40, 0xf000f0, RZ, 0xc0, !PT ;  /* 0x00f000f028297812 */ /* 0x000fe200078ec0ff */
[----:B------:R-:W-:Y:S01]  /*b810*/  FFMA.FTZ R64, R36, R33, R42 ;  /* 0x0000002124407223 */ /* 0x000fe2000001002a */
[----:B------:R-:W-:Y:S01]  /*b820*/  LOP3.LUT R40, R15, 0x64006400, RZ, 0xfc, !PT ;  /* 0x640064000f287812 */ /* 0x000fe200078efcff */
[----:B------:R-:W-:-:S02]  /*b830*/  HADD2.F32 R38, -RZ, R57.H1_H1 ;  /* 0x30000039ff267230 */ /* 0x000fc40000004100 */
[----:B------:R-:W-:Y:S01]  /*b840*/  FFMA.FTZ R45, R36, R34, R45 ;  /* 0x00000022242d7223 */ /* 0x000fe2000001002d */
[----:B------:R-:W-:Y:S01]  /*b850*/  LOP3.LUT R42, R41, 0x64006400, RZ, 0xfc, !PT ;  /* 0x64006400292a7812 */ /* 0x000fe200078efcff */
[-C--:B------:R-:W-:Y:S01]  /*b860*/  HFMA2 R15, R14, R7.reuse.H0_H0, -72, -72 ;  /* 0xd480d4800e0f7431 */ /* 0x080fe20000040007 */
[----:B------:R-:W-:Y:S01]  /*b870*/  LOP3.LUT R14, R39, 0x64006400, RZ, 0xfc, !PT ;  /* 0x64006400270e7812 */ /* 0x000fe200078efcff */
[C---:B------:R-:W-:Y:S01]  /*b880*/  FFMA.FTZ R57, R43.reuse, R37, R64 ;  /* 0x000000252b397223 */ /* 0x040fe20000010040 */
[-C--:B------:R-:W-:Y:S02]  /*b890*/  HFMA2 R41, R40, R7.reuse.H0_H0, -72, -72 ;  /* 0xd480d48028297431 */ /* 0x080fe40000040007 */
[----:B------:R-:W-:Y:S02]  /*b8a0*/  HADD2.F32 R36, -RZ, R46.H1_H1 ;  /* 0x3000002eff247230 */ /* 0x000fe40000004100 */
[----:B------:R-:W-:Y:S01]  /*b8b0*/  FFMA.FTZ R64, R43, R38, R45 ;  /* 0x000000262b407223 */ /* 0x000fe2000001002d */
[----:B------:R-:W-:-:S02]  /*b8c0*/  HFMA2 R45, R42, R7.H0_H0, -72, -72 ;  /* 0xd480d4802a2d7431 */ /* 0x000fc40000040007 */
[----:B------:R-:W-:Y:S02]  /*b8d0*/  HADD2.F32 R39, -RZ, R15.H0_H0 ;  /* 0x2000000fff277230 */ /* 0x000fe40000004100 */
[----:B------:R-:W-:Y:S02]  /*b8e0*/  HFMA2 R7, R14, R7.H0_H0, -72, -72 ;  /* 0xd480d4800e077431 */ /* 0x000fe40000040007 */
[--C-:B------:R-:W-:Y:S02]  /*b8f0*/  HADD2.F32 R42, -RZ, R41.reuse.H0_H0 ;  /* 0x20000029ff2a7230 */ /* 0x100fe40000004100 */
[----:B------:R-:W-:Y:S01]  /*b900*/  FFMA.FTZ R46, R35, R43, R44 ;  /* 0x0000002b232e7223 */ /* 0x000fe2000001002c */
[----:B------:R-:W-:Y:S01]  /*b910*/  FFMA.FTZ R62, R43, R36, R62 ;  /* 0x000000242b3e7223 */ /* 0x000fe2000001003e */
[----:B------:R-:W-:Y:S02]  /*b920*/  HADD2.F32 R43, -RZ, R41.H1_H1 ;  /* 0x30000029ff2b7230 */ /* 0x000fe40000004100 */
[----:B------:R-:W-:-:S02]  /*b930*/  HADD2.F32 R44, -RZ, R45.H0_H0 ;  /* 0x2000002dff2c7230 */ /* 0x000fc40000004100 */
[----:B------:R-:W-:Y:S01]  /*b940*/  FFMA.FTZ R49, R47, R42, R62 ;  /* 0x0000002a2f317223 */ /* 0x000fe2000001003e */
[----:B------:R-:W-:Y:S02]  /*b950*/  HADD2.F32 R41, -RZ, R7.H0_H0 ;  /* 0x20000007ff297230 */ /* 0x000fe40000004100 */
        /* <DEDUP_REMOVED lines=49> */
[--C-:B------:R-:W-:Y:S02]  /*bc70*/  HADD2.F32 R31, -RZ, R15.reuse.H0_H0 ;  /* 0x2000000fff1f7230 */ /* 0x100fe40000004100 */
        /* <DEDUP_REMOVED lines=139> */
.L_x_482:
[----:B------:R-:W1:Y:S01]  /*c530*/  LDC R59, c[0x0][0x23c] ;  /* 0x00008f00ff3b7b82 */ /* 0x000e620000000800 */
[----:B------:R-:W-:Y:S01]  /*c540*/  IADD3 R63, R63, 0x20, RZ ;  /* 0x000000203f3f7810 */ /* 0x000fe20007ffe0ff */
[----:B------:R-:W-:-:S03]  /*c550*/  UIADD3 UR4, UR4, 0x40, URZ ;  /* 0x0000004004047890 */ /* 0x000fc6000fffe03f */
[C---:B------:R-:W-:Y:S02]  /*c560*/  ISETP.GE.AND P0, PT, R63.reuse, UR5, PT ;  /* 0x000000053f007c0c */ /* 0x040fe4000bf06270 */
[----:B------:R-:W-:Y:S01]  /*c570*/  ISETP.LT.AND P2, PT, R63, R61, PT ;  /* 0x0000003d3f00720c */ /* 0x000fe20003f41270 */
[----:B-1----:R-:W-:-:S12]  /*c580*/  IMAD.WIDE R8, R59, 0x10, R8 ;  /* 0x000000103b087825 */ /* 0x002fd800078e0208 */
[----:B------:R-:W-:Y:S05]  /*c590*/  @!P0 BRA P2, `(.L_x_486) ;  /* 0xffffffb0005c8947 */ /* 0x000fea000103ffff */
.L_x_481:
        /* <DEDUP_REMOVED lines=8> */
.L_x_489:
        /* <DEDUP_REMOVED lines=556> */
.L_x_488:
[----:B------:R-:W-:Y:S01]  /*e8e0*/  IADD3 R63, R63, 0x20, RZ ;  /* 0x000000203f3f7810 */ /* 0x000fe20007ffe0ff */
[----:B------:R-:W-:Y:S01]  /*e8f0*/  UIADD3 UR4, UR4, 0x40, URZ ;  /* 0x0000004004047890 */ /* 0x000fe2000fffe03f */
[----:B-----5:R-:W-:Y:S02]  /*e900*/  IMAD.WIDE R8, R59, 0x4, R98 ;  /* 0x000000043b087825 */ /* 0x020fe400078e0262 */
[C---:B------:R-:W-:Y:S02]  /*e910*/  ISETP.GE.AND P0, PT, R63.reuse, UR5, PT ;  /* 0x000000053f007c0c */ /* 0x040fe4000bf06270 */
[----:B------:R-:W-:-:S13]  /*e920*/  ISETP.LT.AND P2, PT, R63, R61, PT ;  /* 0x0000003d3f00720c */ /* 0x000fda0003f41270 */
[----:B------:R-:W-:Y:S05]  /*e930*/  @!P0 BRA P2, `(.L_x_489) ;  /* 0xffffffdc00388947 */ /* 0x000fea000103ffff */
.L_x_487:
        /* <DEDUP_REMOVED lines=17> */
.L_x_493:
[----:B------:R-:W1:Y:S02]  /*ea50*/  LDS R2, [R0] ;  /* 0x0000000000027984 */ /* 0x000e640000000800 */
[----:B-1----:R-:W-:-:S06]  /*ea60*/  HADD2 R3, R2, R57 ;  /* 0x0000003902037230 */ /* 0x002fcc0000000000 */
[----:B------:R-:W1:Y:S02]  /*ea70*/  ATOMS.CAST.SPIN R3, [R0], R2, R3 ;  /* 0x000000020003738d */ /* 0x000e640001800003 */
[----:B-1----:R-:W-:-:S13]  /*ea80*/  ISETP.EQ.U32.AND P0, PT, R3, 0x1, PT ;  /* 0x000000010300780c */ /* 0x002fda0003f02070 */
[----:B------:R-:W-:Y:S05]  /*ea90*/  @!P0 BRA `(.L_x_493) ;  /* 0xfffffffc00ec8947 */ /* 0x000fea000383ffff */
[----:B------:R-:W-:Y:S05]  /*eaa0*/  BRA `(.L_x_491) ;  /* 0x00000000000c7947 */ /* 0x000fea0003800000 */
.L_x_492:
[----:B------:R-:W2:Y:S02]  /*eab0*/  LD.E R0, desc[UR6][R4.64] ;  /* 0x0000000604007980 */ /* 0x000ea4000c101900 */
[----:B--2---:R-:W-:-:S05]  /*eac0*/  IADD3 R3, R57, R0, RZ ;  /* 0x0000000039037210 */ /* 0x004fca0007ffe0ff */
[----:B------:R1:W-:Y:S02]  /*ead0*/  ST.E desc[UR6][R4.64], R3 ;  /* 0x0000000304007985 */ /* 0x0003e4000c101906 */
.L_x_491:
[----:B------:R-:W-:Y:S05]  /*eae0*/  BSYNC B0 ;  /* 0x0000000000007941 */ /* 0x000fea0003800000 */
.L_x_490:
[----:B------:R2:W-:Y:S01]  /*eaf0*/  ATOM.E.ADD.F16x2.RN.STRONG.GPU P0, RZ, desc[UR6][R4.64+0x4], R56 ;  /* 0x0000043804ff79a2 */ /* 0x0005e2000810e1c6 */
[----:B------:R-:W-:Y:S04]  /*eb00*/  BSSY B0, `(.L_x_494) ;  /* 0x000000f000007945 */ /* 0x000fe80003800000 */
[----:B--2---:R-:W-:Y:S05]  /*eb10*/  @P0 BRA `(.L_x_495) ;  /* 0x0000000000340947 */ /* 0x004fea0003800000 */
[----:B------:R-:W2:Y:S02]  /*eb20*/  QSPC.E.S P0, RZ, [R4+0x4] ;  /* 0x0000040004ff73aa */ /* 0x000ea40000000500 */
[----:B--2---:R-:W-:Y:S05]  /*eb30*/  @!P0 BRA `(.L_x_496) ;  /* 0x0000000000208947 */ /* 0x004fea0003800000 */
[----:B------:R-:W-:-:S04]  /*eb40*/  MOV R2, R4 ;  /* 0x0000000400027202 */ /* 0x000fc80000000f00 */
[----:B------:R-:W-:-:S07]  /*eb50*/  MOV R0, R2 ;  /* 0x0000000200007202 */ /* 0x000fce0000000f00 */
.L_x_497:
[----:B------:R-:W1:Y:S02]  /*eb60*/  LDS R2, [R0+0x4] ;  /* 0x0000040000027984 */ /* 0x000e640000000800 */
[----:B-1----:R-:W-:-:S10]  /*eb70*/  HFMA2.MMA R3, R2, 1, 1, R56 ;  /* 0x3c003c0002037835 */ /* 0x002fd40000000038 */
[----:B------:R-:W1:Y:S02]  /*eb80*/  ATOMS.CAST.SPIN R3, [R0+0x4], R2, R3 ;  /* 0x000004020003738d */ /* 0x000e640001800003 */
[----:B-1----:R-:W-:-:S13]  /*eb90*/  ISETP.EQ.U32.AND P0, PT, R3, 0x1, PT ;  /* 0x000000010300780c */ /* 0x002fda0003f02070 */
[----:B------:R-:W-:Y:S05]  /*eba0*/  @!P0 BRA `(.L_x_497) ;  /* 0xfffffffc00ec8947 */ /* 0x000fea000383ffff */
[----:B------:R-:W-:Y:S05]  /*ebb0*/  BRA `(.L_x_495) ;  /* 0x00000000000c7947 */ /* 0x000fea0003800000 */
.L_x_496:
[----:B------:R-:W1:Y:S02]  /*ebc0*/  LD.E R0, desc[UR6][R4.64+0x4] ;  /* 0x0000040604007980 */ /* 0x000e64000c101900 */
[----:B-1----:R-:W-:-:S05]  /*ebd0*/  IADD3 R3, R56, R0, RZ ;  /* 0x0000000038037210 */ /* 0x002fca0007ffe0ff */
[----:B------:R2:W-:Y:S02]  /*ebe0*/  ST.E desc[UR6][R4.64+0x4], R3 ;  /* 0x0000040304007985 */ /* 0x0005e4000c101906 */
.L_x_495:
[----:B------:R-:W-:Y:S05]  /*ebf0*/  BSYNC B0 ;  /* 0x0000000000007941 */ /* 0x000fea0003800000 */
.L_x_494:
        /* <DEDUP_REMOVED lines=10> */
.L_x_501:
[----:B------:R-:W1:Y:S02]  /*eca0*/  LDS R2, [R0] ;  /* 0x0000000000027984 */ /* 0x000e640000000800 */
[----:B-1----:R-:W-:-:S06]  /*ecb0*/  HADD2 R3, R2, R55 ;  /* 0x0000003702037230 */ /* 0x002fcc0000000000 */
[----:B------:R-:W1:Y:S02]  /*ecc0*/  ATOMS.CAST.SPIN R3, [R0], R2, R3 ;  /* 0x000000020003738d */ /* 0x000e640001800003 */
[----:B-1----:R-:W-:-:S13]  /*ecd0*/  ISETP.EQ.U32.AND P0, PT, R3, 0x1, PT ;  /* 0x000000010300780c */ /* 0x002fda0003f02070 */
[----:B------:R-:W-:Y:S05]  /*ece0*/  @!P0 BRA `(.L_x_501) ;  /* 0xfffffffc00ec8947 */ /* 0x000fea000383ffff */
[----:B------:R-:W-:Y:S05]  /*ecf0*/  BRA `(.L_x_499) ;  /* 0x00000000000c7947 */ /* 0x000fea0003800000 */
.L_x_500:
[----:B------:R-:W2:Y:S02]  /*ed00*/  LD.E R0, desc[UR6][R4.64] ;  /* 0x0000000604007980 */ /* 0x000ea4000c101900 */
[----:B--2---:R-:W-:-:S05]  /*ed10*/  IADD3 R3, R55, R0, RZ ;  /* 0x0000000037037210 */ /* 0x004fca0007ffe0ff */
[----:B------:R1:W-:Y:S02]  /*ed20*/  ST.E desc[UR6][R4.64], R3 ;  /* 0x0000000304007985 */ /* 0x0003e4000c101906 */
.L_x_499:
[----:B------:R-:W-:Y:S05]  /*ed30*/  BSYNC B0 ;  /* 0x0000000000007941 */ /* 0x000fea0003800000 */
.L_x_498:
[----:B------:R2:W-:Y:S01]  /*ed40*/  ATOM.E.ADD.F16x2.RN.STRONG.GPU P0, RZ, desc[UR6][R4.64+0x4], R54 ;  /* 0x0000043604ff79a2 */ /* 0x0005e2000810e1c6 */
[----:B------:R-:W-:Y:S04]  /*ed50*/  BSSY B0, `(.L_x_502) ;  /* 0x000000f000007945 */ /* 0x000fe80003800000 */
[----:B--2---:R-:W-:Y:S05]  /*ed60*/  @P0 BRA `(.L_x_503) ;  /* 0x0000000000340947 */ /* 0x004fea0003800000 */
[----:B------:R-:W2:Y:S02]  /*ed70*/  QSPC.E.S P0, RZ, [R4+0x4] ;  /* 0x0000040004ff73aa */ /* 0x000ea40000000500 */
[----:B--2---:R-:W-:Y:S05]  /*ed80*/  @!P0 BRA `(.L_x_504) ;  /* 0x0000000000208947 */ /* 0x004fea0003800000 */
[----:B------:R-:W-:-:S04]  /*ed90*/  MOV R2, R4 ;  /* 0x0000000400027202 */ /* 0x000fc80000000f00 */
[----:B------:R-:W-:-:S07]  /*eda0*/  MOV R0, R2 ;  /* 0x0000000200007202 */ /* 0x000fce0000000f00 */
.L_x_505:
[----:B------:R-:W1:Y:S02]  /*edb0*/  LDS R2, [R0+0x4] ;  /* 0x0000040000027984 */ /* 0x000e640000000800 */
[----:B-1----:R-:W-:-:S10]  /*edc0*/  HFMA2.MMA R3, R2, 1, 1, R54 ;  /* 0x3c003c0002037835 */ /* 0x002fd40000000036 */
[----:B------:R-:W1:Y:S02]  /*edd0*/  ATOMS.CAST.SPIN R3, [R0+0x4], R2, R3 ;  /* 0x000004020003738d */ /* 0x000e640001800003 */
[----:B-1----:R-:W-:-:S13]  /*ede0*/  ISETP.EQ.U32.AND P0, PT, R3, 0x1, PT ;  /* 0x000000010300780c */ /* 0x002fda0003f02070 */
[----:B------:R-:W-:Y:S05]  /*edf0*/  @!P0 BRA `(.L_x_505) ;  /* 0xfffffffc00ec8947 */ /* 0x000fea000383ffff */
[----:B------:R-:W-:Y:S05]  /*ee00*/  BRA `(.L_x_503) ;  /* 0x00000000000c7947 */ /* 0x000fea0003800000 */
.L_x_504:
[----:B------:R-:W1:Y:S02]  /*ee10*/  LD.E R0, desc[UR6][R4.64+0x4] ;  /* 0x0000040604007980 */ /* 0x000e64000c101900 */
[----:B-1----:R-:W-:-:S05]  /*ee20*/  IADD3 R3, R54, R0, RZ ;  /* 0x0000000036037210 */ /* 0x002fca0007ffe0ff */
[----:B------:R2:W-:Y:S02]  /*ee30*/  ST.E desc[UR6][R4.64+0x4], R3 ;  /* 0x0000040304007985 */ /* 0x0005e4000c101906 */
.L_x_503:
[----:B------:R-:W-:Y:S05]  /*ee40*/  BSYNC B0 ;  /* 0x0000000000007941 */ /* 0x000fea0003800000 */
.L_x_502:
        /* <DEDUP_REMOVED lines=10> */
.L_x_509:
[----:B------:R-:W1:Y:S02]  /*eef0*/  LDS R2, [R0] ;  /* 0x0000000000027984 */ /* 0x000e640000000800 */
[----:B-1----:R-:W-:-:S06]  /*ef00*/  HADD2 R3, R2, R53 ;  /* 0x0000003502037230 */ /* 0x002fcc0000000000 */
[----:B------:R-:W1:Y:S02]  /*ef10*/  ATOMS.CAST.SPIN R3, [R0], R2, R3 ;  /* 0x000000020003738d */ /* 0x000e640001800003 */
[----:B-1----:R-:W-:-:S13]  /*ef20*/  ISETP.EQ.U32.AND P0, PT, R3, 0x1, PT ;  /* 0x000000010300780c */ /* 0x002fda0003f02070 */
[----:B------:R-:W-:Y:S05]  /*ef30*/  @!P0 BRA `(.L_x_509) ;  /* 0xfffffffc00ec8947 */ /* 0x000fea000383ffff */
[----:B------:R-:W-:Y:S05]  /*ef40*/  BRA `(.L_x_507) ;  /* 0x00000000000c7947 */ /* 0x000fea0003800000 */
.L_x_508:
[----:B------:R-:W2:Y:S02]  /*ef50*/  LD.E R0, desc[UR6][R4.64] ;  /* 0x0000000604007980 */ /* 0x000ea4000c101900 */
[----:B--2---:R-:W-:-:S05]  /*ef60*/  IADD3 R3, R53, R0, RZ ;  /* 0x0000000035037210 */ /* 0x004fca0007ffe0ff */
[----:B------:R1:W-:Y:S02]  /*ef70*/  ST.E desc[UR6][R4.64], R3 ;  /* 0x0000000304007985 */ /* 0x0003e4000c101906 */
.L_x_507:
[----:B------:R-:W-:Y:S05]  /*ef80*/  BSYNC B0 ;  /* 0x0000000000007941 */ /* 0x000fea0003800000 */
.L_x_506:
[----:B------:R2:W-:Y:S01]  /*ef90*/  ATOM.E.ADD.F16x2.RN.STRONG.GPU P0, RZ, desc[UR6][R4.64+0x4], R52 ;  /* 0x0000043404ff79a2 */ /* 0x0005e2000810e1c6 */
[----:B------:R-:W-:Y:S04]  /*efa0*/  BSSY B0, `(.L_x_510) ;  /* 0x000000f000007945 */ /* 0x000fe80003800000 */
[----:B--2---:R-:W-:Y:S05]  /*efb0*/  @P0 BRA `(.L_x_511) ;  /* 0x0000000000340947 */ /* 0x004fea0003800000 */
[----:B------:R-:W2:Y:S02]  /*efc0*/  QSPC.E.S P0, RZ, [R4+0x4] ;  /* 0x0000040004ff73aa */ /* 0x000ea40000000500 */
[----:B--2---:R-:W-:Y:S05]  /*efd0*/  @!P0 BRA `(.L_x_512) ;  /* 0x0000000000208947 */ /* 0x004fea0003800000 */
[----:B------:R-:W-:-:S04]  /*efe0*/  MOV R2, R4 ;  /* 0x0000000400027202 */ /* 0x000fc80000000f00 */
[----:B------:R-:W-:-:S07]  /*eff0*/  MOV R0, R2 ;  /* 0x0000000200007202 */ /* 0x000fce0000000f00 */
.L_x_513:
[----:B------:R-:W1:Y:S02]  /*f000*/  LDS R2, [R0+0x4] ;  /* 0x0000040000027984 */ /* 0x000e640000000800 */
[----:B-1----:R-:W-:-:S10]  /*f010*/  HFMA2.MMA R3, R2, 1, 1, R52 ;  /* 0x3c003c0002037835 */ /* 0x002fd40000000034 */
[----:B------:R-:W1:Y:S02]  /*f020*/  ATOMS.CAST.SPIN R3, [R0+0x4], R2, R3 ;  /* 0x000004020003738d */ /* 0x000e640001800003 */
[----:B-1----:R-:W-:-:S13]  /*f030*/  ISETP.EQ.U32.AND P0, PT, R3, 0x1, PT ;  /* 0x000000010300780c */ /* 0x002fda0003f02070 */
[----:B------:R-:W-:Y:S05]  /*f040*/  @!P0 BRA `(.L_x_513) ;  /* 0xfffffffc00ec8947 */ /* 0x000fea000383ffff */
[----:B------:R-:W-:Y:S05]  /*f050*/  BRA `(.L_x_511) ;  /* 0x00000000000c7947 */ /* 0x000fea0003800000 */
.L_x_512:
[----:B------:R-:W1:Y:S02]  /*f060*/  LD.E R0, desc[UR6][R4.64+0x4] ;  /* 0x0000040604007980 */ /* 0x000e64000c101900 */
[----:B-1----:R-:W-:-:S05]  /*f070*/  IADD3 R3, R52, R0, RZ ;  /* 0x0000000034037210 */ /* 0x002fca0007ffe0ff */
[----:B------:R2:W-:Y:S02]  /*f080*/  ST.E desc[UR6][R4.64+0x4], R3 ;  /* 0x0000040304007985 */ /* 0x0005e4000c101906 */
.L_x_511:
[----:B------:R-:W-:Y:S05]  /*f090*/  BSYNC B0 ;  /* 0x0000000000007941 */ /* 0x000fea0003800000 */
.L_x_510:
        /* <DEDUP_REMOVED lines=10> */
.L_x_517:
[----:B------:R-:W1:Y:S02]  /*f140*/  LDS R2, [R0] ;  /* 0x0000000000027984 */ /* 0x000e640000000800 */
[----:B-1----:R-:W-:-:S06]  /*f150*/  HADD2 R3, R2, R51 ;  /* 0x0000003302037230 */ /* 0x002fcc0000000000 */
[----:B------:R-:W1:Y:S02]  /*f160*/  ATOMS.CAST.SPIN R3, [R0], R2, R3 ;  /* 0x000000020003738d */ /* 0x000e640001800003 */
[----:B-1----:R-:W-:-:S13]  /*f170*/  ISETP.EQ.U32.AND P0, PT, R3, 0x1, PT ;  /* 0x000000010300780c */ /* 0x002fda0003f02070 */
[----:B------:R-:W-:Y:S05]  /*f180*/  @!P0 BRA `(.L_x_517) ;  /* 0xfffffffc00ec8947 */ /* 0x000fea000383ffff */
[----:B------:R-:W-:Y:S05]  /*f190*/  BRA `(.L_x_515) ;  /* 0x00000000000c7947 */ /* 0x000fea0003800000 */
.L_x_516:
[----:B------:R-:W2:Y:S02]  /*f1a0*/  LD.E R0, desc[UR6][R4.64] ;  /* 0x0000000604007980 */ /* 0x000ea4000c101900 */
[----:B--2---:R-:W-:-:S05]  /*f1b0*/  IADD3 R3, R51, R0, RZ ;  /* 0x0000000033037210 */ /* 0x004fca0007ffe0ff */
[----:B------:R1:W-:Y:S02]  /*f1c0*/  ST.E desc[UR6][R4.64], R3 ;  /* 0x0000000304007985 */ /* 0x0003e4000c101906 */
.L_x_515:
[----:B------:R-:W-:Y:S05]  /*f1d0*/  BSYNC B0 ;  /* 0x0000000000007941 */ /* 0x000fea0003800000 */
.L_x_514:
[----:B------:R2:W-:Y:S02]  /*f1e0*/  ATOM.E.ADD.F16x2.RN.STRONG.GPU P0, RZ, desc[UR6][R4.64+0x4], R50 ;  /* 0x0000043204ff79a2 */ /* 0x0005e4000810e1c6 */
[----:B--2---:R-:W-:Y:S05]  /*f1f0*/  @P0 EXIT ;  /* 0x000000000000094d */ /* 0x004fea0003800000 */
[----:B------:R-:W2:Y:S02]  /*f200*/  QSPC.E.S P0, RZ, [R4+0x4] ;  /* 0x0000040004ff73aa */ /* 0x000ea40000000500 */
[----:B--2---:R-:W-:Y:S05]  /*f210*/  @!P0 BRA `(.L_x_518) ;  /* 0x0000000000208947 */ /* 0x004fea0003800000 */
[----:B------:R-:W-:-:S04]  /*f220*/  MOV R2, R4 ;  /* 0x0000000400027202 */ /* 0x000fc80000000f00 */
[----:B------:R-:W-:-:S07]  /*f230*/  MOV R0, R2 ;  /* 0x0000000200007202 */ /* 0x000fce0000000f00 */
.L_x_519:
[----:B------:R-:W1:Y:S02]  /*f240*/  LDS R2, [R0+0x4] ;  /* 0x0000040000027984 */ /* 0x000e640000000800 */
[----:B-1----:R-:W-:-:S10]  /*f250*/  HFMA2.MMA R3, R2, 1, 1, R50 ;  /* 0x3c003c0002037835 */ /* 0x002fd40000000032 */
[----:B------:R-:W1:Y:S02]  /*f260*/  ATOMS.CAST.SPIN R3, [R0+0x4], R2, R3 ;  /* 0x000004020003738d */ /* 0x000e640001800003 */
[----:B-1----:R-:W-:-:S13]  /*f270*/  ISETP.EQ.U32.AND P0, PT, R3, 0x1, PT ;  /* 0x000000010300780c */ /* 0x002fda0003f02070 */
[----:B------:R-:W-:Y:S05]  /*f280*/  @!P0 BRA `(.L_x_519) ;  /* 0xfffffffc00ec8947 */ /* 0x000fea000383ffff */
[----:B------:R-:W-:Y:S05]  /*f290*/  EXIT ;  /* 0x000000000000794d */ /* 0x000fea0003800000 */
.L_x_518:
[----:B------:R-:W1:Y:S02]  /*f2a0*/  LD.E R0, desc[UR6][R4.64+0x4] ;  /* 0x0000040604007980 */ /* 0x000e64000c101900 */
[----:B-1----:R-:W-:-:S05]  /*f2b0*/  IADD3 R3, R50, R0, RZ ;  /* 0x0000000032037210 */ /* 0x002fca0007ffe0ff */
[----:B------:R-:W-:Y:S01]  /*f2c0*/  ST.E desc[UR6][R4.64+0x4], R3 ;  /* 0x0000040304007985 */ /* 0x000fe2000c101906 */
[----:B------:R-:W-:Y:S05]  /*f2d0*/  EXIT ;  /* 0x000000000000794d */ /* 0x000fea0003800000 */
.L_x_520:
        /* <DEDUP_REMOVED lines=10> */
.L_x_4162:


//--------------------- .text._Z23gemm_half_q_half_kernelILi4ELi20ELb0ELb0ELi64EEvPK6__halfPKjS4_S2_PS0_iiiiPKtS7_iiiiiibS2_i --------------------------
	.section	.text._Z23gemm_half_q_half_kernelILi4ELi20ELb0ELb0ELi64EEvPK6__halfPKjS4_S2_PS0_iiiiPKtS7_iiiiiibS2_i,"ax",@progbits
	.align	128
        .global         _Z23gemm_half_q_half_kernelILi4ELi20ELb0ELb0ELi64EEvPK6__halfPKjS4_S2_PS0_iiiiPKtS7_iiiiiibS2_i
        .type           _Z23gemm_half_q_half_kernelILi4ELi20ELb0ELb0ELi64EEvPK6__halfPKjS4_S2_PS0_iiiiPKtS7_iiiiiibS2_i,@function
        .size           _Z23gemm_half_q_half_kernelILi4ELi20ELb0ELb0ELi64EEvPK6__halfPKjS4_S2_PS0_iiiiPKtS7_iiiiiibS2_i,(.L_x_4163 - _Z23gemm_half_q_half_kernelILi4ELi20ELb0ELb0ELi64EEvPK6__halfPKjS4_S2_PS0_iiiiPKtS7_iiiiiibS2_i)
        .other          _Z23gemm_half_q_half_kernelILi4ELi20ELb0ELb0ELi64EEvPK6__halfPKjS4_S2_PS0_iiiiPKtS7_iiiiiibS2_i,@"STO_CUDA_ENTRY STV_DEFAULT"
_Z23gemm_half_q_half_kernelILi4ELi20ELb0ELb0ELi64EEvPK6__halfPKjS4_S2_PS0_iiiiPKtS7_iiiiiibS2_i:
.text._Z23gemm_half_q_half_kernelILi4ELi20ELb0ELb0ELi64EEvPK6__halfPKjS4_S2_PS0_iiiiPKtS7_iiiiiibS2_i:
        /* <DEDUP_REMOVED lines=12> */
[----:B------:R-:W-:Y:S02]  /*00c0*/  ISETP.GE.AND P1, PT, R0, 0x1, PT ;  /* 0x000000010000780c */ /* 0x000fe40003f26270 */
        /* <DEDUP_REMOVED lines=22> */
[----:B0-----:R-:W-:-:S03]  /*0230*/  ULEA UR5, UR6, UR5, 0x18 ;  /* 0x0000000506057291 */ /* 0x001fc6000f8ec03f */
[----:B--2---:R-:W-:-:S04]  /*0240*/  IADD3 R5, P0, R6, R3, RZ ;  /* 0x0000000306057210 */ /* 0x004fc80007f1e0ff */
[----:B------:R-:W-:Y:S02]  /*0250*/  LEA.HI.X.SX32 R8, R3, RZ, 0x1, P0 ;  /* 0x000000ff03087211 */ /* 0x000fe400000f0eff */
[----:B------:R-:W-:Y:S02]  /*0260*/  LEA R4, P0, R5, UR10, 0x1 ;  /* 0x0000000a05047c11 */ /* 0x000fe4000f8008ff */
[----:B------:R-:W-:Y:S02]  /*0270*/  LEA R3, R15, UR5, 0x1 ;  /* 0x000000050f037c11 */ /* 0x000fe4000f8e08ff */
[----:B------:R-:W-:Y:S02]  /*0280*/  LEA.HI.X R5, R5, UR11, R8, 0x1, P0 ;  /* 0x0000000b05057c11 */ /* 0x000fe400080f0c08 */
[----:B------:R-:W-:Y:S01]  /*0290*/  PLOP3.LUT P0, PT, PT, PT, PT, 0x80, 0x0 ;  /* 0x000000000000781c */ /* 0x000fe20003f0f070 */
[----:B------:R-:W-:-:S12]  /*02a0*/  @!P2 BRA `(.L_x_524) ;  /* 0x000000000048a947 */ /* 0x000fd80003800000 */
[----:B------:R-:W-:Y:S02]  /*02b0*/  PLOP3.LUT P0, PT, PT, PT, PT, 0x8, 0x0 ;  /* 0x000000000000781c */ /* 0x000fe40003f0e170 */
[----:B------:R-:W-:-:S11]  /*02c0*/  IADD3 R18, R44, -0x3, RZ ;  /* 0xfffffffd2c127810 */ /* 0x000fd60007ffe0ff */
.L_x_525:
        /* <DEDUP_REMOVED lines=16> */
.L_x_524:
[----:B------:R-:W-:-:S04]  /*03d0*/  IADD3 R6, R44, -R13, RZ ;  /* 0x8000000d2c067210 */ /* 0x000fc80007ffe0ff */
[----:B------:R-:W-:-:S13]  /*03e0*/  ISETP.GT.AND P2, PT, R6, 0x1, PT ;  /* 0x000000010600780c */ /* 0x000fda0003f44270 */
[----:B------:R-:W-:Y:S01]  /*03f0*/  @P2 IMAD.WIDE R6, R17, 0x2, R4 ;  /* 0x0000000211062825 */ /* 0x000fe200078e0204 */
        /* <DEDUP_REMOVED lines=13> */
.L_x_523:
        /* <DEDUP_REMOVED lines=17> */
.L_x_527:
        /* <DEDUP_REMOVED lines=16> */
.L_x_526:
[----:B------:R-:W-:-:S04]  /*06e0*/  IADD3 R6, R44, -R13, RZ ;  /* 0x8000000d2c067210 */ /* 0x000fc80007ffe0ff */
[----:B------:R-:W-:-:S13]  /*06f0*/  ISETP.GT.AND P2, PT, R6, 0x1, PT ;  /* 0x000000010600780c */ /* 0x000fda0003f44270 */
[----:B------:R-:W-:Y:S01]  /*0700*/  @P2 PLOP3.LUT P0, PT, PT, PT, PT, 0x8, 0x0 ;  /* 0x000000000000281c */ /* 0x000fe20003f0e170 */
[----:B------:R-:W-:Y:S01]  /*0710*/  @P2 IMAD.WIDE R6, R17, 0x2, R4 ;  /* 0x0000000211062825 */ /* 0x000fe200078e0204 */
        /* <DEDUP_REMOVED lines=10> */
.L_x_522:
[----:B------:R-:W-:Y:S05]  /*07c0*/  BSYNC B0 ;  /* 0x0000000000007941 */ /* 0x000fea0003800000 */
.L_x_521:
[----:B------:R-:W-:Y:S02]  /*07d0*/  ULDC UR5, c[0x0][0x23c] ;  /* 0x00008f0000057ab9 */ /* 0x000fe40000000800 */
[----:B------:R-:W-:-:S04]  /*07e0*/  MOV R27, UR5 ;  /* 0x00000005001b7c02 */ /* 0x000fc80008000f00 */
[----:B------:R-:W-:-:S13]  /*07f0*/  ISETP.GE.AND P0, PT, R2, R27, PT ;  /* 0x0000001b0200720c */ /* 0x000fda0003f06270 */
[----:B------:R-:W-:Y:S05]  /*0800*/  @P0 EXIT ;  /* 0x000000000000094d */ /* 0x000fea0003800000 */
[----:B01----:R-:W0:Y:S02]  /*0810*/  LDC.U8 R3, c[0x0][0x270] ;  /* 0x00009c00ff037b82 */ /* 0x003e240000000000 */
[----:B0-----:R-:W-:-:S04]  /*0820*/  PRMT R3, R3, 0x8880, RZ ;  /* 0x0000888003037816 */ /* 0x001fc800000000ff */
[----:B------:R-:W-:-:S04]  /*0830*/  ISETP.NE.AND P0, PT, R3, RZ, PT ;  /* 0x000000ff0300720c */ /* 0x000fc80003f05270 */
[----:B------:R-:W-:-:S04]  /*0840*/  ISETP.NE.OR P0, PT, R47, RZ, !P0 ;  /* 0x000000ff2f00720c */ /* 0x000fc80004705670 */
[----:B------:R-:W-:-:S13]  /*0850*/  ISETP.LT.OR P0, PT, R0, 0x1, P0 ;  /* 0x000000010000780c */ /* 0x000fda0000701670 */
[----:B------:R-:W-:Y:S05]  /*0860*/  @P0 BRA `(.L_x_528) ;  /* 0x0000000000800947 */ /* 0x000fea0003800000 */
[----:B------:R-:W0:Y:S01]  /*0870*/  LDC.64 R4, c[0x0][0x230] ;  /* 0x00008c00ff047b82 */ /* 0x000e220000000a00 */
[----:B------:R-:W-:Y:S01]  /*0880*/  IMAD R0, R12, R27, RZ ;  /* 0x0000001b0c007224 */ /* 0x000fe200078e02ff */
[----:B------:R-:W-:Y:S02]  /*0890*/  ISETP.GT.AND P2, PT, R44, 0x3, PT ;  /* 0x000000032c00780c */ /* 0x000fe40003f44270 */
[----:B------:R-:W-:Y:S02]  /*08a0*/  PLOP3.LUT P0, PT, PT, PT, PT, 0x80, 0x0 ;  /* 0x000000000000781c */ /* 0x000fe40003f0f070 */
[----:B------:R-:W-:-:S04]  /*08b0*/  LEA R0, R0, UR4, 0x2 ;  /* 0x0000000400007c11 */ /* 0x000fc8000f8e10ff */
[----:B------:R-:W-:-:S05]  /*08c0*/  LEA R3, R15, R0, 0x2 ;  /* 0x000000000f037211 */ /* 0x000fca00078e10ff */
[----:B0-----:R-:W-:Y:S01]  /*08d0*/  IMAD.WIDE R4, R3, 0x2, R4 ;  /* 0x0000000203047825 */ /* 0x001fe200078e0204 */
[----:B------:R-:W-:Y:S01]  /*08e0*/  HFMA2.MMA R3, -RZ, RZ, 0, 0 ;  /* 0x00000000ff037435 */ /* 0x000fe200000001ff */
[----:B------:R-:W-:Y:S10]  /*08f0*/  @!P2 BRA `(.L_x_529) ;  /* 0x000000000034a947 */ /* 0x000ff40003800000 */
[----:B------:R-:W-:Y:S02]  /*0900*/  PLOP3.LUT P0, PT, PT, PT, PT, 0x8, 0x0 ;  /* 0x000000000000781c */ /* 0x000fe40003f0e170 */
[----:B------:R-:W-:-:S11]  /*0910*/  IADD3 R0, R44, -0x3, RZ ;  /* 0xfffffffd2c007810 */ /* 0x000fd60007ffe0ff */
.L_x_530:
        /* <DEDUP_REMOVED lines=11> */
.L_x_529:
[----:B------:R-:W-:-:S04]  /*09d0*/  IADD3 R0, R44, -R3, RZ ;  /* 0x800000032c007210 */ /* 0x000fc80007ffe0ff */
[----:B------:R-:W-:-:S13]  /*09e0*/  ISETP.GT.AND P2, PT, R0, 0x1, PT ;  /* 0x000000010000780c */ /* 0x000fda0003f44270 */
[----:B------:R-:W-:Y:S01]  /*09f0*/  @P2 PLOP3.LUT P0, PT, PT, PT, PT, 0x8, 0x0 ;  /* 0x000000000000281c */ /* 0x000fe20003f0e170 */
[----:B-1----:R-:W-:Y:S01]  /*0a00*/  @P2 IMAD.WIDE R6, R27, 0x2, R4 ;  /* 0x000000021b062825 */ /* 0x002fe200078e0204 */
[----:B------:R-:W-:Y:S01]  /*0a10*/  @P2 IADD3 R3, R3, 0x2, RZ ;  /* 0x0000000203032810 */ /* 0x000fe20007ffe0ff */
[----:B------:R0:W-:Y:S03]  /*0a20*/  @P2 STG.E.64 desc[UR8][R4.64], RZ ;  /* 0x000000ff04002986 */ /* 0x0001e6000c101b08 */
[----:B------:R-:W-:Y:S01]  /*0a30*/  ISETP.LT.OR P0, PT, R3, R44, P0 ;  /* 0x0000002c0300720c */ /* 0x000fe20000701670 */
[----:B------:R1:W-:Y:S01]  /*0a40*/  @P2 STG.E.64 desc[UR8][R6.64], RZ ;  /* 0x000000ff06002986 */ /* 0x0003e2000c101b08 */
[----:B0-----:R-:W-:-:S11]  /*0a50*/  @P2 IMAD.WIDE R4, R27, 0x2, R6 ;  /* 0x000000021b042825 */ /* 0x001fd600078e0206 */
[----:B------:R1:W-:Y:S02]  /*0a60*/  @P0 STG.E.64 desc[UR8][R4.64], RZ ;  /* 0x000000ff04000986 */ /* 0x0003e4000c101b08 */
.L_x_528:
[----:B------:R-:W0:Y:S01]  /*0a70*/  LDC.64 R12, c[0x0][0x248] ;  /* 0x00009200ff0c7b82 */ /* 0x000e220000000a00 */
[----:B-1----:R-:W-:-:S05]  /*0a80*/  SHF.L.U32 R5, R47, 0x7, RZ ;  /* 0x000000072f057819 */ /* 0x002fca00000006ff */
[----:B0-----:R-:W-:-:S05]  /*0a90*/  IMAD.WIDE R4, R5, 0x2, R12 ;  /* 0x0000000205047825 */ /* 0x001fca00078e020c */
[----:B------:R0:W5:Y:S01]  /*0aa0*/  LDG.E.U16.CONSTANT R7, desc[UR8][R4.64+0x2] ;  /* 0x0000020804077981 */ /* 0x000162000c1e9500 */
[----:B------:R-:W-:Y:S01]  /*0ab0*/  BAR.SYNC.DEFER_BLOCKING 0x0 ;  /* 0x0000000000007b1d */ /* 0x000fe20000010000 */
[----:B------:R-:W-:-:S13]  /*0ac0*/  ISETP.GE.AND P0, PT, R46, R45, PT ;  /* 0x0000002d2e00720c */ /* 0x000fda0003f06270 */
[----:B0-----:R-:W-:Y:S05]  /*0ad0*/  @P0 BRA `(.L_x_531) ;  /* 0x0000000000d00947 */ /* 0x001fea0003800000 */
[----:B------:R0:W5:Y:S01]  /*0ae0*/  LDG.E.U16.CONSTANT R0, desc[UR8][R4.64] ;  /* 0x0000000804007981 */ /* 0x000162000c1e9500 */
[----:B------:R-:W1:Y:S01]  /*0af0*/  LDC.64 R14, c[0x0][0x220] ;  /* 0x00008800ff0e7b82 */ /* 0x000e620000000a00 */
[----:B------:R-:W-:Y:S02]  /*0b00*/  SHF.R.S32.HI R9, RZ, 0x1f, R2 ;  /* 0x0000001fff097819 */ /* 0x000fe40000011402 */
[----:B------:R-:W-:Y:S02]  /*0b10*/  SHF.L.U32 R3, R2, 0x2, RZ ;  /* 0x0000000202037819 */ /* 0x000fe400000006ff */
[----:B------:R-:W-:Y:S02]  /*0b20*/  LEA.HI R9, R9, R2, RZ, 0x3 ;  /* 0x0000000209097211 */ /* 0x000fe400078f18ff */
[----:B------:R-:W-:Y:S02]  /*0b30*/  MOV R16, RZ ;  /* 0x000000ff00107202 */ /* 0x000fe40000000f00 */
[----:B------:R-:W-:-:S02]  /*0b40*/  MOV R18, R46 ;  /* 0x0000002e00127202 */ /* 0x000fc40000000f00 */
[----:B------:R-:W-:Y:S02]  /*0b50*/  LOP3.LUT R3, R3, 0x10, RZ, 0xc0, !PT ;  /* 0x0000001003037812 */ /* 0x000fe400078ec0ff */
[----:B0-----:R-:W-:-:S07]  /*0b60*/  SHF.R.S32.HI R6, RZ, 0x3, R9 ;  /* 0x00000003ff067819 */ /* 0x001fce0000011409 */
.L_x_532:
        /* <DEDUP_REMOVED lines=43> */
.L_x_531:
        /* <DEDUP_REMOVED lines=8> */
[----:B0-----:R-:W0:Y:S01]  /*0ea0*/  LDC R5, c[0x0][0x264] ;  /* 0x00009900ff057b82 */ /* 0x001e220000000800 */
[----:B------:R-:W-:-:S02]  /*0eb0*/  SHF.R.S32.HI R9, RZ, 0x1f, R0 ;  /* 0x0000001fff097819 */ /* 0x000fc40000011400 */
[C---:B------:R-:W-:Y:S02]  /*0ec0*/  ISETP.GT.AND P6, PT, R46.reuse, UR5, PT ;  /* 0x000000052e007c0c */ /* 0x040fe4000bfc4270 */
[----:B------:R-:W-:Y:S01]  /*0ed0*/  LEA.HI R8, R9, R0, RZ, 0x5 ;  /* 0x0000000009087211 */ /* 0x000fe200078f28ff */
[----:B------:R-:W-:Y:S01]  /*0ee0*/  HFMA2.MMA R0, -RZ, RZ, 0, 0 ;  /* 0x00000000ff007435 */ /* 0x000fe200000001ff */
[----:B------:R-:W-:Y:S02]  /*0ef0*/  MOV R4, RZ ;  /* 0x000000ff00047202 */ /* 0x000fe40000000f00 */
[C---:B--2---:R-:W-:Y:S02]  /*0f00*/  ISETP.GT.AND P3, PT, R46.reuse, R3, PT ;  /* 0x000000032e00720c */ /* 0x044fe40003f64270 */
[----:B0-----:R-:W-:Y:S01]  /*0f10*/  ISETP.GT.AND P5, PT, R46, R5, PT ;  /* 0x000000052e00720c */ /* 0x001fe20003fa4270 */
[----:B-1----:R-:W-:-:S12]  /*0f20*/  @!P2 BRA `(.L_x_533) ;  /* 0x00000000001ca947 */ /* 0x002fd80003800000 */
[----:B------:R-:W0:Y:S02]  /*0f30*/  LDC R9, c[0x0][0x25c] ;  /* 0x00009700ff097b82 */ /* 0x000e240000000800 */
[----:B0-----:R-:W-:-:S04]  /*0f40*/  VIMNMX R4, R46, R9, PT ;  /* 0x000000092e047248 */ /* 0x001fc80003fe0100 */
[----:B------:R-:W-:-:S04]  /*0f50*/  IADD3 R4, R4, -UR4, RZ ;  /* 0x8000000404047c10 */ /* 0x000fc8000fffe0ff */
[----:B------:R-:W-:-:S04]  /*0f60*/  SHF.R.S32.HI R9, RZ, 0x1f, R4 ;  /* 0x0000001fff097819 */ /* 0x000fc80000011404 */
[----:B------:R-:W-:-:S04]  /*0f70*/  LEA.HI R9, R9, R4, RZ, 0x5 ;  /* 0x0000000409097211 */ /* 0x000fc800078f28ff */
[----:B------:R-:W-:-:S05]  /*0f80*/  SHF.R.S32.HI R9, RZ, 0x5, R9 ;  /* 0x00000005ff097819 */ /* 0x000fca0000011409 */
[----:B------:R-:W-:-:S07]  /*0f90*/  IMAD R4, R9, 0x6, RZ ;  /* 0x0000000609047824 */ /* 0x000fce00078e02ff */
.L_x_533:
        /* <DEDUP_REMOVED lines=8> */
.L_x_534:
        /* <DEDUP_REMOVED lines=10> */
.L_x_535:
        /* <DEDUP_REMOVED lines=8> */
.L_x_536:
        /* <DEDUP_REMOVED lines=10> */
.L_x_537:
        /* <DEDUP_REMOVED lines=24> */
[----:B------:R-:W-:Y:S02]  /*1360*/  PRMT R18, RZ, 0x5410, RZ ;  /* 0x00005410ff127816 */ /* 0x000fe400000000ff */
[----:B------:R-:W-:Y:S01]  /*1370*/  IADD3 R16, R46, R7, RZ ;  /* 0x000000072e107210 */ /* 0x000fe20007ffe0ff */
[----:B------:R-:W-:Y:S06]  /*1380*/  @P0 BRA `(.L_x_538) ;  /* 0x00000024004c0947 */ /* 0x000fec0003800000 */
[----:B------:R-:W-:Y:S01]  /*1390*/  MOV R26, RZ ;  /* 0x000000ff001a7202 */ /* 0x000fe20000000f00 */
[----:B------:R-:W-:Y:S01]  /*13a0*/  ULDC UR5, c[0x0][0x260] ;  /* 0x0000980000057ab9 */ /* 0x000fe20000000800 */
[----:B------:R-:W-:Y:S01]  /*13b0*/  PRMT R25, RZ, 0x7610, R25 ;  /* 0x00007610ff197816 */ /* 0x000fe20000000019 */
[----:B------:R-:W-:-:S06]  /*13c0*/  ULDC UR6, c[0x0][0x240] ;  /* 0x0000900000067ab9 */ /* 0x000fcc0000000800 */
.L_x_540:
[----:B------:R-:W-:Y:S01]  /*13d0*/  ISETP.NE.AND P0, PT, R46, R16, PT ;  /* 0x000000102e00720c */ /* 0x000fe20003f05270 */
[----:B------:R-:W0:-:S12]  /*13e0*/  LDC R27, c[0x0][0x23c] ;  /* 0x00008f00ff1b7b82 */ /* 0x000e180000000800 */
[----:B------:R-:W1:Y:S01]  /*13f0*/  @!P0 LDC.64 R2, c[0x0][0x248] ;  /* 0x00009200ff028b82 */ /* 0x000e620000000a00 */
[----:B------:R-:W-:Y:S02]  /*1400*/  @!P0 IADD3 R26, R26, 0x1, RZ ;  /* 0x000000011a1a8810 */ /* 0x000fe40007ffe0ff */
[----:B------:R-:W-:Y:S02]  /*1410*/  @!P0 SHF.L.U32 R5, R46, 0x1, RZ ;  /* 0x000000012e058819 */ /* 0x000fe400000006ff */
[----:B------:R-:W-:-:S05]  /*1420*/  @!P0 LEA R0, R26, R1, 0x3 ;  /* 0x000000011a008211 */ /* 0x000fca00078e18ff */
        /* <DEDUP_REMOVED lines=19> */
[----:B------:R-:W-:Y:S01]  /*1560*/  HFMA2.MMA R0, -RZ, RZ, 0, 0.03125 ;  /* 0x00002800ff007435 */ /* 0x000fe200000001ff */
        /* <DEDUP_REMOVED lines=70> */
[----:B------:R-:W-:Y:S02]  /*19d0*/  LOP3.LUT R39, R42, 0x80008, R43, 0xf8, !PT ;  /* 0x000800082a277812 */ /* 0x000fe400078ef82b */
[----:B------:R-:W-:-:S02]  /*19e0*/  LOP3.LUT R89, R89, 0x64006400, RZ, 0xfc, !PT ;  /* 0x6400640059597812 */ /* 0x000fc400078efcff */
        /* <DEDUP_REMOVED lines=485> */
.L_x_539:
[----:B------:R-:W-:Y:S01]  /*3840*/  LEA R0, R47, 0x40, 0x6 ;  /* 0x000000402f007811 */ /* 0x000fe200078e30ff */
[----:B------:R-:W-:Y:S01]  /*3850*/  UIADD3 UR4, UR4, 0x40, URZ ;  /* 0x0000004004047890 */ /* 0x000fe2000fffe03f */
[----:B------:R-:W-:Y:S01]  /*3860*/  IADD3 R46, R46, 0x20, RZ ;  /* 0x000000202e2e7810 */ /* 0x000fe20007ffe0ff */
[----:B-----5:R-:W-:Y:S01]  /*3870*/  IMAD.WIDE R32, R27, 0x4, R98 ;  /* 0x000000041b207825 */ /* 0x020fe200078e0262 */
[----:B------:R-:W-:Y:S02]  /*3880*/  VIMNMX R3, R0, UR6, PT ;  /* 0x0000000600037c48 */ /* 0x000fe4000bfe0100 */
[C---:B------:R-:W-:Y:S02]  /*3890*/  ISETP.GE.AND P0, PT, R46.reuse, UR5, PT ;  /* 0x000000052e007c0c */ /* 0x040fe4000bf06270 */
[----:B------:R-:W-:-:S13]  /*38a0*/  ISETP.LT.AND P2, PT, R46, R3, PT ;  /* 0x000000032e00720c */ /* 0x000fda0003f41270 */
[----:B------:R-:W-:Y:S05]  /*38b0*/  @!P0 BRA P2, `(.L_x_540) ;  /* 0xffffffd800c48947 */ /* 0x000fea000103ffff */
.L_x_538:
[----:B------:R-:W-:Y:S01]  /*38c0*/  ISETP.GE.AND P0, PT, R46, R45, PT ;  /* 0x0000002d2e00720c */ /* 0x000fe20003f06270 */
[----:B------:R-:W-:-:S03]  /*38d0*/  ULDC UR5, c[0x0][0x268] ;  /* 0x00009a0000057ab9 */ /* 0x000fc60000000800 */
[----:B------:R-:W-:Y:S01]  /*38e0*/  ISETP.GE.OR P0, PT, R46, UR5, P0 ;  /* 0x000000052e007c0c */ /* 0x000fe20008706670 */
[----:B------:R-:W-:-:S12]  /*38f0*/  ULDC UR5, c[0x0][0x268] ;  /* 0x00009a0000057ab9 */ /* 0x000fd80000000800 */
[----:B------:R-:W-:Y:S05]  /*3900*/  @P0 BRA `(.L_x_541) ;  /* 0x0000002000c80947 */ /* 0x000fea0003800000 */
.L_x_543:
[----:B------:R-:W-:Y:S01]  /*3910*/  ISETP.NE.AND P0, PT, R46, R16, PT ;  /* 0x000000102e00720c */ /* 0x000fe20003f05270 */
[----:B------:R-:W0:Y:S01]  /*3920*/  LDC R27, c[0x0][0x23c] ;  /* 0x00008f00ff1b7b82 */ /* 0x000e220000000800 */
[----:B-----5:R1:W5:Y:S11]  /*3930*/  LDG.E.128.CONSTANT R12, desc[UR8][R32.64] ;  /* 0x00000008200c7981 */ /* 0x020376000c1e9d00 */
[----:B------:R-:W2:Y:S01]  /*3940*/  @!P0 LDC.64 R2, c[0x0][0x248] ;  /* 0x00009200ff028b82 */ /* 0x000ea20000000a00 */
[----:B------:R-:W-:-:S02]  /*3950*/  @!P0 IADD3 R26, R26, 0x1, RZ ;  /* 0x000000011a1a8810 */ /* 0x000fc40007ffe0ff */
[----:B------:R-:W-:Y:S02]  /*3960*/  @!P0 LEA R5, R46, 0x1, 0x1 ;  /* 0x000000012e058811 */ /* 0x000fe400078e08ff */
[----:B------:R-:W-:-:S06]  /*3970*/  @!P0 LEA R6, R26, R1, 0x3 ;  /* 0x000000011a068211 */ /* 0x000fcc00078e18ff */
[----:B------:R-:W3:Y:S01]  /*3980*/  @!P0 LDL.64 R6, [R6] ;  /* 0x0000000006068983 */ /* 0x000ee20000100a00 */
[----:B--2---:R-:W-:-:S04]  /*3990*/  @!P0 IMAD.WIDE R2, R5, 0x2, R2 ;  /* 0x0000000205028825 */ /* 0x004fc800078e0202 */
[C---:B0-----:R-:W-:Y:S02]  /*39a0*/  IMAD.WIDE R4, R27.reuse, 0x4, R32 ;  /* 0x000000041b047825 */ /* 0x041fe400078e0220 */
[----:B------:R-:W2:Y:S04]  /*39b0*/  @!P0 LDG.E.U16.CONSTANT R3, desc[UR8][R2.64] ;  /* 0x0000000802038981 */ /* 0x000ea8000c1e9500 */
[----:B------:R1:W5:Y:S01]  /*39c0*/  LDG.E.128.CONSTANT R8, desc[UR8][R4.64] ;  /* 0x0000000804087981 */ /* 0x000362000c1e9d00 */
[----:B------:R-:W-:Y:S01]  /*39d0*/  IMAD.WIDE R98, R27, 0x4, R4 ;  /* 0x000000041b627825 */ /* 0x000fe200078e0204 */
[----:B---3--:R-:W-:Y:S02]  /*39e0*/  @!P0 PRMT R97, R6, 0x7610, R97 ;  /* 0x0000761006618816 */ /* 0x008fe40000000061 */
[----:B------:R-:W-:-:S02]  /*39f0*/  @!P0 PRMT R96, R7, 0x7610, R96 ;  /* 0x0000761007608816 */ /* 0x000fc40000000060 */
[----:B------:R-:W-:Y:S02]  /*3a00*/  @!P0 PRMT R97, R97, 0x7610, R6 ;  /* 0x0000761061618816 */ /* 0x000fe40000000006 */
[----:B------:R-:W-:Y:S02]  /*3a10*/  @!P0 PRMT R96, R96, 0x7610, R7 ;  /* 0x0000761060608816 */ /* 0x000fe40000000007 */
[----:B--2---:R-:W-:Y:S01]  /*3a20*/  @!P0 IADD3 R16, R3, R46, RZ ;  /* 0x0000002e03108210 */ /* 0x004fe20007ffe0ff */
[----:B-1----:R-:W-:Y:S06]  /*3a30*/  @!P1 BRA `(.L_x_542) ;  /* 0x0000002000649947 */ /* 0x002fec0003800000 */
[----:B------:R-:W2:Y:S01]  /*3a40*/  LDG.E.128.CONSTANT R4, desc[UR8][R98.64] ;  /* 0x0000000862047981 */ /* 0x000ea2000c1e9d00 */
[--C-:B-----5:R-:W-:Y:S01]  /*3a50*/  SHF.R.U32.HI R3, RZ, 0xf, R12.reuse ;  /* 0x0000000fff037819 */ /* 0x120fe2000001160c */
[----:B------:R-:W-:Y:S01]  /*3a60*/  HFMA2.MMA R61, -RZ, RZ, 0, 0.015625 ;  /* 0x00002400ff3d7435 */ /* 0x000fe200000001ff */
[C---:B------:R-:W-:Y:S02]  /*3a70*/  LOP3.LUT R0, R12.reuse, 0x380038, RZ, 0xc0, !PT ;  /* 0x003800380c007812 */ /* 0x040fe400078ec0ff */
[----:B------:R-:W-:Y:S02]  /*3a80*/  SHF.R.U32.HI R28, RZ, 0x6, R12 ;  /* 0x00000006ff1c7819 */ /* 0x000fe4000001160c */
[----:B------:R-:W-:Y:S02]  /*3a90*/  LOP3.LUT R63, R12, 0x70007, RZ, 0xc0, !PT ;  /* 0x000700070c3f7812 */ /* 0x000fe400078ec0ff */
[----:B------:R-:W-:Y:S02]  /*3aa0*/  SHF.R.U32.HI R37, RZ, 0xf, R15 ;  /* 0x0000000fff257819 */ /* 0x000fe4000001160f */
[----:B------:R-:W-:-:S02]  /*3ab0*/  SHF.R.U32.HI R35, RZ, 0xf, R13 ;  /* 0x0000000fff237819 */ /* 0x000fc4000001160d */
[C---:B------:R-:W-:Y:S02]  /*3ac0*/  LOP3.LUT R12, R13.reuse, 0x380038, RZ, 0xc0, !PT ;  /* 0x003800380d0c7812 */ /* 0x040fe400078ec0ff */
[----:B------:R-:W-:Y:S02]  /*3ad0*/  SHF.R.U32.HI R29, RZ, 0x6, R13 ;  /* 0x00000006ff1d7819 */ /* 0x000fe4000001160d */
[----:B------:R-:W-:Y:S02]  /*3ae0*/  LOP3.LUT R65, R13, 0x70007, RZ, 0xc0, !PT ;  /* 0x000700070d417812 */ /* 0x000fe400078ec0ff */
        /* <DEDUP_REMOVED lines=17> */
[----:B------:R-:W-:Y:S02]  /*3c00*/  SHF.R.U32.HI R10, RZ, 0xe, R11 ;  /* 0x0000000eff0a7819 */ /* 0x000fe4000001160b */
[----:B------:R-:W-:Y:S02]  /*3c10*/  LOP3.LUT R37, R37, 0x10001, RZ, 0xc0, !PT ;  /* 0x0001000125257812 */ /* 0x000fe400078ec0ff */
[----:B------:R-:W-:Y:S02]  /*3c20*/  LOP3.LUT R35, R35, 0x10001, RZ, 0xc0, !PT ;  /* 0x0001000123237812 */ /* 0x000fe400078ec0ff */
[----:B------:R-:W-:-:S02]  /*3c30*/  LOP3.LUT R40, R3, 0x20002, R32, 0xf8, !PT ;  /* 0x0002000203287812 */ /* 0x000fc400078ef820 */
[----:B------:R-:W-:Y:S02]  /*3c40*/  LOP3.LUT R3, R37, 0x20002, R10, 0xf8, !PT ;  /* 0x0002000225037812 */ /* 0x000fe400078ef80a */
[----:B------:R-:W-:Y:S02]  /*3c50*/  LOP3.LUT R36, R36, 0x10001, RZ, 0xc0, !PT ;  /* 0x0001000124247812 */ /* 0x000fe400078ec0ff */
[----:B------:R-:W-:Y:S02]  /*3c60*/  LOP3.LUT R35, R35, 0x20002, R8, 0xf8, !PT ;  /* 0x0002000223237812 */ /* 0x000fe400078ef808 */
[C---:B------:R-:W-:Y:S02]  /*3c70*/  LOP3.LUT R33, R15.reuse, 0x380038, RZ, 0xc0, !PT ;  /* 0x003800380f217812 */ /* 0x040fe400078ec0ff */
[----:B------:R-:W-:Y:S02]  /*3c80*/  SHF.R.U32.HI R31, RZ, 0x6, R15 ;  /* 0x00000006ff1f7819 */ /* 0x000fe4000001160f */
[----:B------:R-:W-:-:S02]  /*3c90*/  LOP3.LUT R69, R15, 0x70007, RZ, 0xc0, !PT ;  /* 0x000700070f457812 */ /* 0x000fc400078ec0ff */
[----:B------:R-:W-:Y:S02]  /*3ca0*/  MOV R54, 0x3000 ;  /* 0x0000300000367802 */ /* 0x000fe40000000f00 */
[----:B------:R-:W-:Y:S02]  /*3cb0*/  LOP3.LUT R48, R36, 0x20002, R9, 0xf8, !PT ;  /* 0x0002000224307812 */ /* 0x000fe400078ef809 */
[----:B------:R-:W-:Y:S02]  /*3cc0*/  LOP3.LUT R15, R17, 0x64006400, RZ, 0xfc, !PT ;  /* 0x64006400110f7812 */ /* 0x000fe400078efcff */
[----:B------:R-:W-:Y:S02]  /*3cd0*/  LOP3.LUT R34, R11, 0x380038, RZ, 0xc0, !PT ;  /* 0x003800380b227812 */ /* 0x000fe400078ec0ff */
[----:B------:R-:W-:Y:S01]  /*3ce0*/  LOP3.LUT R47, R33, 0x64006400, RZ, 0xfc, !PT ;  /* 0x64006400212f7812 */ /* 0x000fe200078efcff */
[----:B------:R-:W-:Y:S01]  /*3cf0*/  HFMA2 R66, R15, R54.H0_H0, -132, -132 ;  /* 0xd820d8200f427431 */ /* 0x000fe20000040036 */
[----:B------:R-:W-:-:S02]  /*3d00*/  SHF.R.U32.HI R86, RZ, 0x6, R11 ;  /* 0x00000006ff567819 */ /* 0x000fc4000001160b */
[----:B------:R-:W-:Y:S01]  /*3d10*/  LOP3.LUT R78, R11, 0x70007, RZ, 0xc0, !PT ;  /* 0x000700070b4e7812 */ /* 0x000fe200078ec0ff */
[----:B------:R-:W-:Y:S01]  /*3d20*/  HFMA2 R64, R47, R54.H0_H0, -132, -132 ;  /* 0xd820d8202f407431 */ /* 0x000fe20000040036 */
[----:B------:R-:W-:Y:S02]  /*3d30*/  LOP3.LUT R9, R13, 0x64006400, RZ, 0xfc, !PT ;  /* 0x640064000d097812 */ /* 0x000fe400078efcff */
[----:B------:R-:W-:Y:S02]  /*3d40*/  LOP3.LUT R51, R34, 0x64006400, RZ, 0xfc, !PT ;  /* 0x6400640022337812 */ /* 0x000fe400078efcff */
[----:B------:R-:W-:Y:S02]  /*3d50*/  LOP3.LUT R34, R31, 0x380038, RZ, 0xc0, !PT ;  /* 0x003800381f227812 */ /* 0x000fe400078ec0ff */
[----:B------:R-:W-:Y:S02]  /*3d60*/  LOP3.LUT R63, R63, 0x64006400, RZ, 0xfc, !PT ;  /* 0x640064003f3f7812 */ /* 0x000fe400078efcff */
[----:B------:R-:W-:-:S02]  /*3d70*/  LOP3.LUT R49, R34, 0x64006400, RZ, 0xfc, !PT ;  /* 0x6400640022317812 */ /* 0x000fc400078efcff */
        /* <DEDUP_REMOVED lines=13> */
[----:B------:R-:W-:Y:S01]  /*3e50*/  ISETP.GE.AND P0, PT, R44, 0x2, PT ;  /* 0x000000022c00780c */ /* 0x000fe20003f06270 */
[----:B------:R-:W-:-:S02]  /*3e60*/  HADD2 R74, R74, -1028, -1028 ;  /* 0xe404e4044a4a7430 */ /* 0x000fc40000000000 */
[----:B------:R-:W-:Y:S01]  /*3e70*/  HADD2 R78, R78, -1028, -1028 ;  /* 0xe404e4044e4e7430 */ /* 0x000fe20000000000 */
[----:B--2---:R-:W-:Y:S02]  /*3e80*/  SHF.R.U32.HI R88, RZ, 0xd, R7 ;  /* 0x0000000dff587819 */ /* 0x004fe40000011607 */
[----:B------:R-:W-:Y:S02]  /*3e90*/  SHF.R.U32.HI R38, RZ, 0xd, R5 ;  /* 0x0000000dff267819 */ /* 0x000fe40000011605 */
[C---:B------:R-:W-:Y:S02]  /*3ea0*/  LOP3.LUT R42, R7.reuse, 0x380038, RZ, 0xc0, !PT ;  /* 0x00380038072a7812 */ /* 0x040fe400078ec0ff */
[----:B------:R-:W-:Y:S02]  /*3eb0*/  SHF.R.U32.HI R90, RZ, 0x6, R7 ;  /* 0x00000006ff5a7819 */ /* 0x000fe40000011607 */
[----:B------:R-:W-:Y:S02]  /*3ec0*/  LOP3.LUT R85, R7, 0x70007, RZ, 0xc0, !PT ;  /* 0x0007000707557812 */ /* 0x000fe400078ec0ff */
[----:B------:R-:W-:-:S02]  /*3ed0*/  LOP3.LUT R88, R3, 0x40004, R88, 0xf8, !PT ;  /* 0x0004000403587812 */ /* 0x000fc400078ef858 */
[C---:B------:R-:W-:Y:S02]  /*3ee0*/  LOP3.LUT R10, R5.reuse, 0x380038, RZ, 0xc0, !PT ;  /* 0x00380038050a7812 */ /* 0x040fe400078ec0ff */
[----:B------:R-:W-:Y:S02]  /*3ef0*/  SHF.R.U32.HI R87, RZ, 0x6, R5 ;  /* 0x00000006ff577819 */ /* 0x000fe40000011605 */
[----:B------:R-:W-:Y:S02]  /*3f00*/  LOP3.LUT R81, R5, 0x70007, RZ, 0xc0, !PT ;  /* 0x0007000705517812 */ /* 0x000fe400078ec0ff */
[----:B------:R-:W-:Y:S02]  /*3f10*/  LOP3.LUT R38, R35, 0x40004, R38, 0xf8, !PT ;  /* 0x0004000423267812 */ /* 0x000fe400078ef826 */
[----:B------:R-:W-:Y:S02]  /*3f20*/  LOP3.LUT R3, R0, 0x64006400, RZ, 0xfc, !PT ;  /* 0x6400640000037812 */ /* 0x000fe400078efcff */
[----:B------:R-:W-:-:S02]  /*3f30*/  LOP3.LUT R7, R12, 0x64006400, RZ, 0xfc, !PT ;  /* 0x640064000c077812 */ /* 0x000fc400078efcff */
[--C-:B------:R-:W-:Y:S01]  /*3f40*/  SHF.R.U32.HI R37, RZ, 0xd, R4.reuse ;  /* 0x0000000dff257819 */ /* 0x100fe20000011604 */
[-C--:B------:R-:W-:Y:S01]  /*3f50*/  HFMA2 R70, R3, R54.reuse.H0_H0, -132, -132 ;  /* 0xd820d82003467431 */ /* 0x080fe20000040036 */
[C---:B------:R-:W-:Y:S01]  /*3f60*/  LOP3.LUT R8, R4.reuse, 0x380038, RZ, 0xc0, !PT ;  /* 0x0038003804087812 */ /* 0x040fe200078ec0ff */
[----:B------:R-:W-:Y:S01]  /*3f70*/  HFMA2 R68, R7, R54.H0_H0, -132, -132 ;  /* 0xd820d82007447431 */ /* 0x000fe20000040036 */
[----:B------:R-:W-:Y:S02]  /*3f80*/  SHF.R.U32.HI R36, RZ, 0x6, R4 ;  /* 0x00000006ff247819 */ /* 0x000fe40000011604 */
[----:B------:R-:W-:Y:S02]  /*3f90*/  LOP3.LUT R79, R4, 0x70007, RZ, 0xc0, !PT ;  /* 0x00070007044f7812 */ /* 0x000fe400078ec0ff */
[----:B------:R-:W-:Y:S02]  /*3fa0*/  LOP3.LUT R5, R2, 0x64006400, RZ, 0xfc, !PT ;  /* 0x6400640002057812 */ /* 0x000fe400078efcff */
[----:B------:R-:W-:-:S02]  /*3fb0*/  LOP3.LUT R35, R14, 0x64006400, RZ, 0xfc, !PT ;  /* 0x640064000e237812 */ /* 0x000fc400078efcff */
[----:B------:R-:W-:Y:S01]  /*3fc0*/  LOP3.LUT R0, R28, 0x380038, RZ, 0xc0, !PT ;  /* 0x003800381c007812 */ /* 0x000fe200078ec0ff */
[-C--:B------:R-:W-:Y:S01]  /*3fd0*/  HFMA2 R3, R5, R54.reuse.H0_H0, -132, -132 ;  /* 0xd820d82005037431 */ /* 0x080fe20000040036 */
[--C-:B------:R-:W-:Y:S01]  /*3fe0*/  SHF.R.U32.HI R39, RZ, 0xd, R6.reuse ;  /* 0x0000000dff277819 */ /* 0x100fe20000011606 */
[-C--:B------:R-:W-:Y:S01]  /*3ff0*/  HFMA2 R7, R35, R54.reuse.H0_H0, -132, -132 ;  /* 0xd820d82023077431 */ /* 0x080fe20000040036 */
[C---:B------:R-:W-:Y:S01]  /*4000*/  LOP3.LUT R32, R6.reuse, 0x380038, RZ, 0xc0, !PT ;  /* 0x0038003806207812 */ /* 0x040fe200078ec0ff */
[-C--:B------:R-:W-:Y:S01]  /*4010*/  HFMA2 R5, R9, R54.reuse.H0_H0, -132, -132 ;  /* 0xd820d82009057431 */ /* 0x080fe20000040036 */
[----:B------:R-:W-:Y:S01]  /*4020*/  SHF.R.U32.HI R89, RZ, 0x6, R6 ;  /* 0x00000006ff597819 */ /* 0x000fe20000011606 */
[----:B------:R-:W-:Y:S01]  /*4030*/  HFMA2 R9, R51, R54.H0_H0, -132, -132 ;  /* 0xd820d82033097431 */ /* 0x000fe20000040036 */
        /* <DEDUP_REMOVED lines=16> */
[----:B------:R-:W-:Y:S01]  /*4140*/  LOP3.LUT R37, R40, 0x40004, R37, 0xf8, !PT ;  /* 0x0004000428257812 */ /* 0x000fe200078ef825 */
[-C--:B------:R-:W-:Y:S01]  /*4150*/  HFMA2 R8, R15, R54.reuse.H0_H0, -132, -132 ;  /* 0xd820d8200f087431 */ /* 0x080fe20000040036 */
[----:B------:R-:W-:Y:S01]  /*4160*/  LOP3.LUT R41, R12, 0x64006400, RZ, 0xfc, !PT ;  /* 0x640064000c297812 */ /* 0x000fe200078efcff */
[----:B------:R-:W-:Y:S01]  /*4170*/  HFMA2 R6, R49, R54.H0_H0, -132, -132 ;  /* 0xd820d82031067431 */ /* 0x000fe20000040036 */
        /* <DEDUP_REMOVED lines=23> */
[-C--:B------:R-:W-:Y:S01]  /*42f0*/  HFMA2 R52, R33, R54.reuse.H0_H0, -132, -132 ;  /* 0xd820d82021347431 */ /* 0x080fe20000040036 */
[----:B------:R-:W-:Y:S01]  /*4300*/  LOP3.LUT R14, R29, 0x1c001c0, RZ, 0xc0, !PT ;  /* 0x01c001c01d0e7812 */ /* 0x000fe200078ec0ff */
[----:B------:R-:W-:Y:S01]  /*4310*/  HFMA2 R54, R35, R54.H0_H0, -132, -132 ;  /* 0xd820d82023367431 */ /* 0x000fe20000040036 */
[----:B------:R-:W-:Y:S01]  /*4320*/  LOP3.LUT R13, R80, 0x1c001c0, RZ, 0xc0, !PT ;  /* 0x01c001c0500d7812 */ /* 0x000fe200078ec0ff */
[----:B------:R-:W0:Y:S01]  /*4330*/  LDS.128 R32, [UR4] ;  /* 0x00000004ff207984 */ /* 0x000e220008000c00 */
        /* <DEDUP_REMOVED lines=30> */
[-C--:B0-----:R-:W-:Y:S01]  /*4520*/  HFMA2.MMA R63, R75, R32.reuse, RZ ;  /* 0x000000204b3f7235 */ /* 0x081fe200000000ff */
[----:B------:R-:W0:Y:S01]  /*4530*/  LDS.128 R12, [UR4+0x10] ;  /* 0x00001004ff0c7984 */ /* 0x000e220008000c00 */
[----:B------:R-:W-:Y:S01]  /*4540*/  HFMA2.MMA R67, R71, R32, RZ ;  /* 0x0000002047437235 */ /* 0x000fe200000000ff */
[----:B------:R-:W-:Y:S01]  /*4550*/  LOP3.LUT R28, R28, 0x70007, RZ, 0xc0, !PT ;  /* 0x000700071c1c7812 */ /* 0x000fe200078ec0ff */
[-C--:B------:R-:W-:Y:S01]  /*4560*/  HFMA2 R65, R73, R32.reuse, RZ.H0_H0 ;  /* 0x0000002049417231 */ /* 0x080fe200000400ff */
[----:B------:R-:W-:Y:S01]  /*4570*/  LOP3.LUT R30, R30, 0x70007, RZ, 0xc0, !PT ;  /* 0x000700071e1e7812 */ /* 0x000fe200078ec0ff */
[----:B------:R-:W-:Y:S01]  /*4580*/  HFMA2 R77, R69, R32, RZ.H0_H0 ;  /* 0x00000020454d7231 */ /* 0x000fe200000400ff */
[----:B------:R-:W-:Y:S01]  /*4590*/  LOP3.LUT R28, R28, 0x64006400, RZ, 0xfc, !PT ;  /* 0x640064001c1c7812 */ /* 0x000fe200078efcff */
[----:B------:R-:W-:Y:S01]  /*45a0*/  HFMA2 R59, R92, R61.H0_H0, -20, -20 ;  /* 0xcd00cd005c3b7431 */ /* 0x000fe2000004003d */
[----:B------:R-:W-:Y:S01]  /*45b0*/  LOP3.LUT R30, R30, 0x64006400, RZ, 0xfc, !PT ;  /* 0x640064001e1e7812 */ /* 0x000fe200078efcff */
[-C--:B------:R-:W-:Y:S01]  /*45c0*/  HFMA2.MMA R32, R70, R33.reuse, R63 ;  /* 0x0000002146207235 */ /* 0x080fe2000000003f */
        /* <DEDUP_REMOVED lines=8> */
[----:B------:R-:W-:Y:S01]  /*4650*/  HFMA2 R62, R94, R61.H0_H0, -20, -20 ;  /* 0xcd00cd005e3e7431 */ /* 0x000fe2000004003d */
        /* <DEDUP_REMOVED lines=8> */
[----:B------:R-:W1:Y:S01]  /*46e0*/  LDS.128 R28, [UR4+0x20] ;  /* 0x00002004ff1c7984 */ /* 0x000e620008000c00 */
[-C--:B------:R-:W-:Y:S01]  /*46f0*/  HFMA2.MMA R32, R0, R35.reuse, R32 ;  /* 0x0000002300207235 */ /* 0x080fe20000000020 */
[-C--:B------:R-:W-:Y:S01]  /*4700*/  HFMA2 R91, R67, R34.reuse, R91 ;  /* 0x00000022435b7231 */ /* 0x080fe2000000005b */
[----:B------:R-:W-:Y:S01]  /*4710*/  HFMA2.MMA R92, R4, R35, R92 ;  /* 0x00000023045c7235 */ /* 0x000fe2000000005c */
[----:B------:R-:W-:Y:S01]  /*4720*/  HFMA2 R33, R63, R34, R33 ;  /* 0x000000223f217231 */ /* 0x000fe20000000021 */
[----:B------:R-:W-:Y:S01]  /*4730*/  LOP3.LUT R82, R82, 0x64006400, RZ, 0xfc, !PT ;  /* 0x6400640052527812 */ /* 0x000fe200078efcff */
[-C--:B------:R-:W-:Y:S01]  /*4740*/  HFMA2 R91, R2, R35.reuse, R91 ;  /* 0x00000023025b7231 */ /* 0x080fe2000000005b */
[----:B------:R-:W-:Y:S01]  /*4750*/  LOP3.LUT R86, R86, 0x70007, RZ, 0xc0, !PT ;  /* 0x0007000756567812 */ /* 0x000fe200078ec0ff */
[----:B------:R-:W-:Y:S01]  /*4760*/  HFMA2 R33, R6, R35, R33 ;  /* 0x0000002306217231 */ /* 0x000fe20000000021 */
[----:B------:R-:W-:Y:S01]  /*4770*/  LOP3.LUT R80, R80, 0x64006400, RZ, 0xfc, !PT ;  /* 0x6400640050507812 */ /* 0x000fe200078efcff */
[----:B------:R-:W-:Y:S01]  /*4780*/  HFMA2 R61, R100, R61.H0_H0, -20, -20 ;  /* 0xcd00cd00643d7431 */ /* 0x000fe2000004003d */
        /* <DEDUP_REMOVED lines=33> */
[-C--:B-1----:R-:W-:Y:S01]  /*49a0*/  HFMA2.MMA R14, R11, R28.reuse, R14 ;  /* 0x0000001c0b0e7235 */ /* 0x082fe2000000000e */
        /* <DEDUP_REMOVED lines=20> */
[----:B------:R-:W-:Y:S01]  /*4af0*/  HADD2 R91, R87, -1028, -1028 ;  /* 0xe404e404575b7430 */ /* 0x000fe20000000000 */
[----:B------:R-:W-:Y:S01]  /*4b00*/  LOP3.LUT R39, R39, 0x64006400, RZ, 0xfc, !PT ;  /* 0x6400640027277812 */ /* 0x000fe200078efcff */
[----:B------:R-:W-:Y:S01]  /*4b10*/  HFMA2 R94, R42, R31, R94 ;  /* 0x0000001f2a5e7231 */ /* 0x000fe2000000005e */
[-C--:B------:R-:W-:Y:S01]  /*4b20*/  HFMA2.MMA R15, R8, R31.reuse, R15 ;  /* 0x0000001f080f7235 */ /* 0x080fe2000000000f */
[----:B------:R-:W-:Y:S01]  /*4b30*/  HADD2 R87, R90, -1028, -1028 ;  /* 0xe404e4045a577430 */ /* 0x000fe20000000000 */
[----:B------:R-:W-:Y:S01]  /*4b40*/  HFMA2.MMA R12, R40, R31, R93 ;  /* 0x0000001f280c7235 */ /* 0x000fe2000000005d */
[----:B------:R-:W-:Y:S01]  /*4b50*/  HADD2 R93, R36, -1028, -1028 ;  /* 0xe404e404245d7430 */ /* 0x000fe20000000000 */
[----:B------:R-:W-:Y:S01]  /*4b60*/  LOP3.LUT R38, R38, 0x64006400, RZ, 0xfc, !PT ;  /* 0x6400640026267812 */ /* 0x000fe200078efcff */
[-C--:B0-----:R-:W-:Y:S01]  /*4b70*/  HFMA2 R92, R91, R32.reuse, R92 ;  /* 0x000000205b5c7231 */ /* 0x081fe2000000005c */
[----:B------:R-:W-:Y:S01]  /*4b80*/  LOP3.LUT R88, R88, 0x64006400, RZ, 0xfc, !PT ;  /* 0x6400640058587812 */ /* 0x000fe200078efcff */
[----:B------:R-:W-:-:S02]  /*4b90*/  HFMA2 R94, R87, R32, R94 ;  /* 0x00000020575e7231 */ /* 0x000fc4000000005e */
[-C--:B------:R-:W-:Y:S01]  /*4ba0*/  HFMA2.MMA R15, R93, R32.reuse, R15 ;  /* 0x000000205d0f7235 */ /* 0x080fe2000000000f */
[-C--:B------:R-:W-:Y:S01]  /*4bb0*/  HFMA2 R92, R50, R33.reuse, R92 ;  /* 0x00000021325c7231 */ /* 0x080fe2000000005c */
[----:B------:R-:W-:Y:S01]  /*4bc0*/  HFMA2.MMA R12, R89, R32, R12 ;  /* 0x00000020590c7235 */ /* 0x000fe2000000000c */
[----:B------:R-:W-:Y:S02]  /*4bd0*/  HFMA2 R94, R54, R33, R94 ;  /* 0x00000021365e7231 */ /* 0x000fe4000000005e */
[----:B------:R-:W-:Y:S02]  /*4be0*/  HADD2 R90, R39, -1028, -1028 ;  /* 0xe404e404275a7430 */ /* 0x000fe40000000000 */
[----:B------:R-:W-:Y:S01]  /*4bf0*/  HADD2 R88, R88, -1028, -1028 ;  /* 0xe404e40458587430 */ /* 0x000fe20000000000 */
[-C--:B------:R-:W-:Y:S02]  /*4c00*/  HFMA2.MMA R15, R48, R33.reuse, R15 ;  /* 0x00000021300f7235 */ /* 0x080fe4000000000f */
[----:B------:R-:W-:Y:S01]  /*4c10*/  HFMA2.MMA R13, R52, R33, R12 ;  /* 0x00000021340d7235 */ /* 0x000fe2000000000c */
[----:B------:R-:W-:-:S02]  /*4c20*/  HFMA2 R12, R57, R34, R92 ;  /* 0x00000022390c7231 */ /* 0x000fc4000000005c */
[----:B------:R-:W-:-:S03]  /*4c30*/  HADD2 R92, R38, -1028, -1028 ;  /* 0xe404e404265c7430 */ /* 0x000fc60000000000 */
[-C--:B------:R-:W-:Y:S01]  /*4c40*/  HFMA2.MMA R15, R55, R34.reuse, R15 ;  /* 0x00000022370f7235 */ /* 0x080fe2000000000f */
[-C--:B------:R-:W-:Y:S01]  /*4c50*/  HFMA2 R12, R92, R35.reuse, R12 ;  /* 0x000000235c0c7231 */ /* 0x080fe2000000000c */
[----:B------:R-:W-:Y:S01]  /*4c60*/  HFMA2.MMA R13, R59, R34, R13 ;  /* 0x000000223b0d7235 */ /* 0x000fe2000000000d */
[----:B------:R-:W-:Y:S02]  /*4c70*/  HFMA2 R34, R61, R34, R94 ;  /* 0x000000223d227231 */ /* 0x000fe4000000005e */
[----:B------:R-:W-:Y:S02]  /*4c80*/  HADD2 R94, R37, -1028, -1028 ;  /* 0xe404e404255e7430 */ /* 0x000fe40000000000 */
        /* <DEDUP_REMOVED lines=8> */
[----:B------:R-:W-:-:S03]  /*4d10*/  PRMT R15, R15, 0x5410, R12 ;  /* 0x000054100f0f7816 */ /* 0x000fc6000000000c */
[----:B------:R-:W-:-:S03]  /*4d20*/  HFMA2 R24, R13, R96, R24 ;  /* 0x000000600d187231 */ /* 0x000fc60000000018 */
[----:B------:R-:W-:Y:S01]  /*4d30*/  HFMA2.MMA R25, R15, R97, R25 ;  /* 0x000000610f197235 */ /* 0x000fe20000000019 */
[----:B------:R-:W-:Y:S10]  /*4d40*/  @!P0 BRA `(.L_x_542) ;  /* 0x0000000c00a08947 */ /* 0x000ff40003800000 */
        /* <DEDUP_REMOVED lines=26> */
[----:B------:R-:W-:Y:S02]  /*4ef0*/  HFMA2 R95, R84, R31, R95 ;  /* 0x0000001f545f7231 */ /* 0x000fe4000000005f */
[----:B------:R-:W-:Y:S01]  /*4f00*/  HFMA2 R13, R9, R30, R13 ;  /* 0x0000001e090d7231 */ /* 0x000fe2000000000d */
[----:B------:R-:W-:-:S02]  /*4f10*/  HFMA2.MMA R14, R47, R28, R14 ;  /* 0x0000001c2f0e7235 */ /* 0x000fc4000000000e */
[----:B------:R-:W-:Y:S01]  /*4f20*/  HFMA2.MMA R100, R51, R28, R100 ;  /* 0x0000001c33647235 */ /* 0x000fe20000000064 */
[----:B------:R-:W-:-:S05]  /*4f30*/  HFMA2 R13, R80, R31, R13 ;  /* 0x0000001f500d7231 */ /* 0x000fca000000000d */
[-C--:B------:R-:W-:Y:S02]  /*4f40*/  HFMA2.MMA R15, R72, R29.reuse, R14 ;  /* 0x0000001d480f7235 */ /* 0x080fe4000000000e */
[----:B------:R-:W-:Y:S01]  /*4f50*/  HFMA2.MMA R100, R76, R29, R100 ;  /* 0x0000001d4c647235 */ /* 0x000fe20000000064 */
[----:B--2---:R-:W-:-:S04]  /*4f60*/  HFMA2 R29, R17, R32, R95 ;  /* 0x00000020111d7231 */ /* 0x004fc8000000005f */
        /* <DEDUP_REMOVED lines=8> */
[----:B0-----:R-:W-:Y:S02]  /*4ff0*/  HFMA2 R29, R91, R36, R29 ;  /* 0x000000245b1d7231 */ /* 0x001fe4000000001d */
        /* <DEDUP_REMOVED lines=9> */
[----:B------:R-:W-:Y:S01]  /*5090*/  HFMA2.MMA R30, R60, R33, R30 ;  /* 0x000000213c1e7235 */ /* 0x000fe2000000001e */
[----:B------:R-:W-:Y:S02]  /*50a0*/  HFMA2 R31, R87, R36, R31 ;  /* 0x00000024571f7231 */ /* 0x000fe4000000001f */
[----:B------:R-:W-:Y:S02]  /*50b0*/  HADD2 R14, R29.H0_H0, R29.H1_H1 ;  /* 0x3000001d1d0e7230 */ /* 0x000fe40000000800 */
[----:B------:R-:W-:Y:S01]  /*50c0*/  HFMA2 R31, R54, R37, R31 ;  /* 0x00000025361f7231 */ /* 0x000fe2000000001f */
[----:B------:R-:W-:-:S02]  /*50d0*/  HFMA2.MMA R28, R85, R34, R28 ;  /* 0x00000022551c7235 */ /* 0x000fc4000000001c */
        /* <DEDUP_REMOVED lines=140> */
[----:B---3--:R-:W-:Y:S02]  /*59a0*/  HFMA2 R5, R91, R36, R5 ;  /* 0x000000245b057231 */ /* 0x008fe40000000005 */
        /* <DEDUP_REMOVED lines=34> */
.L_x_542:
[----:B------:R-:W-:Y:S01]  /*5bd0*/  IADD3 R46, R46, 0x20, RZ ;  /* 0x000000202e2e7810 */ /* 0x000fe20007ffe0ff */
[----:B------:R-:W-:Y:S01]  /*5be0*/  UIADD3 UR4, UR4, 0x40, URZ ;  /* 0x0000004004047890 */ /* 0x000fe2000fffe03f */
[----:B------:R-:W-:Y:S02]  /*5bf0*/  IMAD.WIDE R32, R27, 0x4, R98 ;  /* 0x000000041b207825 */ /* 0x000fe400078e0262 */
[C---:B------:R-:W-:Y:S02]  /*5c00*/  ISETP.GE.AND P0, PT, R46.reuse, UR5, PT ;  /* 0x000000052e007c0c */ /* 0x040fe4000bf06270 */
[----:B------:R-:W-:-:S13]  /*5c10*/  ISETP.LT.AND P2, PT, R46, R45, PT ;  /* 0x0000002d2e00720c */ /* 0x000fda0003f41270 */
[----:B------:R-:W-:Y:S05]  /*5c20*/  @!P0 BRA P2, `(.L_x_543) ;  /* 0xffffffdc00388947 */ /* 0x000fea000103ffff */
.L_x_541:
        /* <DEDUP_REMOVED lines=17> */
.L_x_547:
[----:B------:R-:W0:Y:S02]  /*5d40*/  LDS R2, [R0] ;  /* 0x0000000000027984 */ /* 0x000e240000000800 */
[----:B0-----:R-:W-:-:S06]  /*5d50*/  HADD2 R3, R2, R25 ;  /* 0x0000001902037230 */ /* 0x001fcc0000000000 */
[----:B------:R-:W0:Y:S02]  /*5d60*/  ATOMS.CAST.SPIN R3, [R0], R2, R3 ;  /* 0x000000020003738d */ /* 0x000e240001800003 */
[----:B0-----:R-:W-:-:S13]  /*5d70*/  ISETP.EQ.U32.AND P0, PT, R3, 0x1, PT ;  /* 0x000000010300780c */ /* 0x001fda0003f02070 */
[----:B------:R-:W-:Y:S05]  /*5d80*/  @!P0 BRA `(.L_x_547) ;  /* 0xfffffffc00ec8947 */ /* 0x000fea000383ffff */
[----:B------:R-:W-:Y:S05]  /*5d90*/  BRA `(.L_x_545) ;  /* 0x00000000000c7947 */ /* 0x000fea0003800000 */
.L_x_546:
[----:B------:R-:W2:Y:S02]  /*5da0*/  LD.E R0, desc[UR8][R4.64] ;  /* 0x0000000804007980 */ /* 0x000ea4000c101900 */
[----:B--2---:R-:W-:-:S05]  /*5db0*/  IADD3 R3, R25, R0, RZ ;  /* 0x0000000019037210 */ /* 0x004fca0007ffe0ff */
[----:B------:R0:W-:Y:S02]  /*5dc0*/  ST.E desc[UR8][R4.64], R3 ;  /* 0x0000000304007985 */ /* 0x0001e4000c101908 */
.L_x_545:
[----:B------:R-:W-:Y:S05]  /*5dd0*/  BSYNC B0 ;  /* 0x0000000000007941 */ /* 0x000fea0003800000 */
.L_x_544:
[----:B------:R1:W-:Y:S01]  /*5de0*/  ATOM.E.ADD.F16x2.RN.STRONG.GPU P0, RZ, desc[UR8][R4.64+0x4], R24 ;  /* 0x0000041804ff79a2 */ /* 0x0003e2000810e1c8 */
[----:B------:R-:W-:Y:S04]  /*5df0*/  BSSY B0, `(.L_x_548) ;  /* 0x000000f000007945 */ /* 0x000fe80003800000 */
[----:B-1----:R-:W-:Y:S05]  /*5e00*/  @P0 BRA `(.L_x_549) ;  /* 0x0000000000340947 */ /* 0x002fea0003800000 */
[----:B------:R-:W1:Y:S02]  /*5e10*/  QSPC.E.S P0, RZ, [R4+0x4] ;  /* 0x0000040004ff73aa */ /* 0x000e640000000500 */
[----:B-1----:R-:W-:Y:S05]  /*5e20*/  @!P0 BRA `(.L_x_550) ;  /* 0x0000000000208947 */ /* 0x002fea0003800000 */
[----:B------:R-:W-:-:S04]  /*5e30*/  MOV R2, R4 ;  /* 0x0000000400027202 */ /* 0x000fc80000000f00 */
[----:B------:R-:W-:-:S07]  /*5e40*/  MOV R0, R2 ;  /* 0x0000000200007202 */ /* 0x000fce0000000f00 */
.L_x_551:
[----:B------:R-:W0:Y:S02]  /*5e50*/  LDS R2, [R0+0x4] ;  /* 0x0000040000027984 */ /* 0x000e240000000800 */
[----:B0-----:R-:W-:-:S10]  /*5e60*/  HFMA2.MMA R3, R2, 1, 1, R24 ;  /* 0x3c003c0002037835 */ /* 0x001fd40000000018 */
[----:B------:R-:W0:Y:S02]  /*5e70*/  ATOMS.CAST.SPIN R3, [R0+0x4], R2, R3 ;  /* 0x000004020003738d */ /* 0x000e240001800003 */
[----:B0-----:R-:W-:-:S13]  /*5e80*/  ISETP.EQ.U32.AND P0, PT, R3, 0x1, PT ;  /* 0x000000010300780c */ /* 0x001fda0003f02070 */
[----:B------:R-:W-:Y:S05]  /*5e90*/  @!P0 BRA `(.L_x_551) ;  /* 0xfffffffc00ec8947 */ /* 0x000fea000383ffff */
[----:B------:R-:W-:Y:S05]  /*5ea0*/  BRA `(.L_x_549) ;  /* 0x00000000000c7947 */ /* 0x000fea0003800000 */
.L_x_550:
[----:B------:R-:W0:Y:S02]  /*5eb0*/  LD.E R0, desc[UR8][R4.64+0x4] ;  /* 0x0000040804007980 */ /* 0x000e24000c101900 */
[----:B0-----:R-:W-:-:S05]  /*5ec0*/  IADD3 R3, R24, R0, RZ ;  /* 0x0000000018037210 */ /* 0x001fca0007ffe0ff */
[----:B------:R1:W-:Y:S02]  /*5ed0*/  ST.E desc[UR8][R4.64+0x4], R3 ;  /* 0x0000040304007985 */ /* 0x0003e4000c101908 */
.L_x_549:
[----:B------:R-:W-:Y:S05]  /*5ee0*/  BSYNC B0 ;  /* 0x0000000000007941 */ /* 0x000fea0003800000 */
.L_x_548:
        /* <DEDUP_REMOVED lines=10> */
.L_x_555:
[----:B------:R-:W0:Y:S02]  /*5f90*/  LDS R2, [R0] ;  /* 0x0000000000027984 */ /* 0x000e240000000800 */
[----:B0-----:R-:W-:-:S06]  /*5fa0*/  HADD2 R3, R2, R23 ;  /* 0x0000001702037230 */ /* 0x001fcc0000000000 */
[----:B------:R-:W0:Y:S02]  /*5fb0*/  ATOMS.CAST.SPIN R3, [R0], R2, R3 ;  /* 0x000000020003738d */ /* 0x000e240001800003 */
[----:B0-----:R-:W-:-:S13]  /*5fc0*/  ISETP.EQ.U32.AND P0, PT, R3, 0x1, PT ;  /* 0x000000010300780c */ /* 0x001fda0003f02070 */
[----:B------:R-:W-:Y:S05]  /*5fd0*/  @!P0 BRA `(.L_x_555) ;  /* 0xfffffffc00ec8947 */ /* 0x000fea000383ffff */
[----:B------:R-:W-:Y:S05]  /*5fe0*/  BRA `(.L_x_553) ;  /* 0x00000000000c7947 */ /* 0x000fea0003800000 */
.L_x_554:
[----:B------:R-:W2:Y:S02]  /*5ff0*/  LD.E R0, desc[UR8][R4.64] ;  /* 0x0000000804007980 */ /* 0x000ea4000c101900 */
[----:B--2---:R-:W-:-:S05]  /*6000*/  IADD3 R3, R23, R0, RZ ;  /* 0x0000000017037210 */ /* 0x004fca0007ffe0ff */
[----:B------:R0:W-:Y:S02]  /*6010*/  ST.E desc[UR8][R4.64], R3 ;  /* 0x0000000304007985 */ /* 0x0001e4000c101908 */
.L_x_553:
[----:B------:R-:W-:Y:S05]  /*6020*/  BSYNC B0 ;  /* 0x0000000000007941 */ /* 0x000fea0003800000 */
.L_x_552:
[----:B------:R1:W-:Y:S01]  /*6030*/  ATOM.E.ADD.F16x2.RN.STRONG.GPU P0, RZ, desc[UR8][R4.64+0x4], R22 ;  /* 0x0000041604ff79a2 */ /* 0x0003e2000810e1c8 */
[----:B------:R-:W-:Y:S04]  /*6040*/  BSSY B0, `(.L_x_556) ;  /* 0x000000f000007945 */ /* 0x000fe80003800000 */
[----:B-1----:R-:W-:Y:S05]  /*6050*/  @P0 BRA `(.L_x_557) ;  /* 0x0000000000340947 */ /* 0x002fea0003800000 */
[----:B------:R-:W1:Y:S02]  /*6060*/  QSPC.E.S P0, RZ, [R4+0x4] ;  /* 0x0000040004ff73aa */ /* 0x000e640000000500 */
[----:B-1----:R-:W-:Y:S05]  /*6070*/  @!P0 BRA `(.L_x_558) ;  /* 0x0000000000208947 */ /* 0x002fea0003800000 */
[----:B------:R-:W-:-:S04]  /*6080*/  MOV R2, R4 ;  /* 0x0000000400027202 */ /* 0x000fc80000000f00 */
[----:B------:R-:W-:-:S07]  /*6090*/  MOV R0, R2 ;  /* 0x0000000200007202 */ /* 0x000fce0000000f00 */
.L_x_559:
[----:B------:R-:W0:Y:S02]  /*60a0*/  LDS R2, [R0+0x4] ;  /* 0x0000040000027984 */ /* 0x000e240000000800 */
[----:B0-----:R-:W-:-:S10]  /*60b0*/  HFMA2.MMA R3, R2, 1, 1, R22 ;  /* 0x3c003c0002037835 */ /* 0x001fd40000000016 */
[----:B------:R-:W0:Y:S02]  /*60c0*/  ATOMS.CAST.SPIN R3, [R0+0x4], R2, R3 ;  /* 0x000004020003738d */ /* 0x000e240001800003 */
[----:B0-----:R-:W-:-:S13]  /*60d0*/  ISETP.EQ.U32.AND P0, PT, R3, 0x1, PT ;  /* 0x000000010300780c */ /* 0x001fda0003f02070 */
[----:B------:R-:W-:Y:S05]  /*60e0*/  @!P0 BRA `(.L_x_559) ;  /* 0xfffffffc00ec8947 */ /* 0x000fea000383ffff */
[----:B------:R-:W-:Y:S05]  /*60f0*/  BRA `(.L_x_557) ;  /* 0x00000000000c7947 */ /* 0x000fea0003800000 */
.L_x_558:
[----:B------:R-:W0:Y:S02]  /*6100*/  LD.E R0, desc[UR8][R4.64+0x4] ;  /* 0x0000040804007980 */ /* 0x000e24000c101900 */
[----:B0-----:R-:W-:-:S05]  /*6110*/  IADD3 R3, R22, R0, RZ ;  /* 0x0000000016037210 */ /* 0x001fca0007ffe0ff */
[----:B------:R1:W-:Y:S02]  /*6120*/  ST.E desc[UR8][R4.64+0x4], R3 ;  /* 0x0000040304007985 */ /* 0x0003e4000c101908 */
.L_x_557:
[----:B------:R-:W-:Y:S05]  /*6130*/  BSYNC B0 ;  /* 0x0000000000007941 */ /* 0x000fea0003800000 */
.L_x_556:
        /* <DEDUP_REMOVED lines=10> */
.L_x_563:
[----:B------:R-:W0:Y:S02]  /*61e0*/  LDS R2, [R0] ;  /* 0x0000000000027984 */ /* 0x000e240000000800 */
[----:B0-----:R-:W-:-:S06]  /*61f0*/  HADD2 R3, R2, R21 ;  /* 0x0000001502037230 */ /* 0x001fcc0000000000 */
[----:B------:R-:W0:Y:S02]  /*6200*/  ATOMS.CAST.SPIN R3, [R0], R2, R3 ;  /* 0x000000020003738d */ /* 0x000e240001800003 */
[----:B0-----:R-:W-:-:S13]  /*6210*/  ISETP.EQ.U32.AND P0, PT, R3, 0x1, PT ;  /* 0x000000010300780c */ /* 0x001fda0003f02070 */
[----:B------:R-:W-:Y:S05]  /*6220*/  @!P0 BRA `(.L_x_563) ;  /* 0xfffffffc00ec8947 */ /* 0x000fea000383ffff */
[----:B------:R-:W-:Y:S05]  /*6230*/  BRA `(.L_x_561) ;  /* 0x00000000000c7947 */ /* 0x000fea0003800000 */
.L_x_562:
[----:B------:R-:W2:Y:S02]  /*6240*/  LD.E R0, desc[UR8][R4.64] ;  /* 0x0000000804007980 */ /* 0x000ea4000c101900 */
[----:B--2---:R-:W-:-:S05]  /*6250*/  IADD3 R3, R21, R0, RZ ;  /* 0x0000000015037210 */ /* 0x004fca0007ffe0ff */
[----:B------:R0:W-:Y:S02]  /*6260*/  ST.E desc[UR8][R4.64], R3 ;  /* 0x0000000304007985 */ /* 0x0001e4000c101908 */
.L_x_561:
[----:B------:R-:W-:Y:S05]  /*6270*/  BSYNC B0 ;  /* 0x0000000000007941 */ /* 0x000fea0003800000 */
.L_x_560:
[----:B------:R1:W-:Y:S01]  /*6280*/  ATOM.E.ADD.F16x2.RN.STRONG.GPU P0, RZ, desc[UR8][R4.64+0x4], R20 ;  /* 0x0000041404ff79a2 */ /* 0x0003e2000810e1c8 */
[----:B------:R-:W-:Y:S04]  /*6290*/  BSSY B0, `(.L_x_564) ;  /* 0x000000f000007945 */ /* 0x000fe80003800000 */
[----:B-1----:R-:W-:Y:S05]  /*62a0*/  @P0 BRA `(.L_x_565) ;  /* 0x0000000000340947 */ /* 0x002fea0003800000 */
[----:B------:R-:W1:Y:S02]  /*62b0*/  QSPC.E.S P0, RZ, [R4+0x4] ;  /* 0x0000040004ff73aa */ /* 0x000e640000000500 */
[----:B-1----:R-:W-:Y:S05]  /*62c0*/  @!P0 BRA `(.L_x_566) ;  /* 0x0000000000208947 */ /* 0x002fea0003800000 */
[----:B------:R-:W-:-:S04]  /*62d0*/  MOV R2, R4 ;  /* 0x0000000400027202 */ /* 0x000fc80000000f00 */
[----:B------:R-:W-:-:S07]  /*62e0*/  MOV R0, R2 ;  /* 0x0000000200007202 */ /* 0x000fce0000000f00 */
.L_x_567:
[----:B------:R-:W0:Y:S02]  /*62f0*/  LDS R2, [R0+0x4] ;  /* 0x0000040000027984 */ /* 0x000e240000000800 */
[----:B0-----:R-:W-:-:S10]  /*6300*/  HFMA2.MMA R3, R2, 1, 1, R20 ;  /* 0x3c003c0002037835 */ /* 0x001fd40000000014 */
[----:B------:R-:W0:Y:S02]  /*6310*/  ATOMS.CAST.SPIN R3, [R0+0x4], R2, R3 ;  /* 0x000004020003738d */ /* 0x000e240001800003 */
[----:B0-----:R-:W-:-:S13]  /*6320*/  ISETP.EQ.U32.AND P0, PT, R3, 0x1, PT ;  /* 0x000000010300780c */ /* 0x001fda0003f02070 */
[----:B------:R-:W-:Y:S05]  /*6330*/  @!P0 BRA `(.L_x_567) ;  /* 0xfffffffc00ec8947 */ /* 0x000fea000383ffff */
[----:B------:R-:W-:Y:S05]  /*6340*/  BRA `(.L_x_565) ;  /* 0x00000000000c7947 */ /* 0x000fea0003800000 */
.L_x_566:
[----:B------:R-:W0:Y:S02]  /*6350*/  LD.E R0, desc[UR8][R4.64+0x4] ;  /* 0x0000040804007980 */ /* 0x000e24000c101900 */
[----:B0-----:R-:W-:-:S05]  /*6360*/  IADD3 R3, R20, R0, RZ ;  /* 0x0000000014037210 */ /* 0x001fca0007ffe0ff */
[----:B------:R1:W-:Y:S02]  /*6370*/  ST.E desc[UR8][R4.64+0x4], R3 ;  /* 0x0000040304007985 */ /* 0x0003e4000c101908 */
.L_x_565:
[----:B------:R-:W-:Y:S05]  /*6380*/  BSYNC B0 ;  /* 0x0000000000007941 */ /* 0x000fea0003800000 */
.L_x_564:
        /* <DEDUP_REMOVED lines=10> */
.L_x_571:
[----:B------:R-:W0:Y:S02]  /*6430*/  LDS R2, [R0] ;  /* 0x0000000000027984 */ /* 0x000e240000000800 */
[----:B0-----:R-:W-:-:S06]  /*6440*/  HADD2 R3, R2, R19 ;  /* 0x0000001302037230 */ /* 0x001fcc0000000000 */
[----:B------:R-:W0:Y:S02]  /*6450*/  ATOMS.CAST.SPIN R3, [R0], R2, R3 ;  /* 0x000000020003738d */ /* 0x000e240001800003 */
[----:B0-----:R-:W-:-:S13]  /*6460*/  ISETP.EQ.U32.AND P0, PT, R3, 0x1, PT ;  /* 0x000000010300780c */ /* 0x001fda0003f02070 */
[----:B------:R-:W-:Y:S05]  /*6470*/  @!P0 BRA `(.L_x_571) ;  /* 0xfffffffc00ec8947 */ /* 0x000fea000383ffff */
[----:B------:R-:W-:Y:S05]  /*6480*/  BRA `(.L_x_569) ;  /* 0x00000000000c7947 */ /* 0x000fea0003800000 */
.L_x_570:
[----:B------:R-:W2:Y:S02]  /*6490*/  LD.E R0, desc[UR8][R4.64] ;  /* 0x0000000804007980 */ /* 0x000ea4000c101900 */
[----:B--2---:R-:W-:-:S05]  /*64a0*/  IADD3 R3, R19, R0, RZ ;  /* 0x0000000013037210 */ /* 0x004fca0007ffe0ff */
[----:B------:R0:W-:Y:S02]  /*64b0*/  ST.E desc[UR8][R4.64], R3 ;  /* 0x0000000304007985 */ /* 0x0001e4000c101908 */
.L_x_569:
[----:B------:R-:W-:Y:S05]  /*64c0*/  BSYNC B0 ;  /* 0x0000000000007941 */ /* 0x000fea0003800000 */
.L_x_568:
[----:B------:R1:W-:Y:S02]  /*64d0*/  ATOM.E.ADD.F16x2.RN.STRONG.GPU P0, RZ, desc[UR8][R4.64+0x4], R18 ;  /* 0x0000041204ff79a2 */ /* 0x0003e4000810e1c8 */
[----:B-1----:R-:W-:Y:S05]  /*64e0*/  @P0 EXIT ;  /* 0x000000000000094d */ /* 0x002fea0003800000 */
[----:B------:R-:W1:Y:S02]  /*64f0*/  QSPC.E.S P0, RZ, [R4+0x4] ;  /* 0x0000040004ff73aa */ /* 0x000e640000000500 */
[----:B-1----:R-:W-:Y:S05]  /*6500*/  @!P0 BRA `(.L_x_572) ;  /* 0x0000000000208947 */ /* 0x002fea0003800000 */
[----:B------:R-:W-:-:S04]  /*6510*/  MOV R2, R4 ;  /* 0x0000000400027202 */ /* 0x000fc80000000f00 */
[----:B------:R-:W-:-:S07]  /*6520*/  MOV R0, R2 ;  /* 0x0000000200007202 */ /* 0x000fce0000000f00 */
.L_x_573:
[----:B------:R-:W0:Y:S02]  /*6530*/  LDS R2, [R0+0x4] ;  /* 0x0000040000027984 */ /* 0x000e240000000800 */
[----:B0-----:R-:W-:-:S10]  /*6540*/  HFMA2.MMA R3, R2, 1, 1, R18 ;  /* 0x3c003c0002037835 */ /* 0x001fd40000000012 */
[----:B------:R-:W0:Y:S02]  /*6550*/  ATOMS.CAST.SPIN R3, [R0+0x4], R2, R3 ;  /* 0x000004020003738d */ /* 0x000e240001800003 */
[----:B0-----:R-:W-:-:S13]  /*6560*/  ISETP.EQ.U32.AND P0, PT, R3, 0x1, PT ;  /* 0x000000010300780c */ /* 0x001fda0003f02070 */
[----:B------:R-:W-:Y:S05]  /*6570*/  @!P0 BRA `(.L_x_573) ;  /* 0xfffffffc00ec8947 */ /* 0x000fea000383ffff */
[----:B------:R-:W-:Y:S05]  /*6580*/  EXIT ;  /* 0x000000000000794d */ /* 0x000fea0003800000 */
.L_x_572:
[----:B------:R-:W0:Y:S02]  /*6590*/  LD.E R0, desc[UR8][R4.64+0x4] ;  /* 0x0000040804007980 */ /* 0x000e24000c101900 */
[----:B0-----:R-:W-:-:S05]  /*65a0*/  IADD3 R3, R18, R0, RZ ;  /* 0x0000000012037210 */ /* 0x001fca0007ffe0ff */
[----:B------:R-:W-:Y:S01]  /*65b0*/  ST.E desc[UR8][R4.64+0x4], R3 ;  /* 0x0000040304007985 */ /* 0x000fe2000c101908 */
[----:B------:R-:W-:Y:S05]  /*65c0*/  EXIT ;  /* 0x000000000000794d */ /* 0x000fea0003800000 */
.L_x_574:
        /* <DEDUP_REMOVED lines=11> */
.L_x_4163:


//--------------------- .text._Z23gemm_half_q_half_kernelILi4ELi38ELb0ELb0ELi64EEvPK6__halfPKjS4_S2_PS0_iiiiPKtS7_iiiiiibS2_i --------------------------
	.section	.text._Z23gemm_half_q_half_kernelILi4ELi38ELb0ELb0ELi64EEvPK6__halfPKjS4_S2_PS0_iiiiPKtS7_iiiiiibS2_i,"ax",@progbits
	.align	128
        .global         _Z23gemm_half_q_half_kernelILi4ELi38ELb0ELb0ELi64EEvPK6__halfPKjS4_S2_PS0_iiiiPKtS7_iiiiiibS2_i
        .type           _Z23gemm_half_q_half_kernelILi4ELi38ELb0ELb0ELi64EEvPK6__halfPKjS4_S2_PS0_iiiiPKtS7_iiiiiibS2_i,@function
        .size           _Z23gemm_half_q_half_kernelILi4ELi38ELb0ELb0ELi64EEvPK6__halfPKjS4_S2_PS0_iiiiPKtS7_iiiiiibS2_i,(.L_x_4164 - _Z23gemm_half_q_half_kernelILi4ELi38ELb0ELb0ELi64EEvPK6__halfPKjS4_S2_PS0_iiiiPKtS7_iiiiiibS2_i)
        .other          _Z23gemm_half_q_half_kernelILi4ELi38ELb0ELb0ELi64EEvPK6__halfPKjS4_S2_PS0_iiiiPKtS7_iiiiiibS2_i,@"STO_CUDA_ENTRY STV_DEFAULT"
_Z23gemm_half_q_half_kernelILi4ELi38ELb0ELb0ELi64EEvPK6__halfPKjS4_S2_PS0_iiiiPKtS7_iiiiiibS2_i:
.text._Z23gemm_half_q_half_kernelILi4ELi38ELb0ELb0ELi64EEvPK6__halfPKjS4_S2_PS0_iiiiPKtS7_iiiiiibS2_i:
        /* <DEDUP_REMOVED lines=38> */
.L_x_579:
        /* <DEDUP_REMOVED lines=37> */
.L_x_578:
        /* <DEDUP_REMOVED lines=24> */
.L_x_580:
        /* <DEDUP_REMOVED lines=14> */
.L_x_577:
        /* <DEDUP_REMOVED lines=10> */
.L_x_582:
        /* <DEDUP_REMOVED lines=37> */
.L_x_581:
        /* <DEDUP_REMOVED lines=24> */
.L_x_583:
        /* <DEDUP_REMOVED lines=13> */
.L_x_576:
[----:B------:R-:W-:Y:S05]  /*0c50*/  BSYNC B0 ;  /* 0x0000000000007941 */ /* 0x000fea0003800000 */
.L_x_575:
        /* <DEDUP_REMOVED lines=17> */
.L_x_586:
        /* <DEDUP_REMOVED lines=19> */
.L_x_585:
        /* <DEDUP_REMOVED lines=14> */
.L_x_587:
[----:B------:R-:W-:-:S13]  /*0f80*/  ISETP.LT.OR P0, PT, R7, R60, P0 ;  /* 0x0000003c0700720c */ /* 0x000fda0000701670 */
[----:B--2---:R-:W2:Y:S01]  /*0f90*/  @P0 LDC.64 R2, c[0x0][0x230] ;  /* 0x00008c00ff020b82 */ /* 0x004ea20000000a00 */
[----:B------:R-:W-:-:S05]  /*0fa0*/  @P0 LEA R0, R0, R7, 0x2 ;  /* 0x0000000700000211 */ /* 0x000fca00078e10ff */
[----:B01----:R-:W-:-:S04]  /*0fb0*/  @P0 IMAD R5, R0, R59, R6 ;  /* 0x0000003b00050224 */ /* 0x003fc800078e0206 */
[----:B--2---:R-:W-:-:S05]  /*0fc0*/  @P0 IMAD.WIDE R2, R5, 0x2, R2 ;  /* 0x0000000205020825 */ /* 0x004fca00078e0202 */
[----:B------:R2:W-:Y:S02]  /*0fd0*/  @P0 STG.E.64 desc[UR6][R2.64], RZ ;  /* 0x000000ff02000986 */ /* 0x0005e4000c101b06 */
.L_x_584:
        /* <DEDUP_REMOVED lines=16> */
.L_x_589:
        /* <DEDUP_REMOVED lines=43> */
.L_x_588:
[----:B------:R2:W5:Y:S01]  /*1390*/  LDL.64 R12, [R1] ;  /* 0x00000000010c7983 */ /* 0x0005620000100a00 */
[----:B0-----:R-:W0:Y:S01]  /*13a0*/  LDC R2, c[0x0][0x25c] ;  /* 0x00009700ff027b82 */ /* 0x001e220000000800 */
[----:B------:R-:W-:Y:S01]  /*13b0*/  ULDC UR4, c[0x0][0x258] ;  /* 0x0000960000047ab9 */ /* 0x000fe20000000800 */
[----:B------:R-:W-:Y:S01]  /*13c0*/  ULDC UR5, c[0x0][0x260] ;  /* 0x0000980000057ab9 */ /* 0x000fe20000000800 */
[C---:B------:R-:W-:Y:S01]  /*13d0*/  ISETP.GT.AND P2, PT, R63.reuse, UR4, PT ;  /* 0x000000043f007c0c */ /* 0x040fe2000bf44270 */
[----:B------:R-:W-:Y:S01]  /*13e0*/  ULDC UR8, c[0x0][0x268] ;  /* 0x00009a0000087ab9 */ /* 0x000fe20000000800 */
[C---:B------:R-:W-:Y:S01]  /*13f0*/  VIMNMX R0, R63.reuse, UR4, PT ;  /* 0x000000043f007c48 */ /* 0x040fe2000bfe0100 */
[----:B------:R-:W-:Y:S01]  /*1400*/  HFMA2.MMA R9, -RZ, RZ, 0, 0 ;  /* 0x00000000ff097435 */ /* 0x000fe200000001ff */
[----:B------:R-:W-:Y:S01]  /*1410*/  ISETP.GT.AND P4, PT, R63, UR5, PT ;  /* 0x000000053f007c0c */ /* 0x000fe2000bf84270 */
[----:B------:R-:W3:Y:S01]  /*1420*/  LDC R4, c[0x0][0x264] ;  /* 0x00009900ff047b82 */ /* 0x000ee20000000800 */
[----:B------:R-:W-:-:S02]  /*1430*/  SHF.R.S32.HI R3, RZ, 0x1f, R0 ;  /* 0x0000001fff037819 */ /* 0x000fc40000011400 */
[----:B------:R-:W-:Y:S02]  /*1440*/  ISETP.GT.AND P6, PT, R63, UR8, PT ;  /* 0x000000083f007c0c */ /* 0x000fe4000bfc4270 */
[----:B------:R-:W-:Y:S01]  /*1450*/  LEA.HI R10, R3, R0, RZ, 0x5 ;  /* 0x00000000030a7211 */ /* 0x000fe200078f28ff */
[----:B------:R-:W-:Y:S01]  /*1460*/  HFMA2.MMA R0, -RZ, RZ, 0, 0 ;  /* 0x00000000ff007435 */ /* 0x000fe200000001ff */
[----:B------:R-:W-:Y:S02]  /*1470*/  MOV R7, RZ ;  /* 0x000000ff00077202 */ /* 0x000fe40000000f00 */
        /* <DEDUP_REMOVED lines=11> */
.L_x_590:
        /* <DEDUP_REMOVED lines=8> */
.L_x_591:
[----:B------:R-:W-:Y:S05]  /*15b0*/  @!P4 BRA `(.L_x_592) ;  /* 0x00000000001cc947 */ /* 0x000fea0003800000 */
[----:B-1----:R-:W0:Y:S02]  /*15c0*/  LDC R8, c[0x0][0x264] ;  /* 0x00009900ff087b82 */ /* 0x002e240000000800 */
[----:B0-----:R-:W-:-:S04]  /*15d0*/  VIMNMX R5, R63, R8, PT ;  /* 0x000000083f057248 */ /* 0x001fc80003fe0100 */
[----:B------:R-:W-:-:S04]  /*15e0*/  IADD3 R5, R5, -UR5, RZ ;  /* 0x8000000505057c10 */ /* 0x000fc8000fffe0ff */
[----:B------:R-:W-:-:S04]  /*15f0*/  SHF.R.S32.HI R8, RZ, 0x1f, R5 ;  /* 0x0000001fff087819 */ /* 0x000fc80000011405 */
[----:B------:R-:W-:-:S04]  /*1600*/  LEA.HI R8, R8, R5, RZ, 0x5 ;  /* 0x0000000508087211 */ /* 0x000fc800078f28ff */
[----:B------:R-:W-:-:S04]  /*1610*/  SHF.R.S32.HI R8, RZ, 0x5, R8 ;  /* 0x00000005ff087819 */ /* 0x000fc80000011408 */
[----:B------:R-:W-:-:S07]  /*1620*/  SHF.L.U32 R9, R8, 0x2, RZ ;  /* 0x0000000208097819 */ /* 0x000fce00000006ff */
.L_x_592:
[----:B------:R-:W-:Y:S05]  /*1630*/  @!P5 BRA `(.L_x_593) ;  /* 0x00000000001cd947 */ /* 0x000fea0003800000 */
[----:B-1----:R-:W0:Y:S02]  /*1640*/  LDC R8, c[0x0][0x268] ;  /* 0x00009a00ff087b82 */ /* 0x002e240000000800 */
[----:B0-----:R-:W-:-:S04]  /*1650*/  VIMNMX R5, R63, R8, PT ;  /* 0x000000083f057248 */ /* 0x001fc80003fe0100 */
[----:B------:R-:W-:-:S04]  /*1660*/  IADD3 R5, R5, -R4, RZ ;  /* 0x8000000405057210 */ /* 0x000fc80007ffe0ff */
[----:B------:R-:W-:-:S04]  /*1670*/  SHF.R.S32.HI R4, RZ, 0x1f, R5 ;  /* 0x0000001fff047819 */ /* 0x000fc80000011405 */
[----:B------:R-:W-:-:S04]  /*1680*/  LEA.HI R4, R4, R5, RZ, 0x5 ;  /* 0x0000000504047211 */ /* 0x000fc800078f28ff */
[----:B------:R-:W-:-:S04]  /*1690*/  SHF.R.S32.HI R4, RZ, 0x5, R4 ;  /* 0x00000005ff047819 */ /* 0x000fc80000011404 */
[----:B------:R-:W-:-:S07]  /*16a0*/  LEA R7, R4, R4, 0x1 ;  /* 0x0000000404077211 */ /* 0x000fce00078e08ff */
.L_x_593:
[----:B------:R-:W-:Y:S01]  /*16b0*/  HFMA2.MMA R4, -RZ, RZ, 0, 0 ;  /* 0x00000000ff047435 */ /* 0x000fe200000001ff */
[----:B------:R-:W-:Y:S01]  /*16c0*/  SHF.R.S32.HI R10, RZ, 0x5, R10 ;  /* 0x00000005ff0a7819 */ /* 0x000fe2000001140a */
[----:B------:R-:W-:Y:S09]  /*16d0*/  @!P6 BRA `(.L_x_594) ;  /* 0x00000000001ce947 */ /* 0x000ff20003800000 */
[----:B------:R-:W0:Y:S02]  /*16e0*/  LDC R4, c[0x0][0x26c] ;  /* 0x00009b00ff047b82 */ /* 0x000e240000000800 */
[----:B0-----:R-:W-:-:S04]  /*16f0*/  VIMNMX R4, R63, R4, PT ;  /* 0x000000043f047248 */ /* 0x001fc80003fe0100 */
[----:B------:R-:W-:-:S04]  /*1700*/  IADD3 R4, R4, -UR8, RZ ;  /* 0x8000000804047c10 */ /* 0x000fc8000fffe0ff */
[----:B-1----:R-:W-:-:S04]  /*1710*/  SHF.R.S32.HI R5, RZ, 0x1f, R4 ;  /* 0x0000001fff057819 */ /* 0x002fc80000011404 */
[----:B------:R-:W-:-:S04]  /*1720*/  LEA.HI R5, R5, R4, RZ, 0x5 ;  /* 0x0000000405057211 */ /* 0x000fc800078f28ff */
[----:B------:R-:W-:-:S04]  /*1730*/  SHF.R.S32.HI R5, RZ, 0x5, R5 ;  /* 0x00000005ff057819 */ /* 0x000fc80000011405 */
[----:B------:R-:W-:-:S07]  /*1740*/  SHF.L.U32 R4, R5, 0x1, RZ ;  /* 0x0000000105047819 */ /* 0x000fce00000006ff */
.L_x_594:
        /* <DEDUP_REMOVED lines=30> */
[----:B------:R-:W-:Y:S01]  /*1930*/  PRMT R57, RZ, 0x7610, R57 ;  /* 0x00007610ff397816 */ /* 0x000fe20000000039 */
[----:B------:R-:W-:-:S06]  /*1940*/  ULDC UR8, c[0x0][0x240] ;  /* 0x0000900000087ab9 */ /* 0x000fcc0000000800 */
.L_x_598:
[----:B------:R-:W-:-:S13]  /*1950*/  ISETP.NE.AND P0, PT, R63, R48, PT ;  /* 0x000000303f00720c */ /* 0x000fda0003f05270 */
[----:B-1----:R-:W1:Y:S01]  /*1960*/  @!P0 LDC.64 R4, c[0x0][0x248] ;  /* 0x00009200ff048b82 */ /* 0x002e620000000a00 */
[----:B------:R-:W-:Y:S02]  /*1970*/  @!P0 IADD3 R58, R58, 0x1, RZ ;  /* 0x000000013a3a8810 */ /* 0x000fe40007ffe0ff */
[----:B------:R-:W-:Y:S02]  /*1980*/  @!P0 SHF.L.U32 R7, R63, 0x1, RZ ;  /* 0x000000013f078819 */ /* 0x000fe400000006ff */
[----:B------:R-:W-:-:S03]  /*1990*/  @!P0 LEA R2, R58, R1, 0x3 ;  /* 0x000000013a028211 */ /* 0x000fc600078e18ff */
[----:B-1----:R-:W-:Y:S02]  /*19a0*/  @!P0 IMAD.WIDE R4, R7, 0x2, R4 ;  /* 0x0000000207048825 */ /* 0x002fe400078e0204 */
[----:B------:R1:W2:Y:S04]  /*19b0*/  @!P0 LDL.64 R6, [R2] ;  /* 0x0000000002068983 */ /* 0x0002a80000100a00 */
[----:B------:R-:W3:Y:S01]  /*19c0*/  @!P0 LDG.E.U16.CONSTANT R4, desc[UR6][R4.64+0x2] ;  /* 0x0000020604048981 */ /* 0x000ee2000c1e9500 */
[----:B-1----:R-:W-:-:S05]  /*19d0*/  MOV R2, R0 ;  /* 0x0000000000027202 */ /* 0x002fca0000000f00 */
[----:B-----5:R1:W5:Y:S01]  /*19e0*/  LDG.E.128.CONSTANT R12, desc[UR6][R2.64] ;  /* 0x00000006020c7981 */ /* 0x020362000c1e9d00 */
[----:B--2---:R-:W-:Y:S02]  /*19f0*/  @!P0 PRMT R97, R6, 0x7610, R97 ;  /* 0x0000761006618816 */ /* 0x004fe40000000061 */
[----:B------:R-:W-:Y:S02]  /*1a00*/  @!P0 PRMT R96, R7, 0x7610, R96 ;  /* 0x0000761007608816 */ /* 0x000fe40000000060 */
[----:B---3--:R-:W-:Y:S02]  /*1a10*/  @!P0 IADD3 R48, R4, R63, RZ ;  /* 0x0000003f04308210 */ /* 0x008fe40007ffe0ff */
[----:B------:R-:W-:Y:S02]  /*1a20*/  @!P0 PRMT R97, R97, 0x7610, R6 ;  /* 0x0000761061618816 */ /* 0x000fe40000000006 */
[----:B------:R-:W-:Y:S01]  /*1a30*/  @!P0 PRMT R96, R96, 0x7610, R7 ;  /* 0x0000761060608816 */ /* 0x000fe20000000007 */
[----:B-1----:R-:W-:Y:S06]  /*1a40*/  @!P1 BRA `(.L_x_596) ;  /* 0x0000001000d89947 */ /* 0x002fec0003800000 */
[----:B0-----:R-:W-:-:S04]  /*1a50*/  IMAD.WIDE R8, R59, 0x4, R2 ;  /* 0x000000043b087825 */ /* 0x001fc800078e0202 */
[----:B------:R-:W-:Y:S02]  /*1a60*/  IMAD.WIDE R4, R59, 0x4, R8 ;  /* 0x000000043b047825 */ /* 0x000fe400078e0208 */
[----:B------:R-:W2:Y:S04]  /*1a70*/  LDG.E.128.CONSTANT R8, desc[UR6][R8.64] ;  /* 0x0000000608087981 */ /* 0x000ea8000c1e9d00 */
[----:B------:R-:W3:Y:S01]  /*1a80*/  LDG.E.128.CONSTANT R4, desc[UR6][R4.64] ;  /* 0x0000000604047981 */ /* 0x000ee2000c1e9d00 */
[----:B-----5:R-:W-:Y:S02]  /*1a90*/  SHF.R.U32.HI R16, RZ, 0xc, R12 ;  /* 0x0000000cff107819 */ /* 0x020fe4000001160c */
[----:B------:R-:W-:Y:S02]  /*1aa0*/  SHF.R.U32.HI R20, RZ, 0xc, R13 ;  /* 0x0000000cff147819 */ /* 0x000fe4000001160d */
[----:B------:R-:W-:-:S02]  /*1ab0*/  SHF.R.U32.HI R31, RZ, 0xc, R15 ;  /* 0x0000000cff1f7819 */ /* 0x000fc4000001160f */
[----:B------:R-:W-:Y:S02]  /*1ac0*/  LOP3.LUT R20, R20, 0xf000f, RZ, 0xc0, !PT ;  /* 0x000f000f14147812 */ /* 0x000fe400078ec0ff */
[----:B------:R-:W-:Y:S02]  /*1ad0*/  LOP3.LUT R31, R31, 0xf000f, RZ, 0xc0, !PT ;  /* 0x000f000f1f1f7812 */ /* 0x000fe400078ec0ff */
[----:B------:R-:W-:Y:S02]  /*1ae0*/  LOP3.LUT R17, R13, 0x3f003f, RZ, 0xc0, !PT ;  /* 0x003f003f0d117812 */ /* 0x000fe400078ec0ff */
[----:B------:R-:W-:Y:S02]  /*1af0*/  SHF.R.U32.HI R19, RZ, 0x6, R13 ;  /* 0x00000006ff137819 */ /* 0x000fe4000001160d */
        /* <DEDUP_REMOVED lines=10> */
[----:B------:R-:W-:Y:S02]  /*1ba0*/  LOP3.LUT R17, R39, 0x64006400, RZ, 0xfc, !PT ;  /* 0x6400640027117812 */ /* 0x000fe400078efcff */
[----:B------:R-:W-:Y:S02]  /*1bb0*/  SHF.R.U32.HI R14, RZ, 0x6, R14 ;  /* 0x00000006ff0e7819 */ /* 0x000fe4000001160e */
[----:B------:R-:W-:Y:S01]  /*1bc0*/  LOP3.LUT R19, R19, 0x3f003f, RZ, 0xc0, !PT ;  /* 0x003f003f13137812 */ /* 0x000fe200078ec0ff */
[----:B------:R-:W-:Y:S01]  /*1bd0*/  HADD2 R17, R17, -1056, -1056 ;  /* 0xe420e42011117430 */ /* 0x000fe20000000000 */
[----:B------:R-:W-:-:S02]  /*1be0*/  LOP3.LUT R12, R12, 0x64006400, RZ, 0xfc, !PT ;  /* 0x640064000c0c7812 */ /* 0x000fc400078efcff */
[----:B------:R-:W-:Y:S01]  /*1bf0*/  LOP3.LUT R14, R14, 0x3f003f, RZ, 0xc0, !PT ;  /* 0x003f003f0e0e7812 */ /* 0x000fe200078ec0ff */
[----:B------:R-:W-:Y:S01]  /*1c00*/  HADD2 R15, R15, -1056, -1056 ;  /* 0xe420e4200f0f7430 */ /* 0x000fe20000000000 */
        /* <DEDUP_REMOVED lines=13> */
[----:B------:R-:W-:Y:S02]  /*1ce0*/  SHF.R.U32.HI R4, RZ, 0x8, R7 ;  /* 0x00000008ff047819 */ /* 0x000fe40000011607 */
[----:B------:R-:W-:Y:S02]  /*1cf0*/  LOP3.LUT R5, R16, 0xf000f, RZ, 0xc0, !PT ;  /* 0x000f000f10057812 */ /* 0x000fe400078ec0ff */
[----:B------:R-:W-:Y:S02]  /*1d00*/  LOP3.LUT R21, R20, 0x300030, R21, 0xf8, !PT ;  /* 0x0030003014157812 */ /* 0x000fe400078ef815 */
[----:B------:R-:W-:-:S02]  /*1d10*/  SHF.R.U32.HI R22, RZ, 0x8, R6 ;  /* 0x00000008ff167819 */ /* 0x000fc40000011606 */
[--C-:B------:R-:W-:Y:S02]  /*1d20*/  SHF.R.U32.HI R36, RZ, 0xa, R6.reuse ;  /* 0x0000000aff247819 */ /* 0x100fe40000011606 */
[----:B------:R-:W-:Y:S02]  /*1d30*/  LOP3.LUT R24, R6, 0x3f003f, RZ, 0xc0, !PT ;  /* 0x003f003f06187812 */ /* 0x000fe400078ec0ff */
[----:B------:R-:W-:Y:S02]  /*1d40*/  SHF.R.U32.HI R26, RZ, 0x6, R6 ;  /* 0x00000006ff1a7819 */ /* 0x000fe40000011606 */
[----:B------:R-:W-:Y:S02]  /*1d50*/  LOP3.LUT R23, R7, 0x3f003f, RZ, 0xc0, !PT ;  /* 0x003f003f07177812 */ /* 0x000fe400078ec0ff */
[--C-:B------:R-:W-:Y:S02]  /*1d60*/  SHF.R.U32.HI R34, RZ, 0xa, R7.reuse ;  /* 0x0000000aff227819 */ /* 0x100fe40000011607 */
[----:B------:R-:W-:-:S02]  /*1d70*/  SHF.R.U32.HI R25, RZ, 0x6, R7 ;  /* 0x00000006ff197819 */ /* 0x000fc40000011607 */
[----:B------:R-:W-:Y:S02]  /*1d80*/  LOP3.LUT R18, R5, 0x300030, R18, 0xf8, !PT ;  /* 0x0030003005127812 */ /* 0x000fe400078ef812 */
[----:B------:R-:W-:Y:S02]  /*1d90*/  LOP3.LUT R20, R31, 0x300030, R4, 0xf8, !PT ;  /* 0x003000301f147812 */ /* 0x000fe400078ef804 */
[----:B------:R-:W0:Y:S01]  /*1da0*/  LDS.128 R4, [UR4] ;  /* 0x00000004ff047984 */ /* 0x000e220008000c00 */
[----:B------:R-:W-:Y:S02]  /*1db0*/  LOP3.LUT R22, R13, 0x300030, R22, 0xf8, !PT ;  /* 0x003000300d167812 */ /* 0x000fe400078ef816 */
[--C-:B--2---:R-:W-:Y:S02]  /*1dc0*/  SHF.R.U32.HI R13, RZ, 0xc, R8.reuse ;  /* 0x0000000cff0d7819 */ /* 0x104fe40000011608 */
[----:B------:R-:W-:Y:S02]  /*1dd0*/  LOP3.LUT R31, R8, 0x3f003f, RZ, 0xc0, !PT ;  /* 0x003f003f081f7812 */ /* 0x000fe400078ec0ff */
[----:B------:R-:W-:-:S02]  /*1de0*/  SHF.R.U32.HI R35, RZ, 0x6, R8 ;  /* 0x00000006ff237819 */ /* 0x000fc40000011608 */
[----:B------:R-:W-:Y:S02]  /*1df0*/  SHF.R.U32.HI R8, RZ, 0xc, R9 ;  /* 0x0000000cff087819 */ /* 0x000fe40000011609 */
[----:B------:R-:W-:Y:S02]  /*1e00*/  LOP3.LUT R13, R13, 0xf000f, RZ, 0xc0, !PT ;  /* 0x000f000f0d0d7812 */ /* 0x000fe400078ec0ff */
[----:B------:R-:W-:Y:S02]  /*1e10*/  LOP3.LUT R8, R8, 0xf000f, RZ, 0xc0, !PT ;  /* 0x000f000f08087812 */ /* 0x000fe400078ec0ff */
[----:B------:R-:W-:Y:S01]  /*1e20*/  LOP3.LUT R32, R13, 0x300030, R32, 0xf8, !PT ;  /* 0x003000300d207812 */ /* 0x000fe200078ef820 */
[----:B------:R-:W-:Y:S01]  /*1e30*/  HADD2 R13, R0, -1056, -1056 ;  /* 0xe420e420000d7430 */ /* 0x000fe20000000000 */
[----:B------:R-:W-:Y:S02]  /*1e40*/  LOP3.LUT R33, R8, 0x300030, R33, 0xf8, !PT ;  /* 0x0030003008217812 */ /* 0x000fe400078ef821 */
[----:B------:R-:W-:-:S02]  /*1e50*/  LOP3.LUT R37, R9, 0x3f003f, RZ, 0xc0, !PT ;  /* 0x003f003f09257812 */ /* 0x000fc400078ec0ff */
[----:B------:R-:W-:Y:S02]  /*1e60*/  SHF.R.U32.HI R38, RZ, 0x6, R9 ;  /* 0x00000006ff267819 */ /* 0x000fe40000011609 */
[----:B------:R-:W-:Y:S02]  /*1e70*/  LOP3.LUT R8, R19, 0x64006400, RZ, 0xfc, !PT ;  /* 0x6400640013087812 */ /* 0x000fe400078efcff */
[--C-:B------:R-:W-:Y:S01]  /*1e80*/  SHF.R.U32.HI R9, RZ, 0xc, R10.reuse ;  /* 0x0000000cff097819 */ /* 0x100fe2000001160a */
[----:B------:R-:W-:Y:S01]  /*1e90*/  HADD2 R0, R12, -1056, -1056 ;  /* 0xe420e4200c007430 */ /* 0x000fe20000000000 */
[----:B------:R-:W-:Y:S01]  /*1ea0*/  LOP3.LUT R40, R10, 0x3f003f, RZ, 0xc0, !PT ;  /* 0x003f003f0a287812 */ /* 0x000fe200078ec0ff */
[----:B------:R-:W-:Y:S01]  /*1eb0*/  HADD2 R12, R8, -1056, -1056 ;  /* 0xe420e420080c7430 */ /* 0x000fe20000000000 */
[----:B------:R-:W-:Y:S02]  /*1ec0*/  SHF.R.U32.HI R41, RZ, 0x6, R10 ;  /* 0x00000006ff297819 */ /* 0x000fe4000001160a */
        /* <DEDUP_REMOVED lines=68> */
[----:B------:R-:W-:Y:S01]  /*2310*/  HFMA2.MMA R5, R24, R9, R41 ;  /* 0x0000000918057235 */ /* 0x000fe20000000029 */
[----:B------:R-:W-:-:S02]  /*2320*/  LOP3.LUT R22, R22, 0x64006400, RZ, 0xfc, !PT ;  /* 0x6400640016167812 */ /* 0x000fc400078efcff */
[----:B------:R-:W-:Y:S01]  /*2330*/  LOP3.LUT R4, R21, 0x64006400, RZ, 0xfc, !PT ;  /* 0x6400640015047812 */ /* 0x000fe200078efcff */
[----:B------:R-:W-:Y:S01]  /*2340*/  HADD2 R21, R18, -1056, -1056 ;  /* 0xe420e42012157430 */ /* 0x000fe20000000000 */
[----:B------:R-:W-:Y:S01]  /*2350*/  HFMA2.MMA R46, R28, R9, R46 ;  /* 0x000000091c2e7235 */ /* 0x000fe2000000002e */
[-C--:B------:R-:W-:Y:S02]  /*2360*/  HFMA2 R43, R25, R8.reuse, R43 ;  /* 0x00000008192b7231 */ /* 0x080fe4000000002b */
        /* <DEDUP_REMOVED lines=19> */
[----:B------:R-:W-:-:S02]  /*24a0*/  HFMA2 R6, R33, R10, R6 ;  /* 0x0000000a21067231 */ /* 0x000fc40000000006 */
[----:B------:R-:W-:Y:S02]  /*24b0*/  HADD2 R20, R20, -1056, -1056 ;  /* 0xe420e42014147430 */ /* 0x000fe40000000000 */
[----:B------:R-:W-:Y:S02]  /*24c0*/  HFMA2 R47, R43, R10, R47 ;  /* 0x0000000a2b2f7231 */ /* 0x000fe4000000002f */
[----:B------:R-:W-:Y:S02]  /*24d0*/  HADD2 R32, R34, -1056, -1056 ;  /* 0xe420e42022207430 */ /* 0x000fe40000000000 */
[-C--:B------:R-:W-:Y:S02]  /*24e0*/  HFMA2 R6, R20, R11.reuse, R6 ;  /* 0x0000000b14067231 */ /* 0x080fe40000000006 */
[----:B------:R-:W-:Y:S02]  /*24f0*/  HFMA2 R47, R32, R11, R47 ;  /* 0x0000000b202f7231 */ /* 0x000fe4000000002f */
[----:B------:R-:W-:-:S02]  /*2500*/  HADD2 R9, R9.H0_H0, R9.H1_H1 ;  /* 0x3000000909097230 */ /* 0x000fc40000000800 */
        /* <DEDUP_REMOVED lines=138> */
.L_x_596:
[----:B------:R-:W-:Y:S05]  /*2db0*/  @!P1 BRA `(.L_x_597) ;  /* 0x0000001000e09947 */ /* 0x000fea0003800000 */
[----:B0-----:R-:W-:-:S05]  /*2dc0*/  IMAD.WIDE R16, R59, 0xc, R2 ;  /* 0x0000000c3b107825 */ /* 0x001fca00078e0202 */
[----:B-----5:R-:W2:Y:S01]  /*2dd0*/  LDG.E.128.CONSTANT R12, desc[UR6][R16.64] ;  /* 0x00000006100c7981 */ /* 0x020ea2000c1e9d00 */
[----:B------:R-:W-:-:S04]  /*2de0*/  IMAD.WIDE R8, R59, 0x4, R16 ;  /* 0x000000043b087825 */ /* 0x000fc800078e0210 */
[----:B------:R-:W-:Y:S02]  /*2df0*/  IMAD.WIDE R4, R59, 0x4, R8 ;  /* 0x000000043b047825 */ /* 0x000fe400078e0208 */
[----:B------:R-:W3:Y:S04]  /*2e00*/  LDG.E.128.CONSTANT R8, desc[UR6][R8.64] ;  /* 0x0000000608087981 */ /* 0x000ee8000c1e9d00 */
[----:B------:R-:W4:Y:S01]  /*2e10*/  LDG.E.128.CONSTANT R4, desc[UR6][R4.64] ;  /* 0x0000000604047981 */ /* 0x000f22000c1e9d00 */
[----:B------:R-:W-:Y:S02]  /*2e20*/  ISETP.GE.AND P0, PT, R60, 0x2, PT ;  /* 0x000000023c00780c */ /* 0x000fe40003f06270 */
[----:B--2---:R-:W-:Y:S02]  /*2e30*/  SHF.R.U32.HI R20, RZ, 0xc, R13 ;  /* 0x0000000cff147819 */ /* 0x004fe4000001160d */
[----:B------:R-:W-:-:S02]  /*2e40*/  SHF.R.U32.HI R31, RZ, 0xc, R15 ;  /* 0x0000000cff1f7819 */ /* 0x000fc4000001160f */
[----:B------:R-:W-:Y:S02]  /*2e50*/  LOP3.LUT R19, R13, 0x3f003f, RZ, 0xc0, !PT ;  /* 0x003f003f0d137812 */ /* 0x000fe400078ec0ff */
        /* <DEDUP_REMOVED lines=23> */
[----:B------:R-:W-:Y:S02]  /*2fd0*/  LOP3.LUT R18, R18, 0xf000f, RZ, 0xc0, !PT ;  /* 0x000f000f12127812 */ /* 0x000fe400078ec0ff */
[----:B------:R-:W-:Y:S02]  /*2fe0*/  LOP3.LUT R0, R12, 0x3f003f, RZ, 0xc0, !PT ;  /* 0x003f003f0c007812 */ /* 0x000fe400078ec0ff */
[----:B------:R-:W-:Y:S02]  /*2ff0*/  LOP3.LUT R18, R18, 0x300030, R13, 0xf8, !PT ;  /* 0x0030003012127812 */ /* 0x000fe400078ef80d */
[----:B------:R-:W-:Y:S02]  /*3000*/  SHF.R.U32.HI R17, RZ, 0xc, R14 ;  /* 0x0000000cff117819 */ /* 0x000fe4000001160e */
[----:B------:R-:W-:Y:S02]  /*3010*/  LOP3.LUT R16, R14, 0x3f003f, RZ, 0xc0, !PT ;  /* 0x003f003f0e107812 */ /* 0x000fe400078ec0ff */
[----:B---3--:R-:W-:-:S02]  /*3020*/  SHF.R.U32.HI R13, RZ, 0xc, R8 ;  /* 0x0000000cff0d7819 */ /* 0x008fc40000011608 */
[----:B------:R-:W-:Y:S02]  /*3030*/  LOP3.LUT R17, R17, 0xf000f, RZ, 0xc0, !PT ;  /* 0x000f000f11117812 */ /* 0x000fe400078ec0ff */
[----:B------:R-:W-:Y:S02]  /*3040*/  LOP3.LUT R13, R13, 0xf000f, RZ, 0xc0, !PT ;  /* 0x000f000f0d0d7812 */ /* 0x000fe400078ec0ff */
[----:B------:R-:W-:Y:S02]  /*3050*/  LOP3.LUT R0, R0, 0x64006400, RZ, 0xfc, !PT ;  /* 0x6400640000007812 */ /* 0x000fe400078efcff */
[----:B------:R-:W-:Y:S02]  /*3060*/  LOP3.LUT R16, R16, 0x64006400, RZ, 0xfc, !PT ;  /* 0x6400640010107812 */ /* 0x000fe400078efcff */
[----:B------:R-:W-:Y:S02]  /*3070*/  SHF.R.U32.HI R12, RZ, 0x6, R12 ;  /* 0x00000006ff0c7819 */ /* 0x000fe4000001160c */
[----:B------:R-:W-:-:S02]  /*3080*/  SHF.R.U32.HI R14, RZ, 0x6, R14 ;  /* 0x00000006ff0e7819 */ /* 0x000fc4000001160e */
[----:B------:R-:W-:Y:S02]  /*3090*/  LOP3.LUT R31, R8, 0x3f003f, RZ, 0xc0, !PT ;  /* 0x003f003f081f7812 */ /* 0x000fe400078ec0ff */
[----:B------:R-:W-:Y:S02]  /*30a0*/  SHF.R.U32.HI R35, RZ, 0x6, R8 ;  /* 0x00000006ff237819 */ /* 0x000fe40000011608 */
[----:B------:R-:W-:Y:S02]  /*30b0*/  SHF.R.U32.HI R8, RZ, 0xc, R9 ;  /* 0x0000000cff087819 */ /* 0x000fe40000011609 */
[----:B------:R-:W-:Y:S01]  /*30c0*/  LOP3.LUT R22, R17, 0x300030, R22, 0xf8, !PT ;  /* 0x0030003011167812 */ /* 0x000fe200078ef816 */
[----:B------:R-:W-:Y:S01]  /*30d0*/  HADD2 R17, R16, -1056, -1056 ;  /* 0xe420e42010117430 */ /* 0x000fe20000000000 */
[----:B------:R-:W-:Y:S01]  /*30e0*/  LOP3.LUT R32, R13, 0x300030, R32, 0xf8, !PT ;  /* 0x003000300d207812 */ /* 0x000fe200078ef820 */
[----:B------:R-:W-:Y:S01]  /*30f0*/  HADD2 R13, R0, -1056, -1056 ;  /* 0xe420e420000d7430 */ /* 0x000fe20000000000 */
[----:B------:R-:W-:-:S02]  /*3100*/  LOP3.LUT R42, R15, 0x3f003f, RZ, 0xc0, !PT ;  /* 0x003f003f0f2a7812 */ /* 0x000fc400078ec0ff */
[----:B------:R-:W-:Y:S02]  /*3110*/  SHF.R.U32.HI R43, RZ, 0x6, R15 ;  /* 0x00000006ff2b7819 */ /* 0x000fe4000001160f */
        /* <DEDUP_REMOVED lines=16> */
[----:B------:R-:W-:Y:S02]  /*3220*/  LOP3.LUT R9, R9, 0xf000f, RZ, 0xc0, !PT ;  /* 0x000f000f09097812 */ /* 0x000fe400078ec0ff */
[----:B------:R-:W-:Y:S01]  /*3230*/  LOP3.LUT R33, R8, 0x300030, R33, 0xf8, !PT ;  /* 0x0030003008217812 */ /* 0x000fe200078ef821 */
[----:B------:R-:W-:Y:S01]  /*3240*/  HFMA2.MMA R8, R13, R4, RZ ;  /* 0x000000040d087235 */ /* 0x000fe200000000ff */
[----:B------:R-:W-:-:S02]  /*3250*/  LOP3.LUT R43, R43, 0x3f003f, RZ, 0xc0, !PT ;  /* 0x003f003f2b2b7812 */ /* 0x000fc400078ec0ff */
[----:B------:R-:W-:Y:S02]  /*3260*/  SHF.R.U32.HI R11, RZ, 0xc, R11 ;  /* 0x0000000cff0b7819 */ /* 0x000fe4000001160b */
[----:B------:R-:W-:Y:S01]  /*3270*/  LOP3.LUT R37, R37, 0x64006400, RZ, 0xfc, !PT ;  /* 0x6400640025257812 */ /* 0x000fe200078efcff */
[----:B------:R-:W-:Y:S01]  /*3280*/  HADD2 R0, R12, -1056, -1056 ;  /* 0xe420e4200c007430 */ /* 0x000fe20000000000 */
[----:B------:R-:W-:Y:S01]  /*3290*/  LOP3.LUT R36, R9, 0x300030, R36, 0xf8, !PT ;  /* 0x0030003009247812 */ /* 0x000fe200078ef824 */
[----:B------:R-:W-:Y:S01]  /*32a0*/  HADD2 R16, R14, -1056, -1056 ;  /* 0xe420e4200e107430 */ /* 0x000fe20000000000 */
[----:B------:R-:W-:Y:S01]  /*32b0*/  LOP3.LUT R43, R43, 0x64006400, RZ, 0xfc, !PT ;  /* 0x640064002b2b7812 */ /* 0x000fe200078efcff */
[----:B------:R-:W-:Y:S01]  /*32c0*/  HFMA2 R9, R15, R4, RZ.H0_H0 ;  /* 0x000000040f097231 */ /* 0x000fe200000400ff */
[----:B------:R-:W-:Y:S01]  /*32d0*/  LOP3.LUT R11, R11, 0xf000f, RZ, 0xc0, !PT ;  /* 0x000f000f0b0b7812 */ /* 0x000fe200078ec0ff */
[----:B------:R-:W-:Y:S01]  /*32e0*/  HADD2 R12, R37, -1056, -1056 ;  /* 0xe420e420250c7430 */ /* 0x000fe20000000000 */
[----:B------:R-:W-:Y:S01]  /*32f0*/  LOP3.LUT R19, R42, 0x64006400, RZ, 0xfc, !PT ;  /* 0x640064002a137812 */ /* 0x000fe200078efcff */
[----:B------:R-:W-:Y:S01]  /*3300*/  HADD2 R14, R43, -1056, -1056 ;  /* 0xe420e4202b0e7430 */ /* 0x000fe20000000000 */
[----:B------:R-:W-:Y:S01]  /*3310*/  LOP3.LUT R34, R11, 0x300030, R34, 0xf8, !PT ;  /* 0x003000300b227812 */ /* 0x000fe200078ef822 */
[-C--:B------:R-:W-:Y:S01]  /*3320*/  HFMA2.MMA R42, R0, R5.reuse, R8 ;  /* 0x00000005002a7235 */ /* 0x080fe20000000008 */
[----:B------:R-:W-:Y:S01]  /*3330*/  HFMA2 R43, R12, R5, R9 ;  /* 0x000000050c2b7231 */ /* 0x000fe20000000009 */
[----:B------:R-:W-:-:S02]  /*3340*/  HFMA2.MMA R46, R16, R5, R10 ;  /* 0x00000005102e7235 */ /* 0x000fc4000000000a */
[----:B------:R-:W0:Y:S01]  /*3350*/  LDS.128 R8, [UR4+0x30] ;  /* 0x00003004ff087984 */ /* 0x000e220008000c00 */
[----:B------:R-:W-:Y:S01]  /*3360*/  HADD2 R19, R19, -1056, -1056 ;  /* 0xe420e42013137430 */ /* 0x000fe20000000000 */
[----:B------:R-:W-:-:S03]  /*3370*/  LOP3.LUT R31, R31, 0x64006400, RZ, 0xfc, !PT ;  /* 0x640064001f1f7812 */ /* 0x000fc600078efcff */
[----:B------:R-:W-:Y:S01]  /*3380*/  HFMA2 R4, R19, R4, RZ.H0_H0 ;  /* 0x0000000413047231 */ /* 0x000fe200000400ff */
[----:B------:R-:W-:Y:S01]  /*3390*/  LOP3.LUT R37, R40, 0x64006400, RZ, 0xfc, !PT ;  /* 0x6400640028257812 */ /* 0x000fe200078efcff */
[----:B------:R-:W-:Y:S01]  /*33a0*/  HADD2 R31, R31, -1056, -1056 ;  /* 0xe420e4201f1f7430 */ /* 0x000fe20000000000 */
[----:B------:R-:W-:Y:S01]  /*33b0*/  LOP3.LUT R35, R35, 0x3f003f, RZ, 0xc0, !PT ;  /* 0x003f003f23237812 */ /* 0x000fe200078ec0ff */
[----:B------:R-:W-:Y:S01]  /*33c0*/  HFMA2 R5, R14, R5, R4 ;  /* 0x000000050e057231 */ /* 0x000fe20000000004 */
[----:B------:R-:W-:Y:S01]  /*33d0*/  LOP3.LUT R4, R38, 0x64006400, RZ, 0xfc, !PT ;  /* 0x6400640026047812 */ /* 0x000fe200078efcff */
[----:B------:R-:W-:Y:S01]  /*33e0*/  HADD2 R37, R37, -1056, -1056 ;  /* 0xe420e42025257430 */ /* 0x000fe20000000000 */
[----:B------:R-:W-:Y:S02]  /*33f0*/  LOP3.LUT R39, R39, 0x3f003f, RZ, 0xc0, !PT ;  /* 0x003f003f27277812 */ /* 0x000fe400078ec0ff */
[----:B------:R-:W-:Y:S02]  /*3400*/  LOP3.LUT R41, R41, 0x3f003f, RZ, 0xc0, !PT ;  /* 0x003f003f29297812 */ /* 0x000fe400078ec0ff */
[----:B------:R-:W-:-:S02]  /*3410*/  LOP3.LUT R44, R44, 0x64006400, RZ, 0xfc, !PT ;  /* 0x640064002c2c7812 */ /* 0x000fc400078efcff */
        /* <DEDUP_REMOVED lines=13> */
[-C--:B------:R-:W-:Y:S01]  /*34f0*/  HFMA2 R43, R35, R6.reuse, R43 ;  /* 0x00000006232b7231 */ /* 0x080fe2000000002b */
[----:B------:R-:W-:Y:S01]  /*3500*/  HFMA2.MMA R41, R38, R7, R4 ;  /* 0x0000000726297235 */ /* 0x000fe20000000004 */
[----:B------:R-:W-:-:S02]  /*3510*/  HFMA2 R5, R39, R6, R5 ;  /* 0x0000000627057231 */ /* 0x000fc40000000005 */
[----:B------:R-:W-:Y:S02]  /*3520*/  HADD2 R40, R40, -1056, -1056 ;  /* 0xe420e42028287430 */ /* 0x000fe40000000000 */
[----:B------:R-:W-:Y:S01]  /*3530*/  HADD2 R44, R44, -1056, -1056 ;  /* 0xe420e4202c2c7430 */ /* 0x000fe20000000000 */
        /* <DEDUP_REMOVED lines=192> */
.L_x_597:
[----:B------:R-:W-:Y:S01]  /*4140*/  LEA R0, R62, 0x40, 0x6 ;  /* 0x000000403e007811 */ /* 0x000fe200078e30ff */
[----:B0-----:R-:W-:Y:S01]  /*4150*/  IMAD.WIDE R2, R59, 0x18, R2 ;  /* 0x000000183b027825 */ /* 0x001fe200078e0202 */
[----:B------:R-:W-:Y:S01]  /*4160*/  IADD3 R63, R63, 0x20, RZ ;  /* 0x000000203f3f7810 */ /* 0x000fe20007ffe0ff */
[----:B------:R-:W-:Y:S01]  /*4170*/  UIADD3 UR4, UR4, 0x40, URZ ;  /* 0x0000004004047890 */ /* 0x000fe2000fffe03f */
[----:B------:R-:W-:Y:S02]  /*4180*/  VIMNMX R0, R0, UR8, PT ;  /* 0x0000000800007c48 */ /* 0x000fe4000bfe0100 */
[C---:B------:R-:W-:Y:S02]  /*4190*/  ISETP.GE.AND P0, PT, R63.reuse, UR5, PT ;  /* 0x000000053f007c0c */ /* 0x040fe4000bf06270 */
[----:B------:R-:W-:Y:S02]  /*41a0*/  ISETP.LT.AND P2, PT, R63, R0, PT ;  /* 0x000000003f00720c */ /* 0x000fe40003f41270 */
[----:B------:R-:W-:-:S11]  /*41b0*/  MOV R0, R2 ;  /* 0x0000000200007202 */ /* 0x000fd60000000f00 */
[----:B------:R-:W-:Y:S05]  /*41c0*/  @!P0 BRA P2, `(.L_x_598) ;  /* 0xffffffd400e08947 */ /* 0x000fea000103ffff */
.L_x_595:
[----:B------:R-:W-:Y:S01]  /*41d0*/  ISETP.GE.AND P0, PT, R63, R61, PT ;  /* 0x0000003d3f00720c */ /* 0x000fe20003f06270 */
[----:B------:R-:W-:-:S03]  /*41e0*/  ULDC UR5, c[0x0][0x268] ;  /* 0x00009a0000057ab9 */ /* 0x000fc60000000800 */
[----:B------:R-:W-:Y:S01]  /*41f0*/  ISETP.GE.OR P0, PT, R63, UR5, P0 ;  /* 0x000000053f007c0c */ /* 0x000fe20008706670 */
[----:B------:R-:W-:-:S12]  /*4200*/  ULDC UR5, c[0x0][0x268] ;  /* 0x00009a0000057ab9 */ /* 0x000fd80000000800 */
[----:B------:R-:W-:Y:S05]  /*4210*/  @P0 BRA `(.L_x_599) ;  /* 0x0000002000d40947 */ /* 0x000fea0003800000 */
.L_x_601:
[----:B------:R-:W-:Y:S01]  /*4220*/  ISETP.NE.AND P0, PT, R63, R48, PT ;  /* 0x000000303f00720c */ /* 0x000fe20003f05270 */
[----:B------:R-:W0:-:S12]  /*4230*/  LDC R59, c[0x0][0x23c] ;  /* 0x00008f00ff3b7b82 */ /* 0x000e180000000800 */
[----:B-1----:R-:W1:Y:S01]  /*4240*/  @!P0 LDC.64 R4, c[0x0][0x248] ;  /* 0x00009200ff048b82 */ /* 0x002e620000000a00 */
[----:B------:R-:W-:Y:S02]  /*4250*/  @!P0 IADD3 R58, R58, 0x1, RZ ;  /* 0x000000013a3a8810 */ /* 0x000fe40007ffe0ff */
[----:B------:R-:W-:Y:S02]  /*4260*/  @!P0 LEA R7, R63, 0x1, 0x1 ;  /* 0x000000013f078811 */ /* 0x000fe400078e08ff */
[----:B------:R-:W-:Y:S02]  /*4270*/  @!P0 LEA R6, R58, R1, 0x3 ;  /* 0x000000013a068211 */ /* 0x000fe400078e18ff */
[----:B-----5:R-:W-:Y:S02]  /*4280*/  MOV R12, R0 ;  /* 0x00000000000c7202 */ /* 0x020fe40000000f00 */
[----:B------:R-:W-:-:S03]  /*4290*/  MOV R13, R3 ;  /* 0x00000003000d7202 */ /* 0x000fc60000000f00 */
[----:B0-----:R-:W-:-:S03]  /*42a0*/  IMAD.WIDE R2, R59, 0x4, R12 ;  /* 0x000000043b027825 */ /* 0x001fc600078e020c */
[----:B------:R-:W5:Y:S04]  /*42b0*/  LDG.E.128.CONSTANT R12, desc[UR6][R12.64] ;  /* 0x000000060c0c7981 */ /* 0x000f68000c1e9d00 */
[----:B------:R0:W5:Y:S01]  /*42c0*/  LDG.E.128.CONSTANT R8, desc[UR6][R2.64] ;  /* 0x0000000602087981 */ /* 0x000162000c1e9d00 */
[----:B-1----:R-:W-:-:S03]  /*42d0*/  @!P0 IMAD.WIDE R4, R7, 0x2, R4 ;  /* 0x0000000207048825 */ /* 0x002fc600078e0204 */
[----:B------:R-:W2:Y:S04]  /*42e0*/  @!P0 LDL.64 R6, [R6] ;  /* 0x0000000006068983 */ /* 0x000ea80000100a00 */
[----:B------:R-:W3:Y:S01]  /*42f0*/  @!P0 LDG.E.U16.CONSTANT R4, desc[UR6][R4.64] ;  /* 0x0000000604048981 */ /* 0x000ee2000c1e9500 */
[----:B------:R-:W-:Y:S01]  /*4300*/  IMAD.WIDE R98, R59, 0x4, R2 ;  /* 0x000000043b627825 */ /* 0x000fe200078e0202 */
[----:B--2---:R-:W-:Y:S02]  /*4310*/  @!P0 PRMT R97, R6, 0x7610, R97 ;  /* 0x0000761006618816 */ /* 0x004fe40000000061 */
[----:B------:R-:W-:Y:S02]  /*4320*/  @!P0 PRMT R96, R7, 0x7610, R96 ;  /* 0x0000761007608816 */ /* 0x000fe40000000060 */
[----:B---3--:R-:W-:-:S02]  /*4330*/  @!P0 IADD3 R48, R4, R63, RZ ;  /* 0x0000003f04308210 */ /* 0x008fc40007ffe0ff */
[----:B------:R-:W-:Y:S02]  /*4340*/  @!P0 PRMT R97, R97, 0x7610, R6 ;  /* 0x0000761061618816 */ /* 0x000fe40000000006 */
[----:B------:R-:W-:Y:S01]  /*4350*/  @!P0 PRMT R96, R96, 0x7610, R7 ;  /* 0x0000761060608816 */ /* 0x000fe20000000007 */
[----:B0-----:R-:W-:Y:S06]  /*4360*/  @!P1 BRA `(.L_x_600) ;  /* 0x0000002000649947 */ /* 0x001fec0003800000 */
[----:B------:R-:W2:Y:S01]  /*4370*/  LDG.E.128.CONSTANT R4, desc[UR6][R98.64] ;  /* 0x0000000662047981 */ /* 0x000ea2000c1e9d00 */
[--C-:B-----5:R-:W-:Y:S02]  /*4380*/  SHF.R.U32.HI R2, RZ, 0xf, R12.reuse ;  /* 0x0000000fff027819 */ /* 0x120fe4000001160c */
[----:B------:R-:W-:Y:S01]  /*4390*/  SHF.R.U32.HI R22, RZ, 0xf, R15 ;  /* 0x0000000fff167819 */ /* 0x000fe2000001160f */
[----:B------:R-:W0:Y:S01]  /*43a0*/  LDS.128 R36, [UR4] ;  /* 0x00000004ff247984 */ /* 0x000e220008000c00 */
[C---:B------:R-:W-:Y:S02]  /*43b0*/  LOP3.LUT R0, R12.reuse, 0x380038, RZ, 0xc0, !PT ;  /* 0x003800380c007812 */ /* 0x040fe400078ec0ff */
[----:B------:R-:W-:Y:S02]  /*43c0*/  SHF.R.U32.HI R32, RZ, 0x6, R12 ;  /* 0x00000006ff207819 */ /* 0x000fe4000001160c */
[----:B------:R-:W-:Y:S02]  /*43d0*/  LOP3.LUT R35, R12, 0x70007, RZ, 0xc0, !PT ;  /* 0x000700070c237812 */ /* 0x000fe400078ec0ff */
[----:B------:R-:W-:-:S02]  /*43e0*/  SHF.R.U32.HI R17, RZ, 0xf, R13 ;  /* 0x0000000fff117819 */ /* 0x000fc4000001160d */
[C---:B------:R-:W-:Y:S02]  /*43f0*/  LOP3.LUT R16, R13.reuse, 0x380038, RZ, 0xc0, !PT ;  /* 0x003800380d107812 */ /* 0x040fe400078ec0ff */
[----:B------:R-:W-:Y:S02]  /*4400*/  SHF.R.U32.HI R33, RZ, 0x6, R13 ;  /* 0x00000006ff217819 */ /* 0x000fe4000001160d */
[----:B------:R-:W-:Y:S02]  /*4410*/  LOP3.LUT R67, R13, 0x70007, RZ, 0xc0, !PT ;  /* 0x000700070d437812 */ /* 0x000fe400078ec0ff */
[----:B------:R-:W-:Y:S02]  /*4420*/  SHF.R.U32.HI R20, RZ, 0xf, R14 ;  /* 0x0000000fff147819 */ /* 0x000fe4000001160e */
[----:B------:R-:W-:Y:S02]  /*4430*/  SHF.R.U32.HI R13, RZ, 0xe, R8 ;  /* 0x0000000eff0d7819 */ /* 0x000fe40000011608 */
[----:B------:R-:W-:-:S02]  /*4440*/  LOP3.LUT R12, R8, 0x380038, RZ, 0xc0, !PT ;  /* 0x00380038080c7812 */ /* 0x000fc400078ec0ff */
[----:B------:R-:W-:Y:S02]  /*4450*/  SHF.R.U32.HI R80, RZ, 0x6, R8 ;  /* 0x00000006ff507819 */ /* 0x000fe40000011608 */
[----:B------:R-:W-:Y:S01]  /*4460*/  LOP3.LUT R72, R8, 0x70007, RZ, 0xc0, !PT ;  /* 0x0007000708487812 */ /* 0x000fe200078ec0ff */
[----:B------:R-:W-:Y:S01]  /*4470*/  HFMA2.MMA R8, -RZ, RZ, 0, 0.125 ;  /* 0x00003000ff087435 */ /* 0x000fe200000001ff */
[C---:B------:R-:W-:Y:S02]  /*4480*/  LOP3.LUT R19, R14.reuse, 0x380038, RZ, 0xc0, !PT ;  /* 0x003800380e137812 */ /* 0x040fe400078ec0ff */
[----:B------:R-:W-:Y:S02]  /*4490*/  SHF.R.U32.HI R34, RZ, 0x6, R14 ;  /* 0x00000006ff227819 */ /* 0x000fe4000001160e */
[----:B------:R-:W-:Y:S02]  /*44a0*/  LOP3.LUT R69, R14, 0x70007, RZ, 0xc0, !PT ;  /* 0x000700070e457812 */ /* 0x000fe400078ec0ff */
[----:B------:R-:W-:-:S02]  /*44b0*/  SHF.R.U32.HI R25, RZ, 0xe, R11 ;  /* 0x0000000eff197819 */ /* 0x000fc4000001160b */
[----:B------:R-:W-:Y:S02]  /*44c0*/  LOP3.LUT R2, R2, 0x10001, RZ, 0xc0, !PT ;  /* 0x0001000102027812 */ /* 0x000fe400078ec0ff */
[----:B------:R-:W-:Y:S02]  /*44d0*/  LOP3.LUT R22, R22, 0x10001, RZ, 0xc0, !PT ;  /* 0x0001000116167812 */ /* 0x000fe400078ec0ff */
[--C-:B------:R-:W-:Y:S02]  /*44e0*/  SHF.R.U32.HI R18, RZ, 0xe, R9.reuse ;  /* 0x0000000eff127819 */ /* 0x100fe40000011609 */
[C---:B------:R-:W-:Y:S02]  /*44f0*/  LOP3.LUT R14, R9.reuse, 0x380038, RZ, 0xc0, !PT ;  /* 0x00380038090e7812 */ /* 0x040fe400078ec0ff */
[----:B------:R-:W-:Y:S02]  /*4500*/  SHF.R.U32.HI R82, RZ, 0x6, R9 ;  /* 0x00000006ff527819 */ /* 0x000fe40000011609 */
[----:B------:R-:W-:-:S02]  /*4510*/  LOP3.LUT R74, R9, 0x70007, RZ, 0xc0, !PT ;  /* 0x00070007094a7812 */ /* 0x000fc400078ec0ff */
[C---:B------:R-:W-:Y:S02]  /*4520*/  LOP3.LUT R21, R15.reuse, 0x380038, RZ, 0xc0, !PT ;  /* 0x003800380f157812 */ /* 0x040fe400078ec0ff */
[----:B------:R-:W-:Y:S02]  /*4530*/  SHF.R.U32.HI R65, RZ, 0x6, R15 ;  /* 0x00000006ff417819 */ /* 0x000fe4000001160f */
[----:B------:R-:W-:Y:S02]  /*4540*/  LOP3.LUT R71, R15, 0x70007, RZ, 0xc0, !PT ;  /* 0x000700070f477812 */ /* 0x000fe400078ec0ff */
[----:B------:R-:W-:Y:S02]  /*4550*/  SHF.R.U32.HI R9, RZ, 0xe, R10 ;  /* 0x0000000eff097819 */ /* 0x000fe4000001160a */
[----:B------:R-:W-:Y:S02]  /*4560*/  LOP3.LUT R20, R20, 0x10001, RZ, 0xc0, !PT ;  /* 0x0001000114147812 */ /* 0x000fe400078ec0ff */
[----:B------:R-:W-:-:S02]  /*4570*/  LOP3.LUT R15, R10, 0x380038, RZ, 0xc0, !PT ;  /* 0x003800380a0f7812 */ /* 0x000fc400078ec0ff */
[----:B------:R-:W-:Y:S02]  /*4580*/  SHF.R.U32.HI R84, RZ, 0x6, R10 ;  /* 0x00000006ff547819 */ /* 0x000fe4000001160a */
[----:B------:R-:W-:Y:S02]  /*4590*/  LOP3.LUT R76, R10, 0x70007, RZ, 0xc0, !PT ;  /* 0x000700070a4c7812 */ /* 0x000fe400078ec0ff */
[----:B------:R-:W-:Y:S02]  /*45a0*/  LOP3.LUT R2, R2, 0x20002, R13, 0xf8, !PT ;  /* 0x0002000202027812 */ /* 0x000fe400078ef80d */
[----:B------:R-:W-:Y:S02]  /*45b0*/  LOP3.LUT R25, R22, 0x20002, R25, 0xf8, !PT ;  /* 0x0002000216197812 */ /* 0x000fe400078ef819 */
        /* <DEDUP_REMOVED lines=19> */
[----:B------:R-:W-:Y:S01]  /*46f0*/  MOV R3, 0x2400 ;  /* 0x0000240000037802 */ /* 0x000fe20000000f00 */
[-C--:B------:R-:W-:Y:S01]  /*4700*/  HFMA2 R66, R19, R8.reuse.H0_H0, -132, -132 ;  /* 0xd820d82013427431 */ /* 0x080fe20000040008 */
[----:B------:R-:W-:Y:S01]  /*4710*/  LOP3.LUT R69, R69, 0x64006400, RZ, 0xfc, !PT ;  /* 0x6400640045457812 */ /* 0x000fe200078efcff */
[----:B------:R-:W-:Y:S01]  /*4720*/  HFMA2 R45, R15, R8.H0_H0, -132, -132 ;  /* 0xd820d8200f2d7431 */ /* 0x000fe20000040008 */
        /* <DEDUP_REMOVED lines=11> */
[----:B------:R-:W-:-:S05]  /*47e0*/  ISETP.GE.AND P0, PT, R60, 0x2, PT ;  /* 0x000000023c00780c */ /* 0x000fca0003f06270 */
[----:B------:R-:W-:Y:S01]  /*47f0*/  HFMA2.MMA R93, R66, R37, R67 ;  /* 0x00000025425d7235 */ /* 0x000fe20000000043 */
[----:B--2---:R-:W-:Y:S02]  /*4800*/  SHF.R.U32.HI R41, RZ, 0xd, R4 ;  /* 0x0000000dff297819 */ /* 0x004fe40000011604 */
        /* <DEDUP_REMOVED lines=8> */
[----:B------:R-:W-:Y:S02]  /*4890*/  LOP3.LUT R5, R0, 0x64006400, RZ, 0xfc, !PT ;  /* 0x6400640000057812 */ /* 0x000fe400078efcff */
[----:B------:R-:W-:Y:S02]  /*48a0*/  LOP3.LUT R7, R16, 0x64006400, RZ, 0xfc, !PT ;  /* 0x6400640010077812 */ /* 0x000fe400078efcff */
[C---:B------:R-:W-:Y:S01]  /*48b0*/  LOP3.LUT R9, R4.reuse, 0x380038, RZ, 0xc0, !PT ;  /* 0x0038003804097812 */ /* 0x040fe200078ec0ff */
[-C--:B------:R-:W-:Y:S01]  /*48c0*/  HFMA2 R70, R5, R8.reuse.H0_H0, -132, -132 ;  /* 0xd820d82005467431 */ /* 0x080fe20000040008 */
[----:B------:R-:W-:Y:S01]  /*48d0*/  SHF.R.U32.HI R40, RZ, 0x6, R4 ;  /* 0x00000006ff287819 */ /* 0x000fe20000011604 */
[----:B------:R-:W-:Y:S01]  /*48e0*/  HFMA2 R68, R7, R8.H0_H0, -132, -132 ;  /* 0xd820d82007447431 */ /* 0x000fe20000040008 */
[----:B------:R-:W-:-:S02]  /*48f0*/  LOP3.LUT R81, R4, 0x70007, RZ, 0xc0, !PT ;  /* 0x0007000704517812 */ /* 0x000fc400078ec0ff */
[----:B------:R-:W-:Y:S01]  /*4900*/  LOP3.LUT R0, R32, 0x380038, RZ, 0xc0, !PT ;  /* 0x0038003820007812 */ /* 0x000fe200078ec0ff */
[----:B------:R-:W-:Y:S01]  /*4910*/  HFMA2.MMA R35, R70, R37, R35 ;  /* 0x0000002546237235 */ /* 0x000fe20000000023 */
[----:B------:R-:W-:Y:S02]  /*4920*/  LOP3.LUT R41, R2, 0x40004, R41, 0xf8, !PT ;  /* 0x0004000402297812 */ /* 0x000fe400078ef829 */
        /* <DEDUP_REMOVED lines=8> */
[----:B------:R-:W-:Y:S02]  /*49b0*/  LOP3.LUT R88, R25, 0x40004, R88, 0xf8, !PT ;  /* 0x0004000419587812 */ /* 0x000fe400078ef858 */
[----:B------:R-:W-:Y:S02]  /*49c0*/  LOP3.LUT R7, R4, 0x64006400, RZ, 0xfc, !PT ;  /* 0x6400640004077812 */ /* 0x000fe400078efcff */
[----:B------:R-:W-:-:S02]  /*49d0*/  LOP3.LUT R6, R82, 0x380038, RZ, 0xc0, !PT ;  /* 0x0038003852067812 */ /* 0x000fc400078ec0ff */
[----:B------:R-:W-:Y:S01]  /*49e0*/  LOP3.LUT R25, R2, 0x64006400, RZ, 0xfc, !PT ;  /* 0x6400640002197812 */ /* 0x000fe200078efcff */
[-C--:B------:R-:W-:Y:S01]  /*49f0*/  HFMA2 R44, R7, R8.reuse.H0_H0, -132, -132 ;  /* 0xd820d820072c7431 */ /* 0x080fe20000040008 */
[----:B------:R-:W-:Y:S02]  /*4a00*/  LOP3.LUT R0, R40, 0x380038, RZ, 0xc0, !PT ;  /* 0x0038003828007812 */ /* 0x000fe400078ec0ff */
[----:B------:R-:W-:Y:S01]  /*4a10*/  LOP3.LUT R42, R17, 0x40004, R42, 0xf8, !PT ;  /* 0x00040004112a7812 */ /* 0x000fe200078ef82a */
[----:B------:R-:W-:Y:S01]  /*4a20*/  HFMA2 R25, R25, R8.H0_H0, -132, -132 ;  /* 0xd820d82019197431 */ /* 0x000fe20000040008 */
[----:B------:R-:W-:Y:S02]  /*4a30*/  LOP3.LUT R2, R89, 0x380038, RZ, 0xc0, !PT ;  /* 0x0038003859027812 */ /* 0x000fe400078ec0ff */
[----:B------:R-:W-:Y:S02]  /*4a40*/  LOP3.LUT R17, R21, 0x64006400, RZ, 0xfc, !PT ;  /* 0x6400640015117812 */ /* 0x000fe400078efcff */
[----:B------:R-:W-:-:S02]  /*4a50*/  LOP3.LUT R9, R9, 0x64006400, RZ, 0xfc, !PT ;  /* 0x6400640009097812 */ /* 0x000fc400078efcff */
[----:B------:R-:W-:Y:S01]  /*4a60*/  LOP3.LUT R11, R10, 0x64006400, RZ, 0xfc, !PT ;  /* 0x640064000a0b7812 */ /* 0x000fe200078efcff */
[-C--:B------:R-:W-:Y:S01]  /*4a70*/  HFMA2 R64, R17, R8.reuse.H0_H0, -132, -132 ;  /* 0xd820d82011407431 */ /* 0x080fe20000040008 */
        /* <DEDUP_REMOVED lines=8> */
[----:B------:R-:W-:Y:S01]  /*4b00*/  LOP3.LUT R43, R20, 0x40004, R43, 0xf8, !PT ;  /* 0x00040004142b7812 */ /* 0x000fe200078ef82b */
        /* <DEDUP_REMOVED lines=51> */
[----:B------:R-:W-:-:S02]  /*4e40*/  LOP3.LUT R32, R32, 0x70007, RZ, 0xc0, !PT ;  /* 0x0007000720207812 */ /* 0x000fc400078ec0ff */
[----:B------:R-:W-:Y:S02]  /*4e50*/  LOP3.LUT R34, R34, 0x64006400, RZ, 0xfc, !PT ;  /* 0x6400640022227812 */ /* 0x000fe400078efcff */
[----:B------:R-:W-:Y:S02]  /*4e60*/  LOP3.LUT R65, R65, 0x70007, RZ, 0xc0, !PT ;  /* 0x0007000741417812 */ /* 0x000fe400078ec0ff */
[----:B------:R-:W-:Y:S01]  /*4e70*/  LOP3.LUT R32, R32, 0x64006400, RZ, 0xfc, !PT ;  /* 0x6400640020207812 */ /* 0x000fe200078efcff */
[----:B------:R-:W-:Y:S01]  /*4e80*/  HADD2 R67, R34, -1028, -1028 ;  /* 0xe404e40422437430 */ /* 0x000fe20000000000 */
[----:B------:R-:W-:Y:S01]  /*4e90*/  LOP3.LUT R69, R65, 0x64006400, RZ, 0xfc, !PT ;  /* 0x6400640041457812 */ /* 0x000fe200078efcff */
[-C--:B------:R-:W-:Y:S01]  /*4ea0*/  HFMA2 R65, R75, R36.reuse, RZ.H0_H0 ;  /* 0x000000244b417231 */ /* 0x080fe200000400ff */
[----:B------:R-:W-:Y:S01]  /*4eb0*/  LOP3.LUT R33, R33, 0x70007, RZ, 0xc0, !PT ;  /* 0x0007000721217812 */ /* 0x000fe200078ec0ff */
[----:B------:R-:W-:Y:S01]  /*4ec0*/  HADD2 R79, R32, -1028, -1028 ;  /* 0xe404e404204f7430 */ /* 0x000fe20000000000 */
[----:B------:R-:W-:Y:S01]  /*4ed0*/  LOP3.LUT R0, R0, 0x64006400, RZ, 0xfc, !PT ;  /* 0x6400640000007812 */ /* 0x000fe200078efcff */
[----:B------:R-:W-:Y:S01]  /*4ee0*/  HFMA2 R36, R71, R36, RZ.H0_H0 ;  /* 0x0000002447247231 */ /* 0x000fe200000400ff */
        /* <DEDUP_REMOVED lines=8> */
[----:B------:R-:W1:Y:S01]  /*4f70*/  LDS.128 R32, [UR4+0x20] ;  /* 0x00002004ff207984 */ /* 0x000e620008000c00 */
[-C--:B------:R-:W-:Y:S01]  /*4f80*/  HFMA2 R92, R65, R38.reuse, R92 ;  /* 0x00000026415c7231 */ /* 0x080fe2000000005c */
[-C--:B------:R-:W-:Y:S01]  /*4f90*/  HFMA2.MMA R93, R26, R39.reuse, R93 ;  /* 0x000000271a5d7235 */ /* 0x080fe2000000005d */
[----:B------:R-:W-:Y:S01]  /*4fa0*/  HFMA2 R37, R69, R38, R37 ;  /* 0x0000002645257231 */ /* 0x000fe20000000025 */
[----:B------:R-:W-:Y:S01]  /*4fb0*/  HFMA2.MMA R38, R46, R39, R36 ;  /* 0x000000272e267235 */ /* 0x000fe20000000024 */
        /* <DEDUP_REMOVED lines=10> */
[-C--:B0-----:R-:W-:Y:S01]  /*5060*/  HFMA2.MMA R93, R13, R28.reuse, R93 ;  /* 0x0000001c0d5d7235 */ /* 0x081fe2000000005d */
        /* <DEDUP_REMOVED lines=41> */
[----:B------:R-:W-:Y:S01]  /*5300*/  LOP3.LUT R90, R90, 0x64006400, RZ, 0xfc, !PT ;  /* 0x640064005a5a7812 */ /* 0x000fe200078efcff */
[----:B------:R-:W-:Y:S01]  /*5310*/  HADD2 R85, R28, -1028, -1028 ;  /* 0xe404e4041c557430 */ /* 0x000fe20000000000 */
[----:B------:R-:W-:Y:S01]  /*5320*/  LOP3.LUT R28, R91, 0x64006400, RZ, 0xfc, !PT ;  /* 0x640064005b1c7812 */ /* 0x000fe200078efcff */
[-C--:B------:R-:W-:Y:S01]  /*5330*/  HFMA2.MMA R92, R6, R33.reuse, R92 ;  /* 0x00000021065c7235 */ /* 0x080fe2000000005c */
[-C--:B------:R-:W-:Y:S01]  /*5340*/  HFMA2 R93, R23, R32.reuse, R93 ;  /* 0x00000020175d7231 */ /* 0x080fe2000000005d */
[----:B------:R-:W-:Y:S01]  /*5350*/  LOP3.LUT R89, R89, 0x70007, RZ, 0xc0, !PT ;  /* 0x0007000759597812 */ /* 0x000fe200078ec0ff */
[----:B------:R-:W-:Y:S01]  /*5360*/  HADD2 R95, R40, -1028, -1028 ;  /* 0xe404e404285f7430 */ /* 0x000fe20000000000 */
[----:B------:R-:W-:Y:S01]  /*5370*/  HFMA2.MMA R94, R2, R33, R94 ;  /* 0x00000021025e7235 */ /* 0x000fe2000000005e */
[----:B------:R-:W-:Y:S01]  /*5380*/  HADD2 R91, R90, -1028, -1028 ;  /* 0xe404e4045a5b7430 */ /* 0x000fe20000000000 */
[----:B------:R-:W-:Y:S01]  /*5390*/  LOP3.LUT R89, R89, 0x64006400, RZ, 0xfc, !PT ;  /* 0x6400640059597812 */ /* 0x000fe200078efcff */
[----:B------:R-:W-:Y:S01]  /*53a0*/  HFMA2 R30, R19, R32, R30 ;  /* 0x00000020131e7231 */ /* 0x000fe2000000001e */
        /* <DEDUP_REMOVED lines=9> */
[-C--:B------:R-:W-:Y:S01]  /*5440*/  HFMA2 R29, R20, R35.reuse, R93 ;  /* 0x00000023141d7231 */ /* 0x080fe2000000005d */
[----:B------:R-:W-:Y:S01]  /*5450*/  LOP3.LUT R42, R42, 0x64006400, RZ, 0xfc, !PT ;  /* 0x640064002a2a7812 */ /* 0x000fe200078efcff */
[----:B------:R-:W-:Y:S01]  /*5460*/  HADD2 R93, R89, -1028, -1028 ;  /* 0xe404e404595d7430 */ /* 0x000fe20000000000 */
[----:B------:R-:W-:Y:S01]  /*5470*/  HFMA2.MMA R94, R18, R35, R94 ;  /* 0x00000023125e7235 */ /* 0x000fe2000000005e */
[----:B------:R-:W-:Y:S01]  /*5480*/  HFMA2 R30, R16, R35, R30 ;  /* 0x00000023101e7231 */ /* 0x000fe2000000001e */
[----:B------:R-:W-:Y:S01]  /*5490*/  LOP3.LUT R88, R88, 0x64006400, RZ, 0xfc, !PT ;  /* 0x6400640058587812 */ /* 0x000fe200078efcff */
[----:B------:R-:W-:Y:S01]  /*54a0*/  HADD2 R89, R28, -1028, -1028 ;  /* 0xe404e4041c597430 */ /* 0x000fe20000000000 */
[----:B0-----:R-:W-:Y:S01]  /*54b0*/  HFMA2.MMA R92, R95, R36, R92 ;  /* 0x000000245f5c7235 */ /* 0x001fe2000000005c */
[----:B------:R-:W-:-:S02]  /*54c0*/  HFMA2 R29, R93, R36, R29 ;  /* 0x000000245d1d7231 */ /* 0x000fc4000000001d */
[----:B------:R-:W-:Y:S01]  /*54d0*/  HFMA2 R30, R89, R36, R30 ;  /* 0x00000024591e7231 */ /* 0x000fe2000000001e */
[----:B------:R-:W-:Y:S01]  /*54e0*/  HFMA2.MMA R94, R91, R36, R94 ;  /* 0x000000245b5e7235 */ /* 0x000fe2000000005e */
[-C--:B------:R-:W-:Y:S02]  /*54f0*/  HFMA2 R29, R12, R37.reuse, R29 ;  /* 0x000000250c1d7231 */ /* 0x080fe4000000001d */
[----:B------:R-:W-:Y:S01]  /*5500*/  HADD2 R90, R43, -1028, -1028 ;  /* 0xe404e4042b5a7430 */ /* 0x000fe20000000000 */
[-C--:B------:R-:W-:Y:S01]  /*5510*/  HFMA2.MMA R92, R14, R37.reuse, R92 ;  /* 0x000000250e5c7235 */ /* 0x080fe2000000005c */
[----:B------:R-:W-:Y:S02]  /*5520*/  HFMA2 R29, R7, R38, R29 ;  /* 0x00000026071d7231 */ /* 0x000fe4000000001d */
[----:B------:R-:W-:Y:S01]  /*5530*/  HADD2 R88, R88, -1028, -1028 ;  /* 0xe404e40458587430 */ /* 0x000fe20000000000 */
[----:B------:R-:W-:Y:S01]  /*5540*/  HFMA2.MMA R94, R10, R37, R94 ;  /* 0x000000250a5e7235 */ /* 0x000fe2000000005e */
[----:B------:R-:W-:-:S03]  /*5550*/  HFMA2 R37, R8, R37, R30 ;  /* 0x0000002508257231 */ /* 0x000fc6000000001e */
[-C--:B------:R-:W-:Y:S01]  /*5560*/  HFMA2.MMA R28, R9, R38.reuse, R92 ;  /* 0x00000026091c7235 */ /* 0x080fe2000000005c */
[----:B------:R-:W-:Y:S02]  /*5570*/  HADD2 R92, R42, -1028, -1028 ;  /* 0xe404e4042a5c7430 */ /* 0x000fe40000000000 */
[----:B------:R-:W-:Y:S01]  /*5580*/  HFMA2 R37, R3, R38, R37 ;  /* 0x0000002603257231 */ /* 0x000fe20000000025 */
[----:B------:R-:W-:Y:S01]  /*5590*/  HFMA2.MMA R30, R5, R38, R94 ;  /* 0x00000026051e7235 */ /* 0x000fe2000000005e */
[----:B------:R-:W-:Y:S02]  /*55a0*/  HADD2 R94, R41, -1028, -1028 ;  /* 0xe404e404295e7430 */ /* 0x000fe40000000000 */
[-C--:B------:R-:W-:Y:S02]  /*55b0*/  HFMA2 R29, R92, R39.reuse, R29 ;  /* 0x000000275c1d7231 */ /* 0x080fe4000000001d */
[----:B------:R-:W-:Y:S02]  /*55c0*/  HFMA2 R37, R88, R39, R37 ;  /* 0x0000002758257231 */ /* 0x000fe40000000025 */
[-C--:B------:R-:W-:Y:S01]  /*55d0*/  HFMA2.MMA R28, R94, R39.reuse, R28 ;  /* 0x000000275e1c7235 */ /* 0x080fe2000000001c */
[----:B------:R-:W-:Y:S01]  /*55e0*/  HADD2 R29, R29.H0_H0, R29.H1_H1 ;  /* 0x3000001d1d1d7230 */ /* 0x000fe20000000800 */
        /* <DEDUP_REMOVED lines=241> */
.L_x_600:
[----:B------:R-:W-:Y:S01]  /*6500*/  IADD3 R63, R63, 0x20, RZ ;  /* 0x000000203f3f7810 */ /* 0x000fe20007ffe0ff */
[----:B------:R-:W-:Y:S01]  /*6510*/  IMAD.WIDE R2, R59, 0x4, R98 ;  /* 0x000000043b027825 */ /* 0x000fe200078e0262 */
[----:B------:R-:W-:Y:S02]  /*6520*/  UIADD3 UR4, UR4, 0x40, URZ ;  /* 0x0000004004047890 */ /* 0x000fe4000fffe03f */
[C---:B------:R-:W-:Y:S02]  /*6530*/  ISETP.GE.AND P0, PT, R63.reuse, UR5, PT ;  /* 0x000000053f007c0c */ /* 0x040fe4000bf06270 */
[----:B------:R-:W-:Y:S02]  /*6540*/  ISETP.LT.AND P2, PT, R63, R61, PT ;  /* 0x0000003d3f00720c */ /* 0x000fe40003f41270 */
[----:B------:R-:W-:-:S11]  /*6550*/  MOV R0, R2 ;  /* 0x0000000200007202 */ /* 0x000fd60000000f00 */
[----:B------:R-:W-:Y:S05]  /*6560*/  @!P0 BRA P2, `(.L_x_601) ;  /* 0xffffffdc002c8947 */ /* 0x000fea000103ffff */
.L_x_599:
[----:B------:R-:W-:Y:S01]  /*6570*/  LEA R62, R62, 0x40, 0x6 ;  /* 0x000000403e3e7811 */ /* 0x000fe200078e30ff */
[----:B------:R-:W-:-:S03]  /*6580*/  ULDC UR5, c[0x0][0x240] ;  /* 0x0000900000057ab9 */ /* 0x000fc60000000800 */
[----:B------:R-:W-:Y:S01]  /*6590*/  VIMNMX R62, R62, UR5, PT ;  /* 0x000000053e3e7c48 */ /* 0x000fe2000bfe0100 */
[----:B------:R-:W-:-:S03]  /*65a0*/  ULDC UR5, c[0x0][0x26c] ;  /* 0x00009b0000057ab9 */ /* 0x000fc60000000800 */
[----:B------:R-:W-:-:S04]  /*65b0*/  ISETP.GE.AND P0, PT, R63, R62, PT ;  /* 0x0000003e3f00720c */ /* 0x000fc80003f06270 */
[----:B------:R-:W-:-:S13]  /*65c0*/  ISETP.GE.OR P0, PT, R63, UR5, P0 ;  /* 0x000000053f007c0c */ /* 0x000fda0008706670 */
[----:B------:R-:W-:Y:S05]  /*65d0*/  @P0 BRA `(.L_x_602) ;  /* 0x0000001000c80947 */ /* 0x000fea0003800000 */
[----:B------:R-:W-:Y:S01]  /*65e0*/  SHF.R.S32.HI R2, RZ, 0x1f, R59 ;  /* 0x0000001fff027819 */ /* 0x000fe2000001143b */
[----:B------:R-:W-:Y:S01]  /*65f0*/  ULDC UR5, c[0x0][0x26c] ;  /* 0x00009b0000057ab9 */ /* 0x000fe20000000800 */
[C---:B-----5:R-:W-:Y:S02]  /*6600*/  SHF.L.U32 R13, R59.reuse, 0x2, RZ ;  /* 0x000000023b0d7819 */ /* 0x060fe400000006ff */
[----:B------:R-:W-:-:S07]  /*6610*/  SHF.L.U64.HI R2, R59, 0x2, R2 ;  /* 0x000000023b027819 */ /* 0x000fce0000010202 */
.L_x_604:
[----:B------:R-:W-:-:S13]  /*6620*/  ISETP.NE.AND P0, PT, R63, R48, PT ;  /* 0x000000303f00720c */ /* 0x000fda0003f05270 */
[----:B-1----:R-:W0:Y:S01]  /*6630*/  @!P0 LDC.64 R4, c[0x0][0x248] ;  /* 0x00009200ff048b82 */ /* 0x002e220000000a00 */
        /* <DEDUP_REMOVED lines=32> */
[C---:B------:R-:W-:Y:S02]  /*6840*/  LOP3.LUT R11, R6.reuse, 0x300030, RZ, 0xc0, !PT ;  /* 0x00300030060b7812 */ /* 0x040fe400078ec0ff */
[C---:B------:R-:W-:Y:S02]  /*6850*/  LOP3.LUT R40, R6.reuse, 0xc000c0, RZ, 0xc0, !PT ;  /* 0x00c000c006287812 */ /* 0x040fe400078ec0ff */
[----:B------:R-:W-:Y:S02]  /*6860*/  LOP3.LUT R38, R6, 0x30003, RZ, 0xc0, !PT ;  /* 0x0003000306267812 */ /* 0x000fe400078ec0ff */
[----:B------:R-:W-:Y:S02]  /*6870*/  LOP3.LUT R6, R7, 0xc000c, RZ, 0xc0, !PT ;  /* 0x000c000c07067812 */ /* 0x000fe400078ec0ff */
[----:B------:R-:W-:-:S02]  /*6880*/  SHF.R.U32.HI R30, RZ, 0x8, R7 ;  /* 0x00000008ff1e7819 */ /* 0x000fc40000011607 */
[----:B------:R-:W-:Y:S02]  /*6890*/  LOP3.LUT R14, R4, 0x64006400, RZ, 0xfc, !PT ;  /* 0x64006400040e7812 */ /* 0x000fe400078efcff */
[----:B------:R-:W-:Y:S02]  /*68a0*/  LOP3.LUT R16, R5, 0x64006400, RZ, 0xfc, !PT ;  /* 0x6400640005107812 */ /* 0x000fe400078efcff */
[----:B------:R-:W-:Y:S01]  /*68b0*/  LOP3.LUT R18, R6, 0x64006400, RZ, 0xfc, !PT ;  /* 0x6400640006127812 */ /* 0x000fe200078efcff */
[-C--:B------:R-:W-:Y:S01]  /*68c0*/  HFMA2 R14, R14, R26.reuse.H1_H1, -258, -258 ;  /* 0xdc08dc080e0e7431 */ /* 0x080fe2000006001a */
        /* <DEDUP_REMOVED lines=60> */
[----:B------:R-:W-:Y:S01]  /*6c90*/  LOP3.LUT R47, R44, 0x64006400, RZ, 0xfc, !PT ;  /* 0x640064002c2f7812 */ /* 0x000fe200078efcff */
[-C--:B0-----:R-:W-:Y:S01]  /*6ca0*/  HFMA2.MMA R41, R33, R4.reuse, RZ ;  /* 0x0000000421297235 */ /* 0x081fe200000000ff */
[----:B------:R-:W-:Y:S01]  /*6cb0*/  LOP3.LUT R40, R28, 0xc000c0, RZ, 0xc0, !PT ;  /* 0x00c000c01c287812 */ /* 0x000fe200078ec0ff */
[-C--:B------:R-:W-:Y:S01]  /*6cc0*/  HFMA2 R44, R39, R62.reuse.H0_H0, -18, -18 ;  /* 0xcc80cc80272c7431 */ /* 0x080fe2000004003e */
[----:B------:R-:W-:Y:S01]  /*6cd0*/  LOP3.LUT R32, R32, 0x30003, RZ, 0xc0, !PT ;  /* 0x0003000320207812 */ /* 0x000fe200078ec0ff */
[----:B------:R-:W-:Y:S01]  /*6ce0*/  HADD2 R39, R45, -1026, -1026 ;  /* 0xe402e4022d277430 */ /* 0x000fe20000000000 */
[----:B------:R-:W-:Y:S01]  /*6cf0*/  HFMA2.MMA R45, R37, R4, RZ ;  /* 0x00000004252d7235 */ /* 0x000fe200000000ff */
[-C--:B------:R-:W-:Y:S01]  /*6d00*/  HFMA2 R38, R43, R62.reuse.H0_H0, -18, -18 ;  /* 0xcc80cc802b267431 */ /* 0x080fe2000004003e */
[----:B------:R-:W-:Y:S01]  /*6d10*/  LOP3.LUT R43, R40, 0x64006400, RZ, 0xfc, !PT ;  /* 0x64006400282b7812 */ /* 0x000fe200078efcff */
[----:B------:R-:W-:Y:S01]  /*6d20*/  HFMA2.MMA R41, R12, R5, R41 ;  /* 0x000000050c297235 */ /* 0x000fe20000000029 */
[----:B------:R-:W-:Y:S01]  /*6d30*/  HFMA2 R40, R47, R62.H0_H0, -18, -18 ;  /* 0xcc80cc802f287431 */ /* 0x000fe2000004003e */
[----:B------:R-:W-:-:S02]  /*6d40*/  LOP3.LUT R28, R28, 0x30003, RZ, 0xc0, !PT ;  /* 0x000300031c1c7812 */ /* 0x000fc400078ec0ff */
        /* <DEDUP_REMOVED lines=13> */
[----:B------:R-:W-:Y:S01]  /*6e20*/  LOP3.LUT R4, R31, 0x30003, RZ, 0xc0, !PT ;  /* 0x000300031f047812 */ /* 0x000fe200078ec0ff */
[-C--:B------:R-:W-:Y:S01]  /*6e30*/  HFMA2.MMA R5, R34, R7.reuse, R41 ;  /* 0x0000000722057235 */ /* 0x080fe20000000029 */
[----:B------:R-:W-:Y:S01]  /*6e40*/  LOP3.LUT R31, R32, 0x64006400, RZ, 0xfc, !PT ;  /* 0x64006400201f7812 */ /* 0x000fe200078efcff */
[----:B------:R-:W-:Y:S01]  /*6e50*/  HFMA2 R6, R36, R7, R43 ;  /* 0x0000000724067231 */ /* 0x000fe2000000002b */
[----:B------:R-:W-:Y:S01]  /*6e60*/  HFMA2.MMA R32, R38, R7, R45 ;  /* 0x0000000726207235 */ /* 0x000fe2000000002d */
[----:B------:R-:W-:Y:S01]  /*6e70*/  HADD2 R43, R28, -1026, -1026 ;  /* 0xe402e4021c2b7430 */ /* 0x000fe20000000000 */
[----:B------:R-:W-:Y:S01]  /*6e80*/  LOP3.LUT R4, R4, 0x64006400, RZ, 0xfc, !PT ;  /* 0x6400640004047812 */ /* 0x000fe200078efcff */
[----:B------:R-:W-:-:S02]  /*6e90*/  HADD2 R31, R31, -1026, -1026 ;  /* 0xe402e4021f1f7430 */ /* 0x000fc40000000000 */
[----:B------:R-:W-:Y:S02]  /*6ea0*/  HFMA2 R47, R40, R7, R47 ;  /* 0x00000007282f7231 */ /* 0x000fe4000000002f */
[----:B------:R-:W-:Y:S01]  /*6eb0*/  HADD2 R41, R4, -1026, -1026 ;  /* 0xe402e40204297430 */ /* 0x000fe20000000000 */
[-C--:B-1----:R-:W-:Y:S01]  /*6ec0*/  HFMA2.MMA R32, R43, R8.reuse, R32 ;  /* 0x000000082b207235 */ /* 0x082fe20000000020 */
[----:B------:R-:W-:Y:S01]  /*6ed0*/  HADD2 R45, R30, -1026, -1026 ;  /* 0xe402e4021e2d7430 */ /* 0x000fe20000000000 */
        /* <DEDUP_REMOVED lines=8> */
[----:B------:R-:W-:Y:S02]  /*6f60*/  HFMA2 R62, R49, R62.H0_H0, -18, -18 ;  /* 0xcc80cc80313e7431 */ /* 0x000fe4000004003e */
[----:B------:R-:W-:Y:S01]  /*6f70*/  HFMA2 R47, R29, R10, R47 ;  /* 0x0000000a1d2f7231 */ /* 0x000fe2000000002f */
[-C--:B------:R-:W-:Y:S01]  /*6f80*/  HFMA2.MMA R32, R27, R10.reuse, R32 ;  /* 0x0000000a1b207235 */ /* 0x080fe20000000020 */
[-C--:B------:R-:W-:Y:S01]  /*6f90*/  HFMA2 R6, R44, R11.reuse, R6 ;  /* 0x0000000b2c067231 */ /* 0x080fe20000000006 */
[----:B------:R-:W-:Y:S01]  /*6fa0*/  HFMA2.MMA R5, R23, R10, R5 ;  /* 0x0000000a17057235 */ /* 0x000fe20000000005 */
[----:B------:R-:W-:Y:S02]  /*6fb0*/  HFMA2 R47, R62, R11, R47 ;  /* 0x0000000b3e2f7231 */ /* 0x000fe4000000002f */
[----:B------:R-:W-:Y:S02]  /*6fc0*/  HADD2 R6, R6.H0_H0, R6.H1_H1 ;  /* 0x3000000606067230 */ /* 0x000fe40000000800 */
[----:B------:R-:W-:Y:S01]  /*6fd0*/  HADD2 R47, R47.H0_H0, R47.H1_H1 ;  /* 0x3000002f2f2f7230 */ /* 0x000fe20000000800 */
[----:B------:R-:W-:-:S02]  /*6fe0*/  HFMA2.MMA R32, R46, R11, R32 ;  /* 0x0000000b2e207235 */ /* 0x000fc40000000020 */
        /* <DEDUP_REMOVED lines=138> */
.L_x_603:
[----:B------:R-:W-:Y:S01]  /*7890*/  IADD3 R63, R63, 0x10, RZ ;  /* 0x000000103f3f7810 */ /* 0x000fe20007ffe0ff */
[----:B------:R-:W-:Y:S01]  /*78a0*/  UIADD3 UR4, UR4, 0x20, URZ ;  /* 0x0000002004047890 */ /* 0x000fe2000fffe03f */
[----:B------:R-:W-:Y:S02]  /*78b0*/  IADD3 R0, P2, R0, R13, RZ ;  /* 0x0000000d00007210 */ /* 0x000fe40007f5e0ff */
[C---:B------:R-:W-:Y:S02]  /*78c0*/  ISETP.GE.AND P0, PT, R63.reuse, UR5, PT ;  /* 0x000000053f007c0c */ /* 0x040fe4000bf06270 */
[----:B------:R-:W-:Y:S02]  /*78d0*/  ISETP.LT.AND P3, PT, R63, R61, PT ;  /* 0x0000003d3f00720c */ /* 0x000fe40003f61270 */
[----:B------:R-:W-:-:S11]  /*78e0*/  IADD3.X R3, R3, R2, RZ, P2, !PT ;  /* 0x0000000203037210 */ /* 0x000fd600017fe4ff */
[----:B------:R-:W-:Y:S05]  /*78f0*/  @!P0 BRA P3, `(.L_x_604) ;  /* 0xffffffec00488947 */ /* 0x000fea000183ffff */
.L_x_602:
[----:B------:R-:W-:Y:S05]  /*7900*/  @!P1 EXIT ;  /* 0x000000000000994d */ /* 0x000fea0003800000 */
[----:B------:R-:W0:Y:S01]  /*7910*/  S2R R0, SR_CTAID.X ;  /* 0x0000000000007919 */ /* 0x000e220000002500 */
[----:B------:R-:W2:Y:S01]  /*7920*/  S2UR UR4, SR_CTAID.Y ;  /* 0x00000000000479c3 */ /* 0x000ea20000002600 */
[----:B-1----:R-:W0:Y:S07]  /*7930*/  S2R R5, SR_TID.X ;  /* 0x0000000000057919 */ /* 0x002e2e0000002100 */
[----:B-----5:R-:W1:Y:S08]  /*7940*/  LDC R9, c[0x0][0x23c] ;  /* 0x00008f00ff097b82 */ /* 0x020e700000000800 */
[----:B------:R-:W3:Y:S01]  /*7950*/  LDC.64 R2, c[0x0][0x230] ;  /* 0x00008c00ff027b82 */ /* 0x000ee20000000a00 */
[----:B--2---:R-:W-:Y:S01]  /*7960*/  USHF.L.U32 UR4, UR4, 0x2, URZ ;  /* 0x0000000204047899 */ /* 0x004fe2000800063f */
[----:B0-----:R-:W-:-:S04]  /*7970*/  LEA R0, R0, R5, 0x6 ;  /* 0x0000000500007211 */ /* 0x001fc800078e30ff */
[----:B------:R-:W-:-:S05]  /*7980*/  SHF.L.U32 R0, R0, 0x2, RZ ;  /* 0x0000000200007819 */ /* 0x000fca00000006ff */
[----:B-1----:R-:W-:-:S04]  /*7990*/  IMAD R5, R9, UR4, R0 ;  /* 0x0000000409057c24 */ /* 0x002fc8000f8e0200 */
        /* <DEDUP_REMOVED lines=8> */
.L_x_608:
[----:B------:R-:W0:Y:S02]  /*7a20*/  LDS R6, [R4] ;  /* 0x0000000004067984 */ /* 0x000e240000000800 */
[----:B0-----:R-:W-:-:S06]  /*7a30*/  HADD2 R7, R6, R57 ;  /* 0x0000003906077230 */ /* 0x001fcc0000000000 */
[----:B------:R-:W0:Y:S02]  /*7a40*/  ATOMS.CAST.SPIN R7, [R4], R6, R7 ;  /* 0x000000060407738d */ /* 0x000e240001800007 */
[----:B0-----:R-:W-:-:S13]  /*7a50*/  ISETP.EQ.U32.AND P0, PT, R7, 0x1, PT ;  /* 0x000000010700780c */ /* 0x001fda0003f02070 */
[----:B------:R-:W-:Y:S05]  /*7a60*/  @!P0 BRA `(.L_x_608) ;  /* 0xfffffffc00ec8947 */ /* 0x000fea000383ffff */
[----:B------:R-:W-:Y:S05]  /*7a70*/  BRA `(.L_x_606) ;  /* 0x00000000000c7947 */ /* 0x000fea0003800000 */
.L_x_607:
[----:B------:R-:W2:Y:S02]  /*7a80*/  LD.E R0, desc[UR6][R2.64] ;  /* 0x0000000602007980 */ /* 0x000ea4000c101900 */
[----:B--2---:R-:W-:-:S05]  /*7a90*/  IADD3 R5, R57, R0, RZ ;  /* 0x0000000039057210 */ /* 0x004fca0007ffe0ff */
[----:B------:R0:W-:Y:S02]  /*7aa0*/  ST.E desc[UR6][R2.64], R5 ;  /* 0x0000000502007985 */ /* 0x0001e4000c101906 */
.L_x_606:
[----:B------:R-:W-:Y:S05]  /*7ab0*/  BSYNC B0 ;  /* 0x0000000000007941 */ /* 0x000fea0003800000 */
.L_x_605:
[----:B------:R1:W-:Y:S01]  /*7ac0*/  ATOM.E.ADD.F16x2.RN.STRONG.GPU P0, RZ, desc[UR6][R2.64+0x4], R56 ;  /* 0x0000043802ff79a2 */ /* 0x0003e2000810e1c6 */
[----:B------:R-:W-:Y:S04]  /*7ad0*/  BSSY B0, `(.L_x_609) ;  /* 0x000000f000007945 */ /* 0x000fe80003800000 */
[----:B-1----:R-:W-:Y:S05]  /*7ae0*/  @P0 BRA `(.L_x_610) ;  /* 0x0000000000340947 */ /* 0x002fea0003800000 */
[----:B------:R-:W1:Y:S02]  /*7af0*/  QSPC.E.S P0, RZ, [R2+0x4] ;  /* 0x0000040002ff73aa */ /* 0x000e640000000500 */
[----:B-1----:R-:W-:Y:S05]  /*7b00*/  @!P0 BRA `(.L_x_611) ;  /* 0x0000000000208947 */ /* 0x002fea0003800000 */
[----:B------:R-:W-:-:S04]  /*7b10*/  MOV R4, R2 ;  /* 0x0000000200047202 */ /* 0x000fc80000000f00 */
[----:B------:R-:W-:-:S07]  /*7b20*/  MOV R4, R4 ;  /* 0x0000000400047202 */ /* 0x000fce0000000f00 */
.L_x_612:
[----:B------:R-:W1:Y:S02]  /*7b30*/  LDS R6, [R4+0x4] ;  /* 0x0000040004067984 */ /* 0x000e640000000800 */
[----:B-1----:R-:W-:-:S10]  /*7b40*/  HFMA2.MMA R7, R6, 1, 1, R56 ;  /* 0x3c003c0006077835 */ /* 0x002fd40000000038 */
[----:B------:R-:W1:Y:S02]  /*7b50*/  ATOMS.CAST.SPIN R7, [R4+0x4], R6, R7 ;  /* 0x000004060407738d */ /* 0x000e640001800007 */
[----:B-1----:R-:W-:-:S13]  /*7b60*/  ISETP.EQ.U32.AND P0, PT, R7, 0x1, PT ;  /* 0x000000010700780c */ /* 0x002fda0003f02070 */
[----:B------:R-:W-:Y:S05]  /*7b70*/  @!P0 BRA `(.L_x_612) ;  /* 0xfffffffc00ec8947 */ /* 0x000fea000383ffff */
[----:B------:R-:W-:Y:S05]  /*7b80*/  BRA `(.L_x_610) ;  /* 0x00000000000c7947 */ /* 0x000fea0003800000 */
.L_x_611:
[----:B------:R-:W0:Y:S02]  /*7b90*/  LD.E R0, desc[UR6][R2.64+0x4] ;  /* 0x0000040602007980 */ /* 0x000e24000c101900 */
[----:B0-----:R-:W-:-:S05]  /*7ba0*/  IADD3 R5, R56, R0, RZ ;  /* 0x0000000038057210 */ /* 0x001fca0007ffe0ff */
[----:B------:R1:W-:Y:S02]  /*7bb0*/  ST.E desc[UR6][R2.64+0x4], R5 ;  /* 0x0000040502007985 */ /* 0x0003e4000c101906 */
.L_x_610:
[----:B------:R-:W-:Y:S05]  /*7bc0*/  BSYNC B0 ;  /* 0x0000000000007941 */ /* 0x000fea0003800000 */
.L_x_609:
        /* <DEDUP_REMOVED lines=10> */
.L_x_616:
[----:B------:R-:W0:Y:S02]  /*7c70*/  LDS R6, [R4] ;  /* 0x0000000004067984 */ /* 0x000e240000000800 */
[----:B0-----:R-:W-:-:S06]  /*7c80*/  HADD2 R7, R6, R55 ;  /* 0x0000003706077230 */ /* 0x001fcc0000000000 */
[----:B------:R-:W0:Y:S02]  /*7c90*/  ATOMS.CAST.SPIN R7, [R4], R6, R7 ;  /* 0x000000060407738d */ /* 0x000e240001800007 */
[----:B0-----:R-:W-:-:S13]  /*7ca0*/  ISETP.EQ.U32.AND P0, PT, R7, 0x1, PT ;  /* 0x000000010700780c */ /* 0x001fda0003f02070 */
[----:B------:R-:W-:Y:S05]  /*7cb0*/  @!P0 BRA `(.L_x_616) ;  /* 0xfffffffc00ec8947 */ /* 0x000fea000383ffff */
[----:B------:R-:W-:Y:S05]  /*7cc0*/  BRA `(.L_x_614) ;  /* 0x00000000000c7947 */ /* 0x000fea0003800000 */
.L_x_615:
[----:B------:R-:W2:Y:S02]  /*7cd0*/  LD.E R0, desc[UR6][R2.64] ;  /* 0x0000000602007980 */ /* 0x000ea4000c101900 */
[----:B--2---:R-:W-:-:S05]  /*7ce0*/  IADD3 R5, R55, R0, RZ ;  /* 0x0000000037057210 */ /* 0x004fca0007ffe0ff */
[----:B------:R0:W-:Y:S02]  /*7cf0*/  ST.E desc[UR6][R2.64], R5 ;  /* 0x0000000502007985 */ /* 0x0001e4000c101906 */
.L_x_614:
[----:B------:R-:W-:Y:S05]  /*7d00*/  BSYNC B0 ;  /* 0x0000000000007941 */ /* 0x000fea0003800000 */
.L_x_613:
[----:B------:R1:W-:Y:S01]  /*7d10*/  ATOM.E.ADD.F16x2.RN.STRONG.GPU P0, RZ, desc[UR6][R2.64+0x4], R54 ;  /* 0x0000043602ff79a2 */ /* 0x0003e2000810e1c6 */
[----:B------:R-:W-:Y:S04]  /*7d20*/  BSSY B0, `(.L_x_617) ;  /* 0x000000f000007945 */ /* 0x000fe80003800000 */
[----:B-1----:R-:W-:Y:S05]  /*7d30*/  @P0 BRA `(.L_x_618) ;  /* 0x0000000000340947 */ /* 0x002fea0003800000 */
[----:B------:R-:W1:Y:S02]  /*7d40*/  QSPC.E.S P0, RZ, [R2+0x4] ;  /* 0x0000040002ff73aa */ /* 0x000e640000000500 */
[----:B-1----:R-:W-:Y:S05]  /*7d50*/  @!P0 BRA `(.L_x_619) ;  /* 0x0000000000208947 */ /* 0x002fea0003800000 */
[----:B------:R-:W-:-:S04]  /*7d60*/  MOV R4, R2 ;  /* 0x0000000200047202 */ /* 0x000fc80000000f00 */
[----:B------:R-:W-:-:S07]  /*7d70*/  MOV R4, R4 ;  /* 0x0000000400047202 */ /* 0x000fce0000000f00 */
.L_x_620:
[----:B------:R-:W1:Y:S02]  /*7d80*/  LDS R6, [R4+0x4] ;  /* 0x0000040004067984 */ /* 0x000e640000000800 */
[----:B-1----:R-:W-:-:S10]  /*7d90*/  HFMA2.MMA R7, R6, 1, 1, R54 ;  /* 0x3c003c0006077835 */ /* 0x002fd40000000036 */
[----:B------:R-:W1:Y:S02]  /*7da0*/  ATOMS.CAST.SPIN R7, [R4+0x4], R6, R7 ;  /* 0x000004060407738d */ /* 0x000e640001800007 */
[----:B-1----:R-:W-:-:S13]  /*7db0*/  ISETP.EQ.U32.AND P0, PT, R7, 0x1, PT ;  /* 0x000000010700780c */ /* 0x002fda0003f02070 */
[----:B------:R-:W-:Y:S05]  /*7dc0*/  @!P0 BRA `(.L_x_620) ;  /* 0xfffffffc00ec8947 */ /* 0x000fea000383ffff */
[----:B------:R-:W-:Y:S05]  /*7dd0*/  BRA `(.L_x_618) ;  /* 0x00000000000c7947 */ /* 0x000fea0003800000 */
.L_x_619:
[----:B------:R-:W0:Y:S02]  /*7de0*/  LD.E R0, desc[UR6][R2.64+0x4] ;  /* 0x0000040602007980 */ /* 0x000e24000c101900 */
[----:B0-----:R-:W-:-:S05]  /*7df0*/  IADD3 R5, R54, R0, RZ ;  /* 0x0000000036057210 */ /* 0x001fca0007ffe0ff */
[----:B------:R1:W-:Y:S02]  /*7e00*/  ST.E desc[UR6][R2.64+0x4], R5 ;  /* 0x0000040502007985 */ /* 0x0003e4000c101906 */
.L_x_618:
[----:B------:R-:W-:Y:S05]  /*7e10*/  BSYNC B0 ;  /* 0x0000000000007941 */ /* 0x000fea0003800000 */
.L_x_617:
        /* <DEDUP_REMOVED lines=10> */
.L_x_624:
[----:B------:R-:W0:Y:S02]  /*7ec0*/  LDS R6, [R4] ;  /* 0x0000000004067984 */ /* 0x000e240000000800 */
[----:B0-----:R-:W-:-:S06]  /*7ed0*/  HADD2 R7, R6, R53 ;  /* 0x0000003506077230 */ /* 0x001fcc0000000000 */
[----:B------:R-:W0:Y:S02]  /*7ee0*/  ATOMS.CAST.SPIN R7, [R4], R6, R7 ;  /* 0x000000060407738d */ /* 0x000e240001800007 */
[----:B0-----:R-:W-:-:S13]  /*7ef0*/  ISETP.EQ.U32.AND P0, PT, R7, 0x1, PT ;  /* 0x000000010700780c */ /* 0x001fda0003f02070 */
[----:B------:R-:W-:Y:S05]  /*7f00*/  @!P0 BRA `(.L_x_624) ;  /* 0xfffffffc00ec8947 */ /* 0x000fea000383ffff */
[----:B------:R-:W-:Y:S05]  /*7f10*/  BRA `(.L_x_622) ;  /* 0x00000000000c7947 */ /* 0x000fea0003800000 */
.L_x_623:
[----:B------:R-:W2:Y:S02]  /*7f20*/  LD.E R0, desc[UR6][R2.64] ;  /* 0x0000000602007980 */ /* 0x000ea4000c101900 */
[----:B--2---:R-:W-:-:S05]  /*7f30*/  IADD3 R5, R53, R0, RZ ;  /* 0x0000000035057210 */ /* 0x004fca0007ffe0ff */
[----:B------:R0:W-:Y:S02]  /*7f40*/  ST.E desc[UR6][R2.64], R5 ;  /* 0x0000000502007985 */ /* 0x0001e4000c101906 */
.L_x_622:
[----:B------:R-:W-:Y:S05]  /*7f50*/  BSYNC B0 ;  /* 0x0000000000007941 */ /* 0x000fea0003800000 */
.L_x_621:
[----:B------:R1:W-:Y:S01]  /*7f60*/  ATOM.E.ADD.F16x2.RN.STRONG.GPU P0, RZ, desc[UR6][R2.64+0x4], R52 ;  /* 0x0000043402ff79a2 */ /* 0x0003e2000810e1c6 */
[----:B------:R-:W-:Y:S04]  /*7f70*/  BSSY B0, `(.L_x_625) ;  /* 0x000000f000007945 */ /* 0x000fe80003800000 */
[----:B-1----:R-:W-:Y:S05]  /*7f80*/  @P0 BRA `(.L_x_626) ;  /* 0x0000000000340947 */ /* 0x002fea0003800000 */
[----:B------:R-:W1:Y:S02]  /*7f90*/  QSPC.E.S P0, RZ, [R2+0x4] ;  /* 0x0000040002ff73aa */ /* 0x000e640000000500 */
[----:B-1----:R-:W-:Y:S05]  /*7fa0*/  @!P0 BRA `(.L_x_627) ;  /* 0x0000000000208947 */ /* 0x002fea0003800000 */
[----:B------:R-:W-:-:S04]  /*7fb0*/  MOV R4, R2 ;  /* 0x0000000200047202 */ /* 0x000fc80000000f00 */
[----:B------:R-:W-:-:S07]  /*7fc0*/  MOV R4, R4 ;  /* 0x0000000400047202 */ /* 0x000fce0000000f00 */
.L_x_628:
[----:B------:R-:W1:Y:S02]  /*7fd0*/  LDS R6, [R4+0x4] ;  /* 0x0000040004067984 */ /* 0x000e640000000800 */
[----:B-1----:R-:W-:-:S10]  /*7fe0*/  HFMA2.MMA R7, R6, 1, 1, R52 ;  /* 0x3c003c0006077835 */ /* 0x002fd40000000034 */
[----:B------:R-:W1:Y:S02]  /*7ff0*/  ATOMS.CAST.SPIN R7, [R4+0x4], R6, R7 ;  /* 0x000004060407738d */ /* 0x000e640001800007 */
[----:B-1----:R-:W-:-:S13]  /*8000*/  ISETP.EQ.U32.AND P0, PT, R7, 0x1, PT ;  /* 0x000000010700780c */ /* 0x002fda0003f02070 */
[----:B------:R-:W-:Y:S05]  /*8010*/  @!P0 BRA `(.L_x_628) ;  /* 0xfffffffc00ec8947 */ /* 0x000fea000383ffff */
[----:B------:R-:W-:Y:S05]  /*8020*/  BRA `(.L_x_626) ;  /* 0x00000000000c7947 */ /* 0x000fea0003800000 */
.L_x_627:
[----:B------:R-:W0:Y:S02]  /*8030*/  LD.E R0, desc[UR6][R2.64+0x4] ;  /* 0x0000040602007980 */ /* 0x000e24000c101900 */
[----:B0-----:R-:W-:-:S05]  /*8040*/  IADD3 R5, R52, R0, RZ ;  /* 0x0000000034057210 */ /* 0x001fca0007ffe0ff */
[----:B------:R1:W-:Y:S02]  /*8050*/  ST.E desc[UR6][R2.64+0x4], R5 ;  /* 0x0000040502007985 */ /* 0x0003e4000c101906 */
.L_x_626:
[----:B------:R-:W-:Y:S05]  /*8060*/  BSYNC B0 ;  /* 0x0000000000007941 */ /* 0x000fea0003800000 */
.L_x_625:
        /* <DEDUP_REMOVED lines=10> */
.L_x_632:
[----:B------:R-:W0:Y:S02]  /*8110*/  LDS R6, [R4] ;  /* 0x0000000004067984 */ /* 0x000e240000000800 */
[----:B0-----:R-:W-:-:S06]  /*8120*/  HADD2 R7, R6, R51 ;  /* 0x0000003306077230 */ /* 0x001fcc0000000000 */
[----:B------:R-:W0:Y:S02]  /*8130*/  ATOMS.CAST.SPIN R7, [R4], R6, R7 ;  /* 0x000000060407738d */ /* 0x000e240001800007 */
[----:B0-----:R-:W-:-:S13]  /*8140*/  ISETP.EQ.U32.AND P0, PT, R7, 0x1, PT ;  /* 0x000000010700780c */ /* 0x001fda0003f02070 */
[----:B------:R-:W-:Y:S05]  /*8150*/  @!P0 BRA `(.L_x_632) ;  /* 0xfffffffc00ec8947 */ /* 0x000fea000383ffff */
[----:B------:R-:W-:Y:S05]  /*8160*/  BRA `(.L_x_630) ;  /* 0x00000000000c7947 */ /* 0x000fea0003800000 */
.L_x_631:
[----:B------:R-:W2:Y:S02]  /*8170*/  LD.E R0, desc[UR6][R2.64] ;  /* 0x0000000602007980 */ /* 0x000ea4000c101900 */
[----:B--2---:R-:W-:-:S05]  /*8180*/  IADD3 R5, R51, R0, RZ ;  /* 0x0000000033057210 */ /* 0x004fca0007ffe0ff */
[----:B------:R0:W-:Y:S02]  /*8190*/  ST.E desc[UR6][R2.64], R5 ;  /* 0x0000000502007985 */ /* 0x0001e4000c101906 */
.L_x_630:
[----:B------:R-:W-:Y:S05]  /*81a0*/  BSYNC B0 ;  /* 0x0000000000007941 */ /* 0x000fea0003800000 */
.L_x_629:
[----:B------:R1:W-:Y:S02]  /*81b0*/  ATOM.E.ADD.F16x2.RN.STRONG.GPU P0, RZ, desc[UR6][R2.64+0x4], R50 ;  /* 0x0000043202ff79a2 */ /* 0x0003e4000810e1c6 */
[----:B-1----:R-:W-:Y:S05]  /*81c0*/  @P0 EXIT ;  /* 0x000000000000094d */ /* 0x002fea0003800000 */
[----:B------:R-:W1:Y:S02]  /*81d0*/  QSPC.E.S P0, RZ, [R2+0x4] ;  /* 0x0000040002ff73aa */ /* 0x000e640000000500 */
[----:B-1----:R-:W-:Y:S05]  /*81e0*/  @!P0 BRA `(.L_x_633) ;  /* 0x00000000001c8947 */ /* 0x002fea0003800000 */
[----:B0-----:R-:W-:-:S07]  /*81f0*/  MOV R2, R2 ;  /* 0x0000000200027202 */ /* 0x001fce0000000f00 */
.L_x_634:
[----:B------:R-:W0:Y:S02]  /*8200*/  LDS R4, [R2+0x4] ;  /* 0x0000040002047984 */ /* 0x000e240000000800 */
[----:B0-----:R-:W-:-:S10]  /*8210*/  HFMA2.MMA R5, R4, 1, 1, R50 ;  /* 0x3c003c0004057835 */ /* 0x001fd40000000032 */
[----:B------:R-:W0:Y:S02]  /*8220*/  ATOMS.CAST.SPIN R5, [R2+0x4], R4, R5 ;  /* 0x000004040205738d */ /* 0x000e240001800005 */
[----:B0-----:R-:W-:-:S13]  /*8230*/  ISETP.EQ.U32.AND P0, PT, R5, 0x1, PT ;  /* 0x000000010500780c */ /* 0x001fda0003f02070 */
[----:B------:R-:W-:Y:S05]  /*8240*/  @!P0 BRA `(.L_x_634) ;  /* 0xfffffffc00ec8947 */ /* 0x000fea000383ffff */
[----:B------:R-:W-:Y:S05]  /*8250*/  EXIT ;  /* 0x000000000000794d */ /* 0x000fea0003800000 */
.L_x_633:
[----:B------:R-:W0:Y:S02]  /*8260*/  LD.E R0, desc[UR6][R2.64+0x4] ;  /* 0x0000040602007980 */ /* 0x000e24000c101900 */
[----:B0-----:R-:W-:-:S05]  /*8270*/  IADD3 R5, R50, R0, RZ ;  /* 0x0000000032057210 */ /* 0x001fca0007ffe0ff */
[----:B------:R-:W-:Y:S01]  /*8280*/  ST.E desc[UR6][R2.64+0x4], R5 ;  /* 0x0000040502007985 */ /* 0x000fe2000c101906 */
[----:B------:R-:W-:Y:S05]  /*8290*/  EXIT ;  /* 0x000000000000794d */ /* 0x000fea0003800000 */
.L_x_635:
        /* <DEDUP_REMOVED lines=14> */
.L_x_4164:


//--------------------- .text._Z23gemm_half_q_half_kernelILi4ELi128ELb0ELb0ELi64EEvPK6__halfPKjS4_S2_PS0_iiiiPKtS7_iiiiiibS2_i --------------------------
	.section	.text._Z23gemm_half_q_half_kernelILi4ELi128ELb0ELb0ELi64EEvPK6__halfPKjS4_S2_PS0_iiiiPKtS7_iiiiiibS2_i,"ax",@progbits
	.align	128
        .global         _Z23gemm_half_q_half_kernelILi4ELi128ELb0ELb0ELi64EEvPK6__halfPKjS4_S2_PS0_iiiiPKtS7_iiiiiibS2_i
        .type           _Z23gemm_half_q_half_kernelILi4ELi128ELb0ELb0ELi64EEvPK6__halfPKjS4_S2_PS0_iiiiPKtS7_iiiiiibS2_i,@function
        .size           _Z23gemm_half_q_half_kernelILi4ELi128ELb0ELb0ELi64EEvPK6__halfPKjS4_S2_PS0_iiiiPKtS7_iiiiiibS2_i,(.L_x_4165 - _Z23gemm_half_q_half_kernelILi4ELi128ELb0ELb0ELi64EEvPK6__halfPKjS4_S2_PS0_iiiiPKtS7_iiiiiibS2_i)
        .other          _Z23gemm_half_q_half_kernelILi4ELi128ELb0ELb0ELi64EEvPK6__halfPKjS4_S2_PS0_iiiiPKtS7_iiiiiibS2_i,@"STO_CUDA_ENTRY STV_DEFAULT"
_Z23gemm_half_q_half_kernelILi4ELi128ELb0ELb0ELi64EEvPK6__halfPKjS4_S2_PS0_iiiiPKtS7_iiiiiibS2_i:
.text._Z23gemm_half_q_half_kernelILi4ELi128ELb0ELb0ELi64EEvPK6__halfPKjS4_S2_PS0_iiiiPKtS7_iiiiiibS2_i:
        /* <DEDUP_REMOVED lines=25> */
[----:B------:R-:W-:Y:S01]  /*0190*/  LEA R10, P0, R7, UR4, 0x1 ;  /* 0x00000004070a7c11 */ /* 0x000fe2000f8008ff */
[----:B------:R-:W-:-:S03]  /*01a0*/  ULDC.64 UR8, c[0x0][0x210] ;  /* 0x0000840000087ab9 */ /* 0x000fc60000000a00 */
[----:B------:R-:W-:-:S05]  /*01b0*/  LEA.HI.X R11, R7, UR5, R8, 0x1, P0 ;  /* 0x00000005070b7c11 */ /* 0x000fca00080f0c08 */
[----:B------:R-:W2:Y:S01]  /*01c0*/  LDG.E.U16.CONSTANT R10, desc[UR6][R10.64] ;  /* 0x000000060a0a7981 */ /* 0x000ea2000c1e9500 */
[----:B------:R-:W0:Y:S01]  /*01d0*/  S2UR UR5, SR_CgaCtaId ;  /* 0x00000000000579c3 */ /* 0x000e220000008800 */
[----:B------:R-:W-:Y:S01]  /*01e0*/  IMAD R7, R2, R23, RZ ;  /* 0x0000001702077224 */ /* 0x000fe200078e02ff */
[----:B------:R-:W-:Y:S01]  /*01f0*/  ISETP.GT.AND P2, PT, R17, 0x3, PT ;  /* 0x000000031100780c */ /* 0x000fe20003f44270 */
[----:B------:R-:W-:-:S03]  /*0200*/  UMOV UR4, 0x400 ;  /* 0x0000040000047882 */ /* 0x000fc60000000000 */
[----:B------:R-:W-:Y:S01]  /*0210*/  SHF.L.U32 R7, R7, 0x2, RZ ;  /* 0x0000000207077819 */ /* 0x000fe200000006ff */
[----:B0-----:R-:W-:-:S03]  /*0220*/  ULEA UR4, UR5, UR4, 0x18 ;  /* 0x0000000405047291 */ /* 0x001fc6000f8ec03f */
[----:B--2---:R-:W-:-:S04]  /*0230*/  IADD3 R9, P0, R10, R7, RZ ;  /* 0x000000070a097210 */ /* 0x004fc80007f1e0ff */
[----:B------:R-:W-:Y:S02]  /*0240*/  LEA.HI.X.SX32 R12, R7, RZ, 0x1, P0 ;  /* 0x000000ff070c7211 */ /* 0x000fe400000f0eff */
[C---:B------:R-:W-:Y:S02]  /*0250*/  LEA R8, P0, R9.reuse, UR8, 0x1 ;  /* 0x0000000809087c11 */ /* 0x040fe4000f8008ff */
[----:B------:R-:W-:Y:S02]  /*0260*/  LEA R7, R0, UR4, 0x1 ;  /* 0x0000000400077c11 */ /* 0x000fe4000f8e08ff */
[----:B------:R-:W-:Y:S01]  /*0270*/  LEA.HI.X R9, R9, UR9, R12, 0x1, P0 ;  /* 0x0000000909097c11 */ /* 0x000fe200080f0c0c */
[----:B------:R-:W-:Y:S01]  /*0280*/  HFMA2.MMA R12, -RZ, RZ, 0, 0 ;  /* 0x00000000ff0c7435 */ /* 0x000fe200000001ff */
[----:B------:R-:W-:Y:S01]  /*0290*/  PLOP3.LUT P0, PT, PT, PT, PT, 0x80, 0x0 ;  /* 0x000000000000781c */ /* 0x000fe20003f0f070 */
[----:B------:R-:W-:-:S12]  /*02a0*/  @!P2 BRA `(.L_x_639) ;  /* 0x000000000048a947 */ /* 0x000fd80003800000 */
[----:B------:R-:W-:Y:S02]  /*02b0*/  PLOP3.LUT P0, PT, PT, PT, PT, 0x8, 0x0 ;  /* 0x000000000000781c */ /* 0x000fe40003f0e170 */
[----:B------:R-:W-:-:S11]  /*02c0*/  IADD3 R21, R17, -0x3, RZ ;  /* 0xfffffffd11157810 */ /* 0x000fd60007ffe0ff */
.L_x_640:
        /* <DEDUP_REMOVED lines=16> */
.L_x_639:
        /* <DEDUP_REMOVED lines=16> */
.L_x_638:
        /* <DEDUP_REMOVED lines=17> */
.L_x_642:
        /* <DEDUP_REMOVED lines=16> */
.L_x_641:
        /* <DEDUP_REMOVED lines=14> */
.L_x_637:
[----:B------:R-:W-:Y:S05]  /*07c0*/  BSYNC B0 ;  /* 0x0000000000007941 */ /* 0x000fea0003800000 */
.L_x_636:
[----:B------:R-:W2:Y:S02]  /*07d0*/  LDC R27, c[0x0][0x23c] ;  /* 0x00008f00ff1b7b82 */ /* 0x000ea40000000800 */
[----:B--2---:R-:W-:-:S13]  /*07e0*/  ISETP.GE.AND P0, PT, R5, R27, PT ;  /* 0x0000001b0500720c */ /* 0x004fda0003f06270 */
        /* <DEDUP_REMOVED lines=11> */
[----:B------:R-:W-:-:S04]  /*08a0*/  LEA R3, R3, R2, 0x6 ;  /* 0x0000000203037211 */ /* 0x000fc800078e30ff */
[----:B------:R-:W-:Y:S01]  /*08b0*/  IADD3 R3, R0, R3, RZ ;  /* 0x0000000300037210 */ /* 0x000fe20007ffe0ff */
[----:B------:R-:W-:-:S03]  /*08c0*/  HFMA2.MMA R0, -RZ, RZ, 0, 0 ;  /* 0x00000000ff007435 */ /* 0x000fc600000001ff */
[----:B------:R-:W-:-:S05]  /*08d0*/  SHF.L.U32 R3, R3, 0x2, RZ ;  /* 0x0000000203037819 */ /* 0x000fca00000006ff */
[----:B0-----:R-:W-:Y:S01]  /*08e0*/  IMAD.WIDE R2, R3, 0x2, R8 ;  /* 0x0000000203027825 */ /* 0x001fe200078e0208 */
[----:B------:R-:W-:Y:S06]  /*08f0*/  @!P2 BRA `(.L_x_644) ;  /* 0x000000000034a947 */ /* 0x000fec0003800000 */
[----:B------:R-:W-:Y:S02]  /*0900*/  PLOP3.LUT P0, PT, PT, PT, PT, 0x8, 0x0 ;  /* 0x000000000000781c */ /* 0x000fe40003f0e170 */
[----:B------:R-:W-:-:S11]  /*0910*/  IADD3 R7, R17, -0x3, RZ ;  /* 0xfffffffd11077810 */ /* 0x000fd60007ffe0ff */
.L_x_645:
        /* <DEDUP_REMOVED lines=11> */
.L_x_644:
        /* <DEDUP_REMOVED lines=10> */
.L_x_643:
[----:B-1----:R-:W0:Y:S08]  /*0a70*/  LDC.64 R2, c[0x0][0x248] ;  /* 0x00009200ff027b82 */ /* 0x002e300000000a00 */
[----:B------:R-:W-:Y:S01]  /*0a80*/  BAR.SYNC.DEFER_BLOCKING 0x0 ;  /* 0x0000000000007b1d */ /* 0x000fe20000010000 */
[----:B------:R-:W-:Y:S02]  /*0a90*/  ISETP.GE.AND P0, PT, R13, R16, PT ;  /* 0x000000100d00720c */ /* 0x000fe40003f06270 */
[----:B------:R-:W-:-:S05]  /*0aa0*/  SHF.L.U32 R29, R6, 0x7, RZ ;  /* 0x00000007061d7819 */ /* 0x000fca00000006ff */
[----:B------:R-:W1:Y:S08]  /*0ab0*/  LDC R0, c[0x0][0x25c] ;  /* 0x00009700ff007b82 */ /* 0x000e700000000800 */
[----:B------:R-:W2:Y:S01]  /*0ac0*/  LDC R4, c[0x0][0x264] ;  /* 0x00009900ff047b82 */ /* 0x000ea20000000800 */
[----:B0-----:R-:W-:Y:S01]  /*0ad0*/  IMAD.WIDE R28, R29, 0x2, R2 ;  /* 0x000000021d1c7825 */ /* 0x001fe200078e0202 */
[----:B------:R-:W-:Y:S06]  /*0ae0*/  @P0 BRA `(.L_x_646) ;  /* 0x0000000000d00947 */ /* 0x000fec0003800000 */
[----:B------:R0:W5:Y:S01]  /*0af0*/  LDG.E.U16.CONSTANT R12, desc[UR6][R28.64] ;  /* 0x000000061c0c7981 */ /* 0x000162000c1e9500 */
[----:B------:R-:W3:Y:S01]  /*0b00*/  LDC.64 R6, c[0x0][0x220] ;  /* 0x00008800ff067b82 */ /* 0x000ee20000000a00 */
[----:B------:R-:W-:Y:S02]  /*0b10*/  SHF.R.S32.HI R14, RZ, 0x1f, R5 ;  /* 0x0000001fff0e7819 */ /* 0x000fe40000011405 */
[----:B------:R-:W-:Y:S02]  /*0b20*/  SHF.L.U32 R10, R5, 0x2, RZ ;  /* 0x00000002050a7819 */ /* 0x000fe400000006ff */
[----:B------:R-:W-:Y:S02]  /*0b30*/  LEA.HI R14, R14, R5, RZ, 0x3 ;  /* 0x000000050e0e7211 */ /* 0x000fe400078f18ff */
[----:B------:R-:W-:Y:S01]  /*0b40*/  MOV R22, RZ ;  /* 0x000000ff00167202 */ /* 0x000fe20000000f00 */
[----:B------:R-:W4:Y:S01]  /*0b50*/  LDC.64 R8, c[0x0][0x228] ;  /* 0x00008a00ff087b82 */ /* 0x000f220000000a00 */
[----:B------:R-:W-:-:S02]  /*0b60*/  MOV R23, R13 ;  /* 0x0000000d00177202 */ /* 0x000fc40000000f00 */
[----:B------:R-:W-:Y:S02]  /*0b70*/  LOP3.LUT R20, R10, 0x10, RZ, 0xc0, !PT ;  /* 0x000000100a147812 */ /* 0x000fe400078ec0ff */
[----:B0-----:R-:W-:-:S07]  /*0b80*/  SHF.R.S32.HI R21, RZ, 0x3, R14 ;  /* 0x00000003ff157819 */ /* 0x001fce000001140e */
.L_x_647:
[----:B0----5:R-:W-:-:S05]  /*0b90*/  IADD3 R14, R12, R22, RZ ;  /* 0x000000160c0e7210 */ /* 0x021fca0007ffe0ff */
[----:B------:R-:W-:-:S05]  /*0ba0*/  IMAD R10, R14, R27, RZ ;  /* 0x0000001b0e0a7224 */ /* 0x000fca00078e02ff */
[----:B------:R-:W-:-:S04]  /*0bb0*/  SHF.R.S32.HI R11, RZ, 0x1f, R10 ;  /* 0x0000001fff0b7819 */ /* 0x000fc8000001140a */
[----:B------:R-:W-:-:S04]  /*0bc0*/  LEA.HI R10, R11, R10, RZ, 0x3 ;  /* 0x0000000a0b0a7211 */ /* 0x000fc800078f18ff */
[----:B------:R-:W-:-:S05]  /*0bd0*/  LEA.HI.SX32 R11, R10, R21, 0x1d ;  /* 0x000000150a0b7211 */ /* 0x000fca00078feaff */
[----:B---3--:R-:W-:-:S06]  /*0be0*/  IMAD.WIDE R10, R11, 0x4, R6 ;  /* 0x000000040b0a7825 */ /* 0x008fcc00078e0206 */
[----:B------:R-:W3:Y:S01]  /*0bf0*/  LDG.E.CONSTANT R11, desc[UR6][R10.64] ;  /* 0x000000060a0b7981 */ /* 0x000ee2000c1e9900 */
[----:B----4-:R-:W-:Y:S01]  /*0c00*/  IMAD.WIDE R14, R14, 0x2, R8 ;  /* 0x000000020e0e7825 */ /* 0x010fe200078e0208 */
[----:B------:R-:W-:-:S05]  /*0c10*/  LEA R19, R23, 0x1, 0x1 ;  /* 0x0000000117137811 */ /* 0x000fca00078e08ff */
[----:B------:R0:W4:Y:S01]  /*0c20*/  LDG.E.U16.CONSTANT R14, desc[UR6][R14.64] ;  /* 0x000000060e0e7981 */ /* 0x000122000c1e9500 */
[----:B------:R-:W-:-:S06]  /*0c30*/  IMAD.WIDE R18, R19, 0x2, R2 ;  /* 0x0000000213127825 */ /* 0x000fcc00078e0202 */
[----:B------:R-:W2:Y:S01]  /*0c40*/  LDG.E.U16.CONSTANT R18, desc[UR6][R18.64] ;  /* 0x0000000612127981 */ /* 0x000ea2000c1e9500 */
        /* <DEDUP_REMOVED lines=14> */
[----:B--2---:R-:W-:Y:S01]  /*0d30*/  IADD3 R23, R18, R23, RZ ;  /* 0x0000001712177210 */ /* 0x004fe20007ffe0ff */
        /* <DEDUP_REMOVED lines=8> */
[----:B----4-:R-:W-:Y:S01]  /*0dc0*/  HMUL2 R10, R25, R14.H0_H0 ;  /* 0x2000000e190a7232 */ /* 0x010fe20000000000 */
[----:B0-----:R-:W-:-:S05]  /*0dd0*/  PRMT R11, R24, 0x5410, R15 ;  /* 0x00005410180b7816 */ /* 0x001fca000000000f */
[----:B------:R-:W-:Y:S01]  /*0de0*/  HMUL2 R11, R11, R14.H0_H0 ;  /* 0x2000000e0b0b7232 */ /* 0x000fe20000000000 */
[C---:B------:R-:W-:Y:S02]  /*0df0*/  LEA R14, R22.reuse, R1, 0x3 ;  /* 0x00000001160e7211 */ /* 0x040fe400078e18ff */
[----:B------:R-:W-:-:S03]  /*0e00*/  IADD3 R22, R22, 0x1, RZ ;  /* 0x0000000116167810 */ /* 0x000fc60007ffe0ff */
[----:B------:R0:W-:Y:S01]  /*0e10*/  STL.64 [R14], R10 ;  /* 0x0000000a0e007387 */ /* 0x0001e20000100a00 */
[----:B------:R-:W-:Y:S05]  /*0e20*/  @!P2 BRA `(.L_x_647) ;  /* 0xfffffffc0058a947 */ /* 0x000fea000383ffff */
.L_x_646:
[----:B------:R-:W-:Y:S01]  /*0e30*/  ULDC UR4, c[0x0][0x258] ;  /* 0x0000960000047ab9 */ /* 0x000fe20000000800 */
[----:B------:R-:W-:Y:S01]  /*0e40*/  ULDC UR5, c[0x0][0x260] ;  /* 0x0000980000057ab9 */ /* 0x000fe20000000800 */
[C---:B------:R-:W-:Y:S01]  /*0e50*/  ISETP.GT.AND P2, PT, R13.reuse, UR4, PT ;  /* 0x000000040d007c0c */ /* 0x040fe2000bf44270 */
[----:B------:R-:W-:Y:S01]  /*0e60*/  ULDC UR8, c[0x0][0x268] ;  /* 0x00009a0000087ab9 */ /* 0x000fe20000000800 */
[C---:B------:R-:W-:Y:S02]  /*0e70*/  VIMNMX R2, R13.reuse, UR4, PT ;  /* 0x000000040d027c48 */ /* 0x040fe4000bfe0100 */
[C---:B------:R-:W-:Y:S02]  /*0e80*/  ISETP.GT.AND P4, PT, R13.reuse, UR5, PT ;  /* 0x000000050d007c0c */ /* 0x040fe4000bf84270 */
[----:B------:R-:W-:Y:S02]  /*0e90*/  SHF.R.S32.HI R3, RZ, 0x1f, R2 ;  /* 0x0000001fff037819 */ /* 0x000fe40000011402 */
[----:B------:R-:W-:-:S02]  /*0ea0*/  ISETP.GT.AND P6, PT, R13, UR8, PT ;  /* 0x000000080d007c0c */ /* 0x000fc4000bfc4270 */
[----:B------:R-:W-:Y:S02]  /*0eb0*/  LEA.HI R8, R3, R2, RZ, 0x5 ;  /* 0x0000000203087211 */ /* 0x000fe400078f28ff */
[----:B------:R-:W-:Y:S02]  /*0ec0*/  CS2R R2, SRZ ;  /* 0x0000000000027805 */ /* 0x000fe4000001ff00 */
[C---:B-1----:R-:W-:Y:S02]  /*0ed0*/  ISETP.GT.AND P3, PT, R13.reuse, R0, PT ;  /* 0x000000000d00720c */ /* 0x042fe40003f64270 */
[----:B--2---:R-:W-:Y:S01]  /*0ee0*/  ISETP.GT.AND P5, PT, R13, R4, PT ;  /* 0x000000040d00720c */ /* 0x004fe20003fa4270 */
[----:B------:R-:W-:-:S12]  /*0ef0*/  @!P2 BRA `(.L_x_648) ;  /* 0x00000000001ca947 */ /* 0x000fd80003800000 */
[----:B------:R-:W1:Y:S02]  /*0f00*/  LDC R6, c[0x0][0x25c] ;  /* 0x00009700ff067b82 */ /* 0x000e640000000800 */
[----:B-1----:R-:W-:-:S04]  /*0f10*/  VIMNMX R3, R13, R6, PT ;  /* 0x000000060d037248 */ /* 0x002fc80003fe0100 */
[----:B------:R-:W-:-:S04]  /*0f20*/  IADD3 R3, R3, -UR4, RZ ;  /* 0x8000000403037c10 */ /* 0x000fc8000fffe0ff */
[----:B------:R-:W-:-:S04]  /*0f30*/  SHF.R.S32.HI R6, RZ, 0x1f, R3 ;  /* 0x0000001fff067819 */ /* 0x000fc80000011403 */
[----:B------:R-:W-:-:S04]  /*0f40*/  LEA.HI R6, R6, R3, RZ, 0x5 ;  /* 0x0000000306067211 */ /* 0x000fc800078f28ff */
[----:B------:R-:W-:-:S05]  /*0f50*/  SHF.R.S32.HI R6, RZ, 0x5, R6 ;  /* 0x00000005ff067819 */ /* 0x000fca0000011406 */
[----:B------:R-:W-:-:S07]  /*0f60*/  IMAD R3, R6, 0x6, RZ ;  /* 0x0000000606037824 */ /* 0x000fce00078e02ff */
.L_x_648:
        /* <DEDUP_REMOVED lines=8> */
.L_x_649:
[----:B------:R-:W-:Y:S01]  /*0ff0*/  HFMA2.MMA R0, -RZ, RZ, 0, 0 ;  /* 0x00000000ff007435 */ /* 0x000fe200000001ff */
[----:B------:R-:W-:Y:S02]  /*1000*/  SHF.R.S32.HI R8, RZ, 0x5, R8 ;  /* 0x00000005ff087819 */ /* 0x000fe40000011408 */
[----:B------:R-:W-:Y:S01]  /*1010*/  MOV R7, RZ ;  /* 0x000000ff00077202 */ /* 0x000fe20000000f00 */
[----:B------:R-:W-:Y:S07]  /*1020*/  @!P4 BRA `(.L_x_650) ;  /* 0x00000000001cc947 */ /* 0x000fee0003800000 */
[----:B------:R-:W1:Y:S02]  /*1030*/  LDC R6, c[0x0][0x264] ;  /* 0x00009900ff067b82 */ /* 0x000e640000000800 */
[----:B-1----:R-:W-:-:S04]  /*1040*/  VIMNMX R6, R13, R6, PT ;  /* 0x000000060d067248 */ /* 0x002fc80003fe0100 */
[----:B------:R-:W-:-:S04]  /*1050*/  IADD3 R6, R6, -UR5, RZ ;  /* 0x8000000506067c10 */ /* 0x000fc8000fffe0ff */
[----:B------:R-:W-:-:S04]  /*1060*/  SHF.R.S32.HI R7, RZ, 0x1f, R6 ;  /* 0x0000001fff077819 */ /* 0x000fc80000011406 */
[----:B------:R-:W-:-:S04]  /*1070*/  LEA.HI R7, R7, R6, RZ, 0x5 ;  /* 0x0000000607077211 */ /* 0x000fc800078f28ff */
[----:B------:R-:W-:-:S04]  /*1080*/  SHF.R.S32.HI R7, RZ, 0x5, R7 ;  /* 0x00000005ff077819 */ /* 0x000fc80000011407 */
[----:B------:R-:W-:-:S07]  /*1090*/  SHF.L.U32 R7, R7, 0x2, RZ ;  /* 0x0000000207077819 */ /* 0x000fce00000006ff */
.L_x_650:
        /* <DEDUP_REMOVED lines=8> */
.L_x_651:
[----:B------:R-:W-:Y:S01]  /*1120*/  HFMA2.MMA R9, -RZ, RZ, 0, 0 ;  /* 0x00000000ff097435 */ /* 0x000fe200000001ff */
[----:B------:R-:W-:Y:S10]  /*1130*/  @!P6 BRA `(.L_x_652) ;  /* 0x00000000001ce947 */ /* 0x000ff40003800000 */
[----:B------:R-:W1:Y:S02]  /*1140*/  LDC R4, c[0x0][0x26c] ;  /* 0x00009b00ff047b82 */ /* 0x000e640000000800 */
[----:B-1----:R-:W-:-:S04]  /*1150*/  VIMNMX R4, R13, R4, PT ;  /* 0x000000040d047248 */ /* 0x002fc80003fe0100 */
[----:B------:R-:W-:-:S04]  /*1160*/  IADD3 R4, R4, -UR8, RZ ;  /* 0x8000000804047c10 */ /* 0x000fc8000fffe0ff */
[----:B------:R-:W-:-:S04]  /*1170*/  SHF.R.S32.HI R9, RZ, 0x1f, R4 ;  /* 0x0000001fff097819 */ /* 0x000fc80000011404 */
[----:B------:R-:W-:-:S04]  /*1180*/  LEA.HI R9, R9, R4, RZ, 0x5 ;  /* 0x0000000409097211 */ /* 0x000fc800078f28ff */
[----:B------:R-:W-:-:S04]  /*1190*/  SHF.R.S32.HI R9, RZ, 0x5, R9 ;  /* 0x00000005ff097819 */ /* 0x000fc80000011409 */
[----:B------:R-:W-:-:S07]  /*11a0*/  SHF.L.U32 R9, R9, 0x1, RZ ;  /* 0x0000000109097819 */ /* 0x000fce00000006ff */
.L_x_652:
[----:B------:R-:W-:Y:S02]  /*11b0*/  ISETP.GE.OR P0, PT, R13, UR4, P0 ;  /* 0x000000040d007c0c */ /* 0x000fe40008706670 */
[----:B------:R-:W-:Y:S02]  /*11c0*/  LEA R3, R8, R3, 0x3 ;  /* 0x0000000308037211 */ /* 0x000fe400078e18ff */
[----:B------:R-:W-:Y:S02]  /*11d0*/  PRMT R18, RZ, 0x5410, RZ ;  /* 0x00005410ff127816 */ /* 0x000fe400000000ff */
[----:B------:R-:W-:Y:S02]  /*11e0*/  IADD3 R2, R7, R3, R2 ;  /* 0x0000000307027210 */ /* 0x000fe40007ffe002 */
[----:B------:R-:W-:Y:S02]  /*11f0*/  PRMT R25, RZ, 0x5410, RZ ;  /* 0x00005410ff197816 */ /* 0x000fe400000000ff */
[----:B------:R-:W-:-:S02]  /*1200*/  IADD3 R0, R9, R2, R0 ;  /* 0x0000000209007210 */ /* 0x000fc40007ffe000 */
[----:B------:R-:W-:Y:S02]  /*1210*/  PRMT R19, RZ, 0x5410, RZ ;  /* 0x00005410ff137816 */ /* 0x000fe400000000ff */
[----:B------:R-:W-:Y:S02]  /*1220*/  PRMT R20, RZ, 0x5410, RZ ;  /* 0x00005410ff147816 */ /* 0x000fe400000000ff */
[----:B------:R-:W-:Y:S02]  /*1230*/  PRMT R21, RZ, 0x5410, RZ ;  /* 0x00005410ff157816 */ /* 0x000fe400000000ff */
[----:B------:R-:W-:Y:S02]  /*1240*/  PRMT R22, RZ, 0x5410, RZ ;  /* 0x00005410ff167816 */ /* 0x000fe400000000ff */
[----:B------:R-:W-:Y:S02]  /*1250*/  PRMT R23, RZ, 0x5410, RZ ;  /* 0x00005410ff177816 */ /* 0x000fe400000000ff */
[----:B------:R-:W-:Y:S01]  /*1260*/  PRMT R24, RZ, 0x5410, RZ ;  /* 0x00005410ff187816 */ /* 0x000fe200000000ff */
[----:B------:R-:W-:Y:S06]  /*1270*/  @P0 BRA `(.L_x_653) ;  /* 0x0000005c00b00947 */ /* 0x000fec0003800000 */
[----:B------:R-:W2:Y:S04]  /*1280*/  LDL.64 R6, [R1] ;  /* 0x0000000001067983 */ /* 0x000ea80000100a00 */
[----:B------:R-:W3:Y:S01]  /*1290*/  LDG.E.U16.CONSTANT R28, desc[UR6][R28.64+0x2] ;  /* 0x000002061c1c7981 */ /* 0x000ee2000c1e9500 */
[----:B------:R-:W1:Y:S01]  /*12a0*/  S2UR UR5, SR_CgaCtaId ;  /* 0x00000000000579c3 */ /* 0x000e620000008800 */
[-C--:B------:R-:W-:Y:S01]  /*12b0*/  IMAD R0, R0, R27.reuse, RZ ;  /* 0x0000001b00007224 */ /* 0x080fe200078e02ff */
[----:B------:R-:W-:Y:S01]  /*12c0*/  SHF.R.S32.HI R4, RZ, 0x1f, R27 ;  /* 0x0000001fff047819 */ /* 0x000fe2000001141b */
[----:B------:R-:W-:Y:S01]  /*12d0*/  ULDC.64 UR8, c[0x0][0x218] ;  /* 0x0000860000087ab9 */ /* 0x000fe20000000a00 */
[----:B------:R-:W-:Y:S01]  /*12e0*/  SHF.R.S32.HI R3, RZ, 0x1f, R5 ;  /* 0x0000001fff037819 */ /* 0x000fe20000011405 */
[----:B------:R-:W-:Y:S01]  /*12f0*/  UMOV UR4, 0x400 ;  /* 0x0000040000047882 */ /* 0x000fe20000000000 */
[----:B------:R-:W-:-:S02]  /*1300*/  IADD3 R27, P0, P2, R5, R27, R0 ;  /* 0x0000001b051b7210 */ /* 0x000fc40007a1e000 */
[----:B------:R-:W-:Y:S02]  /*1310*/  SHF.R.S32.HI R2, RZ, 0x1f, R0 ;  /* 0x0000001fff027819 */ /* 0x000fe40000011400 */
[----:B------:R-:W-:Y:S02]  /*1320*/  IADD3 R0, P3, R5, R0, RZ ;  /* 0x0000000005007210 */ /* 0x000fe40007f7e0ff */
[----:B------:R-:W-:Y:S02]  /*1330*/  IADD3.X R4, R3, R4, R2, P0, P2 ;  /* 0x0000000403047210 */ /* 0x000fe400007e4402 */
[----:B------:R-:W-:Y:S02]  /*1340*/  IADD3.X R3, R2, R3, RZ, P3, !PT ;  /* 0x0000000302037210 */ /* 0x000fe40001ffe4ff */
[C---:B0-----:R-:W-:Y:S02]  /*1350*/  LEA R14, P0, R27.reuse, UR8, 0x2 ;  /* 0x000000081b0e7c11 */ /* 0x041fe4000f8010ff */
[----:B------:R-:W-:Y:S01]  /*1360*/  LEA R58, P2, R0, UR8, 0x2 ;  /* 0x00000008003a7c11 */ /* 0x000fe2000f8410ff */
[----:B------:R-:W-:Y:S01]  /*1370*/  ULDC UR8, c[0x0][0x258] ;  /* 0x0000960000087ab9 */ /* 0x000fe20000000800 */
[----:B------:R-:W-:-:S02]  /*1380*/  LEA.HI.X R15, R27, UR9, R4, 0x2, P0 ;  /* 0x000000091b0f7c11 */ /* 0x000fc400080f1404 */
[----:B------:R-:W-:Y:S02]  /*1390*/  LEA.HI.X R59, R0, UR9, R3, 0x2, P2 ;  /* 0x00000009003b7c11 */ /* 0x000fe400090f1403 */
[----:B------:R-:W-:Y:S01]  /*13a0*/  MOV R26, RZ ;  /* 0x000000ff001a7202 */ /* 0x000fe20000000f00 */
[----:B-1----:R-:W-:Y:S01]  /*13b0*/  ULEA UR4, UR5, UR4, 0x18 ;  /* 0x0000000405047291 */ /* 0x002fe2000f8ec03f */
[----:B------:R-:W-:Y:S02]  /*13c0*/  PRMT R18, R18, 0x5410, RZ ;  /* 0x0000541012127816 */ /* 0x000fe400000000ff */
[----:B--2---:R-:W-:Y:S02]  /*13d0*/  PRMT R60, R6, 0x5432, R6 ;  /* 0x00005432063c7816 */ /* 0x004fe40000000006 */
[----:B------:R-:W-:Y:S02]  /*13e0*/  PRMT R12, R7, 0x7610, R7 ;  /* 0x00007610070c7816 */ /* 0x000fe40000000007 */
[----:B---3--:R-:W-:-:S07]  /*13f0*/  IADD3 R28, R13, R28, RZ ;  /* 0x0000001c0d1c7210 */ /* 0x008fce0007ffe0ff */
.L_x_658:
[----:B------:R-:W-:Y:S01]  /*1400*/  ISETP.NE.AND P0, PT, R13, R28, PT ;  /* 0x0000001c0d00720c */ /* 0x000fe20003f05270 */
[----:B------:R-:W2:-:S12]  /*1410*/  LDG.E.128.CONSTANT R8, desc[UR6][R14.64] ;  /* 0x000000060e087981 */ /* 0x000e98000c1e9d00 */
[----:B------:R-:W0:Y:S01]  /*1420*/  @!P0 LDC.64 R2, c[0x0][0x248] ;  /* 0x00009200ff028b82 */ /* 0x000e220000000a00 */
[----:B------:R-:W-:Y:S02]  /*1430*/  @!P0 IADD3 R26, R26, 0x1, RZ ;  /* 0x000000011a1a8810 */ /* 0x000fe40007ffe0ff */
[----:B-----5:R-:W-:Y:S02]  /*1440*/  @!P0 SHF.L.U32 R5, R13, 0x1, RZ ;  /* 0x000000010d058819 */ /* 0x020fe400000006ff */
[----:B------:R-:W-:-:S05]  /*1450*/  @!P0 LEA R0, R26, R1, 0x3 ;  /* 0x000000011a008211 */ /* 0x000fca00078e18ff */
[----:B------:R-:W3:Y:S01]  /*1460*/  @!P0 LDL.64 R30, [R0] ;  /* 0x00000000001e8983 */ /* 0x000ee20000100a00 */
[----:B0-----:R-:W-:-:S03]  /*1470*/  @!P0 IMAD.WIDE R2, R5, 0x2, R2 ;  /* 0x0000000205028825 */ /* 0x001fc600078e0202 */
[----:B------:R-:W4:Y:S04]  /*1480*/  LDG.E.128.CONSTANT R4, desc[UR6][R58.64] ;  /* 0x000000063a047981 */ /* 0x000f28000c1e9d00 */
[----:B------:R-:W5:Y:S01]  /*1490*/  @!P0 LDG.E.U16.CONSTANT R2, desc[UR6][R2.64+0x2] ;  /* 0x0000020602028981 */ /* 0x000f62000c1e9500 */
[----:B------:R-:W-:Y:S01]  /*14a0*/  UMOV UR5, UR4 ;  /* 0x0000000400057c82 */ /* 0x000fe20008000000 */
[----:B------:R-:W-:Y:S01]  /*14b0*/  UIADD3 UR4, UR4, 0x40, URZ ;  /* 0x0000004004047890 */ /* 0x000fe2000fffe03f */
[----:B--2---:R-:W-:Y:S02]  /*14c0*/  LEA.HI R45, R8, 0xffffff80, RZ, 0x8 ;  /* 0xffffff80082d7811 */ /* 0x004fe400078f40ff */
[----:B------:R-:W-:Y:S02]  /*14d0*/  LEA.HI R46, R9, 0xffffff80, RZ, 0x8 ;  /* 0xffffff80092e7811 */ /* 0x000fe400078f40ff */
[----:B------:R-:W-:-:S02]  /*14e0*/  LEA.HI R47, R10, 0xffffff80, RZ, 0x8 ;  /* 0xffffff800a2f7811 */ /* 0x000fc400078f40ff */
[----:B------:R-:W-:Y:S02]  /*14f0*/  LEA.HI R52, R11, 0xffffff80, RZ, 0x8 ;  /* 0xffffff800b347811 */ /* 0x000fe400078f40ff */
[----:B---3--:R-:W-:Y:S02]  /*1500*/  @!P0 PRMT R60, R60, 0x5410, R30 ;  /* 0x000054103c3c8816 */ /* 0x008fe4000000001e */
[----:B------:R-:W-:Y:S02]  /*1510*/  @!P0 PRMT R12, R31, 0x7610, R12 ;  /* 0x000076101f0c8816 */ /* 0x000fe4000000000c */
[----:B------:R-:W-:Y:S02]  /*1520*/  @!P0 PRMT R60, R30, 0x7632, R60 ;  /* 0x000076321e3c8816 */ /* 0x000fe4000000003c */
[----:B------:R-:W-:Y:S02]  /*1530*/  @!P0 PRMT R12, R12, 0x7610, R31 ;  /* 0x000076100c0c8816 */ /* 0x000fe4000000001f */
[----:B----4-:R-:W-:-:S02]  /*1540*/  LEA.HI R51, R4, 0xffffff80, RZ, 0x8 ;  /* 0xffffff8004337811 */ /* 0x010fc400078f40ff */
[----:B------:R-:W-:Y:S02]  /*1550*/  LEA.HI R44, R5, 0xffffff80, RZ, 0x8 ;  /* 0xffffff80052c7811 */ /* 0x000fe400078f40ff */
[----:B-----5:R-:W-:Y:S02]  /*1560*/  @!P0 IADD3 R28, R2, R13, RZ ;  /* 0x0000000d021c8210 */ /* 0x020fe40007ffe0ff */
[----:B------:R-:W-:Y:S02]  /*1570*/  LEA.HI R33, R6, 0xffffff80, RZ, 0x8 ;  /* 0xffffff8006217811 */ /* 0x000fe400078f40ff */
[----:B------:R-:W-:Y:S01]  /*1580*/  LEA.HI R32, R7, 0xffffff80, RZ, 0x8 ;  /* 0xffffff8007207811 */ /* 0x000fe200078f40ff */
[----:B------:R-:W-:Y:S06]  /*1590*/  @!P1 BRA `(.L_x_654) ;  /* 0x0000001400889947 */ /* 0x000fec0003800000 */
[----:B------:R-:W-:Y:S01]  /*15a0*/  LOP3.LUT R27, R8, 0xff, RZ, 0xc0, !PT ;  /* 0x000000ff081b7812 */ /* 0x000fe200078ec0ff */
[----:B------:R-:W-:Y:S01]  /*15b0*/  I2F.F16 R44, R44 ;  /* 0x0000002c002c7306 */ /* 0x000fe20000200c00 */
[----:B------:R-:W-:Y:S02]  /*15c0*/  LOP3.LUT R0, R5, 0xff, RZ, 0xc0, !PT ;  /* 0x000000ff05007812 */ /* 0x000fe400078ec0ff */
[----:B------:R-:W-:Y:S02]  /*15d0*/  IADD3 R37, R27, -0x80, RZ ;  /* 0xffffff801b257810 */ /* 0x000fe40007ffe0ff */
[----:B------:R-:W-:Y:S02]  /*15e0*/  LOP3.LUT R27, R9, 0xff, RZ, 0xc0, !PT ;  /* 0x000000ff091b7812 */ /* 0x000fe400078ec0ff */
[----:B------:R-:W-:Y:S01]  /*15f0*/  IADD3 R42, R0, -0x80, RZ ;  /* 0xffffff80002a7810 */ /* 0x000fe20007ffe0ff */
[----:B------:R-:W-:Y:S01]  /*1600*/  I2F.F16 R51, R51 ;  /* 0x0000003300337306 */ /* 0x000fe20000200c00 */
[----:B------:R-:W-:-:S02]  /*1610*/  IADD3 R38, R27, -0x80, RZ ;  /* 0xffffff801b267810 */ /* 0x000fc40007ffe0ff */
[----:B------:R-:W-:Y:S02]  /*1620*/  LOP3.LUT R0, R7, 0xff, RZ, 0xc0, !PT ;  /* 0x000000ff07007812 */ /* 0x000fe400078ec0ff */
[----:B------:R-:W-:Y:S02]  /*1630*/  LOP3.LUT R27, R10, 0xff, RZ, 0xc0, !PT ;  /* 0x000000ff0a1b7812 */ /* 0x000fe400078ec0ff */
[----:B------:R-:W-:Y:S01]  /*1640*/  LOP3.LUT R29, R11, 0xff, RZ, 0xc0, !PT ;  /* 0x000000ff0b1d7812 */ /* 0x000fe200078ec0ff */
[----:B------:R-:W-:Y:S01]  /*1650*/  I2F.F16 R42, R42 ;  /* 0x0000002a002a7306 */ /* 0x000fe20000200c00 */
[----:B------:R-:W-:Y:S02]  /*1660*/  IADD3 R3, R0, -0x80, RZ ;  /* 0xffffff8000037810 */ /* 0x000fe40007ffe0ff */
[----:B------:R-:W-:Y:S02]  /*1670*/  IADD3 R39, R27, -0x80, RZ ;  /* 0xffffff801b277810 */ /* 0x000fe40007ffe0ff */
[----:B------:R-:W-:-:S02]  /*1680*/  IADD3 R40, R29, -0x80, RZ ;  /* 0xffffff801d287810 */ /* 0x000fc40007ffe0ff */
[----:B------:R-:W-:Y:S01]  /*1690*/  LOP3.LUT R0, R4, 0xff, RZ, 0xc0, !PT ;  /* 0x000000ff04007812 */ /* 0x000fe200078ec0ff */
[----:B------:R-:W0:Y:S01]  /*16a0*/  I2F.F16 R3, R3 ;  /* 0x0000000300037306 */ /* 0x000e220000200c00 */
[--C-:B------:R-:W-:Y:S02]  /*16b0*/  SHF.R.U32.HI R27, RZ, 0x8, R4.reuse ;  /* 0x00000008ff1b7819 */ /* 0x100fe40000011604 */
[--C-:B------:R-:W-:Y:S02]  /*16c0*/  SHF.R.U32.HI R29, RZ, 0x8, R5.reuse ;  /* 0x00000008ff1d7819 */ /* 0x100fe40000011605 */
[----:B------:R-:W-:Y:S02]  /*16d0*/  SHF.R.U32.HI R4, RZ, 0x10, R4 ;  /* 0x00000010ff047819 */ /* 0x000fe40000011604 */
[----:B------:R-:W-:Y:S01]  /*16e0*/  SHF.R.U32.HI R5, RZ, 0x10, R5 ;  /* 0x00000010ff057819 */ /* 0x000fe20000011605 */
[----:B------:R-:W-:Y:S01]  /*16f0*/  I2F.F16 R32, R32 ;  /* 0x0000002000207306 */ /* 0x000fe20000200c00 */
[----:B------:R-:W-:-:S02]  /*1700*/  LOP3.LUT R27, R27, 0xff, RZ, 0xc0, !PT ;  /* 0x000000ff1b1b7812 */ /* 0x000fc400078ec0ff */
[----:B------:R-:W-:Y:S02]  /*1710*/  LOP3.LUT R4, R4, 0xff, RZ, 0xc0, !PT ;  /* 0x000000ff04047812 */ /* 0x000fe400078ec0ff */
[----:B------:R-:W-:Y:S02]  /*1720*/  LOP3.LUT R5, R5, 0xff, RZ, 0xc0, !PT ;  /* 0x000000ff05057812 */ /* 0x000fe400078ec0ff */
[----:B------:R-:W-:Y:S01]  /*1730*/  IADD3 R36, R27, -0x80, RZ ;  /* 0xffffff801b247810 */ /* 0x000fe20007ffe0ff */
[----:B0-----:R-:W-:Y:S01]  /*1740*/  HADD2.F32 R3, -RZ, R3.H0_H0 ;  /* 0x20000003ff037230 */ /* 0x001fe20000004100 */
[----:B------:R-:W-:Y:S01]  /*1750*/  IADD3 R27, R4, -0x80, RZ ;  /* 0xffffff80041b7810 */ /* 0x000fe20007ffe0ff */
[----:B------:R-:W-:Y:S01]  /*1760*/  I2F.F16 R33, R33 ;  /* 0x0000002100217306 */ /* 0x000fe20000200c00 */
[----:B------:R-:W-:Y:S02]  /*1770*/  IADD3 R43, R5, -0x80, RZ ;  /* 0xffffff80052b7810 */ /* 0x000fe40007ffe0ff */
[----:B------:R-:W0:Y:S01]  /*1780*/  LDS.64 R4, [UR5] ;  /* 0x00000005ff047984 */ /* 0x000e220008000a00 */
[----:B------:R-:W-:-:S02]  /*1790*/  IADD3 R2, R0, -0x80, RZ ;  /* 0xffffff8000027810 */ /* 0x000fc40007ffe0ff */
[----:B------:R-:W-:Y:S02]  /*17a0*/  LOP3.LUT R0, R6, 0xff, RZ, 0xc0, !PT ;  /* 0x000000ff06007812 */ /* 0x000fe400078ec0ff */
[----:B------:R-:W-:Y:S01]  /*17b0*/  LOP3.LUT R29, R29, 0xff, RZ, 0xc0, !PT ;  /* 0x000000ff1d1d7812 */ /* 0x000fe200078ec0ff */
[----:B------:R-:W1:Y:S01]  /*17c0*/  I2F.F16 R36, R36 ;  /* 0x0000002400247306 */ /* 0x000e620000200c00 */
[----:B------:R-:W-:Y:S02]  /*17d0*/  SHF.R.U32.HI R31, RZ, 0x8, R7 ;  /* 0x00000008ff1f7819 */ /* 0x000fe40000011607 */
[----:B------:R-:W-:Y:S02]  /*17e0*/  SHF.R.U32.HI R30, RZ, 0x8, R6 ;  /* 0x00000008ff1e7819 */ /* 0x000fe40000011606 */
[----:B------:R-:W-:Y:S02]  /*17f0*/  IADD3 R0, R0, -0x80, RZ ;  /* 0xffffff8000007810 */ /* 0x000fe40007ffe0ff */
[----:B------:R-:W-:Y:S01]  /*1800*/  IADD3 R29, R29, -0x80, RZ ;  /* 0xffffff801d1d7810 */ /* 0x000fe20007ffe0ff */
[----:B------:R-:W2:Y:S01]  /*1810*/  I2F.F16 R2, R2 ;  /* 0x0000000200027306 */ /* 0x000ea20000200c00 */
[----:B------:R-:W-:-:S02]  /*1820*/  LOP3.LUT R31, R31, 0xff, RZ, 0xc0, !PT ;  /* 0x000000ff1f1f7812 */ /* 0x000fc400078ec0ff */
[----:B------:R-:W-:Y:S02]  /*1830*/  LOP3.LUT R30, R30, 0xff, RZ, 0xc0, !PT ;  /* 0x000000ff1e1e7812 */ /* 0x000fe400078ec0ff */
[----:B------:R-:W-:Y:S02]  /*1840*/  SHF.R.U32.HI R7, RZ, 0x10, R7 ;  /* 0x00000010ff077819 */ /* 0x000fe40000011607 */
[----:B------:R-:W-:Y:S01]  /*1850*/  SHF.R.U32.HI R6, RZ, 0x10, R6 ;  /* 0x00000010ff067819 */ /* 0x000fe20000011606 */
[----:B------:R3:W4:Y:S01]  /*1860*/  I2F.F16 R35, R29 ;  /* 0x0000001d00237306 */ /* 0x0007220000200c00 */
[----:B------:R-:W-:Y:S01]  /*1870*/  IADD3 R30, R30, -0x80, RZ ;  /* 0xffffff801e1e7810 */ /* 0x000fe20007ffe0ff */
[----:B-1----:R-:W-:Y:S01]  /*1880*/  HADD2.F32 R36, -RZ, R36.H0_H0 ;  /* 0x20000024ff247230 */ /* 0x002fe20000004100 */
[----:B------:R-:W-:Y:S02]  /*1890*/  LOP3.LUT R6, R6, 0xff, RZ, 0xc0, !PT ;  /* 0x000000ff06067812 */ /* 0x000fe400078ec0ff */
[----:B------:R-:W-:-:S02]  /*18a0*/  SHF.R.U32.HI R48, RZ, 0x8, R9 ;  /* 0x00000008ff307819 */ /* 0x000fc40000011609 */
[----:B------:R-:W-:Y:S01]  /*18b0*/  IADD3 R6, R6, -0x80, RZ ;  /* 0xffffff8006067810 */ /* 0x000fe20007ffe0ff */
[----:B------:R-:W1:Y:S01]  /*18c0*/  I2F.F16 R0, R0 ;  /* 0x0000000000007306 */ /* 0x000e620000200c00 */
[----:B---3--:R-:W-:Y:S01]  /*18d0*/  IADD3 R29, R31, -0x80, RZ ;  /* 0xffffff801f1d7810 */ /* 0x008fe20007ffe0ff */
[----:B--2---:R-:W-:Y:S01]  /*18e0*/  HADD2.F32 R2, -RZ, R2.H0_H0 ;  /* 0x20000002ff027230 */ /* 0x004fe20000004100 */
[----:B------:R-:W-:Y:S02]  /*18f0*/  LOP3.LUT R31, R7, 0xff, RZ, 0xc0, !PT ;  /* 0x000000ff071f7812 */ /* 0x000fe400078ec0ff */
[--C-:B------:R-:W-:Y:S02]  /*1900*/  SHF.R.U32.HI R7, RZ, 0x8, R8.reuse ;  /* 0x00000008ff077819 */ /* 0x100fe40000011608 */
[----:B------:R-:W-:Y:S01]  /*1910*/  IADD3 R31, R31, -0x80, RZ ;  /* 0xffffff801f1f7810 */ /* 0x000fe20007ffe0ff */
[----:B------:R-:W2:Y:S01]  /*1920*/  I2F.F16 R34, R30 ;  /* 0x0000001e00227306 */ /* 0x000ea20000200c00 */
[----:B------:R-:W-:Y:S01]  /*1930*/  LOP3.LUT R7, R7, 0xff, RZ, 0xc0, !PT ;  /* 0x000000ff07077812 */ /* 0x000fe200078ec0ff */
[----:B0-----:R-:W-:Y:S01]  /*1940*/  HADD2.F32 R62, -RZ, R4.H1_H1 ;  /* 0x30000004ff3e7230 */ /* 0x001fe20000004100 */
[----:B------:R-:W-:Y:S01]  /*1950*/  SHF.R.U32.HI R8, RZ, 0x10, R8 ;  /* 0x00000010ff087819 */ /* 0x000fe20000011608 */
[----:B----4-:R-:W-:Y:S01]  /*1960*/  HADD2.F32 R35, -RZ, R35.H0_H0 ;  /* 0x20000023ff237230 */ /* 0x010fe20000004100 */
[----:B------:R-:W-:-:S02]  /*1970*/  SHF.R.U32.HI R55, RZ, 0x10, R9 ;  /* 0x00000010ff377819 */ /* 0x000fc40000011609 */
[--C-:B------:R-:W-:Y:S01]  /*1980*/  SHF.R.U32.HI R49, RZ, 0x8, R10.reuse ;  /* 0x00000008ff317819 */ /* 0x100fe2000001160a */
[----:B------:R-:W0:Y:S01]  /*1990*/  I2F.F16 R29, R29 ;  /* 0x0000001d001d7306 */ /* 0x000e220000200c00 */
[----:B------:R-:W-:Y:S01]  /*19a0*/  SHF.R.U32.HI R53, RZ, 0x10, R10 ;  /* 0x00000010ff357819 */ /* 0x000fe2000001160a */
[----:B-1----:R-:W-:Y:S01]  /*19b0*/  HADD2.F32 R0, -RZ, R0.H0_H0 ;  /* 0x20000000ff007230 */ /* 0x002fe20000004100 */
[----:B------:R-:W-:Y:S01]  /*19c0*/  IADD3 R41, R7, -0x80, RZ ;  /* 0xffffff8007297810 */ /* 0x000fe20007ffe0ff */
[----:B------:R-:W-:Y:S01]  /*19d0*/  HADD2.F32 R7, -RZ, R4.H0_H0 ;  /* 0x20000004ff077230 */ /* 0x000fe20000004100 */
[----:B------:R-:W-:Y:S01]  /*19e0*/  LOP3.LUT R10, R48, 0xff, RZ, 0xc0, !PT ;  /* 0x000000ff300a7812 */ /* 0x000fe200078ec0ff */
[----:B------:R-:W-:Y:S01]  /*19f0*/  HADD2.F32 R4, -RZ, R42.H0_H0 ;  /* 0x2000002aff047230 */ /* 0x000fe20000004100 */
[----:B------:R-:W-:Y:S01]  /*1a00*/  LOP3.LUT R8, R8, 0xff, RZ, 0xc0, !PT ;  /* 0x000000ff08087812 */ /* 0x000fe200078ec0ff */
[----:B------:R1:W3:Y:S01]  /*1a10*/  I2F.F16 R54, R31 ;  /* 0x0000001f00367306 */ /* 0x0002e20000200c00 */
[----:B------:R-:W-:Y:S01]  /*1a20*/  LOP3.LUT R55, R55, 0xff, RZ, 0xc0, !PT ;  /* 0x000000ff37377812 */ /* 0x000fe200078ec0ff */
[----:B--2---:R-:W-:Y:S01]  /*1a30*/  HADD2.F32 R34, -RZ, R34.H0_H0 ;  /* 0x20000022ff227230 */ /* 0x004fe20000004100 */
[----:B------:R-:W-:Y:S01]  /*1a40*/  IADD3 R10, R10, -0x80, RZ ;  /* 0xffffff800a0a7810 */ /* 0x000fe20007ffe0ff */
[C---:B------:R-:W-:Y:S01]  /*1a50*/  FFMA.FTZ R57, R7.reuse, R0, RZ ;  /* 0x0000000007397223 */ /* 0x040fe200000100ff */
[--C-:B------:R-:W-:Y:S01]  /*1a60*/  SHF.R.U32.HI R9, RZ, 0x8, R11.reuse ;  /* 0x00000008ff097819 */ /* 0x100fe2000001160b */
[----:B------:R-:W-:Y:S01]  /*1a70*/  FFMA.FTZ R64, R7, R3, RZ ;  /* 0x0000000307407223 */ /* 0x000fe200000100ff */
[----:B------:R-:W-:Y:S01]  /*1a80*/  SHF.R.U32.HI R50, RZ, 0x10, R11 ;  /* 0x00000010ff327819 */ /* 0x000fe2000001160b */
[----:B------:R-:W-:Y:S01]  /*1a90*/  I2F.F16 R6, R6 ;  /* 0x0000000600067306 */ /* 0x000fe20000200c00 */
[----:B-1----:R-:W1:Y:S01]  /*1aa0*/  LDS.64 R30, [UR5+0x8] ;  /* 0x00000805ff1e7984 */ /* 0x002e620008000a00 */
[----:B------:R-:W-:Y:S01]  /*1ab0*/  IADD3 R8, R8, -0x80, RZ ;  /* 0xffffff8008087810 */ /* 0x000fe20007ffe0ff */
[----:B0-----:R-:W-:Y:S01]  /*1ac0*/  HADD2.F32 R29, -RZ, R29.H0_H0 ;  /* 0x2000001dff1d7230 */ /* 0x001fe20000004100 */
[----:B------:R-:W-:Y:S01]  /*1ad0*/  IADD3 R61, R55, -0x80, RZ ;  /* 0xffffff80373d7810 */ /* 0x000fe20007ffe0ff */
[----:B------:R-:W-:Y:S01]  /*1ae0*/  FFMA.FTZ R11, R2, R7, RZ ;  /* 0x00000007020b7223 */ /* 0x000fe200000100ff */
[----:B------:R-:W-:Y:S01]  /*1af0*/  FFMA.FTZ R55, R7, R4, RZ ;  /* 0x0000000407377223 */ /* 0x000fe200000100ff */
[----:B------:R-:W-:Y:S01]  /*1b00*/  FFMA.FTZ R7, R62, R34, R57 ;  /* 0x000000223e077223 */ /* 0x000fe20000010039 */
[----:B------:R-:W0:Y:S01]  /*1b10*/  I2F.F16 R27, R27 ;  /* 0x0000001b001b7306 */ /* 0x000e220000200c00 */
[----:B------:R-:W-:-:S02]  /*1b20*/  HADD2.F32 R57, -RZ, R5.H0_H0 ;  /* 0x20000005ff397230 */ /* 0x000fc40000004100 */
[----:B------:R-:W-:Y:S01]  /*1b30*/  FFMA.FTZ R56, R62, R35, R55 ;  /* 0x000000233e387223 */ /* 0x000fe20000010037 */
[----:B------:R-:W-:Y:S01]  /*1b40*/  HADD2.F32 R55, -RZ, R5.H1_H1 ;  /* 0x30000005ff377230 */ /* 0x000fe20000004100 */
[----:B------:R-:W-:Y:S01]  /*1b50*/  LOP3.LUT R5, R9, 0xff, RZ, 0xc0, !PT ;  /* 0x000000ff09057812 */ /* 0x000fe200078ec0ff */
[----:B---3--:R-:W-:Y:S01]  /*1b60*/  HADD2.F32 R9, -RZ, R54.H0_H0 ;  /* 0x20000036ff097230 */ /* 0x008fe20000004100 */
[----:B------:R-:W-:Y:S01]  /*1b70*/  LOP3.LUT R53, R53, 0xff, RZ, 0xc0, !PT ;  /* 0x000000ff35357812 */ /* 0x000fe200078ec0ff */
[----:B------:R-:W-:Y:S01]  /*1b80*/  I2F.F16 R43, R43 ;  /* 0x0000002b002b7306 */ /* 0x000fe20000200c00 */
[----:B------:R-:W-:Y:S01]  /*1b90*/  ISETP.GE.AND P0, PT, R17, 0x2, PT ;  /* 0x000000021100780c */ /* 0x000fe20003f06270 */
[----:B0-----:R-:W-:-:S06]  /*1ba0*/  HADD2.F32 R27, -RZ, R27.H0_H0 ;  /* 0x2000001bff1b7230 */ /* 0x001fcc0000004100 */
[----:B------:R0:W2:Y:S08]  /*1bb0*/  I2F.F16 R42, R10 ;  /* 0x0000000a002a7306 */ /* 0x0000b00000200c00 */
[----:B------:R3:W-:Y:S01]  /*1bc0*/  I2F.F16 R48, R8 ;  /* 0x0000000800307306 */ /* 0x0007e20000200c00 */
[----:B0-----:R-:W-:Y:S01]  /*1bd0*/  LOP3.LUT R10, R49, 0xff, RZ, 0xc0, !PT ;  /* 0x000000ff310a7812 */ /* 0x001fe200078ec0ff */
[----:B--2---:R-:W-:-:S06]  /*1be0*/  HADD2.F32 R42, -RZ, R42.H0_H0 ;  /* 0x2000002aff2a7230 */ /* 0x004fcc0000004100 */
[----:B------:R0:W-:Y:S01]  /*1bf0*/  I2F.F16 R49, R61 ;  /* 0x0000003d00317306 */ /* 0x0001e20000200c00 */
[----:B---3--:R-:W-:Y:S01]  /*1c00*/  FFMA.FTZ R8, R36, R62, R11 ;  /* 0x0000003e24087223 */ /* 0x008fe2000001000b */
[----:B------:R-:W-:Y:S01]  /*1c10*/  FFMA.FTZ R62, R62, R29, R64 ;  /* 0x0000001d3e3e7223 */ /* 0x000fe20000010040 */
[----:B------:R-:W-:Y:S01]  /*1c20*/  IADD3 R64, R10, -0x80, RZ ;  /* 0xffffff800a407810 */ /* 0x000fe20007ffe0ff */
[----:B------:R-:W-:Y:S02]  /*1c30*/  HADD2.F32 R10, -RZ, R6.H0_H0 ;  /* 0x20000006ff0a7230 */ /* 0x000fe40000004100 */
[----:B------:R-:W-:Y:S01]  /*1c40*/  FFMA.FTZ R63, R27, R57, R8 ;  /* 0x000000391b3f7223 */ /* 0x000fe20000010008 */
[----:B------:R-:W-:Y:S02]  /*1c50*/  HADD2.F32 R11, -RZ, R43.H0_H0 ;  /* 0x2000002bff0b7230 */ /* 0x000fe40000004100 */
[C---:B------:R-:W-:Y:S01]  /*1c60*/  FFMA.FTZ R62, R57.reuse, R9, R62 ;  /* 0x00000009393e7223 */ /* 0x040fe2000001003e */
[----:B------:R-:W2:Y:S01]  /*1c70*/  I2F.F16 R37, R37 ;  /* 0x0000002500257306 */ /* 0x000ea20000200c00 */
[----:B0-----:R-:W-:Y:S01]  /*1c80*/  FFMA.FTZ R61, R57, R10, R7 ;  /* 0x0000000a393d7223 */ /* 0x001fe20000010007 */
[----:B------:R-:W-:-:S02]  /*1c90*/  HADD2.F32 R7, -RZ, R44.H0_H0 ;  /* 0x2000002cff077230 */ /* 0x000fc40000004100 */
[----:B------:R-:W-:Y:S01]  /*1ca0*/  FFMA.FTZ R56, R57, R11, R56 ;  /* 0x0000000b39387223 */ /* 0x000fe20000010038 */
[----:B------:R-:W-:Y:S01]  /*1cb0*/  IADD3 R44, R5, -0x80, RZ ;  /* 0xffffff80052c7810 */ /* 0x000fe20007ffe0ff */
[----:B------:R-:W-:Y:S01]  /*1cc0*/  HADD2.F32 R8, -RZ, R51.H0_H0 ;  /* 0x20000033ff087230 */ /* 0x000fe20000004100 */
[----:B------:R-:W-:Y:S01]  /*1cd0*/  IADD3 R57, R53, -0x80, RZ ;  /* 0xffffff8035397810 */ /* 0x000fe20007ffe0ff */
[----:B------:R-:W-:Y:S01]  /*1ce0*/  HADD2.F32 R5, -RZ, R32.H0_H0 ;  /* 0x20000020ff057230 */ /* 0x000fe20000004100 */
[----:B------:R-:W0:Y:S01]  /*1cf0*/  I2F.F16 R40, R40 ;  /* 0x0000002800287306 */ /* 0x000e220000200c00 */
[----:B------:R-:W-:Y:S01]  /*1d00*/  LOP3.LUT R53, R50, 0xff, RZ, 0xc0, !PT ;  /* 0x000000ff32357812 */ /* 0x000fe200078ec0ff */
[----:B------:R-:W-:Y:S02]  /*1d10*/  HADD2.F32 R6, -RZ, R33.H0_H0 ;  /* 0x20000021ff067230 */ /* 0x000fe40000004100 */
[----:B------:R-:W-:Y:S01]  /*1d20*/  FFMA.FTZ R33, R55, R7, R56 ;  /* 0x0000000737217223 */ /* 0x000fe20000010038 */
[--C-:B-1----:R-:W-:Y:S01]  /*1d30*/  HADD2.F32 R56, -RZ, R30.reuse.H0_H0 ;  /* 0x2000001eff387230 */ /* 0x102fe20000004100 */
[----:B------:R-:W-:Y:S01]  /*1d40*/  IADD3 R53, R53, -0x80, RZ ;  /* 0xffffff8035357810 */ /* 0x000fe20007ffe0ff */
[----:B------:R-:W-:Y:S01]  /*1d50*/  FFMA.FTZ R32, R8, R55, R63 ;  /* 0x0000003708207223 */ /* 0x000fe2000001003f */
[----:B--2---:R-:W-:Y:S01]  /*1d60*/  HADD2.F32 R37, -RZ, R37.H0_H0 ;  /* 0x20000025ff257230 */ /* 0x004fe20000004100 */
[----:B------:R-:W1:Y:S01]  /*1d70*/  I2F.F16 R38, R38 ;  /* 0x0000002600267306 */ /* 0x000e620000200c00 */
[C---:B------:R-:W-:Y:S01]  /*1d80*/  FFMA.FTZ R51, R55.reuse, R5, R62 ;  /* 0x0000000537337223 */ /* 0x040fe2000001003e */
[----:B------:R-:W-:Y:S01]  /*1d90*/  FFMA.FTZ R54, R55, R6, R61 ;  /* 0x0000000637367223 */ /* 0x000fe2000001003d */
[----:B------:R-:W-:-:S02]  /*1da0*/  HADD2.F32 R55, -RZ, R30.H1_H1 ;  /* 0x3000001eff377230 */ /* 0x000fc40000004100 */
[----:B------:R-:W-:Y:S01]  /*1db0*/  FFMA.FTZ R32, R37, R56, R32 ;  /* 0x0000003825207223 */ /* 0x000fe20000010020 */
[----:B------:R-:W-:Y:S02]  /*1dc0*/  HADD2.F32 R30, -RZ, R31.H0_H0 ;  /* 0x2000001fff1e7230 */ /* 0x000fe40000004100 */
[----:B0-----:R-:W-:Y:S01]  /*1dd0*/  HADD2.F32 R40, -RZ, R40.H0_H0 ;  /* 0x20000028ff287230 */ /* 0x001fe20000004100 */
[----:B------:R-:W0:Y:S01]  /*1de0*/  I2F.F16 R39, R39 ;  /* 0x0000002700277306 */ /* 0x000e220000200c00 */
[----:B------:R-:W-:Y:S02]  /*1df0*/  HADD2.F32 R48, -RZ, R48.H0_H0 ;  /* 0x20000030ff307230 */ /* 0x000fe40000004100 */
[----:B------:R-:W-:Y:S02]  /*1e00*/  HADD2.F32 R49, -RZ, R49.H0_H0 ;  /* 0x20000031ff317230 */ /* 0x000fe40000004100 */
[----:B------:R-:W-:Y:S01]  /*1e10*/  FFMA.FTZ R51, R56, R40, R51 ;  /* 0x0000002838337223 */ /* 0x000fe20000010033 */
[----:B------:R-:W-:-:S02]  /*1e20*/  HADD2.F32 R31, -RZ, R31.H1_H1 ;  /* 0x3000001fff1f7230 */ /* 0x000fc40000004100 */
[----:B-1----:R-:W-:Y:S01]  /*1e30*/  HADD2.F32 R38, -RZ, R38.H0_H0 ;  /* 0x20000026ff267230 */ /* 0x002fe20000004100 */
[----:B------:R-:W1:Y:S04]  /*1e40*/  I2F.F16 R41, R41 ;  /* 0x0000002900297306 */ /* 0x000e680000200c00 */
[----:B------:R-:W-:Y:S01]  /*1e50*/  FFMA.FTZ R62, R56, R38, R33 ;  /* 0x00000026383e7223 */ /* 0x000fe20000010021 */
[----:B0-----:R-:W-:-:S03]  /*1e60*/  HADD2.F32 R39, -RZ, R39.H0_H0 ;  /* 0x20000027ff277230 */ /* 0x001fc60000004100 */
[----:B------:R-:W0:Y:S02]  /*1e70*/  I2F.F16 R44, R44 ;  /* 0x0000002c002c7306 */ /* 0x000e240000200c00 */
[----:B------:R-:W-:Y:S01]  /*1e80*/  FFMA.FTZ R54, R56, R39, R54 ;  /* 0x0000002738367223 */ /* 0x000fe20000010036 */
[----:B-1----:R-:W-:-:S05]  /*1e90*/  HADD2.F32 R41, -RZ, R41.H0_H0 ;  /* 0x20000029ff297230 */ /* 0x002fca0000004100 */
[----:B------:R-:W1:Y:S01]  /*1ea0*/  I2F.F16 R43, R64 ;  /* 0x00000040002b7306 */ /* 0x000e620000200c00 */
[----:B------:R-:W-:Y:S01]  /*1eb0*/  FFMA.FTZ R61, R41, R55, R32 ;  /* 0x00000037293d7223 */ /* 0x000fe20000010020 */
[----:B0-----:R-:W-:-:S06]  /*1ec0*/  HADD2.F32 R44, -RZ, R44.H0_H0 ;  /* 0x2000002cff2c7230 */ /* 0x001fcc0000004100 */
[----:B------:R0:W2:Y:S01]  /*1ed0*/  I2F.F16 R50, R57 ;  /* 0x0000003900327306 */ /* 0x0000a20000200c00 */
[----:B------:R-:W-:Y:S01]  /*1ee0*/  FFMA.FTZ R32, R55, R44, R51 ;  /* 0x0000002c37207223 */ /* 0x000fe20000010033 */
[----:B-1----:R-:W-:-:S06]  /*1ef0*/  HADD2.F32 R43, -RZ, R43.H0_H0 ;  /* 0x2000002bff2b7230 */ /* 0x002fcc0000004100 */
[----:B------:R-:W1:Y:S01]  /*1f00*/  I2F.F16 R53, R53 ;  /* 0x0000003500357306 */ /* 0x000e620000200c00 */
[C---:B0-----:R-:W-:Y:S01]  /*1f10*/  FFMA.FTZ R57, R55.reuse, R42, R62 ;  /* 0x0000002a37397223 */ /* 0x041fe2000001003e */
[----:B------:R-:W-:Y:S01]  /*1f20*/  FFMA.FTZ R33, R55, R43, R54 ;  /* 0x0000002b37217223 */ /* 0x000fe20000010036 */
[----:B------:R-:W-:Y:S02]  /*1f30*/  FFMA.FTZ R54, R48, R30, R61 ;  /* 0x0000001e30367223 */ /* 0x000fe4000001003d */
[C---:B------:R-:W-:Y:S01]  /*1f40*/  FFMA.FTZ R56, R30.reuse, R49, R57 ;  /* 0x000000311e387223 */ /* 0x040fe20000010039 */
[----:B--2---:R-:W-:Y:S02]  /*1f50*/  HADD2.F32 R50, -RZ, R50.H0_H0 ;  /* 0x20000032ff327230 */ /* 0x004fe40000004100 */
[----:B------:R-:W0:Y:S01]  /*1f60*/  I2F.F16 R45, R45 ;  /* 0x0000002d002d7306 */ /* 0x000e220000200c00 */
[----:B------:R-:W-:Y:S02]  /*1f70*/  HADD2.F32 R55, -RZ, R12.H0_H0 ;  /* 0x2000000cff377230 */ /* 0x000fe40000004100 */
[----:B------:R-:W-:Y:S01]  /*1f80*/  FFMA.FTZ R62, R30, R50, R33 ;  /* 0x000000321e3e7223 */ /* 0x000fe20000010021 */
[----:B-1----:R-:W-:-:S04]  /*1f90*/  HADD2.F32 R51, -RZ, R53.H0_H0 ;  /* 0x20000035ff337230 */ /* 0x002fc80000004100 */
[----:B------:R-:W1:Y:S01]  /*1fa0*/  I2F.F16 R46, R46 ;  /* 0x0000002e002e7306 */ /* 0x000e620000200c00 */
[----:B------:R-:W-:Y:S01]  /*1fb0*/  FFMA.FTZ R53, R30, R51, R32 ;  /* 0x000000331e357223 */ /* 0x000fe20000010020 */
[----:B0-----:R-:W-:-:S06]  /*1fc0*/  HADD2.F32 R45, -RZ, R45.H0_H0 ;  /* 0x2000002dff2d7230 */ /* 0x001fcc0000004100 */
[----:B------:R-:W0:Y:S01]  /*1fd0*/  I2F.F16 R47, R47 ;  /* 0x0000002f002f7306 */ /* 0x000e220000200c00 */
[----:B------:R-:W-:Y:S01]  /*1fe0*/  FFMA.FTZ R30, R45, R31, R54 ;  /* 0x0000001f2d1e7223 */ /* 0x000fe20000010036 */
[----:B------:R-:W-:Y:S02]  /*1ff0*/  HADD2.F32 R54, -RZ, R60.H0_H0 ;  /* 0x2000003cff367230 */ /* 0x000fe40000004100 */
[----:B-1----:R-:W-:-:S04]  /*2000*/  HADD2.F32 R46, -RZ, R46.H0_H0 ;  /* 0x2000002eff2e7230 */ /* 0x002fc80000004100 */
[----:B------:R-:W1:Y:S01]  /*2010*/  I2F.F16 R52, R52 ;  /* 0x0000003400347306 */ /* 0x000e620000200c00 */
[----:B------:R-:W-:Y:S01]  /*2020*/  FFMA.FTZ R33, R31, R46, R56 ;  /* 0x0000002e1f217223 */ /* 0x000fe20000010038 */
[----:B------:R-:W-:Y:S02]  /*2030*/  HADD2.F32 R56, -RZ, R12.H1_H1 ;  /* 0x3000000cff387230 */ /* 0x000fe40000004100 */
[----:B0-----:R-:W-:Y:S02]  /*2040*/  HADD2.F32 R47, -RZ, R47.H0_H0 ;  /* 0x2000002fff2f7230 */ /* 0x001fe40000004100 */
[----:B------:R-:W-:-:S03]  /*2050*/  FMUL.FTZ R33, R33, R54 ;  /* 0x0000003621217220 */ /* 0x000fc60000410000 */
[----:B------:R-:W-:Y:S02]  /*2060*/  FFMA.FTZ R62, R31, R47, R62 ;  /* 0x0000002f1f3e7223 */ /* 0x000fe4000001003e */
[----:B------:R-:W-:Y:S01]  /*2070*/  F2FP.F16.F32.PACK_AB R33, RZ, R33 ;  /* 0x00000021ff21723e */ /* 0x000fe200000000ff */
[----:B-1----:R-:W-:Y:S02]  /*2080*/  HADD2.F32 R52, -RZ, R52.H0_H0 ;  /* 0x20000034ff347230 */ /* 0x002fe40000004100 */
[----:B------:R-:W-:-:S03]  /*2090*/  FMUL.FTZ R62, R62, R55 ;  /* 0x000000373e3e7220 */ /* 0x000fc60000410000 */
[----:B------:R-:W-:Y:S01]  /*20a0*/  FFMA.FTZ R31, R31, R52, R53 ;  /* 0x000000341f1f7223 */ /* 0x000fe20000010035 */
[----:B------:R-:W-:Y:S01]  /*20b0*/  HADD2.F32 R53, -RZ, R60.H1_H1 ;  /* 0x3000003cff357230 */ /* 0x000fe20000004100 */
[----:B------:R-:W-:Y:S02]  /*20c0*/  F2FP.F16.F32.PACK_AB R62, RZ, R62 ;  /* 0x0000003eff3e723e */ /* 0x000fe400000000ff */
        /* <DEDUP_REMOVED lines=175> */
.L_x_654:
[----:B------:R-:W0:Y:S02]  /*2bc0*/  LDC R27, c[0x0][0x23c] ;  /* 0x00008f00ff1b7b82 */ /* 0x000e240000000800 */
[----:B0-----:R-:W-:-:S05]  /*2bd0*/  IMAD.WIDE R58, R27, 0x8, R58 ;  /* 0x000000081b3a7825 */ /* 0x001fca00078e023a */
[----:B------:R0:W5:Y:S01]  /*2be0*/  LDG.E.128.CONSTANT R4, desc[UR6][R58.64] ;  /* 0x000000063a047981 */ /* 0x000162000c1e9d00 */
[----:B------:R-:W-:Y:S01]  /*2bf0*/  IMAD.WIDE R14, R27, 0x8, R14 ;  /* 0x000000081b0e7825 */ /* 0x000fe200078e020e */
[----:B------:R-:W-:Y:S06]  /*2c00*/  @!P1 BRA `(.L_x_655) ;  /* 0x0000001400ac9947 */ /* 0x000fec0003800000 */
[----:B------:R-:W2:Y:S01]  /*2c10*/  LDG.E.128.CONSTANT R8, desc[UR6][R14.64] ;  /* 0x000000060e087981 */ /* 0x000ea2000c1e9d00 */
[----:B-----5:R-:W-:Y:S02]  /*2c20*/  SHF.R.U32.HI R29, RZ, 0x8, R4 ;  /* 0x00000008ff1d7819 */ /* 0x020fe40000011604 */
[----:B------:R-:W-:Y:S02]  /*2c30*/  LOP3.LUT R0, R5, 0xff, RZ, 0xc0, !PT ;  /* 0x000000ff05007812 */ /* 0x000fe400078ec0ff */
[----:B------:R-:W-:Y:S02]  /*2c40*/  LOP3.LUT R29, R29, 0xff, RZ, 0xc0, !PT ;  /* 0x000000ff1d1d7812 */ /* 0x000fe400078ec0ff */
[----:B------:R-:W-:Y:S02]  /*2c50*/  IADD3 R32, R0, -0x80, RZ ;  /* 0xffffff8000207810 */ /* 0x000fe40007ffe0ff */
[----:B------:R-:W-:Y:S02]  /*2c60*/  IADD3 R36, R29, -0x80, RZ ;  /* 0xffffff801d247810 */ /* 0x000fe40007ffe0ff */
[----:B------:R-:W-:-:S02]  /*2c70*/  SHF.R.U32.HI R29, RZ, 0x8, R5 ;  /* 0x00000008ff1d7819 */ /* 0x000fc40000011605 */
[----:B------:R-:W-:Y:S01]  /*2c80*/  LOP3.LUT R0, R7, 0xff, RZ, 0xc0, !PT ;  /* 0x000000ff07007812 */ /* 0x000fe200078ec0ff */
[----:B------:R-:W-:Y:S01]  /*2c90*/  I2F.F16 R32, R32 ;  /* 0x0000002000207306 */ /* 0x000fe20000200c00 */
[----:B------:R-:W-:Y:S02]  /*2ca0*/  LOP3.LUT R30, R29, 0xff, RZ, 0xc0, !PT ;  /* 0x000000ff1d1e7812 */ /* 0x000fe400078ec0ff */
[----:B------:R-:W-:Y:S02]  /*2cb0*/  IADD3 R3, R0, -0x80, RZ ;  /* 0xffffff8000037810 */ /* 0x000fe40007ffe0ff */
[----:B------:R-:W-:Y:S02]  /*2cc0*/  IADD3 R35, R30, -0x80, RZ ;  /* 0xffffff801e237810 */ /* 0x000fe40007ffe0ff */
[----:B------:R-:W1:Y:S01]  /*2cd0*/  LDS.64 R30, [UR5+0x10] ;  /* 0x00001005ff1e7984 */ /* 0x000e620008000a00 */
[C---:B------:R-:W-:Y:S01]  /*2ce0*/  LEA.HI R39, R4.reuse, 0xffffff80, RZ, 0x8 ;  /* 0xffffff8004277811 */ /* 0x040fe200078f40ff */
[----:B------:R-:W3:Y:S01]  /*2cf0*/  I2F.F16 R3, R3 ;  /* 0x0000000300037306 */ /* 0x000ee20000200c00 */
[----:B------:R-:W-:-:S02]  /*2d00*/  LOP3.LUT R0, R4, 0xff, RZ, 0xc0, !PT ;  /* 0x000000ff04007812 */ /* 0x000fc400078ec0ff */
[----:B------:R-:W-:Y:S02]  /*2d10*/  SHF.R.U32.HI R4, RZ, 0x10, R4 ;  /* 0x00000010ff047819 */ /* 0x000fe40000011604 */
[----:B------:R-:W-:Y:S02]  /*2d20*/  LEA.HI R38, R5, 0xffffff80, RZ, 0x8 ;  /* 0xffffff8005267811 */ /* 0x000fe400078f40ff */
[----:B------:R-:W-:Y:S01]  /*2d30*/  LOP3.LUT R4, R4, 0xff, RZ, 0xc0, !PT ;  /* 0x000000ff04047812 */ /* 0x000fe200078ec0ff */
[----:B------:R-:W4:Y:S01]  /*2d40*/  I2F.F16 R36, R36 ;  /* 0x0000002400247306 */ /* 0x000f220000200c00 */
[----:B------:R-:W-:Y:S02]  /*2d50*/  IADD3 R2, R0, -0x80, RZ ;  /* 0xffffff8000027810 */ /* 0x000fe40007ffe0ff */
[----:B------:R-:W-:Y:S02]  /*2d60*/  IADD3 R4, R4, -0x80, RZ ;  /* 0xffffff8004047810 */ /* 0x000fe40007ffe0ff */
[----:B------:R-:W-:-:S02]  /*2d70*/  LOP3.LUT R0, R6, 0xff, RZ, 0xc0, !PT ;  /* 0x000000ff06007812 */ /* 0x000fc400078ec0ff */
[----:B------:R-:W-:Y:S01]  /*2d80*/  SHF.R.U32.HI R5, RZ, 0x10, R5 ;  /* 0x00000010ff057819 */ /* 0x000fe20000011605 */
[----:B------:R0:W1:Y:S01]  /*2d90*/  I2F.F16 R29, R4 ;  /* 0x00000004001d7306 */ /* 0x0000620000200c00 */
[----:B------:R-:W-:Y:S01]  /*2da0*/  SHF.R.U32.HI R33, RZ, 0x8, R6 ;  /* 0x00000008ff217819 */ /* 0x000fe20000011606 */
[----:B---3--:R-:W-:Y:S01]  /*2db0*/  HADD2.F32 R3, -RZ, R3.H0_H0 ;  /* 0x20000003ff037230 */ /* 0x008fe20000004100 */
[----:B------:R-:W-:Y:S02]  /*2dc0*/  IADD3 R0, R0, -0x80, RZ ;  /* 0xffffff8000007810 */ /* 0x000fe40007ffe0ff */
[----:B------:R-:W-:Y:S02]  /*2dd0*/  LOP3.LUT R5, R5, 0xff, RZ, 0xc0, !PT ;  /* 0x000000ff05057812 */ /* 0x000fe400078ec0ff */
[----:B------:R-:W-:Y:S01]  /*2de0*/  LEA.HI R41, R7, 0xffffff80, RZ, 0x8 ;  /* 0xffffff8007297811 */ /* 0x000fe200078f40ff */
[----:B------:R-:W3:Y:S01]  /*2df0*/  I2F.F16 R2, R2 ;  /* 0x0000000200027306 */ /* 0x000ee20000200c00 */
[--C-:B0-----:R-:W-:Y:S01]  /*2e00*/  SHF.R.U32.HI R4, RZ, 0x8, R7.reuse ;  /* 0x00000008ff047819 */ /* 0x101fe20000011607 */
[----:B----4-:R-:W-:Y:S01]  /*2e10*/  HADD2.F32 R36, -RZ, R36.H0_H0 ;  /* 0x20000024ff247230 */ /* 0x010fe20000004100 */
[----:B------:R-:W-:-:S02]  /*2e20*/  SHF.R.U32.HI R7, RZ, 0x10, R7 ;  /* 0x00000010ff077819 */ /* 0x000fc40000011607 */
[----:B------:R-:W-:Y:S02]  /*2e30*/  LOP3.LUT R4, R4, 0xff, RZ, 0xc0, !PT ;  /* 0x000000ff04047812 */ /* 0x000fe400078ec0ff */
[----:B------:R-:W-:Y:S01]  /*2e40*/  LOP3.LUT R33, R33, 0xff, RZ, 0xc0, !PT ;  /* 0x000000ff21217812 */ /* 0x000fe200078ec0ff */
[----:B------:R-:W0:Y:S01]  /*2e50*/  I2F.F16 R0, R0 ;  /* 0x0000000000007306 */ /* 0x000e220000200c00 */
[----:B------:R-:W-:Y:S01]  /*2e60*/  IADD3 R5, R5, -0x80, RZ ;  /* 0xffffff8005057810 */ /* 0x000fe20007ffe0ff */
[----:B-1----:R-:W-:Y:S01]  /*2e70*/  HADD2.F32 R29, -RZ, R29.H0_H0 ;  /* 0x2000001dff1d7230 */ /* 0x002fe20000004100 */
[----:B------:R-:W-:Y:S02]  /*2e80*/  IADD3 R45, R4, -0x80, RZ ;  /* 0xffffff80042d7810 */ /* 0x000fe40007ffe0ff */
[----:B------:R-:W-:Y:S01]  /*2e90*/  LOP3.LUT R7, R7, 0xff, RZ, 0xc0, !PT ;  /* 0x000000ff07077812 */ /* 0x000fe200078ec0ff */
[----:B------:R-:W-:Y:S01]  /*2ea0*/  HADD2.F32 R63, -RZ, R31.H0_H0 ;  /* 0x2000001fff3f7230 */ /* 0x000fe20000004100 */
[----:B------:R-:W-:Y:S01]  /*2eb0*/  IADD3 R33, R33, -0x80, RZ ;  /* 0xffffff8021217810 */ /* 0x000fe20007ffe0ff */
[----:B------:R-:W-:Y:S01]  /*2ec0*/  I2F.F16 R44, R5 ;  /* 0x00000005002c7306 */ /* 0x000fe20000200c00 */
[----:B------:R-:W-:Y:S01]  /*2ed0*/  IADD3 R50, R7, -0x80, RZ ;  /* 0xffffff8007327810 */ /* 0x000fe20007ffe0ff */
[----:B---3--:R-:W-:Y:S01]  /*2ee0*/  HADD2.F32 R2, -RZ, R2.H0_H0 ;  /* 0x20000002ff027230 */ /* 0x008fe20000004100 */
[----:B------:R-:W-:-:S02]  /*2ef0*/  LEA.HI R37, R6, 0xffffff80, RZ, 0x8 ;  /* 0xffffff8006257811 */ /* 0x000fc400078f40ff */
[----:B------:R-:W-:Y:S01]  /*2f00*/  SHF.R.U32.HI R6, RZ, 0x10, R6 ;  /* 0x00000010ff067819 */ /* 0x000fe20000011606 */
[----:B0-----:R-:W-:Y:S02]  /*2f10*/  HADD2.F32 R0, -RZ, R0.H0_H0 ;  /* 0x20000000ff007230 */ /* 0x001fe40000004100 */
[----:B------:R-:W-:Y:S01]  /*2f20*/  I2F.F16 R45, R45 ;  /* 0x0000002d002d7306 */ /* 0x000fe20000200c00 */
[----:B------:R-:W-:Y:S02]  /*2f30*/  LOP3.LUT R6, R6, 0xff, RZ, 0xc0, !PT ;  /* 0x000000ff06067812 */ /* 0x000fe400078ec0ff */
[----:B------:R-:W-:Y:S02]  /*2f40*/  ISETP.GE.AND P0, PT, R17, 0x2, PT ;  /* 0x000000021100780c */ /* 0x000fe40003f06270 */
[----:B------:R-:W-:-:S03]  /*2f50*/  IADD3 R6, R6, -0x80, RZ ;  /* 0xffffff8006067810 */ /* 0x000fc60007ffe0ff */
[----:B------:R-:W0:Y:S08]  /*2f60*/  I2F.F16 R35, R35 ;  /* 0x0000002300237306 */ /* 0x000e300000200c00 */
[----:B------:R1:W3:Y:S01]  /*2f70*/  I2F.F16 R34, R33 ;  /* 0x0000002100227306 */ /* 0x0002e20000200c00 */
[----:B0-----:R-:W-:-:S07]  /*2f80*/  HADD2.F32 R35, -RZ, R35.H0_H0 ;  /* 0x20000023ff237230 */ /* 0x001fce0000004100 */
[----:B------:R-:W-:Y:S01]  /*2f90*/  I2F.F16 R50, R50 ;  /* 0x0000003200327306 */ /* 0x000fe20000200c00 */
[----:B-1----:R-:W-:Y:S02]  /*2fa0*/  HADD2.F32 R33, -RZ, R30.H1_H1 ;  /* 0x3000001eff217230 */ /* 0x002fe40000004100 */
[----:B---3--:R-:W-:-:S05]  /*2fb0*/  HADD2.F32 R34, -RZ, R34.H0_H0 ;  /* 0x20000022ff227230 */ /* 0x008fca0000004100 */
[----:B------:R-:W0:Y:S08]  /*2fc0*/  I2F.F16 R6, R6 ;  /* 0x0000000600067306 */ /* 0x000e300000200c00 */
[----:B------:R-:W1:Y:S01]  /*2fd0*/  I2F.F16 R39, R39 ;  /* 0x0000002700277306 */ /* 0x000e620000200c00 */
[----:B0-----:R-:W-:-:S07]  /*2fe0*/  HADD2.F32 R6, -RZ, R6.H0_H0 ;  /* 0x20000006ff067230 */ /* 0x001fce0000004100 */
[----:B------:R-:W0:Y:S01]  /*2ff0*/  I2F.F16 R38, R38 ;  /* 0x0000002600267306 */ /* 0x000e220000200c00 */
[----:B-1----:R-:W-:-:S07]  /*3000*/  HADD2.F32 R39, -RZ, R39.H0_H0 ;  /* 0x20000027ff277230 */ /* 0x002fce0000004100 */
[----:B------:R-:W1:Y:S01]  /*3010*/  I2F.F16 R37, R37 ;  /* 0x0000002500257306 */ /* 0x000e620000200c00 */
[----:B0-----:R-:W-:-:S07]  /*3020*/  HADD2.F32 R38, -RZ, R38.H0_H0 ;  /* 0x20000026ff267230 */ /* 0x001fce0000004100 */
[----:B------:R-:W-:Y:S01]  /*3030*/  I2F.F16 R41, R41 ;  /* 0x0000002900297306 */ /* 0x000fe20000200c00 */
[----:B-1----:R-:W-:Y:S01]  /*3040*/  HADD2.F32 R37, -RZ, R37.H0_H0 ;  /* 0x20000025ff257230 */ /* 0x002fe20000004100 */
[----:B--2---:R-:W-:Y:S02]  /*3050*/  LOP3.LUT R5, R9, 0xff, RZ, 0xc0, !PT ;  /* 0x000000ff09057812 */ /* 0x004fe400078ec0ff */
[----:B------:R-:W-:Y:S02]  /*3060*/  LOP3.LUT R7, R10, 0xff, RZ, 0xc0, !PT ;  /* 0x000000ff0a077812 */ /* 0x000fe400078ec0ff */
[----:B------:R-:W-:Y:S02]  /*3070*/  LOP3.LUT R4, R8, 0xff, RZ, 0xc0, !PT ;  /* 0x000000ff08047812 */ /* 0x000fe400078ec0ff */
[----:B------:R-:W-:Y:S01]  /*3080*/  IADD3 R42, R5, -0x80, RZ ;  /* 0xffffff80052a7810 */ /* 0x000fe20007ffe0ff */
[----:B------:R-:W-:Y:S01]  /*3090*/  HADD2.F32 R5, -RZ, R30.H0_H0 ;  /* 0x2000001eff057230 */ /* 0x000fe20000004100 */
[----:B------:R-:W-:-:S02]  /*30a0*/  IADD3 R51, R7, -0x80, RZ ;  /* 0xffffff8007337810 */ /* 0x000fc40007ffe0ff */
[----:B------:R-:W-:Y:S02]  /*30b0*/  LOP3.LUT R30, R11, 0xff, RZ, 0xc0, !PT ;  /* 0x000000ff0b1e7812 */ /* 0x000fe400078ec0ff */
[----:B------:R-:W-:Y:S01]  /*30c0*/  IADD3 R4, R4, -0x80, RZ ;  /* 0xffffff8004047810 */ /* 0x000fe20007ffe0ff */
[----:B------:R-:W-:Y:S01]  /*30d0*/  FFMA.FTZ R57, R5, R0, RZ ;  /* 0x0000000005397223 */ /* 0x000fe200000100ff */
[----:B------:R-:W-:Y:S01]  /*30e0*/  SHF.R.U32.HI R7, RZ, 0x8, R8 ;  /* 0x00000008ff077819 */ /* 0x000fe20000011608 */
[----:B------:R-:W-:Y:S01]  /*30f0*/  I2F.F16 R51, R51 ;  /* 0x0000003300337306 */ /* 0x000fe20000200c00 */
[----:B------:R-:W-:Y:S01]  /*3100*/  IADD3 R52, R30, -0x80, RZ ;  /* 0xffffff801e347810 */ /* 0x000fe20007ffe0ff */
[----:B------:R-:W-:Y:S01]  /*3110*/  FFMA.FTZ R57, R33, R34, R57 ;  /* 0x0000002221397223 */ /* 0x000fe20000010039 */
[----:B------:R-:W-:Y:S02]  /*3120*/  LOP3.LUT R30, R7, 0xff, RZ, 0xc0, !PT ;  /* 0x000000ff071e7812 */ /* 0x000fe400078ec0ff */
[----:B------:R-:W-:-:S02]  /*3130*/  SHF.R.U32.HI R40, RZ, 0x8, R9 ;  /* 0x00000008ff287819 */ /* 0x000fc40000011609 */
[----:B------:R-:W-:Y:S01]  /*3140*/  IADD3 R46, R30, -0x80, RZ ;  /* 0xffffff801e2e7810 */ /* 0x000fe20007ffe0ff */
[----:B------:R0:W1:Y:S01]  /*3150*/  I2F.F16 R43, R4 ;  /* 0x00000004002b7306 */ /* 0x0000620000200c00 */
[----:B------:R-:W-:Y:S02]  /*3160*/  HADD2.F32 R30, -RZ, R45.H0_H0 ;  /* 0x2000002dff1e7230 */ /* 0x000fe40000004100 */
[----:B------:R-:W-:Y:S01]  /*3170*/  FFMA.FTZ R45, R2, R5, RZ ;  /* 0x00000005022d7223 */ /* 0x000fe200000100ff */
[----:B------:R-:W-:Y:S02]  /*3180*/  LOP3.LUT R7, R40, 0xff, RZ, 0xc0, !PT ;  /* 0x000000ff28077812 */ /* 0x000fe400078ec0ff */
[----:B------:R-:W-:Y:S01]  /*3190*/  SHF.R.U32.HI R61, RZ, 0x8, R11 ;  /* 0x00000008ff3d7819 */ /* 0x000fe2000001160b */
[----:B------:R-:W-:Y:S01]  /*31a0*/  FFMA.FTZ R56, R36, R33, R45 ;  /* 0x0000002124387223 */ /* 0x000fe2000001002d */
[----:B------:R-:W-:Y:S01]  /*31b0*/  IADD3 R45, R7, -0x80, RZ ;  /* 0xffffff80072d7810 */ /* 0x000fe20007ffe0ff */
[----:B------:R2:W-:Y:S01]  /*31c0*/  I2F.F16 R40, R52 ;  /* 0x0000003400287306 */ /* 0x0005e20000200c00 */
[----:B0-----:R-:W-:Y:S01]  /*31d0*/  HADD2.F32 R4, -RZ, R32.H0_H0 ;  /* 0x20000020ff047230 */ /* 0x001fe20000004100 */
[----:B------:R-:W-:Y:S01]  /*31e0*/  LEA.HI R49, R8, 0xffffff80, RZ, 0x8 ;  /* 0xffffff8008317811 */ /* 0x000fe200078f40ff */
[----:B------:R-:W-:Y:S01]  /*31f0*/  HADD2.F32 R7, -RZ, R44.H0_H0 ;  /* 0x2000002cff077230 */ /* 0x000fe20000004100 */
[----:B------:R-:W-:Y:S01]  /*3200*/  LOP3.LUT R61, R61, 0xff, RZ, 0xc0, !PT ;  /* 0x000000ff3d3d7812 */ /* 0x000fe200078ec0ff */
[----:B------:R-:W-:Y:S01]  /*3210*/  FFMA.FTZ R56, R29, R63, R56 ;  /* 0x0000003f1d387223 */ /* 0x000fe20000010038 */
[C---:B------:R-:W-:Y:S01]  /*3220*/  FFMA.FTZ R32, R5.reuse, R4, RZ ;  /* 0x0000000405207223 */ /* 0x040fe200000100ff */
[----:B------:R-:W-:Y:S01]  /*3230*/  FFMA.FTZ R5, R5, R3, RZ ;  /* 0x0000000305057223 */ /* 0x000fe200000100ff */
[----:B------:R-:W-:Y:S01]  /*3240*/  LEA.HI R47, R9, 0xffffff80, RZ, 0x8 ;  /* 0xffffff80092f7811 */ /* 0x000fe200078f40ff */
[----:B------:R-:W0:Y:S01]  /*3250*/  I2F.F16 R42, R42 ;  /* 0x0000002a002a7306 */ /* 0x000e220000200c00 */
[C---:B--2---:R-:W-:Y:S01]  /*3260*/  FFMA.FTZ R52, R33.reuse, R35, R32 ;  /* 0x0000002321347223 */ /* 0x044fe20000010020 */
[----:B------:R-:W-:Y:S01]  /*3270*/  FFMA.FTZ R54, R33, R30, R5 ;  /* 0x0000001e21367223 */ /* 0x000fe20000010005 */
[----:B------:R-:W-:Y:S01]  /*3280*/  SHF.R.U32.HI R5, RZ, 0x8, R10 ;  /* 0x00000008ff057819 */ /* 0x000fe2000001160a */
[----:B------:R-:W2:Y:S01]  /*3290*/  LDS.64 R32, [UR5+0x18] ;  /* 0x00001805ff207984 */ /* 0x000ea20008000a00 */
[C---:B------:R-:W-:Y:S01]  /*32a0*/  FFMA.FTZ R55, R63.reuse, R7, R52 ;  /* 0x000000073f377223 */ /* 0x040fe20000010034 */
[----:B------:R-:W-:Y:S01]  /*32b0*/  LEA.HI R48, R10, 0xffffff80, RZ, 0x8 ;  /* 0xffffff800a307811 */ /* 0x000fe200078f40ff */
[----:B------:R-:W-:Y:S01]  /*32c0*/  FFMA.FTZ R52, R63, R6, R57 ;  /* 0x000000063f347223 */ /* 0x000fe20000010039 */
[----:B------:R-:W-:Y:S01]  /*32d0*/  LOP3.LUT R5, R5, 0xff, RZ, 0xc0, !PT ;  /* 0x000000ff05057812 */ /* 0x000fe200078ec0ff */
[----:B------:R-:W3:Y:S01]  /*32e0*/  I2F.F16 R46, R46 ;  /* 0x0000002e002e7306 */ /* 0x000ee20000200c00 */
[----:B------:R-:W-:Y:S01]  /*32f0*/  LEA.HI R53, R11, 0xffffff80, RZ, 0x8 ;  /* 0xffffff800b357811 */ /* 0x000fe200078f40ff */
[----:B-1----:R-:W-:Y:S01]  /*3300*/  HADD2.F32 R43, -RZ, R43.H0_H0 ;  /* 0x2000002bff2b7230 */ /* 0x002fe20000004100 */
[----:B------:R-:W-:Y:S01]  /*3310*/  IADD3 R62, R5, -0x80, RZ ;  /* 0xffffff80053e7810 */ /* 0x000fe20007ffe0ff */
[----:B------:R-:W-:Y:S01]  /*3320*/  HADD2.F32 R5, -RZ, R50.H0_H0 ;  /* 0x20000032ff057230 */ /* 0x000fe20000004100 */
[----:B------:R-:W-:Y:S01]  /*3330*/  SHF.R.U32.HI R10, RZ, 0x10, R10 ;  /* 0x00000010ff0a7819 */ /* 0x000fe2000001160a */
[----:B0-----:R-:W-:Y:S01]  /*3340*/  HADD2.F32 R42, -RZ, R42.H0_H0 ;  /* 0x2000002aff2a7230 */ /* 0x001fe20000004100 */
[----:B------:R-:W-:Y:S01]  /*3350*/  IADD3 R61, R61, -0x80, RZ ;  /* 0xffffff803d3d7810 */ /* 0x000fe20007ffe0ff */
[----:B------:R-:W0:Y:S01]  /*3360*/  I2F.F16 R45, R45 ;  /* 0x0000002d002d7306 */ /* 0x000e220000200c00 */
[----:B------:R-:W-:Y:S01]  /*3370*/  FFMA.FTZ R50, R63, R5, R54 ;  /* 0x000000053f327223 */ /* 0x000fe20000010036 */
[----:B------:R-:W-:Y:S01]  /*3380*/  SHF.R.U32.HI R54, RZ, 0x10, R8 ;  /* 0x00000010ff367819 */ /* 0x000fe20000011608 */
[----:B------:R-:W-:Y:S01]  /*3390*/  HADD2.F32 R8, -RZ, R31.H1_H1 ;  /* 0x3000001fff087230 */ /* 0x000fe20000004100 */
[----:B------:R-:W-:Y:S01]  /*33a0*/  SHF.R.U32.HI R31, RZ, 0x10, R9 ;  /* 0x00000010ff1f7819 */ /* 0x000fe20000011609 */
[----:B------:R-:W-:Y:S01]  /*33b0*/  HADD2.F32 R40, -RZ, R40.H0_H0 ;  /* 0x20000028ff287230 */ /* 0x000fe20000004100 */
[----:B------:R-:W-:Y:S01]  /*33c0*/  LOP3.LUT R9, R54, 0xff, RZ, 0xc0, !PT ;  /* 0x000000ff36097812 */ /* 0x000fe200078ec0ff */
[----:B---3--:R-:W-:Y:S01]  /*33d0*/  HADD2.F32 R46, -RZ, R46.H0_H0 ;  /* 0x2000002eff2e7230 */ /* 0x008fe20000004100 */
[----:B------:R-:W-:Y:S01]  /*33e0*/  LOP3.LUT R57, R31, 0xff, RZ, 0xc0, !PT ;  /* 0x000000ff1f397812 */ /* 0x000fe200078ec0ff */
[----:B------:R-:W-:Y:S01]  /*33f0*/  HADD2.F32 R31, -RZ, R41.H0_H0 ;  /* 0x20000029ff1f7230 */ /* 0x000fe20000004100 */
[----:B------:R-:W-:Y:S01]  /*3400*/  SHF.R.U32.HI R11, RZ, 0x10, R11 ;  /* 0x00000010ff0b7819 */ /* 0x000fe2000001160b */
[----:B------:R1:W-:Y:S01]  /*3410*/  I2F.F16 R54, R61 ;  /* 0x0000003d00367306 */ /* 0x0003e20000200c00 */
[----:B------:R-:W-:Y:S01]  /*3420*/  IADD3 R9, R9, -0x80, RZ ;  /* 0xffffff8009097810 */ /* 0x000fe20007ffe0ff */
[----:B------:R-:W-:Y:S01]  /*3430*/  FFMA.FTZ R56, R39, R8, R56 ;  /* 0x0000000827387223 */ /* 0x000fe20000010038 */
[----:B------:R-:W-:Y:S01]  /*3440*/  LOP3.LUT R10, R10, 0xff, RZ, 0xc0, !PT ;  /* 0x000000ff0a0a7812 */ /* 0x000fe200078ec0ff */
[C---:B------:R-:W-:Y:S01]  /*3450*/  FFMA.FTZ R55, R8.reuse, R38, R55 ;  /* 0x0000002608377223 */ /* 0x040fe20000010037 */
[----:B------:R-:W-:Y:S01]  /*3460*/  LOP3.LUT R11, R11, 0xff, RZ, 0xc0, !PT ;  /* 0x000000ff0b0b7812 */ /* 0x000fe200078ec0ff */
[----:B------:R-:W-:Y:S01]  /*3470*/  FFMA.FTZ R52, R8, R37, R52 ;  /* 0x0000002508347223 */ /* 0x000fe20000010034 */
[----:B------:R-:W-:Y:S01]  /*3480*/  IADD3 R57, R57, -0x80, RZ ;  /* 0xffffff8039397810 */ /* 0x000fe20007ffe0ff */
[----:B------:R-:W-:-:S02]  /*3490*/  HADD2.F32 R41, -RZ, R51.H0_H0 ;  /* 0x20000033ff297230 */ /* 0x000fc40000004100 */
[----:B-1----:R-:W-:Y:S01]  /*34a0*/  FFMA.FTZ R61, R8, R31, R50 ;  /* 0x0000001f083d7223 */ /* 0x002fe20000010032 */
[----:B------:R1:W3:Y:S01]  /*34b0*/  I2F.F16 R44, R62 ;  /* 0x0000003e002c7306 */ /* 0x0002e20000200c00 */
[----:B------:R-:W-:Y:S01]  /*34c0*/  IADD3 R10, R10, -0x80, RZ ;  /* 0xffffff800a0a7810 */ /* 0x000fe20007ffe0ff */
[----:B0-----:R-:W-:Y:S02]  /*34d0*/  HADD2.F32 R45, -RZ, R45.H0_H0 ;  /* 0x2000002dff2d7230 */ /* 0x001fe40000004100 */
[----:B--2---:R-:W-:-:S04]  /*34e0*/  HADD2.F32 R8, -RZ, R32.H0_H0 ;  /* 0x20000020ff087230 */ /* 0x004fc80000004100 */
[----:B------:R-:W-:Y:S01]  /*34f0*/  I2F.F16 R49, R49 ;  /* 0x0000003100317306 */ /* 0x000fe20000200c00 */
[----:B-1----:R-:W-:Y:S01]  /*3500*/  IADD3 R62, R11, -0x80, RZ ;  /* 0xffffff800b3e7810 */ /* 0x002fe20007ffe0ff */
[----:B------:R-:W-:Y:S01]  /*3510*/  FFMA.FTZ R11, R43, R8, R56 ;  /* 0x000000082b0b7223 */ /* 0x000fe20000010038 */
[C---:B------:R-:W-:Y:S01]  /*3520*/  FFMA.FTZ R56, R8.reuse, R42, R55 ;  /* 0x0000002a08387223 */ /* 0x040fe20000010037 */
[----:B------:R-:W-:Y:S01]  /*3530*/  FFMA.FTZ R55, R8, R40, R61 ;  /* 0x0000002808377223 */ /* 0x000fe2000001003d */
[----:B------:R-:W-:-:S03]  /*3540*/  HADD2.F32 R61, -RZ, R32.H1_H1 ;  /* 0x30000020ff3d7230 */ /* 0x000fc60000004100 */
[----:B------:R-:W-:Y:S01]  /*3550*/  I2F.F16 R9, R9 ;  /* 0x0000000900097306 */ /* 0x000fe20000200c00 */
[----:B---3--:R-:W-:Y:S02]  /*3560*/  HADD2.F32 R44, -RZ, R44.H0_H0 ;  /* 0x2000002cff2c7230 */ /* 0x008fe40000004100 */
[----:B------:R-:W-:Y:S02]  /*3570*/  HADD2.F32 R32, -RZ, R54.H0_H0 ;  /* 0x20000036ff207230 */ /* 0x000fe40000004100 */
[----:B------:R-:W-:Y:S01]  /*3580*/  FFMA.FTZ R54, R46, R61, R11 ;  /* 0x0000003d2e367223 */ /* 0x000fe2000001000b */
[C---:B------:R-:W-:Y:S02]  /*3590*/  FFMA.FTZ R11, R61.reuse, R45, R56 ;  /* 0x0000002d3d0b7223 */ /* 0x040fe40000010038 */
[----:B------:R0:W1:Y:S01]  /*35a0*/  I2F.F16 R50, R57 ;  /* 0x0000003900327306 */ /* 0x0000620000200c00 */
[----:B------:R-:W-:-:S07]  /*35b0*/  FFMA.FTZ R55, R61, R32, R55 ;  /* 0x000000203d377223 */ /* 0x000fce0000010037 */
[----:B------:R2:W3:Y:S01]  /*35c0*/  I2F.F16 R51, R10 ;  /* 0x0000000a00337306 */ /* 0x0004e20000200c00 */
[----:B0-----:R-:W-:Y:S01]  /*35d0*/  FFMA.FTZ R57, R8, R41, R52 ;  /* 0x0000002908397223 */ /* 0x001fe20000010034 */
[----:B------:R-:W-:-:S03]  /*35e0*/  HADD2.F32 R8, -RZ, R33.H0_H0 ;  /* 0x20000021ff087230 */ /* 0x000fc60000004100 */
[----:B------:R-:W-:Y:S01]  /*35f0*/  FFMA.FTZ R56, R61, R44, R57 ;  /* 0x0000002c3d387223 */ /* 0x000fe20000010039 */
[----:B-1----:R-:W-:Y:S02]  /*3600*/  HADD2.F32 R50, -RZ, R50.H0_H0 ;  /* 0x20000032ff327230 */ /* 0x002fe40000004100 */
[----:B------:R-:W0:Y:S01]  /*3610*/  I2F.F16 R52, R62 ;  /* 0x0000003e00347306 */ /* 0x000e220000200c00 */
[----:B--2---:R-:W-:Y:S02]  /*3620*/  HADD2.F32 R10, -RZ, R33.H1_H1 ;  /* 0x30000021ff0a7230 */ /* 0x004fe40000004100 */
[----:B------:R-:W-:Y:S02]  /*3630*/  HADD2.F32 R33, -RZ, R49.H0_H0 ;  /* 0x20000031ff217230 */ /* 0x000fe40000004100 */
[----:B------:R-:W-:Y:S01]  /*3640*/  FFMA.FTZ R11, R8, R50, R11 ;  /* 0x00000032080b7223 */ /* 0x000fe2000001000b */
[----:B------:R-:W-:Y:S02]  /*3650*/  HADD2.F32 R49, -RZ, R9.H0_H0 ;  /* 0x20000009ff317230 */ /* 0x000fe40000004100 */
[----:B---3--:R-:W-:Y:S01]  /*3660*/  HADD2.F32 R51, -RZ, R51.H0_H0 ;  /* 0x20000033ff337230 */ /* 0x008fe20000004100 */
[----:B------:R-:W1:Y:S02]  /*3670*/  I2F.F16 R47, R47 ;  /* 0x0000002f002f7306 */ /* 0x000e640000200c00 */
[----:B------:R-:W-:-:S02]  /*3680*/  FFMA.FTZ R54, R49, R8, R54 ;  /* 0x0000000831367223 */ /* 0x000fc40000010036 */
[----:B------:R-:W-:Y:S02]  /*3690*/  FFMA.FTZ R57, R8, R51, R56 ;  /* 0x0000003308397223 */ /* 0x000fe40000010038 */
[----:B------:R-:W-:Y:S01]  /*36a0*/  FFMA.FTZ R9, R33, R10, R54 ;  /* 0x0000000a21097223 */ /* 0x000fe20000010036 */
[----:B0-----:R-:W-:Y:S01]  /*36b0*/  HADD2.F32 R52, -RZ, R52.H0_H0 ;  /* 0x20000034ff347230 */ /* 0x001fe20000004100 */
[----:B------:R-:W0:Y:S01]  /*36c0*/  I2F.F16 R48, R48 ;  /* 0x0000003000307306 */ /* 0x000e220000200c00 */
[----:B------:R-:W-:-:S03]  /*36d0*/  HADD2.F32 R54, -RZ, R60.H1_H1 ;  /* 0x3000003cff367230 */ /* 0x000fc60000004100 */
[----:B------:R-:W-:Y:S01]  /*36e0*/  FFMA.FTZ R56, R8, R52, R55 ;  /* 0x0000003408387223 */ /* 0x000fe20000010037 */
[----:B------:R-:W-:Y:S02]  /*36f0*/  HADD2.F32 R55, -RZ, R60.H0_H0 ;  /* 0x2000003cff377230 */ /* 0x000fe40000004100 */
[----:B------:R-:W-:Y:S01]  /*3700*/  FMUL.FTZ R9, R9, R54 ;  /* 0x0000003609097220 */ /* 0x000fe20000410000 */
[----:B-1----:R-:W-:Y:S01]  /*3710*/  HADD2.F32 R47, -RZ, R47.H0_H0 ;  /* 0x2000002fff2f7230 */ /* 0x002fe20000004100 */
[----:B------:R-:W1:Y:S03]  /*3720*/  I2F.F16 R53, R53 ;  /* 0x0000003500357306 */ /* 0x000e660000200c00 */
[----:B------:R-:W-:Y:S01]  /*3730*/  F2FP.F16.F32.PACK_AB R9, RZ, R9 ;  /* 0x00000009ff09723e */ /* 0x000fe200000000ff */
[----:B------:R-:W-:Y:S01]  /*3740*/  FFMA.FTZ R8, R10, R47, R11 ;  /* 0x0000002f0a087223 */ /* 0x000fe2000001000b */
[----:B0-----:R-:W-:-:S03]  /*3750*/  HADD2.F32 R48, -RZ, R48.H0_H0 ;  /* 0x20000030ff307230 */ /* 0x001fc60000004100 */
[----:B------:R-:W-:Y:S02]  /*3760*/  FMUL.FTZ R8, R8, R55 ;  /* 0x0000003708087220 */ /* 0x000fe40000410000 */
[----:B------:R-:W-:Y:S01]  /*3770*/  FFMA.FTZ R11, R10, R48, R57 ;  /* 0x000000300a0b7223 */ /* 0x000fe20000010039 */
[----:B------:R-:W-:Y:S02]  /*3780*/  HADD2.F32 R57, -RZ, R12.H1_H1 ;  /* 0x3000000cff397230 */ /* 0x000fe40000004100 */
[----:B------:R-:W-:Y:S01]  /*3790*/  F2FP.F16.F32.PACK_AB R8, RZ, R8 ;  /* 0x00000008ff08723e */ /* 0x000fe200000000ff */
[----:B-1----:R-:W-:-:S03]  /*37a0*/  HADD2.F32 R53, -RZ, R53.H0_H0 ;  /* 0x20000035ff357230 */ /* 0x002fc60000004100 */
[----:B------:R-:W-:Y:S02]  /*37b0*/  PRMT R9, R9, 0x5410, R8 ;  /* 0x0000541009097816 */ /* 0x000fe40000000008 */
[----:B------:R-:W-:Y:S01]  /*37c0*/  FFMA.FTZ R10, R10, R53, R56 ;  /* 0x000000350a0a7223 */ /* 0x000fe20000010038 */
[----:B------:R-:W-:-:S03]  /*37d0*/  HADD2.F32 R56, -RZ, R12.H0_H0 ;  /* 0x2000000cff387230 */ /* 0x000fc60000004100 */
[----:B------:R-:W-:Y:S01]  /*37e0*/  FMUL.FTZ R10, R10, R57 ;  /* 0x000000390a0a7220 */ /* 0x000fe20000410000 */
[----:B------:R-:W-:Y:S01]  /*37f0*/  HFMA2.MMA R24, R9, 1, 1, R24 ;  /* 0x3c003c0009187835 */ /* 0x000fe20000000018 */
[----:B------:R-:W-:-:S03]  /*3800*/  FMUL.FTZ R11, R11, R56 ;  /* 0x000000380b0b7220 */ /* 0x000fc60000410000 */
[----:B------:R-:W-:Y:S02]  /*3810*/  F2FP.F16.F32.PACK_AB R10, RZ, R10 ;  /* 0x0000000aff0a723e */ /* 0x000fe400000000ff */
[----:B------:R-:W-:-:S04]  /*3820*/  F2FP.F16.F32.PACK_AB R11, RZ, R11 ;  /* 0x0000000bff0b723e */ /* 0x000fc800000000ff */
        /* <DEDUP_REMOVED lines=8> */
[--C-:B------:R-:W-:Y:S02]  /*38b0*/  HADD2.F32 R64, -RZ, R9.reuse.H1_H1 ;  /* 0x30000009ff407230 */ /* 0x100fe40000004100 */
        /* <DEDUP_REMOVED lines=8> */
[----:B------:R-:W-:-:S05]  /*3940*/  HADD2.F32 R63, -RZ, R9.H0_H0 ;  /* 0x20000009ff3f7230 */ /* 0x000fca0000004100 */
        /* <DEDUP_REMOVED lines=151> */
.L_x_655:
[----:B------:R-:W-:-:S05]  /*42c0*/  IMAD.WIDE R30, R27, 0x8, R58 ;  /* 0x000000081b1e7825 */ /* 0x000fca00078e023a */
[----:B-----5:R1:W5:Y:S01]  /*42d0*/  LDG.E.128.CONSTANT R4, desc[UR6][R30.64] ;  /* 0x000000061e047981 */ /* 0x020362000c1e9d00 */
[----:B------:R-:W-:Y:S01]  /*42e0*/  IMAD.WIDE R14, R27, 0x8, R14 ;  /* 0x000000081b0e7825 */ /* 0x000fe200078e020e */
[----:B------:R-:W-:Y:S06]  /*42f0*/  @!P1 BRA `(.L_x_656) ;  /* 0x0000001400ac9947 */ /* 0x000fec0003800000 */
[----:B------:R-:W2:Y:S01]  /*4300*/  LDG.E.128.CONSTANT R8, desc[UR6][R14.64] ;  /* 0x000000060e087981 */ /* 0x000ea2000c1e9d00 */
[----:B-----5:R-:W-:Y:S02]  /*4310*/  LOP3.LUT R0, R5, 0xff, RZ, 0xc0, !PT ;  /* 0x000000ff05007812 */ /* 0x020fe400078ec0ff */
[----:B------:R-:W-:Y:S02]  /*4320*/  LEA.HI R40, R4, 0xffffff80, RZ, 0x8 ;  /* 0xffffff8004287811 */ /* 0x000fe400078f40ff */
[----:B------:R-:W-:Y:S02]  /*4330*/  IADD3 R35, R0, -0x80, RZ ;  /* 0xffffff8000237810 */ /* 0x000fe40007ffe0ff */
[----:B------:R-:W-:Y:S02]  /*4340*/  LOP3.LUT R0, R7, 0xff, RZ, 0xc0, !PT ;  /* 0x000000ff07007812 */ /* 0x000fe400078ec0ff */
[----:B------:R-:W-:Y:S01]  /*4350*/  LEA.HI R39, R5, 0xffffff80, RZ, 0x8 ;  /* 0xffffff8005277811 */ /* 0x000fe200078f40ff */
[----:B------:R-:W3:Y:S01]  /*4360*/  I2F.F16 R40, R40 ;  /* 0x0000002800287306 */ /* 0x000ee20000200c00 */
[----:B------:R-:W-:-:S02]  /*4370*/  IADD3 R3, R0, -0x80, RZ ;  /* 0xffffff8000037810 */ /* 0x000fc40007ffe0ff */
[----:B------:R-:W-:Y:S02]  /*4380*/  LOP3.LUT R0, R4, 0xff, RZ, 0xc0, !PT ;  /* 0x000000ff04007812 */ /* 0x000fe400078ec0ff */
[--C-:B------:R-:W-:Y:S02]  /*4390*/  SHF.R.U32.HI R29, RZ, 0x8, R4.reuse ;  /* 0x00000008ff1d7819 */ /* 0x100fe40000011604 */
[--C-:B------:R-:W-:Y:S01]  /*43a0*/  SHF.R.U32.HI R32, RZ, 0x8, R5.reuse ;  /* 0x00000008ff207819 */ /* 0x100fe20000011605 */
[----:B------:R-:W-:Y:S01]  /*43b0*/  I2F.F16 R35, R35 ;  /* 0x0000002300237306 */ /* 0x000fe20000200c00 */
[----:B------:R-:W-:Y:S02]  /*43c0*/  SHF.R.U32.HI R4, RZ, 0x10, R4 ;  /* 0x00000010ff047819 */ /* 0x000fe40000011604 */
[----:B------:R-:W-:Y:S02]  /*43d0*/  SHF.R.U32.HI R5, RZ, 0x10, R5 ;  /* 0x00000010ff057819 */ /* 0x000fe40000011605 */
[----:B------:R-:W-:-:S02]  /*43e0*/  LOP3.LUT R4, R4, 0xff, RZ, 0xc0, !PT ;  /* 0x000000ff04047812 */ /* 0x000fc400078ec0ff */
[----:B------:R-:W-:Y:S01]  /*43f0*/  LOP3.LUT R5, R5, 0xff, RZ, 0xc0, !PT ;  /* 0x000000ff05057812 */ /* 0x000fe200078ec0ff */
[----:B------:R-:W4:Y:S01]  /*4400*/  I2F.F16 R3, R3 ;  /* 0x0000000300037306 */ /* 0x000f220000200c00 */
[----:B------:R-:W-:Y:S01]  /*4410*/  IADD3 R34, R4, -0x80, RZ ;  /* 0xffffff8004227810 */ /* 0x000fe20007ffe0ff */
[----:B---3--:R-:W-:Y:S01]  /*4420*/  HADD2.F32 R40, -RZ, R40.H0_H0 ;  /* 0x20000028ff287230 */ /* 0x008fe20000004100 */
[----:B------:R-:W-:Y:S02]  /*4430*/  IADD3 R33, R5, -0x80, RZ ;  /* 0xffffff8005217810 */ /* 0x000fe40007ffe0ff */
[----:B------:R-:W3:Y:S01]  /*4440*/  LDS.64 R4, [UR5+0x20] ;  /* 0x00002005ff047984 */ /* 0x000ee20008000a00 */
[----:B------:R-:W-:Y:S02]  /*4450*/  LOP3.LUT R29, R29, 0xff, RZ, 0xc0, !PT ;  /* 0x000000ff1d1d7812 */ /* 0x000fe400078ec0ff */
[----:B------:R-:W-:Y:S01]  /*4460*/  IADD3 R2, R0, -0x80, RZ ;  /* 0xffffff8000027810 */ /* 0x000fe20007ffe0ff */
[----:B------:R-:W0:Y:S01]  /*4470*/  I2F.F16 R34, R34 ;  /* 0x0000002200227306 */ /* 0x000e220000200c00 */
[----:B------:R-:W-:-:S02]  /*4480*/  IADD3 R29, R29, -0x80, RZ ;  /* 0xffffff801d1d7810 */ /* 0x000fc40007ffe0ff */
[C---:B------:R-:W-:Y:S02]  /*4490*/  LEA.HI R51, R6.reuse, 0xffffff80, RZ, 0x8 ;  /* 0xffffff8006337811 */ /* 0x040fe400078f40ff */
[----:B------:R-:W-:Y:S01]  /*44a0*/  LOP3.LUT R0, R6, 0xff, RZ, 0xc0, !PT ;  /* 0x000000ff06007812 */ /* 0x000fe200078ec0ff */
[----:B----4-:R-:W-:Y:S01]  /*44b0*/  HADD2.F32 R3, -RZ, R3.H0_H0 ;  /* 0x20000003ff037230 */ /* 0x010fe20000004100 */
[----:B------:R-:W-:Y:S01]  /*44c0*/  LOP3.LUT R32, R32, 0xff, RZ, 0xc0, !PT ;  /* 0x000000ff20207812 */ /* 0x000fe200078ec0ff */
[----:B------:R4:W1:Y:S01]  /*44d0*/  I2F.F16 R38, R29 ;  /* 0x0000001d00267306 */ /* 0x0008620000200c00 */
[--C-:B------:R-:W-:Y:S02]  /*44e0*/  SHF.R.U32.HI R36, RZ, 0x8, R6.reuse ;  /* 0x00000008ff247819 */ /* 0x100fe40000011606 */
[----:B------:R-:W-:Y:S02]  /*44f0*/  SHF.R.U32.HI R6, RZ, 0x10, R6 ;  /* 0x00000010ff067819 */ /* 0x000fe40000011606 */
[----:B------:R-:W-:-:S02]  /*4500*/  LEA.HI R41, R7, 0xffffff80, RZ, 0x8 ;  /* 0xffffff8007297811 */ /* 0x000fc400078f40ff */
[----:B------:R-:W-:Y:S01]  /*4510*/  IADD3 R32, R32, -0x80, RZ ;  /* 0xffffff8020207810 */ /* 0x000fe20007ffe0ff */
[----:B------:R-:W1:Y:S01]  /*4520*/  I2F.F16 R2, R2 ;  /* 0x0000000200027306 */ /* 0x000e620000200c00 */
[--C-:B----4-:R-:W-:Y:S01]  /*4530*/  SHF.R.U32.HI R29, RZ, 0x8, R7.reuse ;  /* 0x00000008ff1d7819 */ /* 0x110fe20000011607 */
[----:B0-----:R-:W-:Y:S01]  /*4540*/  HADD2.F32 R34, -RZ, R34.H0_H0 ;  /* 0x20000022ff227230 */ /* 0x001fe20000004100 */
[----:B------:R-:W-:Y:S02]  /*4550*/  SHF.R.U32.HI R7, RZ, 0x10, R7 ;  /* 0x00000010ff077819 */ /* 0x000fe40000011607 */
[----:B------:R-:W-:Y:S02]  /*4560*/  LOP3.LUT R6, R6, 0xff, RZ, 0xc0, !PT ;  /* 0x000000ff06067812 */ /* 0x000fe400078ec0ff */
[----:B------:R-:W-:Y:S01]  /*4570*/  LOP3.LUT R29, R29, 0xff, RZ, 0xc0, !PT ;  /* 0x000000ff1d1d7812 */ /* 0x000fe200078ec0ff */
[----:B------:R0:W4:Y:S01]  /*4580*/  I2F.F16 R37, R32 ;  /* 0x0000002000257306 */ /* 0x0001220000200c00 */
[----:B------:R-:W-:Y:S01]  /*4590*/  LOP3.LUT R7, R7, 0xff, RZ, 0xc0, !PT ;  /* 0x000000ff07077812 */ /* 0x000fe200078ec0ff */
[----:B-1----:R-:W-:Y:S01]  /*45a0*/  HADD2.F32 R38, -RZ, R38.H0_H0 ;  /* 0x20000026ff267230 */ /* 0x002fe20000004100 */
[----:B------:R-:W-:-:S02]  /*45b0*/  IADD3 R0, R0, -0x80, RZ ;  /* 0xffffff8000007810 */ /* 0x000fc40007ffe0ff */
[----:B------:R-:W-:Y:S01]  /*45c0*/  LOP3.LUT R36, R36, 0xff, RZ, 0xc0, !PT ;  /* 0x000000ff24247812 */ /* 0x000fe200078ec0ff */
[----:B------:R-:W-:Y:S02]  /*45d0*/  HADD2.F32 R2, -RZ, R2.H0_H0 ;  /* 0x20000002ff027230 */ /* 0x000fe40000004100 */
[----:B------:R-:W1:Y:S01]  /*45e0*/  I2F.F16 R33, R33 ;  /* 0x0000002100217306 */ /* 0x000e620000200c00 */
[----:B0-----:R-:W-:Y:S02]  /*45f0*/  IADD3 R32, R6, -0x80, RZ ;  /* 0xffffff8006207810 */ /* 0x001fe40007ffe0ff */
[----:B------:R-:W-:Y:S01]  /*4600*/  IADD3 R6, R29, -0x80, RZ ;  /* 0xffffff801d067810 */ /* 0x000fe20007ffe0ff */
[----:B---3--:R-:W-:Y:S01]  /*4610*/  HADD2.F32 R52, -RZ, R4.H1_H1 ;  /* 0x30000004ff347230 */ /* 0x008fe20000004100 */
[----:B------:R-:W-:Y:S02]  /*4620*/  IADD3 R29, R7, -0x80, RZ ;  /* 0xffffff80071d7810 */ /* 0x000fe40007ffe0ff */
[----:B------:R-:W-:Y:S01]  /*4630*/  IADD3 R36, R36, -0x80, RZ ;  /* 0xffffff8024247810 */ /* 0x000fe20007ffe0ff */
[----:B------:R-:W0:Y:S01]  /*4640*/  I2F.F16 R0, R0 ;  /* 0x0000000000007306 */ /* 0x000e220000200c00 */
[----:B----4-:R-:W-:Y:S01]  /*4650*/  HADD2.F32 R37, -RZ, R37.H0_H0 ;  /* 0x20000025ff257230 */ /* 0x010fe20000004100 */
[----:B------:R-:W-:Y:S01]  /*4660*/  ISETP.GE.AND P0, PT, R17, 0x2, PT ;  /* 0x000000021100780c */ /* 0x000fe20003f06270 */
[----:B-1----:R-:W-:-:S05]  /*4670*/  HADD2.F32 R33, -RZ, R33.H0_H0 ;  /* 0x20000021ff217230 */ /* 0x002fca0000004100 */
[----:B------:R-:W1:Y:S01]  /*4680*/  I2F.F16 R36, R36 ;  /* 0x0000002400247306 */ /* 0x000e620000200c00 */
[----:B0-----:R-:W-:-:S07]  /*4690*/  HADD2.F32 R0, -RZ, R0.H0_H0 ;  /* 0x20000000ff007230 */ /* 0x001fce0000004100 */
[----:B------:R-:W-:Y:S01]  /*46a0*/  I2F.F16 R6, R6 ;  /* 0x0000000600067306 */ /* 0x000fe20000200c00 */
[----:B-1----:R-:W-:-:S07]  /*46b0*/  HADD2.F32 R36, -RZ, R36.H0_H0 ;  /* 0x20000024ff247230 */ /* 0x002fce0000004100 */
[----:B------:R-:W0:Y:S08]  /*46c0*/  I2F.F16 R32, R32 ;  /* 0x0000002000207306 */ /* 0x000e300000200c00 */
[----:B------:R-:W1:Y:S01]  /*46d0*/  I2F.F16 R29, R29 ;  /* 0x0000001d001d7306 */ /* 0x000e620000200c00 */
[----:B0-----:R-:W-:-:S07]  /*46e0*/  HADD2.F32 R32, -RZ, R32.H0_H0 ;  /* 0x20000020ff207230 */ /* 0x001fce0000004100 */
[----:B------:R-:W0:Y:S01]  /*46f0*/  I2F.F16 R39, R39 ;  /* 0x0000002700277306 */ /* 0x000e220000200c00 */
[----:B-1----:R-:W-:-:S07]  /*4700*/  HADD2.F32 R29, -RZ, R29.H0_H0 ;  /* 0x2000001dff1d7230 */ /* 0x002fce0000004100 */
[----:B------:R-:W-:Y:S01]  /*4710*/  I2F.F16 R51, R51 ;  /* 0x0000003300337306 */ /* 0x000fe20000200c00 */
[----:B0-----:R-:W-:-:S07]  /*4720*/  HADD2.F32 R39, -RZ, R39.H0_H0 ;  /* 0x20000027ff277230 */ /* 0x001fce0000004100 */
[----:B------:R-:W-:Y:S01]  /*4730*/  I2F.F16 R41, R41 ;  /* 0x0000002900297306 */ /* 0x000fe20000200c00 */
[----:B--2---:R-:W-:Y:S02]  /*4740*/  LOP3.LUT R7, R8, 0xff, RZ, 0xc0, !PT ;  /* 0x000000ff08077812 */ /* 0x004fe400078ec0ff */
[----:B------:R-:W-:Y:S02]  /*4750*/  LOP3.LUT R45, R11, 0xff, RZ, 0xc0, !PT ;  /* 0x000000ff0b2d7812 */ /* 0x000fe400078ec0ff */
[----:B------:R-:W-:Y:S02]  /*4760*/  IADD3 R43, R7, -0x80, RZ ;  /* 0xffffff80072b7810 */ /* 0x000fe40007ffe0ff */
[----:B------:R-:W-:Y:S02]  /*4770*/  LOP3.LUT R7, R9, 0xff, RZ, 0xc0, !PT ;  /* 0x000000ff09077812 */ /* 0x000fe400078ec0ff */
[----:B------:R-:W-:Y:S02]  /*4780*/  IADD3 R53, R45, -0x80, RZ ;  /* 0xffffff802d357810 */ /* 0x000fe40007ffe0ff */
[----:B------:R-:W-:Y:S01]  /*4790*/  IADD3 R42, R7, -0x80, RZ ;  /* 0xffffff80072a7810 */ /* 0x000fe20007ffe0ff */
[----:B------:R-:W-:Y:S01]  /*47a0*/  HADD2.F32 R7, -RZ, R4.H0_H0 ;  /* 0x20000004ff077230 */ /* 0x000fe20000004100 */
[----:B------:R-:W-:Y:S01]  /*47b0*/  SHF.R.U32.HI R4, RZ, 0x8, R8 ;  /* 0x00000008ff047819 */ /* 0x000fe20000011608 */
[----:B------:R-:W0:Y:S01]  /*47c0*/  I2F.F16 R43, R43 ;  /* 0x0000002b002b7306 */ /* 0x000e220000200c00 */
[----:B------:R-:W-:-:S02]  /*47d0*/  LOP3.LUT R44, R10, 0xff, RZ, 0xc0, !PT ;  /* 0x000000ff0a2c7812 */ /* 0x000fc400078ec0ff */
[----:B------:R-:W-:Y:S01]  /*47e0*/  LOP3.LUT R45, R4, 0xff, RZ, 0xc0, !PT ;  /* 0x000000ff042d7812 */ /* 0x000fe200078ec0ff */
[----:B------:R-:W-:Y:S02]  /*47f0*/  HADD2.F32 R4, -RZ, R35.H0_H0 ;  /* 0x20000023ff047230 */ /* 0x000fe40000004100 */
[----:B------:R-:W-:Y:S01]  /*4800*/  FFMA.FTZ R59, R2, R7, RZ ;  /* 0x00000007023b7223 */ /* 0x000fe200000100ff */
[----:B------:R-:W-:Y:S02]  /*4810*/  HADD2.F32 R35, -RZ, R6.H0_H0 ;  /* 0x20000006ff237230 */ /* 0x000fe40000004100 */
[C---:B------:R-:W-:Y:S01]  /*4820*/  FFMA.FTZ R61, R7.reuse, R0, RZ ;  /* 0x00000000073d7223 */ /* 0x040fe200000100ff */
[C---:B------:R-:W-:Y:S01]  /*4830*/  FFMA.FTZ R6, R7.reuse, R3, RZ ;  /* 0x0000000307067223 */ /* 0x040fe200000100ff */
[----:B------:R-:W-:Y:S01]  /*4840*/  FFMA.FTZ R57, R7, R4, RZ ;  /* 0x0000000407397223 */ /* 0x000fe200000100ff */
[----:B------:R-:W-:Y:S01]  /*4850*/  FFMA.FTZ R59, R38, R52, R59 ;  /* 0x00000034263b7223 */ /* 0x000fe2000001003b */
[----:B------:R-:W-:Y:S01]  /*4860*/  IADD3 R54, R44, -0x80, RZ ;  /* 0xffffff802c367810 */ /* 0x000fe20007ffe0ff */
[----:B------:R-:W-:Y:S01]  /*4870*/  I2F.F16 R53, R53 ;  /* 0x0000003500357306 */ /* 0x000fe20000200c00 */
[C---:B------:R-:W-:Y:S01]  /*4880*/  FFMA.FTZ R56, R52.reuse, R37, R57 ;  /* 0x0000002534387223 */ /* 0x040fe20000010039 */
[C---:B------:R-:W-:Y:S01]  /*4890*/  FFMA.FTZ R57, R52.reuse, R36, R61 ;  /* 0x0000002434397223 */ /* 0x040fe2000001003d */
[----:B------:R-:W-:Y:S01]  /*48a0*/  FFMA.FTZ R52, R52, R35, R6 ;  /* 0x0000002334347223 */ /* 0x000fe20000010006 */
[--C-:B------:R-:W-:Y:S01]  /*48b0*/  SHF.R.U32.HI R44, RZ, 0x8, R9.reuse ;  /* 0x00000008ff2c7819 */ /* 0x100fe20000011609 */
[----:B------:R-:W1:Y:S01]  /*48c0*/  LDS.64 R6, [UR5+0x28] ;  /* 0x00002805ff067984 */ /* 0x000e620008000a00 */
[----:B------:R-:W-:Y:S01]  /*48d0*/  HADD2.F32 R61, -RZ, R5.H0_H0 ;  /* 0x20000005ff3d7230 */ /* 0x000fe20000004100 */
[----:B------:R-:W-:Y:S01]  /*48e0*/  LEA.HI R49, R9, 0xffffff80, RZ, 0x8 ;  /* 0xffffff8009317811 */ /* 0x000fe200078f40ff */
[----:B------:R-:W-:Y:S01]  /*48f0*/  I2F.F16 R54, R54 ;  /* 0x0000003600367306 */ /* 0x000fe20000200c00 */
[----:B------:R-:W-:Y:S01]  /*4900*/  LOP3.LUT R44, R44, 0xff, RZ, 0xc0, !PT ;  /* 0x000000ff2c2c7812 */ /* 0x000fe200078ec0ff */
[----:B0-----:R-:W-:Y:S01]  /*4910*/  HADD2.F32 R43, -RZ, R43.H0_H0 ;  /* 0x2000002bff2b7230 */ /* 0x001fe20000004100 */
[----:B------:R-:W-:Y:S01]  /*4920*/  SHF.R.U32.HI R9, RZ, 0x10, R9 ;  /* 0x00000010ff097819 */ /* 0x000fe20000011609 */
[----:B------:R-:W-:Y:S01]  /*4930*/  FFMA.FTZ R59, R34, R61, R59 ;  /* 0x0000003d223b7223 */ /* 0x000fe2000001003b */
[----:B------:R-:W-:Y:S01]  /*4940*/  SHF.R.U32.HI R58, RZ, 0x8, R10 ;  /* 0x00000008ff3a7819 */ /* 0x000fe2000001160a */
[C---:B------:R-:W-:Y:S01]  /*4950*/  FFMA.FTZ R56, R61.reuse, R33, R56 ;  /* 0x000000213d387223 */ /* 0x040fe20000010038 */
[----:B------:R-:W-:Y:S01]  /*4960*/  IADD3 R46, R44, -0x80, RZ ;  /* 0xffffff802c2e7810 */ /* 0x000fe20007ffe0ff */
[C---:B------:R-:W-:Y:S01]  /*4970*/  FFMA.FTZ R57, R61.reuse, R32, R57 ;  /* 0x000000203d397223 */ /* 0x040fe20000010039 */
[----:B------:R-:W-:Y:S01]  /*4980*/  SHF.R.U32.HI R44, RZ, 0x8, R11 ;  /* 0x00000008ff2c7819 */ /* 0x000fe2000001160b */
[----:B------:R-:W-:Y:S01]  /*4990*/  FFMA.FTZ R52, R61, R29, R52 ;  /* 0x0000001d3d347223 */ /* 0x000fe20000010034 */
[----:B------:R-:W-:Y:S01]  /*49a0*/  LEA.HI R50, R10, 0xffffff80, RZ, 0x8 ;  /* 0xffffff800a327811 */ /* 0x000fe200078f40ff */
[----:B------:R-:W-:Y:S01]  /*49b0*/  HADD2.F32 R61, -RZ, R5.H1_H1 ;  /* 0x30000005ff3d7230 */ /* 0x000fe20000004100 */
[----:B------:R-:W-:Y:S01]  /*49c0*/  SHF.R.U32.HI R62, RZ, 0x10, R10 ;  /* 0x00000010ff3e7819 */ /* 0x000fe2000001160a */
[----:B------:R-:W-:Y:S01]  /*49d0*/  HADD2.F32 R10, -RZ, R51.H0_H0 ;  /* 0x20000033ff0a7230 */ /* 0x000fe20000004100 */
[----:B------:R-:W-:Y:S01]  /*49e0*/  LOP3.LUT R9, R9, 0xff, RZ, 0xc0, !PT ;  /* 0x000000ff09097812 */ /* 0x000fe200078ec0ff */
[----:B------:R-:W-:Y:S01]  /*49f0*/  HADD2.F32 R5, -RZ, R41.H0_H0 ;  /* 0x20000029ff057230 */ /* 0x000fe20000004100 */
[----:B------:R-:W-:Y:S01]  /*4a00*/  LEA.HI R48, R8, 0xffffff80, RZ, 0x8 ;  /* 0xffffff8008307811 */ /* 0x000fe200078f40ff */
[----:B------:R-:W0:Y:S01]  /*4a10*/  I2F.F16 R42, R42 ;  /* 0x0000002a002a7306 */ /* 0x000e220000200c00 */
[----:B------:R-:W-:-:S02]  /*4a20*/  IADD3 R45, R45, -0x80, RZ ;  /* 0xffffff802d2d7810 */ /* 0x000fc40007ffe0ff */
[----:B------:R-:W-:Y:S02]  /*4a30*/  LOP3.LUT R58, R58, 0xff, RZ, 0xc0, !PT ;  /* 0x000000ff3a3a7812 */ /* 0x000fe400078ec0ff */
[----:B------:R-:W-:Y:S02]  /*4a40*/  SHF.R.U32.HI R8, RZ, 0x10, R8 ;  /* 0x00000010ff087819 */ /* 0x000fe40000011608 */
[----:B------:R-:W-:Y:S01]  /*4a50*/  LOP3.LUT R44, R44, 0xff, RZ, 0xc0, !PT ;  /* 0x000000ff2c2c7812 */ /* 0x000fe200078ec0ff */
[----:B------:R2:W3:Y:S01]  /*4a60*/  I2F.F16 R47, R45 ;  /* 0x0000002d002f7306 */ /* 0x0004e20000200c00 */
[----:B------:R-:W-:Y:S02]  /*4a70*/  SHF.R.U32.HI R41, RZ, 0x10, R11 ;  /* 0x00000010ff297819 */ /* 0x000fe4000001160b */
[----:B------:R-:W-:Y:S01]  /*4a80*/  IADD3 R64, R9, -0x80, RZ ;  /* 0xffffff8009407810 */ /* 0x000fe20007ffe0ff */
[C---:B------:R-:W-:Y:S01]  /*4a90*/  FFMA.FTZ R9, R61.reuse, R39, R56 ;  /* 0x000000273d097223 */ /* 0x040fe20000010038 */
[----:B------:R-:W-:Y:S01]  /*4aa0*/  LOP3.LUT R8, R8, 0xff, RZ, 0xc0, !PT ;  /* 0x000000ff08087812 */ /* 0x000fe200078ec0ff */
[----:B------:R-:W-:Y:S01]  /*4ab0*/  FFMA.FTZ R56, R61, R10, R57 ;  /* 0x0000000a3d387223 */ /* 0x000fe20000010039 */
[----:B------:R-:W-:Y:S01]  /*4ac0*/  LEA.HI R55, R11, 0xffffff80, RZ, 0x8 ;  /* 0xffffff800b377811 */ /* 0x000fe200078f40ff */
[----:B------:R-:W4:Y:S01]  /*4ad0*/  I2F.F16 R46, R46 ;  /* 0x0000002e002e7306 */ /* 0x000f220000200c00 */
[----:B--2---:R-:W-:Y:S01]  /*4ae0*/  IADD3 R45, R58, -0x80, RZ ;  /* 0xffffff803a2d7810 */ /* 0x004fe20007ffe0ff */
[----:B------:R-:W-:Y:S01]  /*4af0*/  FFMA.FTZ R58, R61, R5, R52 ;  /* 0x000000053d3a7223 */ /* 0x000fe20000010034 */
[----:B------:R-:W-:Y:S01]  /*4b00*/  IADD3 R44, R44, -0x80, RZ ;  /* 0xffffff802c2c7810 */ /* 0x000fe20007ffe0ff */
[----:B0-----:R-:W-:Y:S01]  /*4b10*/  HADD2.F32 R42, -RZ, R42.H0_H0 ;  /* 0x2000002aff2a7230 */ /* 0x001fe20000004100 */
[----:B------:R-:W-:Y:S01]  /*4b20*/  LOP3.LUT R57, R41, 0xff, RZ, 0xc0, !PT ;  /* 0x000000ff29397812 */ /* 0x000fe200078ec0ff */
[----:B------:R-:W-:Y:S01]  /*4b30*/  HADD2.F32 R41, -RZ, R54.H0_H0 ;  /* 0x20000036ff297230 */ /* 0x000fe20000004100 */
[----:B------:R-:W-:Y:S01]  /*4b40*/  LOP3.LUT R11, R62, 0xff, RZ, 0xc0, !PT ;  /* 0x000000ff3e0b7812 */ /* 0x000fe200078ec0ff */
[----:B------:R-:W0:Y:S01]  /*4b50*/  I2F.F16 R45, R45 ;  /* 0x0000002d002d7306 */ /* 0x000e220000200c00 */
[----:B------:R-:W-:Y:S01]  /*4b60*/  IADD3 R63, R8, -0x80, RZ ;  /* 0xffffff80083f7810 */ /* 0x000fe20007ffe0ff */
[----:B------:R-:W-:Y:S01]  /*4b70*/  FFMA.FTZ R8, R40, R61, R59 ;  /* 0x0000003d28087223 */ /* 0x000fe2000001003b */
[----:B------:R-:W-:Y:S01]  /*4b80*/  IADD3 R54, R57, -0x80, RZ ;  /* 0xffffff8039367810 */ /* 0x000fe20007ffe0ff */
[----:B-1----:R-:W-:Y:S01]  /*4b90*/  HADD2.F32 R62, -RZ, R6.H0_H0 ;  /* 0x20000006ff3e7230 */ /* 0x002fe20000004100 */
[----:B------:R-:W-:Y:S01]  /*4ba0*/  IADD3 R59, R11, -0x80, RZ ;  /* 0xffffff800b3b7810 */ /* 0x000fe20007ffe0ff */
[----:B------:R-:W-:-:S02]  /*4bb0*/  HADD2.F32 R11, -RZ, R53.H0_H0 ;  /* 0x20000035ff0b7230 */ /* 0x000fc40000004100 */
[----:B------:R-:W1:Y:S01]  /*4bc0*/  I2F.F16 R44, R44 ;  /* 0x0000002c002c7306 */ /* 0x000e620000200c00 */
[----:B---3--:R-:W-:Y:S02]  /*4bd0*/  HADD2.F32 R47, -RZ, R47.H0_H0 ;  /* 0x2000002fff2f7230 */ /* 0x008fe40000004100 */
[----:B------:R-:W-:Y:S01]  /*4be0*/  FFMA.FTZ R8, R43, R62, R8 ;  /* 0x0000003e2b087223 */ /* 0x000fe20000010008 */
[C---:B------:R-:W-:Y:S01]  /*4bf0*/  FFMA.FTZ R57, R62.reuse, R11, R58 ;  /* 0x0000000b3e397223 */ /* 0x040fe2000001003a */
[----:B------:R-:W-:Y:S02]  /*4c00*/  HADD2.F32 R58, -RZ, R6.H1_H1 ;  /* 0x30000006ff3a7230 */ /* 0x000fe40000004100 */
[C---:B------:R-:W-:Y:S01]  /*4c10*/  FFMA.FTZ R9, R62.reuse, R42, R9 ;  /* 0x0000002a3e097223 */ /* 0x040fe20000010009 */
[----:B----4-:R-:W-:Y:S02]  /*4c20*/  HADD2.F32 R46, -RZ, R46.H0_H0 ;  /* 0x2000002eff2e7230 */ /* 0x010fe40000004100 */
[----:B------:R-:W-:Y:S01]  /*4c30*/  FFMA.FTZ R56, R62, R41, R56 ;  /* 0x000000293e387223 */ /* 0x000fe20000010038 */
[----:B------:R-:W2:Y:S01]  /*4c40*/  I2F.F16 R51, R63 ;  /* 0x0000003f00337306 */ /* 0x000ea20000200c00 */
[----:B0-----:R-:W-:-:S02]  /*4c50*/  HADD2.F32 R45, -RZ, R45.H0_H0 ;  /* 0x2000002dff2d7230 */ /* 0x001fc40000004100 */
[----:B------:R-:W-:Y:S01]  /*4c60*/  FFMA.FTZ R8, R47, R58, R8 ;  /* 0x0000003a2f087223 */ /* 0x000fe20000010008 */
[--C-:B------:R-:W-:Y:S02]  /*4c70*/  HADD2.F32 R6, -RZ, R7.reuse.H0_H0 ;  /* 0x20000007ff067230 */ /* 0x100fe40000004100 */
[C---:B------:R-:W-:Y:S01]  /*4c80*/  FFMA.FTZ R9, R58.reuse, R46, R9 ;  /* 0x0000002e3a097223 */ /* 0x040fe20000010009 */
[----:B------:R-:W-:Y:S02]  /*4c90*/  HADD2.F32 R7, -RZ, R7.H1_H1 ;  /* 0x30000007ff077230 */ /* 0x000fe40000004100 */
[C---:B------:R-:W-:Y:S01]  /*4ca0*/  FFMA.FTZ R56, R58.reuse, R45, R56 ;  /* 0x0000002d3a387223 */ /* 0x040fe20000010038 */
[----:B-1----:R-:W-:Y:S01]  /*4cb0*/  HADD2.F32 R44, -RZ, R44.H0_H0 ;  /* 0x2000002cff2c7230 */ /* 0x002fe20000004100 */
[----:B------:R-:W0:Y:S04]  /*4cc0*/  I2F.F16 R52, R64 ;  /* 0x0000004000347306 */ /* 0x000e280000200c00 */
[----:B------:R-:W-:Y:S01]  /*4cd0*/  FFMA.FTZ R57, R58, R44, R57 ;  /* 0x0000002c3a397223 */ /* 0x000fe20000010039 */
[----:B------:R-:W-:-:S02]  /*4ce0*/  HADD2.F32 R58, -RZ, R12.H0_H0 ;  /* 0x2000000cff3a7230 */ /* 0x000fc40000004100 */
[----:B--2---:R-:W-:Y:S01]  /*4cf0*/  HADD2.F32 R51, -RZ, R51.H0_H0 ;  /* 0x20000033ff337230 */ /* 0x004fe20000004100 */
[----:B------:R1:W2:Y:S01]  /*4d00*/  I2F.F16 R53, R59 ;  /* 0x0000003b00357306 */ /* 0x0002a20000200c00 */
[----:B0-----:R-:W-:-:S07]  /*4d10*/  HADD2.F32 R52, -RZ, R52.H0_H0 ;  /* 0x20000034ff347230 */ /* 0x001fce0000004100 */
[----:B------:R-:W0:Y:S01]  /*4d20*/  I2F.F16 R54, R54 ;  /* 0x0000003600367306 */ /* 0x000e220000200c00 */
[----:B-1----:R-:W-:Y:S01]  /*4d30*/  FFMA.FTZ R59, R51, R6, R8 ;  /* 0x00000006333b7223 */ /* 0x002fe20000010008 */
[----:B------:R-:W-:Y:S01]  /*4d40*/  FFMA.FTZ R8, R6, R52, R9 ;  /* 0x0000003406087223 */ /* 0x000fe20000010009 */
[----:B--2---:R-:W-:-:S05]  /*4d50*/  HADD2.F32 R53, -RZ, R53.H0_H0 ;  /* 0x20000035ff357230 */ /* 0x004fca0000004100 */
[----:B------:R-:W1:Y:S01]  /*4d60*/  I2F.F16 R48, R48 ;  /* 0x0000003000307306 */ /* 0x000e620000200c00 */
[----:B------:R-:W-:Y:S01]  /*4d70*/  FFMA.FTZ R61, R6, R53, R56 ;  /* 0x00000035063d7223 */ /* 0x000fe20000010038 */
[----:B------:R-:W-:Y:S02]  /*4d80*/  HADD2.F32 R56, -RZ, R60.H1_H1 ;  /* 0x3000003cff387230 */ /* 0x000fe40000004100 */
[----:B0-----:R-:W-:-:S04]  /*4d90*/  HADD2.F32 R54, -RZ, R54.H0_H0 ;  /* 0x20000036ff367230 */ /* 0x001fc80000004100 */
[----:B------:R-:W0:Y:S01]  /*4da0*/  I2F.F16 R49, R49 ;  /* 0x0000003100317306 */ /* 0x000e220000200c00 */
[----:B------:R-:W-:Y:S01]  /*4db0*/  FFMA.FTZ R6, R6, R54, R57 ;  /* 0x0000003606067223 */ /* 0x000fe20000010039 */
[----:B------:R-:W-:Y:S02]  /*4dc0*/  HADD2.F32 R57, -RZ, R60.H0_H0 ;  /* 0x2000003cff397230 */ /* 0x000fe40000004100 */
[----:B-1----:R-:W-:-:S04]  /*4dd0*/  HADD2.F32 R48, -RZ, R48.H0_H0 ;  /* 0x20000030ff307230 */ /* 0x002fc80000004100 */
[----:B------:R-:W1:Y:S01]  /*4de0*/  I2F.F16 R50, R50 ;  /* 0x0000003200327306 */ /* 0x000e620000200c00 */
[----:B------:R-:W-:Y:S01]  /*4df0*/  FFMA.FTZ R9, R48, R7, R59 ;  /* 0x0000000730097223 */ /* 0x000fe2000001003b */
[----:B------:R-:W-:Y:S02]  /*4e00*/  HADD2.F32 R59, -RZ, R12.H1_H1 ;  /* 0x3000000cff3b7230 */ /* 0x000fe40000004100 */
[----:B0-----:R-:W-:-:S04]  /*4e10*/  HADD2.F32 R49, -RZ, R49.H0_H0 ;  /* 0x20000031ff317230 */ /* 0x001fc80000004100 */
[----:B------:R-:W0:Y:S01]  /*4e20*/  I2F.F16 R55, R55 ;  /* 0x0000003700377306 */ /* 0x000e220000200c00 */
[----:B------:R-:W-:Y:S01]  /*4e30*/  FMUL.FTZ R9, R9, R56 ;  /* 0x0000003809097220 */ /* 0x000fe20000410000 */
[----:B------:R-:W-:-:S04]  /*4e40*/  FFMA.FTZ R8, R7, R49, R8 ;  /* 0x0000003107087223 */ /* 0x000fc80000010008 */
[----:B------:R-:W-:Y:S01]  /*4e50*/  F2FP.F16.F32.PACK_AB R9, RZ, R9 ;  /* 0x00000009ff09723e */ /* 0x000fe200000000ff */
[----:B-1----:R-:W-:Y:S02]  /*4e60*/  HADD2.F32 R50, -RZ, R50.H0_H0 ;  /* 0x20000032ff327230 */ /* 0x002fe40000004100 */
[----:B------:R-:W-:-:S03]  /*4e70*/  FMUL.FTZ R8, R8, R57 ;  /* 0x0000003908087220 */ /* 0x000fc60000410000 */
[----:B------:R-:W-:Y:S02]  /*4e80*/  FFMA.FTZ R61, R7, R50, R61 ;  /* 0x00000032073d7223 */ /* 0x000fe4000001003d */
[----:B------:R-:W-:Y:S01]  /*4e90*/  F2FP.F16.F32.PACK_AB R8, RZ, R8 ;  /* 0x00000008ff08723e */ /* 0x000fe200000000ff */
[----:B0-----:R-:W-:Y:S02]  /*4ea0*/  HADD2.F32 R55, -RZ, R55.H0_H0 ;  /* 0x20000037ff377230 */ /* 0x001fe40000004100 */
[----:B------:R-:W-:Y:S01]  /*4eb0*/  FMUL.FTZ R61, R61, R58 ;  /* 0x0000003a3d3d7220 */ /* 0x000fe20000410000 */
[----:B------:R-:W-:Y:S02]  /*4ec0*/  PRMT R9, R9, 0x5410, R8 ;  /* 0x0000541009097816 */ /* 0x000fe40000000008 */
[----:B------:R-:W-:Y:S02]  /*4ed0*/  FFMA.FTZ R6, R7, R55, R6 ;  /* 0x0000003707067223 */ /* 0x000fe40000010006 */
[----:B------:R-:W-:-:S02]  /*4ee0*/  F2FP.F16.F32.PACK_AB R61, RZ, R61 ;  /* 0x0000003dff3d723e */ /* 0x000fc400000000ff */
[----:B------:R-:W-:Y:S01]  /*4ef0*/  HFMA2.MMA R24, R9, 1, 1, R24 ;  /* 0x3c003c0009187835 */ /* 0x000fe20000000018 */
[----:B------:R-:W-:-:S05]  /*4f00*/  FMUL.FTZ R6, R6, R59 ;  /* 0x0000003b06067220 */ /* 0x000fca0000410000 */
        /* <DEDUP_REMOVED lines=35> */
[--C-:B------:R-:W-:Y:S02]  /*5140*/  HADD2.F32 R61, -RZ, R9.reuse.H0_H0 ;  /* 0x20000009ff3d7230 */ /* 0x100fe40000004100 */
        /* <DEDUP_REMOVED lines=134> */
.L_x_656:
[----:B-1----:R-:W-:-:S05]  /*59b0*/  IMAD.WIDE R30, R27, 0x8, R30 ;  /* 0x000000081b1e7825 */ /* 0x002fca00078e021e */
[----:B-----5:R1:W5:Y:S01]  /*59c0*/  LDG.E.128.CONSTANT R4, desc[UR6][R30.64] ;  /* 0x000000061e047981 */ /* 0x020362000c1e9d00 */
[----:B0-----:R-:W-:Y:S01]  /*59d0*/  IMAD.WIDE R58, R27, 0x8, R14 ;  /* 0x000000081b3a7825 */ /* 0x001fe200078e020e */
[----:B------:R-:W-:Y:S06]  /*59e0*/  @!P1 BRA `(.L_x_657) ;  /* 0x0000001400ac9947 */ /* 0x000fec0003800000 */
[----:B------:R-:W2:Y:S01]  /*59f0*/  LDG.E.128.CONSTANT R8, desc[UR6][R58.64] ;  /* 0x000000063a087981 */ /* 0x000ea2000c1e9d00 */
[----:B-----5:R-:W-:Y:S02]  /*5a00*/  LOP3.LUT R0, R5, 0xff, RZ, 0xc0, !PT ;  /* 0x000000ff05007812 */ /* 0x020fe400078ec0ff */
[----:B------:R-:W-:Y:S02]  /*5a10*/  LEA.HI R48, R4, 0xffffff80, RZ, 0x8 ;  /* 0xffffff8004307811 */ /* 0x000fe400078f40ff */
[----:B------:R-:W-:Y:S02]  /*5a20*/  IADD3 R34, R0, -0x80, RZ ;  /* 0xffffff8000227810 */ /* 0x000fe40007ffe0ff */
[----:B------:R-:W-:Y:S02]  /*5a30*/  LOP3.LUT R0, R7, 0xff, RZ, 0xc0, !PT ;  /* 0x000000ff07007812 */ /* 0x000fe400078ec0ff */
[----:B------:R-:W-:Y:S01]  /*5a40*/  LEA.HI R47, R5, 0xffffff80, RZ, 0x8 ;  /* 0xffffff80052f7811 */ /* 0x000fe200078f40ff */
[----:B------:R-:W0:Y:S01]  /*5a50*/  I2F.F16 R48, R48 ;  /* 0x0000003000307306 */ /* 0x000e220000200c00 */
        /* <DEDUP_REMOVED lines=9> */
[----:B------:R-:W3:Y:S01]  /*5af0*/  I2F.F16 R3, R3 ;  /* 0x0000000300037306 */ /* 0x000ee20000200c00 */
[----:B------:R-:W-:Y:S01]  /*5b00*/  IADD3 R40, R4, -0x80, RZ ;  /* 0xffffff8004287810 */ /* 0x000fe20007ffe0ff */
[----:B0-----:R-:W-:Y:S01]  /*5b10*/  HADD2.F32 R48, -RZ, R48.H0_H0 ;  /* 0x20000030ff307230 */ /* 0x001fe20000004100 */
[----:B------:R-:W-:Y:S02]  /*5b20*/  IADD3 R39, R5, -0x80, RZ ;  /* 0xffffff8005277810 */ /* 0x000fe40007ffe0ff */
[----:B------:R-:W0:Y:S01]  /*5b30*/  LDS.64 R4, [UR5+0x30] ;  /* 0x00003005ff047984 */ /* 0x000e220008000a00 */
[----:B------:R-:W-:Y:S02]  /*5b40*/  LOP3.LUT R33, R29, 0xff, RZ, 0xc0, !PT ;  /* 0x000000ff1d217812 */ /* 0x000fe400078ec0ff */
[----:B------:R-:W-:Y:S01]  /*5b50*/  IADD3 R2, R0, -0x80, RZ ;  /* 0xffffff8000027810 */ /* 0x000fe20007ffe0ff */
[----:B------:R-:W4:Y:S01]  /*5b60*/  I2F.F16 R40, R40 ;  /* 0x0000002800287306 */ /* 0x000f220000200c00 */
[----:B------:R-:W-:-:S02]  /*5b70*/  IADD3 R33, R33, -0x80, RZ ;  /* 0xffffff8021217810 */ /* 0x000fc40007ffe0ff */
[C---:B------:R-:W-:Y:S02]  /*5b80*/  LEA.HI R46, R6.reuse, 0xffffff80, RZ, 0x8 ;  /* 0xffffff80062e7811 */ /* 0x040fe400078f40ff */
[----:B------:R-:W-:Y:S01]  /*5b90*/  LOP3.LUT R0, R6, 0xff, RZ, 0xc0, !PT ;  /* 0x000000ff06007812 */ /* 0x000fe200078ec0ff */
[----:B---3--:R-:W-:Y:S01]  /*5ba0*/  HADD2.F32 R3, -RZ, R3.H0_H0 ;  /* 0x20000003ff037230 */ /* 0x008fe20000004100 */
[----:B------:R-:W-:Y:S01]  /*5bb0*/  LOP3.LUT R35, R35, 0xff, RZ, 0xc0, !PT ;  /* 0x000000ff23237812 */ /* 0x000fe200078ec0ff */
[----:B------:R3:W1:Y:S01]  /*5bc0*/  I2F.F16 R44, R33 ;  /* 0x00000021002c7306 */ /* 0x0006620000200c00 */
[----:B------:R-:W-:Y:S02]  /*5bd0*/  IADD3 R0, R0, -0x80, RZ ;  /* 0xffffff8000007810 */ /* 0x000fe40007ffe0ff */
[----:B------:R-:W-:Y:S02]  /*5be0*/  LEA.HI R45, R7, 0xffffff80, RZ, 0x8 ;  /* 0xffffff80072d7811 */ /* 0x000fe400078f40ff */
[----:B------:R-:W-:Y:S01]  /*5bf0*/  IADD3 R35, R35, -0x80, RZ ;  /* 0xffffff8023237810 */ /* 0x000fe20007ffe0ff */
[----:B----4-:R-:W-:-:S02]  /*5c00*/  HADD2.F32 R40, -RZ, R40.H0_H0 ;  /* 0x20000028ff287230 */ /* 0x010fc40000004100 */
[----:B------:R-:W4:Y:S01]  /*5c10*/  I2F.F16 R2, R2 ;  /* 0x0000000200027306 */ /* 0x000f220000200c00 */
[--C-:B---3--:R-:W-:Y:S02]  /*5c20*/  SHF.R.U32.HI R33, RZ, 0x8, R7.reuse ;  /* 0x00000008ff217819 */ /* 0x108fe40000011607 */
[----:B------:R-:W-:Y:S02]  /*5c30*/  SHF.R.U32.HI R7, RZ, 0x10, R7 ;  /* 0x00000010ff077819 */ /* 0x000fe40000011607 */
[----:B------:R-:W-:Y:S02]  /*5c40*/  LOP3.LUT R33, R33, 0xff, RZ, 0xc0, !PT ;  /* 0x000000ff21217812 */ /* 0x000fe400078ec0ff */
[----:B------:R-:W-:Y:S01]  /*5c50*/  LOP3.LUT R7, R7, 0xff, RZ, 0xc0, !PT ;  /* 0x000000ff07077812 */ /* 0x000fe200078ec0ff */
[----:B------:R-:W3:Y:S01]  /*5c60*/  I2F.F16 R0, R0 ;  /* 0x0000000000007306 */ /* 0x000ee20000200c00 */
[----:B------:R-:W-:Y:S01]  /*5c70*/  IADD3 R41, R33, -0x80, RZ ;  /* 0xffffff8021297810 */ /* 0x000fe20007ffe0ff */
[----:B-1----:R-:W-:Y:S01]  /*5c80*/  HADD2.F32 R44, -RZ, R44.H0_H0 ;  /* 0x2000002cff2c7230 */ /* 0x002fe20000004100 */
[----:B------:R-:W-:-:S02]  /*5c90*/  IADD3 R37, R7, -0x80, RZ ;  /* 0xffffff8007257810 */ /* 0x000fc40007ffe0ff */
[----:B------:R-:W-:Y:S01]  /*5ca0*/  ISETP.GE.AND P0, PT, R17, 0x2, PT ;  /* 0x000000021100780c */ /* 0x000fe20003f06270 */
[----:B----4-:R-:W-:Y:S02]  /*5cb0*/  HADD2.F32 R2, -RZ, R2.H0_H0 ;  /* 0x20000002ff027230 */ /* 0x010fe40000004100 */
[----:B------:R-:W1:Y:S01]  /*5cc0*/  I2F.F16 R43, R35 ;  /* 0x00000023002b7306 */ /* 0x000e620000200c00 */
[----:B0-----:R-:W-:Y:S02]  /*5cd0*/  HADD2.F32 R7, -RZ, R4.H0_H0 ;  /* 0x20000004ff077230 */ /* 0x001fe40000004100 */
[----:B------:R-:W-:-:S05]  /*5ce0*/  HADD2.F32 R61, -RZ, R5.H0_H0 ;  /* 0x20000005ff3d7230 */ /* 0x000fca0000004100 */
[----:B------:R-:W0:Y:S01]  /*5cf0*/  I2F.F16 R41, R41 ;  /* 0x0000002900297306 */ /* 0x000e220000200c00 */
[----:B---3--:R-:W-:Y:S02]  /*5d00*/  HADD2.F32 R0, -RZ, R0.H0_H0 ;  /* 0x20000000ff007230 */ /* 0x008fe40000004100 */
[----:B------:R-:W-:-:S03]  /*5d10*/  HADD2.F32 R5, -RZ, R5.H1_H1 ;  /* 0x30000005ff057230 */ /* 0x000fc60000004100 */
[----:B------:R-:W-:Y:S01]  /*5d20*/  FFMA.FTZ R55, R7, R0, RZ ;  /* 0x0000000007377223 */ /* 0x000fe200000100ff */
[----:B-1----:R-:W-:Y:S01]  /*5d30*/  HADD2.F32 R43, -RZ, R43.H0_H0 ;  /* 0x2000002bff2b7230 */ /* 0x002fe20000004100 */
[----:B------:R-:W1:Y:S01]  /*5d40*/  I2F.F16 R39, R39 ;  /* 0x0000002700277306 */ /* 0x000e620000200c00 */
[----:B0-----:R-:W-:-:S07]  /*5d50*/  HADD2.F32 R41, -RZ, R41.H0_H0 ;  /* 0x20000029ff297230 */ /* 0x001fce0000004100 */
[----:B------:R-:W0:Y:S01]  /*5d60*/  I2F.F16 R37, R37 ;  /* 0x0000002500257306 */ /* 0x000e220000200c00 */
[----:B-1----:R-:W-:-:S07]  /*5d70*/  HADD2.F32 R39, -RZ, R39.H0_H0 ;  /* 0x20000027ff277230 */ /* 0x002fce0000004100 */
[----:B------:R-:W1:Y:S01]  /*5d80*/  I2F.F16 R47, R47 ;  /* 0x0000002f002f7306 */ /* 0x000e620000200c00 */
[----:B0-----:R-:W-:-:S07]  /*5d90*/  HADD2.F32 R37, -RZ, R37.H0_H0 ;  /* 0x20000025ff257230 */ /* 0x001fce0000004100 */
[----:B------:R-:W0:Y:S01]  /*5da0*/  I2F.F16 R46, R46 ;  /* 0x0000002e002e7306 */ /* 0x000e220000200c00 */
[----:B-1----:R-:W-:-:S07]  /*5db0*/  HADD2.F32 R47, -RZ, R47.H0_H0 ;  /* 0x2000002fff2f7230 */ /* 0x002fce0000004100 */
[----:B------:R-:W1:Y:S01]  /*5dc0*/  I2F.F16 R45, R45 ;  /* 0x0000002d002d7306 */ /* 0x000e620000200c00 */
[----:B0-----:R-:W-:Y:S02]  /*5dd0*/  HADD2.F32 R46, -RZ, R46.H0_H0 ;  /* 0x2000002eff2e7230 */ /* 0x001fe40000004100 */
[----:B-1----:R-:W-:Y:S01]  /*5de0*/  HADD2.F32 R45, -RZ, R45.H0_H0 ;  /* 0x2000002dff2d7230 */ /* 0x002fe20000004100 */
[C---:B--2---:R-:W-:Y:S02]  /*5df0*/  LEA.HI R36, R11.reuse, 0xffffff80, RZ, 0x8 ;  /* 0xffffff800b247811 */ /* 0x044fe400078f40ff */
[----:B------:R-:W-:Y:S02]  /*5e00*/  LOP3.LUT R35, R11, 0xff, RZ, 0xc0, !PT ;  /* 0x000000ff0b237812 */ /* 0x000fe400078ec0ff */
[----:B------:R0:W1:Y:S01]  /*5e10*/  I2F.F16 R29, R36 ;  /* 0x00000024001d7306 */ /* 0x0000620000200c00 */
[----:B------:R-:W-:Y:S02]  /*5e20*/  LOP3.LUT R33, R10, 0xff, RZ, 0xc0, !PT ;  /* 0x000000ff0a217812 */ /* 0x000fe400078ec0ff */
[----:B------:R-:W-:-:S02]  /*5e30*/  IADD3 R49, R35, -0x80, RZ ;  /* 0xffffff8023317810 */ /* 0x000fc40007ffe0ff */
[----:B------:R-:W-:Y:S02]  /*5e40*/  IADD3 R50, R33, -0x80, RZ ;  /* 0xffffff8021327810 */ /* 0x000fe40007ffe0ff */
[----:B------:R-:W-:Y:S02]  /*5e50*/  SHF.R.U32.HI R33, RZ, 0x8, R9 ;  /* 0x00000008ff217819 */ /* 0x000fe40000011609 */
[--C-:B0-----:R-:W-:Y:S01]  /*5e60*/  SHF.R.U32.HI R36, RZ, 0x8, R6.reuse ;  /* 0x00000008ff247819 */ /* 0x101fe20000011606 */
[----:B------:R-:W0:Y:S01]  /*5e70*/  I2F.F16 R49, R49 ;  /* 0x0000003100317306 */ /* 0x000e220000200c00 */
[----:B------:R-:W-:Y:S02]  /*5e80*/  SHF.R.U32.HI R6, RZ, 0x10, R6 ;  /* 0x00000010ff067819 */ /* 0x000fe40000011606 */
[----:B------:R-:W-:Y:S02]  /*5e90*/  LOP3.LUT R36, R36, 0xff, RZ, 0xc0, !PT ;  /* 0x000000ff24247812 */ /* 0x000fe400078ec0ff */
[----:B------:R-:W-:Y:S01]  /*5ea0*/  LOP3.LUT R6, R6, 0xff, RZ, 0xc0, !PT ;  /* 0x000000ff06067812 */ /* 0x000fe200078ec0ff */
[----:B-1----:R-:W-:Y:S01]  /*5eb0*/  HADD2.F32 R29, -RZ, R29.H0_H0 ;  /* 0x2000001dff1d7230 */ /* 0x002fe20000004100 */
[----:B------:R-:W-:Y:S01]  /*5ec0*/  IADD3 R36, R36, -0x80, RZ ;  /* 0xffffff8024247810 */ /* 0x000fe20007ffe0ff */
[----:B------:R-:W1:Y:S01]  /*5ed0*/  I2F.F16 R50, R50 ;  /* 0x0000003200327306 */ /* 0x000e620000200c00 */
[----:B------:R-:W-:-:S02]  /*5ee0*/  IADD3 R38, R6, -0x80, RZ ;  /* 0xffffff8006267810 */ /* 0x000fc40007ffe0ff */
[----:B------:R-:W-:Y:S02]  /*5ef0*/  LOP3.LUT R6, R8, 0xff, RZ, 0xc0, !PT ;  /* 0x000000ff08067812 */ /* 0x000fe400078ec0ff */
[----:B------:R-:W-:Y:S02]  /*5f00*/  LOP3.LUT R33, R33, 0xff, RZ, 0xc0, !PT ;  /* 0x000000ff21217812 */ /* 0x000fe400078ec0ff */
[----:B------:R-:W-:Y:S01]  /*5f10*/  IADD3 R52, R6, -0x80, RZ ;  /* 0xffffff8006347810 */ /* 0x000fe20007ffe0ff */
[----:B------:R-:W2:Y:S01]  /*5f20*/  I2F.F16 R42, R36 ;  /* 0x00000024002a7306 */ /* 0x000ea20000200c00 */
[----:B------:R-:W-:Y:S01]  /*5f30*/  LOP3.LUT R6, R9, 0xff, RZ, 0xc0, !PT ;  /* 0x000000ff09067812 */ /* 0x000fe200078ec0ff */
[----:B0-----:R-:W-:Y:S01]  /*5f40*/  HADD2.F32 R49, -RZ, R49.H0_H0 ;  /* 0x20000031ff317230 */ /* 0x001fe20000004100 */
[----:B------:R-:W-:Y:S02]  /*5f50*/  IADD3 R33, R33, -0x80, RZ ;  /* 0xffffff8021217810 */ /* 0x000fe40007ffe0ff */
[----:B------:R-:W-:Y:S01]  /*5f60*/  IADD3 R51, R6, -0x80, RZ ;  /* 0xffffff8006337810 */ /* 0x000fe20007ffe0ff */
[----:B------:R-:W-:Y:S01]  /*5f70*/  HADD2.F32 R6, -RZ, R4.H1_H1 ;  /* 0x30000004ff067230 */ /* 0x000fe20000004100 */
[----:B------:R-:W-:Y:S01]  /*5f80*/  SHF.R.U32.HI R4, RZ, 0x8, R8 ;  /* 0x00000008ff047819 */ /* 0x000fe20000011608 */
[----:B------:R-:W0:Y:S01]  /*5f90*/  I2F.F16 R38, R38 ;  /* 0x0000002600267306 */ /* 0x000e220000200c00 */
[----:B------:R-:W-:Y:S01]  /*5fa0*/  SHF.R.U32.HI R54, RZ, 0x8, R10 ;  /* 0x00000008ff367819 */ /* 0x000fe2000001160a */
[----:B-1----:R-:W-:Y:S01]  /*5fb0*/  HADD2.F32 R50, -RZ, R50.H0_H0 ;  /* 0x20000032ff327230 */ /* 0x002fe20000004100 */
[----:B------:R-:W-:Y:S01]  /*5fc0*/  LOP3.LUT R35, R4, 0xff, RZ, 0xc0, !PT ;  /* 0x000000ff04237812 */ /* 0x000fe200078ec0ff */
[----:B------:R-:W-:-:S02]  /*5fd0*/  HADD2.F32 R4, -RZ, R34.H0_H0 ;  /* 0x20000022ff047230 */ /* 0x000fc40000004100 */
[----:B------:R-:W-:Y:S01]  /*5fe0*/  FFMA.FTZ R34, R7, R3, RZ ;  /* 0x0000000307227223 */ /* 0x000fe200000100ff */
[----:B------:R-:W-:Y:S01]  /*5ff0*/  SHF.R.U32.HI R57, RZ, 0x8, R11 ;  /* 0x00000008ff397819 */ /* 0x000fe2000001160b */
[----:B--2---:R-:W-:Y:S01]  /*6000*/  HADD2.F32 R42, -RZ, R42.H0_H0 ;  /* 0x2000002aff2a7230 */ /* 0x004fe20000004100 */
[----:B------:R-:W-:Y:S01]  /*6010*/  IADD3 R56, R35, -0x80, RZ ;  /* 0xffffff8023387810 */ /* 0x000fe20007ffe0ff */
[----:B------:R-:W-:Y:S01]  /*6020*/  FFMA.FTZ R53, R7, R4, RZ ;  /* 0x0000000407357223 */ /* 0x000fe200000100ff */
[----:B------:R-:W-:Y:S01]  /*6030*/  FFMA.FTZ R35, R2, R7, RZ ;  /* 0x0000000702237223 */ /* 0x000fe200000100ff */
[C---:B------:R-:W-:Y:S01]  /*6040*/  FFMA.FTZ R34, R6.reuse, R41, R34 ;  /* 0x0000002906227223 */ /* 0x040fe20000010022 */
[----:B------:R-:W1:Y:S01]  /*6050*/  I2F.F16 R52, R52 ;  /* 0x0000003400347306 */ /* 0x000e620000200c00 */
[----:B------:R-:W-:Y:S01]  /*6060*/  FFMA.FTZ R36, R6, R43, R53 ;  /* 0x0000002b06247223 */ /* 0x000fe20000010035 */
[----:B------:R-:W-:Y:S01]  /*6070*/  FFMA.FTZ R35, R44, R6, R35 ;  /* 0x000000062c237223 */ /* 0x000fe20000010023 */
[----:B------:R-:W-:Y:S01]  /*6080*/  FFMA.FTZ R53, R6, R42, R55 ;  /* 0x0000002a06357223 */ /* 0x000fe20000010037 */
[----:B0-----:R-:W-:Y:S01]  /*6090*/  HADD2.F32 R38, -RZ, R38.H0_H0 ;  /* 0x20000026ff267230 */ /* 0x001fe20000004100 */
[----:B------:R-:W0:Y:S01]  /*60a0*/  LDS.64 R6, [UR5+0x38] ;  /* 0x00003805ff067984 */ /* 0x000e220008000a00 */
[----:B------:R-:W-:Y:S01]  /*60b0*/  FFMA.FTZ R35, R40, R61, R35 ;  /* 0x0000003d28237223 */ /* 0x000fe20000010023 */
[C---:B------:R-:W-:Y:S01]  /*60c0*/  FFMA.FTZ R36, R61.reuse, R39, R36 ;  /* 0x000000273d247223 */ /* 0x040fe20000010024 */
[----:B------:R-:W2:Y:S01]  /*60d0*/  I2F.F16 R51, R51 ;  /* 0x0000003300337306 */ /* 0x000ea20000200c00 */
[----:B------:R-:W-:Y:S01]  /*60e0*/  FFMA.FTZ R34, R61, R37, R34 ;  /* 0x000000253d227223 */ /* 0x000fe20000010022 */
[----:B------:R-:W-:Y:S01]  /*60f0*/  LEA.HI R32, R8, 0xffffff80, RZ, 0x8 ;  /* 0xffffff8008207811 */ /* 0x000fe200078f40ff */
[----:B------:R-:W-:Y:S01]  /*6100*/  FFMA.FTZ R35, R48, R5, R35 ;  /* 0x0000000530237223 */ /* 0x000fe20000010023 */
[----:B------:R-:W-:Y:S01]  /*6110*/  LEA.HI R15, R9, 0xffffff80, RZ, 0x8 ;  /* 0xffffff80090f7811 */ /* 0x000fe200078f40ff */
[C---:B------:R-:W-:Y:S01]  /*6120*/  FFMA.FTZ R36, R5.reuse, R47, R36 ;  /* 0x0000002f05247223 */ /* 0x040fe20000010024 */
[----:B------:R-:W-:Y:S01]  /*6130*/  LEA.HI R14, R10, 0xffffff80, RZ, 0x8 ;  /* 0xffffff800a0e7811 */ /* 0x000fe200078f40ff */
[----:B------:R-:W-:Y:S01]  /*6140*/  FFMA.FTZ R34, R5, R45, R34 ;  /* 0x0000002d05227223 */ /* 0x000fe20000010022 */
[----:B------:R3:W4:Y:S01]  /*6150*/  I2F.F16 R55, R33 ;  /* 0x0000002100377306 */ /* 0x0007220000200c00 */
[----:B------:R-:W-:Y:S01]  /*6160*/  SHF.R.U32.HI R8, RZ, 0x10, R8 ;  /* 0x00000010ff087819 */ /* 0x000fe20000011608 */
[----:B-1----:R-:W-:Y:S01]  /*6170*/  HADD2.F32 R52, -RZ, R52.H0_H0 ;  /* 0x20000034ff347230 */ /* 0x002fe20000004100 */
[----:B------:R-:W-:-:S02]  /*6180*/  LOP3.LUT R54, R54, 0xff, RZ, 0xc0, !PT ;  /* 0x000000ff36367812 */ /* 0x000fc400078ec0ff */
[----:B------:R-:W-:Y:S02]  /*6190*/  LOP3.LUT R57, R57, 0xff, RZ, 0xc0, !PT ;  /* 0x000000ff39397812 */ /* 0x000fe400078ec0ff */
[----:B------:R-:W-:Y:S01]  /*61a0*/  SHF.R.U32.HI R9, RZ, 0x10, R9 ;  /* 0x00000010ff097819 */ /* 0x000fe20000011609 */
[----:B--2---:R-:W-:Y:S02]  /*61b0*/  HADD2.F32 R51, -RZ, R51.H0_H0 ;  /* 0x20000033ff337230 */ /* 0x004fe40000004100 */
[----:B---3--:R-:W-:Y:S01]  /*61c0*/  FFMA.FTZ R33, R61, R38, R53 ;  /* 0x000000263d217223 */ /* 0x008fe20000010035 */
[----:B------:R-:W-:Y:S01]  /*61d0*/  SHF.R.U32.HI R10, RZ, 0x10, R10 ;  /* 0x00000010ff0a7819 */ /* 0x000fe2000001160a */
[----:B------:R-:W1:Y:S01]  /*61e0*/  I2F.F16 R56, R56 ;  /* 0x0000003800387306 */ /* 0x000e620000200c00 */
[----:B------:R-:W-:Y:S01]  /*61f0*/  LOP3.LUT R8, R8, 0xff, RZ, 0xc0, !PT ;  /* 0x000000ff08087812 */ /* 0x000fe200078ec0ff */
[----:B------:R-:W-:Y:S01]  /*6200*/  FFMA.FTZ R33, R5, R46, R33 ;  /* 0x0000002e05217223 */ /* 0x000fe20000010021 */
[----:B------:R-:W-:Y:S01]  /*6210*/  SHF.R.U32.HI R5, RZ, 0x10, R11 ;  /* 0x00000010ff057819 */ /* 0x000fe2000001160b */
[----:B----4-:R-:W-:Y:S01]  /*6220*/  HADD2.F32 R55, -RZ, R55.H0_H0 ;  /* 0x20000037ff377230 */ /* 0x010fe20000004100 */
[----:B------:R-:W-:-:S02]  /*6230*/  IADD3 R54, R54, -0x80, RZ ;  /* 0xffffff8036367810 */ /* 0x000fc40007ffe0ff */
[----:B------:R-:W-:Y:S01]  /*6240*/  IADD3 R53, R57, -0x80, RZ ;  /* 0xffffff8039357810 */ /* 0x000fe20007ffe0ff */
[----:B------:R-:W-:Y:S01]  /*6250*/  I2F.F16 R32, R32 ;  /* 0x0000002000207306 */ /* 0x000fe20000200c00 */
[----:B------:R-:W-:Y:S02]  /*6260*/  LOP3.LUT R9, R9, 0xff, RZ, 0xc0, !PT ;  /* 0x000000ff09097812 */ /* 0x000fe400078ec0ff */
[----:B------:R-:W-:Y:S02]  /*6270*/  LOP3.LUT R10, R10, 0xff, RZ, 0xc0, !PT ;  /* 0x000000ff0a0a7812 */ /* 0x000fe400078ec0ff */
[----:B------:R-:W-:Y:S02]  /*6280*/  LOP3.LUT R5, R5, 0xff, RZ, 0xc0, !PT ;  /* 0x000000ff05057812 */ /* 0x000fe400078ec0ff */
[----:B------:R-:W-:Y:S01]  /*6290*/  IADD3 R8, R8, -0x80, RZ ;  /* 0xffffff8008087810 */ /* 0x000fe20007ffe0ff */
[----:B------:R-:W2:Y:S01]  /*62a0*/  I2F.F16 R54, R54 ;  /* 0x0000003600367306 */ /* 0x000ea20000200c00 */
[----:B------:R-:W-:Y:S01]  /*62b0*/  IADD3 R9, R9, -0x80, RZ ;  /* 0xffffff8009097810 */ /* 0x000fe20007ffe0ff */
[--C-:B0-----:R-:W-:Y:S01]  /*62c0*/  HADD2.F32 R11, -RZ, R6.reuse.H0_H0 ;  /* 0x20000006ff0b7230 */ /* 0x101fe20000004100 */
[----:B------:R-:W-:Y:S01]  /*62d0*/  IADD3 R10, R10, -0x80, RZ ;  /* 0xffffff800a0a7810 */ /* 0x000fe20007ffe0ff */
[----:B------:R-:W-:Y:S01]  /*62e0*/  HADD2.F32 R6, -RZ, R6.H1_H1 ;  /* 0x30000006ff067230 */ /* 0x000fe20000004100 */
[----:B------:R-:W-:Y:S01]  /*62f0*/  IADD3 R61, R5, -0x80, RZ ;  /* 0xffffff80053d7810 */ /* 0x000fe20007ffe0ff */
[----:B-1----:R-:W-:-:S02]  /*6300*/  HADD2.F32 R56, -RZ, R56.H0_H0 ;  /* 0x20000038ff387230 */ /* 0x002fc40000004100 */
[----:B------:R-:W-:Y:S01]  /*6310*/  FFMA.FTZ R35, R52, R11, R35 ;  /* 0x0000000b34237223 */ /* 0x000fe20000010023 */
[----:B------:R-:W0:Y:S01]  /*6320*/  I2F.F16 R53, R53 ;  /* 0x0000003500357306 */ /* 0x000e220000200c00 */
[C---:B------:R-:W-:Y:S01]  /*6330*/  FFMA.FTZ R5, R11.reuse, R51, R36 ;  /* 0x000000330b057223 */ /* 0x040fe20000010024 */
[C---:B------:R-:W-:Y:S01]  /*6340*/  FFMA.FTZ R57, R11.reuse, R50, R33 ;  /* 0x000000320b397223 */ /* 0x040fe20000010021 */
[----:B------:R-:W-:Y:S01]  /*6350*/  FFMA.FTZ R62, R11, R49, R34 ;  /* 0x000000310b3e7223 */ /* 0x000fe20000010022 */
[--C-:B------:R-:W-:Y:S02]  /*6360*/  HADD2.F32 R33, -RZ, R7.reuse.H0_H0 ;  /* 0x20000007ff217230 */ /* 0x100fe40000004100 */
[----:B------:R-:W-:Y:S01]  /*6370*/  FFMA.FTZ R35, R56, R6, R35 ;  /* 0x0000000638237223 */ /* 0x000fe20000010023 */
[----:B------:R-:W-:Y:S01]  /*6380*/  FFMA.FTZ R36, R6, R55, R5 ;  /* 0x0000003706247223 */ /* 0x000fe20000010005 */
[----:B--2---:R-:W-:Y:S01]  /*6390*/  HADD2.F32 R54, -RZ, R54.H0_H0 ;  /* 0x20000036ff367230 */ /* 0x004fe20000004100 */
[----:B------:R-:W1:Y:S01]  /*63a0*/  I2F.F16 R8, R8 ;  /* 0x0000000800087306 */ /* 0x000e620000200c00 */
[----:B------:R-:W-:-:S02]  /*63b0*/  HADD2.F32 R34, -RZ, R7.H1_H1 ;  /* 0x30000007ff227230 */ /* 0x000fc40000004100 */
[----:B------:R-:W-:Y:S02]  /*63c0*/  HADD2.F32 R5, -RZ, R32.H0_H0 ;  /* 0x20000020ff057230 */ /* 0x000fe40000004100 */
[C---:B------:R-:W-:Y:S01]  /*63d0*/  FFMA.FTZ R57, R6.reuse, R54, R57 ;  /* 0x0000003606397223 */ /* 0x040fe20000010039 */
[----:B0-----:R-:W-:Y:S02]  /*63e0*/  HADD2.F32 R53, -RZ, R53.H0_H0 ;  /* 0x20000035ff357230 */ /* 0x001fe40000004100 */
[----:B------:R-:W0:Y:S03]  /*63f0*/  I2F.F16 R9, R9 ;  /* 0x0000000900097306 */ /* 0x000e260000200c00 */
[----:B------:R-:W-:Y:S01]  /*6400*/  FFMA.FTZ R62, R6, R53, R62 ;  /* 0x00000035063e7223 */ /* 0x000fe2000001003e */
[----:B-1----:R-:W-:-:S04]  /*6410*/  HADD2.F32 R8, -RZ, R8.H0_H0 ;  /* 0x20000008ff087230 */ /* 0x002fc80000004100 */
[----:B------:R-:W1:Y:S01]  /*6420*/  I2F.F16 R10, R10 ;  /* 0x0000000a000a7306 */ /* 0x000e620000200c00 */
[----:B0-----:R-:W-:-:S07]  /*6430*/  HADD2.F32 R9, -RZ, R9.H0_H0 ;  /* 0x20000009ff097230 */ /* 0x001fce0000004100 */
[----:B------:R-:W0:Y:S01]  /*6440*/  I2F.F16 R11, R61 ;  /* 0x0000003d000b7306 */ /* 0x000e220000200c00 */
[----:B-1----:R-:W-:-:S07]  /*6450*/  HADD2.F32 R10, -RZ, R10.H0_H0 ;  /* 0x2000000aff0a7230 */ /* 0x002fce0000004100 */
[----:B------:R-:W1:Y:S01]  /*6460*/  I2F.F16 R14, R14 ;  /* 0x0000000e000e7306 */ /* 0x000e620000200c00 */
[----:B------:R-:W-:Y:S01]  /*6470*/  FFMA.FTZ R32, R33, R10, R57 ;  /* 0x0000000a21207223 */ /* 0x000fe20000010039 */
[----:B------:R-:W-:Y:S02]  /*6480*/  HADD2.F32 R57, -RZ, R12.H1_H1 ;  /* 0x3000000cff397230 */ /* 0x000fe40000004100 */
[----:B0-----:R-:W-:-:S04]  /*6490*/  HADD2.F32 R11, -RZ, R11.H0_H0 ;  /* 0x2000000bff0b7230 */ /* 0x001fc80000004100 */
[----:B------:R-:W0:Y:S01]  /*64a0*/  I2F.F16 R15, R15 ;  /* 0x0000000f000f7306 */ /* 0x000e220000200c00 */
[C---:B------:R-:W-:Y:S01]  /*64b0*/  FFMA.FTZ R62, R33.reuse, R11, R62 ;  /* 0x0000000b213e7223 */ /* 0x040fe2000001003e */
[----:B-1----:R-:W-:Y:S02]  /*64c0*/  HADD2.F32 R7, -RZ, R14.H0_H0 ;  /* 0x2000000eff077230 */ /* 0x002fe40000004100 */
[----:B------:R-:W-:Y:S01]  /*64d0*/  FFMA.FTZ R14, R8, R33, R35 ;  /* 0x00000021080e7223 */ /* 0x000fe20000010023 */
[----:B------:R-:W-:Y:S01]  /*64e0*/  FFMA.FTZ R35, R33, R9, R36 ;  /* 0x0000000921237223 */ /* 0x000fe20000010024 */
[C---:B------:R-:W-:Y:S01]  /*64f0*/  FFMA.FTZ R62, R34.reuse, R29, R62 ;  /* 0x0000001d223e7223 */ /* 0x040fe2000001003e */
[----:B------:R-:W-:Y:S02]  /*6500*/  HADD2.F32 R36, -RZ, R12.H0_H0 ;  /* 0x2000000cff247230 */ /* 0x000fe40000004100 */
[----:B------:R-:W-:Y:S01]  /*6510*/  FFMA.FTZ R33, R34, R7, R32 ;  /* 0x0000000722217223 */ /* 0x000fe20000010020 */
[----:B------:R-:W-:Y:S01]  /*6520*/  FMUL.FTZ R62, R62, R57 ;  /* 0x000000393e3e7220 */ /* 0x000fe20000410000 */
[----:B0-----:R-:W-:-:S02]  /*6530*/  HADD2.F32 R6, -RZ, R15.H0_H0 ;  /* 0x2000000fff067230 */ /* 0x001fc40000004100 */
[----:B------:R-:W-:Y:S01]  /*6540*/  FFMA.FTZ R15, R5, R34, R14 ;  /* 0x00000022050f7223 */ /* 0x000fe2000001000e */
[----:B------:R-:W-:Y:S01]  /*6550*/  FMUL.FTZ R33, R33, R36 ;  /* 0x0000002421217220 */ /* 0x000fe20000410000 */
[----:B------:R-:W-:Y:S01]  /*6560*/  F2FP.F16.F32.PACK_AB R62, RZ, R62 ;  /* 0x0000003eff3e723e */ /* 0x000fe200000000ff */
[----:B------:R-:W-:Y:S01]  /*6570*/  FFMA.FTZ R14, R34, R6, R35 ;  /* 0x00000006220e7223 */ /* 0x000fe20000010023 */
[--C-:B------:R-:W-:Y:S02]  /*6580*/  HADD2.F32 R34, -RZ, R60.reuse.H1_H1 ;  /* 0x3000003cff227230 */ /* 0x100fe40000004100 */
[----:B------:R-:W-:Y:S01]  /*6590*/  F2FP.F16.F32.PACK_AB R33, RZ, R33 ;  /* 0x00000021ff21723e */ /* 0x000fe200000000ff */
[----:B------:R-:W-:Y:S02]  /*65a0*/  HADD2.F32 R35, -RZ, R60.H0_H0 ;  /* 0x2000003cff237230 */ /* 0x000fe40000004100 */
[----:B------:R-:W-:Y:S01]  /*65b0*/  FMUL.FTZ R15, R15, R34 ;  /* 0x000000220f0f7220 */ /* 0x000fe20000410000 */
[----:B------:R-:W-:-:S02]  /*65c0*/  PRMT R33, R33, 0x5410, R62 ;  /* 0x0000541021217816 */ /* 0x000fc4000000003e */
[----:B------:R-:W-:Y:S02]  /*65d0*/  FMUL.FTZ R14, R14, R35 ;  /* 0x000000230e0e7220 */ /* 0x000fe40000410000 */
[----:B------:R-:W-:Y:S01]  /*65e0*/  F2FP.F16.F32.PACK_AB R15, RZ, R15 ;  /* 0x0000000fff0f723e */ /* 0x000fe200000000ff */
[----:B------:R-:W-:Y:S02]  /*65f0*/  HADD2 R23, R33, R23 ;  /* 0x0000001721177230 */ /* 0x000fe40000000000 */
[----:B------:R-:W-:-:S04]  /*6600*/  F2FP.F16.F32.PACK_AB R14, RZ, R14 ;  /* 0x0000000eff0e723e */ /* 0x000fc800000000ff */
[----:B------:R-:W-:-:S06]  /*6610*/  PRMT R15, R15, 0x5410, R14 ;  /* 0x000054100f0f7816 */ /* 0x000fcc000000000e */
        /* <DEDUP_REMOVED lines=168> */
.L_x_657:
[----:B------:R-:W-:Y:S01]  /*70a0*/  IADD3 R13, R13, 0x20, RZ ;  /* 0x000000200d0d7810 */ /* 0x000fe20007ffe0ff */
[----:B------:R-:W-:-:S03]  /*70b0*/  IMAD.WIDE R58, R27, 0x8, R58 ;  /* 0x000000081b3a7825 */ /* 0x000fc600078e023a */
[----:B------:R-:W-:Y:S01]  /*70c0*/  ISETP.GE.AND P0, PT, R13, UR8, PT ;  /* 0x000000080d007c0c */ /* 0x000fe2000bf06270 */
[----:B-1----:R-:W-:Y:S01]  /*70d0*/  IMAD.WIDE R30, R27, 0x8, R30 ;  /* 0x000000081b1e7825 */ /* 0x002fe200078e021e */
[----:B------:R-:W-:Y:S02]  /*70e0*/  ISETP.LT.AND P2, PT, R13, R16, PT ;  /* 0x000000100d00720c */ /* 0x000fe40003f41270 */
[----:B------:R-:W-:Y:S02]  /*70f0*/  MOV R14, R58 ;  /* 0x0000003a000e7202 */ /* 0x000fe40000000f00 */
[----:B------:R-:W-:Y:S02]  /*7100*/  MOV R15, R59 ;  /* 0x0000003b000f7202 */ /* 0x000fe40000000f00 */
[----:B------:R-:W-:Y:S02]  /*7110*/  MOV R58, R30 ;  /* 0x0000001e003a7202 */ /* 0x000fe40000000f00 */
[----:B------:R-:W-:-:S05]  /*7120*/  MOV R59, R31 ;  /* 0x0000001f003b7202 */ /* 0x000fca0000000f00 */
[----:B------:R-:W-:Y:S05]  /*7130*/  @!P0 BRA P2, `(.L_x_658) ;  /* 0xffffffa000b08947 */ /* 0x000fea000103ffff */
.L_x_653:
[----:B------:R-:W-:Y:S05]  /*7140*/  @!P1 EXIT ;  /* 0x000000000000994d */ /* 0x000fea0003800000 */
[----:B------:R-:W1:Y:S01]  /*7150*/  S2R R0, SR_CTAID.X ;  /* 0x0000000000007919 */ /* 0x000e620000002500 */
[----:B------:R-:W2:Y:S01]  /*7160*/  S2UR UR4, SR_CTAID.Y ;  /* 0x00000000000479c3 */ /* 0x000ea20000002600 */
[----:B------:R-:W1:Y:S07]  /*7170*/  S2R R3, SR_TID.X ;  /* 0x0000000000037919 */ /* 0x000e6e0000002100 */
[----:B-----5:R-:W3:Y:S01]  /*7180*/  LDC.64 R4, c[0x0][0x230] ;  /* 0x00008c00ff047b82 */ /* 0x020ee20000000a00 */
        /* <DEDUP_REMOVED lines=12> */
.L_x_662:
[----:B------:R-:W1:Y:S02]  /*7250*/  LDS R2, [R0] ;  /* 0x0000000000027984 */ /* 0x000e640000000800 */
[----:B-1----:R-:W-:-:S10]  /*7260*/  HFMA2.MMA R3, R2, 1, 1, R24 ;  /* 0x3c003c0002037835 */ /* 0x002fd40000000018 */
[----:B------:R-:W1:Y:S02]  /*7270*/  ATOMS.CAST.SPIN R3, [R0], R2, R3 ;  /* 0x000000020003738d */ /* 0x000e640001800003 */
[----:B-1----:R-:W-:-:S13]  /*7280*/  ISETP.EQ.U32.AND P0, PT, R3, 0x1, PT ;  /* 0x000000010300780c */ /* 0x002fda0003f02070 */
[----:B------:R-:W-:Y:S05]  /*7290*/  @!P0 BRA `(.L_x_662) ;  /* 0xfffffffc00ec8947 */ /* 0x000fea000383ffff */
[----:B------:R-:W-:Y:S05]  /*72a0*/  BRA `(.L_x_660) ;  /* 0x00000000000c7947 */ /* 0x000fea0003800000 */
.L_x_661:
[----:B------:R-:W2:Y:S02]  /*72b0*/  LD.E R0, desc[UR6][R4.64] ;  /* 0x0000000604007980 */ /* 0x000ea4000c101900 */
[----:B--2---:R-:W-:-:S05]  /*72c0*/  IADD3 R3, R24, R0, RZ ;  /* 0x0000000018037210 */ /* 0x004fca0007ffe0ff */
[----:B------:R1:W-:Y:S02]  /*72d0*/  ST.E desc[UR6][R4.64], R3 ;  /* 0x0000000304007985 */ /* 0x0003e4000c101906 */
.L_x_660:
[----:B------:R-:W-:Y:S05]  /*72e0*/  BSYNC B0 ;  /* 0x0000000000007941 */ /* 0x000fea0003800000 */
.L_x_659:
[----:B------:R2:W-:Y:S01]  /*72f0*/  ATOM.E.ADD.F16x2.RN.STRONG.GPU P0, RZ, desc[UR6][R4.64+0x4], R23 ;  /* 0x0000041704ff79a2 */ /* 0x0005e2000810e1c6 */
[----:B------:R-:W-:Y:S04]  /*7300*/  BSSY B0, `(.L_x_663) ;  /* 0x000000f000007945 */ /* 0x000fe80003800000 */
[----:B--2---:R-:W-:Y:S05]  /*7310*/  @P0 BRA `(.L_x_664) ;  /* 0x0000000000340947 */ /* 0x004fea0003800000 */
[----:B------:R-:W2:Y:S02]  /*7320*/  QSPC.E.S P0, RZ, [R4+0x4] ;  /* 0x0000040004ff73aa */ /* 0x000ea40000000500 */
[----:B--2---:R-:W-:Y:S05]  /*7330*/  @!P0 BRA `(.L_x_665) ;  /* 0x0000000000208947 */ /* 0x004fea0003800000 */
[----:B------:R-:W-:-:S04]  /*7340*/  MOV R2, R4 ;  /* 0x0000000400027202 */ /* 0x000fc80000000f00 */
[----:B------:R-:W-:-:S07]  /*7350*/  MOV R0, R2 ;  /* 0x0000000200007202 */ /* 0x000fce0000000f00 */
.L_x_666:
[----:B------:R-:W1:Y:S02]  /*7360*/  LDS R2, [R0+0x4] ;  /* 0x0000040000027984 */ /* 0x000e640000000800 */
[----:B-1----:R-:W-:-:S06]  /*7370*/  HADD2 R3, R2, R23 ;  /* 0x0000001702037230 */ /* 0x002fcc0000000000 */
[----:B------:R-:W1:Y:S02]  /*7380*/  ATOMS.CAST.SPIN R3, [R0+0x4], R2, R3 ;  /* 0x000004020003738d */ /* 0x000e640001800003 */
[----:B-1----:R-:W-:-:S13]  /*7390*/  ISETP.EQ.U32.AND P0, PT, R3, 0x1, PT ;  /* 0x000000010300780c */ /* 0x002fda0003f02070 */
[----:B------:R-:W-:Y:S05]  /*73a0*/  @!P0 BRA `(.L_x_666) ;  /* 0xfffffffc00ec8947 */ /* 0x000fea000383ffff */
[----:B------:R-:W-:Y:S05]  /*73b0*/  BRA `(.L_x_664) ;  /* 0x00000000000c7947 */ /* 0x000fea0003800000 */
.L_x_665:
[----:B------:R-:W1:Y:S02]  /*73c0*/  LD.E R0, desc[UR6][R4.64+0x4] ;  /* 0x0000040604007980 */ /* 0x000e64000c101900 */
[----:B-1----:R-:W-:-:S05]  /*73d0*/  IADD3 R3, R23, R0, RZ ;  /* 0x0000000017037210 */ /* 0x002fca0007ffe0ff */
[----:B------:R2:W-:Y:S02]  /*73e0*/  ST.E desc[UR6][R4.64+0x4], R3 ;  /* 0x0000040304007985 */ /* 0x0005e4000c101906 */
.L_x_664:
[----:B------:R-:W-:Y:S05]  /*73f0*/  BSYNC B0 ;  /* 0x0000000000007941 */ /* 0x000fea0003800000 */
.L_x_663:
        /* <DEDUP_REMOVED lines=10> */
.L_x_670:
[----:B------:R-:W1:Y:S02]  /*74a0*/  LDS R2, [R0] ;  /* 0x0000000000027984 */ /* 0x000e640000000800 */
[----:B-1----:R-:W-:-:S10]  /*74b0*/  HFMA2.MMA R3, R2, 1, 1, R22 ;  /* 0x3c003c0002037835 */ /* 0x002fd40000000016 */
[----:B------:R-:W1:Y:S02]  /*74c0*/  ATOMS.CAST.SPIN R3, [R0], R2, R3 ;  /* 0x000000020003738d */ /* 0x000e640001800003 */
[----:B-1----:R-:W-:-:S13]  /*74d0*/  ISETP.EQ.U32.AND P0, PT, R3, 0x1, PT ;  /* 0x000000010300780c */ /* 0x002fda0003f02070 */
[----:B------:R-:W-:Y:S05]  /*74e0*/  @!P0 BRA `(.L_x_670) ;  /* 0xfffffffc00ec8947 */ /* 0x000fea000383ffff */
[----:B------:R-:W-:Y:S05]  /*74f0*/  BRA `(.L_x_668) ;  /* 0x00000000000c7947 */ /* 0x000fea0003800000 */
.L_x_669:
[----:B------:R-:W2:Y:S02]  /*7500*/  LD.E R0, desc[UR6][R4.64] ;  /* 0x0000000604007980 */ /* 0x000ea4000c101900 */
[----:B--2---:R-:W-:-:S05]  /*7510*/  IADD3 R3, R22, R0, RZ ;  /* 0x0000000016037210 */ /* 0x004fca0007ffe0ff */
[----:B------:R1:W-:Y:S02]  /*7520*/  ST.E desc[UR6][R4.64], R3 ;  /* 0x0000000304007985 */ /* 0x0003e4000c101906 */
.L_x_668:
[----:B------:R-:W-:Y:S05]  /*7530*/  BSYNC B0 ;  /* 0x0000000000007941 */ /* 0x000fea0003800000 */
.L_x_667:
[----:B------:R2:W-:Y:S01]  /*7540*/  ATOM.E.ADD.F16x2.RN.STRONG.GPU P0, RZ, desc[UR6][R4.64+0x4], R21 ;  /* 0x0000041504ff79a2 */ /* 0x0005e2000810e1c6 */
[----:B------:R-:W-:Y:S04]  /*7550*/  BSSY B0, `(.L_x_671) ;  /* 0x000000f000007945 */ /* 0x000fe80003800000 */
[----:B--2---:R-:W-:Y:S05]  /*7560*/  @P0 BRA `(.L_x_672) ;  /* 0x0000000000340947 */ /* 0x004fea0003800000 */
[----:B------:R-:W2:Y:S02]  /*7570*/  QSPC.E.S P0, RZ, [R4+0x4] ;  /* 0x0000040004ff73aa */ /* 0x000ea40000000500 */
[----:B--2---:R-:W-:Y:S05]  /*7580*/  @!P0 BRA `(.L_x_673) ;  /* 0x0000000000208947 */ /* 0x004fea0003800000 */
[----:B------:R-:W-:-:S04]  /*7590*/  MOV R2, R4 ;  /* 0x0000000400027202 */ /* 0x000fc80000000f00 */
[----:B------:R-:W-:-:S07]  /*75a0*/  MOV R0, R2 ;  /* 0x0000000200007202 */ /* 0x000fce0000000f00 */
.L_x_674:
[----:B------:R-:W1:Y:S02]  /*75b0*/  LDS R2, [R0+0x4] ;  /* 0x0000040000027984 */ /* 0x000e640000000800 */
[----:B-1----:R-:W-:-:S06]  /*75c0*/  HADD2 R3, R2, R21 ;  /* 0x0000001502037230 */ /* 0x002fcc0000000000 */
[----:B------:R-:W1:Y:S02]  /*75d0*/  ATOMS.CAST.SPIN R3, [R0+0x4], R2, R3 ;  /* 0x000004020003738d */ /* 0x000e640001800003 */
[----:B-1----:R-:W-:-:S13]  /*75e0*/  ISETP.EQ.U32.AND P0, PT, R3, 0x1, PT ;  /* 0x000000010300780c */ /* 0x002fda0003f02070 */
[----:B------:R-:W-:Y:S05]  /*75f0*/  @!P0 BRA `(.L_x_674) ;  /* 0xfffffffc00ec8947 */ /* 0x000fea000383ffff */
[----:B------:R-:W-:Y:S05]  /*7600*/  BRA `(.L_x_672) ;  /* 0x00000000000c7947 */ /* 0x000fea0003800000 */
.L_x_673:
[----:B------:R-:W1:Y:S02]  /*7610*/  LD.E R0, desc[UR6][R4.64+0x4] ;  /* 0x0000040604007980 */ /* 0x000e64000c101900 */
[----:B-1----:R-:W-:-:S05]  /*7620*/  IADD3 R3, R21, R0, RZ ;  /* 0x0000000015037210 */ /* 0x002fca0007ffe0ff */
[----:B------:R2:W-:Y:S02]  /*7630*/  ST.E desc[UR6][R4.64+0x4], R3 ;  /* 0x0000040304007985 */ /* 0x0005e4000c101906 */
.L_x_672:
[----:B------:R-:W-:Y:S05]  /*7640*/  BSYNC B0 ;  /* 0x0000000000007941 */ /* 0x000fea0003800000 */
.L_x_671:
        /* <DEDUP_REMOVED lines=10> */
.L_x_678:
[----:B------:R-:W1:Y:S02]  /*76f0*/  LDS R2, [R0] ;  /* 0x0000000000027984 */ /* 0x000e640000000800 */
[----:B-1----:R-:W-:-:S10]  /*7700*/  HFMA2.MMA R3, R2, 1, 1, R20 ;  /* 0x3c003c0002037835 */ /* 0x002fd40000000014 */
[----:B------:R-:W1:Y:S02]  /*7710*/  ATOMS.CAST.SPIN R3, [R0], R2, R3 ;  /* 0x000000020003738d */ /* 0x000e640001800003 */
[----:B-1----:R-:W-:-:S13]  /*7720*/  ISETP.EQ.U32.AND P0, PT, R3, 0x1, PT ;  /* 0x000000010300780c */ /* 0x002fda0003f02070 */
[----:B------:R-:W-:Y:S05]  /*7730*/  @!P0 BRA `(.L_x_678) ;  /* 0xfffffffc00ec8947 */ /* 0x000fea000383ffff */
[----:B------:R-:W-:Y:S05]  /*7740*/  BRA `(.L_x_676) ;  /* 0x00000000000c7947 */ /* 0x000fea0003800000 */
.L_x_677:
[----:B------:R-:W2:Y:S02]  /*7750*/  LD.E R0, desc[UR6][R4.64] ;  /* 0x0000000604007980 */ /* 0x000ea4000c101900 */
[----:B--2---:R-:W-:-:S05]  /*7760*/  IADD3 R3, R20, R0, RZ ;  /* 0x0000000014037210 */ /* 0x004fca0007ffe0ff */
[----:B------:R1:W-:Y:S02]  /*7770*/  ST.E desc[UR6][R4.64], R3 ;  /* 0x0000000304007985 */ /* 0x0003e4000c101906 */
.L_x_676:
[----:B------:R-:W-:Y:S05]  /*7780*/  BSYNC B0 ;  /* 0x0000000000007941 */ /* 0x000fea0003800000 */
.L_x_675:
[----:B------:R2:W-:Y:S01]  /*7790*/  ATOM.E.ADD.F16x2.RN.STRONG.GPU P0, RZ, desc[UR6][R4.64+0x4], R19 ;  /* 0x0000041304ff79a2 */ /* 0x0005e2000810e1c6 */
[----:B------:R-:W-:Y:S04]  /*77a0*/  BSSY B0, `(.L_x_679) ;  /* 0x000000f000007945 */ /* 0x000fe80003800000 */
[----:B--2---:R-:W-:Y:S05]  /*77b0*/  @P0 BRA `(.L_x_680) ;  /* 0x0000000000340947 */ /* 0x004fea0003800000 */
[----:B------:R-:W2:Y:S02]  /*77c0*/  QSPC.E.S P0, RZ, [R4+0x4] ;  /* 0x0000040004ff73aa */ /* 0x000ea40000000500 */
[----:B--2---:R-:W-:Y:S05]  /*77d0*/  @!P0 BRA `(.L_x_681) ;  /* 0x0000000000208947 */ /* 0x004fea0003800000 */
[----:B------:R-:W-:-:S04]  /*77e0*/  MOV R2, R4 ;  /* 0x0000000400027202 */ /* 0x000fc80000000f00 */
[----:B------:R-:W-:-:S07]  /*77f0*/  MOV R0, R2 ;  /* 0x0000000200007202 */ /* 0x000fce0000000f00 */
.L_x_682:
[----:B------:R-:W1:Y:S02]  /*7800*/  LDS R2, [R0+0x4] ;  /* 0x0000040000027984 */ /* 0x000e640000000800 */
[----:B-1----:R-:W-:-:S06]  /*7810*/  HADD2 R3, R2, R19 ;  /* 0x0000001302037230 */ /* 0x002fcc0000000000 */
[----:B------:R-:W1:Y:S02]  /*7820*/  ATOMS.CAST.SPIN R3, [R0+0x4], R2, R3 ;  /* 0x000004020003738d */ /* 0x000e640001800003 */
[----:B-1----:R-:W-:-:S13]  /*7830*/  ISETP.EQ.U32.AND P0, PT, R3, 0x1, PT ;  /* 0x000000010300780c */ /* 0x002fda0003f02070 */
[----:B------:R-:W-:Y:S05]  /*7840*/  @!P0 BRA `(.L_x_682) ;  /* 0xfffffffc00ec8947 */ /* 0x000fea000383ffff */
[----:B------:R-:W-:Y:S05]  /*7850*/  BRA `(.L_x_680) ;  /* 0x00000000000c7947 */ /* 0x000fea0003800000 */
.L_x_681:
[----:B------:R-:W1:Y:S02]  /*7860*/  LD.E R0, desc[UR6][R4.64+0x4] ;  /* 0x0000040604007980 */ /* 0x000e64000c101900 */
[----:B-1----:R-:W-:-:S05]  /*7870*/  IADD3 R3, R19, R0, RZ ;  /* 0x0000000013037210 */ /* 0x002fca0007ffe0ff */
[----:B------:R2:W-:Y:S02]  /*7880*/  ST.E desc[UR6][R4.64+0x4], R3 ;  /* 0x0000040304007985 */ /* 0x0005e4000c101906 */
.L_x_680:
[----:B------:R-:W-:Y:S05]  /*7890*/  BSYNC B0 ;  /* 0x0000000000007941 */ /* 0x000fea0003800000 */
.L_x_679:
        /* <DEDUP_REMOVED lines=10> */
.L_x_686:
[----:B------:R-:W1:Y:S02]  /*7940*/  LDS R2, [R0] ;  /* 0x0000000000027984 */ /* 0x000e640000000800 */
[----:B-1----:R-:W-:-:S10]  /*7950*/  HFMA2.MMA R3, R2, 1, 1, R25 ;  /* 0x3c003c0002037835 */ /* 0x002fd40000000019 */
[----:B------:R-:W1:Y:S02]  /*7960*/  ATOMS.CAST.SPIN R3, [R0], R2, R3 ;  /* 0x000000020003738d */ /* 0x000e640001800003 */
[----:B-1----:R-:W-:-:S13]  /*7970*/  ISETP.EQ.U32.AND P0, PT, R3, 0x1, PT ;  /* 0x000000010300780c */ /* 0x002fda0003f02070 */
[----:B------:R-:W-:Y:S05]  /*7980*/  @!P0 BRA `(.L_x_686) ;  /* 0xfffffffc00ec8947 */ /* 0x000fea000383ffff */
[----:B------:R-:W-:Y:S05]  /*7990*/  BRA `(.L_x_684) ;  /* 0x00000000000c7947 */ /* 0x000fea0003800000 */
.L_x_685:
[----:B------:R-:W2:Y:S02]  /*79a0*/  LD.E R0, desc[UR6][R4.64] ;  /* 0x0000000604007980 */ /* 0x000ea4000c101900 */
[----:B--2---:R-:W-:-:S05]  /*79b0*/  IADD3 R3, R25, R0, RZ ;  /* 0x0000000019037210 */ /* 0x004fca0007ffe0ff */
[----:B------:R1:W-:Y:S02]  /*79c0*/  ST.E desc[UR6][R4.64], R3 ;  /* 0x0000000304007985 */ /* 0x0003e4000c101906 */
.L_x_684:
[----:B------:R-:W-:Y:S05]  /*79d0*/  BSYNC B0 ;  /* 0x0000000000007941 */ /* 0x000fea0003800000 */
.L_x_683:
[----:B------:R2:W-:Y:S02]  /*79e0*/  ATOM.E.ADD.F16x2.RN.STRONG.GPU P0, RZ, desc[UR6][R4.64+0x4], R18 ;  /* 0x0000041204ff79a2 */ /* 0x0005e4000810e1c6 */
[----:B--2---:R-:W-:Y:S05]  /*79f0*/  @P0 EXIT ;  /* 0x000000000000094d */ /* 0x004fea0003800000 */
[----:B------:R-:W2:Y:S02]  /*7a00*/  QSPC.E.S P0, RZ, [R4+0x4] ;  /* 0x0000040004ff73aa */ /* 0x000ea40000000500 */
[----:B--2---:R-:W-:Y:S05]  /*7a10*/  @!P0 BRA `(.L_x_687) ;  /* 0x0000000000208947 */ /* 0x004fea0003800000 */
[----:B------:R-:W-:-:S04]  /*7a20*/  MOV R2, R4 ;  /* 0x0000000400027202 */ /* 0x000fc80000000f00 */
[----:B------:R-:W-:-:S07]  /*7a30*/  MOV R0, R2 ;  /* 0x0000000200007202 */ /* 0x000fce0000000f00 */
.L_x_688:
[----:B------:R-:W1:Y:S02]  /*7a40*/  LDS R2, [R0+0x4] ;  /* 0x0000040000027984 */ /* 0x000e640000000800 */
[----:B-1----:R-:W-:-:S06]  /*7a50*/  HADD2 R3, R2, R18 ;  /* 0x0000001202037230 */ /* 0x002fcc0000000000 */
[----:B------:R-:W1:Y:S02]  /*7a60*/  ATOMS.CAST.SPIN R3, [R0+0x4], R2, R3 ;  /* 0x000004020003738d */ /* 0x000e640001800003 */
[----:B-1----:R-:W-:-:S13]  /*7a70*/  ISETP.EQ.U32.AND P0, PT, R3, 0x1, PT ;  /* 0x000000010300780c */ /* 0x002fda0003f02070 */
[----:B------:R-:W-:Y:S05]  /*7a80*/  @!P0 BRA `(.L_x_688) ;  /* 0xfffffffc00ec8947 */ /* 0x000fea000383ffff */
[----:B------:R-:W-:Y:S05]  /*7a90*/  EXIT ;  /* 0x000000000000794d */ /* 0x000fea0003800000 */
.L_x_687:
[----:B------:R-:W1:Y:S02]  /*7aa0*/  LD.E R0, desc[UR6][R4.64+0x4] ;  /* 0x0000040604007980 */ /* 0x000e64000c101900 */
[----:B-1----:R-:W-:-:S05]  /*7ab0*/  IADD3 R3, R18, R0, RZ ;  /* 0x0000000012037210 */ /* 0x002fca0007ffe0ff */
[----:B------:R-:W-:Y:S01]  /*7ac0*/  ST.E desc[UR6][R4.64+0x4], R3 ;  /* 0x0000040304007985 */ /* 0x000fe2000c101906 */
[----:B------:R-:W-:Y:S05]  /*7ad0*/  EXIT ;  /* 0x000000000000794d */ /* 0x000fea0003800000 */
.L_x_689:
        /* <DEDUP_REMOVED lines=10> */
.L_x_4165:


//--------------------- .text._Z23gemm_half_q_half_kernelILi4ELi190ELb0ELb0ELi32EEvPK6__halfPKjS4_S2_PS0_iiiiPKtS7_iiiiiibS2_i --------------------------
	.section	.text._Z23gemm_half_q_half_kernelILi4ELi190ELb0ELb0ELi32EEvPK6__halfPKjS4_S2_PS0_iiiiPKtS7_iiiiiibS2_i,"ax",@progbits
	.align	128
        .global         _Z23gemm_half_q_half_kernelILi4ELi190ELb0ELb0ELi32EEvPK6__halfPKjS4_S2_PS0_iiiiPKtS7_iiiiiibS2_i
        .type           _Z23gemm_half_q_half_kernelILi4ELi190ELb0ELb0ELi32EEvPK6__halfPKjS4_S2_PS0_iiiiPKtS7_iiiiiibS2_i,@function
        .size           _Z23gemm_half_q_half_kernelILi4ELi190ELb0ELb0ELi32EEvPK6__halfPKjS4_S2_PS0_iiiiPKtS7_iiiiiibS2_i,(.L_x_4166 - _Z23gemm_half_q_half_kernelILi4ELi190ELb0ELb0ELi32EEvPK6__halfPKjS4_S2_PS0_iiiiPKtS7_iiiiiibS2_i)
        .other          _Z23gemm_half_q_half_kernelILi4ELi190ELb0ELb0ELi32EEvPK6__halfPKjS4_S2_PS0_iiiiPKtS7_iiiiiibS2_i,@"STO_CUDA_ENTRY STV_DEFAULT"
_Z23gemm_half_q_half_kernelILi4ELi190ELb0ELb0ELi32EEvPK6__halfPKjS4_S2_PS0_iiiiPKtS7_iiiiiibS2_i:
.text._Z23gemm_half_q_half_kernelILi4ELi190ELb0ELb0ELi32EEvPK6__halfPKjS4_S2_PS0_iiiiPKtS7_iiiiiibS2_i:
[----:B------:R-:W-:Y:S01]  /*0000*/  LDC R1, c[0x0][0x28] ;  /* 0x00000a00ff017b82 */ /* 0x000fe20000000800 */
[----:B------:R-:W0:Y:S07]  /*0010*/  S2R R3, SR_CTAID.Y ;  /* 0x0000000000037919 */ /* 0x000e2e0000002600 */
[----:B------:R-:W0:Y:S01]  /*0020*/  LDC R4, c[0x0][0x238] ;  /* 0x00008e00ff047b82 */ /* 0x000e220000000800 */
[----:B------:R-:W-:Y:S01]  /*0030*/  ULDC.64 UR6, c[0x0][0x208] ;  /* 0x0000820000067ab9 */ /* 0x000fe20000000a00 */
[----:B------:R-:W-:Y:S01]  /*0040*/  BSSY B0, `(.L_x_690) ;  /* 0x00000c0000007945 */ /* 0x000fe20003800000 */
[----:B------:R-:W1:Y:S01]  /*0050*/  S2R R2, SR_CTAID.Z ;  /* 0x0000000000027919 */ /* 0x000e620000002700 */
[----:B------:R-:W2:Y:S04]  /*0060*/  S2R R5, SR_TID.X ;  /* 0x0000000000057919 */ /* 0x000ea80000002100 */
[----:B------:R-:W3:Y:S01]  /*0070*/  LDC R23, c[0x0][0x240] ;  /* 0x00009000ff177b82 */ /* 0x000ee20000000800 */
[----:B------:R-:W4:Y:S01]  /*0080*/  S2R R0, SR_CTAID.X ;  /* 0x0000000000007919 */ /* 0x000f220000002500 */
[----:B0-----:R-:W-:Y:S01]  /*0090*/  IMAD R4, R3, -0x4, R4 ;  /* 0xfffffffc03047824 */ /* 0x001fe200078e0204 */
[----:B-1----:R-:W-:-:S04]  /*00a0*/  SHF.L.U32 R64, R2, 0x5, RZ ;  /* 0x0000000502407819 */ /* 0x002fc800000006ff */
[----:B------:R-:W-:Y:S02]  /*00b0*/  ISETP.GE.AND P1, PT, R4, 0x1, PT ;  /* 0x000000010400780c */ /* 0x000fe40003f26270 */
[CC--:B--2---:R-:W-:Y:S02]  /*00c0*/  IADD3 R14, R64.reuse, R5.reuse, RZ ;  /* 0x00000005400e7210 */ /* 0x0c4fe40007ffe0ff */
        /* <DEDUP_REMOVED lines=24> */
.L_x_694:
        /* <DEDUP_REMOVED lines=37> */
.L_x_693:
        /* <DEDUP_REMOVED lines=24> */
.L_x_695:
        /* <DEDUP_REMOVED lines=14> */
.L_x_692:
        /* <DEDUP_REMOVED lines=10> */
.L_x_697:
        /* <DEDUP_REMOVED lines=37> */
.L_x_696:
        /* <DEDUP_REMOVED lines=24> */
.L_x_698:
        /* <DEDUP_REMOVED lines=13> */
.L_x_691:
[----:B------:R-:W-:Y:S05]  /*0c40*/  BSYNC B0 ;  /* 0x0000000000007941 */ /* 0x000fea0003800000 */
.L_x_690:
        /* <DEDUP_REMOVED lines=17> */
.L_x_701:
        /* <DEDUP_REMOVED lines=19> */
.L_x_700:
        /* <DEDUP_REMOVED lines=14> */
.L_x_702:
[----:B------:R-:W-:-:S13]  /*0f70*/  ISETP.LT.OR P0, PT, R14, R62, P0 ;  /* 0x0000003e0e00720c */ /* 0x000fda0000701670 */
[----:B-1----:R-:W1:Y:S01]  /*0f80*/  @P0 LDC.64 R4, c[0x0][0x230] ;  /* 0x00008c00ff040b82 */ /* 0x002e620000000a00 */
[----:B------:R-:W-:-:S05]  /*0f90*/  @P0 LEA R3, R3, R14, 0x2 ;  /* 0x0000000e03030211 */ /* 0x000fca00078e10ff */
[----:B------:R-:W-:-:S04]  /*0fa0*/  @P0 IMAD R3, R3, R61, R0 ;  /* 0x0000003d03030224 */ /* 0x000fc800078e0200 */
[----:B-1----:R-:W-:-:S05]  /*0fb0*/  @P0 IMAD.WIDE R4, R3, 0x2, R4 ;  /* 0x0000000203040825 */ /* 0x002fca00078e0204 */
[----:B------:R1:W-:Y:S02]  /*0fc0*/  @P0 STG.E.64 desc[UR6][R4.64], RZ ;  /* 0x000000ff04000986 */ /* 0x0003e4000c101b06 */
.L_x_699:
[----:B------:R-:W2:Y:S08]  /*0fd0*/  LDC R21, c[0x0][0x25c] ;  /* 0x00009700ff157b82 */ /* 0x000eb00000000800 */
[----:B------:R-:W-:Y:S01]  /*0fe0*/  BAR.SYNC.DEFER_BLOCKING 0x0 ;  /* 0x0000000000007b1d */ /* 0x000fe20000010000 */
[----:B------:R-:W-:-:S07]  /*0ff0*/  ISETP.GE.AND P0, PT, R64, R63, PT ;  /* 0x0000003f4000720c */ /* 0x000fce0003f06270 */
[----:B------:R-:W3:Y:S06]  /*1000*/  LDC R23, c[0x0][0x264] ;  /* 0x00009900ff177b82 */ /* 0x000eec0000000800 */
[----:B------:R-:W-:Y:S05]  /*1010*/  @P0 BRA `(.L_x_703) ;  /* 0x0000000000d40947 */ /* 0x000fea0003800000 */
[----:B0-----:R-:W0:Y:S01]  /*1020*/  LDC.64 R8, c[0x0][0x248] ;  /* 0x00009200ff087b82 */ /* 0x001e220000000a00 */
[----:B------:R-:W-:-:S07]  /*1030*/  SHF.L.U32 R3, R2, 0x6, RZ ;  /* 0x0000000602037819 */ /* 0x000fce00000006ff */
[----:B------:R-:W4:Y:S08]  /*1040*/  LDC.64 R10, c[0x0][0x220] ;  /* 0x00008800ff0a7b82 */ /* 0x000f300000000a00 */
[----:B------:R-:W2:Y:S01]  /*1050*/  LDC.64 R12, c[0x0][0x228] ;  /* 0x00008a00ff0c7b82 */ /* 0x000ea20000000a00 */
[----:B0-----:R-:W-:-:S05]  /*1060*/  IMAD.WIDE R2, R3, 0x2, R8 ;  /* 0x0000000203027825 */ /* 0x001fca00078e0208 */
[----:B-----5:R0:W5:Y:S01]  /*1070*/  LDG.E.U16.CONSTANT R14, desc[UR6][R2.64] ;  /* 0x00000006020e7981 */ /* 0x020162000c1e9500 */
[----:B-1----:R-:W-:Y:S01]  /*1080*/  SHF.R.S32.HI R5, RZ, 0x1f, R0 ;  /* 0x0000001fff057819 */ /* 0x002fe20000011400 */
[----:B------:R-:W-:Y:S01]  /*1090*/  UMOV UR4, URZ ;  /* 0x0000003f00047c82 */ /* 0x000fe20008000000 */
[----:B------:R-:W-:Y:S02]  /*10a0*/  SHF.L.U32 R4, R0, 0x2, RZ ;  /* 0x0000000200047819 */ /* 0x000fe400000006ff */
[----:B------:R-:W-:Y:S02]  /*10b0*/  LEA.HI R5, R5, R0, RZ, 0x3 ;  /* 0x0000000005057211 */ /* 0x000fe400078f18ff */
[----:B------:R-:W-:Y:S02]  /*10c0*/  MOV R18, R64 ;  /* 0x0000004000127202 */ /* 0x000fe40000000f00 */
[----:B------:R-:W-:Y:S02]  /*10d0*/  LOP3.LUT R15, R4, 0x10, RZ, 0xc0, !PT ;  /* 0x00000010040f7812 */ /* 0x000fe400078ec0ff */
[----:B0-2-4-:R-:W-:-:S07]  /*10e0*/  SHF.R.S32.HI R16, RZ, 0x3, R5 ;  /* 0x00000003ff107819 */ /* 0x015fce0000011405 */
.L_x_704:
[----:B-----5:R-:W-:-:S05]  /*10f0*/  IADD3 R4, R14, UR4, RZ ;  /* 0x000000040e047c10 */ /* 0x020fca000fffe0ff */
[----:B------:R-:W-:-:S05]  /*1100*/  IMAD R2, R4, R61, RZ ;  /* 0x0000003d04027224 */ /* 0x000fca00078e02ff */
[----:B------:R-:W-:-:S04]  /*1110*/  SHF.R.S32.HI R3, RZ, 0x1f, R2 ;  /* 0x0000001fff037819 */ /* 0x000fc80000011402 */
[----:B------:R-:W-:-:S04]  /*1120*/  LEA.HI R3, R3, R2, RZ, 0x3 ;  /* 0x0000000203037211 */ /* 0x000fc800078f18ff */
[----:B------:R-:W-:-:S05]  /*1130*/  LEA.HI.SX32 R3, R3, R16, 0x1d ;  /* 0x0000001003037211 */ /* 0x000fca00078feaff */
[----:B------:R-:W-:-:S06]  /*1140*/  IMAD.WIDE R2, R3, 0x4, R10 ;  /* 0x0000000403027825 */ /* 0x000fcc00078e020a */
[----:B------:R-:W2:Y:S01]  /*1150*/  LDG.E.CONSTANT R2, desc[UR6][R2.64] ;  /* 0x0000000602027981 */ /* 0x000ea2000c1e9900 */
[----:B------:R-:W-:-:S05]  /*1160*/  LEA R7, R18, 0x1, 0x1 ;  /* 0x0000000112077811 */ /* 0x000fca00078e08ff */
[----:B------:R-:W-:-:S06]  /*1170*/  IMAD.WIDE R6, R7, 0x2, R8 ;  /* 0x0000000207067825 */ /* 0x000fcc00078e0208 */
[----:B------:R-:W4:Y:S01]  /*1180*/  LDG.E.U16.CONSTANT R7, desc[UR6][R6.64] ;  /* 0x0000000606077981 */ /* 0x000f22000c1e9500 */
[----:B------:R-:W-:-:S06]  /*1190*/  IMAD.WIDE R4, R4, 0x2, R12 ;  /* 0x0000000204047825 */ /* 0x000fcc00078e020c */
[----:B------:R-:W3:Y:S01]  /*11a0*/  LDG.E.U16.CONSTANT R4, desc[UR6][R4.64] ;  /* 0x0000000604047981 */ /* 0x000ee2000c1e9500 */
[----:B------:R-:W-:Y:S01]  /*11b0*/  UIADD3 UR4, UR4, 0x1, URZ ;  /* 0x0000000104047890 */ /* 0x000fe2000fffe03f */
        /* <DEDUP_REMOVED lines=16> */
[----:B------:R-:W-:Y:S01]  /*12c0*/  IMAD R17, R17, R17, RZ ;  /* 0x0000001111117224 */ /* 0x000fe200078e02ff */
[----:B------:R-:W3:Y:S01]  /*12d0*/  I2F.F16 R19, R19 ;  /* 0x0000001300137306 */ /* 0x000ee20000200c00 */
[----:B------:R-:W-:-:S07]  /*12e0*/  ISETP.GE.AND P2, PT, R18, R63, PT ;  /* 0x0000003f1200720c */ /* 0x000fce0003f46270 */
[----:B------:R-:W0:Y:S01]  /*12f0*/  I2F.F16 R59, R20 ;  /* 0x00000014003b7306 */ /* 0x000e220000200c00 */
[----:B---3--:R-:W-:-:S07]  /*1300*/  HMUL2 R60, R19.H0_H0, R4.H0_H0 ;  /* 0x20000004133c7232 */ /* 0x008fce0000000800 */
[----:B------:R-:W1:Y:S01]  /*1310*/  I2F.F16 R3, R2 ;  /* 0x0000000200037306 */ /* 0x000e620000200c00 */
[----:B0-----:R-:W-:-:S07]  /*1320*/  HMUL2 R59, R59.H0_H0, R4.H0_H0 ;  /* 0x200000043b3b7232 */ /* 0x001fce0000000800 */
[----:B------:R-:W0:Y:S01]  /*1330*/  I2F.F16 R57, R17 ;  /* 0x0000001100397306 */ /* 0x000e220000200c00 */
[-C--:B-1----:R-:W-:Y:S02]  /*1340*/  HMUL2 R58, R3.H0_H0, R4.reuse.H0_H0 ;  /* 0x20000004033a7232 */ /* 0x082fe40000000800 */
[----:B0-----:R-:W-:Y:S01]  /*1350*/  HMUL2 R57, R57.H0_H0, R4.H0_H0 ;  /* 0x2000000439397232 */ /* 0x001fe20000000800 */
[----:B------:R-:W-:Y:S06]  /*1360*/  @!P2 BRA `(.L_x_704) ;  /* 0xfffffffc0060a947 */ /* 0x000fec000383ffff */
.L_x_703:
        /* <DEDUP_REMOVED lines=8> */
[----:B0-----:R-:W-:Y:S02]  /*13f0*/  LEA.HI R6, R3, R2, RZ, 0x5 ;  /* 0x0000000203067211 */ /* 0x001fe400078f28ff */
[----:B------:R-:W-:Y:S02]  /*1400*/  CS2R R2, SRZ ;  /* 0x0000000000027805 */ /* 0x000fe4000001ff00 */
[C---:B--2---:R-:W-:Y:S02]  /*1410*/  ISETP.GT.AND P3, PT, R64.reuse, R21, PT ;  /* 0x000000154000720c */ /* 0x044fe40003f64270 */
[----:B---3--:R-:W-:Y:S01]  /*1420*/  ISETP.GT.AND P5, PT, R64, R23, PT ;  /* 0x000000174000720c */ /* 0x008fe20003fa4270 */
[----:B------:R-:W-:-:S12]  /*1430*/  @!P2 BRA `(.L_x_705) ;  /* 0x00000000001ca947 */ /* 0x000fd80003800000 */
[----:B------:R-:W0:Y:S02]  /*1440*/  LDC R3, c[0x0][0x25c] ;  /* 0x00009700ff037b82 */ /* 0x000e240000000800 */
[----:B0-----:R-:W-:-:S04]  /*1450*/  VIMNMX R3, R64, R3, PT ;  /* 0x0000000340037248 */ /* 0x001fc80003fe0100 */
[----:B------:R-:W-:-:S04]  /*1460*/  IADD3 R3, R3, -UR8, RZ ;  /* 0x8000000803037c10 */ /* 0x000fc8000fffe0ff */
[----:B-1----:R-:W-:-:S04]  /*1470*/  SHF.R.S32.HI R4, RZ, 0x1f, R3 ;  /* 0x0000001fff047819 */ /* 0x002fc80000011403 */
[----:B------:R-:W-:-:S04]  /*1480*/  LEA.HI R4, R4, R3, RZ, 0x5 ;  /* 0x0000000304047211 */ /* 0x000fc800078f28ff */
[----:B------:R-:W-:-:S05]  /*1490*/  SHF.R.S32.HI R4, RZ, 0x5, R4 ;  /* 0x00000005ff047819 */ /* 0x000fca0000011404 */
[----:B------:R-:W-:-:S07]  /*14a0*/  IMAD R3, R4, 0x6, RZ ;  /* 0x0000000604037824 */ /* 0x000fce00078e02ff */
.L_x_705:
        /* <DEDUP_REMOVED lines=8> */
.L_x_706:
[----:B-1----:R-:W-:Y:S02]  /*1530*/  CS2R R4, SRZ ;  /* 0x0000000000047805 */ /* 0x002fe4000001ff00 */
[----:B------:R-:W-:Y:S01]  /*1540*/  SHF.R.S32.HI R8, RZ, 0x5, R6 ;  /* 0x00000005ff087819 */ /* 0x000fe20000011406 */
[----:B------:R-:W-:Y:S06]  /*1550*/  @!P4 BRA `(.L_x_707) ;  /* 0x00000000001cc947 */ /* 0x000fec0003800000 */
[----:B------:R-:W0:Y:S02]  /*1560*/  LDC R5, c[0x0][0x264] ;  /* 0x00009900ff057b82 */ /* 0x000e240000000800 */
[----:B0-----:R-:W-:-:S04]  /*1570*/  VIMNMX R5, R64, R5, PT ;  /* 0x0000000540057248 */ /* 0x001fc80003fe0100 */
[----:B------:R-:W-:-:S04]  /*1580*/  IADD3 R5, R5, -UR4, RZ ;  /* 0x8000000405057c10 */ /* 0x000fc8000fffe0ff */
[----:B------:R-:W-:-:S04]  /*1590*/  SHF.R.S32.HI R6, RZ, 0x1f, R5 ;  /* 0x0000001fff067819 */ /* 0x000fc80000011405 */
[----:B------:R-:W-:-:S04]  /*15a0*/  LEA.HI R6, R6, R5, RZ, 0x5 ;  /* 0x0000000506067211 */ /* 0x000fc800078f28ff */
[----:B------:R-:W-:-:S04]  /*15b0*/  SHF.R.S32.HI R6, RZ, 0x5, R6 ;  /* 0x00000005ff067819 */ /* 0x000fc80000011406 */
[----:B------:R-:W-:-:S07]  /*15c0*/  SHF.L.U32 R5, R6, 0x2, RZ ;  /* 0x0000000206057819 */ /* 0x000fce00000006ff */
.L_x_707:
        /* <DEDUP_REMOVED lines=8> */
.L_x_708:
[----:B------:R-:W-:Y:S01]  /*1650*/  HFMA2.MMA R7, -RZ, RZ, 0, 0 ;  /* 0x00000000ff077435 */ /* 0x000fe200000001ff */
[----:B------:R-:W-:Y:S10]  /*1660*/  @!P6 BRA `(.L_x_709) ;  /* 0x00000000001ce947 */ /* 0x000ff40003800000 */
[----:B------:R-:W0:Y:S02]  /*1670*/  LDC R7, c[0x0][0x26c] ;  /* 0x00009b00ff077b82 */ /* 0x000e240000000800 */
[----:B0-----:R-:W-:-:S04]  /*1680*/  VIMNMX R6, R64, R7, PT ;  /* 0x0000000740067248 */ /* 0x001fc80003fe0100 */
[----:B------:R-:W-:-:S04]  /*1690*/  IADD3 R6, R6, -UR5, RZ ;  /* 0x8000000506067c10 */ /* 0x000fc8000fffe0ff */
[----:B------:R-:W-:-:S04]  /*16a0*/  SHF.R.S32.HI R7, RZ, 0x1f, R6 ;  /* 0x0000001fff077819 */ /* 0x000fc80000011406 */
[----:B------:R-:W-:-:S04]  /*16b0*/  LEA.HI R7, R7, R6, RZ, 0x5 ;  /* 0x0000000607077211 */ /* 0x000fc800078f28ff */
[----:B------:R-:W-:-:S04]  /*16c0*/  SHF.R.S32.HI R7, RZ, 0x5, R7 ;  /* 0x00000005ff077819 */ /* 0x000fc80000011407 */
[----:B------:R-:W-:-:S07]  /*16d0*/  SHF.L.U32 R7, R7, 0x1, RZ ;  /* 0x0000000107077819 */ /* 0x000fce00000006ff */
.L_x_709:
[----:B------:R-:W-:Y:S01]  /*16e0*/  LEA R3, R8, R3, 0x3 ;  /* 0x0000000308037211 */ /* 0x000fe200078e18ff */
[----:B------:R-:W0:Y:S01]  /*16f0*/  S2UR UR5, SR_CgaCtaId ;  /* 0x00000000000579c3 */ /* 0x000e220000008800 */
[----:B------:R-:W-:Y:S01]  /*1700*/  ISETP.GE.OR P0, PT, R64, UR8, P0 ;  /* 0x0000000840007c0c */ /* 0x000fe20008706670 */
[----:B------:R-:W-:Y:S01]  /*1710*/  ULDC.64 UR10, c[0x0][0x218] ;  /* 0x00008600000a7ab9 */ /* 0x000fe20000000a00 */
[----:B------:R-:W-:Y:S01]  /*1720*/  IADD3 R2, R5, R3, R2 ;  /* 0x0000000305027210 */ /* 0x000fe20007ffe002 */
[----:B------:R-:W-:Y:S01]  /*1730*/  UMOV UR4, 0x400 ;  /* 0x0000040000047882 */ /* 0x000fe20000000000 */
[----:B------:R-:W-:Y:S02]  /*1740*/  PRMT R56, RZ, 0x5410, RZ ;  /* 0x00005410ff387816 */ /* 0x000fe400000000ff */
[----:B------:R-:W-:Y:S02]  /*1750*/  IADD3 R2, R7, R2, R4 ;  /* 0x0000000207027210 */ /* 0x000fe40007ffe004 */
[----:B------:R-:W-:-:S02]  /*1760*/  PRMT R55, RZ, 0x5410, RZ ;  /* 0x00005410ff377816 */ /* 0x000fc400000000ff */
        /* <DEDUP_REMOVED lines=13> */
[----:B------:R-:W-:Y:S01]  /*1840*/  PRMT R48, RZ, 0x5410, RZ ;  /* 0x00005410ff307816 */ /* 0x000fe200000000ff */
[----:B------:R-:W-:Y:S06]  /*1850*/  @P0 BRA `(.L_x_710) ;  /* 0x0000005800f80947 */ /* 0x000fec0003800000 */
[----:B------:R-:W-:Y:S01]  /*1860*/  IADD3 R0, P0, P2, R0, R61, R5 ;  /* 0x0000003d00007210 */ /* 0x000fe20007a1e005 */
[----:B------:R-:W-:Y:S01]  /*1870*/  HADD2.F32 R21, -RZ, R60.H0_H0 ;  /* 0x2000003cff157230 */ /* 0x000fe20000004100 */
[----:B------:R-:W-:Y:S01]  /*1880*/  SHF.R.S32.HI R61, RZ, 0x1f, R61 ;  /* 0x0000001fff3d7819 */ /* 0x000fe2000001143d */
[----:B------:R-:W-:Y:S01]  /*1890*/  HADD2.F32 R20, -RZ, R59.H0_H0 ;  /* 0x2000003bff147230 */ /* 0x000fe20000004100 */
[----:B------:R-:W-:Y:S01]  /*18a0*/  PRMT R56, RZ, 0x7610, R56 ;  /* 0x00007610ff387816 */ /* 0x000fe20000000038 */
[----:B------:R-:W-:Y:S01]  /*18b0*/  HADD2.F32 R19, -RZ, R58.H0_H0 ;  /* 0x2000003aff137230 */ /* 0x000fe20000004100 */
[----:B------:R-:W-:Y:S01]  /*18c0*/  IADD3.X R61, R2, R61, R9, P0, P2 ;  /* 0x0000003d023d7210 */ /* 0x000fe200007e4409 */
[----:B------:R-:W-:Y:S01]  /*18d0*/  HADD2.F32 R18, -RZ, R57.H0_H0 ;  /* 0x20000039ff127230 */ /* 0x000fe20000004100 */
[----:B------:R-:W-:Y:S01]  /*18e0*/  LEA R16, P0, R0, UR10, 0x2 ;  /* 0x0000000a00107c11 */ /* 0x000fe2000f8010ff */
[----:B------:R-:W-:-:S03]  /*18f0*/  ULDC UR8, c[0x0][0x258] ;  /* 0x0000960000087ab9 */ /* 0x000fc60000000800 */
[----:B------:R-:W-:-:S09]  /*1900*/  LEA.HI.X R17, R0, UR11, R61, 0x2, P0 ;  /* 0x0000000b00117c11 */ /* 0x000fd200080f143d */
.L_x_715:
[----:B------:R-:W2:Y:S04]  /*1910*/  LDG.E.128.CONSTANT R8, desc[UR6][R6.64] ;  /* 0x0000000606087981 */ /* 0x000ea8000c1e9d00 */
[----:B0----5:R-:W3:Y:S01]  /*1920*/  LDG.E.128.CONSTANT R12, desc[UR6][R16.64] ;  /* 0x00000006100c7981 */ /* 0x021ee2000c1e9d00 */
[----:B------:R-:W-:Y:S01]  /*1930*/  UMOV UR5, UR4 ;  /* 0x0000000400057c82 */ /* 0x000fe20008000000 */
[----:B------:R-:W-:Y:S01]  /*1940*/  UIADD3 UR4, UR4, 0x40, URZ ;  /* 0x0000004004047890 */ /* 0x000fe2000fffe03f */
[----:B--2---:R-:W-:Y:S02]  /*1950*/  LEA.HI R26, R8, 0xffffff80, RZ, 0x8 ;  /* 0xffffff80081a7811 */ /* 0x004fe400078f40ff */
[----:B------:R-:W-:Y:S02]  /*1960*/  LEA.HI R27, R9, 0xffffff80, RZ, 0x8 ;  /* 0xffffff80091b7811 */ /* 0x000fe400078f40ff */
[----:B------:R-:W-:-:S02]  /*1970*/  LEA.HI R28, R10, 0xffffff80, RZ, 0x8 ;  /* 0xffffff800a1c7811 */ /* 0x000fc400078f40ff */
[----:B------:R-:W-:Y:S02]  /*1980*/  LEA.HI R29, R11, 0xffffff80, RZ, 0x8 ;  /* 0xffffff800b1d7811 */ /* 0x000fe400078f40ff */
[----:B---3--:R-:W-:Y:S02]  /*1990*/  LEA.HI R23, R12, 0xffffff80, RZ, 0x8 ;  /* 0xffffff800c177811 */ /* 0x008fe400078f40ff */
[----:B------:R-:W-:Y:S02]  /*19a0*/  LEA.HI R24, R13, 0xffffff80, RZ, 0x8 ;  /* 0xffffff800d187811 */ /* 0x000fe400078f40ff */
[----:B------:R-:W-:Y:S02]  /*19b0*/  LEA.HI R25, R14, 0xffffff80, RZ, 0x8 ;  /* 0xffffff800e197811 */ /* 0x000fe400078f40ff */
[----:B------:R-:W-:Y:S01]  /*19c0*/  LEA.HI R22, R15, 0xffffff80, RZ, 0x8 ;  /* 0xffffff800f167811 */ /* 0x000fe200078f40ff */
[----:B------:R-:W-:Y:S06]  /*19d0*/  @!P1 BRA `(.L_x_711) ;  /* 0x0000001400789947 */ /* 0x000fec0003800000 */
[----:B------:R-:W-:Y:S01]  /*19e0*/  LOP3.LUT R0, R9, 0xff, RZ, 0xc0, !PT ;  /* 0x000000ff09007812 */ /* 0x000fe200078ec0ff */
[----:B------:R-:W0:Y:S01]  /*19f0*/  I2F.F16 R29, R29 ;  /* 0x0000001d001d7306 */ /* 0x000e220000200c00 */
[----:B------:R-:W-:Y:S02]  /*1a00*/  LOP3.LUT R2, R10, 0xff, RZ, 0xc0, !PT ;  /* 0x000000ff0a027812 */ /* 0x000fe400078ec0ff */
[----:B------:R-:W-:Y:S02]  /*1a10*/  IADD3 R3, R0, -0x80, RZ ;  /* 0xffffff8000037810 */ /* 0x000fe40007ffe0ff */
[----:B------:R-:W-:Y:S02]  /*1a20*/  LOP3.LUT R0, R11, 0xff, RZ, 0xc0, !PT ;  /* 0x000000ff0b007812 */ /* 0x000fe400078ec0ff */
[----:B------:R-:W-:Y:S01]  /*1a30*/  IADD3 R4, R2, -0x80, RZ ;  /* 0xffffff8002047810 */ /* 0x000fe20007ffe0ff */
[----:B------:R1:W-:Y:S01]  /*1a40*/  I2F.F16 R42, R3 ;  /* 0x00000003002a7306 */ /* 0x0003e20000200c00 */
[----:B------:R-:W-:-:S02]  /*1a50*/  IADD3 R5, R0, -0x80, RZ ;  /* 0xffffff8000057810 */ /* 0x000fc40007ffe0ff */
[----:B------:R-:W-:Y:S02]  /*1a60*/  LOP3.LUT R2, R12, 0xff, RZ, 0xc0, !PT ;  /* 0x000000ff0c027812 */ /* 0x000fe400078ec0ff */
[----:B------:R-:W-:Y:S02]  /*1a70*/  LOP3.LUT R0, R8, 0xff, RZ, 0xc0, !PT ;  /* 0x000000ff08007812 */ /* 0x000fe400078ec0ff */
[----:B------:R-:W-:Y:S01]  /*1a80*/  IADD3 R2, R2, -0x80, RZ ;  /* 0xffffff8002027810 */ /* 0x000fe20007ffe0ff */
[----:B------:R-:W-:Y:S01]  /*1a90*/  I2F.F16 R46, R4 ;  /* 0x00000004002e7306 */ /* 0x000fe20000200c00 */
[----:B------:R-:W-:Y:S01]  /*1aa0*/  IADD3 R0, R0, -0x80, RZ ;  /* 0xffffff8000007810 */ /* 0x000fe20007ffe0ff */
[----:B0-----:R-:W-:Y:S01]  /*1ab0*/  HADD2.F32 R29, -RZ, R29.H0_H0 ;  /* 0x2000001dff1d7230 */ /* 0x001fe20000004100 */
[----:B-1----:R-:W-:Y:S02]  /*1ac0*/  LOP3.LUT R3, R13, 0xff, RZ, 0xc0, !PT ;  /* 0x000000ff0d037812 */ /* 0x002fe400078ec0ff */
[----:B------:R-:W-:-:S02]  /*1ad0*/  LOP3.LUT R33, R15, 0xff, RZ, 0xc0, !PT ;  /* 0x000000ff0f217812 */ /* 0x000fc400078ec0ff */
[----:B------:R-:W-:Y:S01]  /*1ae0*/  IADD3 R3, R3, -0x80, RZ ;  /* 0xffffff8003037810 */ /* 0x000fe20007ffe0ff */
[----:B------:R0:W1:Y:S01]  /*1af0*/  I2F.F16 R30, R2 ;  /* 0x00000002001e7306 */ /* 0x0000620000200c00 */
[--C-:B------:R-:W-:Y:S02]  /*1b00*/  SHF.R.U32.HI R34, RZ, 0x8, R15.reuse ;  /* 0x00000008ff227819 */ /* 0x100fe4000001160f */
[----:B------:R-:W-:Y:S02]  /*1b10*/  SHF.R.U32.HI R37, RZ, 0x10, R14 ;  /* 0x00000010ff257819 */ /* 0x000fe4000001160e */
[----:B------:R-:W-:Y:S02]  /*1b20*/  IADD3 R33, R33, -0x80, RZ ;  /* 0xffffff8021217810 */ /* 0x000fe40007ffe0ff */
[----:B------:R-:W-:Y:S01]  /*1b30*/  SHF.R.U32.HI R39, RZ, 0x10, R15 ;  /* 0x00000010ff277819 */ /* 0x000fe2000001160f */
[----:B------:R2:W-:Y:S01]  /*1b40*/  I2F.F16 R38, R0 ;  /* 0x0000000000267306 */ /* 0x0005e20000200c00 */
[----:B0-----:R-:W-:-:S02]  /*1b50*/  SHF.R.U32.HI R2, RZ, 0x8, R9 ;  /* 0x00000008ff027819 */ /* 0x001fc40000011609 */
[----:B------:R-:W-:Y:S02]  /*1b60*/  SHF.R.U32.HI R9, RZ, 0x10, R9 ;  /* 0x00000010ff097819 */ /* 0x000fe40000011609 */
[----:B------:R-:W-:Y:S02]  /*1b70*/  LOP3.LUT R2, R2, 0xff, RZ, 0xc0, !PT ;  /* 0x000000ff02027812 */ /* 0x000fe400078ec0ff */
[----:B------:R-:W-:Y:S01]  /*1b80*/  LOP3.LUT R9, R9, 0xff, RZ, 0xc0, !PT ;  /* 0x000000ff09097812 */ /* 0x000fe200078ec0ff */
[----:B------:R0:W-:Y:S01]  /*1b90*/  I2F.F16 R49, R5 ;  /* 0x0000000500317306 */ /* 0x0001e20000200c00 */
[----:B--2---:R-:W-:Y:S01]  /*1ba0*/  SHF.R.U32.HI R0, RZ, 0x8, R8 ;  /* 0x00000008ff007819 */ /* 0x004fe20000011608 */
[----:B-1----:R-:W-:Y:S01]  /*1bb0*/  HADD2.F32 R30, -RZ, R30.H0_H0 ;  /* 0x2000001eff1e7230 */ /* 0x002fe20000004100 */
[----:B------:R-:W-:Y:S02]  /*1bc0*/  IADD3 R4, R2, -0x80, RZ ;  /* 0xffffff8002047810 */ /* 0x000fe40007ffe0ff */
[----:B------:R-:W-:-:S02]  /*1bd0*/  LOP3.LUT R0, R0, 0xff, RZ, 0xc0, !PT ;  /* 0x000000ff00007812 */ /* 0x000fc400078ec0ff */
[----:B------:R-:W-:Y:S01]  /*1be0*/  SHF.R.U32.HI R2, RZ, 0x8, R10 ;  /* 0x00000008ff027819 */ /* 0x000fe2000001160a */
[----:B------:R-:W1:Y:S01]  /*1bf0*/  I2F.F16 R31, R3 ;  /* 0x00000003001f7306 */ /* 0x000e620000200c00 */
[----:B------:R-:W-:Y:S02]  /*1c00*/  IADD3 R0, R0, -0x80, RZ ;  /* 0xffffff8000007810 */ /* 0x000fe40007ffe0ff */
[----:B0-----:R-:W-:Y:S02]  /*1c10*/  LOP3.LUT R5, R14, 0xff, RZ, 0xc0, !PT ;  /* 0x000000ff0e057812 */ /* 0x001fe400078ec0ff */
[----:B------:R-:W-:Y:S02]  /*1c20*/  IADD3 R9, R9, -0x80, RZ ;  /* 0xffffff8009097810 */ /* 0x000fe40007ffe0ff */
[----:B------:R-:W-:Y:S01]  /*1c30*/  IADD3 R5, R5, -0x80, RZ ;  /* 0xffffff8005057810 */ /* 0x000fe20007ffe0ff */
[----:B------:R0:W-:Y:S01]  /*1c40*/  I2F.F16 R41, R0 ;  /* 0x0000000000297306 */ /* 0x0001e20000200c00 */
[----:B------:R-:W-:-:S02]  /*1c50*/  SHF.R.U32.HI R8, RZ, 0x10, R8 ;  /* 0x00000010ff087819 */ /* 0x000fc40000011608 */
[----:B------:R-:W-:Y:S02]  /*1c60*/  SHF.R.U32.HI R10, RZ, 0x10, R10 ;  /* 0x00000010ff0a7819 */ /* 0x000fe4000001160a */
[----:B------:R-:W-:Y:S02]  /*1c70*/  LOP3.LUT R8, R8, 0xff, RZ, 0xc0, !PT ;  /* 0x000000ff08087812 */ /* 0x000fe400078ec0ff */
[----:B------:R-:W-:Y:S01]  /*1c80*/  LOP3.LUT R10, R10, 0xff, RZ, 0xc0, !PT ;  /* 0x000000ff0a0a7812 */ /* 0x000fe200078ec0ff */
[----:B------:R2:W3:Y:S01]  /*1c90*/  I2F.F16 R32, R5 ;  /* 0x0000000500207306 */ /* 0x0004e20000200c00 */
[----:B0-----:R-:W-:Y:S01]  /*1ca0*/  LOP3.LUT R0, R2, 0xff, RZ, 0xc0, !PT ;  /* 0x000000ff02007812 */ /* 0x001fe200078ec0ff */
[----:B-1----:R-:W-:Y:S01]  /*1cb0*/  HADD2.F32 R31, -RZ, R31.H0_H0 ;  /* 0x2000001fff1f7230 */ /* 0x002fe20000004100 */
[----:B------:R-:W0:Y:S01]  /*1cc0*/  LDS.64 R2, [UR5] ;  /* 0x00000005ff027984 */ /* 0x000e220008000a00 */
[----:B------:R-:W-:Y:S02]  /*1cd0*/  IADD3 R8, R8, -0x80, RZ ;  /* 0xffffff8008087810 */ /* 0x000fe40007ffe0ff */
[----:B------:R-:W-:-:S02]  /*1ce0*/  IADD3 R10, R10, -0x80, RZ ;  /* 0xffffff800a0a7810 */ /* 0x000fc40007ffe0ff */
[----:B------:R1:W-:Y:S01]  /*1cf0*/  I2F.F16 R65, R9 ;  /* 0x0000000900417306 */ /* 0x0003e20000200c00 */
[----:B--2---:R-:W-:Y:S02]  /*1d00*/  IADD3 R5, R0, -0x80, RZ ;  /* 0xffffff8000057810 */ /* 0x004fe40007ffe0ff */
[--C-:B------:R-:W-:Y:S02]  /*1d10*/  SHF.R.U32.HI R0, RZ, 0x8, R11.reuse ;  /* 0x00000008ff007819 */ /* 0x100fe4000001160b */
[----:B------:R-:W-:Y:S02]  /*1d20*/  SHF.R.U32.HI R11, RZ, 0x10, R11 ;  /* 0x00000010ff0b7819 */ /* 0x000fe4000001160b */
[----:B------:R-:W-:Y:S01]  /*1d30*/  LOP3.LUT R0, R0, 0xff, RZ, 0xc0, !PT ;  /* 0x000000ff00007812 */ /* 0x000fe200078ec0ff */
[----:B------:R2:W-:Y:S01]  /*1d40*/  I2F.F16 R61, R8 ;  /* 0x00000008003d7306 */ /* 0x0005e20000200c00 */
[----:B------:R-:W-:Y:S01]  /*1d50*/  LOP3.LUT R11, R11, 0xff, RZ, 0xc0, !PT ;  /* 0x000000ff0b0b7812 */ /* 0x000fe200078ec0ff */
[----:B---3--:R-:W-:Y:S01]  /*1d60*/  HADD2.F32 R32, -RZ, R32.H0_H0 ;  /* 0x20000020ff207230 */ /* 0x008fe20000004100 */
[----:B-1----:R-:W-:-:S02]  /*1d70*/  IADD3 R9, R0, -0x80, RZ ;  /* 0xffffff8000097810 */ /* 0x002fc40007ffe0ff */
[--C-:B------:R-:W-:Y:S02]  /*1d80*/  SHF.R.U32.HI R0, RZ, 0x8, R12.reuse ;  /* 0x00000008ff007819 */ /* 0x100fe4000001160c */
[----:B------:R-:W-:Y:S01]  /*1d90*/  IADD3 R11, R11, -0x80, RZ ;  /* 0xffffff800b0b7810 */ /* 0x000fe20007ffe0ff */
[----:B------:R-:W-:Y:S01]  /*1da0*/  I2F.F16 R66, R9 ;  /* 0x0000000900427306 */ /* 0x000fe20000200c00 */
[----:B------:R-:W-:Y:S02]  /*1db0*/  LOP3.LUT R0, R0, 0xff, RZ, 0xc0, !PT ;  /* 0x000000ff00007812 */ /* 0x000fe400078ec0ff */
[----:B--2---:R-:W-:Y:S02]  /*1dc0*/  SHF.R.U32.HI R8, RZ, 0x10, R13 ;  /* 0x00000010ff087819 */ /* 0x004fe4000001160d */
[----:B------:R-:W-:Y:S02]  /*1dd0*/  IADD3 R0, R0, -0x80, RZ ;  /* 0xffffff8000007810 */ /* 0x000fe40007ffe0ff */
[----:B------:R-:W-:Y:S01]  /*1de0*/  SHF.R.U32.HI R12, RZ, 0x10, R12 ;  /* 0x00000010ff0c7819 */ /* 0x000fe2000001160c */
[----:B------:R1:W-:Y:S01]  /*1df0*/  I2F.F16 R45, R4 ;  /* 0x00000004002d7306 */ /* 0x0003e20000200c00 */
[----:B------:R-:W-:-:S02]  /*1e00*/  LOP3.LUT R39, R39, 0xff, RZ, 0xc0, !PT ;  /* 0x000000ff27277812 */ /* 0x000fc400078ec0ff */
[----:B------:R-:W-:Y:S02]  /*1e10*/  LOP3.LUT R12, R12, 0xff, RZ, 0xc0, !PT ;  /* 0x000000ff0c0c7812 */ /* 0x000fe400078ec0ff */
[----:B------:R-:W-:Y:S02]  /*1e20*/  LOP3.LUT R37, R37, 0xff, RZ, 0xc0, !PT ;  /* 0x000000ff25257812 */ /* 0x000fe400078ec0ff */
[----:B------:R-:W-:Y:S01]  /*1e30*/  IADD3 R12, R12, -0x80, RZ ;  /* 0xffffff800c0c7810 */ /* 0x000fe20007ffe0ff */
[----:B------:R2:W3:Y:S01]  /*1e40*/  I2F.F16 R35, R0 ;  /* 0x0000000000237306 */ /* 0x0004e20000200c00 */
[----:B-1----:R-:W-:Y:S01]  /*1e50*/  SHF.R.U32.HI R4, RZ, 0x8, R13 ;  /* 0x00000008ff047819 */ /* 0x002fe2000001160d */
[----:B0-----:R-:W-:Y:S01]  /*1e60*/  HADD2.F32 R36, -RZ, R2.H1_H1 ;  /* 0x30000002ff247230 */ /* 0x001fe20000004100 */
[----:B------:R-:W-:Y:S01]  /*1e70*/  IADD3 R39, R39, -0x80, RZ ;  /* 0xffffff8027277810 */ /* 0x000fe20007ffe0ff */
[--C-:B------:R-:W-:Y:S01]  /*1e80*/  HADD2.F32 R43, -RZ, R3.reuse.H0_H0 ;  /* 0x20000003ff2b7230 */ /* 0x100fe20000004100 */
[----:B------:R-:W-:Y:S01]  /*1e90*/  LOP3.LUT R4, R4, 0xff, RZ, 0xc0, !PT ;  /* 0x000000ff04047812 */ /* 0x000fe200078ec0ff */
[----:B------:R-:W-:-:S02]  /*1ea0*/  HADD2.F32 R44, -RZ, R3.H1_H1 ;  /* 0x30000003ff2c7230 */ /* 0x000fc40000004100 */
[----:B------:R0:W-:Y:S01]  /*1eb0*/  I2F.F16 R47, R5 ;  /* 0x00000005002f7306 */ /* 0x0001e20000200c00 */
[----:B--2---:R-:W-:Y:S01]  /*1ec0*/  LOP3.LUT R0, R8, 0xff, RZ, 0xc0, !PT ;  /* 0x000000ff08007812 */ /* 0x004fe200078ec0ff */
[----:B------:R-:W-:Y:S01]  /*1ed0*/  HADD2.F32 R3, -RZ, R38.H0_H0 ;  /* 0x20000026ff037230 */ /* 0x000fe20000004100 */
[----:B------:R-:W1:Y:S01]  /*1ee0*/  LDS.64 R8, [UR5+0x8] ;  /* 0x00000805ff087984 */ /* 0x000e620008000a00 */
[----:B------:R-:W-:Y:S01]  /*1ef0*/  IADD3 R13, R4, -0x80, RZ ;  /* 0xffffff80040d7810 */ /* 0x000fe20007ffe0ff */
[----:B------:R-:W-:Y:S01]  /*1f00*/  HADD2.F32 R4, -RZ, R46.H0_H0 ;  /* 0x2000002eff047230 */ /* 0x000fe20000004100 */
[----:B------:R-:W-:Y:S01]  /*1f10*/  IADD3 R37, R37, -0x80, RZ ;  /* 0xffffff8025257810 */ /* 0x000fe20007ffe0ff */
[----:B---3--:R-:W-:Y:S01]  /*1f20*/  HADD2.F32 R35, -RZ, R35.H0_H0 ;  /* 0x20000023ff237230 */ /* 0x008fe20000004100 */
[----:B------:R2:W-:Y:S01]  /*1f30*/  I2F.F16 R67, R13 ;  /* 0x0000000d00437306 */ /* 0x0005e20000200c00 */
[----:B0-----:R-:W-:Y:S01]  /*1f40*/  HADD2.F32 R5, -RZ, R2.H0_H0 ;  /* 0x20000002ff057230 */ /* 0x001fe20000004100 */
[----:B------:R-:W-:Y:S01]  /*1f50*/  ISETP.GE.AND P0, PT, R62, 0x2, PT ;  /* 0x000000023e00780c */ /* 0x000fe20003f06270 */
[----:B------:R-:W-:-:S05]  /*1f60*/  HADD2.F32 R2, -RZ, R49.H0_H0 ;  /* 0x20000031ff027230 */ /* 0x000fca0000004100 */
[----:B------:R0:W3:Y:S01]  /*1f70*/  I2F.F16 R70, R11 ;  /* 0x0000000b00467306 */ /* 0x0000e20000200c00 */
[----:B--2---:R-:W-:Y:S02]  /*1f80*/  HADD2.F32 R13, -RZ, R66.H0_H0 ;  /* 0x20000042ff0d7230 */ /* 0x004fe40000004100 */
[----:B------:R-:W-:-:S04]  /*1f90*/  FFMA.FTZ R38, R5, R2, RZ ;  /* 0x0000000205267223 */ /* 0x000fc800000100ff */
[----:B------:R-:W-:Y:S01]  /*1fa0*/  FFMA.FTZ R49, R36, R13, R38 ;  /* 0x0000000d24317223 */ /* 0x000fe20000010026 */
[----:B------:R-:W-:Y:S01]  /*1fb0*/  LOP3.LUT R38, R34, 0xff, RZ, 0xc0, !PT ;  /* 0x000000ff22267812 */ /* 0x000fe200078ec0ff */
[----:B------:R2:W-:Y:S01]  /*1fc0*/  I2F.F16 R68, R10 ;  /* 0x0000000a00447306 */ /* 0x0005e20000200c00 */
[----:B0-----:R-:W-:Y:S02]  /*1fd0*/  HADD2.F32 R11, -RZ, R45.H0_H0 ;  /* 0x2000002dff0b7230 */ /* 0x001fe40000004100 */
[----:B------:R-:W-:Y:S01]  /*1fe0*/  IADD3 R38, R38, -0x80, RZ ;  /* 0xffffff8026267810 */ /* 0x000fe20007ffe0ff */
[----:B---3--:R-:W-:-:S04]  /*1ff0*/  HADD2.F32 R34, -RZ, R70.H0_H0 ;  /* 0x20000046ff227230 */ /* 0x008fc80000004100 */
[----:B------:R-:W0:Y:S01]  /*2000*/  I2F.F16 R26, R26 ;  /* 0x0000001a001a7306 */ /* 0x000e220000200c00 */
[----:B--2---:R-:W-:Y:S02]  /*2010*/  SHF.R.U32.HI R10, RZ, 0x8, R14 ;  /* 0x00000008ff0a7819 */ /* 0x004fe4000001160e */
[----:B------:R-:W-:Y:S01]  /*2020*/  IADD3 R14, R0, -0x80, RZ ;  /* 0xffffff80000e7810 */ /* 0x000fe20007ffe0ff */
[----:B------:R-:W-:Y:S01]  /*2030*/  HADD2.F32 R0, -RZ, R42.H0_H0 ;  /* 0x2000002aff007230 */ /* 0x000fe20000004100 */
[----:B------:R-:W-:Y:S01]  /*2040*/  LOP3.LUT R15, R10, 0xff, RZ, 0xc0, !PT ;  /* 0x000000ff0a0f7812 */ /* 0x000fe200078ec0ff */
[----:B------:R-:W-:Y:S02]  /*2050*/  HADD2.F32 R10, -RZ, R41.H0_H0 ;  /* 0x20000029ff0a7230 */ /* 0x000fe40000004100 */
[----:B------:R-:W-:Y:S01]  /*2060*/  FFMA.FTZ R41, R3, R5, RZ ;  /* 0x0000000503297223 */ /* 0x000fe200000100ff */
[----:B------:R-:W2:Y:S01]  /*2070*/  I2F.F16 R27, R27 ;  /* 0x0000001b001b7306 */ /* 0x000ea20000200c00 */
[----:B------:R-:W-:-:S02]  /*2080*/  FFMA.FTZ R45, R5, R0, RZ ;  /* 0x00000000052d7223 */ /* 0x000fc400000100ff */
[----:B------:R-:W-:Y:S02]  /*2090*/  FFMA.FTZ R42, R10, R36, R41 ;  /* 0x000000240a2a7223 */ /* 0x000fe40000010029 */
[----:B------:R-:W-:Y:S01]  /*20a0*/  FFMA.FTZ R46, R36, R11, R45 ;  /* 0x0000000b242e7223 */ /* 0x000fe2000001002d */
[----:B0-----:R-:W-:Y:S02]  /*20b0*/  HADD2.F32 R26, -RZ, R26.H0_H0 ;  /* 0x2000001aff1a7230 */ /* 0x001fe40000004100 */
[----:B------:R-:W0:Y:S01]  /*20c0*/  I2F.F16 R28, R28 ;  /* 0x0000001c001c7306 */ /* 0x000e220000200c00 */
[----:B--2---:R-:W-:-:S07]  /*20d0*/  HADD2.F32 R27, -RZ, R27.H0_H0 ;  /* 0x2000001bff1b7230 */ /* 0x004fce0000004100 */
[----:B------:R2:W3:Y:S01]  /*20e0*/  I2F.F16 R40, R12 ;  /* 0x0000000c00287306 */ /* 0x0004e20000200c00 */
[----:B0-----:R-:W-:-:S07]  /*20f0*/  HADD2.F32 R28, -RZ, R28.H0_H0 ;  /* 0x2000001cff1c7230 */ /* 0x001fce0000004100 */
[----:B------:R-:W0:Y:S01]  /*2100*/  I2F.F16 R33, R33 ;  /* 0x0000002100217306 */ /* 0x000e220000200c00 */
[----:B--2---:R-:W-:Y:S02]  /*2110*/  HADD2.F32 R12, -RZ, R47.H0_H0 ;  /* 0x2000002fff0c7230 */ /* 0x004fe40000004100 */
[----:B------:R-:W-:Y:S01]  /*2120*/  FFMA.FTZ R47, R5, R4, RZ ;  /* 0x00000004052f7223 */ /* 0x000fe200000100ff */
[----:B------:R-:W-:-:S03]  /*2130*/  HADD2.F32 R5, -RZ, R61.H0_H0 ;  /* 0x2000003dff057230 */ /* 0x000fc60000004100 */
[----:B------:R-:W-:Y:S01]  /*2140*/  FFMA.FTZ R66, R36, R12, R47 ;  /* 0x0000000c24427223 */ /* 0x000fe2000001002f */
[----:B------:R-:W-:Y:S01]  /*2150*/  IADD3 R36, R15, -0x80, RZ ;  /* 0xffffff800f247810 */ /* 0x000fe20007ffe0ff */
[----:B------:R-:W2:Y:S01]  /*2160*/  I2F.F16 R38, R38 ;  /* 0x0000002600267306 */ /* 0x000ea20000200c00 */
[----:B------:R-:W-:Y:S01]  /*2170*/  FFMA.FTZ R41, R5, R43, R42 ;  /* 0x0000002b05297223 */ /* 0x000fe2000001002a */
[----:B------:R-:W-:Y:S02]  /*2180*/  HADD2.F32 R15, -RZ, R68.H0_H0 ;  /* 0x20000044ff0f7230 */ /* 0x000fe40000004100 */
[C---:B------:R-:W-:Y:S01]  /*2190*/  FFMA.FTZ R42, R43.reuse, R34, R49 ;  /* 0x000000222b2a7223 */ /* 0x040fe20000010031 */
[----:B---3--:R-:W-:Y:S02]  /*21a0*/  HADD2.F32 R40, -RZ, R40.H0_H0 ;  /* 0x20000028ff287230 */ /* 0x008fe40000004100 */
[----:B------:R-:W-:Y:S01]  /*21b0*/  FFMA.FTZ R41, R26, R44, R41 ;  /* 0x0000002c1a297223 */ /* 0x000fe20000010029 */
[----:B------:R-:W-:Y:S01]  /*21c0*/  FFMA.FTZ R68, R44, R29, R42 ;  /* 0x0000001d2c447223 */ /* 0x000fe2000001002a */
[----:B------:R3:W-:Y:S01]  /*21d0*/  I2F.F16 R69, R14 ;  /* 0x0000000e00457306 */ /* 0x0007e20000200c00 */
[----:B------:R-:W-:Y:S01]  /*21e0*/  FFMA.FTZ R47, R43, R15, R66 ;  /* 0x0000000f2b2f7223 */ /* 0x000fe20000010042 */
[----:B-1----:R-:W-:-:S02]  /*21f0*/  HADD2.F32 R42, -RZ, R8.H0_H0 ;  /* 0x20000008ff2a7230 */ /* 0x002fc40000004100 */
[----:B0-----:R-:W-:Y:S02]  /*2200*/  HADD2.F32 R33, -RZ, R33.H0_H0 ;  /* 0x20000021ff217230 */ /* 0x001fe40000004100 */
[----:B------:R-:W-:Y:S01]  /*2210*/  FFMA.FTZ R47, R44, R28, R47 ;  /* 0x0000001c2c2f7223 */ /* 0x000fe2000001002f */
[----:B------:R-:W-:Y:S01]  /*2220*/  HADD2.F32 R8, -RZ, R8.H1_H1 ;  /* 0x30000008ff087230 */ /* 0x000fe20000004100 */
[----:B------:R0:W1:Y:S01]  /*2230*/  I2F.F16 R61, R36 ;  /* 0x00000024003d7306 */ /* 0x0000620000200c00 */
[----:B---3--:R-:W-:Y:S02]  /*2240*/  HADD2.F32 R14, -RZ, R65.H0_H0 ;  /* 0x20000041ff0e7230 */ /* 0x008fe40000004100 */
[----:B------:R-:W-:Y:S01]  /*2250*/  FFMA.FTZ R66, R42, R32, R47 ;  /* 0x000000202a427223 */ /* 0x000fe2000001002f */
[----:B--2---:R-:W-:Y:S02]  /*2260*/  HADD2.F32 R38, -RZ, R38.H0_H0 ;  /* 0x20000026ff267230 */ /* 0x004fe40000004100 */
[----:B------:R-:W-:Y:S01]  /*2270*/  FFMA.FTZ R45, R43, R14, R46 ;  /* 0x0000000e2b2d7223 */ /* 0x000fe2000001002e */
[----:B------:R-:W-:Y:S01]  /*2280*/  HADD2.F32 R46, -RZ, R9.H0_H0 ;  /* 0x20000009ff2e7230 */ /* 0x000fe20000004100 */
[----:B------:R1:W2:Y:S01]  /*2290*/  I2F.F16 R49, R37 ;  /* 0x0000002500317306 */ /* 0x0002a20000200c00 */
[----:B0-----:R-:W-:-:S02]  /*22a0*/  HADD2.F32 R36, -RZ, R67.H0_H0 ;  /* 0x20000043ff247230 */ /* 0x001fc40000004100 */
[----:B------:R-:W-:Y:S01]  /*22b0*/  FFMA.FTZ R45, R44, R27, R45 ;  /* 0x0000001b2c2d7223 */ /* 0x000fe2000001002d */
[----:B------:R-:W-:Y:S01]  /*22c0*/  FFMA.FTZ R44, R30, R42, R41 ;  /* 0x0000002a1e2c7223 */ /* 0x000fe20000010029 */
[C---:B------:R-:W-:Y:S01]  /*22d0*/  FFMA.FTZ R41, R42.reuse, R33, R68 ;  /* 0x000000212a297223 */ /* 0x040fe20000010044 */
[----:B------:R-:W-:Y:S02]  /*22e0*/  HADD2.F32 R43, -RZ, R9.H1_H1 ;  /* 0x30000009ff2b7230 */ /* 0x000fe40000004100 */
[----:B------:R-:W-:Y:S01]  /*22f0*/  FFMA.FTZ R45, R42, R31, R45 ;  /* 0x0000001f2a2d7223 */ /* 0x000fe2000001002d */
[----:B------:R-:W-:Y:S01]  /*2300*/  FFMA.FTZ R9, R35, R8, R44 ;  /* 0x0000000823097223 */ /* 0x000fe2000001002c */
[----:B------:R-:W0:Y:S01]  /*2310*/  I2F.F16 R39, R39 ;  /* 0x0000002700277306 */ /* 0x000e220000200c00 */
[----:B-1----:R-:W-:Y:S02]  /*2320*/  HADD2.F32 R37, -RZ, R61.H0_H0 ;  /* 0x2000003dff257230 */ /* 0x002fe40000004100 */
[----:B------:R-:W-:Y:S01]  /*2330*/  FFMA.FTZ R68, R8, R38, R41 ;  /* 0x0000002608447223 */ /* 0x000fe20000010029 */
[----:B------:R-:W-:-:S02]  /*2340*/  HADD2.F32 R41, -RZ, R69.H0_H0 ;  /* 0x20000045ff297230 */ /* 0x000fc40000004100 */
[C---:B------:R-:W-:Y:S01]  /*2350*/  FFMA.FTZ R45, R8.reuse, R36, R45 ;  /* 0x00000024082d7223 */ /* 0x040fe2000001002d */
[----:B------:R-:W-:Y:S01]  /*2360*/  FFMA.FTZ R47, R8, R37, R66 ;  /* 0x00000025082f7223 */ /* 0x000fe20000010042 */
[----:B--2---:R-:W-:Y:S01]  /*2370*/  HADD2.F32 R42, -RZ, R49.H0_H0 ;  /* 0x20000031ff2a7230 */ /* 0x004fe20000004100 */
[----:B------:R-:W1:Y:S01]  /*2380*/  I2F.F16 R23, R23 ;  /* 0x0000001700177306 */ /* 0x000e620000200c00 */
[----:B------:R-:W-:Y:S01]  /*2390*/  FFMA.FTZ R8, R40, R46, R9 ;  /* 0x0000002e28087223 */ /* 0x000fe20000010009 */
[C---:B------:R-:W-:Y:S02]  /*23a0*/  FFMA.FTZ R44, R46.reuse, R41, R45 ;  /* 0x000000292e2c7223 */ /* 0x040fe4000001002d */
        /* <DEDUP_REMOVED lines=37> */
[----:B------:R-:W-:-:S02]  /*2600*/  FFMA.FTZ R68, R2, R43, RZ ;  /* 0x0000002b02447223 */ /* 0x000fc400000100ff */
        /* <DEDUP_REMOVED lines=155> */
.L_x_711:
        /* <DEDUP_REMOVED lines=27> */
[--C-:B------:R-:W-:Y:S02]  /*3170*/  SHF.R.U32.HI R28, RZ, 0x8, R6.reuse ;  /* 0x00000008ff1c7819 */ /* 0x100fe40000011606 */
[----:B------:R-:W-:Y:S02]  /*3180*/  LOP3.LUT R0, R0, 0xff, RZ, 0xc0, !PT ;  /* 0x000000ff00007812 */ /* 0x000fe400078ec0ff */
[----:B------:R-:W-:Y:S01]  /*3190*/  LEA.HI R24, R5, 0xffffff80, RZ, 0x8 ;  /* 0xffffff8005187811 */ /* 0x000fe200078f40ff */
[----:B------:R1:W-:Y:S01]  /*31a0*/  I2F.F16 R49, R4 ;  /* 0x0000000400317306 */ /* 0x0003e20000200c00 */
[----:B---3--:R-:W3:Y:S01]  /*31b0*/  LDS.64 R2, [UR5+0x10] ;  /* 0x00001005ff027984 */ /* 0x008ee20008000a00 */
[----:B------:R-:W-:Y:S02]  /*31c0*/  IADD3 R0, R0, -0x80, RZ ;  /* 0xffffff8000007810 */ /* 0x000fe40007ffe0ff */
[----:B------:R-:W-:Y:S02]  /*31d0*/  SHF.R.U32.HI R6, RZ, 0x10, R6 ;  /* 0x00000010ff067819 */ /* 0x000fe40000011606 */
[----:B------:R-:W-:-:S02]  /*31e0*/  SHF.R.U32.HI R5, RZ, 0x10, R5 ;  /* 0x00000010ff057819 */ /* 0x000fc40000011605 */
[----:B------:R4:W-:Y:S01]  /*31f0*/  I2F.F16 R42, R0 ;  /* 0x00000000002a7306 */ /* 0x0009e20000200c00 */
[--C-:B-1----:R-:W-:Y:S02]  /*3200*/  SHF.R.U32.HI R4, RZ, 0x8, R7.reuse ;  /* 0x00000008ff047819 */ /* 0x102fe40000011607 */
[----:B------:R-:W-:Y:S02]  /*3210*/  LOP3.LUT R6, R6, 0xff, RZ, 0xc0, !PT ;  /* 0x000000ff06067812 */ /* 0x000fe400078ec0ff */
[----:B------:R-:W-:Y:S02]  /*3220*/  LOP3.LUT R4, R4, 0xff, RZ, 0xc0, !PT ;  /* 0x000000ff04047812 */ /* 0x000fe400078ec0ff */
[----:B------:R-:W-:Y:S01]  /*3230*/  LOP3.LUT R5, R5, 0xff, RZ, 0xc0, !PT ;  /* 0x000000ff05057812 */ /* 0x000fe200078ec0ff */
[----:B------:R-:W-:Y:S01]  /*3240*/  I2F.F16 R40, R14 ;  /* 0x0000000e00287306 */ /* 0x000fe20000200c00 */
[----:B----4-:R-:W-:Y:S02]  /*3250*/  SHF.R.U32.HI R0, RZ, 0x10, R7 ;  /* 0x00000010ff007819 */ /* 0x010fe40000011607 */
[----:B------:R-:W-:-:S02]  /*3260*/  LEA.HI R25, R7, 0xffffff80, RZ, 0x8 ;  /* 0xffffff8007197811 */ /* 0x000fc400078f40ff */
[----:B------:R-:W-:Y:S02]  /*3270*/  IADD3 R6, R6, -0x80, RZ ;  /* 0xffffff8006067810 */ /* 0x000fe40007ffe0ff */
[----:B------:R-:W-:Y:S01]  /*3280*/  IADD3 R7, R4, -0x80, RZ ;  /* 0xffffff8004077810 */ /* 0x000fe20007ffe0ff */
[----:B------:R-:W1:Y:S01]  /*3290*/  I2F.F16 R27, R27 ;  /* 0x0000001b001b7306 */ /* 0x000e620000200c00 */
[----:B------:R-:W-:Y:S02]  /*32a0*/  LOP3.LUT R0, R0, 0xff, RZ, 0xc0, !PT ;  /* 0x000000ff00007812 */ /* 0x000fe400078ec0ff */
[----:B------:R-:W-:Y:S02]  /*32b0*/  IADD3 R5, R5, -0x80, RZ ;  /* 0xffffff8005057810 */ /* 0x000fe40007ffe0ff */
[----:B------:R-:W-:Y:S02]  /*32c0*/  IADD3 R29, R0, -0x80, RZ ;  /* 0xffffff80001d7810 */ /* 0x000fe40007ffe0ff */
[----:B------:R-:W-:Y:S01]  /*32d0*/  LOP3.LUT R28, R28, 0xff, RZ, 0xc0, !PT ;  /* 0x000000ff1c1c7812 */ /* 0x000fe200078ec0ff */
[----:B------:R-:W-:Y:S01]  /*32e0*/  I2F.F16 R67, R5 ;  /* 0x0000000500437306 */ /* 0x000fe20000200c00 */
[----:B------:R-:W-:-:S02]  /*32f0*/  ISETP.GE.AND P0, PT, R62, 0x2, PT ;  /* 0x000000023e00780c */ /* 0x000fc40003f06270 */
[----:B------:R-:W-:Y:S01]  /*3300*/  IADD3 R28, R28, -0x80, RZ ;  /* 0xffffff801c1c7810 */ /* 0x000fe20007ffe0ff */
[----:B-1----:R-:W-:-:S04]  /*3310*/  HADD2.F32 R27, -RZ, R27.H0_H0 ;  /* 0x2000001bff1b7230 */ /* 0x002fc80000004100 */
[----:B------:R-:W-:Y:S01]  /*3320*/  I2F.F16 R68, R6 ;  /* 0x0000000600447306 */ /* 0x000fe20000200c00 */
[----:B---3--:R-:W-:Y:S02]  /*3330*/  HADD2.F32 R37, -RZ, R2.H1_H1 ;  /* 0x30000002ff257230 */ /* 0x008fe40000004100 */
[--C-:B------:R-:W-:Y:S02]  /*3340*/  HADD2.F32 R41, -RZ, R3.reuse.H0_H0 ;  /* 0x20000003ff297230 */ /* 0x100fe40000004100 */
[----:B------:R-:W-:-:S03]  /*3350*/  HADD2.F32 R43, -RZ, R3.H1_H1 ;  /* 0x30000003ff2b7230 */ /* 0x000fc60000004100 */
[----:B------:R1:W-:Y:S08]  /*3360*/  I2F.F16 R45, R7 ;  /* 0x00000007002d7306 */ /* 0x0003f00000200c00 */
[----:B------:R-:W3:Y:S01]  /*3370*/  I2F.F16 R28, R28 ;  /* 0x0000001c001c7306 */ /* 0x000ee20000200c00 */
[----:B-1----:R-:W1:Y:S07]  /*3380*/  LDS.64 R6, [UR5+0x18] ;  /* 0x00001805ff067984 */ /* 0x002e6e0008000a00 */
[----:B------:R-:W-:Y:S01]  /*3390*/  I2F.F16 R70, R29 ;  /* 0x0000001d00467306 */ /* 0x000fe20000200c00 */
[----:B---3--:R-:W-:-:S07]  /*33a0*/  HADD2.F32 R28, -RZ, R28.H0_H0 ;  /* 0x2000001cff1c7230 */ /* 0x008fce0000004100 */
[----:B------:R-:W3:Y:S08]  /*33b0*/  I2F.F16 R25, R25 ;  /* 0x0000001900197306 */ /* 0x000ef00000200c00 */
        /* <DEDUP_REMOVED lines=11> */
[----:B------:R2:W-:Y:S01]  /*3470*/  I2F.F16 R33, R0 ;  /* 0x0000000000217306 */ /* 0x0005e20000200c00 */
[----:B------:R-:W-:-:S02]  /*3480*/  LEA.HI R15, R8, 0xffffff80, RZ, 0x8 ;  /* 0xffffff80080f7811 */ /* 0x000fc400078f40ff */
[--C-:B------:R-:W-:Y:S02]  /*3490*/  SHF.R.U32.HI R3, RZ, 0x10, R9.reuse ;  /* 0x00000010ff037819 */ /* 0x100fe40000011609 */
[----:B------:R-:W-:Y:S02]  /*34a0*/  IADD3 R36, R2, -0x80, RZ ;  /* 0xffffff8002247810 */ /* 0x000fe40007ffe0ff */
[----:B------:R-:W-:Y:S01]  /*34b0*/  SHF.R.U32.HI R2, RZ, 0x8, R9 ;  /* 0x00000008ff027819 */ /* 0x000fe20000011609 */
[----:B------:R-:W-:Y:S01]  /*34c0*/  I2F.F16 R35, R35 ;  /* 0x0000002300237306 */ /* 0x000fe20000200c00 */
[--C-:B--2---:R-:W-:Y:S02]  /*34d0*/  SHF.R.U32.HI R0, RZ, 0x8, R8.reuse ;  /* 0x00000008ff007819 */ /* 0x104fe40000011608 */
[----:B------:R-:W-:Y:S02]  /*34e0*/  SHF.R.U32.HI R8, RZ, 0x10, R8 ;  /* 0x00000010ff087819 */ /* 0x000fe40000011608 */
[----:B------:R-:W-:-:S02]  /*34f0*/  LOP3.LUT R0, R0, 0xff, RZ, 0xc0, !PT ;  /* 0x000000ff00007812 */ /* 0x000fc400078ec0ff */
[----:B------:R-:W-:Y:S01]  /*3500*/  LOP3.LUT R8, R8, 0xff, RZ, 0xc0, !PT ;  /* 0x000000ff08087812 */ /* 0x000fe200078ec0ff */
[----:B------:R-:W-:Y:S01]  /*3510*/  I2F.F16 R36, R36 ;  /* 0x0000002400247306 */ /* 0x000fe20000200c00 */
[----:B------:R-:W-:Y:S01]  /*3520*/  LOP3.LUT R30, R3, 0xff, RZ, 0xc0, !PT ;  /* 0x000000ff031e7812 */ /* 0x000fe200078ec0ff */
[----:B------:R-:W-:Y:S01]  /*3530*/  HADD2.F32 R3, -RZ, R32.H0_H0 ;  /* 0x20000020ff037230 */ /* 0x000fe20000004100 */
[C---:B------:R-:W-:Y:S02]  /*3540*/  LEA.HI R22, R9.reuse, 0xffffff80, RZ, 0x8 ;  /* 0xffffff8009167811 */ /* 0x040fe400078f40ff */
[----:B------:R-:W-:Y:S02]  /*3550*/  LOP3.LUT R4, R9, 0xff, RZ, 0xc0, !PT ;  /* 0x000000ff09047812 */ /* 0x000fe400078ec0ff */
[----:B------:R-:W-:Y:S01]  /*3560*/  LOP3.LUT R9, R2, 0xff, RZ, 0xc0, !PT ;  /* 0x000000ff02097812 */ /* 0x000fe200078ec0ff */
[----:B------:R-:W-:Y:S01]  /*3570*/  HADD2.F32 R2, -RZ, R40.H0_H0 ;  /* 0x20000028ff027230 */ /* 0x000fe20000004100 */
[----:B------:R-:W-:Y:S01]  /*3580*/  IADD3 R29, R0, -0x80, RZ ;  /* 0xffffff80001d7810 */ /* 0x000fe20007ffe0ff */
[----:B------:R-:W-:Y:S01]  /*3590*/  HADD2.F32 R0, -RZ, R39.H0_H0 ;  /* 0x20000027ff007230 */ /* 0x000fe20000004100 */
[----:B------:R-:W-:Y:S01]  /*35a0*/  IADD3 R40, R8, -0x80, RZ ;  /* 0xffffff8008287810 */ /* 0x000fe20007ffe0ff */
[----:B------:R-:W-:Y:S01]  /*35b0*/  HADD2.F32 R8, -RZ, R38.H0_H0 ;  /* 0x20000026ff087230 */ /* 0x000fe20000004100 */
[----:B------:R-:W-:Y:S01]  /*35c0*/  IADD3 R4, R4, -0x80, RZ ;  /* 0xffffff8004047810 */ /* 0x000fe20007ffe0ff */
[----:B------:R-:W-:Y:S01]  /*35d0*/  FFMA.FTZ R39, R3, R5, RZ ;  /* 0x0000000503277223 */ /* 0x000fe200000100ff */
[----:B------:R-:W-:Y:S01]  /*35e0*/  IADD3 R32, R9, -0x80, RZ ;  /* 0xffffff8009207810 */ /* 0x000fe20007ffe0ff */
[----:B------:R-:W-:Y:S01]  /*35f0*/  HADD2.F32 R9, -RZ, R42.H0_H0 ;  /* 0x2000002aff097230 */ /* 0x000fe20000004100 */
[----:B------:R2:W3:Y:S01]  /*3600*/  I2F.F16 R34, R4 ;  /* 0x0000000400227306 */ /* 0x0004e20000200c00 */
[C---:B------:R-:W-:Y:S01]  /*3610*/  FFMA.FTZ R38, R5.reuse, R0, RZ ;  /* 0x0000000005267223 */ /* 0x040fe200000100ff */
[----:B------:R-:W-:Y:S01]  /*3620*/  SHF.R.U32.HI R31, RZ, 0x8, R10 ;  /* 0x00000008ff1f7819 */ /* 0x000fe2000001160a */
[----:B------:R-:W-:Y:S01]  /*3630*/  FFMA.FTZ R42, R8, R37, R39 ;  /* 0x00000025082a7223 */ /* 0x000fe20000010027 */
[----:B------:R-:W-:Y:S01]  /*3640*/  SHF.R.U32.HI R39, RZ, 0x8, R11 ;  /* 0x00000008ff277819 */ /* 0x000fe2000001160b */
[----:B------:R-:W-:Y:S01]  /*3650*/  FFMA.FTZ R66, R5, R2, RZ ;  /* 0x0000000205427223 */ /* 0x000fe200000100ff */
[----:B------:R-:W-:-:S02]  /*3660*/  LEA.HI R14, R11, 0xffffff80, RZ, 0x8 ;  /* 0xffffff800b0e7811 */ /* 0x000fc400078f40ff */
[----:B------:R4:W-:Y:S01]  /*3670*/  I2F.F16 R65, R29 ;  /* 0x0000001d00417306 */ /* 0x0009e20000200c00 */
[----:B--2---:R-:W-:Y:S02]  /*3680*/  HADD2.F32 R4, -RZ, R44.H0_H0 ;  /* 0x2000002cff047230 */ /* 0x004fe40000004100 */
[----:B------:R-:W-:Y:S01]  /*3690*/  FFMA.FTZ R44, R37, R9, R38 ;  /* 0x00000009252c7223 */ /* 0x000fe20000010026 */
[----:B------:R-:W-:Y:S01]  /*36a0*/  LOP3.LUT R38, R31, 0xff, RZ, 0xc0, !PT ;  /* 0x000000ff1f267812 */ /* 0x000fe200078ec0ff */
[----:B------:R-:W-:Y:S01]  /*36b0*/  HADD2.F32 R31, -RZ, R68.H0_H0 ;  /* 0x20000044ff1f7230 */ /* 0x000fe20000004100 */
[----:B------:R-:W-:Y:S02]  /*36c0*/  LOP3.LUT R39, R39, 0xff, RZ, 0xc0, !PT ;  /* 0x000000ff27277812 */ /* 0x000fe400078ec0ff */
[----:B------:R-:W-:Y:S01]  /*36d0*/  IADD3 R38, R38, -0x80, RZ ;  /* 0xffffff8026267810 */ /* 0x000fe20007ffe0ff */
[----:B------:R2:W0:Y:S01]  /*36e0*/  I2F.F16 R69, R32 ;  /* 0x0000002000457306 */ /* 0x0004220000200c00 */
[----:B----4-:R-:W-:-:S02]  /*36f0*/  HADD2.F32 R29, -RZ, R45.H0_H0 ;  /* 0x2000002dff1d7230 */ /* 0x010fc40000004100 */
[----:B------:R-:W-:Y:S01]  /*3700*/  FFMA.FTZ R45, R5, R4, RZ ;  /* 0x00000004052d7223 */ /* 0x000fe200000100ff */
[----:B------:R-:W-:Y:S01]  /*3710*/  HADD2.F32 R5, -RZ, R49.H0_H0 ;  /* 0x20000031ff057230 */ /* 0x000fe20000004100 */
[----:B------:R-:W-:Y:S01]  /*3720*/  IADD3 R39, R39, -0x80, RZ ;  /* 0xffffff8027277810 */ /* 0x000fe20007ffe0ff */
[C---:B------:R-:W-:Y:S01]  /*3730*/  FFMA.FTZ R47, R37.reuse, R29, R66 ;  /* 0x0000001d252f7223 */ /* 0x040fe20000010042 */
[----:B------:R-:W-:Y:S01]  /*3740*/  FFMA.FTZ R46, R37, R28, R45 ;  /* 0x0000001c252e7223 */ /* 0x000fe2000001002d */
[----:B------:R-:W-:Y:S01]  /*3750*/  IADD3 R37, R30, -0x80, RZ ;  /* 0xffffff801e257810 */ /* 0x000fe20007ffe0ff */
[----:B--2---:R-:W-:Y:S01]  /*3760*/  HADD2.F32 R32, -RZ, R70.H0_H0 ;  /* 0x20000046ff207230 */ /* 0x004fe20000004100 */
[----:B------:R-:W-:Y:S01]  /*3770*/  SHF.R.U32.HI R11, RZ, 0x10, R11 ;  /* 0x00000010ff0b7819 */ /* 0x000fe2000001160b */
[----:B------:R-:W-:Y:S01]  /*3780*/  HADD2.F32 R30, -RZ, R67.H0_H0 ;  /* 0x20000043ff1e7230 */ /* 0x000fe20000004100 */
[----:B------:R-:W-:Y:S01]  /*3790*/  LEA.HI R23, R10, 0xffffff80, RZ, 0x8 ;  /* 0xffffff800a177811 */ /* 0x000fe200078f40ff */
[----:B------:R-:W-:Y:S01]  /*37a0*/  FFMA.FTZ R45, R5, R41, R42 ;  /* 0x00000029052d7223 */ /* 0x000fe2000001002a */
[----:B------:R-:W-:Y:S01]  /*37b0*/  FFMA.FTZ R42, R41, R32, R47 ;  /* 0x00000020292a7223 */ /* 0x000fe2000001002f */
[----:B------:R-:W-:Y:S01]  /*37c0*/  SHF.R.U32.HI R10, RZ, 0x10, R10 ;  /* 0x00000010ff0a7819 */ /* 0x000fe2000001160a */
[----:B------:R-:W-:Y:S01]  /*37d0*/  I2F.F16 R38, R38 ;  /* 0x0000002600267306 */ /* 0x000fe20000200c00 */
[----:B------:R-:W-:Y:S01]  /*37e0*/  LOP3.LUT R11, R11, 0xff, RZ, 0xc0, !PT ;  /* 0x000000ff0b0b7812 */ /* 0x000fe200078ec0ff */
[C---:B------:R-:W-:Y:S01]  /*37f0*/  FFMA.FTZ R44, R41.reuse, R30, R44 ;  /* 0x0000001e292c7223 */ /* 0x040fe2000001002c */
[----:B------:R-:W-:Y:S01]  /*3800*/  FFMA.FTZ R46, R41, R31, R46 ;  /* 0x0000001f292e7223 */ /* 0x000fe2000001002e */
[----:B------:R-:W-:Y:S01]  /*3810*/  LOP3.LUT R10, R10, 0xff, RZ, 0xc0, !PT ;  /* 0x000000ff0a0a7812 */ /* 0x000fe200078ec0ff */
[----:B------:R-:W-:Y:S01]  /*3820*/  FFMA.FTZ R49, R43, R25, R42 ;  /* 0x000000192b317223 */ /* 0x000fe2000001002a */
[----:B-1----:R-:W-:-:S02]  /*3830*/  HADD2.F32 R42, -RZ, R6.H0_H0 ;  /* 0x20000006ff2a7230 */ /* 0x002fc40000004100 */
[----:B------:R-:W-:Y:S01]  /*3840*/  FFMA.FTZ R68, R43, R27, R46 ;  /* 0x0000001b2b447223 */ /* 0x000fe2000001002e */
[----:B------:R-:W-:Y:S01]  /*3850*/  I2F.F16 R39, R39 ;  /* 0x0000002700277306 */ /* 0x000fe20000200c00 */
[----:B------:R-:W-:Y:S01]  /*3860*/  HADD2.F32 R41, -RZ, R6.H1_H1 ;  /* 0x30000006ff297230 */ /* 0x000fe20000004100 */
[----:B------:R-:W-:Y:S01]  /*3870*/  IADD3 R6, R11, -0x80, RZ ;  /* 0xffffff800b067810 */ /* 0x000fe20007ffe0ff */
[----:B---3--:R-:W-:Y:S02]  /*3880*/  HADD2.F32 R11, -RZ, R34.H0_H0 ;  /* 0x20000022ff0b7230 */ /* 0x008fe40000004100 */
[----:B------:R-:W-:Y:S01]  /*3890*/  FFMA.FTZ R45, R26, R43, R45 ;  /* 0x0000002b1a2d7223 */ /* 0x000fe2000001002d */
[----:B------:R-:W-:Y:S02]  /*38a0*/  HADD2.F32 R34, -RZ, R36.H0_H0 ;  /* 0x20000024ff227230 */ /* 0x000fe40000004100 */
[----:B------:R-:W-:Y:S01]  /*38b0*/  FFMA.FTZ R47, R43, R24, R44 ;  /* 0x000000182b2f7223 */ /* 0x000fe2000001002c */
[----:B0-----:R-:W-:Y:S01]  /*38c0*/  HADD2.F32 R36, -RZ, R69.H0_H0 ;  /* 0x20000045ff247230 */ /* 0x001fe20000004100 */
[----:B------:R0:W-:Y:S01]  /*38d0*/  I2F.F16 R67, R37 ;  /* 0x0000002500437306 */ /* 0x0001e20000200c00 */
[----:B------:R-:W-:-:S02]  /*38e0*/  HADD2.F32 R46, -RZ, R7.H0_H0 ;  /* 0x20000007ff2e7230 */ /* 0x000fc40000004100 */
[C---:B------:R-:W-:Y:S01]  /*38f0*/  FFMA.FTZ R66, R42.reuse, R11, R47 ;  /* 0x0000000b2a427223 */ /* 0x040fe2000001002f */
[----:B------:R-:W-:Y:S01]  /*3900*/  FFMA.FTZ R49, R42, R34, R49 ;  /* 0x000000222a317223 */ /* 0x000fe20000010031 */
[----:B------:R-:W-:-:S03]  /*3910*/  HADD2.F32 R43, -RZ, R7.H1_H1 ;  /* 0x30000007ff2b7230 */ /* 0x000fc60000004100 */
[----:B------:R-:W1:Y:S01]  /*3920*/  I2F.F16 R40, R40 ;  /* 0x0000002800287306 */ /* 0x000e620000200c00 */
[----:B0-----:R-:W-:Y:S01]  /*3930*/  IADD3 R37, R10, -0x80, RZ ;  /* 0xffffff800a257810 */ /* 0x001fe20007ffe0ff */
[----:B------:R-:W-:Y:S02]  /*3940*/  HADD2.F32 R10, -RZ, R33.H0_H0 ;  /* 0x20000021ff0a7230 */ /* 0x000fe40000004100 */
[----:B------:R-:W-:Y:S02]  /*3950*/  HADD2.F32 R33, -RZ, R35.H0_H0 ;  /* 0x20000023ff217230 */ /* 0x000fe40000004100 */
[----:B------:R-:W-:Y:S02]  /*3960*/  HADD2.F32 R35, -RZ, R65.H0_H0 ;  /* 0x20000041ff237230 */ /* 0x000fe40000004100 */
[----:B------:R-:W-:Y:S01]  /*3970*/  FFMA.FTZ R44, R10, R42, R45 ;  /* 0x0000002a0a2c7223 */ /* 0x000fe2000001002d */
[----:B------:R0:W2:Y:S01]  /*3980*/  I2F.F16 R70, R37 ;  /* 0x0000002500467306 */ /* 0x0000a20000200c00 */
[----:B------:R-:W-:Y:S01]  /*3990*/  FFMA.FTZ R68, R42, R33, R68 ;  /* 0x000000212a447223 */ /* 0x000fe20000010044 */
[----:B------:R-:W-:Y:S01]  /*39a0*/  FFMA.FTZ R45, R41, R36, R66 ;  /* 0x00000024292d7223 */ /* 0x000fe20000010042 */
[----:B------:R-:W-:Y:S01]  /*39b0*/  FFMA.FTZ R7, R35, R41, R44 ;  /* 0x0000002923077223 */ /* 0x000fe2000001002c */
[----:B-1----:R-:W-:-:S04]  /*39c0*/  HADD2.F32 R40, -RZ, R40.H0_H0 ;  /* 0x20000028ff287230 */ /* 0x002fc80000004100 */
[----:B------:R-:W1:Y:S01]  /*39d0*/  I2F.F16 R6, R6 ;  /* 0x0000000600067306 */ /* 0x000e620000200c00 */
[----:B0-----:R-:W-:Y:S02]  /*39e0*/  HADD2.F32 R37, -RZ, R38.H0_H0 ;  /* 0x20000026ff257230 */ /* 0x001fe40000004100 */
[----:B------:R-:W-:-:S03]  /*39f0*/  HADD2.F32 R38, -RZ, R39.H0_H0 ;  /* 0x20000027ff267230 */ /* 0x000fc60000004100 */
[C---:B------:R-:W-:Y:S01]  /*3a00*/  FFMA.FTZ R47, R41.reuse, R37, R68 ;  /* 0x00000025292f7223 */ /* 0x040fe20000010044 */
[----:B--2---:R-:W-:Y:S01]  /*3a10*/  HADD2.F32 R42, -RZ, R70.H0_H0 ;  /* 0x20000046ff2a7230 */ /* 0x004fe20000004100 */
[----:B------:R-:W0:Y:S01]  /*3a20*/  I2F.F16 R15, R15 ;  /* 0x0000000f000f7306 */ /* 0x000e220000200c00 */
[----:B------:R-:W-:Y:S01]  /*3a30*/  FFMA.FTZ R68, R41, R38, R49 ;  /* 0x0000002629447223 */ /* 0x000fe20000010031 */
[----:B------:R-:W-:Y:S02]  /*3a40*/  HADD2.F32 R41, -RZ, R67.H0_H0 ;  /* 0x20000043ff297230 */ /* 0x000fe40000004100 */
[----:B------:R-:W-:Y:S01]  /*3a50*/  FFMA.FTZ R66, R46, R42, R47 ;  /* 0x0000002a2e427223 */ /* 0x000fe2000001002f */
[----:B-1----:R-:W-:-:S03]  /*3a60*/  HADD2.F32 R39, -RZ, R6.H0_H0 ;  /* 0x20000006ff277230 */ /* 0x002fc60000004100 */
[----:B------:R-:W1:Y:S01]  /*3a70*/  I2F.F16 R22, R22 ;  /* 0x0000001600167306 */ /* 0x000e620000200c00 */
[----:B------:R-:W-:Y:S01]  /*3a80*/  FFMA.FTZ R6, R40, R46, R7 ;  /* 0x0000002e28067223 */ /* 0x000fe20000010007 */
[C---:B------:R-:W-:Y:S01]  /*3a90*/  FFMA.FTZ R44, R46.reuse, R41, R45 ;  /* 0x000000292e2c7223 */ /* 0x040fe2000001002d */
[----:B------:R-:W-:Y:S01]  /*3aa0*/  FFMA.FTZ R45, R46, R39, R68 ;  /* 0x000000272e2d7223 */ /* 0x000fe20000010044 */
[----:B0-----:R-:W-:-:S04]  /*3ab0*/  HADD2.F32 R15, -RZ, R15.H0_H0 ;  /* 0x2000000fff0f7230 */ /* 0x001fc80000004100 */
[----:B------:R-:W0:Y:S01]  /*3ac0*/  I2F.F16 R23, R23 ;  /* 0x0000001700177306 */ /* 0x000e220000200c00 */
[----:B------:R-:W-:Y:S01]  /*3ad0*/  FFMA.FTZ R6, R15, R43, R6 ;  /* 0x0000002b0f067223 */ /* 0x000fe20000010006 */
[----:B-1----:R-:W-:-:S06]  /*3ae0*/  HADD2.F32 R22, -RZ, R22.H0_H0 ;  /* 0x20000016ff167230 */ /* 0x002fcc0000004100 */
[----:B------:R-:W1:Y:S01]  /*3af0*/  I2F.F16 R14, R14 ;  /* 0x0000000e000e7306 */ /* 0x000e620000200c00 */
[----:B------:R-:W-:Y:S01]  /*3b00*/  FMUL.FTZ R6, R21, R6 ;  /* 0x0000000615067220 */ /* 0x000fe20000410000 */
[----:B------:R-:W-:-:S04]  /*3b10*/  FFMA.FTZ R7, R43, R22, R44 ;  /* 0x000000162b077223 */ /* 0x000fc8000001002c */
[----:B------:R-:W-:Y:S01]  /*3b20*/  F2FP.F16.F32.PACK_AB R6, RZ, R6 ;  /* 0x00000006ff06723e */ /* 0x000fe200000000ff */
[----:B0-----:R-:W-:Y:S02]  /*3b30*/  HADD2.F32 R23, -RZ, R23.H0_H0 ;  /* 0x20000017ff177230 */ /* 0x001fe40000004100 */
[----:B------:R-:W-:-:S03]  /*3b40*/  FMUL.FTZ R7, R20, R7 ;  /* 0x0000000714077220 */ /* 0x000fc60000410000 */
[----:B------:R-:W-:Y:S02]  /*3b50*/  FFMA.FTZ R66, R43, R23, R66 ;  /* 0x000000172b427223 */ /* 0x000fe40000010042 */
[----:B------:R-:W-:Y:S01]  /*3b60*/  F2FP.F16.F32.PACK_AB R7, RZ, R7 ;  /* 0x00000007ff07723e */ /* 0x000fe200000000ff */
[----:B-1----:R-:W-:Y:S02]  /*3b70*/  HADD2.F32 R14, -RZ, R14.H0_H0 ;  /* 0x2000000eff0e7230 */ /* 0x002fe40000004100 */
        /* <DEDUP_REMOVED lines=176> */
.L_x_712:
        /* <DEDUP_REMOVED lines=363> */
.L_x_713:
        /* <DEDUP_REMOVED lines=363> */
.L_x_714:
[----:B------:R-:W-:Y:S01]  /*73e0*/  IADD3 R64, R64, 0x20, RZ ;  /* 0x0000002040407810 */ /* 0x000fe20007ffe0ff */
[----:B------:R-:W-:-:S03]  /*73f0*/  IMAD.WIDE R16, R61, 0x8, R16 ;  /* 0x000000083d107825 */ /* 0x000fc600078e0210 */
[C---:B------:R-:W-:Y:S01]  /*7400*/  ISETP.GE.AND P0, PT, R64.reuse, UR8, PT ;  /* 0x0000000840007c0c */ /* 0x040fe2000bf06270 */
[----:B-----5:R-:W-:Y:S01]  /*7410*/  IMAD.WIDE R6, R61, 0x8, R12 ;  /* 0x000000083d067825 */ /* 0x020fe200078e020c */
[----:B------:R-:W-:-:S13]  /*7420*/  ISETP.LT.AND P2, PT, R64, R63, PT ;  /* 0x0000003f4000720c */ /* 0x000fda0003f41270 */
[----:B------:R-:W-:Y:S05]  /*7430*/  @!P0 BRA P2, `(.L_x_715) ;  /* 0xffffffa400348947 */ /* 0x000fea000103ffff */
.L_x_710:
[----:B------:R-:W-:Y:S01]  /*7440*/  ISETP.GE.AND P0, PT, R64, R63, PT ;  /* 0x0000003f4000720c */ /* 0x000fe20003f06270 */
[----:B------:R-:W-:-:S03]  /*7450*/  ULDC UR5, c[0x0][0x25c] ;  /* 0x0000970000057ab9 */ /* 0x000fc60000000800 */
[----:B------:R-:W-:-:S13]  /*7460*/  ISETP.GE.OR P0, PT, R64, UR5, P0 ;  /* 0x0000000540007c0c */ /* 0x000fda0008706670 */
[----:B------:R-:W-:Y:S05]  /*7470*/  @P0 BRA `(.L_x_716) ;  /* 0x00000028000c0947 */ /* 0x000fea0003800000 */
[----:B------:R-:W1:Y:S01]  /*7480*/  LDC R0, c[0x0][0x23c] ;  /* 0x00008f00ff007b82 */ /* 0x000e620000000800 */
[----:B------:R-:W-:Y:S01]  /*7490*/  SHF.R.S32.HI R35, RZ, 0x1f, R61 ;  /* 0x0000001fff237819 */ /* 0x000fe2000001143d */
[----:B------:R-:W-:-:S06]  /*74a0*/  ULDC UR5, c[0x0][0x25c] ;  /* 0x0000970000057ab9 */ /* 0x000fcc0000000800 */
.L_x_719:
[----:B-----5:R2:W5:Y:S01]  /*74b0*/  LDG.E.128.CONSTANT R16, desc[UR6][R6.64] ;  /* 0x0000000606107981 */ /* 0x020562000c1e9d00 */
[----:B-1----:R-:W-:Y:S01]  /*74c0*/  MOV R61, R0 ;  /* 0x00000000003d7202 */ /* 0x002fe20000000f00 */
[----:B------:R-:W-:Y:S06]  /*74d0*/  @!P1 BRA `(.L_x_717) ;  /* 0x0000001000e09947 */ /* 0x000fec0003800000 */
[----:B0-----:R-:W-:-:S04]  /*74e0*/  IMAD.WIDE R12, R61, 0x4, R6 ;  /* 0x000000043d0c7825 */ /* 0x001fc800078e0206 */
[----:B------:R-:W-:Y:S02]  /*74f0*/  IMAD.WIDE R8, R61, 0x4, R12 ;  /* 0x000000043d087825 */ /* 0x000fe400078e020c */
[----:B------:R-:W3:Y:S04]  /*7500*/  LDG.E.128.CONSTANT R12, desc[UR6][R12.64] ;  /* 0x000000060c0c7981 */ /* 0x000ee8000c1e9d00 */
[----:B------:R-:W4:Y:S01]  /*7510*/  LDG.E.128.CONSTANT R8, desc[UR6][R8.64] ;  /* 0x0000000608087981 */ /* 0x000f22000c1e9d00 */
[----:B-----5:R-:W-:Y:S02]  /*7520*/  SHF.R.U32.HI R5, RZ, 0xc, R17 ;  /* 0x0000000cff057819 */ /* 0x020fe40000011611 */
[----:B------:R-:W-:Y:S02]  /*7530*/  SHF.R.U32.HI R22, RZ, 0xc, R18 ;  /* 0x0000000cff167819 */ /* 0x000fe40000011612 */
[----:B------:R-:W-:-:S02]  /*7540*/  SHF.R.U32.HI R33, RZ, 0xc, R19 ;  /* 0x0000000cff217819 */ /* 0x000fc40000011613 */
[----:B------:R-:W-:Y:S02]  /*7550*/  LOP3.LUT R22, R22, 0xf000f, RZ, 0xc0, !PT ;  /* 0x000f000f16167812 */ /* 0x000fe400078ec0ff */
[----:B------:R-:W-:-:S04]  /*7560*/  SHF.R.U32.HI R3, RZ, 0xc, R16 ;  /* 0x0000000cff037819 */ /* 0x000fc80000011610 */
[----:B------:R-:W-:Y:S02]  /*7570*/  LOP3.LUT R3, R3, 0xf000f, RZ, 0xc0, !PT ;  /* 0x000f000f03037812 */ /* 0x000fe400078ec0ff */
[----:B------:R-:W-:Y:S02]  /*7580*/  LOP3.LUT R2, R16, 0x3f003f, RZ, 0xc0, !PT ;  /* 0x003f003f10027812 */ /* 0x000fe400078ec0ff */
[----:B------:R-:W-:Y:S02]  /*7590*/  LOP3.LUT R4, R17, 0x3f003f, RZ, 0xc0, !PT ;  /* 0x003f003f11047812 */ /* 0x000fe400078ec0ff */
[----:B------:R-:W-:Y:S02]  /*75a0*/  LOP3.LUT R41, R18, 0x3f003f, RZ, 0xc0, !PT ;  /* 0x003f003f12297812 */ /* 0x000fe400078ec0ff */
[----:B------:R-:W-:Y:S02]  /*75b0*/  SHF.R.U32.HI R17, RZ, 0x6, R17 ;  /* 0x00000006ff117819 */ /* 0x000fe40000011611 */
[----:B------:R-:W-:-:S02]  /*75c0*/  LOP3.LUT R44, R19, 0x3f003f, RZ, 0xc0, !PT ;  /* 0x003f003f132c7812 */ /* 0x000fc400078ec0ff */
[----:B------:R-:W-:Y:S02]  /*75d0*/  SHF.R.U32.HI R45, RZ, 0x6, R19 ;  /* 0x00000006ff2d7819 */ /* 0x000fe40000011613 */
[----:B------:R-:W-:Y:S02]  /*75e0*/  SHF.R.U32.HI R16, RZ, 0x6, R16 ;  /* 0x00000006ff107819 */ /* 0x000fe40000011610 */
        /* <DEDUP_REMOVED lines=13> */
[----:B------:R-:W-:Y:S02]  /*76c0*/  ISETP.GE.AND P0, PT, R62, 0x2, PT ;  /* 0x000000023e00780c */ /* 0x000fe40003f06270 */
[----:B------:R-:W-:Y:S02]  /*76d0*/  PRMT R60, R60, 0x5410, R59 ;  /* 0x000054103c3c7816 */ /* 0x000fe4000000003b */
[----:B------:R-:W-:Y:S02]  /*76e0*/  PRMT R58, R58, 0x5410, R57 ;  /* 0x000054103a3a7816 */ /* 0x000fe40000000039 */
[--C-:B----4-:R-:W-:Y:S02]  /*76f0*/  SHF.R.U32.HI R20, RZ, 0x8, R8.reuse ;  /* 0x00000008ff147819 */ /* 0x110fe40000011608 */
        /* <DEDUP_REMOVED lines=13> */
[----:B------:R-:W-:Y:S02]  /*77d0*/  LOP3.LUT R10, R33, 0xf000f, RZ, 0xc0, !PT ;  /* 0x000f000f210a7812 */ /* 0x000fe400078ec0ff */
[----:B------:R-:W-:Y:S02]  /*77e0*/  LOP3.LUT R23, R22, 0x300030, R23, 0xf8, !PT ;  /* 0x0030003016177812 */ /* 0x000fe400078ef817 */
[----:B------:R-:W-:Y:S02]  /*77f0*/  LOP3.LUT R24, R11, 0x3f003f, RZ, 0xc0, !PT ;  /* 0x003f003f0b187812 */ /* 0x000fe400078ec0ff */
[--C-:B------:R-:W-:Y:S02]  /*7800*/  SHF.R.U32.HI R36, RZ, 0xa, R11.reuse ;  /* 0x0000000aff247819 */ /* 0x100fe4000001160b */
[----:B------:R-:W-:Y:S02]  /*7810*/  SHF.R.U32.HI R26, RZ, 0x6, R11 ;  /* 0x00000006ff1a7819 */ /* 0x000fe4000001160b */
[----:B------:R-:W-:-:S02]  /*7820*/  LOP3.LUT R21, R8, 0x300030, R21, 0xf8, !PT ;  /* 0x0030003008157812 */ /* 0x000fc400078ef815 */
[----:B------:R-:W-:Y:S02]  /*7830*/  LOP3.LUT R22, R10, 0x300030, R9, 0xf8, !PT ;  /* 0x003000300a167812 */ /* 0x000fe400078ef809 */
[----:B------:R-:W0:Y:S01]  /*7840*/  LDS.128 R8, [UR4] ;  /* 0x00000004ff087984 */ /* 0x000e220008000c00 */
[----:B------:R-:W-:Y:S02]  /*7850*/  LOP3.LUT R20, R3, 0x300030, R20, 0xf8, !PT ;  /* 0x0030003003147812 */ /* 0x000fe400078ef814 */
[--C-:B---3--:R-:W-:Y:S02]  /*7860*/  SHF.R.U32.HI R3, RZ, 0xc, R12.reuse ;  /* 0x0000000cff037819 */ /* 0x108fe4000001160c */
[----:B------:R-:W-:Y:S02]  /*7870*/  LOP3.LUT R33, R12, 0x3f003f, RZ, 0xc0, !PT ;  /* 0x003f003f0c217812 */ /* 0x000fe400078ec0ff */
[----:B------:R-:W-:Y:S02]  /*7880*/  SHF.R.U32.HI R37, RZ, 0x6, R12 ;  /* 0x00000006ff257819 */ /* 0x000fe4000001160c */
[----:B------:R-:W-:-:S02]  /*7890*/  SHF.R.U32.HI R5, RZ, 0xc, R13 ;  /* 0x0000000cff057819 */ /* 0x000fc4000001160d */
[----:B------:R-:W-:Y:S02]  /*78a0*/  SHF.R.U32.HI R12, RZ, 0xc, R14 ;  /* 0x0000000cff0c7819 */ /* 0x000fe4000001160e */
[----:B------:R-:W-:Y:S02]  /*78b0*/  LOP3.LUT R3, R3, 0xf000f, RZ, 0xc0, !PT ;  /* 0x000f000f03037812 */ /* 0x000fe400078ec0ff */
[----:B------:R-:W-:Y:S02]  /*78c0*/  LOP3.LUT R39, R13, 0x3f003f, RZ, 0xc0, !PT ;  /* 0x003f003f0d277812 */ /* 0x000fe400078ec0ff */
[----:B------:R-:W-:Y:S02]  /*78d0*/  SHF.R.U32.HI R40, RZ, 0x6, R13 ;  /* 0x00000006ff287819 */ /* 0x000fe4000001160d */
[----:B------:R-:W-:Y:S02]  /*78e0*/  LOP3.LUT R5, R5, 0xf000f, RZ, 0xc0, !PT ;  /* 0x000f000f05057812 */ /* 0x000fe400078ec0ff */
        /* <DEDUP_REMOVED lines=8> */
[----:B------:R-:W-:Y:S02]  /*7970*/  SHF.R.U32.HI R43, RZ, 0x6, R14 ;  /* 0x00000006ff2b7819 */ /* 0x000fe4000001160e */
[----:B------:R-:W-:-:S02]  /*7980*/  LOP3.LUT R46, R15, 0x3f003f, RZ, 0xc0, !PT ;  /* 0x003f003f0f2e7812 */ /* 0x000fc400078ec0ff */
[--C-:B------:R-:W-:Y:S02]  /*7990*/  SHF.R.U32.HI R47, RZ, 0x6, R15.reuse ;  /* 0x00000006ff2f7819 */ /* 0x100fe4000001160f */
[----:B------:R-:W-:Y:S01]  /*79a0*/  SHF.R.U32.HI R15, RZ, 0xc, R15 ;  /* 0x0000000cff0f7819 */ /* 0x000fe2000001160f */
[----:B------:R-:W-:Y:S01]  /*79b0*/  HADD2 R2, R16, -1056, -1056 ;  /* 0xe420e42010027430 */ /* 0x000fe20000000000 */
        /* <DEDUP_REMOVED lines=34> */
[----:B------:R-:W-:Y:S01]  /*7be0*/  HADD2 R44, R43, -1056, -1056 ;  /* 0xe420e4202b2c7430 */ /* 0x000fe20000000000 */
[----:B------:R-:W-:Y:S01]  /*7bf0*/  LOP3.LUT R30, R30, 0x64006400, RZ, 0xfc, !PT ;  /* 0x640064001e1e7812 */ /* 0x000fe200078efcff */
[-C--:B------:R-:W-:Y:S01]  /*7c00*/  HFMA2 R45, R37, R10.reuse, R45 ;  /* 0x0000000a252d7231 */ /* 0x080fe2000000002d */
[----:B------:R-:W-:Y:S01]  /*7c10*/  HFMA2.MMA R43, R40, R11, R9 ;  /* 0x0000000b282b7235 */ /* 0x000fe20000000009 */
[----:B------:R-:W-:-:S02]  /*7c20*/  HFMA2 R65, R41, R10, R65 ;  /* 0x0000000a29417231 */ /* 0x000fc40000000041 */
[----:B------:R-:W-:Y:S02]  /*7c30*/  HADD2 R42, R8, -1056, -1056 ;  /* 0xe420e420082a7430 */ /* 0x000fe40000000000 */
[----:B------:R-:W-:Y:S01]  /*7c40*/  HADD2 R46, R46, -1056, -1056 ;  /* 0xe420e4202e2e7430 */ /* 0x000fe20000000000 */
[----:B------:R-:W-:Y:S02]  /*7c50*/  LOP3.LUT R31, R31, 0x3f003f, RZ, 0xc0, !PT ;  /* 0x003f003f1f1f7812 */ /* 0x000fe400078ec0ff */
[----:B------:R-:W-:Y:S02]  /*7c60*/  LOP3.LUT R29, R29, 0x3f003f, RZ, 0xc0, !PT ;  /* 0x003f003f1d1d7812 */ /* 0x000fe400078ec0ff */
[----:B------:R-:W-:Y:S01]  /*7c70*/  LOP3.LUT R8, R25, 0x64006400, RZ, 0xfc, !PT ;  /* 0x6400640019087812 */ /* 0x000fe200078efcff */
[----:B------:R-:W-:Y:S01]  /*7c80*/  HADD2 R25, R30, -1056, -1056 ;  /* 0xe420e4201e197430 */ /* 0x000fe20000000000 */
[----:B------:R-:W-:Y:S01]  /*7c90*/  HFMA2.MMA R49, R44, R11, R49 ;  /* 0x0000000b2c317235 */ /* 0x000fe20000000031 */
[-C--:B------:R-:W-:Y:S01]  /*7ca0*/  HFMA2 R45, R42, R11.reuse, R45 ;  /* 0x0000000b2a2d7231 */ /* 0x080fe2000000002d */
[----:B------:R-:W-:Y:S01]  /*7cb0*/  LOP3.LUT R10, R24, 0x64006400, RZ, 0xfc, !PT ;  /* 0x64006400180a7812 */ /* 0x000fe200078efcff */
[----:B------:R-:W-:Y:S01]  /*7cc0*/  HFMA2 R65, R46, R11, R65 ;  /* 0x0000000b2e417231 */ /* 0x000fe20000000041 */
[----:B------:R-:W-:-:S02]  /*7cd0*/  LOP3.LUT R11, R26, 0x3f003f, RZ, 0xc0, !PT ;  /* 0x003f003f1a0b7812 */ /* 0x000fc400078ec0ff */
[----:B------:R-:W-:Y:S02]  /*7ce0*/  LOP3.LUT R9, R27, 0x3f003f, RZ, 0xc0, !PT ;  /* 0x003f003f1b097812 */ /* 0x000fe400078ec0ff */
[----:B------:R-:W-:Y:S02]  /*7cf0*/  LOP3.LUT R24, R31, 0x64006400, RZ, 0xfc, !PT ;  /* 0x640064001f187812 */ /* 0x000fe400078efcff */
[----:B------:R-:W-:Y:S01]  /*7d00*/  LOP3.LUT R26, R29, 0x64006400, RZ, 0xfc, !PT ;  /* 0x640064001d1a7812 */ /* 0x000fe200078efcff */
[----:B------:R-:W-:Y:S01]  /*7d10*/  HADD2 R29, R8, -1056, -1056 ;  /* 0xe420e420081d7430 */ /* 0x000fe20000000000 */
[----:B------:R-:W-:Y:S01]  /*7d20*/  LOP3.LUT R28, R28, 0x64006400, RZ, 0xfc, !PT ;  /* 0x640064001c1c7812 */ /* 0x000fe200078efcff */
[-C--:B0-----:R-:W-:Y:S01]  /*7d30*/  HFMA2.MMA R43, R25, R12.reuse, R43 ;  /* 0x0000000c192b7235 */ /* 0x081fe2000000002b */
[----:B------:R-:W-:Y:S01]  /*7d40*/  LOP3.LUT R9, R9, 0x64006400, RZ, 0xfc, !PT ;  /* 0x6400640009097812 */ /* 0x000fe200078efcff */
[----:B------:R-:W-:Y:S02]  /*7d50*/  HADD2 R24, R24, -1056, -1056 ;  /* 0xe420e42018187430 */ /* 0x000fe40000000000 */
[----:B------:R-:W-:Y:S01]  /*7d60*/  HFMA2.MMA R49, R29, R12, R49 ;  /* 0x0000000c1d317235 */ /* 0x000fe20000000031 */
        /* <DEDUP_REMOVED lines=13> */
[----:B------:R-:W-:Y:S01]  /*7e40*/  HFMA2 R45, R27, R12, R45 ;  /* 0x0000000c1b2d7231 */ /* 0x000fe2000000002d */
[-C--:B------:R-:W-:Y:S01]  /*7e50*/  HFMA2.MMA R10, R21, R14.reuse, R9 ;  /* 0x0000000e150a7235 */ /* 0x080fe20000000009 */
[----:B------:R-:W-:Y:S01]  /*7e60*/  HADD2 R26, R26, -1056, -1056 ;  /* 0xe420e4201a1a7430 */ /* 0x000fe20000000000 */
[----:B------:R-:W-:Y:S01]  /*7e70*/  HFMA2.MMA R49, R43, R14, R49 ;  /* 0x0000000e2b317235 */ /* 0x000fe20000000031 */
[----:B------:R-:W-:-:S02]  /*7e80*/  HADD2 R30, R11, -1056, -1056 ;  /* 0xe420e4200b1e7430 */ /* 0x000fc40000000000 */
[----:B------:R-:W-:Y:S02]  /*7e90*/  HADD2 R20, R32, -1056, -1056 ;  /* 0xe420e42020147430 */ /* 0x000fe40000000000 */
[-C--:B------:R-:W-:Y:S01]  /*7ea0*/  HFMA2 R11, R26, R13.reuse, R45 ;  /* 0x0000000d1a0b7231 */ /* 0x080fe2000000002d */
[----:B------:R-:W-:Y:S01]  /*7eb0*/  LOP3.LUT R45, R22, 0x64006400, RZ, 0xfc, !PT ;  /* 0x64006400162d7812 */ /* 0x000fe200078efcff */
[----:B------:R-:W-:Y:S01]  /*7ec0*/  HFMA2 R65, R31, R12, R65 ;  /* 0x0000000c1f417231 */ /* 0x000fe20000000041 */
[----:B------:R-:W-:Y:S01]  /*7ed0*/  LOP3.LUT R22, R34, 0x64006400, RZ, 0xfc, !PT ;  /* 0x6400640022167812 */ /* 0x000fe200078efcff */
[----:B------:R-:W-:Y:S02]  /*7ee0*/  HADD2 R32, R38, -1056, -1056 ;  /* 0xe420e42026207430 */ /* 0x000fe40000000000 */
        /* <DEDUP_REMOVED lines=42> */
[----:B------:R-:W-:-:S02]  /*8190*/  HFMA2.MMA R36, R40, R11, R36 ;  /* 0x0000000b28247235 */ /* 0x000fc40000000024 */
[----:B------:R-:W-:Y:S01]  /*81a0*/  HFMA2.MMA R47, R44, R11, R47 ;  /* 0x0000000b2c2f7235 */ /* 0x000fe2000000002f */
[-C--:B------:R-:W-:Y:S02]  /*81b0*/  HFMA2 R11, R23, R14.reuse, R38 ;  /* 0x0000000e170b7231 */ /* 0x080fe40000000026 */
[----:B------:R-:W-:Y:S02]  /*81c0*/  HFMA2 R8, R45, R14, R8 ;  /* 0x0000000e2d087231 */ /* 0x000fe40000000008 */
[-C--:B------:R-:W-:Y:S01]  /*81d0*/  HFMA2 R11, R22, R15.reuse, R11 ;  /* 0x0000000f160b7231 */ /* 0x080fe2000000000b */
[-C--:B------:R-:W-:Y:S01]  /*81e0*/  HFMA2.MMA R36, R25, R12.reuse, R36 ;  /* 0x0000000c19247235 */ /* 0x080fe20000000024 */
[----:B------:R-:W-:Y:S01]  /*81f0*/  HFMA2 R8, R34, R15, R8 ;  /* 0x0000000f22087231 */ /* 0x000fe20000000008 */
[----:B------:R-:W-:Y:S01]  /*8200*/  HFMA2.MMA R47, R29, R12, R47 ;  /* 0x0000000c1d2f7235 */ /* 0x000fe2000000002f */
[----:B------:R-:W-:Y:S02]  /*8210*/  HADD2 R11, R11.H0_H0, R11.H1_H1 ;  /* 0x3000000b0b0b7230 */ /* 0x000fe40000000800 */
        /* <DEDUP_REMOVED lines=78> */
[-C--:B------:R-:W-:Y:S02]  /*8700*/  HFMA2.MMA R5, R40, R11.reuse, R5 ;  /* 0x0000000b28057235 */ /* 0x080fe40000000005 */
        /* <DEDUP_REMOVED lines=10> */
[-C--:B------:R-:W-:Y:S01]  /*87b0*/  HFMA2.MMA R10, R21, R14.reuse, R5 ;  /* 0x0000000e150a7235 */ /* 0x080fe20000000005 */
[----:B------:R-:W-:Y:S01]  /*87c0*/  HADD2 R5, R11.H0_H0, R11.H1_H1 ;  /* 0x3000000b0b057230 */ /* 0x000fe20000000800 */
        /* <DEDUP_REMOVED lines=9> */
.L_x_717:
[----:B------:R-:W-:Y:S05]  /*8860*/  @!P1 BRA `(.L_x_718) ;  /* 0x0000001000f09947 */ /* 0x000fea0003800000 */
[----:B------:R-:W-:Y:S02]  /*8870*/  IMAD R5, R35, 0xc, RZ ;  /* 0x0000000c23057824 */ /* 0x000fe400078e02ff */
[----:B------:R-:W-:-:S05]  /*8880*/  IMAD.WIDE.U32 R2, R61, 0xc, R6 ;  /* 0x0000000c3d027825 */ /* 0x000fca00078e0006 */
[----:B------:R-:W-:-:S03]  /*8890*/  IADD3 R3, R3, R5, RZ ;  /* 0x0000000503037210 */ /* 0x000fc60007ffe0ff */
[C---:B0-----:R-:W-:Y:S02]  /*88a0*/  IMAD.WIDE R12, R61.reuse, 0x4, R2 ;  /* 0x000000043d0c7825 */ /* 0x041fe400078e0202 */
[----:B-----5:R-:W3:Y:S02]  /*88b0*/  LDG.E.128.CONSTANT R16, desc[UR6][R2.64] ;  /* 0x0000000602107981 */ /* 0x020ee4000c1e9d00 */
[----:B------:R-:W-:Y:S02]  /*88c0*/  IMAD.WIDE R8, R61, 0x4, R12 ;  /* 0x000000043d087825 */ /* 0x000fe400078e020c */
[----:B------:R-:W4:Y:S04]  /*88d0*/  LDG.E.128.CONSTANT R12, desc[UR6][R12.64] ;  /* 0x000000060c0c7981 */ /* 0x000f28000c1e9d00 */
[----:B------:R-:W2:Y:S01]  /*88e0*/  LDG.E.128.CONSTANT R8, desc[UR6][R8.64] ;  /* 0x0000000608087981 */ /* 0x000ea2000c1e9d00 */
[----:B------:R-:W-:-:S02]  /*88f0*/  ISETP.GE.AND P0, PT, R62, 0x2, PT ;  /* 0x000000023e00780c */ /* 0x000fc40003f06270 */
[----:B------:R-:W-:Y:S02]  /*8900*/  PRMT R60, R60, 0x5410, R59 ;  /* 0x000054103c3c7816 */ /* 0x000fe4000000003b */
[----:B------:R-:W-:Y:S02]  /*8910*/  PRMT R58, R58, 0x5410, R57 ;  /* 0x000054103a3a7816 */ /* 0x000fe40000000039 */
[----:B---3--:R-:W-:Y:S02]  /*8920*/  SHF.R.U32.HI R3, RZ, 0xc, R18 ;  /* 0x0000000cff037819 */ /* 0x008fe40000011612 */
[----:B------:R-:W-:-:S04]  /*8930*/  SHF.R.U32.HI R22, RZ, 0xc, R19 ;  /* 0x0000000cff167819 */ /* 0x000fc80000011613 */
[----:B------:R-:W-:Y:S02]  /*8940*/  LOP3.LUT R22, R22, 0xf000f, RZ, 0xc0, !PT ;  /* 0x000f000f16167812 */ /* 0x000fe400078ec0ff */
[--C-:B--2---:R-:W-:Y:S02]  /*8950*/  SHF.R.U32.HI R20, RZ, 0x8, R8.reuse ;  /* 0x00000008ff147819 */ /* 0x104fe40000011608 */
[--C-:B------:R-:W-:Y:S02]  /*8960*/  SHF.R.U32.HI R32, RZ, 0xa, R8.reuse ;  /* 0x0000000aff207819 */ /* 0x100fe40000011608 */
[----:B------:R-:W-:Y:S02]  /*8970*/  LOP3.LUT R30, R8, 0x3f003f, RZ, 0xc0, !PT ;  /* 0x003f003f081e7812 */ /* 0x000fe400078ec0ff */
[----:B------:R-:W-:Y:S02]  /*8980*/  SHF.R.U32.HI R31, RZ, 0x6, R8 ;  /* 0x00000006ff1f7819 */ /* 0x000fe40000011608 */
[----:B------:R-:W-:-:S02]  /*8990*/  SHF.R.U32.HI R2, RZ, 0x8, R9 ;  /* 0x00000008ff027819 */ /* 0x000fc40000011609 */
[--C-:B------:R-:W-:Y:S02]  /*89a0*/  SHF.R.U32.HI R34, RZ, 0xa, R9.reuse ;  /* 0x0000000aff227819 */ /* 0x100fe40000011609 */
[----:B------:R-:W-:Y:S02]  /*89b0*/  LOP3.LUT R28, R9, 0x3f003f, RZ, 0xc0, !PT ;  /* 0x003f003f091c7812 */ /* 0x000fe400078ec0ff */
[----:B------:R-:W-:Y:S02]  /*89c0*/  SHF.R.U32.HI R29, RZ, 0x6, R9 ;  /* 0x00000006ff1d7819 */ /* 0x000fe40000011609 */
[----:B------:R-:W-:Y:S02]  /*89d0*/  SHF.R.U32.HI R9, RZ, 0x8, R11 ;  /* 0x00000008ff097819 */ /* 0x000fe4000001160b */
[----:B------:R-:W-:Y:S02]  /*89e0*/  LOP3.LUT R8, R3, 0xf000f, RZ, 0xc0, !PT ;  /* 0x000f000f03087812 */ /* 0x000fe400078ec0ff */
        /* <DEDUP_REMOVED lines=9> */
[----:B------:R-:W0:Y:S01]  /*8a80*/  LDS.128 R8, [UR4+0x20] ;  /* 0x00002004ff087984 */ /* 0x000e220008000c00 */
[----:B------:R-:W-:Y:S02]  /*8a90*/  SHF.R.U32.HI R21, RZ, 0xc, R17 ;  /* 0x0000000cff157819 */ /* 0x000fe40000011611 */
[----:B------:R-:W-:Y:S02]  /*8aa0*/  SHF.R.U32.HI R5, RZ, 0xc, R16 ;  /* 0x0000000cff057819 */ /* 0x000fe40000011610 */
[----:B------:R-:W-:Y:S02]  /*8ab0*/  LOP3.LUT R21, R21, 0xf000f, RZ, 0xc0, !PT ;  /* 0x000f000f15157812 */ /* 0x000fe400078ec0ff */
[----:B------:R-:W-:-:S02]  /*8ac0*/  LOP3.LUT R5, R5, 0xf000f, RZ, 0xc0, !PT ;  /* 0x000f000f05057812 */ /* 0x000fc400078ec0ff */
[----:B------:R-:W-:Y:S02]  /*8ad0*/  LOP3.LUT R21, R21, 0x300030, R2, 0xf8, !PT ;  /* 0x0030003015157812 */ /* 0x000fe400078ef802 */
[----:B----4-:R-:W-:Y:S02]  /*8ae0*/  SHF.R.U32.HI R2, RZ, 0xc, R12 ;  /* 0x0000000cff027819 */ /* 0x010fe4000001160c */
[----:B------:R-:W-:Y:S02]  /*8af0*/  LOP3.LUT R4, R16, 0x3f003f, RZ, 0xc0, !PT ;  /* 0x003f003f10047812 */ /* 0x000fe400078ec0ff */
[----:B------:R-:W-:Y:S02]  /*8b00*/  LOP3.LUT R3, R2, 0xf000f, RZ, 0xc0, !PT ;  /* 0x000f000f02037812 */ /* 0x000fe400078ec0ff */
[----:B------:R-:W-:Y:S02]  /*8b10*/  LOP3.LUT R42, R18, 0x3f003f, RZ, 0xc0, !PT ;  /* 0x003f003f122a7812 */ /* 0x000fe400078ec0ff */
[----:B------:R-:W-:-:S02]  /*8b20*/  LOP3.LUT R20, R5, 0x300030, R20, 0xf8, !PT ;  /* 0x0030003005147812 */ /* 0x000fc400078ef814 */
[----:B------:R-:W-:Y:S02]  /*8b30*/  SHF.R.U32.HI R5, RZ, 0xc, R13 ;  /* 0x0000000cff057819 */ /* 0x000fe4000001160d */
[----:B------:R-:W-:Y:S02]  /*8b40*/  LOP3.LUT R45, R19, 0x3f003f, RZ, 0xc0, !PT ;  /* 0x003f003f132d7812 */ /* 0x000fe400078ec0ff */
[----:B------:R-:W-:Y:S02]  /*8b50*/  SHF.R.U32.HI R46, RZ, 0x6, R19 ;  /* 0x00000006ff2e7819 */ /* 0x000fe40000011613 */
[----:B------:R-:W-:Y:S02]  /*8b60*/  LOP3.LUT R32, R3, 0x300030, R32, 0xf8, !PT ;  /* 0x0030003003207812 */ /* 0x000fe400078ef820 */
[----:B------:R-:W-:Y:S02]  /*8b70*/  SHF.R.U32.HI R16, RZ, 0x6, R16 ;  /* 0x00000006ff107819 */ /* 0x000fe40000011610 */
[----:B------:R-:W-:-:S02]  /*8b80*/  LOP3.LUT R3, R4, 0x64006400, RZ, 0xfc, !PT ;  /* 0x6400640004037812 */ /* 0x000fc400078efcff */
[----:B------:R-:W-:Y:S02]  /*8b90*/  LOP3.LUT R19, R42, 0x64006400, RZ, 0xfc, !PT ;  /* 0x640064002a137812 */ /* 0x000fe400078efcff */
[----:B------:R-:W-:Y:S02]  /*8ba0*/  SHF.R.U32.HI R18, RZ, 0x6, R18 ;  /* 0x00000006ff127819 */ /* 0x000fe40000011612 */
[----:B------:R-:W-:Y:S02]  /*8bb0*/  LOP3.LUT R5, R5, 0xf000f, RZ, 0xc0, !PT ;  /* 0x000f000f05057812 */ /* 0x000fe400078ec0ff */
[----:B------:R-:W-:Y:S02]  /*8bc0*/  LOP3.LUT R39, R17, 0x3f003f, RZ, 0xc0, !PT ;  /* 0x003f003f11277812 */ /* 0x000fe400078ec0ff */
[----:B------:R-:W-:Y:S01]  /*8bd0*/  SHF.R.U32.HI R17, RZ, 0x6, R17 ;  /* 0x00000006ff117819 */ /* 0x000fe20000011611 */
[----:B------:R-:W-:Y:S01]  /*8be0*/  HADD2 R3, R3, -1056, -1056 ;  /* 0xe420e42003037430 */ /* 0x000fe20000000000 */
[----:B------:R-:W-:Y:S01]  /*8bf0*/  LOP3.LUT R16, R16, 0x3f003f, RZ, 0xc0, !PT ;  /* 0x003f003f10107812 */ /* 0x000fe200078ec0ff */
[----:B------:R-:W-:Y:S01]  /*8c00*/  HADD2 R19, R19, -1056, -1056 ;  /* 0xe420e42013137430 */ /* 0x000fe20000000000 */
[----:B------:R-:W-:-:S02]  /*8c10*/  LOP3.LUT R33, R12, 0x3f003f, RZ, 0xc0, !PT ;  /* 0x003f003f0c217812 */ /* 0x000fc400078ec0ff */
[----:B------:R-:W-:Y:S02]  /*8c20*/  SHF.R.U32.HI R37, RZ, 0x6, R12 ;  /* 0x00000006ff257819 */ /* 0x000fe4000001160c */
[----:B------:R-:W-:Y:S02]  /*8c30*/  LOP3.LUT R34, R5, 0x300030, R34, 0xf8, !PT ;  /* 0x0030003005227812 */ /* 0x000fe400078ef822 */
[----:B------:R-:W-:Y:S02]  /*8c40*/  LOP3.LUT R18, R18, 0x3f003f, RZ, 0xc0, !PT ;  /* 0x003f003f12127812 */ /* 0x000fe400078ec0ff */
[----:B------:R-:W-:Y:S02]  /*8c50*/  SHF.R.U32.HI R12, RZ, 0xc, R14 ;  /* 0x0000000cff0c7819 */ /* 0x000fe4000001160e */
[----:B------:R-:W-:Y:S02]  /*8c60*/  LOP3.LUT R5, R39, 0x64006400, RZ, 0xfc, !PT ;  /* 0x6400640027057812 */ /* 0x000fe400078efcff */
[----:B------:R-:W-:-:S02]  /*8c70*/  LOP3.LUT R17, R17, 0x3f003f, RZ, 0xc0, !PT ;  /* 0x003f003f11117812 */ /* 0x000fc400078ec0ff */
[----:B------:R-:W-:Y:S02]  /*8c80*/  LOP3.LUT R2, R16, 0x64006400, RZ, 0xfc, !PT ;  /* 0x6400640010027812 */ /* 0x000fe400078efcff */
[----:B------:R-:W-:Y:S02]  /*8c90*/  LOP3.LUT R40, R13, 0x3f003f, RZ, 0xc0, !PT ;  /* 0x003f003f0d287812 */ /* 0x000fe400078ec0ff */
[----:B------:R-:W-:Y:S02]  /*8ca0*/  SHF.R.U32.HI R41, RZ, 0x6, R13 ;  /* 0x00000006ff297819 */ /* 0x000fe4000001160d */
[----:B------:R-:W-:Y:S01]  /*8cb0*/  LOP3.LUT R16, R18, 0x64006400, RZ, 0xfc, !PT ;  /* 0x6400640012107812 */ /* 0x000fe200078efcff */
[----:B------:R-:W-:Y:S01]  /*8cc0*/  HADD2 R5, R5, -1056, -1056 ;  /* 0xe420e42005057430 */ /* 0x000fe20000000000 */
[----:B------:R-:W-:Y:S02]  /*8cd0*/  LOP3.LUT R43, R14, 0x3f003f, RZ, 0xc0, !PT ;  /* 0x003f003f0e2b7812 */ /* 0x000fe400078ec0ff */
[----:B------:R-:W-:Y:S01]  /*8ce0*/  SHF.R.U32.HI R44, RZ, 0x6, R14 ;  /* 0x00000006ff2c7819 */ /* 0x000fe2000001160e */
[----:B0-----:R-:W-:Y:S01]  /*8cf0*/  HFMA2.MMA R14, R19, R8, RZ ;  /* 0x00000008130e7235 */ /* 0x001fe200000000ff */
[----:B------:R-:W-:-:S02]  /*8d00*/  LOP3.LUT R47, R15, 0x3f003f, RZ, 0xc0, !PT ;  /* 0x003f003f0f2f7812 */ /* 0x000fc400078ec0ff */
[--C-:B------:R-:W-:Y:S02]  /*8d10*/  SHF.R.U32.HI R49, RZ, 0x6, R15.reuse ;  /* 0x00000006ff317819 */ /* 0x100fe4000001160f */
[----:B------:R-:W-:Y:S01]  /*8d20*/  LOP3.LUT R13, R12, 0xf000f, RZ, 0xc0, !PT ;  /* 0x000f000f0c0d7812 */ /* 0x000fe200078ec0ff */
[----:B------:R-:W-:Y:S01]  /*8d30*/  HFMA2.MMA R12, R3, R8, RZ ;  /* 0x00000008030c7235 */ /* 0x000fe200000000ff */
        /* <DEDUP_REMOVED lines=8> */
[----:B------:R-:W-:-:S02]  /*8dc0*/  HADD2 R4, R4, -1056, -1056 ;  /* 0xe420e42004047430 */ /* 0x000fc40000000000 */
[----:B------:R-:W-:Y:S01]  /*8dd0*/  HADD2 R17, R45, -1056, -1056 ;  /* 0xe420e4202d117430 */ /* 0x000fe20000000000 */
[----:B------:R-:W-:Y:S01]  /*8de0*/  LOP3.LUT R36, R15, 0x300030, R36, 0xf8, !PT ;  /* 0x003000300f247812 */ /* 0x000fe200078ef824 */
[-C--:B------:R-:W-:Y:S01]  /*8df0*/  HFMA2.MMA R45, R2, R9.reuse, R12 ;  /* 0x00000009022d7235 */ /* 0x080fe2000000000c */
[----:B------:R-:W-:Y:S01]  /*8e00*/  HFMA2 R65, R4, R9, R13 ;  /* 0x0000000904417231 */ /* 0x000fe2000000000d */
[----:B------:R-:W-:Y:S02]  /*8e10*/  HFMA2.MMA R66, R16, R9, R14 ;  /* 0x0000000910427235 */ /* 0x000fe4000000000e */
[----:B------:R-:W0:Y:S01]  /*8e20*/  LDS.128 R12, [UR4+0x30] ;  /* 0x00003004ff0c7984 */ /* 0x000e220008000c00 */
[----:B------:R-:W-:-:S04]  /*8e30*/  LOP3.LUT R46, R46, 0x3f003f, RZ, 0xc0, !PT ;  /* 0x003f003f2e2e7812 */ /* 0x000fc800078ec0ff */
[----:B------:R-:W-:Y:S01]  /*8e40*/  LOP3.LUT R18, R46, 0x64006400, RZ, 0xfc, !PT ;  /* 0x640064002e127812 */ /* 0x000fe200078efcff */
[----:B------:R-:W-:Y:S01]  /*8e50*/  HFMA2 R8, R17, R8, RZ.H0_H0 ;  /* 0x0000000811087231 */ /* 0x000fe200000400ff */
[----:B------:R-:W-:Y:S02]  /*8e60*/  LOP3.LUT R33, R33, 0x64006400, RZ, 0xfc, !PT ;  /* 0x6400640021217812 */ /* 0x000fe400078efcff */
[----:B------:R-:W-:Y:S01]  /*8e70*/  LOP3.LUT R39, R43, 0x64006400, RZ, 0xfc, !PT ;  /* 0x640064002b277812 */ /* 0x000fe200078efcff */
[----:B------:R-:W-:Y:S01]  /*8e80*/  HADD2 R18, R18, -1056, -1056 ;  /* 0xe420e42012127430 */ /* 0x000fe20000000000 */
        /* <DEDUP_REMOVED lines=13> */
[----:B------:R-:W-:Y:S01]  /*8f60*/  HADD2 R41, R47, -1056, -1056 ;  /* 0xe420e4202f297430 */ /* 0x000fe20000000000 */
[----:B------:R-:W-:Y:S01]  /*8f70*/  LOP3.LUT R46, R49, 0x64006400, RZ, 0xfc, !PT ;  /* 0x64006400312e7812 */ /* 0x000fe200078efcff */
[----:B------:R-:W-:-:S02]  /*8f80*/  HFMA2.MMA R45, R33, R10, R45 ;  /* 0x0000000a212d7235 */ /* 0x000fc4000000002d */
[----:B------:R-:W-:Y:S01]  /*8f90*/  HFMA2.MMA R66, R39, R10, R66 ;  /* 0x0000000a27427235 */ /* 0x000fe20000000042 */
[----:B------:R-:W-:Y:S02]  /*8fa0*/  HADD2 R40, R40, -1056, -1056 ;  /* 0xe420e42028287430 */ /* 0x000fe40000000000 */
[----:B------:R-:W-:Y:S02]  /*8fb0*/  HADD2 R44, R44, -1056, -1056 ;  /* 0xe420e4202c2c7430 */ /* 0x000fe40000000000 */
[-C--:B------:R-:W-:Y:S02]  /*8fc0*/  HFMA2 R65, R37, R10.reuse, R65 ;  /* 0x0000000a25417231 */ /* 0x080fe40000000041 */
[----:B------:R-:W-:Y:S02]  /*8fd0*/  HFMA2 R9, R41, R10, R9 ;  /* 0x0000000a29097231 */ /* 0x000fe40000000009 */
[----:B------:R-:W-:Y:S02]  /*8fe0*/  HADD2 R42, R42, -1056, -1056 ;  /* 0xe420e4202a2a7430 */ /* 0x000fe40000000000 */
[----:B------:R-:W-:Y:S01]  /*8ff0*/  HADD2 R46, R46, -1056, -1056 ;  /* 0xe420e4202e2e7430 */ /* 0x000fe20000000000 */
[----:B------:R-:W-:-:S02]  /*9000*/  LOP3.LUT R30, R30, 0x64006400, RZ, 0xfc, !PT ;  /* 0x640064001e1e7812 */ /* 0x000fc400078efcff */
[----:B------:R-:W-:Y:S02]  /*9010*/  LOP3.LUT R29, R29, 0x3f003f, RZ, 0xc0, !PT ;  /* 0x003f003f1d1d7812 */ /* 0x000fe400078ec0ff */
[----:B------:R-:W-:Y:S01]  /*9020*/  LOP3.LUT R8, R25, 0x64006400, RZ, 0xfc, !PT ;  /* 0x6400640019087812 */ /* 0x000fe200078efcff */
[-C--:B------:R-:W-:Y:S01]  /*9030*/  HFMA2.MMA R45, R40, R11.reuse, R45 ;  /* 0x0000000b282d7235 */ /* 0x080fe2000000002d */
[-C--:B------:R-:W-:Y:S01]  /*9040*/  HFMA2 R65, R42, R11.reuse, R65 ;  /* 0x0000000b2a417231 */ /* 0x080fe20000000041 */
[----:B------:R-:W-:Y:S01]  /*9050*/  HFMA2.MMA R66, R44, R11, R66 ;  /* 0x0000000b2c427235 */ /* 0x000fe20000000042 */
[----:B------:R-:W-:Y:S01]  /*9060*/  HFMA2 R43, R46, R11, R9 ;  /* 0x0000000b2e2b7231 */ /* 0x000fe20000000009 */
[----:B------:R-:W-:Y:S01]  /*9070*/  LOP3.LUT R11, R26, 0x3f003f, RZ, 0xc0, !PT ;  /* 0x003f003f1a0b7812 */ /* 0x000fe200078ec0ff */
[----:B------:R-:W-:Y:S01]  /*9080*/  HADD2 R25, R30, -1056, -1056 ;  /* 0xe420e4201e197430 */ /* 0x000fe20000000000 */
[----:B------:R-:W-:Y:S02]  /*9090*/  LOP3.LUT R31, R31, 0x3f003f, RZ, 0xc0, !PT ;  /* 0x003f003f1f1f7812 */ /* 0x000fe400078ec0ff */
[----:B------:R-:W-:-:S02]  /*90a0*/  LOP3.LUT R9, R27, 0x3f003f, RZ, 0xc0, !PT ;  /* 0x003f003f1b097812 */ /* 0x000fc400078ec0ff */
[----:B------:R-:W-:Y:S01]  /*90b0*/  LOP3.LUT R26, R29, 0x64006400, RZ, 0xfc, !PT ;  /* 0x640064001d1a7812 */ /* 0x000fe200078efcff */
[----:B------:R-:W-:Y:S01]  /*90c0*/  HADD2 R29, R8, -1056, -1056 ;  /* 0xe420e420081d7430 */ /* 0x000fe20000000000 */
        /* <DEDUP_REMOVED lines=9> */
[----:B------:R-:W-:-:S02]  /*9160*/  HADD2 R24, R24, -1056, -1056 ;  /* 0xe420e42018187430 */ /* 0x000fc40000000000 */
        /* <DEDUP_REMOVED lines=11> */
[----:B------:R-:W-:Y:S01]  /*9220*/  LOP3.LUT R8, R21, 0x64006400, RZ, 0xfc, !PT ;  /* 0x6400640015087812 */ /* 0x000fe200078efcff */
[----:B------:R-:W-:Y:S01]  /*9230*/  HADD2 R21, R20, -1056, -1056 ;  /* 0xe420e42014157430 */ /* 0x000fe20000000000 */
[----:B------:R-:W-:Y:S01]  /*9240*/  LOP3.LUT R32, R32, 0x64006400, RZ, 0xfc, !PT ;  /* 0x6400640020207812 */ /* 0x000fe200078efcff */
[----:B------:R-:W-:Y:S01]  /*9250*/  HADD2 R43, R43, -1056, -1056 ;  /* 0xe420e4202b2b7430 */ /* 0x000fe20000000000 */
[----:B------:R-:W-:-:S03]  /*9260*/  LOP3.LUT R38, R38, 0x64006400, RZ, 0xfc, !PT ;  /* 0x6400640026267812 */ /* 0x000fc600078efcff */
        /* <DEDUP_REMOVED lines=156> */
.L_x_718:
[----:B------:R-:W-:Y:S01]  /*9c30*/  IADD3 R64, R64, 0x20, RZ ;  /* 0x0000002040407810 */ /* 0x000fe20007ffe0ff */
[----:B--2---:R-:W-:Y:S01]  /*9c40*/  IMAD.WIDE.U32 R6, R61, 0x18, R6 ;  /* 0x000000183d067825 */ /* 0x004fe200078e0006 */
[----:B------:R-:W-:Y:S02]  /*9c50*/  UIADD3 UR4, UR4, 0x40, URZ ;  /* 0x0000004004047890 */ /* 0x000fe4000fffe03f */
[C---:B------:R-:W-:Y:S01]  /*9c60*/  ISETP.GE.AND P0, PT, R64.reuse, UR5, PT ;  /* 0x0000000540007c0c */ /* 0x040fe2000bf06270 */
[----:B------:R-:W-:Y:S01]  /*9c70*/  IMAD R3, R35, 0x18, RZ ;  /* 0x0000001823037824 */ /* 0x000fe200078e02ff */
[----:B------:R-:W-:-:S04]  /*9c80*/  ISETP.LT.AND P2, PT, R64, R63, PT ;  /* 0x0000003f4000720c */ /* 0x000fc80003f41270 */
[----:B------:R-:W-:-:S09]  /*9c90*/  IADD3 R7, R7, R3, RZ ;  /* 0x0000000307077210 */ /* 0x000fd20007ffe0ff */
[----:B------:R-:W-:Y:S05]  /*9ca0*/  @!P0 BRA P2, `(.L_x_719) ;  /* 0xffffffd800008947 */ /* 0x000fea000103ffff */
.L_x_716:
[----:B------:R-:W-:Y:S01]  /*9cb0*/  ISETP.GE.AND P0, PT, R64, R63, PT ;  /* 0x0000003f4000720c */ /* 0x000fe20003f06270 */
[----:B------:R-:W-:-:S03]  /*9cc0*/  ULDC UR5, c[0x0][0x260] ;  /* 0x0000980000057ab9 */ /* 0x000fc60000000800 */
[----:B------:R-:W-:Y:S01]  /*9cd0*/  ISETP.GE.OR P0, PT, R64, UR5, P0 ;  /* 0x0000000540007c0c */ /* 0x000fe20008706670 */
[----:B------:R-:W-:-:S12]  /*9ce0*/  ULDC UR5, c[0x0][0x260] ;  /* 0x0000980000057ab9 */ /* 0x000fd80000000800 */
[----:B------:R-:W-:Y:S05]  /*9cf0*/  @P0 BRA `(.L_x_720) ;  /* 0x0000002400080947 */ /* 0x000fea0003800000 */
.L_x_722:
[----:B------:R-:W1:Y:S01]  /*9d00*/  LDC R61, c[0x0][0x23c] ;  /* 0x00008f00ff3d7b82 */ /* 0x000e620000000800 */
[----:B-----5:R2:W5:Y:S01]  /*9d10*/  LDG.E.128.CONSTANT R20, desc[UR6][R6.64] ;  /* 0x0000000606147981 */ /* 0x020562000c1e9d00 */
[----:B-1----:R-:W-:-:S04]  /*9d20*/  IMAD.WIDE R16, R61, 0x4, R6 ;  /* 0x000000043d107825 */ /* 0x002fc800078e0206 */
[C---:B0-----:R-:W-:Y:S02]  /*9d30*/  IMAD.WIDE R12, R61.reuse, 0x4, R16 ;  /* 0x000000043d0c7825 */ /* 0x041fe400078e0210 */
[----:B------:R-:W5:Y:S02]  /*9d40*/  LDG.E.128.CONSTANT R16, desc[UR6][R16.64] ;  /* 0x0000000610107981 */ /* 0x000f64000c1e9d00 */
[C---:B------:R-:W-:Y:S02]  /*9d50*/  IMAD.WIDE R2, R61.reuse, 0x4, R12 ;  /* 0x000000043d027825 */ /* 0x040fe400078e020c */
[----:B------:R-:W5:Y:S04]  /*9d60*/  LDG.E.128.CONSTANT R12, desc[UR6][R12.64] ;  /* 0x000000060c0c7981 */ /* 0x000f68000c1e9d00 */
[----:B------:R2:W5:Y:S01]  /*9d70*/  LDG.E.128.CONSTANT R8, desc[UR6][R2.64] ;  /* 0x0000000602087981 */ /* 0x000562000c1e9d00 */
[----:B------:R-:W-:Y:S01]  /*9d80*/  IMAD.WIDE R98, R61, 0x4, R2 ;  /* 0x000000043d627825 */ /* 0x000fe200078e0202 */
[----:B------:R-:W-:Y:S06]  /*9d90*/  @!P1 BRA `(.L_x_721) ;  /* 0x0000002000c89947 */ /* 0x000fec0003800000 */
[----:B--2---:R-:W2:Y:S01]  /*9da0*/  LDG.E.128.CONSTANT R4, desc[UR6][R98.64] ;  /* 0x0000000662047981 */ /* 0x004ea2000c1e9d00 */
[--C-:B-----5:R-:W-:Y:S02]  /*9db0*/  SHF.R.U32.HI R26, RZ, 0xf, R22.reuse ;  /* 0x0000000fff1a7819 */ /* 0x120fe40000011616 */
[C---:B------:R-:W-:Y:S02]  /*9dc0*/  LOP3.LUT R45, R22.reuse, 0x1f001f, RZ, 0xc0, !PT ;  /* 0x001f001f162d7812 */ /* 0x040fe400078ec0ff */
[----:B------:R-:W-:Y:S02]  /*9dd0*/  LOP3.LUT R28, R22, 0x3e003e0, RZ, 0xc0, !PT ;  /* 0x03e003e0161c7812 */ /* 0x000fe400078ec0ff */
[----:B------:R-:W-:Y:S02]  /*9de0*/  SHF.R.U32.HI R35, RZ, 0xa, R22 ;  /* 0x0000000aff237819 */ /* 0x000fe40000011616 */
[----:B------:R-:W-:Y:S02]  /*9df0*/  SHF.R.U32.HI R22, RZ, 0xe, R17 ;  /* 0x0000000eff167819 */ /* 0x000fe40000011611 */
[----:B------:R-:W-:-:S02]  /*9e00*/  LOP3.LUT R38, R17, 0x1f001f, RZ, 0xc0, !PT ;  /* 0x001f001f11267812 */ /* 0x000fc400078ec0ff */
[----:B------:R-:W-:Y:S02]  /*9e10*/  LOP3.LUT R31, R17, 0x3e003e0, RZ, 0xc0, !PT ;  /* 0x03e003e0111f7812 */ /* 0x000fe400078ec0ff */
[----:B------:R-:W-:Y:S02]  /*9e20*/  SHF.R.U32.HI R65, RZ, 0xa, R17 ;  /* 0x0000000aff417819 */ /* 0x000fe40000011611 */
[----:B------:R-:W-:Y:S02]  /*9e30*/  SHF.R.U32.HI R17, RZ, 0xe, R18 ;  /* 0x0000000eff117819 */ /* 0x000fe40000011612 */
[----:B------:R-:W-:Y:S02]  /*9e40*/  LOP3.LUT R26, R26, 0x10001, RZ, 0xc0, !PT ;  /* 0x000100011a1a7812 */ /* 0x000fe400078ec0ff */
[----:B------:R-:W-:Y:S02]  /*9e50*/  SHF.R.U32.HI R24, RZ, 0xf, R20 ;  /* 0x0000000fff187819 */ /* 0x000fe40000011614 */
[----:B------:R-:W-:-:S02]  /*9e60*/  SHF.R.U32.HI R27, RZ, 0xf, R23 ;  /* 0x0000000fff1b7819 */ /* 0x000fc40000011617 */
[C---:B------:R-:W-:Y:S02]  /*9e70*/  LOP3.LUT R39, R18.reuse, 0x1f001f, RZ, 0xc0, !PT ;  /* 0x001f001f12277812 */ /* 0x040fe400078ec0ff */
[----:B------:R-:W-:Y:S02]  /*9e80*/  LOP3.LUT R33, R18, 0x3e003e0, RZ, 0xc0, !PT ;  /* 0x03e003e012217812 */ /* 0x000fe400078ec0ff */
[----:B------:R-:W-:Y:S02]  /*9e90*/  SHF.R.U32.HI R66, RZ, 0xa, R18 ;  /* 0x0000000aff427819 */ /* 0x000fe40000011612 */
[----:B------:R-:W-:Y:S02]  /*9ea0*/  SHF.R.U32.HI R25, RZ, 0xf, R21 ;  /* 0x0000000fff197819 */ /* 0x000fe40000011615 */
[C---:B------:R-:W-:Y:S02]  /*9eb0*/  LOP3.LUT R43, R21.reuse, 0x1f001f, RZ, 0xc0, !PT ;  /* 0x001f001f152b7812 */ /* 0x040fe400078ec0ff */
[----:B------:R-:W-:-:S02]  /*9ec0*/  LOP3.LUT R3, R21, 0x3e003e0, RZ, 0xc0, !PT ;  /* 0x03e003e015037812 */ /* 0x000fc400078ec0ff */
[----:B------:R-:W-:Y:S02]  /*9ed0*/  SHF.R.U32.HI R34, RZ, 0xa, R21 ;  /* 0x0000000aff227819 */ /* 0x000fe40000011615 */
[----:B------:R-:W-:Y:S02]  /*9ee0*/  SHF.R.U32.HI R18, RZ, 0xd, R14 ;  /* 0x0000000dff127819 */ /* 0x000fe4000001160e */
[----:B------:R-:W-:Y:S02]  /*9ef0*/  LOP3.LUT R17, R26, 0x20002, R17, 0xf8, !PT ;  /* 0x000200021a117812 */ /* 0x000fe400078ef811 */
[----:B------:R-:W-:Y:S02]  /*9f00*/  SHF.R.U32.HI R21, RZ, 0xe, R16 ;  /* 0x0000000eff157819 */ /* 0x000fe40000011610 */
[----:B------:R-:W-:Y:S02]  /*9f10*/  SHF.R.U32.HI R86, RZ, 0xe, R19 ;  /* 0x0000000eff567819 */ /* 0x000fe40000011613 */
[----:B------:R-:W-:-:S02]  /*9f20*/  LOP3.LUT R24, R24, 0x10001, RZ, 0xc0, !PT ;  /* 0x0001000118187812 */ /* 0x000fc400078ec0ff */
[----:B------:R-:W-:Y:S02]  /*9f30*/  LOP3.LUT R27, R27, 0x10001, RZ, 0xc0, !PT ;  /* 0x000100011b1b7812 */ /* 0x000fe400078ec0ff */
[C---:B------:R-:W-:Y:S02]  /*9f40*/  LOP3.LUT R37, R16.reuse, 0x1f001f, RZ, 0xc0, !PT ;  /* 0x001f001f10257812 */ /* 0x040fe400078ec0ff */
[----:B------:R-:W-:Y:S02]  /*9f50*/  LOP3.LUT R30, R16, 0x3e003e0, RZ, 0xc0, !PT ;  /* 0x03e003e0101e7812 */ /* 0x000fe400078ec0ff */
[----:B------:R-:W-:Y:S02]  /*9f60*/  SHF.R.U32.HI R49, RZ, 0xa, R16 ;  /* 0x0000000aff317819 */ /* 0x000fe40000011610 */
[C---:B------:R-:W-:Y:S02]  /*9f70*/  LOP3.LUT R71, R19.reuse, 0x1f001f, RZ, 0xc0, !PT ;  /* 0x001f001f13477812 */ /* 0x040fe400078ec0ff */
[----:B------:R-:W-:-:S02]  /*9f80*/  LOP3.LUT R40, R19, 0x3e003e0, RZ, 0xc0, !PT ;  /* 0x03e003e013287812 */ /* 0x000fc400078ec0ff */
[----:B------:R-:W-:Y:S02]  /*9f90*/  SHF.R.U32.HI R67, RZ, 0xa, R19 ;  /* 0x0000000aff437819 */ /* 0x000fe40000011613 */
[----:B------:R-:W-:Y:S02]  /*9fa0*/  SHF.R.U32.HI R16, RZ, 0xd, R12 ;  /* 0x0000000dff107819 */ /* 0x000fe4000001160c */
[C---:B------:R-:W-:Y:S02]  /*9fb0*/  LOP3.LUT R70, R14.reuse, 0x1f001f, RZ, 0xc0, !PT ;  /* 0x001f001f0e467812 */ /* 0x040fe400078ec0ff */
[----:B------:R-:W-:Y:S02]  /*9fc0*/  LOP3.LUT R46, R14, 0x3e003e0, RZ, 0xc0, !PT ;  /* 0x03e003e00e2e7812 */ /* 0x000fe400078ec0ff */
[----:B------:R-:W-:Y:S02]  /*9fd0*/  SHF.R.U32.HI R75, RZ, 0xa, R14 ;  /* 0x0000000aff4b7819 */ /* 0x000fe4000001160e */
[----:B------:R-:W-:-:S02]  /*9fe0*/  SHF.R.U32.HI R19, RZ, 0xd, R15 ;  /* 0x0000000dff137819 */ /* 0x000fc4000001160f */
[----:B------:R-:W-:Y:S02]  /*9ff0*/  LOP3.LUT R25, R25, 0x10001, RZ, 0xc0, !PT ;  /* 0x0001000119197812 */ /* 0x000fe400078ec0ff */
[----:B------:R-:W-:Y:S02]  /*a000*/  LOP3.LUT R17, R17, 0x40004, R18, 0xf8, !PT ;  /* 0x0004000411117812 */ /* 0x000fe400078ef812 */
[----:B------:R-:W-:Y:S02]  /*a010*/  SHF.R.U32.HI R14, RZ, 0xc, R10 ;  /* 0x0000000cff0e7819 */ /* 0x000fe4000001160a */
[----:B------:R-:W-:Y:S02]  /*a020*/  LOP3.LUT R21, R24, 0x20002, R21, 0xf8, !PT ;  /* 0x0002000218157812 */ /* 0x000fe400078ef815 */
[----:B------:R-:W-:Y:S02]  /*a030*/  LOP3.LUT R86, R27, 0x20002, R86, 0xf8, !PT ;  /* 0x000200021b567812 */ /* 0x000fe400078ef856 */
[----:B------:R-:W-:-:S02]  /*a040*/  LOP3.LUT R25, R25, 0x20002, R22, 0xf8, !PT ;  /* 0x0002000219197812 */ /* 0x000fc400078ef816 */
[----:B------:R-:W-:Y:S02]  /*a050*/  LOP3.LUT R21, R21, 0x40004, R16, 0xf8, !PT ;  /* 0x0004000415157812 */ /* 0x000fe400078ef810 */
[----:B------:R-:W-:Y:S02]  /*a060*/  LOP3.LUT R86, R86, 0x40004, R19, 0xf8, !PT ;  /* 0x0004000456567812 */ /* 0x000fe400078ef813 */
[----:B------:R-:W-:Y:S02]  /*a070*/  LOP3.LUT R22, R17, 0x80008, R14, 0xf8, !PT ;  /* 0x0008000811167812 */ /* 0x000fe400078ef80e */
[----:B------:R-:W0:Y:S01]  /*a080*/  LDS.128 R16, [UR4] ;  /* 0x00000004ff107984 */ /* 0x000e220008000c00 */
[----:B------:R-:W-:Y:S02]  /*a090*/  LOP3.LUT R89, R15, 0x3e003e0, RZ, 0xc0, !PT ;  /* 0x03e003e00f597812 */ /* 0x000fe400078ec0ff */
[----:B------:R-:W-:Y:S02]  /*a0a0*/  LOP3.LUT R90, R8, 0x3e003e0, RZ, 0xc0, !PT ;  /* 0x03e003e0085a7812 */ /* 0x000fe400078ec0ff */
        /* <DEDUP_REMOVED lines=10> */
[--C-:B------:R-:W-:Y:S02]  /*a150*/  SHF.R.U32.HI R20, RZ, 0xc, R8.reuse ;  /* 0x0000000cff147819 */ /* 0x100fe40000011608 */
[----:B------:R-:W-:Y:S02]  /*a160*/  LOP3.LUT R77, R8, 0x1f001f, RZ, 0xc0, !PT ;  /* 0x001f001f084d7812 */ /* 0x000fe400078ec0ff */
[----:B------:R-:W-:-:S02]  /*a170*/  SHF.R.U32.HI R81, RZ, 0xa, R8 ;  /* 0x0000000aff517819 */ /* 0x000fc40000011608 */
[--C-:B------:R-:W-:Y:S02]  /*a180*/  SHF.R.U32.HI R13, RZ, 0xc, R9.reuse ;  /* 0x0000000cff0d7819 */ /* 0x100fe40000011609 */
[C---:B------:R-:W-:Y:S02]  /*a190*/  LOP3.LUT R8, R9.reuse, 0x3e003e0, RZ, 0xc0, !PT ;  /* 0x03e003e009087812 */ /* 0x040fe400078ec0ff */
[----:B------:R-:W-:Y:S02]  /*a1a0*/  LOP3.LUT R78, R9, 0x1f001f, RZ, 0xc0, !PT ;  /* 0x001f001f094e7812 */ /* 0x000fe400078ec0ff */
[----:B------:R-:W-:Y:S02]  /*a1b0*/  SHF.R.U32.HI R82, RZ, 0xa, R9 ;  /* 0x0000000aff527819 */ /* 0x000fe40000011609 */
[----:B------:R-:W-:Y:S02]  /*a1c0*/  LOP3.LUT R109, R89, 0x64006400, RZ, 0xfc, !PT ;  /* 0x64006400596d7812 */ /* 0x000fe400078efcff */
[----:B------:R-:W-:-:S02]  /*a1d0*/  LOP3.LUT R72, R15, 0x1f001f, RZ, 0xc0, !PT ;  /* 0x001f001f0f487812 */ /* 0x000fc400078ec0ff */
[----:B------:R-:W-:Y:S02]  /*a1e0*/  SHF.R.U32.HI R76, RZ, 0xa, R15 ;  /* 0x0000000aff4c7819 */ /* 0x000fe4000001160f */
[----:B------:R-:W-:Y:S02]  /*a1f0*/  LOP3.LUT R9, R10, 0x3e003e0, RZ, 0xc0, !PT ;  /* 0x03e003e00a097812 */ /* 0x000fe400078ec0ff */
[----:B------:R-:W-:Y:S02]  /*a200*/  MOV R0, 0x2800 ;  /* 0x0000280000007802 */ /* 0x000fe40000000f00 */
[----:B------:R-:W-:Y:S02]  /*a210*/  LOP3.LUT R89, R90, 0x64006400, RZ, 0xfc, !PT ;  /* 0x640064005a597812 */ /* 0x000fe400078efcff */
[----:B------:R-:W-:Y:S02]  /*a220*/  LOP3.LUT R103, R9, 0x64006400, RZ, 0xfc, !PT ;  /* 0x6400640009677812 */ /* 0x000fe400078efcff */
[----:B------:R-:W-:Y:S01]  /*a230*/  LOP3.LUT R12, R25, 0x40004, R12, 0xf8, !PT ;  /* 0x00040004190c7812 */ /* 0x000fe200078ef80c */
[----:B------:R-:W-:Y:S01]  /*a240*/  HFMA2 R9, R89, R0.H0_H0, -48, -48 ;  /* 0xd200d20059097431 */ /* 0x000fe20000040000 */
[----:B------:R-:W-:-:S02]  /*a250*/  LOP3.LUT R47, R23, 0x1f001f, RZ, 0xc0, !PT ;  /* 0x001f001f172f7812 */ /* 0x000fc400078ec0ff */
[----:B------:R-:W-:Y:S02]  /*a260*/  LOP3.LUT R29, R23, 0x3e003e0, RZ, 0xc0, !PT ;  /* 0x03e003e0171d7812 */ /* 0x000fe400078ec0ff */
[----:B------:R-:W-:Y:S02]  /*a270*/  SHF.R.U32.HI R36, RZ, 0xa, R23 ;  /* 0x0000000aff247819 */ /* 0x000fe40000011617 */
[----:B------:R-:W-:Y:S02]  /*a280*/  SHF.R.U32.HI R23, RZ, 0xc, R11 ;  /* 0x0000000cff177819 */ /* 0x000fe4000001160b */
[----:B------:R-:W-:Y:S02]  /*a290*/  LOP3.LUT R20, R21, 0x80008, R20, 0xf8, !PT ;  /* 0x0008000815147812 */ /* 0x000fe400078ef814 */
[----:B------:R-:W-:Y:S02]  /*a2a0*/  LOP3.LUT R21, R12, 0x80008, R13, 0xf8, !PT ;  /* 0x000800080c157812 */ /* 0x000fe400078ef80d */
[----:B------:R-:W-:-:S02]  /*a2b0*/  LOP3.LUT R23, R86, 0x80008, R23, 0xf8, !PT ;  /* 0x0008000856177812 */ /* 0x000fc400078ef817 */
[----:B------:R-:W-:Y:S02]  /*a2c0*/  LOP3.LUT R93, R44, 0x64006400, RZ, 0xfc, !PT ;  /* 0x640064002c5d7812 */ /* 0x000fe400078efcff */
[----:B------:R-:W-:Y:S02]  /*a2d0*/  LOP3.LUT R43, R43, 0x64006400, RZ, 0xfc, !PT ;  /* 0x640064002b2b7812 */ /* 0x000fe400078efcff */
[----:B------:R-:W-:Y:S02]  /*a2e0*/  LOP3.LUT R41, R41, 0x64006400, RZ, 0xfc, !PT ;  /* 0x6400640029297812 */ /* 0x000fe400078efcff */
[----:B------:R-:W-:Y:S01]  /*a2f0*/  LOP3.LUT R97, R28, 0x64006400, RZ, 0xfc, !PT ;  /* 0x640064001c617812 */ /* 0x000fe200078efcff */
[----:B------:R-:W-:Y:S01]  /*a300*/  HFMA2 R28, R93, R0.H0_H0, -48, -48 ;  /* 0xd200d2005d1c7431 */ /* 0x000fe20000040000 */
[----:B------:R-:W-:Y:S01]  /*a310*/  LOP3.LUT R90, R47, 0x64006400, RZ, 0xfc, !PT ;  /* 0x640064002f5a7812 */ /* 0x000fe200078efcff */
[----:B------:R-:W-:Y:S01]  /*a320*/  HADD2 R47, R41, -1040, -1040 ;  /* 0xe410e410292f7430 */ /* 0x000fe20000000000 */
[----:B------:R-:W-:-:S02]  /*a330*/  LOP3.LUT R105, R29, 0x64006400, RZ, 0xfc, !PT ;  /* 0x640064001d697812 */ /* 0x000fc400078efcff */
[----:B------:R-:W-:Y:S01]  /*a340*/  LOP3.LUT R79, R10, 0x1f001f, RZ, 0xc0, !PT ;  /* 0x001f001f0a4f7812 */ /* 0x000fe200078ec0ff */
[----:B------:R-:W-:Y:S01]  /*a350*/  HADD2 R41, R90, -1040, -1040 ;  /* 0xe410e4105a297430 */ /* 0x000fe20000000000 */
[----:B------:R-:W-:Y:S02]  /*a360*/  SHF.R.U32.HI R83, RZ, 0xa, R10 ;  /* 0x0000000aff537819 */ /* 0x000fe4000001160a */
[C---:B------:R-:W-:Y:S02]  /*a370*/  LOP3.LUT R10, R11.reuse, 0x3e003e0, RZ, 0xc0, !PT ;  /* 0x03e003e00b0a7812 */ /* 0x040fe400078ec0ff */
[----:B------:R-:W-:Y:S02]  /*a380*/  LOP3.LUT R80, R11, 0x1f001f, RZ, 0xc0, !PT ;  /* 0x001f001f0b507812 */ /* 0x000fe400078ec0ff */
[----:B------:R-:W-:Y:S02]  /*a390*/  SHF.R.U32.HI R84, RZ, 0xa, R11 ;  /* 0x0000000aff547819 */ /* 0x000fe4000001160b */
        /* <DEDUP_REMOVED lines=35> */
[----:B------:R-:W-:Y:S01]  /*a5d0*/  HADD2 R75, R75, -1040, -1040 ;  /* 0xe410e4104b4b7430 */ /* 0x000fe20000000000 */
[----:B------:R-:W-:Y:S01]  /*a5e0*/  LOP3.LUT R83, R83, 0x1f001f, RZ, 0xc0, !PT ;  /* 0x001f001f53537812 */ /* 0x000fe200078ec0ff */
[----:B------:R-:W-:Y:S01]  /*a5f0*/  HADD2 R78, R78, -1040, -1040 ;  /* 0xe410e4104e4e7430 */ /* 0x000fe20000000000 */
[----:B------:R-:W-:Y:S02]  /*a600*/  LOP3.LUT R81, R81, 0x64006400, RZ, 0xfc, !PT ;  /* 0x6400640051517812 */ /* 0x000fe400078efcff */
[----:B------:R-:W-:Y:S02]  /*a610*/  LOP3.LUT R84, R84, 0x1f001f, RZ, 0xc0, !PT ;  /* 0x001f001f54547812 */ /* 0x000fe400078ec0ff */
[----:B------:R-:W-:Y:S02]  /*a620*/  LOP3.LUT R83, R83, 0x64006400, RZ, 0xfc, !PT ;  /* 0x6400640053537812 */ /* 0x000fe400078efcff */
[----:B------:R-:W-:-:S02]  /*a630*/  LOP3.LUT R82, R82, 0x1f001f, RZ, 0xc0, !PT ;  /* 0x001f001f52527812 */ /* 0x000fc400078ec0ff */
[----:B------:R-:W-:Y:S02]  /*a640*/  ISETP.GE.AND P0, PT, R62, 0x2, PT ;  /* 0x000000023e00780c */ /* 0x000fe40003f06270 */
[----:B------:R-:W-:Y:S02]  /*a650*/  LOP3.LUT R82, R82, 0x64006400, RZ, 0xfc, !PT ;  /* 0x6400640052527812 */ /* 0x000fe400078efcff */
[----:B------:R-:W-:Y:S02]  /*a660*/  PRMT R60, R60, 0x5410, R59 ;  /* 0x000054103c3c7816 */ /* 0x000fe4000000003b */
[----:B------:R-:W-:Y:S02]  /*a670*/  PRMT R58, R58, 0x5410, R57 ;  /* 0x000054103a3a7816 */ /* 0x000fe40000000039 */
[----:B--2---:R-:W-:Y:S02]  /*a680*/  SHF.R.U32.HI R15, RZ, 0xb, R4 ;  /* 0x0000000bff0f7819 */ /* 0x004fe40000011604 */
[----:B------:R-:W-:-:S02]  /*a690*/  LOP3.LUT R91, R4, 0x3e003e0, RZ, 0xc0, !PT ;  /* 0x03e003e0045b7812 */ /* 0x000fc400078ec0ff */
[----:B------:R-:W-:Y:S02]  /*a6a0*/  LOP3.LUT R85, R4, 0x1f001f, RZ, 0xc0, !PT ;  /* 0x001f001f04557812 */ /* 0x000fe400078ec0ff */
[----:B------:R-:W-:Y:S02]  /*a6b0*/  SHF.R.U32.HI R24, RZ, 0xa, R4 ;  /* 0x0000000aff187819 */ /* 0x000fe40000011604 */
[----:B------:R-:W-:Y:S02]  /*a6c0*/  LOP3.LUT R4, R5, 0x3e003e0, RZ, 0xc0, !PT ;  /* 0x03e003e005047812 */ /* 0x000fe400078ec0ff */
[----:B------:R-:W-:Y:S02]  /*a6d0*/  SHF.R.U32.HI R12, RZ, 0xb, R5 ;  /* 0x0000000bff0c7819 */ /* 0x000fe40000011605 */
[----:B------:R-:W-:Y:S02]  /*a6e0*/  LOP3.LUT R89, R4, 0x64006400, RZ, 0xfc, !PT ;  /* 0x6400640004597812 */ /* 0x000fe400078efcff */
[----:B------:R-:W-:-:S02]  /*a6f0*/  SHF.R.U32.HI R13, RZ, 0xb, R6 ;  /* 0x0000000bff0d7819 */ /* 0x000fc40000011606 */
[----:B------:R-:W-:Y:S01]  /*a700*/  SHF.R.U32.HI R14, RZ, 0xb, R7 ;  /* 0x0000000bff0e7819 */ /* 0x000fe20000011607 */
[----:B------:R-:W-:Y:S01]  /*a710*/  HFMA2 R4, R89, R0.H0_H0, -48, -48 ;  /* 0xd200d20059047431 */ /* 0x000fe20000040000 */
[----:B------:R-:W-:Y:S01]  /*a720*/  LOP3.LUT R89, R45, 0x64006400, RZ, 0xfc, !PT ;  /* 0x640064002d597812 */ /* 0x000fe200078efcff */
[----:B------:R-:W-:Y:S01]  /*a730*/  HADD2 R45, R43, -1040, -1040 ;  /* 0xe410e4102b2d7430 */ /* 0x000fe20000000000 */
[----:B------:R-:W-:Y:S02]  /*a740*/  LOP3.LUT R92, R6, 0x3e003e0, RZ, 0xc0, !PT ;  /* 0x03e003e0065c7812 */ /* 0x000fe400078ec0ff */
[----:B------:R-:W-:Y:S01]  /*a750*/  LOP3.LUT R20, R20, 0x100010, R15, 0xf8, !PT ;  /* 0x0010001014147812 */ /* 0x000fe200078ef80f */
[----:B------:R-:W-:Y:S01]  /*a760*/  HADD2 R43, R89, -1040, -1040 ;  /* 0xe410e410592b7430 */ /* 0x000fe20000000000 */
[----:B------:R-:W-:Y:S01]  /*a770*/  LOP3.LUT R21, R21, 0x100010, R12, 0xf8, !PT ;  /* 0x0010001015157812 */ /* 0x000fe200078ef80c */
[----:B0-----:R-:W-:Y:S01]  /*a780*/  HFMA2.MMA R89, R47, R16, RZ ;  /* 0x000000102f597235 */ /* 0x001fe200000000ff */
[----:B------:R-:W-:Y:S01]  /*a790*/  LOP3.LUT R22, R22, 0x100010, R13, 0xf8, !PT ;  /* 0x0010001016167812 */ /* 0x000fe200078ef80d */
[----:B------:R-:W-:Y:S01]  /*a7a0*/  HFMA2 R90, R45, R16, RZ.H0_H0 ;  /* 0x000000102d5a7231 */ /* 0x000fe200000400ff */
[----:B------:R-:W-:-:S02]  /*a7b0*/  LOP3.LUT R23, R23, 0x100010, R14, 0xf8, !PT ;  /* 0x0010001017177812 */ /* 0x000fc400078ef80e */
[----:B------:R-:W0:Y:S01]  /*a7c0*/  LDS.128 R12, [UR4+0x10] ;  /* 0x00001004ff0c7984 */ /* 0x000e220008000c00 */
[----:B------:R-:W-:Y:S01]  /*a7d0*/  LOP3.LUT R93, R92, 0x64006400, RZ, 0xfc, !PT ;  /* 0x640064005c5d7812 */ /* 0x000fe200078efcff */
[-C--:B------:R-:W-:Y:S01]  /*a7e0*/  HFMA2 R92, R44, R17.reuse, R90 ;  /* 0x000000112c5c7231 */ /* 0x080fe2000000005a */
[----:B------:R-:W-:Y:S02]  /*a7f0*/  LOP3.LUT R86, R5, 0x1f001f, RZ, 0xc0, !PT ;  /* 0x001f001f05567812 */ /* 0x000fe400078ec0ff */
[----:B------:R-:W-:Y:S02]  /*a800*/  SHF.R.U32.HI R25, RZ, 0xa, R5 ;  /* 0x0000000aff197819 */ /* 0x000fe40000011605 */
[----:B------:R-:W-:Y:S01]  /*a810*/  LOP3.LUT R5, R2, 0x64006400, RZ, 0xfc, !PT ;  /* 0x6400640002057812 */ /* 0x000fe200078efcff */
[-C--:B------:R-:W-:Y:S01]  /*a820*/  HFMA2 R2, R93, R0.reuse.H0_H0, -48, -48 ;  /* 0xd200d2005d027431 */ /* 0x080fe20000040000 */
[----:B------:R-:W-:Y:S01]  /*a830*/  LOP3.LUT R87, R6, 0x1f001f, RZ, 0xc0, !PT ;  /* 0x001f001f06577812 */ /* 0x000fe200078ec0ff */
[----:B------:R-:W-:Y:S01]  /*a840*/  HFMA2.MMA R93, R43, R16, RZ ;  /* 0x000000102b5d7235 */ /* 0x000fe200000000ff */
[----:B------:R-:W-:Y:S01]  /*a850*/  SHF.R.U32.HI R26, RZ, 0xa, R6 ;  /* 0x0000000aff1a7819 */ /* 0x000fe20000011606 */
[----:B------:R-:W-:Y:S01]  /*a860*/  HFMA2 R46, R5, R0.H0_H0, -48, -48 ;  /* 0xd200d200052e7431 */ /* 0x000fe20000040000 */
[C---:B------:R-:W-:Y:S01]  /*a870*/  LOP3.LUT R6, R7.reuse, 0x3e003e0, RZ, 0xc0, !PT ;  /* 0x03e003e007067812 */ /* 0x040fe200078ec0ff */
[----:B------:R-:W-:Y:S01]  /*a880*/  HFMA2 R16, R41, R16, RZ.H0_H0 ;  /* 0x0000001029107231 */ /* 0x000fe200000400ff */
[----:B------:R-:W-:Y:S01]  /*a890*/  LOP3.LUT R88, R7, 0x1f001f, RZ, 0xc0, !PT ;  /* 0x001f001f07587812 */ /* 0x000fe200078ec0ff */
[-C--:B------:R-:W-:Y:S01]  /*a8a0*/  HFMA2 R5, R103, R0.reuse.H0_H0, -48, -48 ;  /* 0xd200d20067057431 */ /* 0x080fe20000040000 */
[----:B------:R-:W-:Y:S01]  /*a8b0*/  SHF.R.U32.HI R27, RZ, 0xa, R7 ;  /* 0x0000000aff1b7819 */ /* 0x000fe20000011607 */
[----:B------:R-:W-:Y:S01]  /*a8c0*/  HFMA2 R94, R40, R17, R16 ;  /* 0x00000011285e7231 */ /* 0x000fe20000000010 */
        /* <DEDUP_REMOVED lines=8> */
[-C--:B------:R-:W-:Y:S01]  /*a950*/  HFMA2.MMA R93, R42, R17.reuse, R93 ;  /* 0x000000112a5d7235 */ /* 0x080fe2000000005d */
[----:B------:R-:W-:Y:S01]  /*a960*/  HFMA2 R6, R91, R0.H0_H0, -48, -48 ;  /* 0xd200d2005b067431 */ /* 0x000fe20000040000 */
[----:B------:R-:W-:Y:S01]  /*a970*/  HFMA2.MMA R91, R46, R17, R89 ;  /* 0x000000112e5b7235 */ /* 0x000fe20000000059 */
        /* <DEDUP_REMOVED lines=25> */
[-C--:B0-----:R-:W-:Y:S01]  /*ab10*/  HFMA2.MMA R94, R29, R12.reuse, R17 ;  /* 0x0000000c1d5e7235 */ /* 0x081fe20000000011 */
[----:B------:R-:W-:Y:S01]  /*ab20*/  HFMA2 R0, R95, R0.H0_H0, -48, -48 ;  /* 0xd200d2005f007431 */ /* 0x000fe20000040000 */
[----:B------:R-:W-:Y:S01]  /*ab30*/  HFMA2.MMA R92, R33, R12, R91 ;  /* 0x0000000c215c7235 */ /* 0x000fe2000000005b */
        /* <DEDUP_REMOVED lines=76> */
[-C--:B-1----:R-:W-:Y:S01]  /*b000*/  HFMA2.MMA R92, R87, R12.reuse, R92 ;  /* 0x0000000c575c7235 */ /* 0x082fe2000000005c */
[----:B------:R-:W-:Y:S01]  /*b010*/  HFMA2 R93, R86, R19, R93 ;  /* 0x00000013565d7231 */ /* 0x000fe2000000005d */
[----:B------:R-:W-:Y:S01]  /*b020*/  HFMA2.MMA R94, R83, R12, R94 ;  /* 0x0000000c535e7235 */ /* 0x000fe2000000005e */
[----:B------:R-:W-:Y:S01]  /*b030*/  HFMA2 R95, R81, R12, R95 ;  /* 0x0000000c515f7231 */ /* 0x000fe2000000005f */
[----:B------:R-:W-:Y:S01]  /*b040*/  LOP3.LUT R23, R23, 0x64006400, RZ, 0xfc, !PT ;  /* 0x6400640017177812 */ /* 0x000fe200078efcff */
[----:B------:R-:W-:-:S02]  /*b050*/  HADD2 R85, R16, -1040, -1040 ;  /* 0xe410e41010557430 */ /* 0x000fc40000000000 */
[-C--:B------:R-:W-:Y:S01]  /*b060*/  HFMA2 R17, R0, R13.reuse, R95 ;  /* 0x0000000d00117231 */ /* 0x080fe2000000005f */
[-C--:B------:R-:W-:Y:S01]  /*b070*/  HFMA2.MMA R92, R6, R13.reuse, R92 ;  /* 0x0000000d065c7235 */ /* 0x080fe2000000005c */
[----:B------:R-:W-:Y:S01]  /*b080*/  HADD2 R95, R24, -1040, -1040 ;  /* 0xe410e410185f7430 */ /* 0x000fe20000000000 */
[----:B------:R-:W-:Y:S01]  /*b090*/  HFMA2.MMA R94, R2, R13, R94 ;  /* 0x0000000d025e7235 */ /* 0x000fe2000000005e */
[----:B------:R-:W-:Y:S02]  /*b0a0*/  HADD2 R91, R26, -1040, -1040 ;  /* 0xe410e4101a5b7430 */ /* 0x000fe40000000000 */
[----:B------:R-:W-:Y:S02]  /*b0b0*/  HFMA2 R93, R85, R12, R93 ;  /* 0x0000000c555d7231 */ /* 0x000fe4000000005d */
[----:B------:R-:W-:Y:S01]  /*b0c0*/  HADD2 R96, R20, -1040, -1040 ;  /* 0xe410e41014607430 */ /* 0x000fe20000000000 */
[-C--:B------:R-:W-:Y:S01]  /*b0d0*/  HFMA2.MMA R12, R95, R14.reuse, R92 ;  /* 0x0000000e5f0c7235 */ /* 0x080fe2000000005c */
[----:B------:R-:W-:Y:S01]  /*b0e0*/  HFMA2 R16, R4, R13, R93 ;  /* 0x0000000d04107231 */ /* 0x000fe2000000005d */
[----:B------:R-:W-:Y:S01]  /*b0f0*/  HFMA2.MMA R13, R91, R14, R94 ;  /* 0x0000000e5b0d7235 */ /* 0x000fe2000000005e */
[----:B------:R-:W-:-:S02]  /*b100*/  HADD2 R92, R22, -1040, -1040 ;  /* 0xe410e410165c7430 */ /* 0x000fc40000000000 */
[----:B------:R-:W-:Y:S02]  /*b110*/  HADD2 R89, R25, -1040, -1040 ;  /* 0xe410e41019597430 */ /* 0x000fe40000000000 */
[----:B------:R-:W-:Y:S01]  /*b120*/  HADD2 R93, R27, -1040, -1040 ;  /* 0xe410e4101b5d7430 */ /* 0x000fe20000000000 */
[-C--:B------:R-:W-:Y:S01]  /*b130*/  HFMA2.MMA R12, R96, R15.reuse, R12 ;  /* 0x0000000f600c7235 */ /* 0x080fe2000000000c */
[-C--:B------:R-:W-:Y:S01]  /*b140*/  HFMA2 R16, R89, R14.reuse, R16 ;  /* 0x0000000e59107231 */ /* 0x080fe20000000010 */
[----:B------:R-:W-:Y:S01]  /*b150*/  HFMA2.MMA R13, R92, R15, R13 ;  /* 0x0000000f5c0d7235 */ /* 0x000fe2000000000d */
[----:B------:R-:W-:Y:S02]  /*b160*/  HADD2 R94, R21, -1040, -1040 ;  /* 0xe410e410155e7430 */ /* 0x000fe40000000000 */
[----:B------:R-:W-:Y:S02]  /*b170*/  HFMA2 R17, R93, R14, R17 ;  /* 0x0000000e5d117231 */ /* 0x000fe40000000011 */
[----:B------:R-:W-:-:S02]  /*b180*/  HADD2 R90, R23, -1040, -1040 ;  /* 0xe410e410175a7430 */ /* 0x000fc40000000000 */
[-C--:B------:R-:W-:Y:S02]  /*b190*/  HFMA2 R16, R94, R15.reuse, R16 ;  /* 0x0000000f5e107231 */ /* 0x080fe40000000010 */
        /* <DEDUP_REMOVED lines=39> */
[----:B--2---:R-:W-:Y:S01]  /*b410*/  HFMA2 R14, R77, R20, R14 ;  /* 0x000000144d0e7231 */ /* 0x004fe2000000000e */
        /* <DEDUP_REMOVED lines=12> */
[----:B------:R-:W-:Y:S02]  /*b4e0*/  HFMA2 R13, R82, R23, R13 ;  /* 0x00000017520d7231 */ /* 0x000fe4000000000d */
[----:B0-----:R-:W-:-:S03]  /*b4f0*/  HFMA2 R14, R85, R24, R14 ;  /* 0x00000018550e7231 */ /* 0x001fc6000000000e */
[-C--:B------:R-:W-:Y:S02]  /*b500*/  HFMA2.MMA R15, R30, R19.reuse, R15 ;  /* 0x000000131e0f7235 */ /* 0x080fe4000000000f */
[----:B------:R-:W-:Y:S01]  /*b510*/  HFMA2.MMA R100, R10, R19, R100 ;  /* 0x000000130a647235 */ /* 0x000fe20000000064 */
[----:B------:R-:W-:-:S04]  /*b520*/  HFMA2 R14, R4, R25, R14 ;  /* 0x00000019040e7231 */ /* 0x000fc8000000000e */
[----:B------:R-:W-:Y:S01]  /*b530*/  HFMA2 R14, R89, R26, R14 ;  /* 0x0000001a590e7231 */ /* 0x000fe2000000000e */
[-C--:B------:R-:W-:Y:S02]  /*b540*/  HFMA2.MMA R15, R79, R20.reuse, R15 ;  /* 0x000000144f0f7235 */ /* 0x080fe4000000000f */
[----:B------:R-:W-:Y:S01]  /*b550*/  HFMA2.MMA R100, R75, R20, R100 ;  /* 0x000000144b647235 */ /* 0x000fe20000000064 */
[----:B------:R-:W-:-:S04]  /*b560*/  HFMA2 R14, R94, R27, R14 ;  /* 0x0000001b5e0e7231 */ /* 0x000fc8000000000e */
        /* <DEDUP_REMOVED lines=130> */
[----:B------:R-:W-:Y:S01]  /*bd90*/  HFMA2 R33, R11, R16, R12 ;  /* 0x000000100b217231 */ /* 0x000fe2000000000c */
[----:B------:R-:W-:Y:S01]  /*bda0*/  HFMA2.MMA R34, R29, R16, R43 ;  /* 0x000000101d227235 */ /* 0x000fe2000000002b */
[----:B--2---:R-:W-:Y:S02]  /*bdb0*/  HFMA2 R39, R77, R20, R14 ;  /* 0x000000144d277231 */ /* 0x004fe4000000000e */
        /* <DEDUP_REMOVED lines=11> */
[----:B---3--:R-:W-:Y:S02]  /*be70*/  HFMA2 R43, R85, R24, R43 ;  /* 0x00000018552b7231 */ /* 0x008fe4000000002b */
        /* <DEDUP_REMOVED lines=11> */
[----:B------:R-:W-:Y:S02]  /*bf30*/  HADD2 R47, R47.H0_H0, R47.H1_H1 ;  /* 0x3000002f2f2f7230 */ /* 0x000fe40000000800 */
[----:B------:R-:W-:-:S03]  /*bf40*/  HFMA2 R41, R0, R25, R41 ;  /* 0x0000001900297231 */ /* 0x000fc60000000029 */
[-C--:B------:R-:W-:Y:S01]  /*bf50*/  HFMA2.MMA R11, R80, R21.reuse, R40 ;  /* 0x00000015500b7235 */ /* 0x080fe20000000028 */
[----:B------:R-:W-:Y:S01]  /*bf60*/  HFMA2 R45, R93, R26, R41 ;  /* 0x0000001a5d2d7231 */ /* 0x000fe20000000029 */
[----:B------:R-:W-:-:S03]  /*bf70*/  HFMA2.MMA R38, R76, R21, R38 ;  /* 0x000000154c267235 */ /* 0x000fc60000000026 */
[----:B------:R-:W-:-:S03]  /*bf80*/  HFMA2 R45, R90, R27, R45 ;  /* 0x0000001b5a2d7231 */ /* 0x000fc6000000002d */
[-C--:B------:R-:W-:Y:S02]  /*bf90*/  HFMA2.MMA R44, R9, R22.reuse, R11 ;  /* 0x00000016092c7235 */ /* 0x080fe4000000000b */
[----:B------:R-:W-:-:S06]  /*bfa0*/  HFMA2.MMA R42, R5, R22, R38 ;  /* 0x00000016052a7235 */ /* 0x000fcc0000000026 */
        /* <DEDUP_REMOVED lines=17> */
.L_x_721:
[----:B------:R-:W-:Y:S01]  /*c0c0*/  IADD3 R64, R64, 0x20, RZ ;  /* 0x0000002040407810 */ /* 0x000fe20007ffe0ff */
[----:B------:R-:W-:Y:S01]  /*c0d0*/  UIADD3 UR4, UR4, 0x40, URZ ;  /* 0x0000004004047890 */ /* 0x000fe2000fffe03f */
[----:B--2---:R-:W-:Y:S02]  /*c0e0*/  IMAD.WIDE R6, R61, 0x4, R98 ;  /* 0x000000043d067825 */ /* 0x004fe400078e0262 */
[C---:B------:R-:W-:Y:S02]  /*c0f0*/  ISETP.GE.AND P0, PT, R64.reuse, UR5, PT ;  /* 0x0000000540007c0c */ /* 0x040fe4000bf06270 */
[----:B------:R-:W-:-:S13]  /*c100*/  ISETP.LT.AND P2, PT, R64, R63, PT ;  /* 0x0000003f4000720c */ /* 0x000fda0003f41270 */
[----:B------:R-:W-:Y:S05]  /*c110*/  @!P0 BRA P2, `(.L_x_722) ;  /* 0xffffffd800f88947 */ /* 0x000fea000103ffff */
.L_x_720:
[----:B------:R-:W-:Y:S01]  /*c120*/  ISETP.GE.AND P0, PT, R64, R63, PT ;  /* 0x0000003f4000720c */ /* 0x000fe20003f06270 */
[----:B------:R-:W-:-:S03]  /*c130*/  ULDC UR5, c[0x0][0x264] ;  /* 0x0000990000057ab9 */ /* 0x000fc60000000800 */
[----:B------:R-:W-:-:S13]  /*c140*/  ISETP.GE.OR P0, PT, R64, UR5, P0 ;  /* 0x0000000540007c0c */ /* 0x000fda0008706670 */
[----:B------:R-:W-:Y:S05]  /*c150*/  @P0 BRA `(.L_x_723) ;  /* 0x0000004c00740947 */ /* 0x000fea0003800000 */
[----:B0----5:R-:W-:Y:S01]  /*c160*/  HADD2.F32 R12, -RZ, R60.H0_H0 ;  /* 0x2000003cff0c7230 */ /* 0x021fe20000004100 */
[----:B------:R-:W-:Y:S01]  /*c170*/  ULDC UR5, c[0x0][0x264] ;  /* 0x0000990000057ab9 */ /* 0x000fe20000000800 */
[----:B------:R-:W-:Y:S02]  /*c180*/  HADD2.F32 R11, -RZ, R59.H0_H0 ;  /* 0x2000003bff0b7230 */ /* 0x000fe40000004100 */
[----:B------:R-:W-:Y:S02]  /*c190*/  HADD2.F32 R10, -RZ, R58.H0_H0 ;  /* 0x2000003aff0a7230 */ /* 0x000fe40000004100 */
[----:B------:R-:W-:-:S07]  /*c1a0*/  HADD2.F32 R9, -RZ, R57.H0_H0 ;  /* 0x20000039ff097230 */ /* 0x000fce0000004100 */
.L_x_728:
[----:B------:R-:W-:Y:S05]  /*c1b0*/  @!P1 BRA `(.L_x_724) ;  /* 0x0000004c00409947 */ /* 0x000fea0003800000 */
        /* <DEDUP_REMOVED lines=13> */
[----:B------:R-:W-:-:S02]  /*c290*/  SHF.R.U32.HI R26, RZ, 0x8, R16 ;  /* 0x00000008ff1a7819 */ /* 0x000fc40000011610 */
[----:B------:R-:W-:Y:S02]  /*c2a0*/  LOP3.LUT R0, R0, 0x64006400, RZ, 0xfc, !PT ;  /* 0x6400640000007812 */ /* 0x000fe400078efcff */
[----:B------:R-:W-:Y:S02]  /*c2b0*/  LOP3.LUT R2, R2, 0x64006400, RZ, 0xfc, !PT ;  /* 0x6400640002027812 */ /* 0x000fe400078efcff */
[----:B------:R-:W-:Y:S01]  /*c2c0*/  LOP3.LUT R3, R3, 0x64006400, RZ, 0xfc, !PT ;  /* 0x6400640003037812 */ /* 0x000fe200078efcff */
[----:B------:R-:W-:Y:S01]  /*c2d0*/  HADD2 R14, R0, -1032, -1032 ;  /* 0xe408e408000e7430 */ /* 0x000fe20000000000 */
[----:B------:R-:W-:Y:S02]  /*c2e0*/  LOP3.LUT R16, R13, 0x64006400, RZ, 0xfc, !PT ;  /* 0x640064000d107812 */ /* 0x000fe400078efcff */
[----:B------:R-:W-:Y:S02]  /*c2f0*/  LOP3.LUT R20, R17, 0xf000f0, RZ, 0xc0, !PT ;  /* 0x00f000f011147812 */ /* 0x000fe400078ec0ff */
[----:B------:R-:W-:Y:S01]  /*c300*/  SHF.R.U32.HI R32, RZ, 0x8, R17 ;  /* 0x00000008ff207819 */ /* 0x000fe20000011611 */
[----:B------:R-:W-:Y:S01]  /*c310*/  HADD2 R17, R2, -1032, -1032 ;  /* 0xe408e40802117430 */ /* 0x000fe20000000000 */
[----:B------:R-:W-:Y:S01]  /*c320*/  LOP3.LUT R22, R18, 0xf000f0, RZ, 0xc0, !PT ;  /* 0x00f000f012167812 */ /* 0x000fe200078ec0ff */
[----:B------:R-:W-:Y:S01]  /*c330*/  HADD2 R21, R16, -1032, -1032 ;  /* 0xe408e40810157430 */ /* 0x000fe20000000000 */
[----:B------:R-:W-:Y:S01]  /*c340*/  SHF.R.U32.HI R33, RZ, 0x8, R18 ;  /* 0x00000008ff217819 */ /* 0x000fe20000011612 */
[----:B------:R-:W-:Y:S01]  /*c350*/  HADD2 R18, R3, -1032, -1032 ;  /* 0xe408e40803127430 */ /* 0x000fe20000000000 */
[----:B------:R-:W-:Y:S01]  /*c360*/  LOP3.LUT R24, R19, 0xf000f0, RZ, 0xc0, !PT ;  /* 0x00f000f013187812 */ /* 0x000fe200078ec0ff */
[----:B------:R-:W-:Y:S01]  /*c370*/  HADD2.F32 R0, -RZ, R14.H0_H0 ;  /* 0x2000000eff007230 */ /* 0x000fe20000004100 */
[----:B------:R-:W-:Y:S01]  /*c380*/  SHF.R.U32.HI R38, RZ, 0x8, R19 ;  /* 0x00000008ff267819 */ /* 0x000fe20000011613 */
[--C-:B------:R-:W-:Y:S01]  /*c390*/  HADD2.F32 R2, -RZ, R17.reuse.H0_H0 ;  /* 0x20000011ff027230 */ /* 0x100fe20000004100 */
[----:B------:R-:W-:Y:S01]  /*c3a0*/  LOP3.LUT R19, R4, 0x64006400, RZ, 0xfc, !PT ;  /* 0x6400640004137812 */ /* 0x000fe200078efcff */
[----:B------:R-:W-:Y:S01]  /*c3b0*/  HADD2.F32 R3, -RZ, R18.H0_H0 ;  /* 0x20000012ff037230 */ /* 0x000fe20000004100 */
[----:B------:R-:W-:Y:S01]  /*c3c0*/  LOP3.LUT R23, R22, 0x64006400, RZ, 0xfc, !PT ;  /* 0x6400640016177812 */ /* 0x000fe200078efcff */
[----:B------:R-:W-:-:S02]  /*c3d0*/  HADD2.F32 R16, -RZ, R17.H1_H1 ;  /* 0x30000011ff107230 */ /* 0x000fc40000004100 */
[C---:B------:R-:W-:Y:S01]  /*c3e0*/  FFMA.FTZ R22, R5.reuse, R2, RZ ;  /* 0x0000000205167223 */ /* 0x040fe200000100ff */
[--C-:B------:R-:W-:Y:S02]  /*c3f0*/  HADD2.F32 R4, -RZ, R21.reuse.H0_H0 ;  /* 0x20000015ff047230 */ /* 0x100fe40000004100 */
[----:B------:R-:W-:Y:S01]  /*c400*/  FFMA.FTZ R36, R5, R3, RZ ;  /* 0x0000000305247223 */ /* 0x000fe200000100ff */
[----:B------:R-:W-:Y:S02]  /*c410*/  HADD2.F32 R17, -RZ, R18.H1_H1 ;  /* 0x30000012ff117230 */ /* 0x000fe40000004100 */
[----:B------:R-:W-:Y:S01]  /*c420*/  FFMA.FTZ R34, R25, R16, R22 ;  /* 0x0000001019227223 */ /* 0x000fe20000010016 */
[----:B------:R-:W-:Y:S01]  /*c430*/  HADD2.F32 R18, -RZ, R21.H1_H1 ;  /* 0x30000015ff127230 */ /* 0x000fe20000004100 */
[----:B------:R-:W-:Y:S01]  /*c440*/  LOP3.LUT R21, R20, 0x64006400, RZ, 0xfc, !PT ;  /* 0x6400640014157812 */ /* 0x000fe200078efcff */
[----:B------:R-:W-:Y:S02]  /*c450*/  HADD2.F32 R13, -RZ, R14.H1_H1 ;  /* 0x3000000eff0d7230 */ /* 0x000fe40000004100 */
[----:B------:R-:W-:Y:S01]  /*c460*/  FFMA.FTZ R20, R0, R5, RZ ;  /* 0x0000000500147223 */ /* 0x000fe200000100ff */
[----:B------:R-:W0:Y:S01]  /*c470*/  LDS.64 R14, [UR4+0x8] ;  /* 0x00000804ff0e7984 */ /* 0x000e220008000a00 */
[----:B------:R-:W-:Y:S01]  /*c480*/  FFMA.FTZ R5, R5, R4, RZ ;  /* 0x0000000405057223 */ /* 0x000fe200000100ff */
[----:B------:R-:W-:Y:S01]  /*c490*/  FFMA.FTZ R31, R25, R17, R36 ;  /* 0x00000011191f7223 */ /* 0x000fe20000010024 */
[----:B------:R-:W-:Y:S01]  /*c4a0*/  FFMA.FTZ R28, R13, R25, R20 ;  /* 0x000000190d1c7223 */ /* 0x000fe20000010014 */
[----:B------:R-:W-:-:S02]  /*c4b0*/  HFMA2 R21, R21, R8.H0_H0, -72, -72 ;  /* 0xd480d48015157431 */ /* 0x000fc40000040008 */
[----:B------:R-:W-:Y:S01]  /*c4c0*/  FFMA.FTZ R35, R25, R18, R5 ;  /* 0x0000001219237223 */ /* 0x000fe20000010005 */
        /* <DEDUP_REMOVED lines=17> */
[----:B------:R-:W-:Y:S01]  /*c5e0*/  FFMA.FTZ R37, R30, R21, R29 ;  /* 0x000000151e257223 */ /* 0x000fe2000001001d */
[----:B------:R-:W-:Y:S01]  /*c5f0*/  LOP3.LUT R27, R26, 0xf000f, RZ, 0xc0, !PT ;  /* 0x000f000f1a1b7812 */ /* 0x000fe200078ec0ff */
[----:B------:R-:W-:Y:S01]  /*c600*/  FFMA.FTZ R43, R30, R23, R34 ;  /* 0x000000171e2b7223 */ /* 0x000fe20000010022 */
[----:B------:R-:W-:Y:S01]  /*c610*/  LOP3.LUT R28, R32, 0xf000f, RZ, 0xc0, !PT ;  /* 0x000f000f201c7812 */ /* 0x000fe200078ec0ff */
[----:B------:R-:W-:Y:S01]  /*c620*/  FFMA.FTZ R36, R30, R25, R36 ;  /* 0x000000191e247223 */ /* 0x000fe20000010024 */
[----:B------:R-:W-:Y:S02]  /*c630*/  LOP3.LUT R29, R33, 0xf000f, RZ, 0xc0, !PT ;  /* 0x000f000f211d7812 */ /* 0x000fe400078ec0ff */
[----:B------:R-:W-:-:S02]  /*c640*/  LOP3.LUT R30, R38, 0xf000f, RZ, 0xc0, !PT ;  /* 0x000f000f261e7812 */ /* 0x000fc400078ec0ff */
[----:B------:R-:W-:Y:S02]  /*c650*/  LOP3.LUT R27, R27, 0x64006400, RZ, 0xfc, !PT ;  /* 0x640064001b1b7812 */ /* 0x000fe400078efcff */
[----:B------:R-:W-:Y:S02]  /*c660*/  LOP3.LUT R28, R28, 0x64006400, RZ, 0xfc, !PT ;  /* 0x640064001c1c7812 */ /* 0x000fe400078efcff */
[----:B------:R-:W-:Y:S01]  /*c670*/  LOP3.LUT R29, R29, 0x64006400, RZ, 0xfc, !PT ;  /* 0x640064001d1d7812 */ /* 0x000fe200078efcff */
[----:B------:R-:W-:Y:S01]  /*c680*/  HADD2 R27, R27, -1032, -1032 ;  /* 0xe408e4081b1b7430 */ /* 0x000fe20000000000 */
[----:B------:R-:W-:Y:S01]  /*c690*/  LOP3.LUT R30, R30, 0x64006400, RZ, 0xfc, !PT ;  /* 0x640064001e1e7812 */ /* 0x000fe200078efcff */
[----:B------:R-:W-:Y:S01]  /*c6a0*/  HADD2 R42, R28, -1032, -1032 ;  /* 0xe408e4081c2a7430 */ /* 0x000fe20000000000 */
[----:B------:R-:W-:Y:S01]  /*c6b0*/  LOP3.LUT R26, R26, 0xf000f0, RZ, 0xc0, !PT ;  /* 0x00f000f01a1a7812 */ /* 0x000fe200078ec0ff */
[----:B------:R-:W-:Y:S02]  /*c6c0*/  HADD2 R44, R29, -1032, -1032 ;  /* 0xe408e4081d2c7430 */ /* 0x000fe40000000000 */
[----:B0-----:R-:W-:-:S02]  /*c6d0*/  HADD2.F32 R34, -RZ, R14.H0_H0 ;  /* 0x2000000eff227230 */ /* 0x001fc40000004100 */
[----:B------:R-:W-:Y:S02]  /*c6e0*/  HADD2 R45, R30, -1032, -1032 ;  /* 0xe408e4081e2d7430 */ /* 0x000fe40000000000 */
[----:B------:R-:W-:Y:S01]  /*c6f0*/  HADD2.F32 R28, -RZ, R27.H0_H0 ;  /* 0x2000001bff1c7230 */ /* 0x000fe20000004100 */
[----:B------:R-:W-:Y:S01]  /*c700*/  LOP3.LUT R32, R32, 0xf000f0, RZ, 0xc0, !PT ;  /* 0x00f000f020207812 */ /* 0x000fe200078ec0ff */
[----:B------:R-:W-:Y:S01]  /*c710*/  HADD2.F32 R29, -RZ, R42.H0_H0 ;  /* 0x2000002aff1d7230 */ /* 0x000fe20000004100 */
[----:B------:R-:W-:Y:S01]  /*c720*/  LOP3.LUT R33, R33, 0xf000f0, RZ, 0xc0, !PT ;  /* 0x00f000f021217812 */ /* 0x000fe200078ec0ff */
[----:B------:R-:W-:Y:S02]  /*c730*/  HADD2.F32 R30, -RZ, R44.H0_H0 ;  /* 0x2000002cff1e7230 */ /* 0x000fe40000004100 */
[----:B------:R-:W-:Y:S01]  /*c740*/  FFMA.FTZ R39, R28, R34, R35 ;  /* 0x000000221c277223 */ /* 0x000fe20000010023 */
[----:B------:R-:W-:Y:S02]  /*c750*/  HADD2.F32 R31, -RZ, R45.H0_H0 ;  /* 0x2000002dff1f7230 */ /* 0x000fe40000004100 */
[----:B------:R-:W-:Y:S01]  /*c760*/  FFMA.FTZ R41, R34, R29, R37 ;  /* 0x0000001d22297223 */ /* 0x000fe20000010025 */
[----:B------:R-:W-:-:S02]  /*c770*/  HADD2.F32 R49, -RZ, R15.H0_H0 ;  /* 0x2000000fff317230 */ /* 0x000fc40000004100 */
[----:B------:R-:W-:Y:S01]  /*c780*/  FFMA.FTZ R43, R34, R30, R43 ;  /* 0x0000001e222b7223 */ /* 0x000fe2000001002b */
[----:B------:R-:W-:Y:S01]  /*c790*/  HADD2.F32 R46, -RZ, R15.H1_H1 ;  /* 0x3000000fff2e7230 */ /* 0x000fe20000004100 */
[----:B------:R-:W-:Y:S01]  /*c7a0*/  LOP3.LUT R15, R26, 0x64006400, RZ, 0xfc, !PT ;  /* 0x640064001a0f7812 */ /* 0x000fe200078efcff */
[----:B------:R-:W-:Y:S01]  /*c7b0*/  FFMA.FTZ R40, R34, R31, R36 ;  /* 0x0000001f22287223 */ /* 0x000fe20000010024 */
[----:B------:R-:W-:Y:S01]  /*c7c0*/  LOP3.LUT R38, R38, 0xf000f0, RZ, 0xc0, !PT ;  /* 0x00f000f026267812 */ /* 0x000fe200078ec0ff */
[----:B------:R-:W-:Y:S01]  /*c7d0*/  HADD2.F32 R34, -RZ, R27.H1_H1 ;  /* 0x3000001bff227230 */ /* 0x000fe20000004100 */
[----:B------:R-:W-:Y:S01]  /*c7e0*/  LOP3.LUT R27, R32, 0x64006400, RZ, 0xfc, !PT ;  /* 0x64006400201b7812 */ /* 0x000fe200078efcff */
[----:B------:R-:W-:Y:S01]  /*c7f0*/  HFMA2 R32, R15, R8.H0_H0, -72, -72 ;  /* 0xd480d4800f207431 */ /* 0x000fe20000040008 */
[----:B------:R-:W-:Y:S01]  /*c800*/  LOP3.LUT R33, R33, 0x64006400, RZ, 0xfc, !PT ;  /* 0x6400640021217812 */ /* 0x000fe200078efcff */
[----:B------:R-:W-:Y:S01]  /*c810*/  HADD2.F32 R14, -RZ, R14.H1_H1 ;  /* 0x3000000eff0e7230 */ /* 0x000fe20000004100 */
[----:B------:R-:W-:Y:S01]  /*c820*/  LOP3.LUT R15, R38, 0x64006400, RZ, 0xfc, !PT ;  /* 0x64006400260f7812 */ /* 0x000fe200078efcff */
[----:B------:R-:W-:-:S02]  /*c830*/  HADD2.F32 R37, -RZ, R45.H1_H1 ;  /* 0x3000002dff257230 */ /* 0x000fc40000004100 */
[-C--:B------:R-:W-:Y:S02]  /*c840*/  HFMA2 R27, R27, R8.reuse.H0_H0, -72, -72 ;  /* 0xd480d4801b1b7431 */ /* 0x080fe40000040008 */
[----:B------:R-:W-:Y:S02]  /*c850*/  HADD2.F32 R35, -RZ, R42.H1_H1 ;  /* 0x3000002aff237230 */ /* 0x000fe40000004100 */
[-C--:B------:R-:W-:Y:S02]  /*c860*/  HFMA2 R33, R33, R8.reuse.H0_H0, -72, -72 ;  /* 0xd480d48021217431 */ /* 0x080fe40000040008 */
[----:B------:R-:W-:Y:S02]  /*c870*/  HADD2.F32 R36, -RZ, R44.H1_H1 ;  /* 0x3000002cff247230 */ /* 0x000fe40000004100 */
[----:B------:R-:W-:Y:S02]  /*c880*/  HFMA2 R15, R15, R8.H0_H0, -72, -72 ;  /* 0xd480d4800f0f7431 */ /* 0x000fe40000040008 */
        /* <DEDUP_REMOVED lines=10> */
[----:B------:R-:W-:Y:S02]  /*c930*/  HADD2.F32 R41, -RZ, R27.H1_H1 ;  /* 0x3000001bff297230 */ /* 0x000fe40000004100 */
[C---:B------:R-:W-:Y:S01]  /*c940*/  FFMA.FTZ R27, R49.reuse, R40, R26 ;  /* 0x00000028311b7223 */ /* 0x040fe2000001001a */
        /* <DEDUP_REMOVED lines=187> */
.L_x_725:
        /* <DEDUP_REMOVED lines=8> */
[C---:B--2---:R-:W-:Y:S02]  /*d580*/  LOP3.LUT R0, R16.reuse, 0xf000f, RZ, 0xc0, !PT ;  /* 0x000f000f10007812 */ /* 0x044fe400078ec0ff */
[----:B------:R-:W-:-:S02]  /*d590*/  LOP3.LUT R4, R16, 0xf000f0, RZ, 0xc0, !PT ;  /* 0x00f000f010047812 */ /* 0x000fc400078ec0ff */
[----:B------:R-:W-:Y:S02]  /*d5a0*/  LOP3.LUT R0, R0, 0x64006400, RZ, 0xfc, !PT ;  /* 0x6400640000007812 */ /* 0x000fe400078efcff */
[----:B------:R-:W-:Y:S02]  /*d5b0*/  SHF.R.U32.HI R38, RZ, 0x8, R16 ;  /* 0x00000008ff267819 */ /* 0x000fe40000011610 */
[C---:B------:R-:W-:Y:S02]  /*d5c0*/  LOP3.LUT R2, R17.reuse, 0xf000f, RZ, 0xc0, !PT ;  /* 0x000f000f11027812 */ /* 0x040fe400078ec0ff */
[----:B------:R-:W-:Y:S02]  /*d5d0*/  LOP3.LUT R22, R17, 0xf000f0, RZ, 0xc0, !PT ;  /* 0x00f000f011167812 */ /* 0x000fe400078ec0ff */
[----:B------:R-:W-:Y:S01]  /*d5e0*/  SHF.R.U32.HI R42, RZ, 0x8, R17 ;  /* 0x00000008ff2a7819 */ /* 0x000fe20000011611 */
[----:B------:R-:W-:Y:S01]  /*d5f0*/  HADD2 R17, R0, -1032, -1032 ;  /* 0xe408e40800117430 */ /* 0x000fe20000000000 */
[----:B------:R-:W-:-:S02]  /*d600*/  LOP3.LUT R3, R18, 0xf000f, RZ, 0xc0, !PT ;  /* 0x000f000f12037812 */ /* 0x000fc400078ec0ff */
[C---:B------:R-:W-:Y:S02]  /*d610*/  LOP3.LUT R16, R19.reuse, 0xf000f, RZ, 0xc0, !PT ;  /* 0x000f000f13107812 */ /* 0x040fe400078ec0ff */
[----:B------:R-:W-:Y:S01]  /*d620*/  LOP3.LUT R28, R19, 0xf000f0, RZ, 0xc0, !PT ;  /* 0x00f000f0131c7812 */ /* 0x000fe200078ec0ff */
[--C-:B------:R-:W-:Y:S01]  /*d630*/  HADD2.F32 R0, -RZ, R17.reuse.H0_H0 ;  /* 0x20000011ff007230 */ /* 0x100fe20000004100 */
        /* <DEDUP_REMOVED lines=42> */
[----:B------:R-:W-:Y:S01]  /*d8e0*/  FFMA.FTZ R39, R36, R25, R40 ;  /* 0x0000001924277223 */ /* 0x000fe20000010028 */
[----:B------:R-:W-:Y:S02]  /*d8f0*/  HADD2.F32 R30, -RZ, R30.H1_H1 ;  /* 0x3000001eff1e7230 */ /* 0x000fe40000004100 */
[----:B------:R-:W-:Y:S01]  /*d900*/  FFMA.FTZ R40, R22, R31, R35 ;  /* 0x0000001f16287223 */ /* 0x000fe20000010023 */
[C---:B------:R-:W-:Y:S01]  /*d910*/  FFMA.FTZ R56, R31.reuse, R24, R34 ;  /* 0x000000181f387223 */ /* 0x040fe20000010022 */
[----:B------:R-:W-:Y:S01]  /*d920*/  FFMA.FTZ R41, R36, R29, R44 ;  /* 0x0000001d24297223 */ /* 0x000fe2000001002c */
[----:B------:R-:W-:Y:S01]  /*d930*/  FFMA.FTZ R68, R31, R28, R39 ;  /* 0x0000001c1f447223 */ /* 0x000fe20000010027 */
[----:B------:R-:W-:Y:S01]  /*d940*/  LOP3.LUT R34, R42, 0xf000f, RZ, 0xc0, !PT ;  /* 0x000f000f2a227812 */ /* 0x000fe200078ec0ff */
[----:B0-----:R-:W-:-:S02]  /*d950*/  HADD2.F32 R39, -RZ, R16.H0_H0 ;  /* 0x20000010ff277230 */ /* 0x001fc40000004100 */
[----:B------:R-:W-:Y:S01]  /*d960*/  FFMA.FTZ R41, R31, R30, R41 ;  /* 0x0000001e1f297223 */ /* 0x000fe20000010029 */
[----:B------:R-:W-:Y:S01]  /*d970*/  LOP3.LUT R31, R38, 0xf000f, RZ, 0xc0, !PT ;  /* 0x000f000f261f7812 */ /* 0x000fe200078ec0ff */
[----:B------:R-:W-:Y:S01]  /*d980*/  HADD2.F32 R44, -RZ, R16.H1_H1 ;  /* 0x30000010ff2c7230 */ /* 0x000fe20000004100 */
        /* <DEDUP_REMOVED lines=14> */
[----:B------:R-:W-:Y:S01]  /*da70*/  HADD2.F32 R34, -RZ, R49.H0_H0 ;  /* 0x20000031ff227230 */ /* 0x000fe20000004100 */
[----:B------:R-:W-:Y:S01]  /*da80*/  LOP3.LUT R17, R38, 0x64006400, RZ, 0xfc, !PT ;  /* 0x6400640026117812 */ /* 0x000fe200078efcff */
[----:B------:R-:W-:Y:S02]  /*da90*/  HADD2.F32 R35, -RZ, R55.H0_H0 ;  /* 0x20000037ff237230 */ /* 0x000fe40000004100 */
        /* <DEDUP_REMOVED lines=9> */
[----:B------:R-:W-:-:S02]  /*db30*/  HADD2.F32 R40, -RZ, R49.H1_H1 ;  /* 0x30000031ff287230 */ /* 0x000fc40000004100 */
[-C--:B------:R-:W-:Y:S01]  /*db40*/  HFMA2 R49, R17, R8.reuse.H0_H0, -72, -72 ;  /* 0xd480d48011317431 */ /* 0x080fe20000040008 */
[----:B------:R-:W-:Y:S01]  /*db50*/  LOP3.LUT R43, R43, 0x64006400, RZ, 0xfc, !PT ;  /* 0x640064002b2b7812 */ /* 0x000fe200078efcff */
[----:B------:R-:W-:Y:S01]  /*db60*/  HADD2.F32 R42, -RZ, R65.H1_H1 ;  /* 0x30000041ff2a7230 */ /* 0x000fe20000004100 */
[----:B------:R-:W-:Y:S01]  /*db70*/  LOP3.LUT R37, R16, 0x64006400, RZ, 0xfc, !PT ;  /* 0x6400640010257812 */ /* 0x000fe200078efcff */
[----:B------:R-:W-:Y:S01]  /*db80*/  HADD2.F32 R41, -RZ, R55.H1_H1 ;  /* 0x30000037ff297230 */ /* 0x000fe20000004100 */
[----:B------:R-:W-:Y:S01]  /*db90*/  LOP3.LUT R17, R38, 0x64006400, RZ, 0xfc, !PT ;  /* 0x6400640026117812 */ /* 0x000fe200078efcff */
[-C--:B------:R-:W-:Y:S02]  /*dba0*/  HFMA2 R38, R43, R8.reuse.H0_H0, -72, -72 ;  /* 0xd480d4802b267431 */ /* 0x080fe40000040008 */
[----:B------:R-:W-:Y:S01]  /*dbb0*/  FFMA.FTZ R65, R44, R40, R45 ;  /* 0x000000282c417223 */ /* 0x000fe2000001002d */
[----:B------:R-:W-:Y:S02]  /*dbc0*/  HFMA2 R37, R37, R8.H0_H0, -72, -72 ;  /* 0xd480d48025257431 */ /* 0x000fe40000040008 */
[----:B------:R-:W-:-:S02]  /*dbd0*/  HADD2.F32 R43, -RZ, R49.H0_H0 ;  /* 0x20000031ff2b7230 */ /* 0x000fc40000004100 */
[----:B------:R-:W-:Y:S02]  /*dbe0*/  HFMA2 R17, R17, R8.H0_H0, -72, -72 ;  /* 0xd480d48011117431 */ /* 0x000fe40000040008 */
[----:B------:R-:W-:Y:S01]  /*dbf0*/  FFMA.FTZ R16, R39, R44, R46 ;  /* 0x0000002c27107223 */ /* 0x000fe2000001002e */
[C---:B------:R-:W-:Y:S01]  /*dc00*/  FFMA.FTZ R70, R44.reuse, R42, R47 ;  /* 0x0000002a2c467223 */ /* 0x040fe2000001002f */
[----:B------:R-:W-:Y:S02]  /*dc10*/  HADD2.F32 R45, -RZ, R37.H0_H0 ;  /* 0x20000025ff2d7230 */ /* 0x000fe40000004100 */
[----:B------:R-:W-:Y:S01]  /*dc20*/  FFMA.FTZ R68, R44, R41, R68 ;  /* 0x000000292c447223 */ /* 0x000fe20000010044 */
[----:B------:R-:W-:Y:S02]  /*dc30*/  HADD2.F32 R47, -RZ, R38.H0_H0 ;  /* 0x20000026ff2f7230 */ /* 0x000fe40000004100 */
[--C-:B------:R-:W-:Y:S02]  /*dc40*/  HADD2.F32 R55, -RZ, R17.reuse.H0_H0 ;  /* 0x20000011ff377230 */ /* 0x100fe40000004100 */
[----:B------:R-:W-:-:S02]  /*dc50*/  HADD2.F32 R56, -RZ, R17.H1_H1 ;  /* 0x30000011ff387230 */ /* 0x000fc40000004100 */
[----:B------:R-:W-:Y:S01]  /*dc60*/  FFMA.FTZ R17, R43, R66, R16 ;  /* 0x000000422b117223 */ /* 0x000fe20000010010 */
        /* <DEDUP_REMOVED lines=189> */
.L_x_726:
[----:B------:R-:W-:Y:S01]  /*e840*/  IMAD.WIDE R14, R13, 0x4, R14 ;  /* 0x000000040d0e7825 */ /* 0x000fe200078e020e */
[----:B------:R-:W0:Y:S04]  /*e850*/  LDS.64 R20, [UR4+0x20] ;  /* 0x00002004ff147984 */ /* 0x000e280008000a00 */
[----:B------:R-:W2:Y:S01]  /*e860*/  LDG.E.128.CONSTANT R16, desc[UR6][R14.64] ;  /* 0x000000060e107981 */ /* 0x000ea2000c1e9d00 */
        /* <DEDUP_REMOVED lines=8> */
[C---:B------:R-:W-:Y:S02]  /*e8f0*/  LOP3.LUT R2, R17.reuse, 0xf000f, RZ, 0xc0, !PT ;  /* 0x000f000f11027812 */ /* 0x040fe400078ec0ff */
[----:B------:R-:W-:-:S02]  /*e900*/  LOP3.LUT R22, R17, 0xf000f0, RZ, 0xc0, !PT ;  /* 0x00f000f011167812 */ /* 0x000fc400078ec0ff */
[----:B------:R-:W-:Y:S01]  /*e910*/  SHF.R.U32.HI R42, RZ, 0x8, R17 ;  /* 0x00000008ff2a7819 */ /* 0x000fe20000011611 */
[----:B------:R-:W-:Y:S01]  /*e920*/  HADD2 R17, R0, -1032, -1032 ;  /* 0xe408e40800117430 */ /* 0x000fe20000000000 */
[----:B------:R-:W-:Y:S02]  /*e930*/  LOP3.LUT R3, R18, 0xf000f, RZ, 0xc0, !PT ;  /* 0x000f000f12037812 */ /* 0x000fe400078ec0ff */
[C---:B------:R-:W-:Y:S02]  /*e940*/  LOP3.LUT R16, R19.reuse, 0xf000f, RZ, 0xc0, !PT ;  /* 0x000f000f13107812 */ /* 0x040fe400078ec0ff */
[----:B------:R-:W-:Y:S01]  /*e950*/  LOP3.LUT R26, R19, 0xf000f0, RZ, 0xc0, !PT ;  /* 0x00f000f0131a7812 */ /* 0x000fe200078ec0ff */
[----:B------:R-:W-:Y:S01]  /*e960*/  HADD2.F32 R0, -RZ, R17.H0_H0 ;  /* 0x20000011ff007230 */ /* 0x000fe20000004100 */
        /* <DEDUP_REMOVED lines=74> */
[C---:B------:R-:W-:Y:S01]  /*ee10*/  FFMA.FTZ R68, R39.reuse, R35, R68 ;  /* 0x0000002327447223 */ /* 0x040fe20000010044 */
        /* <DEDUP_REMOVED lines=21> */
[----:B------:R-:W-:Y:S02]  /*ef70*/  HADD2.F32 R55, -RZ, R31.H0_H0 ;  /* 0x2000001fff377230 */ /* 0x000fe40000004100 */
        /* <DEDUP_REMOVED lines=191> */
.L_x_727:
[----:B------:R-:W-:Y:S02]  /*fb70*/  IMAD.WIDE R16, R13, 0x4, R14 ;  /* 0x000000040d107825 */ /* 0x000fe400078e020e */
[----:B------:R-:W0:Y:S04]  /*fb80*/  LDS.64 R14, [UR4+0x30] ;  /* 0x00003004ff0e7984 */ /* 0x000e280008000a00 */
        /* <DEDUP_REMOVED lines=20> */
[----:B------:R-:W-:Y:S01]  /*fcd0*/  HADD2.F32 R13, -RZ, R14.H1_H1 ;  /* 0x3000000eff0d7230 */ /* 0x000fe20000004100 */
[----:B------:R-:W-:Y:S01]  /*fce0*/  SHF.R.U32.HI R35, RZ, 0x8, R17 ;  /* 0x00000008ff237819 */ /* 0x000fe20000011611 */
[----:B------:R-:W-:Y:S01]  /*fcf0*/  HADD2 R17, R2, -1032, -1032 ;  /* 0xe408e40802117430 */ /* 0x000fe20000000000 */
[----:B------:R-:W-:Y:S01]  /*fd00*/  LOP3.LUT R22, R18, 0xf000f0, RZ, 0xc0, !PT ;  /* 0x00f000f012167812 */ /* 0x000fe200078ec0ff */
[----:B------:R-:W-:Y:S01]  /*fd10*/  HADD2 R21, R16, -1032, -1032 ;  /* 0xe408e40810157430 */ /* 0x000fe20000000000 */
[----:B------:R-:W-:Y:S01]  /*fd20*/  SHF.R.U32.HI R39, RZ, 0x8, R18 ;  /* 0x00000008ff277819 */ /* 0x000fe20000011612 */
[----:B------:R-:W-:Y:S01]  /*fd30*/  HADD2 R18, R3, -1032, -1032 ;  /* 0xe408e40803127430 */ /* 0x000fe20000000000 */
[----:B------:R-:W-:Y:S01]  /*fd40*/  LOP3.LUT R24, R19, 0xf000f0, RZ, 0xc0, !PT ;  /* 0x00f000f013187812 */ /* 0x000fe200078ec0ff */
[----:B------:R-:W0:Y:S01]  /*fd50*/  LDS.64 R14, [UR4+0x38] ;  /* 0x00003804ff0e7984 */ /* 0x000e220008000a00 */
        /* <DEDUP_REMOVED lines=21> */
[--C-:B------:R-:W-:Y:S02]  /*feb0*/  HADD2.F32 R5, -RZ, R19.reuse.H0_H0 ;  /* 0x20000013ff057230 */ /* 0x100fe40000004100 */
[-C--:B------:R-:W-:Y:S02]  /*fec0*/  HFMA2 R23, R23, R8.reuse.H0_H0, -72, -72 ;  /* 0xd480d48017177431 */ /* 0x080fe40000040008 */
[----:B------:R-:W-:Y:S02]  /*fed0*/  HADD2.F32 R19, -RZ, R19.H1_H1 ;  /* 0x30000013ff137230 */ /* 0x000fe40000004100 */
[----:B------:R-:W-:-:S02]  /*fee0*/  HFMA2 R25, R25, R8.H0_H0, -72, -72 ;  /* 0xd480d48019197431 */ /* 0x000fc40000040008 */
[----:B------:R-:W-:Y:S02]  /*fef0*/  HADD2.F32 R20, -RZ, R21.H0_H0 ;  /* 0x20000015ff147230 */ /* 0x000fe40000004100 */
[----:B------:R-:W-:Y:S01]  /*ff00*/  FFMA.FTZ R26, R5, R27, R26 ;  /* 0x0000001b051a7223 */ /* 0x000fe2000001001a */
[----:B------:R-:W-:Y:S02]  /*ff10*/  HADD2.F32 R22, -RZ, R23.H0_H0 ;  /* 0x20000017ff167230 */ /* 0x000fe40000004100 */
[----:B------:R-:W-:Y:S02]  /*ff20*/  HADD2.F32 R24, -RZ, R25.H0_H0 ;  /* 0x20000019ff187230 */ /* 0x000fe40000004100 */
[C---:B------:R-:W-:Y:S01]  /*ff30*/  FFMA.FTZ R29, R27.reuse, R20, R30 ;  /* 0x000000141b1d7223 */ /* 0x040fe2000001001e */
[----:B------:R-:W-:Y:S02]  /*ff40*/  HADD2.F32 R21, -RZ, R21.H1_H1 ;  /* 0x30000015ff157230 */ /* 0x000fe40000004100 */
[----:B------:R-:W-:Y:S01]  /*ff50*/  FFMA.FTZ R30, R27, R22, R31 ;  /* 0x000000161b1e7223 */ /* 0x000fe2000001001f */
[----:B------:R-:W-:-:S02]  /*ff60*/  HADD2.F32 R23, -RZ, R23.H1_H1 ;  /* 0x30000017ff177230 */ /* 0x000fc40000004100 */
        /* <DEDUP_REMOVED lines=19> */
[----:B------:R-:W-:Y:S02]  /*100a0*/  HADD2 R40, R27, -1032, -1032 ;  /* 0xe408e4081b287430 */ /* 0x000fe40000000000 */
[----:B------:R-:W-:Y:S02]  /*100b0*/  HADD2 R56, R28, -1032, -1032 ;  /* 0xe408e4081c387430 */ /* 0x000fe40000000000 */
[----:B------:R-:W-:Y:S02]  /*100c0*/  HADD2.F32 R26, -RZ, R14.H0_H0 ;  /* 0x2000000eff1a7230 */ /* 0x000fe40000004100 */
[----:B------:R-:W-:Y:S02]  /*100d0*/  HADD2 R61, R29, -1032, -1032 ;  /* 0xe408e4081d3d7430 */ /* 0x000fe40000000000 */
[----:B------:R-:W-:-:S02]  /*100e0*/  HADD2.F32 R27, -RZ, R40.H0_H0 ;  /* 0x20000028ff1b7230 */ /* 0x000fc40000004100 */
[----:B------:R-:W-:Y:S02]  /*100f0*/  HADD2.F32 R28, -RZ, R56.H0_H0 ;  /* 0x20000038ff1c7230 */ /* 0x000fe40000004100 */
[----:B------:R-:W-:Y:S01]  /*10100*/  FFMA.FTZ R43, R26, R30, R31 ;  /* 0x0000001e1a2b7223 */ /* 0x000fe2000001001f */
[--C-:B------:R-:W-:Y:S02]  /*10110*/  HADD2.F32 R29, -RZ, R61.reuse.H0_H0 ;  /* 0x2000003dff1d7230 */ /* 0x100fe40000004100 */
[C---:B------:R-:W-:Y:S01]  /*10120*/  FFMA.FTZ R49, R30.reuse, R27, R45 ;  /* 0x0000001b1e317223 */ /* 0x040fe2000001002d */
[----:B------:R-:W-:Y:S02]  /*10130*/  HADD2.F32 R31, -RZ, R40.H1_H1 ;  /* 0x30000028ff1f7230 */ /* 0x000fe40000004100 */
[C---:B------:R-:W-:Y:S01]  /*10140*/  FFMA.FTZ R55, R30.reuse, R28, R55 ;  /* 0x0000001c1e377223 */ /* 0x040fe20000010037 */
        /* <DEDUP_REMOVED lines=19> */
[----:B------:R-:W-:Y:S02]  /*10280*/  HADD2.F32 R36, -RZ, R40.H0_H0 ;  /* 0x20000028ff247230 */ /* 0x000fe40000004100 */
[----:B------:R-:W-:Y:S02]  /*10290*/  HFMA2 R8, R15, R8.H0_H0, -72, -72 ;  /* 0xd480d4800f087431 */ /* 0x000fe40000040008 */
[----:B------:R-:W-:Y:S02]  /*102a0*/  HADD2.F32 R41, -RZ, R14.H0_H0 ;  /* 0x2000000eff297230 */ /* 0x000fe40000004100 */
        /* <DEDUP_REMOVED lines=193> */
.L_x_724:
[----:B------:R-:W0:Y:S01]  /*10ec0*/  LDC R61, c[0x0][0x23c] ;  /* 0x00008f00ff3d7b82 */ /* 0x000e220000000800 */
[----:B------:R-:W-:Y:S01]  /*10ed0*/  IADD3 R64, R64, 0x20, RZ ;  /* 0x0000002040407810 */ /* 0x000fe20007ffe0ff */
[----:B------:R-:W-:-:S03]  /*10ee0*/  UIADD3 UR4, UR4, 0x40, URZ ;  /* 0x0000004004047890 */ /* 0x000fc6000fffe03f */
[C---:B------:R-:W-:Y:S02]  /*10ef0*/  ISETP.GE.AND P0, PT, R64.reuse, UR5, PT ;  /* 0x0000000540007c0c */ /* 0x040fe4000bf06270 */
[----:B------:R-:W-:Y:S01]  /*10f00*/  ISETP.LT.AND P2, PT, R64, R63, PT ;  /* 0x0000003f4000720c */ /* 0x000fe20003f41270 */
[----:B0-----:R-:W-:-:S12]  /*10f10*/  IMAD.WIDE R6, R61, 0x10, R6 ;  /* 0x000000103d067825 */ /* 0x001fd800078e0206 */
[----:B------:R-:W-:Y:S05]  /*10f20*/  @!P0 BRA P2, `(.L_x_728) ;  /* 0xffffffb000a08947 */ /* 0x000fea000103ffff */
.L_x_723:
[----:B------:R-:W-:Y:S01]  /*10f30*/  ISETP.GE.AND P0, PT, R64, R63, PT ;  /* 0x0000003f4000720c */ /* 0x000fe20003f06270 */
[----:B------:R-:W-:-:S03]  /*10f40*/  ULDC UR5, c[0x0][0x268] ;  /* 0x00009a0000057ab9 */ /* 0x000fc60000000800 */
[----:B------:R-:W-:Y:S01]  /*10f50*/  ISETP.GE.OR P0, PT, R64, UR5, P0 ;  /* 0x0000000540007c0c */ /* 0x000fe20008706670 */
[----:B------:R-:W-:-:S12]  /*10f60*/  ULDC UR5, c[0x0][0x268] ;  /* 0x00009a0000057ab9 */ /* 0x000fd80000000800 */
[----:B------:R-:W-:Y:S05]  /*10f70*/  @P0 BRA `(.L_x_729) ;  /* 0x00000020009c0947 */ /* 0x000fea0003800000 */
.L_x_731:
[----:B------:R-:W1:Y:S01]  /*10f80*/  LDC R61, c[0x0][0x23c] ;  /* 0x00008f00ff3d7b82 */ /* 0x000e620000000800 */
[----:B-----5:R2:W5:Y:S01]  /*10f90*/  LDG.E.128.CONSTANT R68, desc[UR6][R6.64] ;  /* 0x0000000606447981 */ /* 0x020562000c1e9d00 */
[----:B-1----:R-:W-:-:S05]  /*10fa0*/  IMAD.WIDE R2, R61, 0x4, R6 ;  /* 0x000000043d027825 */ /* 0x002fca00078e0206 */
[----:B------:R2:W5:Y:S01]  /*10fb0*/  LDG.E.128.CONSTANT R8, desc[UR6][R2.64] ;  /* 0x0000000602087981 */ /* 0x000562000c1e9d00 */
[----:B------:R-:W-:Y:S01]  /*10fc0*/  IMAD.WIDE R98, R61, 0x4, R2 ;  /* 0x000000043d627825 */ /* 0x000fe200078e0202 */
[----:B------:R-:W-:Y:S06]  /*10fd0*/  @!P1 BRA `(.L_x_730) ;  /* 0x00000020006c9947 */ /* 0x000fec0003800000 */
[----:B--2---:R-:W2:Y:S01]  /*10fe0*/  LDG.E.128.CONSTANT R4, desc[UR6][R98.64] ;  /* 0x0000000662047981 */ /* 0x004ea2000c1e9d00 */
[----:B-----5:R-:W-:Y:S01]  /*10ff0*/  SHF.R.U32.HI R23, RZ, 0xf, R71 ;  /* 0x0000000fff177819 */ /* 0x020fe20000011647 */
[----:B------:R-:W-:Y:S01]  /*11000*/  HFMA2.MMA R3, -RZ, RZ, 0, 0.015625 ;  /* 0x00002400ff037435 */ /* 0x000fe200000001ff */
[----:B------:R-:W-:Y:S01]  /*11010*/  SHF.R.U32.HI R20, RZ, 0xf, R69 ;  /* 0x0000000fff147819 */ /* 0x000fe20000011645 */
[----:B------:R-:W1:Y:S01]  /*11020*/  LDS.128 R40, [UR4] ;  /* 0x00000004ff287984 */ /* 0x000e620008000c00 */
[----:B------:R-:W-:Y:S02]  /*11030*/  SHF.R.U32.HI R22, RZ, 0xf, R70 ;  /* 0x0000000fff167819 */ /* 0x000fe40000011646 */
[--C-:B------:R-:W-:Y:S02]  /*11040*/  SHF.R.U32.HI R24, RZ, 0xe, R10.reuse ;  /* 0x0000000eff187819 */ /* 0x100fe4000001160a */
[----:B------:R-:W-:Y:S02]  /*11050*/  LOP3.LUT R15, R10, 0x380038, RZ, 0xc0, !PT ;  /* 0x003800380a0f7812 */ /* 0x000fe400078ec0ff */
[----:B------:R-:W-:-:S02]  /*11060*/  SHF.R.U32.HI R86, RZ, 0x6, R10 ;  /* 0x00000006ff567819 */ /* 0x000fc4000001160a */
[----:B------:R-:W-:Y:S02]  /*11070*/  LOP3.LUT R78, R10, 0x70007, RZ, 0xc0, !PT ;  /* 0x000700070a4e7812 */ /* 0x000fe400078ec0ff */
[----:B------:R-:W-:Y:S02]  /*11080*/  SHF.R.U32.HI R10, RZ, 0xe, R11 ;  /* 0x0000000eff0a7819 */ /* 0x000fe4000001160b */
[----:B------:R-:W-:Y:S02]  /*11090*/  LOP3.LUT R23, R23, 0x10001, RZ, 0xc0, !PT ;  /* 0x0001000117177812 */ /* 0x000fe400078ec0ff */
[----:B------:R-:W-:Y:S02]  /*110a0*/  SHF.R.U32.HI R21, RZ, 0xe, R9 ;  /* 0x0000000eff157819 */ /* 0x000fe40000011609 */
[----:B------:R-:W-:Y:S02]  /*110b0*/  LOP3.LUT R20, R20, 0x10001, RZ, 0xc0, !PT ;  /* 0x0001000114147812 */ /* 0x000fe400078ec0ff */
[----:B------:R-:W-:-:S02]  /*110c0*/  LOP3.LUT R0, R68, 0x380038, RZ, 0xc0, !PT ;  /* 0x0038003844007812 */ /* 0x000fc400078ec0ff */
[C---:B0-----:R-:W-:Y:S02]  /*110d0*/  LOP3.LUT R13, R9.reuse, 0x380038, RZ, 0xc0, !PT ;  /* 0x00380038090d7812 */ /* 0x041fe400078ec0ff */
[----:B------:R-:W-:Y:S02]  /*110e0*/  SHF.R.U32.HI R84, RZ, 0x6, R9 ;  /* 0x00000006ff547819 */ /* 0x000fe40000011609 */
[----:B------:R-:W-:Y:S02]  /*110f0*/  LOP3.LUT R76, R9, 0x70007, RZ, 0xc0, !PT ;  /* 0x00070007094c7812 */ /* 0x000fe400078ec0ff */
[----:B------:R-:W-:Y:S02]  /*11100*/  LOP3.LUT R12, R69, 0x380038, RZ, 0xc0, !PT ;  /* 0x00380038450c7812 */ /* 0x000fe400078ec0ff */
[----:B------:R-:W-:Y:S02]  /*11110*/  LOP3.LUT R9, R22, 0x10001, RZ, 0xc0, !PT ;  /* 0x0001000116097812 */ /* 0x000fe400078ec0ff */
[----:B------:R-:W-:-:S02]  /*11120*/  SHF.R.U32.HI R16, RZ, 0xf, R68 ;  /* 0x0000000fff107819 */ /* 0x000fc40000011644 */
[----:B------:R-:W-:Y:S02]  /*11130*/  SHF.R.U32.HI R36, RZ, 0x6, R68 ;  /* 0x00000006ff247819 */ /* 0x000fe40000011644 */
[----:B------:R-:W-:Y:S02]  /*11140*/  LOP3.LUT R23, R23, 0x20002, R10, 0xf8, !PT ;  /* 0x0002000217177812 */ /* 0x000fe400078ef80a */
[----:B------:R-:W-:Y:S02]  /*11150*/  SHF.R.U32.HI R37, RZ, 0x6, R69 ;  /* 0x00000006ff257819 */ /* 0x000fe40000011645 */
[--C-:B------:R-:W-:Y:S02]  /*11160*/  SHF.R.U32.HI R19, RZ, 0xe, R8.reuse ;  /* 0x0000000eff137819 */ /* 0x100fe40000011608 */
[----:B------:R-:W-:Y:S02]  /*11170*/  LOP3.LUT R2, R8, 0x380038, RZ, 0xc0, !PT ;  /* 0x0038003808027812 */ /* 0x000fe400078ec0ff */
[----:B------:R-:W-:-:S02]  /*11180*/  SHF.R.U32.HI R82, RZ, 0x6, R8 ;  /* 0x00000006ff527819 */ /* 0x000fc40000011608 */
[----:B------:R-:W-:Y:S02]  /*11190*/  LOP3.LUT R74, R8, 0x70007, RZ, 0xc0, !PT ;  /* 0x00070007084a7812 */ /* 0x000fe400078ec0ff */
[----:B------:R-:W-:Y:S02]  /*111a0*/  LOP3.LUT R21, R20, 0x20002, R21, 0xf8, !PT ;  /* 0x0002000214157812 */ /* 0x000fe400078ef815 */
[----:B------:R-:W-:Y:S02]  /*111b0*/  MOV R8, 0x3000 ;  /* 0x0000300000087802 */ /* 0x000fe40000000f00 */
[----:B------:R-:W-:Y:S02]  /*111c0*/  LOP3.LUT R14, R70, 0x380038, RZ, 0xc0, !PT ;  /* 0x00380038460e7812 */ /* 0x000fe400078ec0ff */
[----:B------:R-:W-:Y:S02]  /*111d0*/  LOP3.LUT R24, R9, 0x20002, R24, 0xf8, !PT ;  /* 0x0002000209187812 */ /* 0x000fe400078ef818 */
[----:B------:R-:W-:-:S02]  /*111e0*/  LOP3.LUT R16, R16, 0x10001, RZ, 0xc0, !PT ;  /* 0x0001000110107812 */ /* 0x000fc400078ec0ff */
[----:B------:R-:W-:Y:S02]  /*111f0*/  LOP3.LUT R49, R2, 0x64006400, RZ, 0xfc, !PT ;  /* 0x6400640002317812 */ /* 0x000fe400078efcff */
[C---:B------:R-:W-:Y:S02]  /*11200*/  LOP3.LUT R18, R11.reuse, 0x380038, RZ, 0xc0, !PT ;  /* 0x003800380b127812 */ /* 0x040fe400078ec0ff */
[----:B------:R-:W-:Y:S01]  /*11210*/  SHF.R.U32.HI R88, RZ, 0x6, R11 ;  /* 0x00000006ff587819 */ /* 0x000fe2000001160b */
[----:B------:R-:W-:Y:S01]  /*11220*/  HFMA2 R49, R49, R8.H0_H0, -132, -132 ;  /* 0xd820d82031317431 */ /* 0x000fe20000040008 */
[----:B------:R-:W-:Y:S02]  /*11230*/  LOP3.LUT R80, R11, 0x70007, RZ, 0xc0, !PT ;  /* 0x000700070b507812 */ /* 0x000fe400078ec0ff */
[----:B------:R-:W-:Y:S02]  /*11240*/  LOP3.LUT R2, R82, 0x380038, RZ, 0xc0, !PT ;  /* 0x0038003852027812 */ /* 0x000fe400078ec0ff */
[----:B------:R-:W-:-:S02]  /*11250*/  SHF.R.U32.HI R38, RZ, 0x6, R70 ;  /* 0x00000006ff267819 */ /* 0x000fc40000011646 */
[----:B------:R-:W-:Y:S02]  /*11260*/  LOP3.LUT R67, R70, 0x70007, RZ, 0xc0, !PT ;  /* 0x0007000746437812 */ /* 0x000fe400078ec0ff */
[----:B------:R-:W-:Y:S02]  /*11270*/  LOP3.LUT R11, R14, 0x64006400, RZ, 0xfc, !PT ;  /* 0x640064000e0b7812 */ /* 0x000fe400078efcff */
[----:B------:R-:W-:Y:S02]  /*11280*/  LOP3.LUT R22, R16, 0x20002, R19, 0xf8, !PT ;  /* 0x0002000210167812 */ /* 0x000fe400078ef813 */
[----:B------:R-:W-:Y:S02]  /*11290*/  LOP3.LUT R25, R2, 0x64006400, RZ, 0xfc, !PT ;  /* 0x6400640002197812 */ /* 0x000fe400078efcff */
[----:B------:R-:W-:Y:S01]  /*112a0*/  LOP3.LUT R65, R68, 0x70007, RZ, 0xc0, !PT ;  /* 0x0007000744417812 */ /* 0x000fe200078ec0ff */
[-C--:B------:R-:W-:Y:S01]  /*112b0*/  HFMA2 R68, R11, R8.reuse.H0_H0, -132, -132 ;  /* 0xd820d8200b447431 */ /* 0x080fe20000040008 */
[----:B------:R-:W-:Y:S01]  /*112c0*/  LOP3.LUT R17, R71, 0x380038, RZ, 0xc0, !PT ;  /* 0x0038003847117812 */ /* 0x000fe200078ec0ff */
[----:B------:R-:W-:Y:S01]  /*112d0*/  HFMA2 R25, R25, R8.H0_H0, -132, -132 ;  /* 0xd820d82019197431 */ /* 0x000fe20000040008 */
[----:B------:R-:W-:-:S02]  /*112e0*/  LOP3.LUT R13, R13, 0x64006400, RZ, 0xfc, !PT ;  /* 0x640064000d0d7812 */ /* 0x000fc400078efcff */
[----:B------:R-:W-:Y:S02]  /*112f0*/  SHF.R.U32.HI R39, RZ, 0x6, R71 ;  /* 0x00000006ff277819 */ /* 0x000fe40000011647 */
[----:B------:R-:W-:Y:S01]  /*11300*/  LOP3.LUT R14, R86, 0x380038, RZ, 0xc0, !PT ;  /* 0x00380038560e7812 */ /* 0x000fe200078ec0ff */
[-C--:B------:R-:W-:Y:S01]  /*11310*/  HFMA2 R31, R13, R8.reuse.H0_H0, -132, -132 ;  /* 0xd820d8200d1f7431 */ /* 0x080fe20000040008 */
        /* <DEDUP_REMOVED lines=12> */
[----:B------:R-:W-:Y:S01]  /*113e0*/  HFMA2 R19, R19, R8.H0_H0, -132, -132 ;  /* 0xd820d82013137431 */ /* 0x000fe20000040008 */
[----:B------:R-:W-:Y:S01]  /*113f0*/  LOP3.LUT R69, R69, 0x70007, RZ, 0xc0, !PT ;  /* 0x0007000745457812 */ /* 0x000fe200078ec0ff */
[----:B------:R-:W-:Y:S01]  /*11400*/  HADD2 R77, R65, -1028, -1028 ;  /* 0xe404e404414d7430 */ /* 0x000fe20000000000 */
[----:B------:R-:W-:Y:S01]  /*11410*/  LOP3.LUT R71, R71, 0x70007, RZ, 0xc0, !PT ;  /* 0x0007000747477812 */ /* 0x000fe200078ec0ff */
[----:B------:R-:W-:Y:S01]  /*11420*/  HADD2 R73, R67, -1028, -1028 ;  /* 0xe404e40443497430 */ /* 0x000fe20000000000 */
[----:B------:R-:W-:-:S02]  /*11430*/  LOP3.LUT R69, R69, 0x64006400, RZ, 0xfc, !PT ;  /* 0x6400640045457812 */ /* 0x000fc400078efcff */
[----:B------:R-:W-:Y:S01]  /*11440*/  LOP3.LUT R71, R71, 0x64006400, RZ, 0xfc, !PT ;  /* 0x6400640047477812 */ /* 0x000fe200078efcff */
[-C--:B-1----:R-:W-:Y:S01]  /*11450*/  HFMA2.MMA R65, R77, R40.reuse, RZ ;  /* 0x000000284d417235 */ /* 0x082fe200000000ff */
[----:B------:R-:W-:Y:S01]  /*11460*/  LOP3.LUT R74, R74, 0x64006400, RZ, 0xfc, !PT ;  /* 0x640064004a4a7812 */ /* 0x000fe200078efcff */
[----:B------:R-:W-:Y:S01]  /*11470*/  HADD2 R75, R69, -1028, -1028 ;  /* 0xe404e404454b7430 */ /* 0x000fe20000000000 */
[----:B------:R-:W-:Y:S01]  /*11480*/  HFMA2.MMA R69, R73, R40, RZ ;  /* 0x0000002849457235 */ /* 0x000fe200000000ff */
[----:B------:R-:W-:Y:S01]  /*11490*/  HADD2 R71, R71, -1028, -1028 ;  /* 0xe404e40447477430 */ /* 0x000fe20000000000 */
[----:B------:R-:W-:Y:S01]  /*114a0*/  LOP3.LUT R76, R76, 0x64006400, RZ, 0xfc, !PT ;  /* 0x640064004c4c7812 */ /* 0x000fe200078efcff */
[-C--:B------:R-:W-:Y:S01]  /*114b0*/  HFMA2 R67, R75, R40.reuse, RZ.H0_H0 ;  /* 0x000000284b437231 */ /* 0x080fe200000400ff */
[----:B------:R-:W-:Y:S01]  /*114c0*/  ISETP.GE.AND P0, PT, R62, 0x2, PT ;  /* 0x000000023e00780c */ /* 0x000fe20003f06270 */
[----:B------:R-:W-:Y:S01]  /*114d0*/  HFMA2 R79, R71, R40, RZ.H0_H0 ;  /* 0x00000028474f7231 */ /* 0x000fe200000400ff */
[----:B------:R-:W-:-:S02]  /*114e0*/  PRMT R60, R60, 0x5410, R59 ;  /* 0x000054103c3c7816 */ /* 0x000fc4000000003b */
[----:B------:R-:W-:Y:S02]  /*114f0*/  PRMT R58, R58, 0x5410, R57 ;  /* 0x000054103a3a7816 */ /* 0x000fe40000000039 */
[--C-:B--2---:R-:W-:Y:S02]  /*11500*/  SHF.R.U32.HI R46, RZ, 0xd, R5.reuse ;  /* 0x0000000dff2e7819 */ /* 0x104fe40000011605 */
        /* <DEDUP_REMOVED lines=15> */
[----:B------:R-:W-:Y:S01]  /*11600*/  HFMA2.MMA R40, R72, R41, R65 ;  /* 0x0000002948287235 */ /* 0x000fe20000000041 */
[----:B------:R-:W-:Y:S01]  /*11610*/  LOP3.LUT R0, R36, 0x380038, RZ, 0xc0, !PT ;  /* 0x0038003824007812 */ /* 0x000fe200078ec0ff */
[----:B------:R-:W-:Y:S01]  /*11620*/  HFMA2 R93, R70, R41, R67 ;  /* 0x00000029465d7231 */ /* 0x000fe20000000043 */
        /* <DEDUP_REMOVED lines=118> */
[----:B------:R-:W-:Y:S01]  /*11d90*/  HADD2 R74, R41, -1028, -1028 ;  /* 0xe404e404294a7430 */ /* 0x000fe20000000000 */
[-C--:B------:R-:W-:Y:S01]  /*11da0*/  HFMA2.MMA R42, R80, R33.reuse, R42 ;  /* 0x00000021502a7235 */ /* 0x080fe2000000002a */
[----:B------:R-:W-:Y:S01]  /*11db0*/  LOP3.LUT R85, R85, 0x64006400, RZ, 0xfc, !PT ;  /* 0x6400640055557812 */ /* 0x000fe200078efcff */
[----:B------:R-:W-:Y:S01]  /*11dc0*/  HFMA2.MMA R40, R76, R33, R94 ;  /* 0x000000214c287235 */ /* 0x000fe2000000005e */
        /* <DEDUP_REMOVED lines=8> */
[----:B------:R-:W-:Y:S01]  /*11e50*/  HADD2 R84, R32, -1028, -1028 ;  /* 0xe404e40420547430 */ /* 0x000fe20000000000 */
[----:B------:R-:W-:Y:S01]  /*11e60*/  LOP3.LUT R32, R87, 0x64006400, RZ, 0xfc, !PT ;  /* 0x6400640057207812 */ /* 0x000fe200078efcff */
[----:B------:R-:W-:Y:S01]  /*11e70*/  HFMA2 R34, R27, R34, R43 ;  /* 0x000000221b227231 */ /* 0x000fe2000000002b */
[----:B------:R-:W-:Y:S01]  /*11e80*/  LOP3.LUT R44, R44, 0x70007, RZ, 0xc0, !PT ;  /* 0x000700072c2c7812 */ /* 0x000fe200078ec0ff */
[----:B------:R-:W0:Y:S01]  /*11e90*/  LDS.128 R40, [UR4+0x30] ;  /* 0x00003004ff287984 */ /* 0x000e220008000c00 */
[-C--:B------:R-:W-:Y:S01]  /*11ea0*/  HFMA2.MMA R93, R88, R35.reuse, R93 ;  /* 0x00000023585d7235 */ /* 0x080fe2000000005d */
[----:B------:R-:W-:Y:S01]  /*11eb0*/  HADD2 R87, R81, -1028, -1028 ;  /* 0xe404e40451577430 */ /* 0x000fe20000000000 */
[----:B------:R-:W-:Y:S01]  /*11ec0*/  HFMA2.MMA R95, R84, R35, R95 ;  /* 0x00000023545f7235 */ /* 0x000fe2000000005f */
[----:B------:R-:W-:Y:S01]  /*11ed0*/  HADD2 R81, R83, -1028, -1028 ;  /* 0xe404e40453517430 */ /* 0x000fe20000000000 */
[----:B------:R-:W-:Y:S01]  /*11ee0*/  LOP3.LUT R91, R91, 0x70007, RZ, 0xc0, !PT ;  /* 0x000700075b5b7812 */ /* 0x000fe200078ec0ff */
[----:B------:R-:W-:Y:S01]  /*11ef0*/  HADD2 R83, R85, -1028, -1028 ;  /* 0xe404e40455537430 */ /* 0x000fe20000000000 */
[----:B------:R-:W-:Y:S01]  /*11f00*/  LOP3.LUT R44, R44, 0x64006400, RZ, 0xfc, !PT ;  /* 0x640064002c2c7812 */ /* 0x000fe200078efcff */
[----:B------:R-:W-:Y:S01]  /*11f10*/  HADD2 R82, R33, -1028, -1028 ;  /* 0xe404e40421527430 */ /* 0x000fe20000000000 */
[-C--:B-1----:R-:W-:Y:S01]  /*11f20*/  HFMA2.MMA R93, R25, R36.reuse, R93 ;  /* 0x00000024195d7235 */ /* 0x082fe2000000005d */
        /* <DEDUP_REMOVED lines=8> */
[----:B------:R-:W-:Y:S01]  /*11fb0*/  HFMA2 R0, R100, R3.H0_H0, -20, -20 ;  /* 0xcd00cd0064007431 */ /* 0x000fe20000040003 */
[----:B------:R-:W-:Y:S01]  /*11fc0*/  HFMA2.MMA R95, R2, R37, R95 ;  /* 0x00000025025f7235 */ /* 0x000fe2000000005f */
[----:B------:R-:W-:Y:S01]  /*11fd0*/  HFMA2 R34, R19, R36, R34 ;  /* 0x0000002413227231 */ /* 0x000fe20000000022 */
[----:B------:R-:W-:Y:S01]  /*11fe0*/  LOP3.LUT R92, R92, 0x70007, RZ, 0xc0, !PT ;  /* 0x000700075c5c7812 */ /* 0x000fe200078ec0ff */
[-C--:B------:R-:W-:Y:S01]  /*11ff0*/  HFMA2 R94, R4, R37.reuse, R94 ;  /* 0x00000025045e7231 */ /* 0x080fe2000000005e */
[----:B------:R-:W-:Y:S01]  /*12000*/  LOP3.LUT R89, R89, 0x64006400, RZ, 0xfc, !PT ;  /* 0x6400640059597812 */ /* 0x000fe200078efcff */
[----:B------:R-:W-:Y:S01]  /*12010*/  HADD2 R91, R91, -1028, -1028 ;  /* 0xe404e4045b5b7430 */ /* 0x000fe20000000000 */
[-C--:B------:R-:W-:Y:S01]  /*12020*/  HFMA2.MMA R93, R87, R38.reuse, R93 ;  /* 0x00000026575d7235 */ /* 0x080fe2000000005d */
[----:B------:R-:W-:Y:S01]  /*12030*/  HFMA2 R34, R0, R37, R34 ;  /* 0x0000002500227231 */ /* 0x000fe20000000022 */
[----:B------:R-:W-:Y:S01]  /*12040*/  HFMA2.MMA R95, R83, R38, R95 ;  /* 0x00000026535f7235 */ /* 0x000fe2000000005f */
[-C--:B------:R-:W-:Y:S01]  /*12050*/  HFMA2 R94, R81, R38.reuse, R94 ;  /* 0x00000026515e7231 */ /* 0x080fe2000000005e */
[----:B------:R-:W-:Y:S01]  /*12060*/  LOP3.LUT R92, R92, 0x64006400, RZ, 0xfc, !PT ;  /* 0x640064005c5c7812 */ /* 0x000fe200078efcff */
[----:B------:R-:W-:Y:S01]  /*12070*/  HFMA2 R34, R85, R38, R34 ;  /* 0x0000002655227231 */ /* 0x000fe20000000022 */
[----:B------:R-:W-:Y:S01]  /*12080*/  LOP3.LUT R45, R45, 0x64006400, RZ, 0xfc, !PT ;  /* 0x640064002d2d7812 */ /* 0x000fe200078efcff */
[-C--:B------:R-:W-:Y:S01]  /*12090*/  HFMA2 R94, R20, R39.reuse, R94 ;  /* 0x00000027145e7231 */ /* 0x080fe2000000005e */
[-C--:B------:R-:W-:Y:S01]  /*120a0*/  HFMA2.MMA R32, R22, R39.reuse, R93 ;  /* 0x0000002716207235 */ /* 0x080fe2000000005d */
[----:B------:R-:W-:Y:S01]  /*120b0*/  HADD2 R93, R89, -1028, -1028 ;  /* 0xe404e404595d7430 */ /* 0x000fe20000000000 */
[----:B------:R-:W-:Y:S01]  /*120c0*/  HFMA2.MMA R33, R18, R39, R95 ;  /* 0x0000002712217235 */ /* 0x000fe2000000005f */
[----:B------:R-:W-:Y:S01]  /*120d0*/  HADD2 R95, R44, -1028, -1028 ;  /* 0xe404e4042c5f7430 */ /* 0x000fe20000000000 */
[----:B------:R-:W-:Y:S01]  /*120e0*/  LOP3.LUT R47, R47, 0x64006400, RZ, 0xfc, !PT ;  /* 0x640064002f2f7812 */ /* 0x000fe200078efcff */
[----:B------:R-:W-:Y:S01]  /*120f0*/  HFMA2 R34, R16, R39, R34 ;  /* 0x0000002710227231 */ /* 0x000fe20000000022 */
[----:B------:R-:W-:Y:S01]  /*12100*/  LOP3.LUT R46, R46, 0x64006400, RZ, 0xfc, !PT ;  /* 0x640064002e2e7812 */ /* 0x000fe200078efcff */
[----:B------:R-:W-:Y:S01]  /*12110*/  HADD2 R89, R92, -1028, -1028 ;  /* 0xe404e4045c597430 */ /* 0x000fe20000000000 */
[----:B------:R-:W-:Y:S01]  /*12120*/  LOP3.LUT R90, R90, 0x64006400, RZ, 0xfc, !PT ;  /* 0x640064005a5a7812 */ /* 0x000fe200078efcff */
[-C--:B0-----:R-:W-:Y:S01]  /*12130*/  HFMA2.MMA R32, R95, R40.reuse, R32 ;  /* 0x000000285f207235 */ /* 0x081fe20000000020 */
[-C--:B------:R-:W-:Y:S01]  /*12140*/  HFMA2 R94, R93, R40.reuse, R94 ;  /* 0x000000285d5e7231 */ /* 0x080fe2000000005e */
[----:B------:R-:W-:Y:S01]  /*12150*/  HFMA2.MMA R33, R91, R40, R33 ;  /* 0x000000285b217235 */ /* 0x000fe20000000021 */
[----:B------:R-:W-:-:S02]  /*12160*/  HFMA2 R40, R89, R40, R34 ;  /* 0x0000002859287231 */ /* 0x000fc40000000022 */
[----:B------:R-:W-:Y:S02]  /*12170*/  HFMA2 R3, R96, R3.H0_H0, -20, -20 ;  /* 0xcd00cd0060037431 */ /* 0x000fe40000040003 */
[----:B------:R-:W-:Y:S01]  /*12180*/  HADD2 R96, R45, -1028, -1028 ;  /* 0xe404e4042d607430 */ /* 0x000fe20000000000 */
[-C--:B------:R-:W-:Y:S01]  /*12190*/  HFMA2.MMA R32, R14, R41.reuse, R32 ;  /* 0x000000290e207235 */ /* 0x080fe20000000020 */
[-C--:B------:R-:W-:Y:S01]  /*121a0*/  HFMA2 R94, R12, R41.reuse, R94 ;  /* 0x000000290c5e7231 */ /* 0x080fe2000000005e */
[----:B------:R-:W-:Y:S01]  /*121b0*/  HFMA2.MMA R34, R10, R41, R33 ;  /* 0x000000290a227235 */ /* 0x000fe20000000021 */
[----:B------:R-:W-:Y:S02]  /*121c0*/  HADD2 R92, R47, -1028, -1028 ;  /* 0xe404e4042f5c7430 */ /* 0x000fe40000000000 */
[----:B------:R-:W-:Y:S02]  /*121d0*/  HFMA2 R40, R8, R41, R40 ;  /* 0x0000002908287231 */ /* 0x000fe40000000028 */
[-C--:B------:R-:W-:Y:S01]  /*121e0*/  HFMA2 R33, R7, R42.reuse, R94 ;  /* 0x0000002a07217231 */ /* 0x080fe2000000005e */
        /* <DEDUP_REMOVED lines=67> */
[----:B------:R-:W-:Y:S01]  /*12620*/  HFMA2 R97, R7, R46, R97 ;  /* 0x0000002e07617231 */ /* 0x000fe20000000061 */
[----:B------:R-:W-:-:S02]  /*12630*/  HFMA2.MMA R32, R25, R40, R32 ;  /* 0x0000002819207235 */ /* 0x000fc40000000020 */
        /* <DEDUP_REMOVED lines=150> */
[----:B------:R-:W-:-:S06]  /*12fa0*/  HFMA2.MMA R73, R84, R39, R73 ;  /* 0x0000002754497235 */ /* 0x000fcc0000000049 */
        /* <DEDUP_REMOVED lines=30> */
.L_x_730:
[----:B------:R-:W-:Y:S01]  /*13190*/  IADD3 R64, R64, 0x20, RZ ;  /* 0x0000002040407810 */ /* 0x000fe20007ffe0ff */
[----:B------:R-:W-:Y:S01]  /*131a0*/  UIADD3 UR4, UR4, 0x40, URZ ;  /* 0x0000004004047890 */ /* 0x000fe2000fffe03f */
[----:B--2---:R-:W-:Y:S02]  /*131b0*/  IMAD.WIDE R6, R61, 0x4, R98 ;  /* 0x000000043d067825 */ /* 0x004fe400078e0262 */
[C---:B------:R-:W-:Y:S02]  /*131c0*/  ISETP.GE.AND P0, PT, R64.reuse, UR5, PT ;  /* 0x0000000540007c0c */ /* 0x040fe4000bf06270 */
[----:B------:R-:W-:-:S13]  /*131d0*/  ISETP.LT.AND P2, PT, R64, R63, PT ;  /* 0x0000003f4000720c */ /* 0x000fda0003f41270 */
[----:B------:R-:W-:Y:S05]  /*131e0*/  @!P0 BRA P2, `(.L_x_731) ;  /* 0xffffffdc00648947 */ /* 0x000fea000103ffff */
.L_x_729:
        /* <DEDUP_REMOVED lines=8> */
.L_x_734:
[----:B------:R-:W-:Y:S05]  /*13270*/  @!P1 BRA `(.L_x_733) ;  /* 0x0000001000709947 */ /* 0x000fea0003800000 */
[----:B-----5:R-:W-:Y:S02]  /*13280*/  MOV R8, R6 ;  /* 0x0000000600087202 */ /* 0x020fe40000000f00 */
[----:B------:R-:W-:-:S06]  /*13290*/  MOV R9, R7 ;  /* 0x0000000700097202 */ /* 0x000fcc0000000f00 */
[----:B------:R-:W2:Y:S01]  /*132a0*/  LDG.E.128.CONSTANT R8, desc[UR6][R8.64] ;  /* 0x0000000608087981 */ /* 0x000ea2000c1e9d00 */
[----:B------:R-:W-:Y:S01]  /*132b0*/  HFMA2.MMA R22, -RZ, RZ, 0, 0.25 ;  /* 0x00003400ff167435 */ /* 0x000fe200000001ff */
[----:B------:R-:W-:Y:S01]  /*132c0*/  MOV R29, 0x2c00 ;  /* 0x00002c00001d7802 */ /* 0x000fe20000000f00 */
[----:B------:R-:W-:Y:S01]  /*132d0*/  HFMA2.MMA R46, -RZ, RZ, 0, 0.015625 ;  /* 0x00002400ff2e7435 */ /* 0x000fe200000001ff */
[----:B------:R-:W-:Y:S02]  /*132e0*/  ISETP.GE.AND P0, PT, R62, 0x2, PT ;  /* 0x000000023e00780c */ /* 0x000fe40003f06270 */
[----:B------:R-:W-:Y:S02]  /*132f0*/  PRMT R60, R60, 0x5410, R59 ;  /* 0x000054103c3c7816 */ /* 0x000fe4000000003b */
[----:B------:R-:W-:-:S03]  /*13300*/  PRMT R58, R58, 0x5410, R57 ;  /* 0x000054103a3a7816 */ /* 0x000fc60000000039 */
[----:B------:R-:W-:Y:S02]  /*13310*/  PRMT R22, R22, 0x5410, R22 ;  /* 0x0000541016167816 */ /* 0x000fe40000000016 */
[----:B------:R-:W-:Y:S02]  /*13320*/  PRMT R46, R46, 0x5410, R46 ;  /* 0x000054102e2e7816 */ /* 0x000fe4000000002e */
[C---:B--2---:R-:W-:Y:S02]  /*13330*/  LOP3.LUT R0, R8.reuse, 0xc000c, RZ, 0xc0, !PT ;  /* 0x000c000c08007812 */ /* 0x044fe400078ec0ff */
[----:B------:R-:W-:Y:S02]  /*13340*/  SHF.R.U32.HI R34, RZ, 0x8, R8 ;  /* 0x00000008ff227819 */ /* 0x000fe40000011608 */
[C---:B------:R-:W-:Y:S02]  /*13350*/  LOP3.LUT R5, R8.reuse, 0x300030, RZ, 0xc0, !PT ;  /* 0x0030003008057812 */ /* 0x040fe400078ec0ff */
[----:B------:R-:W-:-:S02]  /*13360*/  LOP3.LUT R28, R8, 0xc000c0, RZ, 0xc0, !PT ;  /* 0x00c000c0081c7812 */ /* 0x000fc400078ec0ff */
[----:B------:R-:W-:Y:S02]  /*13370*/  LOP3.LUT R26, R8, 0x30003, RZ, 0xc0, !PT ;  /* 0x00030003081a7812 */ /* 0x000fe400078ec0ff */
[C---:B------:R-:W-:Y:S02]  /*13380*/  LOP3.LUT R8, R10.reuse, 0xc000c, RZ, 0xc0, !PT ;  /* 0x000c000c0a087812 */ /* 0x040fe400078ec0ff */
[----:B------:R-:W-:Y:S02]  /*13390*/  SHF.R.U32.HI R31, RZ, 0x8, R10 ;  /* 0x00000008ff1f7819 */ /* 0x000fe4000001160a */
[C---:B0-----:R-:W-:Y:S02]  /*133a0*/  LOP3.LUT R13, R10.reuse, 0x300030, RZ, 0xc0, !PT ;  /* 0x003000300a0d7812 */ /* 0x041fe400078ec0ff */
[C---:B------:R-:W-:Y:S02]  /*133b0*/  LOP3.LUT R39, R10.reuse, 0xc000c0, RZ, 0xc0, !PT ;  /* 0x00c000c00a277812 */ /* 0x040fe400078ec0ff */
[----:B------:R-:W-:-:S02]  /*133c0*/  LOP3.LUT R38, R10, 0x30003, RZ, 0xc0, !PT ;  /* 0x000300030a267812 */ /* 0x000fc400078ec0ff */
[----:B------:R-:W-:Y:S02]  /*133d0*/  LOP3.LUT R2, R9, 0xc000c, RZ, 0xc0, !PT ;  /* 0x000c000c09027812 */ /* 0x000fe400078ec0ff */
[----:B------:R-:W-:Y:S02]  /*133e0*/  LOP3.LUT R10, R11, 0xc000c, RZ, 0xc0, !PT ;  /* 0x000c000c0b0a7812 */ /* 0x000fe400078ec0ff */
[----:B------:R-:W-:Y:S02]  /*133f0*/  SHF.R.U32.HI R33, RZ, 0x8, R9 ;  /* 0x00000008ff217819 */ /* 0x000fe40000011609 */
[----:B------:R-:W-:Y:S02]  /*13400*/  SHF.R.U32.HI R32, RZ, 0x8, R11 ;  /* 0x00000008ff207819 */ /* 0x000fe4000001160b */
[C---:B------:R-:W-:Y:S02]  /*13410*/  LOP3.LUT R12, R9.reuse, 0x300030, RZ, 0xc0, !PT ;  /* 0x00300030090c7812 */ /* 0x040fe400078ec0ff */
[----:B------:R-:W-:-:S02]  /*13420*/  LOP3.LUT R36, R9, 0xc000c0, RZ, 0xc0, !PT ;  /* 0x00c000c009247812 */ /* 0x000fc400078ec0ff */
[----:B------:R-:W-:Y:S02]  /*13430*/  LOP3.LUT R30, R9, 0x30003, RZ, 0xc0, !PT ;  /* 0x00030003091e7812 */ /* 0x000fe400078ec0ff */
[----:B------:R-:W-:Y:S02]  /*13440*/  LOP3.LUT R4, R2, 0x64006400, RZ, 0xfc, !PT ;  /* 0x6400640002047812 */ /* 0x000fe400078efcff */
[----:B------:R-:W-:Y:S02]  /*13450*/  LOP3.LUT R9, R8, 0x64006400, RZ, 0xfc, !PT ;  /* 0x6400640008097812 */ /* 0x000fe400078efcff */
[----:B------:R-:W-:Y:S02]  /*13460*/  LOP3.LUT R16, R10, 0x64006400, RZ, 0xfc, !PT ;  /* 0x640064000a107812 */ /* 0x000fe400078efcff */
[C---:B------:R-:W-:Y:S02]  /*13470*/  LOP3.LUT R14, R11.reuse, 0x300030, RZ, 0xc0, !PT ;  /* 0x003000300b0e7812 */ /* 0x040fe400078ec0ff */
        /* <DEDUP_REMOVED lines=53> */
[----:B------:R-:W-:Y:S02]  /*137d0*/  LOP3.LUT R45, R32, 0xc000c0, RZ, 0xc0, !PT ;  /* 0x00c000c0202d7812 */ /* 0x000fe400078ec0ff */
[----:B------:R-:W-:Y:S02]  /*137e0*/  LOP3.LUT R28, R28, 0x64006400, RZ, 0xfc, !PT ;  /* 0x640064001c1c7812 */ /* 0x000fe400078efcff */
[----:B------:R-:W-:Y:S01]  /*137f0*/  LOP3.LUT R38, R30, 0x64006400, RZ, 0xfc, !PT ;  /* 0x640064001e267812 */ /* 0x000fe200078efcff */
[-C--:B------:R-:W-:Y:S01]  /*13800*/  HFMA2 R30, R40, R46.reuse.H1_H1, -18, -18 ;  /* 0xcc80cc80281e7431 */ /* 0x080fe2000006002e */
[----:B------:R-:W-:Y:S01]  /*13810*/  LOP3.LUT R36, R36, 0x64006400, RZ, 0xfc, !PT ;  /* 0x6400640024247812 */ /* 0x000fe200078efcff */
[-C--:B------:R-:W-:Y:S01]  /*13820*/  HFMA2 R40, R39, R46.reuse.H1_H1, -18, -18 ;  /* 0xcc80cc8027287431 */ /* 0x080fe2000006002e */
[----:B------:R-:W-:Y:S01]  /*13830*/  LOP3.LUT R42, R42, 0x64006400, RZ, 0xfc, !PT ;  /* 0x640064002a2a7812 */ /* 0x000fe200078efcff */
[----:B------:R-:W-:Y:S01]  /*13840*/  HADD2 R39, R41, -1026, -1026 ;  /* 0xe402e40229277430 */ /* 0x000fe20000000000 */
[----:B------:R-:W-:Y:S01]  /*13850*/  LOP3.LUT R45, R45, 0x64006400, RZ, 0xfc, !PT ;  /* 0x640064002d2d7812 */ /* 0x000fe200078efcff */
[-C--:B------:R-:W-:Y:S01]  /*13860*/  HFMA2 R26, R28, R46.reuse.H1_H1, -18, -18 ;  /* 0xcc80cc801c1a7431 */ /* 0x080fe2000006002e */
[----:B------:R-:W-:Y:S01]  /*13870*/  LOP3.LUT R34, R34, 0x30003, RZ, 0xc0, !PT ;  /* 0x0003000322227812 */ /* 0x000fe200078ec0ff */
[----:B------:R-:W-:Y:S01]  /*13880*/  HADD2 R41, R43, -1026, -1026 ;  /* 0xe402e4022b297430 */ /* 0x000fe20000000000 */
[----:B0-----:R-:W-:Y:S01]  /*13890*/  HFMA2.MMA R43, R35, R8, RZ ;  /* 0x00000008232b7235 */ /* 0x001fe200000000ff */
[-C--:B------:R-:W-:Y:S01]  /*138a0*/  HFMA2 R28, R36, R46.reuse.H1_H1, -18, -18 ;  /* 0xcc80cc80241c7431 */ /* 0x080fe2000006002e */
[----:B------:R-:W-:Y:S01]  /*138b0*/  LOP3.LUT R33, R33, 0x30003, RZ, 0xc0, !PT ;  /* 0x0003000321217812 */ /* 0x000fe200078ec0ff */
[-C--:B------:R-:W-:Y:S01]  /*138c0*/  HFMA2 R36, R44, R46.reuse.H1_H1, -18, -18 ;  /* 0xcc80cc802c247431 */ /* 0x080fe2000006002e */
[----:B------:R-:W-:Y:S01]  /*138d0*/  LOP3.LUT R32, R32, 0x30003, RZ, 0xc0, !PT ;  /* 0x0003000320207812 */ /* 0x000fe200078ec0ff */
[-C--:B------:R-:W-:Y:S01]  /*138e0*/  HFMA2 R38, R38, R46.reuse.H1_H1, -18, -18 ;  /* 0xcc80cc8026267431 */ /* 0x080fe2000006002e */
[----:B------:R-:W-:Y:S01]  /*138f0*/  LOP3.LUT R33, R33, 0x64006400, RZ, 0xfc, !PT ;  /* 0x6400640021217812 */ /* 0x000fe200078efcff */
[-C--:B------:R-:W-:Y:S01]  /*13900*/  HFMA2 R42, R42, R46.reuse.H1_H1, -18, -18 ;  /* 0xcc80cc802a2a7431 */ /* 0x080fe2000006002e */
[----:B------:R-:W-:Y:S01]  /*13910*/  HFMA2.MMA R43, R0, R9, R43 ;  /* 0x00000009002b7235 */ /* 0x000fe2000000002b */
[----:B------:R-:W-:Y:S01]  /*13920*/  HFMA2 R44, R45, R46.H1_H1, -18, -18 ;  /* 0xcc80cc802d2c7431 */ /* 0x000fe2000006002e */
[----:B------:R-:W-:Y:S01]  /*13930*/  HFMA2.MMA R46, R39, R8, RZ ;  /* 0x00000008272e7235 */ /* 0x000fe200000000ff */
[-C--:B------:R-:W-:Y:S01]  /*13940*/  HFMA2 R45, R37, R8.reuse, RZ.H0_H0 ;  /* 0x00000008252d7231 */ /* 0x080fe200000400ff */
[----:B------:R-:W-:Y:S01]  /*13950*/  LOP3.LUT R32, R32, 0x64006400, RZ, 0xfc, !PT ;  /* 0x6400640020207812 */ /* 0x000fe200078efcff */
[----:B------:R-:W-:-:S02]  /*13960*/  HFMA2 R8, R41, R8, RZ.H0_H0 ;  /* 0x0000000829087231 */ /* 0x000fc400000400ff */
[-C--:B------:R-:W-:Y:S01]  /*13970*/  HFMA2 R45, R2, R9.reuse, R45 ;  /* 0x00000009022d7231 */ /* 0x080fe2000000002d */
[----:B------:R-:W-:Y:S01]  /*13980*/  HFMA2.MMA R43, R5, R10, R43 ;  /* 0x0000000a052b7235 */ /* 0x000fe2000000002b */
[----:B------:R-:W-:Y:S01]  /*13990*/  HFMA2 R8, R16, R9, R8 ;  /* 0x0000000910087231 */ /* 0x000fe20000000008 */
[----:B------:R-:W-:Y:S01]  /*139a0*/  HFMA2.MMA R46, R4, R9, R46 ;  /* 0x00000009042e7235 */ /* 0x000fe2000000002e */
[-C--:B------:R-:W-:Y:S02]  /*139b0*/  HFMA2 R45, R17, R10.reuse, R45 ;  /* 0x0000000a112d7231 */ /* 0x080fe4000000002d */
[----:B------:R-:W-:Y:S01]  /*139c0*/  HFMA2 R47, R21, R10, R8 ;  /* 0x0000000a152f7231 */ /* 0x000fe20000000008 */
[----:B------:R-:W-:Y:S01]  /*139d0*/  LOP3.LUT R8, R31, 0x30003, RZ, 0xc0, !PT ;  /* 0x000300031f087812 */ /* 0x000fe200078ec0ff */
[----:B------:R-:W-:Y:S01]  /*139e0*/  HADD2 R33, R33, -1026, -1026 ;  /* 0xe402e40221217430 */ /* 0x000fe20000000000 */
[----:B------:R-:W-:Y:S01]  /*139f0*/  LOP3.LUT R31, R34, 0x64006400, RZ, 0xfc, !PT ;  /* 0x64006400221f7812 */ /* 0x000fe200078efcff */
[----:B------:R-:W-:Y:S01]  /*13a00*/  HFMA2.MMA R9, R26, R11, R43 ;  /* 0x0000000b1a097235 */ /* 0x000fe2000000002b */
[----:B------:R-:W-:Y:S01]  /*13a10*/  LOP3.LUT R8, R8, 0x64006400, RZ, 0xfc, !PT ;  /* 0x6400640008087812 */ /* 0x000fe200078efcff */
[----:B------:R-:W-:Y:S01]  /*13a20*/  HFMA2.MMA R46, R19, R10, R46 ;  /* 0x0000000a132e7235 */ /* 0x000fe2000000002e */
[----:B------:R-:W-:-:S02]  /*13a30*/  HFMA2 R10, R28, R11, R45 ;  /* 0x0000000b1c0a7231 */ /* 0x000fc4000000002d */
[----:B------:R-:W-:Y:S02]  /*13a40*/  HADD2 R31, R31, -1026, -1026 ;  /* 0xe402e4021f1f7430 */ /* 0x000fe40000000000 */
[----:B------:R-:W-:Y:S02]  /*13a50*/  HADD2 R43, R8, -1026, -1026 ;  /* 0xe402e402082b7430 */ /* 0x000fe40000000000 */
[----:B------:R-:W-:Y:S01]  /*13a60*/  HFMA2 R47, R36, R11, R47 ;  /* 0x0000000b242f7231 */ /* 0x000fe2000000002f */
[----:B------:R-:W-:Y:S01]  /*13a70*/  HFMA2.MMA R46, R30, R11, R46 ;  /* 0x0000000b1e2e7235 */ /* 0x000fe2000000002e */
[----:B------:R-:W-:Y:S01]  /*13a80*/  HADD2 R45, R32, -1026, -1026 ;  /* 0xe402e402202d7430 */ /* 0x000fe20000000000 */
[----:B-1----:R-:W-:Y:S01]  /*13a90*/  HFMA2.MMA R9, R31, R12, R9 ;  /* 0x0000000c1f097235 */ /* 0x002fe20000000009 */
[-C--:B------:R-:W-:Y:S02]  /*13aa0*/  HFMA2 R10, R33, R12.reuse, R10 ;  /* 0x0000000c210a7231 */ /* 0x080fe4000000000a */
[----:B------:R-:W-:-:S02]  /*13ab0*/  HFMA2 R11, R45, R12, R47 ;  /* 0x0000000c2d0b7231 */ /* 0x000fc4000000002f */
[-C--:B------:R-:W-:Y:S01]  /*13ac0*/  HFMA2 R10, R20, R13.reuse, R10 ;  /* 0x0000000d140a7231 */ /* 0x080fe2000000000a */
[----:B------:R-:W-:Y:S01]  /*13ad0*/  HFMA2.MMA R46, R43, R12, R46 ;  /* 0x0000000c2b2e7235 */ /* 0x000fe2000000002e */
[----:B------:R-:W-:Y:S01]  /*13ae0*/  HFMA2 R11, R22, R13, R11 ;  /* 0x0000000d160b7231 */ /* 0x000fe2000000000b */
[-C--:B------:R-:W-:Y:S01]  /*13af0*/  HFMA2.MMA R9, R18, R13.reuse, R9 ;  /* 0x0000000d12097235 */ /* 0x080fe20000000009 */
[-C--:B------:R-:W-:Y:S02]  /*13b00*/  HFMA2 R10, R25, R14.reuse, R10 ;  /* 0x0000000e190a7231 */ /* 0x080fe4000000000a */
[----:B------:R-:W-:Y:S02]  /*13b10*/  HFMA2 R11, R29, R14, R11 ;  /* 0x0000000e1d0b7231 */ /* 0x000fe4000000000b */
[-C--:B------:R-:W-:Y:S01]  /*13b20*/  HFMA2 R10, R40, R15.reuse, R10 ;  /* 0x0000000f280a7231 */ /* 0x080fe2000000000a */
[----:B------:R-:W-:Y:S01]  /*13b30*/  HFMA2.MMA R46, R24, R13, R46 ;  /* 0x0000000d182e7235 */ /* 0x000fe2000000002e */
[----:B------:R-:W-:Y:S01]  /*13b40*/  HFMA2 R11, R44, R15, R11 ;  /* 0x0000000f2c0b7231 */ /* 0x000fe2000000000b */
[----:B------:R-:W-:Y:S01]  /*13b50*/  HFMA2.MMA R9, R23, R14, R9 ;  /* 0x0000000e17097235 */ /* 0x000fe20000000009 */
[----:B------:R-:W-:-:S02]  /*13b60*/  HADD2 R10, R10.H0_H0, R10.H1_H1 ;  /* 0x3000000a0a0a7230 */ /* 0x000fc40000000800 */
[----:B------:R-:W-:-:S03]  /*13b70*/  HADD2 R11, R11.H0_H0, R11.H1_H1 ;  /* 0x3000000b0b0b7230 */ /* 0x000fc60000000800 */
[----:B------:R-:W-:Y:S02]  /*13b80*/  HFMA2.MMA R46, R27, R14, R46 ;  /* 0x0000000e1b2e7235 */ /* 0x000fe4000000002e */
[----:B------:R-:W-:-:S06]  /*13b90*/  HFMA2.MMA R9, R38, R15, R9 ;  /* 0x0000000f26097235 */ /* 0x000fcc0000000009 */
[----:B------:R-:W-:-:S04]  /*13ba0*/  HFMA2.MMA R46, R42, R15, R46 ;  /* 0x0000000f2a2e7235 */ /* 0x000fc8000000002e */
[----:B------:R-:W-:-:S05]  /*13bb0*/  HADD2 R9, R9.H0_H0, R9.H1_H1 ;  /* 0x3000000909097230 */ /* 0x000fca0000000800 */
[----:B------:R-:W-:Y:S01]  /*13bc0*/  PRMT R9, R9, 0x5410, R10 ;  /* 0x0000541009097816 */ /* 0x000fe2000000000a */
[----:B------:R-:W-:-:S05]  /*13bd0*/  HADD2 R46, R46.H0_H0, R46.H1_H1 ;  /* 0x3000002e2e2e7230 */ /* 0x000fca0000000800 */
[----:B------:R-:W-:Y:S01]  /*13be0*/  PRMT R46, R46, 0x5410, R11 ;  /* 0x000054102e2e7816 */ /* 0x000fe2000000000b */
[----:B------:R-:W-:-:S04]  /*13bf0*/  HFMA2.MMA R56, R9, R60, R56 ;  /* 0x0000003c09387235 */ /* 0x000fc80000000038 */
[----:B------:R-:W-:Y:S01]  /*13c00*/  HFMA2 R55, R46, R58, R55 ;  /* 0x0000003a2e377231 */ /* 0x000fe20000000037 */
[----:B------:R-:W-:Y:S06]  /*13c10*/  @!P0 BRA `(.L_x_733) ;  /* 0x0000000800088947 */ /* 0x000fec0003800000 */
        /* <DEDUP_REMOVED lines=17> */
[----:B-1----:R-:W-:-:S04]  /*13d30*/  HFMA2 R10, R33, R12, R34 ;  /* 0x0000000c210a7231 */ /* 0x002fc80000000022 */
[-C--:B------:R-:W-:Y:S01]  /*13d40*/  HFMA2 R10, R20, R13.reuse, R10 ;  /* 0x0000000d140a7231 */ /* 0x080fe2000000000a */
[-C--:B------:R-:W-:Y:S02]  /*13d50*/  HFMA2.MMA R32, R26, R11.reuse, R32 ;  /* 0x0000000b1a207235 */ /* 0x080fe40000000020 */
[----:B------:R-:W-:Y:S01]  /*13d60*/  HFMA2.MMA R46, R30, R11, R46 ;  /* 0x0000000b1e2e7235 */ /* 0x000fe2000000002e */
[----:B------:R-:W-:Y:S02]  /*13d70*/  HFMA2 R11, R45, R12, R8 ;  /* 0x0000000c2d0b7231 */ /* 0x000fe40000000008 */
[-C--:B------:R-:W-:Y:S02]  /*13d80*/  HFMA2 R10, R25, R14.reuse, R10 ;  /* 0x0000000e190a7231 */ /* 0x080fe4000000000a */
[----:B------:R-:W-:Y:S01]  /*13d90*/  HFMA2 R11, R22, R13, R11 ;  /* 0x0000000d160b7231 */ /* 0x000fe2000000000b */
[-C--:B------:R-:W-:Y:S01]  /*13da0*/  HFMA2.MMA R9, R31, R12.reuse, R32 ;  /* 0x0000000c1f097235 */ /* 0x080fe20000000020 */
[----:B------:R-:W-:Y:S01]  /*13db0*/  HFMA2 R10, R40, R15, R10 ;  /* 0x0000000f280a7231 */ /* 0x000fe2000000000a */
[----:B------:R-:W-:Y:S01]  /*13dc0*/  HFMA2.MMA R46, R43, R12, R46 ;  /* 0x0000000c2b2e7235 */ /* 0x000fe2000000002e */
[----:B------:R-:W-:-:S02]  /*13dd0*/  HFMA2 R11, R29, R14, R11 ;  /* 0x0000000e1d0b7231 */ /* 0x000fc4000000000b */
[----:B------:R-:W-:Y:S02]  /*13de0*/  HADD2 R10, R10.H0_H0, R10.H1_H1 ;  /* 0x3000000a0a0a7230 */ /* 0x000fe40000000800 */
        /* <DEDUP_REMOVED lines=101> */
.L_x_733:
[----:B------:R-:W-:Y:S01]  /*14440*/  IADD3 R64, R64, 0x10, RZ ;  /* 0x0000001040407810 */ /* 0x000fe20007ffe0ff */
[----:B------:R-:W-:Y:S01]  /*14450*/  UIADD3 UR4, UR4, 0x20, URZ ;  /* 0x0000002004047890 */ /* 0x000fe2000fffe03f */
[----:B------:R-:W-:Y:S02]  /*14460*/  IADD3 R6, P2, R6, R3, RZ ;  /* 0x0000000306067210 */ /* 0x000fe40007f5e0ff */
[C---:B------:R-:W-:Y:S02]  /*14470*/  ISETP.GE.AND P0, PT, R64.reuse, UR5, PT ;  /* 0x0000000540007c0c */ /* 0x040fe4000bf06270 */
[----:B------:R-:W-:Y:S02]  /*14480*/  ISETP.LT.AND P3, PT, R64, R63, PT ;  /* 0x0000003f4000720c */ /* 0x000fe40003f61270 */
[----:B------:R-:W-:-:S11]  /*14490*/  IADD3.X R7, R7, R61, RZ, P2, !PT ;  /* 0x0000003d07077210 */ /* 0x000fd600017fe4ff */
[----:B------:R-:W-:Y:S05]  /*144a0*/  @!P0 BRA P3, `(.L_x_734) ;  /* 0xffffffec00708947 */ /* 0x000fea000183ffff */
.L_x_732:
[----:B------:R-:W-:Y:S05]  /*144b0*/  @!P1 EXIT ;  /* 0x000000000000994d */ /* 0x000fea0003800000 */
[----:B------:R-:W1:Y:S01]  /*144c0*/  S2R R0, SR_CTAID.X ;  /* 0x0000000000007919 */ /* 0x000e620000002500 */
[----:B------:R-:W2:Y:S01]  /*144d0*/  S2UR UR4, SR_CTAID.Y ;  /* 0x00000000000479c3 */ /* 0x000ea20000002600 */
[----:B------:R-:W1:Y:S07]  /*144e0*/  S2R R5, SR_TID.X ;  /* 0x0000000000057919 */ /* 0x000e6e0000002100 */
[----:B-----5:R-:W3:Y:S08]  /*144f0*/  LDC R9, c[0x0][0x23c] ;  /* 0x00008f00ff097b82 */ /* 0x020ef00000000800 */
[----:B------:R-:W4:Y:S01]  /*14500*/  LDC.64 R2, c[0x0][0x230] ;  /* 0x00008c00ff027b82 */ /* 0x000f220000000a00 */
[----:B--2---:R-:W-:Y:S01]  /*14510*/  USHF.L.U32 UR4, UR4, 0x2, URZ ;  /* 0x0000000204047899 */ /* 0x004fe2000800063f */
[----:B-1----:R-:W-:-:S04]  /*14520*/  LEA R0, R0, R5, 0x5 ;  /* 0x0000000500007211 */ /* 0x002fc800078e28ff */
[----:B------:R-:W-:-:S05]  /*14530*/  SHF.L.U32 R0, R0, 0x2, RZ ;  /* 0x0000000200007819 */ /* 0x000fca00000006ff */
[----:B---3--:R-:W-:-:S04]  /*14540*/  IMAD R5, R9, UR4, R0 ;  /* 0x0000000409057c24 */ /* 0x008fc8000f8e0200 */
[----:B----4-:R-:W-:-:S05]  /*14550*/  IMAD.WIDE R2, R5, 0x2, R2 ;  /* 0x0000000205027825 */ /* 0x010fca00078e0202 */
[----:B------:R1:W-:Y:S01]  /*14560*/  ATOM.E.ADD.F16x2.RN.STRONG.GPU P0, RZ, desc[UR6][R2.64], R56 ;  /* 0x0000003802ff79a2 */ /* 0x0003e2000810e1c6 */
[----:B------:R-:W-:Y:S04]  /*14570*/  BSSY B0, `(.L_x_735) ;  /* 0x000000f000007945 */ /* 0x000fe80003800000 */
[----:B-1----:R-:W-:Y:S05]  /*14580*/  @P0 BRA `(.L_x_736) ;  /* 0x0000000000340947 */ /* 0x002fea0003800000 */
[----:B------:R-:W1:Y:S02]  /*14590*/  QSPC.E.S P0, RZ, [R2] ;  /* 0x0000000002ff73aa */ /* 0x000e640000000500 */
[----:B-1----:R-:W-:Y:S05]  /*145a0*/  @!P0 BRA `(.L_x_737) ;  /* 0x0000000000208947 */ /* 0x002fea0003800000 */
[----:B------:R-:W-:-:S04]  /*145b0*/  MOV R4, R2 ;  /* 0x0000000200047202 */ /* 0x000fc80000000f00 */
[----:B------:R-:W-:-:S07]  /*145c0*/  MOV R4, R4 ;  /* 0x0000000400047202 */ /* 0x000fce0000000f00 */
.L_x_738:
[----:B------:R-:W1:Y:S02]  /*145d0*/  LDS R6, [R4] ;  /* 0x0000000004067984 */ /* 0x000e640000000800 */
[----:B-1----:R-:W-:-:S06]  /*145e0*/  HADD2 R7, R6, R56 ;  /* 0x0000003806077230 */ /* 0x002fcc0000000000 */
[----:B------:R-:W1:Y:S02]  /*145f0*/  ATOMS.CAST.SPIN R7, [R4], R6, R7 ;  /* 0x000000060407738d */ /* 0x000e640001800007 */
[----:B-1----:R-:W-:-:S13]  /*14600*/  ISETP.EQ.U32.AND P0, PT, R7, 0x1, PT ;  /* 0x000000010700780c */ /* 0x002fda0003f02070 */
[----:B------:R-:W-:Y:S05]  /*14610*/  @!P0 BRA `(.L_x_738) ;  /* 0xfffffffc00ec8947 */ /* 0x000fea000383ffff */
[----:B------:R-:W-:Y:S05]  /*14620*/  BRA `(.L_x_736) ;  /* 0x00000000000c7947 */ /* 0x000fea0003800000 */
.L_x_737:
[----:B------:R-:W2:Y:S02]  /*14630*/  LD.E R0, desc[UR6][R2.64] ;  /* 0x0000000602007980 */ /* 0x000ea4000c101900 */
[----:B--2---:R-:W-:-:S05]  /*14640*/  IADD3 R5, R56, R0, RZ ;  /* 0x0000000038057210 */ /* 0x004fca0007ffe0ff */
[----:B------:R1:W-:Y:S02]  /*14650*/  ST.E desc[UR6][R2.64], R5 ;  /* 0x0000000502007985 */ /* 0x0003e4000c101906 */
.L_x_736:
[----:B------:R-:W-:Y:S05]  /*14660*/  BSYNC B0 ;  /* 0x0000000000007941 */ /* 0x000fea0003800000 */
.L_x_735:
[----:B------:R2:W-:Y:S01]  /*14670*/  ATOM.E.ADD.F16x2.RN.STRONG.GPU P0, RZ, desc[UR6][R2.64+0x4], R55 ;  /* 0x0000043702ff79a2 */ /* 0x0005e2000810e1c6 */
[----:B------:R-:W-:Y:S04]  /*14680*/  BSSY B0, `(.L_x_739) ;  /* 0x000000f000007945 */ /* 0x000fe80003800000 */
[----:B--2---:R-:W-:Y:S05]  /*14690*/  @P0 BRA `(.L_x_740) ;  /* 0x0000000000340947 */ /* 0x004fea0003800000 */
[----:B------:R-:W2:Y:S02]  /*146a0*/  QSPC.E.S P0, RZ, [R2+0x4] ;  /* 0x0000040002ff73aa */ /* 0x000ea40000000500 */
[----:B--2---:R-:W-:Y:S05]  /*146b0*/  @!P0 BRA `(.L_x_741) ;  /* 0x0000000000208947 */ /* 0x004fea0003800000 */
[----:B------:R-:W-:-:S04]  /*146c0*/  MOV R4, R2 ;  /* 0x0000000200047202 */ /* 0x000fc80000000f00 */
[----:B------:R-:W-:-:S07]  /*146d0*/  MOV R4, R4 ;  /* 0x0000000400047202 */ /* 0x000fce0000000f00 */
.L_x_742:
[----:B------:R-:W2:Y:S02]  /*146e0*/  LDS R6, [R4+0x4] ;  /* 0x0000040004067984 */ /* 0x000ea40000000800 */
[----:B--2---:R-:W-:-:S10]  /*146f0*/  HFMA2.MMA R7, R6, 1, 1, R55 ;  /* 0x3c003c0006077835 */ /* 0x004fd40000000037 */
[----:B------:R-:W2:Y:S02]  /*14700*/  ATOMS.CAST.SPIN R7, [R4+0x4], R6, R7 ;  /* 0x000004060407738d */ /* 0x000ea40001800007 */
[----:B--2---:R-:W-:-:S13]  /*14710*/  ISETP.EQ.U32.AND P0, PT, R7, 0x1, PT ;  /* 0x000000010700780c */ /* 0x004fda0003f02070 */
[----:B------:R-:W-:Y:S05]  /*14720*/  @!P0 BRA `(.L_x_742) ;  /* 0xfffffffc00ec8947 */ /* 0x000fea000383ffff */
[----:B------:R-:W-:Y:S05]  /*14730*/  BRA `(.L_x_740) ;  /* 0x00000000000c7947 */ /* 0x000fea0003800000 */
.L_x_741:
[----:B------:R-:W1:Y:S02]  /*14740*/  LD.E R0, desc[UR6][R2.64+0x4] ;  /* 0x0000040602007980 */ /* 0x000e64000c101900 */
[----:B-1----:R-:W-:-:S05]  /*14750*/  IADD3 R5, R55, R0, RZ ;  /* 0x0000000037057210 */ /* 0x002fca0007ffe0ff */
[----:B------:R2:W-:Y:S02]  /*14760*/  ST.E desc[UR6][R2.64+0x4], R5 ;  /* 0x0000040502007985 */ /* 0x0005e4000c101906 */
.L_x_740:
[----:B------:R-:W-:Y:S05]  /*14770*/  BSYNC B0 ;  /* 0x0000000000007941 */ /* 0x000fea0003800000 */
.L_x_739:
        /* <DEDUP_REMOVED lines=10> */
.L_x_746:
[----:B------:R-:W1:Y:S02]  /*14820*/  LDS R6, [R4] ;  /* 0x0000000004067984 */ /* 0x000e640000000800 */
[----:B-1----:R-:W-:-:S06]  /*14830*/  HADD2 R7, R6, R54 ;  /* 0x0000003606077230 */ /* 0x002fcc0000000000 */
[----:B------:R-:W1:Y:S02]  /*14840*/  ATOMS.CAST.SPIN R7, [R4], R6, R7 ;  /* 0x000000060407738d */ /* 0x000e640001800007 */
[----:B-1----:R-:W-:-:S13]  /*14850*/  ISETP.EQ.U32.AND P0, PT, R7, 0x1, PT ;  /* 0x000000010700780c */ /* 0x002fda0003f02070 */
[----:B------:R-:W-:Y:S05]  /*14860*/  @!P0 BRA `(.L_x_746) ;  /* 0xfffffffc00ec8947 */ /* 0x000fea000383ffff */
[----:B------:R-:W-:Y:S05]  /*14870*/  BRA `(.L_x_744) ;  /* 0x00000000000c7947 */ /* 0x000fea0003800000 */
.L_x_745:
[----:B------:R-:W2:Y:S02]  /*14880*/  LD.E R0, desc[UR6][R2.64] ;  /* 0x0000000602007980 */ /* 0x000ea4000c101900 */
[----:B--2---:R-:W-:-:S05]  /*14890*/  IADD3 R5, R54, R0, RZ ;  /* 0x0000000036057210 */ /* 0x004fca0007ffe0ff */
[----:B------:R1:W-:Y:S02]  /*148a0*/  ST.E desc[UR6][R2.64], R5 ;  /* 0x0000000502007985 */ /* 0x0003e4000c101906 */
.L_x_744:
[----:B------:R-:W-:Y:S05]  /*148b0*/  BSYNC B0 ;  /* 0x0000000000007941 */ /* 0x000fea0003800000 */
.L_x_743:
[----:B------:R2:W-:Y:S01]  /*148c0*/  ATOM.E.ADD.F16x2.RN.STRONG.GPU P0, RZ, desc[UR6][R2.64+0x4], R53 ;  /* 0x0000043502ff79a2 */ /* 0x0005e2000810e1c6 */
[----:B------:R-:W-:Y:S04]  /*148d0*/  BSSY B0, `(.L_x_747) ;  /* 0x000000f000007945 */ /* 0x000fe80003800000 */
[----:B--2---:R-:W-:Y:S05]  /*148e0*/  @P0 BRA `(.L_x_748) ;  /* 0x0000000000340947 */ /* 0x004fea0003800000 */
[----:B------:R-:W2:Y:S02]  /*148f0*/  QSPC.E.S P0, RZ, [R2+0x4] ;  /* 0x0000040002ff73aa */ /* 0x000ea40000000500 */
[----:B--2---:R-:W-:Y:S05]  /*14900*/  @!P0 BRA `(.L_x_749) ;  /* 0x0000000000208947 */ /* 0x004fea0003800000 */
[----:B------:R-:W-:-:S04]  /*14910*/  MOV R4, R2 ;  /* 0x0000000200047202 */ /* 0x000fc80000000f00 */
[----:B------:R-:W-:-:S07]  /*14920*/  MOV R4, R4 ;  /* 0x0000000400047202 */ /* 0x000fce0000000f00 */
.L_x_750:
[----:B------:R-:W2:Y:S02]  /*14930*/  LDS R6, [R4+0x4] ;  /* 0x0000040004067984 */ /* 0x000ea40000000800 */
[----:B--2---:R-:W-:-:S10]  /*14940*/  HFMA2.MMA R7, R6, 1, 1, R53 ;  /* 0x3c003c0006077835 */ /* 0x004fd40000000035 */
[----:B------:R-:W2:Y:S02]  /*14950*/  ATOMS.CAST.SPIN R7, [R4+0x4], R6, R7 ;  /* 0x000004060407738d */ /* 0x000ea40001800007 */
[----:B--2---:R-:W-:-:S13]  /*14960*/  ISETP.EQ.U32.AND P0, PT, R7, 0x1, PT ;  /* 0x000000010700780c */ /* 0x004fda0003f02070 */
[----:B------:R-:W-:Y:S05]  /*14970*/  @!P0 BRA `(.L_x_750) ;  /* 0xfffffffc00ec8947 */ /* 0x000fea000383ffff */
[----:B------:R-:W-:Y:S05]  /*14980*/  BRA `(.L_x_748) ;  /* 0x00000000000c7947 */ /* 0x000fea0003800000 */
.L_x_749:
[----:B------:R-:W1:Y:S02]  /*14990*/  LD.E R0, desc[UR6][R2.64+0x4] ;  /* 0x0000040602007980 */ /* 0x000e64000c101900 */
[----:B-1----:R-:W-:-:S05]  /*149a0*/  IADD3 R5, R53, R0, RZ ;  /* 0x0000000035057210 */ /* 0x002fca0007ffe0ff */
[----:B------:R2:W-:Y:S02]  /*149b0*/  ST.E desc[UR6][R2.64+0x4], R5 ;  /* 0x0000040502007985 */ /* 0x0005e4000c101906 */
.L_x_748:
[----:B------:R-:W-:Y:S05]  /*149c0*/  BSYNC B0 ;  /* 0x0000000000007941 */ /* 0x000fea0003800000 */
.L_x_747:
        /* <DEDUP_REMOVED lines=10> */
.L_x_754:
[----:B------:R-:W1:Y:S02]  /*14a70*/  LDS R6, [R4] ;  /* 0x0000000004067984 */ /* 0x000e640000000800 */
[----:B-1----:R-:W-:-:S06]  /*14a80*/  HADD2 R7, R6, R52 ;  /* 0x0000003406077230 */ /* 0x002fcc0000000000 */
[----:B------:R-:W1:Y:S02]  /*14a90*/  ATOMS.CAST.SPIN R7, [R4], R6, R7 ;  /* 0x000000060407738d */ /* 0x000e640001800007 */
[----:B-1----:R-:W-:-:S13]  /*14aa0*/  ISETP.EQ.U32.AND P0, PT, R7, 0x1, PT ;  /* 0x000000010700780c */ /* 0x002fda0003f02070 */
[----:B------:R-:W-:Y:S05]  /*14ab0*/  @!P0 BRA `(.L_x_754) ;  /* 0xfffffffc00ec8947 */ /* 0x000fea000383ffff */
[----:B------:R-:W-:Y:S05]  /*14ac0*/  BRA `(.L_x_752) ;  /* 0x00000000000c7947 */ /* 0x000fea0003800000 */
.L_x_753:
[----:B------:R-:W2:Y:S02]  /*14ad0*/  LD.E R0, desc[UR6][R2.64] ;  /* 0x0000000602007980 */ /* 0x000ea4000c101900 */
[----:B--2---:R-:W-:-:S05]  /*14ae0*/  IADD3 R5, R52, R0, RZ ;  /* 0x0000000034057210 */ /* 0x004fca0007ffe0ff */
[----:B------:R1:W-:Y:S02]  /*14af0*/  ST.E desc[UR6][R2.64], R5 ;  /* 0x0000000502007985 */ /* 0x0003e4000c101906 */
.L_x_752:
[----:B------:R-:W-:Y:S05]  /*14b00*/  BSYNC B0 ;  /* 0x0000000000007941 */ /* 0x000fea0003800000 */
.L_x_751:
[----:B------:R2:W-:Y:S01]  /*14b10*/  ATOM.E.ADD.F16x2.RN.STRONG.GPU P0, RZ, desc[UR6][R2.64+0x4], R51 ;  /* 0x0000043302ff79a2 */ /* 0x0005e2000810e1c6 */
[----:B------:R-:W-:Y:S04]  /*14b20*/  BSSY B0, `(.L_x_755) ;  /* 0x000000f000007945 */ /* 0x000fe80003800000 */
[----:B--2---:R-:W-:Y:S05]  /*14b30*/  @P0 BRA `(.L_x_756) ;  /* 0x0000000000340947 */ /* 0x004fea0003800000 */
[----:B------:R-:W2:Y:S02]  /*14b40*/  QSPC.E.S P0, RZ, [R2+0x4] ;  /* 0x0000040002ff73aa */ /* 0x000ea40000000500 */
[----:B--2---:R-:W-:Y:S05]  /*14b50*/  @!P0 BRA `(.L_x_757) ;  /* 0x0000000000208947 */ /* 0x004fea0003800000 */
[----:B------:R-:W-:-:S04]  /*14b60*/  MOV R4, R2 ;  /* 0x0000000200047202 */ /* 0x000fc80000000f00 */
[----:B------:R-:W-:-:S07]  /*14b70*/  MOV R4, R4 ;  /* 0x0000000400047202 */ /* 0x000fce0000000f00 */
.L_x_758:
[----:B------:R-:W2:Y:S02]  /*14b80*/  LDS R6, [R4+0x4] ;  /* 0x0000040004067984 */ /* 0x000ea40000000800 */
[----:B--2---:R-:W-:-:S10]  /*14b90*/  HFMA2.MMA R7, R6, 1, 1, R51 ;  /* 0x3c003c0006077835 */ /* 0x004fd40000000033 */
[----:B------:R-:W2:Y:S02]  /*14ba0*/  ATOMS.CAST.SPIN R7, [R4+0x4], R6, R7 ;  /* 0x000004060407738d */ /* 0x000ea40001800007 */
[----:B--2---:R-:W-:-:S13]  /*14bb0*/  ISETP.EQ.U32.AND P0, PT, R7, 0x1, PT ;  /* 0x000000010700780c */ /* 0x004fda0003f02070 */
[----:B------:R-:W-:Y:S05]  /*14bc0*/  @!P0 BRA `(.L_x_758) ;  /* 0xfffffffc00ec8947 */ /* 0x000fea000383ffff */
[----:B------:R-:W-:Y:S05]  /*14bd0*/  BRA `(.L_x_756) ;  /* 0x00000000000c7947 */ /* 0x000fea0003800000 */
.L_x_757:
[----:B------:R-:W1:Y:S02]  /*14be0*/  LD.E R0, desc[UR6][R2.64+0x4] ;  /* 0x0000040602007980 */ /* 0x000e64000c101900 */
[----:B-1----:R-:W-:-:S05]  /*14bf0*/  IADD3 R5, R51, R0, RZ ;  /* 0x0000000033057210 */ /* 0x002fca0007ffe0ff */
[----:B------:R2:W-:Y:S02]  /*14c00*/  ST.E desc[UR6][R2.64+0x4], R5 ;  /* 0x0000040502007985 */ /* 0x0005e4000c101906 */
.L_x_756:
[----:B------:R-:W-:Y:S05]  /*14c10*/  BSYNC B0 ;  /* 0x0000000000007941 */ /* 0x000fea0003800000 */
.L_x_755:
        /* <DEDUP_REMOVED lines=10> */
.L_x_762:
[----:B------:R-:W1:Y:S02]  /*14cc0*/  LDS R6, [R4] ;  /* 0x0000000004067984 */ /* 0x000e640000000800 */
[----:B-1----:R-:W-:-:S06]  /*14cd0*/  HADD2 R7, R6, R50 ;  /* 0x0000003206077230 */ /* 0x002fcc0000000000 */
[----:B------:R-:W1:Y:S02]  /*14ce0*/  ATOMS.CAST.SPIN R7, [R4], R6, R7 ;  /* 0x000000060407738d */ /* 0x000e640001800007 */
[----:B-1----:R-:W-:-:S13]  /*14cf0*/  ISETP.EQ.U32.AND P0, PT, R7, 0x1, PT ;  /* 0x000000010700780c */ /* 0x002fda0003f02070 */
[----:B------:R-:W-:Y:S05]  /*14d00*/  @!P0 BRA `(.L_x_762) ;  /* 0xfffffffc00ec8947 */ /* 0x000fea000383ffff */
[----:B------:R-:W-:Y:S05]  /*14d10*/  BRA `(.L_x_760) ;  /* 0x00000000000c7947 */ /* 0x000fea0003800000 */
.L_x_761:
[----:B------:R-:W2:Y:S02]  /*14d20*/  LD.E R0, desc[UR6][R2.64] ;  /* 0x0000000602007980 */ /* 0x000ea4000c101900 */
[----:B--2---:R-:W-:-:S05]  /*14d30*/  IADD3 R5, R50, R0, RZ ;  /* 0x0000000032057210 */ /* 0x004fca0007ffe0ff */
[----:B------:R1:W-:Y:S02]  /*14d40*/  ST.E desc[UR6][R2.64], R5 ;  /* 0x0000000502007985 */ /* 0x0003e4000c101906 */
.L_x_760:
[----:B------:R-:W-:Y:S05]  /*14d50*/  BSYNC B0 ;  /* 0x0000000000007941 */ /* 0x000fea0003800000 */
.L_x_759:
[----:B------:R2:W-:Y:S02]  /*14d60*/  ATOM.E.ADD.F16x2.RN.STRONG.GPU P0, RZ, desc[UR6][R2.64+0x4], R48 ;  /* 0x0000043002ff79a2 */ /* 0x0005e4000810e1c6 */
[----:B--2---:R-:W-:Y:S05]  /*14d70*/  @P0 EXIT ;  /* 0x000000000000094d */ /* 0x004fea0003800000 */
[----:B------:R-:W2:Y:S02]  /*14d80*/  QSPC.E.S P0, RZ, [R2+0x4] ;  /* 0x0000040002ff73aa */ /* 0x000ea40000000500 */
[----:B--2---:R-:W-:Y:S05]  /*14d90*/  @!P0 BRA `(.L_x_763) ;  /* 0x00000000001c8947 */ /* 0x004fea0003800000 */
[----:B-1----:R-:W-:-:S07]  /*14da0*/  MOV R2, R2 ;  /* 0x0000000200027202 */ /* 0x002fce0000000f00 */
.L_x_764:
[----:B------:R-:W1:Y:S02]  /*14db0*/  LDS R4, [R2+0x4] ;  /* 0x0000040002047984 */ /* 0x000e640000000800 */
[----:B-1----:R-:W-:-:S10]  /*14dc0*/  HFMA2.MMA R5, R4, 1, 1, R48 ;  /* 0x3c003c0004057835 */ /* 0x002fd40000000030 */
[----:B------:R-:W1:Y:S02]  /*14dd0*/  ATOMS.CAST.SPIN R5, [R2+0x4], R4, R5 ;  /* 0x000004040205738d */ /* 0x000e640001800005 */
[----:B-1----:R-:W-:-:S13]  /*14de0*/  ISETP.EQ.U32.AND P0, PT, R5, 0x1, PT ;  /* 0x000000010500780c */ /* 0x002fda0003f02070 */
[----:B------:R-:W-:Y:S05]  /*14df0*/  @!P0 BRA `(.L_x_764) ;  /* 0xfffffffc00ec8947 */ /* 0x000fea000383ffff */
[----:B------:R-:W-:Y:S05]  /*14e00*/  EXIT ;  /* 0x000000000000794d */ /* 0x000fea0003800000 */
.L_x_763:
[----:B------:R-:W1:Y:S02]  /*14e10*/  LD.E R0, desc[UR6][R2.64+0x4] ;  /* 0x0000040602007980 */ /* 0x000e64000c101900 */
[----:B-1----:R-:W-:-:S05]  /*14e20*/  IADD3 R5, R48, R0, RZ ;  /* 0x0000000030057210 */ /* 0x002fca0007ffe0ff */
[----:B------:R-:W-:Y:S01]  /*14e30*/  ST.E desc[UR6][R2.64+0x4], R5 ;  /* 0x0000040502007985 */ /* 0x000fe2000c101906 */
[----:B------:R-:W-:Y:S05]  /*14e40*/  EXIT ;  /* 0x000000000000794d */ /* 0x000fea0003800000 */
.L_x_765:
        /* <DEDUP_REMOVED lines=11> */
.L_x_4166:


//--------------------- .text._Z23gemm_half_q_half_kernelILi4ELi160ELb0ELb0ELi32EEvPK6__halfPKjS4_S2_PS0_iiiiPKtS7_iiiiiibS2_i --------------------------
	.section	.text._Z23gemm_half_q_half_kernelILi4ELi160ELb0ELb0ELi32EEvPK6__halfPKjS4_S2_PS0_iiiiPKtS7_iiiiiibS2_i,"ax",@progbits
	.align	128
        .global         _Z23gemm_half_q_half_kernelILi4ELi160ELb0ELb0ELi32EEvPK6__halfPKjS4_S2_PS0_iiiiPKtS7_iiiiiibS2_i
        .type           _Z23gemm_half_q_half_kernelILi4ELi160ELb0ELb0ELi32EEvPK6__halfPKjS4_S2_PS0_iiiiPKtS7_iiiiiibS2_i,@function
        .size           _Z23gemm_half_q_half_kernelILi4ELi160ELb0ELb0ELi32EEvPK6__halfPKjS4_S2_PS0_iiiiPKtS7_iiiiiibS2_i,(.L_x_4167 - _Z23gemm_half_q_half_kernelILi4ELi160ELb0ELb0ELi32EEvPK6__halfPKjS4_S2_PS0_iiiiPKtS7_iiiiiibS2_i)
        .other          _Z23gemm_half_q_half_kernelILi4ELi160ELb0ELb0ELi32EEvPK6__halfPKjS4_S2_PS0_iiiiPKtS7_iiiiiibS2_i,@"STO_CUDA_ENTRY STV_DEFAULT"
_Z23gemm_half_q_half_kernelILi4ELi160ELb0ELb0ELi32EEvPK6__halfPKjS4_S2_PS0_iiiiPKtS7_iiiiiibS2_i:
.text._Z23gemm_half_q_half_kernelILi4ELi160ELb0ELb0ELi32EEvPK6__halfPKjS4_S2_PS0_iiiiPKtS7_iiiiiibS2_i:
        /* <DEDUP_REMOVED lines=37> */
.L_x_770:
        /* <DEDUP_REMOVED lines=37> */
.L_x_769:
        /* <DEDUP_REMOVED lines=24> */
.L_x_771:
        /* <DEDUP_REMOVED lines=14> */
.L_x_768:
        /* <DEDUP_REMOVED lines=10> */
.L_x_773:
[----:B------:R-:W-:-:S04]  /*07a0*/  LEA R8, R4, R23, 0x2 ;  /* 0x0000001704087211 */ /* 0x000fc800078e10ff */
[C---:B0-----:R-:W-:Y:S01]  /*07b0*/  IADD3 R10, R8.reuse, 0x1, RZ ;  /* 0x00000001080a7810 */ /* 0x041fe20007ffe0ff */
        /* <DEDUP_REMOVED lines=35> */
.L_x_772:
        /* <DEDUP_REMOVED lines=24> */
.L_x_774:
        /* <DEDUP_REMOVED lines=13> */
.L_x_767:
[----:B------:R-:W-:Y:S05]  /*0c40*/  BSYNC B0 ;  /* 0x0000000000007941 */ /* 0x000fea0003800000 */
.L_x_766:
        /* <DEDUP_REMOVED lines=17> */
.L_x_777:
[----:B----4-:R-:W-:Y:S02]  /*0d60*/  LEA R6, R4, R5, 0x2 ;  /* 0x0000000504067211 */ /* 0x010fe400078e10ff */
[----:B------:R-:W-:Y:S02]  /*0d70*/  IADD3 R5, R5, 0x4, RZ ;  /* 0x0000000405057810 */ /* 0x000fe40007ffe0ff */
[C---:B--23--:R-:W-:Y:S01]  /*0d80*/  IADD3 R8, R6.reuse, 0x1, RZ ;  /* 0x0000000106087810 */ /* 0x04cfe20007ffe0ff */
        /* <DEDUP_REMOVED lines=16> */
.L_x_776:
[----:B----4-:R-:W-:-:S04]  /*0e90*/  IADD3 R6, R15, -R5, RZ ;  /* 0x800000050f067210 */ /* 0x010fc80007ffe0ff */
[----:B------:R-:W-:-:S13]  /*0ea0*/  ISETP.GT.AND P2, PT, R6, 0x1, PT ;  /* 0x000000010600780c */ /* 0x000fda0003f44270 */
[----:B------:R-:W-:Y:S05]  /*0eb0*/  @!P2 BRA `(.L_x_778) ;  /* 0x00000000002ca947 */ /* 0x000fea0003800000 */
[----:B--23--:R-:W2:Y:S01]  /*0ec0*/  LDC.64 R8, c[0x0][0x230] ;  /* 0x00008c00ff087b82 */ /* 0x00cea20000000a00 */
[----:B------:R-:W-:Y:S02]  /*0ed0*/  LEA R6, R4, R5, 0x2 ;  /* 0x0000000504067211 */ /* 0x000fe400078e10ff */
[----:B------:R-:W-:Y:S02]  /*0ee0*/  PLOP3.LUT P0, PT, PT, PT, PT, 0x8, 0x0 ;  /* 0x000000000000781c */ /* 0x000fe40003f0e170 */
[C---:B01----:R-:W-:Y:S01]  /*0ef0*/  IADD3 R10, R6.reuse, 0x1, RZ ;  /* 0x00000001060a7810 */ /* 0x043fe20007ffe0ff */
[----:B------:R-:W-:Y:S01]  /*0f00*/  IMAD R7, R6, R28, R17 ;  /* 0x0000001c06077224 */ /* 0x000fe200078e0211 */
[----:B------:R-:W-:-:S03]  /*0f10*/  IADD3 R5, R5, 0x2, RZ ;  /* 0x0000000205057810 */ /* 0x000fc60007ffe0ff */
[----:B------:R-:W-:Y:S02]  /*0f20*/  IMAD R11, R10, R28, R17 ;  /* 0x0000001c0a0b7224 */ /* 0x000fe400078e0211 */
[----:B--2---:R-:W-:-:S04]  /*0f30*/  IMAD.WIDE R6, R7, 0x2, R8 ;  /* 0x0000000207067825 */ /* 0x004fc800078e0208 */
[----:B------:R-:W-:Y:S01]  /*0f40*/  IMAD.WIDE R8, R11, 0x2, R8 ;  /* 0x000000020b087825 */ /* 0x000fe200078e0208 */
[----:B------:R4:W-:Y:S04]  /*0f50*/  STG.E.64 desc[UR6][R6.64], RZ ;  /* 0x000000ff06007986 */ /* 0x0009e8000c101b06 */
[----:B------:R4:W-:Y:S02]  /*0f60*/  STG.E.64 desc[UR6][R8.64], RZ ;  /* 0x000000ff08007986 */ /* 0x0009e4000c101b06 */
.L_x_778:
[----:B------:R-:W-:-:S13]  /*0f70*/  ISETP.LT.OR P0, PT, R5, R15, P0 ;  /* 0x0000000f0500720c */ /* 0x000fda0000701670 */
[----:B--234-:R-:W2:Y:S01]  /*0f80*/  @P0 LDC.64 R6, c[0x0][0x230] ;  /* 0x00008c00ff060b82 */ /* 0x01cea20000000a00 */
[----:B------:R-:W-:-:S05]  /*0f90*/  @P0 LEA R4, R4, R5, 0x2 ;  /* 0x0000000504040211 */ /* 0x000fca00078e10ff */
[----:B------:R-:W-:-:S04]  /*0fa0*/  @P0 IMAD R5, R4, R28, R17 ;  /* 0x0000001c04050224 */ /* 0x000fc800078e0211 */
[----:B--2---:R-:W-:-:S05]  /*0fb0*/  @P0 IMAD.WIDE R4, R5, 0x2, R6 ;  /* 0x0000000205040825 */ /* 0x004fca00078e0206 */
[----:B------:R4:W-:Y:S02]  /*0fc0*/  @P0 STG.E.64 desc[UR6][R4.64], RZ ;  /* 0x000000ff04000986 */ /* 0x0009e4000c101b06 */
.L_x_775:
[----:B--23--:R-:W2:Y:S08]  /*0fd0*/  LDC R7, c[0x0][0x25c] ;  /* 0x00009700ff077b82 */ /* 0x00ceb00000000800 */
[----:B------:R-:W-:Y:S01]  /*0fe0*/  BAR.SYNC.DEFER_BLOCKING 0x0 ;  /* 0x0000000000007b1d */ /* 0x000fe20000010000 */
[----:B------:R-:W-:-:S07]  /*0ff0*/  ISETP.GE.AND P0, PT, R0, R3, PT ;  /* 0x000000030000720c */ /* 0x000fce0003f06270 */
[----:B-1----:R-:W1:Y:S06]  /*1000*/  LDC R19, c[0x0][0x264] ;  /* 0x00009900ff137b82 */ /* 0x002e6c0000000800 */
[----:B------:R-:W-:Y:S05]  /*1010*/  @P0 BRA `(.L_x_779) ;  /* 0x0000000000d40947 */ /* 0x000fea0003800000 */
[----:B------:R-:W3:Y:S01]  /*1020*/  LDC.64 R8, c[0x0][0x248] ;  /* 0x00009200ff087b82 */ /* 0x000ee20000000a00 */
[----:B----4-:R-:W-:-:S07]  /*1030*/  SHF.L.U32 R5, R2, 0x6, RZ ;  /* 0x0000000602057819 */ /* 0x010fce00000006ff */
[----:B0-----:R-:W0:Y:S08]  /*1040*/  LDC.64 R10, c[0x0][0x220] ;  /* 0x00008800ff0a7b82 */ /* 0x001e300000000a00 */
[----:B------:R-:W4:Y:S01]  /*1050*/  LDC.64 R12, c[0x0][0x228] ;  /* 0x00008a00ff0c7b82 */ /* 0x000f220000000a00 */
[----:B---3--:R-:W-:-:S05]  /*1060*/  IMAD.WIDE R4, R5, 0x2, R8 ;  /* 0x0000000205047825 */ /* 0x008fca00078e0208 */
[----:B------:R3:W5:Y:S01]  /*1070*/  LDG.E.U16.CONSTANT R14, desc[UR6][R4.64] ;  /* 0x00000006040e7981 */ /* 0x000762000c1e9500 */
[----:B------:R-:W-:Y:S01]  /*1080*/  SHF.R.S32.HI R6, RZ, 0x1f, R17 ;  /* 0x0000001fff067819 */ /* 0x000fe20000011411 */
[----:B------:R-:W-:Y:S01]  /*1090*/  UMOV UR4, URZ ;  /* 0x0000003f00047c82 */ /* 0x000fe20008000000 */
[----:B------:R-:W-:Y:S02]  /*10a0*/  SHF.L.U32 R2, R17, 0x2, RZ ;  /* 0x0000000211027819 */ /* 0x000fe400000006ff */
[----:B------:R-:W-:Y:S02]  /*10b0*/  LEA.HI R6, R6, R17, RZ, 0x3 ;  /* 0x0000001106067211 */ /* 0x000fe400078f18ff */
[----:B------:R-:W-:Y:S02]  /*10c0*/  MOV R24, R0 ;  /* 0x0000000000187202 */ /* 0x000fe40000000f00 */
[----:B------:R-:W-:Y:S02]  /*10d0*/  LOP3.LUT R16, R2, 0x10, RZ, 0xc0, !PT ;  /* 0x0000001002107812 */ /* 0x000fe400078ec0ff */
[----:B0--34-:R-:W-:-:S07]  /*10e0*/  SHF.R.S32.HI R18, RZ, 0x3, R6 ;  /* 0x00000003ff127819 */ /* 0x019fce0000011406 */
.L_x_780:
[----:B-----5:R-:W-:-:S05]  /*10f0*/  IADD3 R21, R14, UR4, RZ ;  /* 0x000000040e157c10 */ /* 0x020fca000fffe0ff */
[----:B------:R-:W-:-:S05]  /*1100*/  IMAD R2, R21, R28, RZ ;  /* 0x0000001c15027224 */ /* 0x000fca00078e02ff */
[----:B------:R-:W-:-:S04]  /*1110*/  SHF.R.S32.HI R5, RZ, 0x1f, R2 ;  /* 0x0000001fff057819 */ /* 0x000fc80000011402 */
[----:B------:R-:W-:-:S04]  /*1120*/  LEA.HI R5, R5, R2, RZ, 0x3 ;  /* 0x0000000205057211 */ /* 0x000fc800078f18ff */
[----:B------:R-:W-:-:S05]  /*1130*/  LEA.HI.SX32 R5, R5, R18, 0x1d ;  /* 0x0000001205057211 */ /* 0x000fca00078feaff */
[----:B------:R-:W-:-:S06]  /*1140*/  IMAD.WIDE R4, R5, 0x4, R10 ;  /* 0x0000000405047825 */ /* 0x000fcc00078e020a */
[----:B------:R-:W3:Y:S01]  /*1150*/  LDG.E.CONSTANT R5, desc[UR6][R4.64] ;  /* 0x0000000604057981 */ /* 0x000ee2000c1e9900 */
[----:B------:R-:W-:-:S05]  /*1160*/  LEA R23, R24, 0x1, 0x1 ;  /* 0x0000000118177811 */ /* 0x000fca00078e08ff */
[----:B------:R-:W-:-:S05]  /*1170*/  IMAD.WIDE R22, R23, 0x2, R8 ;  /* 0x0000000217167825 */ /* 0x000fca00078e0208 */
[----:B------:R-:W4:Y:S01]  /*1180*/  LDG.E.U16.CONSTANT R27, desc[UR6][R22.64] ;  /* 0x00000006161b7981 */ /* 0x000f22000c1e9500 */
[----:B------:R-:W-:-:S06]  /*1190*/  IMAD.WIDE R20, R21, 0x2, R12 ;  /* 0x0000000215147825 */ /* 0x000fcc00078e020c */
[----:B------:R0:W2:Y:S01]  /*11a0*/  LDG.E.U16.CONSTANT R20, desc[UR6][R20.64] ;  /* 0x0000000614147981 */ /* 0x0000a2000c1e9500 */
[----:B------:R-:W-:Y:S01]  /*11b0*/  UIADD3 UR4, UR4, 0x1, URZ ;  /* 0x0000000104047890 */ /* 0x000fe2000fffe03f */
[----:B---3--:R-:W-:-:S04]  /*11c0*/  SHF.R.U32.HI R2, RZ, R16, R5 ;  /* 0x00000010ff027219 */ /* 0x008fc80000011605 */
[--C-:B------:R-:W-:Y:S02]  /*11d0*/  SHF.R.U32.HI R25, RZ, 0x4, R2.reuse ;  /* 0x00000004ff197819 */ /* 0x100fe40000011602 */
[--C-:B------:R-:W-:Y:S02]  /*11e0*/  SHF.R.U32.HI R4, RZ, 0x8, R2.reuse ;  /* 0x00000008ff047819 */ /* 0x100fe40000011602 */
[----:B------:R-:W-:Y:S02]  /*11f0*/  LOP3.LUT R6, R2, 0xf, RZ, 0xc0, !PT ;  /* 0x0000000f02067812 */ /* 0x000fe400078ec0ff */
        /* <DEDUP_REMOVED lines=9> */
[----:B0-----:R-:W-:Y:S01]  /*1290*/  IMAD R21, R4, R4, RZ ;  /* 0x0000000404157224 */ /* 0x001fe200078e02ff */
[----:B----4-:R-:W-:Y:S01]  /*12a0*/  IADD3 R24, R27, R24, RZ ;  /* 0x000000181b187210 */ /* 0x010fe20007ffe0ff */
[----:B------:R-:W-:-:S02]  /*12b0*/  IMAD R6, R6, R6, RZ ;  /* 0x0000000606067224 */ /* 0x000fc400078e02ff */
[----:B------:R-:W-:Y:S01]  /*12c0*/  IMAD R22, R2, R2, RZ ;  /* 0x0000000202167224 */ /* 0x000fe200078e02ff */
[----:B------:R-:W2:Y:S01]  /*12d0*/  I2F.F16 R25, R25 ;  /* 0x0000001900197306 */ /* 0x000ea20000200c00 */
[----:B------:R-:W-:-:S07]  /*12e0*/  ISETP.GE.AND P2, PT, R24, R3, PT ;  /* 0x000000031800720c */ /* 0x000fce0003f46270 */
[----:B------:R-:W0:Y:S01]  /*12f0*/  I2F.F16 R5, R6 ;  /* 0x0000000600057306 */ /* 0x000e220000200c00 */
[----:B--2---:R-:W-:-:S07]  /*1300*/  HMUL2 R4, R25.H0_H0, R20.H0_H0 ;  /* 0x2000001419047232 */ /* 0x004fce0000000800 */
[----:B------:R-:W2:Y:S01]  /*1310*/  I2F.F16 R21, R21 ;  /* 0x0000001500157306 */ /* 0x000ea20000200c00 */
[----:B0-----:R-:W-:-:S07]  /*1320*/  HMUL2 R2, R5.H0_H0, R20.H0_H0 ;  /* 0x2000001405027232 */ /* 0x001fce0000000800 */
[----:B------:R-:W0:Y:S01]  /*1330*/  I2F.F16 R23, R22 ;  /* 0x0000001600177306 */ /* 0x000e220000200c00 */
[-C--:B--2---:R-:W-:Y:S02]  /*1340*/  HMUL2 R5, R21.H0_H0, R20.reuse.H0_H0 ;  /* 0x2000001415057232 */ /* 0x084fe40000000800 */
[----:B0-----:R-:W-:Y:S01]  /*1350*/  HMUL2 R6, R23.H0_H0, R20.H0_H0 ;  /* 0x2000001417067232 */ /* 0x001fe20000000800 */
[----:B------:R-:W-:Y:S06]  /*1360*/  @!P2 BRA `(.L_x_780) ;  /* 0xfffffffc0060a947 */ /* 0x000fec000383ffff */
.L_x_779:
        /* <DEDUP_REMOVED lines=10> */
[C---:B--2---:R-:W-:Y:S02]  /*1410*/  ISETP.GT.AND P3, PT, R0.reuse, R7, PT ;  /* 0x000000070000720c */ /* 0x044fe40003f64270 */
[----:B-1----:R-:W-:Y:S01]  /*1420*/  ISETP.GT.AND P5, PT, R0, R19, PT ;  /* 0x000000130000720c */ /* 0x002fe20003fa4270 */
[----:B------:R-:W-:-:S12]  /*1430*/  @!P2 BRA `(.L_x_781) ;  /* 0x00000000001ca947 */ /* 0x000fd80003800000 */
[----:B------:R-:W1:Y:S02]  /*1440*/  LDC R9, c[0x0][0x25c] ;  /* 0x00009700ff097b82 */ /* 0x000e640000000800 */
[----:B-1----:R-:W-:-:S04]  /*1450*/  VIMNMX R9, R0, R9, PT ;  /* 0x0000000900097248 */ /* 0x002fc80003fe0100 */
[----:B------:R-:W-:-:S04]  /*1460*/  IADD3 R9, R9, -UR8, RZ ;  /* 0x8000000809097c10 */ /* 0x000fc8000fffe0ff */
[----:B0-----:R-:W-:-:S04]  /*1470*/  SHF.R.S32.HI R10, RZ, 0x1f, R9 ;  /* 0x0000001fff0a7819 */ /* 0x001fc80000011409 */
[----:B------:R-:W-:-:S04]  /*1480*/  LEA.HI R10, R10, R9, RZ, 0x5 ;  /* 0x000000090a0a7211 */ /* 0x000fc800078f28ff */
[----:B------:R-:W-:-:S05]  /*1490*/  SHF.R.S32.HI R10, RZ, 0x5, R10 ;  /* 0x00000005ff0a7819 */ /* 0x000fca000001140a */
[----:B------:R-:W-:-:S07]  /*14a0*/  IMAD R9, R10, 0x6, RZ ;  /* 0x000000060a097824 */ /* 0x000fce00078e02ff */
.L_x_781:
        /* <DEDUP_REMOVED lines=8> */
.L_x_782:
[----:B------:R-:W-:Y:S01]  /*1530*/  HFMA2.MMA R7, -RZ, RZ, 0, 0 ;  /* 0x00000000ff077435 */ /* 0x000fe200000001ff */
[----:B0-----:R-:W-:Y:S02]  /*1540*/  SHF.R.S32.HI R12, RZ, 0x5, R11 ;  /* 0x00000005ff0c7819 */ /* 0x001fe4000001140b */
[----:B------:R-:W-:Y:S01]  /*1550*/  MOV R11, RZ ;  /* 0x000000ff000b7202 */ /* 0x000fe20000000f00 */
[----:B------:R-:W-:Y:S07]  /*1560*/  @!P4 BRA `(.L_x_783) ;  /* 0x00000000001cc947 */ /* 0x000fee0003800000 */
[----:B------:R-:W0:Y:S02]  /*1570*/  LDC R11, c[0x0][0x264] ;  /* 0x00009900ff0b7b82 */ /* 0x000e240000000800 */
[----:B0-----:R-:W-:-:S04]  /*1580*/  VIMNMX R10, R0, R11, PT ;  /* 0x0000000b000a7248 */ /* 0x001fc80003fe0100 */
[----:B------:R-:W-:-:S04]  /*1590*/  IADD3 R10, R10, -UR4, RZ ;  /* 0x800000040a0a7c10 */ /* 0x000fc8000fffe0ff */
[----:B------:R-:W-:-:S04]  /*15a0*/  SHF.R.S32.HI R11, RZ, 0x1f, R10 ;  /* 0x0000001fff0b7819 */ /* 0x000fc8000001140a */
[----:B------:R-:W-:-:S04]  /*15b0*/  LEA.HI R11, R11, R10, RZ, 0x5 ;  /* 0x0000000a0b0b7211 */ /* 0x000fc800078f28ff */
[----:B------:R-:W-:-:S04]  /*15c0*/  SHF.R.S32.HI R11, RZ, 0x5, R11 ;  /* 0x00000005ff0b7819 */ /* 0x000fc8000001140b */
[----:B------:R-:W-:-:S07]  /*15d0*/  SHF.L.U32 R11, R11, 0x2, RZ ;  /* 0x000000020b0b7819 */ /* 0x000fce00000006ff */
.L_x_783:
        /* <DEDUP_REMOVED lines=8> */
.L_x_784:
        /* <DEDUP_REMOVED lines=9> */
.L_x_785:
        /* <DEDUP_REMOVED lines=8> */
[----:B------:R-:W-:-:S02]  /*1770*/  PRMT R9, RZ, 0x5410, RZ ;  /* 0x00005410ff097816 */ /* 0x000fc400000000ff */
[----:B------:R-:W-:Y:S01]  /*1780*/  PRMT R10, RZ, 0x5410, RZ ;  /* 0x00005410ff0a7816 */ /* 0x000fe200000000ff */
        /* <DEDUP_REMOVED lines=18> */
[----:B------:R-:W-:Y:S01]  /*18b0*/  PRMT R7, R7, 0x5410, RZ ;  /* 0x0000541007077816 */ /* 0x000fe200000000ff */
[----:B------:R-:W-:Y:S01]  /*18c0*/  HADD2.F32 R26, -RZ, R5.H0_H0 ;  /* 0x20000005ff1a7230 */ /* 0x000fe20000004100 */
[----:B------:R-:W-:Y:S01]  /*18d0*/  IADD3.X R16, R16, R17, R19, P0, P2 ;  /* 0x0000001110107210 */ /* 0x000fe200007e4413 */
[----:B------:R-:W-:Y:S01]  /*18e0*/  HADD2.F32 R27, -RZ, R6.H0_H0 ;  /* 0x20000006ff1b7230 */ /* 0x000fe20000004100 */
[----:B------:R-:W-:Y:S01]  /*18f0*/  LEA R30, P0, R31, UR10, 0x2 ;  /* 0x0000000a1f1e7c11 */ /* 0x000fe2000f8010ff */
[----:B------:R-:W-:Y:S01]  /*1900*/  ULDC UR8, c[0x0][0x258] ;  /* 0x0000960000087ab9 */ /* 0x000fe20000000800 */
[----:B------:R-:W-:-:S02]  /*1910*/  ULDC UR9, c[0x0][0x240] ;  /* 0x0000900000097ab9 */ /* 0x000fc40000000800 */
[----:B------:R-:W-:-:S09]  /*1920*/  LEA.HI.X R31, R31, UR11, R16, 0x2, P0 ;  /* 0x0000000b1f1f7c11 */ /* 0x000fd200080f1410 */
.L_x_791:
[----:B-----5:R-:W2:Y:S04]  /*1930*/  LDG.E.128.CONSTANT R16, desc[UR6][R32.64] ;  /* 0x0000000620107981 */ /* 0x020ea8000c1e9d00 */
[----:B------:R-:W3:Y:S01]  /*1940*/  LDG.E.128.CONSTANT R20, desc[UR6][R30.64] ;  /* 0x000000061e147981 */ /* 0x000ee2000c1e9d00 */
        /* <DEDUP_REMOVED lines=17> */
[----:B------:R-:W1:Y:S01]  /*1a60*/  I2F.F16 R48, R48 ;  /* 0x0000003000307306 */ /* 0x000e620000200c00 */
[----:B------:R-:W-:-:S02]  /*1a70*/  IADD3 R36, R28, -0x80, RZ ;  /* 0xffffff801c247810 */ /* 0x000fc40007ffe0ff */
[----:B------:R-:W-:Y:S02]  /*1a80*/  LOP3.LUT R28, R16, 0xff, RZ, 0xc0, !PT ;  /* 0x000000ff101c7812 */ /* 0x000fe400078ec0ff */
[----:B------:R-:W-:Y:S02]  /*1a90*/  LOP3.LUT R29, R20, 0xff, RZ, 0xc0, !PT ;  /* 0x000000ff141d7812 */ /* 0x000fe400078ec0ff */
[----:B------:R-:W-:Y:S01]  /*1aa0*/  IADD3 R28, R28, -0x80, RZ ;  /* 0xffffff801c1c7810 */ /* 0x000fe20007ffe0ff */
[----:B------:R-:W-:Y:S01]  /*1ab0*/  I2F.F16 R36, R36 ;  /* 0x0000002400247306 */ /* 0x000fe20000200c00 */
[----:B------:R-:W-:Y:S01]  /*1ac0*/  IADD3 R29, R29, -0x80, RZ ;  /* 0xffffff801d1d7810 */ /* 0x000fe20007ffe0ff */
[----:B0-----:R-:W-:Y:S01]  /*1ad0*/  HADD2.F32 R49, -RZ, R49.H0_H0 ;  /* 0x20000031ff317230 */ /* 0x001fe20000004100 */
[----:B------:R-:W-:Y:S02]  /*1ae0*/  LOP3.LUT R34, R21, 0xff, RZ, 0xc0, !PT ;  /* 0x000000ff15227812 */ /* 0x000fe400078ec0ff */
[----:B------:R-:W-:-:S02]  /*1af0*/  LOP3.LUT R35, R22, 0xff, RZ, 0xc0, !PT ;  /* 0x000000ff16237812 */ /* 0x000fc400078ec0ff */
[----:B------:R-:W-:Y:S01]  /*1b00*/  IADD3 R34, R34, -0x80, RZ ;  /* 0xffffff8022227810 */ /* 0x000fe20007ffe0ff */
[----:B------:R0:W-:Y:S01]  /*1b10*/  I2F.F16 R38, R28 ;  /* 0x0000001c00267306 */ /* 0x0001e20000200c00 */
[----:B------:R-:W-:Y:S01]  /*1b20*/  IADD3 R35, R35, -0x80, RZ ;  /* 0xffffff8023237810 */ /* 0x000fe20007ffe0ff */
[----:B-1----:R-:W-:Y:S01]  /*1b30*/  HADD2.F32 R48, -RZ, R48.H0_H0 ;  /* 0x20000030ff307230 */ /* 0x002fe20000004100 */
[----:B------:R-:W-:Y:S02]  /*1b40*/  LOP3.LUT R39, R23, 0xff, RZ, 0xc0, !PT ;  /* 0x000000ff17277812 */ /* 0x000fe400078ec0ff */
[----:B------:R-:W-:Y:S02]  /*1b50*/  SHF.R.U32.HI R51, RZ, 0x8, R21 ;  /* 0x00000008ff337819 */ /* 0x000fe40000011615 */
[----:B------:R-:W-:Y:S01]  /*1b60*/  IADD3 R39, R39, -0x80, RZ ;  /* 0xffffff8027277810 */ /* 0x000fe20007ffe0ff */
[----:B------:R1:W2:Y:S01]  /*1b70*/  I2F.F16 R45, R29 ;  /* 0x0000001d002d7306 */ /* 0x0002a20000200c00 */
[----:B0-----:R-:W-:-:S02]  /*1b80*/  SHF.R.U32.HI R28, RZ, 0x8, R16 ;  /* 0x00000008ff1c7819 */ /* 0x001fc40000011610 */
[----:B------:R-:W-:Y:S02]  /*1b90*/  SHF.R.U32.HI R16, RZ, 0x10, R16 ;  /* 0x00000010ff107819 */ /* 0x000fe40000011610 */
[----:B------:R-:W-:Y:S02]  /*1ba0*/  LOP3.LUT R28, R28, 0xff, RZ, 0xc0, !PT ;  /* 0x000000ff1c1c7812 */ /* 0x000fe400078ec0ff */
[----:B------:R-:W-:Y:S01]  /*1bb0*/  LOP3.LUT R16, R16, 0xff, RZ, 0xc0, !PT ;  /* 0x000000ff10107812 */ /* 0x000fe200078ec0ff */
[----:B------:R0:W3:Y:S01]  /*1bc0*/  I2F.F16 R44, R34 ;  /* 0x00000022002c7306 */ /* 0x0000e20000200c00 */
[----:B------:R-:W-:Y:S02]  /*1bd0*/  IADD3 R58, R28, -0x80, RZ ;  /* 0xffffff801c3a7810 */ /* 0x000fe40007ffe0ff */
[----:B-1----:R-:W1:Y:S01]  /*1be0*/  LDS.64 R28, [UR5] ;  /* 0x00000005ff1c7984 */ /* 0x002e620008000a00 */
[----:B------:R-:W-:Y:S02]  /*1bf0*/  IADD3 R16, R16, -0x80, RZ ;  /* 0xffffff8010107810 */ /* 0x000fe40007ffe0ff */
[----:B------:R-:W-:Y:S01]  /*1c00*/  LOP3.LUT R51, R51, 0xff, RZ, 0xc0, !PT ;  /* 0x000000ff33337812 */ /* 0x000fe200078ec0ff */
[----:B--2---:R-:W-:Y:S01]  /*1c10*/  HADD2.F32 R45, -RZ, R45.H0_H0 ;  /* 0x2000002dff2d7230 */ /* 0x004fe20000004100 */
[----:B------:R2:W5:Y:S01]  /*1c20*/  I2F.F16 R42, R16 ;  /* 0x00000010002a7306 */ /* 0x0005620000200c00 */
[----:B0-----:R-:W-:-:S02]  /*1c30*/  SHF.R.U32.HI R34, RZ, 0x8, R17 ;  /* 0x00000008ff227819 */ /* 0x001fc40000011611 */
[----:B------:R-:W-:Y:S02]  /*1c40*/  SHF.R.U32.HI R17, RZ, 0x10, R17 ;  /* 0x00000010ff117819 */ /* 0x000fe40000011611 */
[----:B------:R-:W-:Y:S02]  /*1c50*/  LOP3.LUT R34, R34, 0xff, RZ, 0xc0, !PT ;  /* 0x000000ff22227812 */ /* 0x000fe400078ec0ff */
[----:B------:R-:W-:Y:S01]  /*1c60*/  LOP3.LUT R17, R17, 0xff, RZ, 0xc0, !PT ;  /* 0x000000ff11117812 */ /* 0x000fe200078ec0ff */
[----:B------:R0:W4:Y:S01]  /*1c70*/  I2F.F16 R43, R35 ;  /* 0x00000023002b7306 */ /* 0x0001220000200c00 */
[--C-:B--2---:R-:W-:Y:S01]  /*1c80*/  SHF.R.U32.HI R16, RZ, 0x8, R19.reuse ;  /* 0x00000008ff107819 */ /* 0x104fe20000011613 */
[----:B---3--:R-:W-:Y:S01]  /*1c90*/  HADD2.F32 R44, -RZ, R44.H0_H0 ;  /* 0x2000002cff2c7230 */ /* 0x008fe20000004100 */
[----:B------:R-:W-:Y:S02]  /*1ca0*/  SHF.R.U32.HI R19, RZ, 0x10, R19 ;  /* 0x00000010ff137819 */ /* 0x000fe40000011613 */
[----:B------:R-:W-:-:S02]  /*1cb0*/  LOP3.LUT R16, R16, 0xff, RZ, 0xc0, !PT ;  /* 0x000000ff10107812 */ /* 0x000fc400078ec0ff */
[----:B------:R-:W-:Y:S01]  /*1cc0*/  IADD3 R34, R34, -0x80, RZ ;  /* 0xffffff8022227810 */ /* 0x000fe20007ffe0ff */
[----:B------:R-:W-:Y:S01]  /*1cd0*/  I2F.F16 R52, R52 ;  /* 0x0000003400347306 */ /* 0x000fe20000200c00 */
[--C-:B0-----:R-:W-:Y:S01]  /*1ce0*/  SHF.R.U32.HI R35, RZ, 0x8, R18.reuse ;  /* 0x00000008ff237819 */ /* 0x101fe20000011612 */
[----:B-----5:R-:W-:Y:S01]  /*1cf0*/  HADD2.F32 R42, -RZ, R42.H0_H0 ;  /* 0x2000002aff2a7230 */ /* 0x020fe20000004100 */
[----:B------:R-:W-:Y:S02]  /*1d00*/  IADD3 R62, R16, -0x80, RZ ;  /* 0xffffff80103e7810 */ /* 0x000fe40007ffe0ff */
[----:B------:R-:W-:Y:S02]  /*1d10*/  LOP3.LUT R35, R35, 0xff, RZ, 0xc0, !PT ;  /* 0x000000ff23237812 */ /* 0x000fe400078ec0ff */
[----:B------:R-:W-:Y:S01]  /*1d20*/  SHF.R.U32.HI R18, RZ, 0x10, R18 ;  /* 0x00000010ff127819 */ /* 0x000fe20000011612 */
[----:B------:R-:W0:Y:S01]  /*1d30*/  I2F.F16 R37, R37 ;  /* 0x0000002500257306 */ /* 0x000e220000200c00 */
[----:B------:R-:W-:Y:S01]  /*1d40*/  IADD3 R17, R17, -0x80, RZ ;  /* 0xffffff8011117810 */ /* 0x000fe20007ffe0ff */
[----:B----4-:R-:W-:Y:S01]  /*1d50*/  HADD2.F32 R43, -RZ, R43.H0_H0 ;  /* 0x2000002bff2b7230 */ /* 0x010fe20000004100 */
[----:B------:R-:W-:-:S02]  /*1d60*/  IADD3 R35, R35, -0x80, RZ ;  /* 0xffffff8023237810 */ /* 0x000fc40007ffe0ff */
[----:B------:R-:W-:Y:S02]  /*1d70*/  LOP3.LUT R18, R18, 0xff, RZ, 0xc0, !PT ;  /* 0x000000ff12127812 */ /* 0x000fe400078ec0ff */
[----:B------:R-:W-:Y:S01]  /*1d80*/  LOP3.LUT R19, R19, 0xff, RZ, 0xc0, !PT ;  /* 0x000000ff13137812 */ /* 0x000fe200078ec0ff */
[----:B------:R-:W-:Y:S01]  /*1d90*/  I2F.F16 R62, R62 ;  /* 0x0000003e003e7306 */ /* 0x000fe20000200c00 */
[----:B------:R-:W-:Y:S02]  /*1da0*/  SHF.R.U32.HI R16, RZ, 0x8, R20 ;  /* 0x00000008ff107819 */ /* 0x000fe40000011614 */
[----:B------:R-:W-:Y:S01]  /*1db0*/  IADD3 R18, R18, -0x80, RZ ;  /* 0xffffff8012127810 */ /* 0x000fe20007ffe0ff */
[----:B-1----:R-:W-:Y:S01]  /*1dc0*/  HADD2.F32 R61, -RZ, R28.H1_H1 ;  /* 0x3000001cff3d7230 */ /* 0x002fe20000004100 */
[----:B------:R-:W-:Y:S01]  /*1dd0*/  LOP3.LUT R16, R16, 0xff, RZ, 0xc0, !PT ;  /* 0x000000ff10107812 */ /* 0x000fe200078ec0ff */
[----:B------:R-:W-:Y:S01]  /*1de0*/  HADD2.F32 R66, -RZ, R29.H1_H1 ;  /* 0x3000001dff427230 */ /* 0x000fe20000004100 */
[----:B------:R-:W-:Y:S01]  /*1df0*/  IADD3 R51, R51, -0x80, RZ ;  /* 0xffffff8033337810 */ /* 0x000fe20007ffe0ff */
[----:B------:R-:W-:Y:S01]  /*1e00*/  I2F.F16 R58, R58 ;  /* 0x0000003a003a7306 */ /* 0x000fe20000200c00 */
[----:B------:R-:W-:Y:S01]  /*1e10*/  IADD3 R64, R16, -0x80, RZ ;  /* 0xffffff8010407810 */ /* 0x000fe20007ffe0ff */
[----:B0-----:R-:W-:Y:S01]  /*1e20*/  HADD2.F32 R16, -RZ, R37.H0_H0 ;  /* 0x20000025ff107230 */ /* 0x001fe20000004100 */
[----:B------:R-:W-:-:S05]  /*1e30*/  ISETP.GE.AND P0, PT, R15, 0x2, PT ;  /* 0x000000020f00780c */ /* 0x000fca0003f06270 */
[----:B------:R-:W0:Y:S08]  /*1e40*/  I2F.F16 R59, R34 ;  /* 0x00000022003b7306 */ /* 0x000e300000200c00 */
[----:B------:R1:W2:Y:S01]  /*1e50*/  I2F.F16 R41, R17 ;  /* 0x0000001100297306 */ /* 0x0002a20000200c00 */
[----:B0-----:R-:W-:-:S07]  /*1e60*/  HADD2.F32 R37, -RZ, R59.H0_H0 ;  /* 0x2000003bff257230 */ /* 0x001fce0000004100 */
[----:B------:R0:W3:Y:S01]  /*1e70*/  I2F.F16 R60, R35 ;  /* 0x00000023003c7306 */ /* 0x0000e20000200c00 */
[----:B-1----:R-:W-:Y:S01]  /*1e80*/  SHF.R.U32.HI R17, RZ, 0x10, R20 ;  /* 0x00000010ff117819 */ /* 0x002fe20000011614 */
[----:B------:R-:W-:Y:S02]  /*1e90*/  HADD2.F32 R20, -RZ, R28.H0_H0 ;  /* 0x2000001cff147230 */ /* 0x000fe40000004100 */
[----:B------:R-:W-:Y:S01]  /*1ea0*/  HADD2.F32 R28, -RZ, R62.H0_H0 ;  /* 0x2000003eff1c7230 */ /* 0x000fe20000004100 */
[----:B------:R-:W-:Y:S02]  /*1eb0*/  LOP3.LUT R17, R17, 0xff, RZ, 0xc0, !PT ;  /* 0x000000ff11117812 */ /* 0x000fe400078ec0ff */
[----:B------:R-:W-:Y:S01]  /*1ec0*/  FFMA.FTZ R59, R20, R16, RZ ;  /* 0x00000010143b7223 */ /* 0x000fe200000100ff */
[----:B------:R1:W-:Y:S01]  /*1ed0*/  I2F.F16 R50, R39 ;  /* 0x0000002700327306 */ /* 0x0003e20000200c00 */
[----:B0-----:R-:W0:Y:S01]  /*1ee0*/  LDS.64 R34, [UR5+0x8] ;  /* 0x00000805ff227984 */ /* 0x001e220008000a00 */
[----:B------:R-:W-:Y:S01]  /*1ef0*/  IADD3 R57, R17, -0x80, RZ ;  /* 0xffffff8011397810 */ /* 0x000fe20007ffe0ff */
[----:B------:R-:W-:-:S02]  /*1f00*/  HADD2.F32 R17, -RZ, R38.H0_H0 ;  /* 0x20000026ff117230 */ /* 0x000fc40000004100 */
[----:B------:R-:W-:Y:S02]  /*1f10*/  HADD2.F32 R38, -RZ, R58.H0_H0 ;  /* 0x2000003aff267230 */ /* 0x000fe40000004100 */
[----:B--2---:R-:W-:Y:S01]  /*1f20*/  HADD2.F32 R41, -RZ, R41.H0_H0 ;  /* 0x20000029ff297230 */ /* 0x004fe20000004100 */
[----:B------:R2:W4:Y:S01]  /*1f30*/  I2F.F16 R40, R18 ;  /* 0x0000001200287306 */ /* 0x0005220000200c00 */
[----:B-1----:R-:W-:Y:S01]  /*1f40*/  IADD3 R39, R19, -0x80, RZ ;  /* 0xffffff8013277810 */ /* 0x002fe20007ffe0ff */
[----:B------:R-:W-:Y:S02]  /*1f50*/  HADD2.F32 R19, -RZ, R52.H0_H0 ;  /* 0x20000034ff137230 */ /* 0x000fe40000004100 */
[----:B------:R-:W-:-:S04]  /*1f60*/  FFMA.FTZ R63, R17, R20, RZ ;  /* 0x00000014113f7223 */ /* 0x000fc800000100ff */
[----:B------:R-:W-:Y:S01]  /*1f70*/  FFMA.FTZ R63, R38, R61, R63 ;  /* 0x0000003d263f7223 */ /* 0x000fe2000001003f */
[----:B------:R-:W1:Y:S01]  /*1f80*/  I2F.F16 R39, R39 ;  /* 0x0000002700277306 */ /* 0x000e620000200c00 */
[----:B--2---:R-:W-:Y:S02]  /*1f90*/  HADD2.F32 R18, -RZ, R36.H0_H0 ;  /* 0x20000024ff127230 */ /* 0x004fe40000004100 */
[----:B---3--:R-:W-:Y:S02]  /*1fa0*/  HADD2.F32 R36, -RZ, R60.H0_H0 ;  /* 0x2000003cff247230 */ /* 0x008fe40000004100 */
[C---:B------:R-:W-:Y:S01]  /*1fb0*/  FFMA.FTZ R60, R20.reuse, R19, RZ ;  /* 0x00000013143c7223 */ /* 0x040fe200000100ff */
[----:B------:R-:W-:Y:S01]  /*1fc0*/  FFMA.FTZ R65, R20, R18, RZ ;  /* 0x0000001214417223 */ /* 0x000fe200000100ff */
[----:B----4-:R-:W-:Y:S01]  /*1fd0*/  HADD2.F32 R40, -RZ, R40.H0_H0 ;  /* 0x20000028ff287230 */ /* 0x010fe20000004100 */
[----:B------:R-:W2:Y:S01]  /*1fe0*/  I2F.F16 R47, R47 ;  /* 0x0000002f002f7306 */ /* 0x000ea20000200c00 */
[C---:B------:R-:W-:Y:S01]  /*1ff0*/  FFMA.FTZ R60, R61.reuse, R37, R60 ;  /* 0x000000253d3c7223 */ /* 0x040fe2000001003c */
[----:B------:R-:W-:Y:S01]  /*2000*/  FFMA.FTZ R62, R61, R28, R65 ;  /* 0x0000001c3d3e7223 */ /* 0x000fe20000010041 */
[----:B------:R-:W-:-:S02]  /*2010*/  HADD2.F32 R65, -RZ, R29.H0_H0 ;  /* 0x2000001dff417230 */ /* 0x000fc40000004100 */
[----:B------:R-:W-:Y:S01]  /*2020*/  FFMA.FTZ R59, R61, R36, R59 ;  /* 0x000000243d3b7223 */ /* 0x000fe2000001003b */
[----:B------:R-:W-:Y:S01]  /*2030*/  SHF.R.U32.HI R61, RZ, 0x10, R21 ;  /* 0x00000010ff3d7819 */ /* 0x000fe20000011615 */
[----:B-1----:R-:W-:Y:S01]  /*2040*/  HADD2.F32 R39, -RZ, R39.H0_H0 ;  /* 0x20000027ff277230 */ /* 0x002fe20000004100 */
[----:B------:R-:W1:Y:S01]  /*2050*/  I2F.F16 R46, R46 ;  /* 0x0000002e002e7306 */ /* 0x000e620000200c00 */
[----:B------:R-:W-:Y:S01]  /*2060*/  FFMA.FTZ R58, R42, R65, R63 ;  /* 0x000000412a3a7223 */ /* 0x000fe2000001003f */
[----:B------:R-:W-:Y:S01]  /*2070*/  SHF.R.U32.HI R63, RZ, 0x8, R22 ;  /* 0x00000008ff3f7819 */ /* 0x000fe20000011616 */
[----:B------:R-:W-:Y:S01]  /*2080*/  FFMA.FTZ R21, R65, R41, R60 ;  /* 0x0000002941157223 */ /* 0x000fe2000001003c */
[----:B------:R-:W-:Y:S01]  /*2090*/  LOP3.LUT R61, R61, 0xff, RZ, 0xc0, !PT ;  /* 0x000000ff3d3d7812 */ /* 0x000fe200078ec0ff */
[----:B------:R-:W-:Y:S01]  /*20a0*/  FFMA.FTZ R60, R65, R40, R59 ;  /* 0x00000028413c7223 */ /* 0x000fe2000001003b */
[----:B------:R-:W-:Y:S01]  /*20b0*/  LOP3.LUT R63, R63, 0xff, RZ, 0xc0, !PT ;  /* 0x000000ff3f3f7812 */ /* 0x000fe200078ec0ff */
[----:B------:R-:W-:Y:S01]  /*20c0*/  FFMA.FTZ R59, R65, R39, R62 ;  /* 0x00000027413b7223 */ /* 0x000fe2000001003e */
[----:B------:R3:W4:Y:S01]  /*20d0*/  I2F.F16 R52, R64 ;  /* 0x0000004000347306 */ /* 0x0007220000200c00 */
[----:B------:R-:W-:Y:S01]  /*20e0*/  SHF.R.U32.HI R62, RZ, 0x10, R22 ;  /* 0x00000010ff3e7819 */ /* 0x000fe20000011616 */
[----:B--2---:R-:W-:Y:S01]  /*20f0*/  HADD2.F32 R47, -RZ, R47.H0_H0 ;  /* 0x2000002fff2f7230 */ /* 0x004fe20000004100 */
[----:B------:R-:W-:Y:S01]  /*2100*/  IADD3 R22, R63, -0x80, RZ ;  /* 0xffffff803f167810 */ /* 0x000fe20007ffe0ff */
[----:B------:R-:W-:Y:S01]  /*2110*/  FFMA.FTZ R21, R66, R48, R21 ;  /* 0x0000003042157223 */ /* 0x000fe20000010015 */
[----:B------:R-:W-:Y:S01]  /*2120*/  LOP3.LUT R29, R62, 0xff, RZ, 0xc0, !PT ;  /* 0x000000ff3e1d7812 */ /* 0x000fe200078ec0ff */
[----:B0-----:R-:W-:-:S02]  /*2130*/  HADD2.F32 R62, -RZ, R34.H0_H0 ;  /* 0x20000022ff3e7230 */ /* 0x001fc40000004100 */
[----:B------:R-:W-:Y:S01]  /*2140*/  FFMA.FTZ R60, R66, R47, R60 ;  /* 0x0000002f423c7223 */ /* 0x000fe2000001003c */
[----:B------:R0:W-:Y:S01]  /*2150*/  I2F.F16 R20, R57 ;  /* 0x0000003900147306 */ /* 0x0001e20000200c00 */
[----:B---3--:R-:W-:Y:S01]  /*2160*/  SHF.R.U32.HI R64, RZ, 0x8, R23 ;  /* 0x00000008ff407819 */ /* 0x008fe20000011617 */
[----:B-1----:R-:W-:Y:S02]  /*2170*/  HADD2.F32 R46, -RZ, R46.H0_H0 ;  /* 0x2000002eff2e7230 */ /* 0x002fe40000004100 */
[----:B------:R-:W-:Y:S01]  /*2180*/  FFMA.FTZ R67, R62, R44, R21 ;  /* 0x0000002c3e437223 */ /* 0x000fe20000010015 */
[----:B------:R-:W-:Y:S01]  /*2190*/  HADD2.F32 R21, -RZ, R35.H0_H0 ;  /* 0x20000023ff157230 */ /* 0x000fe20000004100 */
[----:B------:R-:W-:Y:S01]  /*21a0*/  LOP3.LUT R64, R64, 0xff, RZ, 0xc0, !PT ;  /* 0x000000ff40407812 */ /* 0x000fe200078ec0ff */
[----:B----4-:R-:W-:Y:S01]  /*21b0*/  HADD2.F32 R52, -RZ, R52.H0_H0 ;  /* 0x20000034ff347230 */ /* 0x010fe20000004100 */
[----:B------:R-:W1:Y:S01]  /*21c0*/  I2F.F16 R51, R51 ;  /* 0x0000003300337306 */ /* 0x000e620000200c00 */
[----:B0-----:R-:W-:-:S02]  /*21d0*/  IADD3 R57, R61, -0x80, RZ ;  /* 0xffffff803d397810 */ /* 0x001fc40007ffe0ff */
[----:B------:R-:W-:Y:S02]  /*21e0*/  SHF.R.U32.HI R61, RZ, 0x10, R23 ;  /* 0x00000010ff3d7819 */ /* 0x000fe40000011617 */
[----:B------:R-:W-:Y:S01]  /*21f0*/  IADD3 R23, R64, -0x80, RZ ;  /* 0xffffff8040177810 */ /* 0x000fe20007ffe0ff */
[----:B------:R-:W-:Y:S01]  /*2200*/  FFMA.FTZ R64, R49, R66, R58 ;  /* 0x0000004231407223 */ /* 0x000fe2000001003a */
[----:B------:R-:W-:Y:S01]  /*2210*/  LOP3.LUT R61, R61, 0xff, RZ, 0xc0, !PT ;  /* 0x000000ff3d3d7812 */ /* 0x000fe200078ec0ff */
[----:B------:R-:W-:Y:S01]  /*2220*/  FFMA.FTZ R66, R66, R46, R59 ;  /* 0x0000002e42427223 */ /* 0x000fe2000001003b */
[----:B------:R-:W0:Y:S01]  /*2230*/  I2F.F16 R22, R22 ;  /* 0x0000001600167306 */ /* 0x000e220000200c00 */
[----:B------:R-:W-:Y:S01]  /*2240*/  IADD3 R58, R29, -0x80, RZ ;  /* 0xffffff801d3a7810 */ /* 0x000fe20007ffe0ff */
[----:B------:R-:W-:Y:S01]  /*2250*/  HADD2.F32 R29, -RZ, R50.H0_H0 ;  /* 0x20000032ff1d7230 */ /* 0x000fe20000004100 */
[----:B------:R-:W-:Y:S01]  /*2260*/  IADD3 R59, R61, -0x80, RZ ;  /* 0xffffff803d3b7810 */ /* 0x000fe20007ffe0ff */
[----:B------:R-:W-:Y:S01]  /*2270*/  FFMA.FTZ R65, R45, R62, R64 ;  /* 0x0000003e2d417223 */ /* 0x000fe20000010040 */
[----:B------:R-:W-:Y:S01]  /*2280*/  FFMA.FTZ R61, R62, R43, R60 ;  /* 0x0000002b3e3d7223 */ /* 0x000fe2000001003c */
[----:B-1----:R-:W-:-:S02]  /*2290*/  HADD2.F32 R51, -RZ, R51.H0_H0 ;  /* 0x20000033ff337230 */ /* 0x002fc40000004100 */
[----:B------:R-:W-:Y:S01]  /*22a0*/  FFMA.FTZ R63, R62, R29, R66 ;  /* 0x0000001d3e3f7223 */ /* 0x000fe20000010042 */
[----:B------:R-:W1:Y:S01]  /*22b0*/  I2F.F16 R56, R56 ;  /* 0x0000003800387306 */ /* 0x000e620000200c00 */
[----:B------:R-:W-:-:S05]  /*22c0*/  HADD2.F32 R62, -RZ, R34.H1_H1 ;  /* 0x30000022ff3e7230 */ /* 0x000fca0000004100 */
[----:B------:R-:W-:Y:S01]  /*22d0*/  FFMA.FTZ R60, R62, R51, R67 ;  /* 0x000000333e3c7223 */ /* 0x000fe20000010043 */
[----:B0-----:R-:W-:Y:S01]  /*22e0*/  HADD2.F32 R50, -RZ, R22.H0_H0 ;  /* 0x20000016ff327230 */ /* 0x001fe20000004100 */
[----:B------:R-:W0:Y:S01]  /*22f0*/  I2F.F16 R23, R23 ;  /* 0x0000001700177306 */ /* 0x000e220000200c00 */
[----:B------:R-:W-:-:S03]  /*2300*/  HADD2.F32 R22, -RZ, R35.H1_H1 ;  /* 0x30000023ff167230 */ /* 0x000fc60000004100 */
[----:B------:R-:W-:Y:S01]  /*2310*/  FFMA.FTZ R61, R62, R50, R61 ;  /* 0x000000323e3d7223 */ /* 0x000fe2000001003d */
[----:B-1----:R-:W-:-:S03]  /*2320*/  HADD2.F32 R35, -RZ, R56.H0_H0 ;  /* 0x20000038ff237230 */ /* 0x002fc60000004100 */
[----:B------:R-:W1:Y:S01]  /*2330*/  I2F.F16 R57, R57 ;  /* 0x0000003900397306 */ /* 0x000e620000200c00 */
[----:B------:R-:W-:Y:S02]  /*2340*/  HADD2.F32 R56, -RZ, R20.H0_H0 ;  /* 0x20000014ff387230 */ /* 0x000fe40000004100 */
[----:B0-----:R-:W-:-:S05]  /*2350*/  HADD2.F32 R34, -RZ, R23.H0_H0 ;  /* 0x20000017ff227230 */ /* 0x001fca0000004100 */
[----:B------:R-:W0:Y:S01]  /*2360*/  I2F.F16 R58, R58 ;  /* 0x0000003a003a7306 */ /* 0x000e220000200c00 */
[----:B------:R-:W-:Y:S01]  /*2370*/  FFMA.FTZ R23, R52, R62, R65 ;  /* 0x0000003e34177223 */ /* 0x000fe20000010041 */
[----:B------:R-:W-:-:S03]  /*2380*/  FFMA.FTZ R62, R62, R34, R63 ;  /* 0x000000223e3e7223 */ /* 0x000fc6000001003f */
[----:B------:R-:W-:Y:S01]  /*2390*/  FFMA.FTZ R20, R56, R21, R23 ;  /* 0x0000001538147223 */ /* 0x000fe20000010017 */
[----:B-1----:R-:W-:Y:S02]  /*23a0*/  HADD2.F32 R57, -RZ, R57.H0_H0 ;  /* 0x20000039ff397230 */ /* 0x002fe40000004100 */
[----:B------:R-:W1:Y:S03]  /*23b0*/  I2F.F16 R59, R59 ;  /* 0x0000003b003b7306 */ /* 0x000e660000200c00 */
[----:B------:R-:W-:Y:S01]  /*23c0*/  FFMA.FTZ R23, R21, R57, R60 ;  /* 0x0000003915177223 */ /* 0x000fe2000001003c */
[----:B0-----:R-:W-:-:S04]  /*23d0*/  HADD2.F32 R58, -RZ, R58.H0_H0 ;  /* 0x2000003aff3a7230 */ /* 0x001fc80000004100 */
[----:B------:R-:W0:Y:S01]  /*23e0*/  I2F.F16 R54, R54 ;  /* 0x0000003600367306 */ /* 0x000e220000200c00 */
[----:B------:R-:W-:Y:S01]  /*23f0*/  FFMA.FTZ R60, R21, R58, R61 ;  /* 0x0000003a153c7223 */ /* 0x000fe2000001003d */
[----:B-1----:R-:W-:-:S06]  /*2400*/  HADD2.F32 R59, -RZ, R59.H0_H0 ;  /* 0x2000003bff3b7230 */ /* 0x002fcc0000004100 */
[----:B------:R-:W1:Y:S01]  /*2410*/  I2F.F16 R55, R55 ;  /* 0x0000003700377306 */ /* 0x000e620000200c00 */
[----:B------:R-:W-:Y:S01]  /*2420*/  FFMA.FTZ R62, R21, R59, R62 ;  /* 0x0000003b153e7223 */ /* 0x000fe2000001003e */
[----:B------:R-:W-:Y:S01]  /*2430*/  FFMA.FTZ R21, R35, R22, R20 ;  /* 0x0000001623157223 */ /* 0x000fe20000010014 */
[----:B0-----:R-:W-:-:S05]  /*2440*/  HADD2.F32 R54, -RZ, R54.H0_H0 ;  /* 0x20000036ff367230 */ /* 0x001fca0000004100 */
        /* <DEDUP_REMOVED lines=29> */
[--C-:B------:R-:W-:Y:S02]  /*2620*/  HADD2.F32 R20, -RZ, R21.reuse.H0_H0 ;  /* 0x20000015ff147230 */ /* 0x100fe40000004100 */
        /* <DEDUP_REMOVED lines=155> */
.L_x_787:
        /* <DEDUP_REMOVED lines=24> */
[----:B------:R-:W-:Y:S02]  /*3160*/  IADD3 R34, R34, -0x80, RZ ;  /* 0xffffff8022227810 */ /* 0x000fe40007ffe0ff */
[----:B------:R-:W-:Y:S02]  /*3170*/  SHF.R.U32.HI R44, RZ, 0x8, R18 ;  /* 0x00000008ff2c7819 */ /* 0x000fe40000011612 */
[----:B------:R-:W-:Y:S01]  /*3180*/  LEA.HI R40, R18, 0xffffff80, RZ, 0x8 ;  /* 0xffffff8012287811 */ /* 0x000fe200078f40ff */
[----:B------:R3:W4:Y:S01]  /*3190*/  I2F.F16 R39, R34 ;  /* 0x0000002200277306 */ /* 0x0007220000200c00 */
[----:B-1----:R-:W-:-:S02]  /*31a0*/  SHF.R.U32.HI R29, RZ, 0x8, R17 ;  /* 0x00000008ff1d7819 */ /* 0x002fc40000011611 */
[----:B------:R-:W-:Y:S02]  /*31b0*/  SHF.R.U32.HI R17, RZ, 0x10, R17 ;  /* 0x00000010ff117819 */ /* 0x000fe40000011611 */
[----:B------:R-:W-:Y:S02]  /*31c0*/  LOP3.LUT R44, R44, 0xff, RZ, 0xc0, !PT ;  /* 0x000000ff2c2c7812 */ /* 0x000fe400078ec0ff */
[----:B------:R-:W-:Y:S01]  /*31d0*/  LOP3.LUT R43, R17, 0xff, RZ, 0xc0, !PT ;  /* 0x000000ff112b7812 */ /* 0x000fe200078ec0ff */
[----:B------:R-:W-:Y:S01]  /*31e0*/  I2F.F16 R36, R36 ;  /* 0x0000002400247306 */ /* 0x000fe20000200c00 */
[----:B------:R-:W1:Y:S01]  /*31f0*/  LDS.64 R16, [UR5+0x10] ;  /* 0x00001005ff107984 */ /* 0x000e620008000a00 */
[----:B---3--:R-:W-:Y:S02]  /*3200*/  SHF.R.U32.HI R34, RZ, 0x8, R19 ;  /* 0x00000008ff227819 */ /* 0x008fe40000011613 */
[----:B------:R-:W-:Y:S02]  /*3210*/  LEA.HI R51, R19, 0xffffff80, RZ, 0x8 ;  /* 0xffffff8013337811 */ /* 0x000fe400078f40ff */
[----:B------:R-:W-:Y:S01]  /*3220*/  LOP3.LUT R29, R29, 0xff, RZ, 0xc0, !PT ;  /* 0x000000ff1d1d7812 */ /* 0x000fe200078ec0ff */
[----:B----4-:R-:W-:Y:S01]  /*3230*/  HADD2.F32 R39, -RZ, R39.H0_H0 ;  /* 0x20000027ff277230 */ /* 0x010fe20000004100 */
[----:B------:R-:W-:Y:S01]  /*3240*/  SHF.R.U32.HI R18, RZ, 0x10, R18 ;  /* 0x00000010ff127819 */ /* 0x000fe20000011612 */
[----:B------:R-:W3:Y:S01]  /*3250*/  I2F.F16 R46, R46 ;  /* 0x0000002e002e7306 */ /* 0x000ee20000200c00 */
[----:B------:R-:W-:-:S02]  /*3260*/  LOP3.LUT R34, R34, 0xff, RZ, 0xc0, !PT ;  /* 0x000000ff22227812 */ /* 0x000fc400078ec0ff */
[----:B------:R-:W-:Y:S02]  /*3270*/  SHF.R.U32.HI R19, RZ, 0x10, R19 ;  /* 0x00000010ff137819 */ /* 0x000fe40000011613 */
[----:B------:R-:W-:Y:S02]  /*3280*/  IADD3 R58, R44, -0x80, RZ ;  /* 0xffffff802c3a7810 */ /* 0x000fe40007ffe0ff */
[----:B------:R-:W-:Y:S01]  /*3290*/  IADD3 R29, R29, -0x80, RZ ;  /* 0xffffff801d1d7810 */ /* 0x000fe20007ffe0ff */
[----:B------:R-:W-:Y:S01]  /*32a0*/  I2F.F16 R51, R51 ;  /* 0x0000003300337306 */ /* 0x000fe20000200c00 */
[----:B------:R-:W-:Y:S02]  /*32b0*/  IADD3 R43, R43, -0x80, RZ ;  /* 0xffffff802b2b7810 */ /* 0x000fe40007ffe0ff */
[----:B------:R-:W-:Y:S02]  /*32c0*/  LOP3.LUT R18, R18, 0xff, RZ, 0xc0, !PT ;  /* 0x000000ff12127812 */ /* 0x000fe400078ec0ff */
[----:B------:R-:W-:-:S02]  /*32d0*/  IADD3 R34, R34, -0x80, RZ ;  /* 0xffffff8022227810 */ /* 0x000fc40007ffe0ff */
[----:B------:R-:W-:Y:S01]  /*32e0*/  LOP3.LUT R19, R19, 0xff, RZ, 0xc0, !PT ;  /* 0x000000ff13137812 */ /* 0x000fe200078ec0ff */
[----:B------:R-:W-:Y:S01]  /*32f0*/  I2F.F16 R53, R29 ;  /* 0x0000001d00357306 */ /* 0x000fe20000200c00 */
[----:B------:R-:W-:Y:S01]  /*3300*/  IADD3 R44, R18, -0x80, RZ ;  /* 0xffffff80122c7810 */ /* 0x000fe20007ffe0ff */
[----:B---3--:R-:W-:Y:S01]  /*3310*/  HADD2.F32 R46, -RZ, R46.H0_H0 ;  /* 0x2000002eff2e7230 */ /* 0x008fe20000004100 */
[----:B------:R-:W-:-:S05]  /*3320*/  ISETP.GE.AND P0, PT, R15, 0x2, PT ;  /* 0x000000020f00780c */ /* 0x000fca0003f06270 */
[----:B------:R3:W4:Y:S08]  /*3330*/  I2F.F16 R45, R43 ;  /* 0x0000002b002d7306 */ /* 0x0007300000200c00 */
[----:B------:R-:W-:Y:S01]  /*3340*/  I2F.F16 R58, R58 ;  /* 0x0000003a003a7306 */ /* 0x000fe20000200c00 */
[----:B---3--:R-:W-:Y:S01]  /*3350*/  IADD3 R43, R19, -0x80, RZ ;  /* 0xffffff80132b7810 */ /* 0x008fe20007ffe0ff */
[----:B-1----:R-:W-:-:S02]  /*3360*/  HADD2.F32 R52, -RZ, R17.H0_H0 ;  /* 0x20000011ff347230 */ /* 0x002fc40000004100 */
[----:B------:R-:W-:Y:S02]  /*3370*/  HADD2.F32 R57, -RZ, R17.H1_H1 ;  /* 0x30000011ff397230 */ /* 0x000fe40000004100 */
[----:B------:R-:W-:Y:S02]  /*3380*/  HADD2.F32 R29, -RZ, R16.H0_H0 ;  /* 0x20000010ff1d7230 */ /* 0x000fe40000004100 */
[----:B------:R1:W-:Y:S01]  /*3390*/  I2F.F16 R59, R34 ;  /* 0x00000022003b7306 */ /* 0x0003e20000200c00 */
[----:B----4-:R-:W-:-:S07]  /*33a0*/  HADD2.F32 R45, -RZ, R45.H0_H0 ;  /* 0x2000002dff2d7230 */ /* 0x010fce0000004100 */
[----:B------:R-:W3:Y:S01]  /*33b0*/  I2F.F16 R44, R44 ;  /* 0x0000002c002c7306 */ /* 0x000ee20000200c00 */
[----:B-1----:R-:W-:-:S07]  /*33c0*/  HADD2.F32 R34, -RZ, R16.H1_H1 ;  /* 0x30000010ff227230 */ /* 0x002fce0000004100 */
[----:B------:R-:W1:Y:S01]  /*33d0*/  I2F.F16 R43, R43 ;  /* 0x0000002b002b7306 */ /* 0x000e620000200c00 */
[----:B---3--:R-:W-:-:S07]  /*33e0*/  HADD2.F32 R44, -RZ, R44.H0_H0 ;  /* 0x2000002cff2c7230 */ /* 0x008fce0000004100 */
[----:B------:R-:W3:Y:S01]  /*33f0*/  I2F.F16 R42, R42 ;  /* 0x0000002a002a7306 */ /* 0x000ee20000200c00 */
[----:B-1----:R-:W-:-:S07]  /*3400*/  HADD2.F32 R43, -RZ, R43.H0_H0 ;  /* 0x2000002bff2b7230 */ /* 0x002fce0000004100 */
[----:B------:R-:W1:Y:S01]  /*3410*/  I2F.F16 R41, R41 ;  /* 0x0000002900297306 */ /* 0x000e620000200c00 */
[----:B---3--:R-:W-:-:S07]  /*3420*/  HADD2.F32 R42, -RZ, R42.H0_H0 ;  /* 0x2000002aff2a7230 */ /* 0x008fce0000004100 */
[----:B------:R-:W3:Y:S01]  /*3430*/  I2F.F16 R40, R40 ;  /* 0x0000002800287306 */ /* 0x000ee20000200c00 */
[----:B-1----:R-:W-:Y:S02]  /*3440*/  HADD2.F32 R41, -RZ, R41.H0_H0 ;  /* 0x20000029ff297230 */ /* 0x002fe40000004100 */
[----:B---3--:R-:W-:Y:S01]  /*3450*/  HADD2.F32 R40, -RZ, R40.H0_H0 ;  /* 0x20000028ff287230 */ /* 0x008fe20000004100 */
[----:B--2---:R-:W-:Y:S02]  /*3460*/  LOP3.LUT R18, R20, 0xff, RZ, 0xc0, !PT ;  /* 0x000000ff14127812 */ /* 0x004fe400078ec0ff */
[----:B------:R-:W-:Y:S02]  /*3470*/  LOP3.LUT R19, R21, 0xff, RZ, 0xc0, !PT ;  /* 0x000000ff15137812 */ /* 0x000fe400078ec0ff */
[----:B------:R-:W-:Y:S02]  /*3480*/  LOP3.LUT R47, R22, 0xff, RZ, 0xc0, !PT ;  /* 0x000000ff162f7812 */ /* 0x000fe400078ec0ff */
[----:B------:R-:W-:-:S02]  /*3490*/  IADD3 R18, R18, -0x80, RZ ;  /* 0xffffff8012127810 */ /* 0x000fc40007ffe0ff */
[----:B------:R-:W-:Y:S02]  /*34a0*/  LOP3.LUT R17, R23, 0xff, RZ, 0xc0, !PT ;  /* 0x000000ff17117812 */ /* 0x000fe400078ec0ff */
[----:B------:R-:W-:Y:S01]  /*34b0*/  IADD3 R19, R19, -0x80, RZ ;  /* 0xffffff8013137810 */ /* 0x000fe20007ffe0ff */
[----:B------:R1:W2:Y:S01]  /*34c0*/  I2F.F16 R50, R18 ;  /* 0x0000001200327306 */ /* 0x0002a20000200c00 */
[--C-:B------:R-:W-:Y:S02]  /*34d0*/  SHF.R.U32.HI R16, RZ, 0x8, R20.reuse ;  /* 0x00000008ff107819 */ /* 0x100fe40000011614 */
[----:B------:R-:W-:Y:S02]  /*34e0*/  IADD3 R48, R47, -0x80, RZ ;  /* 0xffffff802f307810 */ /* 0x000fe40007ffe0ff */
[----:B------:R-:W-:Y:S01]  /*34f0*/  IADD3 R47, R17, -0x80, RZ ;  /* 0xffffff80112f7810 */ /* 0x000fe20007ffe0ff */
[----:B------:R-:W-:Y:S01]  /*3500*/  HADD2.F32 R17, -RZ, R37.H0_H0 ;  /* 0x20000025ff117230 */ /* 0x000fe20000004100 */
[----:B------:R-:W-:Y:S01]  /*3510*/  LOP3.LUT R64, R16, 0xff, RZ, 0xc0, !PT ;  /* 0x000000ff10407812 */ /* 0x000fe200078ec0ff */
[----:B------:R3:W4:Y:S01]  /*3520*/  I2F.F16 R49, R19 ;  /* 0x0000001300317306 */ /* 0x0007220000200c00 */
[----:B-1----:R-:W-:Y:S01]  /*3530*/  HADD2.F32 R18, -RZ, R35.H0_H0 ;  /* 0x20000023ff127230 */ /* 0x002fe20000004100 */
[----:B------:R-:W-:Y:S01]  /*3540*/  LEA.HI R54, R20, 0xffffff80, RZ, 0x8 ;  /* 0xffffff8014367811 */ /* 0x000fe200078f40ff */
[----:B------:R-:W-:Y:S01]  /*3550*/  HADD2.F32 R16, -RZ, R36.H0_H0 ;  /* 0x20000024ff107230 */ /* 0x000fe20000004100 */
[----:B------:R-:W-:Y:S01]  /*3560*/  SHF.R.U32.HI R62, RZ, 0x10, R20 ;  /* 0x00000010ff3e7819 */ /* 0x000fe20000011614 */
[----:B------:R-:W-:-:S02]  /*3570*/  HADD2.F32 R37, -RZ, R58.H0_H0 ;  /* 0x2000003aff257230 */ /* 0x000fc40000004100 */
[----:B------:R-:W-:Y:S01]  /*3580*/  FFMA.FTZ R20, R17, R29, RZ ;  /* 0x0000001d11147223 */ /* 0x000fe200000100ff */
[----:B------:R-:W-:Y:S02]  /*3590*/  HADD2.F32 R36, -RZ, R59.H0_H0 ;  /* 0x2000003bff247230 */ /* 0x000fe40000004100 */
[C---:B------:R-:W-:Y:S01]  /*35a0*/  FFMA.FTZ R35, R29.reuse, R18, RZ ;  /* 0x000000121d237223 */ /* 0x040fe200000100ff */
[----:B---3--:R-:W-:Y:S02]  /*35b0*/  HADD2.F32 R19, -RZ, R38.H0_H0 ;  /* 0x20000026ff137230 */ /* 0x008fe40000004100 */
[----:B------:R-:W-:Y:S01]  /*35c0*/  FFMA.FTZ R58, R29, R16, RZ ;  /* 0x000000101d3a7223 */ /* 0x000fe200000100ff */
[----:B------:R-:W-:Y:S02]  /*35d0*/  HADD2.F32 R38, -RZ, R53.H0_H0 ;  /* 0x20000035ff267230 */ /* 0x000fe40000004100 */
[----:B------:R-:W-:Y:S01]  /*35e0*/  FFMA.FTZ R63, R39, R34, R20 ;  /* 0x00000022273f7223 */ /* 0x000fe20000010014 */
[C---:B------:R-:W-:Y:S01]  /*35f0*/  FFMA.FTZ R20, R34.reuse, R36, R35 ;  /* 0x0000002422147223 */ /* 0x040fe20000010023 */
[----:B------:R-:W-:Y:S01]  /*3600*/  FFMA.FTZ R61, R29, R19, RZ ;  /* 0x000000131d3d7223 */ /* 0x000fe200000100ff */
[C---:B------:R-:W-:Y:S01]  /*3610*/  FFMA.FTZ R29, R34.reuse, R37, R58 ;  /* 0x00000025221d7223 */ /* 0x040fe2000001003a */
[----:B------:R-:W-:Y:S01]  /*3620*/  SHF.R.U32.HI R59, RZ, 0x8, R21 ;  /* 0x00000008ff3b7819 */ /* 0x000fe20000011615 */
[----:B------:R-:W1:Y:S01]  /*3630*/  I2F.F16 R48, R48 ;  /* 0x0000003000307306 */ /* 0x000e620000200c00 */
[----:B------:R-:W-:Y:S01]  /*3640*/  FFMA.FTZ R61, R34, R38, R61 ;  /* 0x00000026223d7223 */ /* 0x000fe2000001003d */
[----:B------:R-:W-:Y:S01]  /*3650*/  LOP3.LUT R62, R62, 0xff, RZ, 0xc0, !PT ;  /* 0x000000ff3e3e7812 */ /* 0x000fe200078ec0ff */
[----:B------:R-:W3:Y:S01]  /*3660*/  LDS.64 R34, [UR5+0x18] ;  /* 0x00001805ff227984 */ /* 0x000ee20008000a00 */
[----:B------:R-:W-:Y:S01]  /*3670*/  LEA.HI R56, R21, 0xffffff80, RZ, 0x8 ;  /* 0xffffff8015387811 */ /* 0x000fe200078f40ff */
[----:B------:R-:W-:Y:S01]  /*3680*/  FFMA.FTZ R20, R52, R43, R20 ;  /* 0x0000002b34147223 */ /* 0x000fe20000010014 */
[----:B------:R-:W-:Y:S01]  /*3690*/  SHF.R.U32.HI R58, RZ, 0x10, R21 ;  /* 0x00000010ff3a7819 */ /* 0x000fe20000011615 */
[----:B--2---:R-:W-:Y:S01]  /*36a0*/  HADD2.F32 R50, -RZ, R50.H0_H0 ;  /* 0x20000032ff327230 */ /* 0x004fe20000004100 */
[----:B------:R-:W-:Y:S01]  /*36b0*/  LOP3.LUT R21, R59, 0xff, RZ, 0xc0, !PT ;  /* 0x000000ff3b157812 */ /* 0x000fe200078ec0ff */
[----:B------:R-:W2:Y:S01]  /*36c0*/  I2F.F16 R47, R47 ;  /* 0x0000002f002f7306 */ /* 0x000ea20000200c00 */
[----:B------:R-:W-:Y:S01]  /*36d0*/  IADD3 R59, R62, -0x80, RZ ;  /* 0xffffff803e3b7810 */ /* 0x000fe20007ffe0ff */
[C---:B------:R-:W-:Y:S01]  /*36e0*/  FFMA.FTZ R62, R52.reuse, R45, R61 ;  /* 0x0000002d343e7223 */ /* 0x040fe2000001003d */
[----:B------:R-:W-:Y:S01]  /*36f0*/  FFMA.FTZ R61, R52, R44, R29 ;  /* 0x0000002c343d7223 */ /* 0x000fe2000001001d */
[----:B------:R-:W-:Y:S01]  /*3700*/  SHF.R.U32.HI R29, RZ, 0x8, R22 ;  /* 0x00000008ff1d7819 */ /* 0x000fe20000011616 */
[----:B----4-:R-:W-:Y:S01]  /*3710*/  HADD2.F32 R49, -RZ, R49.H0_H0 ;  /* 0x20000031ff317230 */ /* 0x010fe20000004100 */
[----:B------:R-:W-:Y:S01]  /*3720*/  IADD3 R65, R21, -0x80, RZ ;  /* 0xffffff8015417810 */ /* 0x000fe20007ffe0ff */
[----:B------:R-:W-:Y:S01]  /*3730*/  FFMA.FTZ R21, R46, R52, R63 ;  /* 0x000000342e157223 */ /* 0x000fe2000001003f */
[----:B------:R-:W-:Y:S01]  /*3740*/  LOP3.LUT R63, R29, 0xff, RZ, 0xc0, !PT ;  /* 0x000000ff1d3f7812 */ /* 0x000fe200078ec0ff */
[----:B------:R-:W-:Y:S01]  /*3750*/  HADD2.F32 R29, -RZ, R51.H0_H0 ;  /* 0x20000033ff1d7230 */ /* 0x000fe20000004100 */
[----:B------:R-:W-:Y:S01]  /*3760*/  IADD3 R64, R64, -0x80, RZ ;  /* 0xffffff8040407810 */ /* 0x000fe20007ffe0ff */
[----:B------:R-:W-:Y:S01]  /*3770*/  FFMA.FTZ R21, R42, R57, R21 ;  /* 0x000000392a157223 */ /* 0x000fe20000010015 */
[----:B------:R-:W-:Y:S01]  /*3780*/  IADD3 R51, R63, -0x80, RZ ;  /* 0xffffff803f337810 */ /* 0x000fe20007ffe0ff */
[C---:B------:R-:W-:Y:S01]  /*3790*/  FFMA.FTZ R62, R57.reuse, R41, R62 ;  /* 0x00000029393e7223 */ /* 0x040fe2000001003e */
[----:B------:R-:W-:Y:S01]  /*37a0*/  SHF.R.U32.HI R63, RZ, 0x8, R23 ;  /* 0x00000008ff3f7819 */ /* 0x000fe20000011617 */
[----:B------:R4:W0:Y:S01]  /*37b0*/  I2F.F16 R53, R64 ;  /* 0x0000004000357306 */ /* 0x0008220000200c00 */
[----:B------:R-:W-:Y:S01]  /*37c0*/  LEA.HI R60, R22, 0xffffff80, RZ, 0x8 ;  /* 0xffffff80163c7811 */ /* 0x000fe200078f40ff */
[----:B------:R-:W-:Y:S01]  /*37d0*/  FFMA.FTZ R61, R57, R40, R61 ;  /* 0x00000028393d7223 */ /* 0x000fe2000001003d */
[----:B------:R-:W-:Y:S01]  /*37e0*/  LOP3.LUT R63, R63, 0xff, RZ, 0xc0, !PT ;  /* 0x000000ff3f3f7812 */ /* 0x000fe200078ec0ff */
[----:B-1----:R-:W-:Y:S01]  /*37f0*/  HADD2.F32 R48, -RZ, R48.H0_H0 ;  /* 0x20000030ff307230 */ /* 0x002fe20000004100 */
[----:B------:R-:W-:Y:S01]  /*3800*/  LEA.HI R55, R23, 0xffffff80, RZ, 0x8 ;  /* 0xffffff8017377811 */ /* 0x000fe200078f40ff */
[----:B--2---:R-:W-:Y:S01]  /*3810*/  HADD2.F32 R47, -RZ, R47.H0_H0 ;  /* 0x2000002fff2f7230 */ /* 0x004fe20000004100 */
[----:B------:R-:W-:Y:S01]  /*3820*/  SHF.R.U32.HI R22, RZ, 0x10, R22 ;  /* 0x00000010ff167819 */ /* 0x000fe20000011616 */
[----:B------:R-:W1:Y:S01]  /*3830*/  I2F.F16 R51, R51 ;  /* 0x0000003300337306 */ /* 0x000e620000200c00 */
[----:B----4-:R-:W-:Y:S01]  /*3840*/  FFMA.FTZ R64, R57, R29, R20 ;  /* 0x0000001d39407223 */ /* 0x010fe20000010014 */
[----:B------:R-:W-:-:S02]  /*3850*/  SHF.R.U32.HI R23, RZ, 0x10, R23 ;  /* 0x00000010ff177819 */ /* 0x000fc40000011617 */
[----:B------:R-:W-:Y:S02]  /*3860*/  LOP3.LUT R58, R58, 0xff, RZ, 0xc0, !PT ;  /* 0x000000ff3a3a7812 */ /* 0x000fe400078ec0ff */
[----:B------:R-:W-:Y:S01]  /*3870*/  IADD3 R20, R63, -0x80, RZ ;  /* 0xffffff803f147810 */ /* 0x000fe20007ffe0ff */
[----:B0-----:R-:W-:Y:S01]  /*3880*/  HADD2.F32 R53, -RZ, R53.H0_H0 ;  /* 0x20000035ff357230 */ /* 0x001fe20000004100 */
[----:B------:R-:W-:Y:S01]  /*3890*/  LOP3.LUT R22, R22, 0xff, RZ, 0xc0, !PT ;  /* 0x000000ff16167812 */ /* 0x000fe200078ec0ff */
[----:B------:R-:W0:Y:S01]  /*38a0*/  I2F.F16 R52, R65 ;  /* 0x0000004100347306 */ /* 0x000e220000200c00 */
[----:B------:R-:W-:Y:S01]  /*38b0*/  LOP3.LUT R63, R23, 0xff, RZ, 0xc0, !PT ;  /* 0x000000ff173f7812 */ /* 0x000fe200078ec0ff */
[--C-:B---3--:R-:W-:Y:S01]  /*38c0*/  HADD2.F32 R23, -RZ, R34.reuse.H0_H0 ;  /* 0x20000022ff177230 */ /* 0x108fe20000004100 */
[----:B------:R-:W-:Y:S02]  /*38d0*/  IADD3 R58, R58, -0x80, RZ ;  /* 0xffffff803a3a7810 */ /* 0x000fe40007ffe0ff */
[----:B------:R-:W-:Y:S01]  /*38e0*/  IADD3 R57, R22, -0x80, RZ ;  /* 0xffffff8016397810 */ /* 0x000fe20007ffe0ff */
[----:B-1----:R-:W-:Y:S01]  /*38f0*/  HADD2.F32 R51, -RZ, R51.H0_H0 ;  /* 0x20000033ff337230 */ /* 0x002fe20000004100 */
[----:B------:R-:W-:Y:S01]  /*3900*/  IADD3 R63, R63, -0x80, RZ ;  /* 0xffffff803f3f7810 */ /* 0x000fe20007ffe0ff */
[----:B------:R-:W1:Y:S01]  /*3910*/  I2F.F16 R20, R20 ;  /* 0x0000001400147306 */ /* 0x000e620000200c00 */
[----:B------:R-:W-:Y:S01]  /*3920*/  FFMA.FTZ R22, R50, R23, R21 ;  /* 0x0000001732167223 */ /* 0x000fe20000010015 */
[C---:B------:R-:W-:Y:S01]  /*3930*/  FFMA.FTZ R21, R23.reuse, R49, R62 ;  /* 0x0000003117157223 */ /* 0x040fe2000001003e */
[C---:B------:R-:W-:Y:S01]  /*3940*/  FFMA.FTZ R62, R23.reuse, R48, R61 ;  /* 0x00000030173e7223 */ /* 0x040fe2000001003d */
[----:B------:R-:W-:Y:S01]  /*3950*/  FFMA.FTZ R23, R23, R47, R64 ;  /* 0x0000002f17177223 */ /* 0x000fe20000010040 */
[----:B------:R-:W-:-:S02]  /*3960*/  HADD2.F32 R64, -RZ, R34.H1_H1 ;  /* 0x30000022ff407230 */ /* 0x000fc40000004100 */
[----:B0-----:R-:W-:Y:S01]  /*3970*/  HADD2.F32 R52, -RZ, R52.H0_H0 ;  /* 0x20000034ff347230 */ /* 0x001fe20000004100 */
[----:B------:R-:W0:Y:S01]  /*3980*/  I2F.F16 R59, R59 ;  /* 0x0000003b003b7306 */ /* 0x000e220000200c00 */
[----:B------:R-:W-:-:S03]  /*3990*/  HADD2.F32 R61, -RZ, R35.H1_H1 ;  /* 0x30000023ff3d7230 */ /* 0x000fc60000004100 */
[----:B------:R-:W-:Y:S01]  /*39a0*/  FFMA.FTZ R21, R64, R52, R21 ;  /* 0x0000003440157223 */ /* 0x000fe20000010015 */
[----:B-1----:R-:W-:-:S03]  /*39b0*/  HADD2.F32 R34, -RZ, R20.H0_H0 ;  /* 0x20000014ff227230 */ /* 0x002fc60000004100 */
[----:B------:R-:W1:Y:S01]  /*39c0*/  I2F.F16 R58, R58 ;  /* 0x0000003a003a7306 */ /* 0x000e620000200c00 */
[----:B------:R-:W-:Y:S01]  /*39d0*/  FFMA.FTZ R20, R53, R64, R22 ;  /* 0x0000004035147223 */ /* 0x000fe20000010016 */
[C---:B------:R-:W-:Y:S01]  /*39e0*/  FFMA.FTZ R22, R64.reuse, R51, R62 ;  /* 0x0000003340167223 */ /* 0x040fe2000001003e */
[----:B------:R-:W-:Y:S02]  /*39f0*/  HADD2.F32 R62, -RZ, R35.H0_H0 ;  /* 0x20000023ff3e7230 */ /* 0x000fe40000004100 */
[----:B------:R-:W-:Y:S01]  /*3a00*/  FFMA.FTZ R23, R64, R34, R23 ;  /* 0x0000002240177223 */ /* 0x000fe20000010017 */
[----:B0-----:R-:W-:Y:S02]  /*3a10*/  HADD2.F32 R59, -RZ, R59.H0_H0 ;  /* 0x2000003bff3b7230 */ /* 0x001fe40000004100 */
[----:B------:R-:W0:Y:S01]  /*3a20*/  I2F.F16 R56, R56 ;  /* 0x0000003800387306 */ /* 0x000e220000200c00 */
[----:B-1----:R-:W-:-:S07]  /*3a30*/  HADD2.F32 R58, -RZ, R58.H0_H0 ;  /* 0x2000003aff3a7230 */ /* 0x002fce0000004100 */
[----:B------:R-:W1:Y:S01]  /*3a40*/  I2F.F16 R57, R57 ;  /* 0x0000003900397306 */ /* 0x000e620000200c00 */
[----:B0-----:R-:W-:-:S07]  /*3a50*/  HADD2.F32 R35, -RZ, R56.H0_H0 ;  /* 0x20000038ff237230 */ /* 0x001fce0000004100 */
[----:B------:R-:W0:Y:S01]  /*3a60*/  I2F.F16 R63, R63 ;  /* 0x0000003f003f7306 */ /* 0x000e220000200c00 */
[----:B-1----:R-:W-:-:S07]  /*3a70*/  HADD2.F32 R57, -RZ, R57.H0_H0 ;  /* 0x20000039ff397230 */ /* 0x002fce0000004100 */
[----:B------:R-:W1:Y:S01]  /*3a80*/  I2F.F16 R54, R54 ;  /* 0x0000003600367306 */ /* 0x000e620000200c00 */
[----:B0-----:R-:W-:-:S07]  /*3a90*/  HADD2.F32 R56, -RZ, R63.H0_H0 ;  /* 0x2000003fff387230 */ /* 0x001fce0000004100 */
[----:B------:R-:W0:Y:S01]  /*3aa0*/  I2F.F16 R60, R60 ;  /* 0x0000003c003c7306 */ /* 0x000e220000200c00 */
[----:B------:R-:W-:Y:S01]  /*3ab0*/  FFMA.FTZ R63, R59, R62, R20 ;  /* 0x0000003e3b3f7223 */ /* 0x000fe20000010014 */
[C---:B------:R-:W-:Y:S01]  /*3ac0*/  FFMA.FTZ R20, R62.reuse, R58, R21 ;  /* 0x0000003a3e147223 */ /* 0x040fe20000010015 */
[C---:B------:R-:W-:Y:S01]  /*3ad0*/  FFMA.FTZ R21, R62.reuse, R57, R22 ;  /* 0x000000393e157223 */ /* 0x040fe20000010016 */
[----:B------:R-:W-:Y:S02]  /*3ae0*/  FFMA.FTZ R62, R62, R56, R23 ;  /* 0x000000383e3e7223 */ /* 0x000fe40000010017 */
[----:B------:R-:W-:Y:S01]  /*3af0*/  FFMA.FTZ R20, R61, R35, R20 ;  /* 0x000000233d147223 */ /* 0x000fe20000010014 */
[----:B-1----:R-:W-:Y:S01]  /*3b00*/  HADD2.F32 R54, -RZ, R54.H0_H0 ;  /* 0x20000036ff367230 */ /* 0x002fe20000004100 */
[----:B------:R-:W1:Y:S02]  /*3b10*/  I2F.F16 R55, R55 ;  /* 0x0000003700377306 */ /* 0x000e640000200c00 */
[----:B------:R-:W-:-:S02]  /*3b20*/  FMUL.FTZ R20, R25, R20 ;  /* 0x0000001419147220 */ /* 0x000fc40000410000 */
[----:B------:R-:W-:Y:S01]  /*3b30*/  FFMA.FTZ R63, R54, R61, R63 ;  /* 0x0000003d363f7223 */ /* 0x000fe2000001003f */
[----:B0-----:R-:W-:-:S03]  /*3b40*/  HADD2.F32 R60, -RZ, R60.H0_H0 ;  /* 0x2000003cff3c7230 */ /* 0x001fc60000004100 */
[----:B------:R-:W-:Y:S01]  /*3b50*/  FMUL.FTZ R63, R24, R63 ;  /* 0x0000003f183f7220 */ /* 0x000fe20000410000 */
[----:B------:R-:W-:Y:S01]  /*3b60*/  F2FP.F16.F32.PACK_AB R20, RZ, R20 ;  /* 0x00000014ff14723e */ /* 0x000fe200000000ff */
[----:B------:R-:W-:-:S03]  /*3b70*/  FFMA.FTZ R21, R61, R60, R21 ;  /* 0x0000003c3d157223 */ /* 0x000fc60000010015 */
[----:B------:R-:W-:Y:S01]  /*3b80*/  F2FP.F16.F32.PACK_AB R63, RZ, R63 ;  /* 0x0000003fff3f723e */ /* 0x000fe200000000ff */
[----:B-1----:R-:W-:Y:S02]  /*3b90*/  HADD2.F32 R55, -RZ, R55.H0_H0 ;  /* 0x20000037ff377230 */ /* 0x002fe40000004100 */
[----:B------:R-:W-:Y:S01]  /*3ba0*/  FMUL.FTZ R21, R26, R21 ;  /* 0x000000151a157220 */ /* 0x000fe20000410000 */
[----:B------:R-:W-:Y:S02]  /*3bb0*/  PRMT R63, R63, 0x5410, R20 ;  /* 0x000054103f3f7816 */ /* 0x000fe40000000014 */
[----:B------:R-:W-:Y:S02]  /*3bc0*/  FFMA.FTZ R62, R61, R55, R62 ;  /* 0x000000373d3e7223 */ /* 0x000fe4000001003e */
[----:B------:R-:W-:Y:S02]  /*3bd0*/  F2FP.F16.F32.PACK_AB R21, RZ, R21 ;  /* 0x00000015ff15723e */ /* 0x000fe400000000ff */
        /* <DEDUP_REMOVED lines=172> */
.L_x_788:
        /* <DEDUP_REMOVED lines=363> */
.L_x_789:
        /* <DEDUP_REMOVED lines=363> */
.L_x_790:
[----:B------:R-:W1:Y:S01]  /*7400*/  S2UR UR5, SR_CTAID.Z ;  /* 0x00000000000579c3 */ /* 0x000e620000002700 */
[----:B------:R-:W-:Y:S01]  /*7410*/  IADD3 R0, R0, 0x20, RZ ;  /* 0x0000002000007810 */ /* 0x000fe20007ffe0ff */
[----:B------:R-:W-:-:S03]  /*7420*/  IMAD.WIDE R30, R28, 0x8, R30 ;  /* 0x000000081c1e7825 */ /* 0x000fc600078e021e */
[----:B------:R-:W-:Y:S01]  /*7430*/  ISETP.GE.AND P0, PT, R0, UR8, PT ;  /* 0x0000000800007c0c */ /* 0x000fe2000bf06270 */
[----:B0-----:R-:W-:Y:S01]  /*7440*/  IMAD.WIDE R32, R28, 0x8, R32 ;  /* 0x000000081c207825 */ /* 0x001fe200078e0220 */
[----:B-1----:R-:W-:-:S04]  /*7450*/  ULEA UR5, UR5, 0x20, 0x5 ;  /* 0x0000002005057891 */ /* 0x002fc8000f8e283f */
[----:B------:R-:W-:-:S04]  /*7460*/  UISETP.LT.AND UP0, UPT, UR5, UR9, UPT ;  /* 0x000000090500728c */ /* 0x000fc8000bf01270 */
[----:B------:R-:W-:-:S06]  /*7470*/  USEL UR5, UR5, UR9, UP0 ;  /* 0x0000000905057287 */ /* 0x000fcc0008000000 */
[----:B------:R-:W-:-:S13]  /*7480*/  ISETP.LT.AND P2, PT, R0, UR5, PT ;  /* 0x0000000500007c0c */ /* 0x000fda000bf41270 */
[----:B------:R-:W-:Y:S05]  /*7490*/  @!P0 BRA P2, `(.L_x_791) ;  /* 0xffffffa400248947 */ /* 0x000fea000103ffff */
.L_x_786:
[----:B------:R-:W-:Y:S01]  /*74a0*/  ISETP.GE.AND P0, PT, R0, R3, PT ;  /* 0x000000030000720c */ /* 0x000fe20003f06270 */
[----:B------:R-:W-:-:S03]  /*74b0*/  ULDC UR5, c[0x0][0x25c] ;  /* 0x0000970000057ab9 */ /* 0x000fc60000000800 */
[----:B------:R-:W-:-:S13]  /*74c0*/  ISETP.GE.OR P0, PT, R0, UR5, P0 ;  /* 0x0000000500007c0c */ /* 0x000fda0008706670 */
[----:B------:R-:W-:Y:S05]  /*74d0*/  @P0 BRA `(.L_x_792) ;  /* 0x00000028000c0947 */ /* 0x000fea0003800000 */
[----:B------:R-:W0:Y:S01]  /*74e0*/  LDC R29, c[0x0][0x23c] ;  /* 0x00008f00ff1d7b82 */ /* 0x000e220000000800 */
[----:B------:R-:W-:Y:S01]  /*74f0*/  SHF.R.S32.HI R30, RZ, 0x1f, R28 ;  /* 0x0000001fff1e7819 */ /* 0x000fe2000001141c */
[----:B------:R-:W-:-:S06]  /*7500*/  ULDC UR5, c[0x0][0x25c] ;  /* 0x0000970000057ab9 */ /* 0x000fcc0000000800 */
.L_x_795:
[----:B-----5:R1:W5:Y:S01]  /*7510*/  LDG.E.128.CONSTANT R16, desc[UR6][R32.64] ;  /* 0x0000000620107981 */ /* 0x020362000c1e9d00 */
[----:B0-----:R-:W-:Y:S01]  /*7520*/  MOV R28, R29 ;  /* 0x0000001d001c7202 */ /* 0x001fe20000000f00 */
[----:B------:R-:W-:Y:S06]  /*7530*/  @!P1 BRA `(.L_x_793) ;  /* 0x0000001000e09947 */ /* 0x000fec0003800000 */
[----:B------:R-:W-:-:S04]  /*7540*/  IMAD.WIDE R24, R28, 0x4, R32 ;  /* 0x000000041c187825 */ /* 0x000fc800078e0220 */
[----:B------:R-:W-:Y:S02]  /*7550*/  IMAD.WIDE R20, R28, 0x4, R24 ;  /* 0x000000041c147825 */ /* 0x000fe400078e0218 */
[----:B------:R-:W2:Y:S04]  /*7560*/  LDG.E.128.CONSTANT R24, desc[UR6][R24.64] ;  /* 0x0000000618187981 */ /* 0x000ea8000c1e9d00 */
[----:B------:R-:W3:Y:S01]  /*7570*/  LDG.E.128.CONSTANT R20, desc[UR6][R20.64] ;  /* 0x0000000614147981 */ /* 0x000ee2000c1e9d00 */
[----:B-----5:R-:W-:Y:S02]  /*7580*/  SHF.R.U32.HI R37, RZ, 0xc, R16 ;  /* 0x0000000cff257819 */ /* 0x020fe40000011610 */
[----:B------:R-:W-:Y:S02]  /*7590*/  SHF.R.U32.HI R38, RZ, 0xc, R17 ;  /* 0x0000000cff267819 */ /* 0x000fe40000011611 */
[----:B------:R-:W-:-:S02]  /*75a0*/  SHF.R.U32.HI R39, RZ, 0xc, R18 ;  /* 0x0000000cff277819 */ /* 0x000fc40000011612 */
[----:B------:R-:W-:Y:S02]  /*75b0*/  SHF.R.U32.HI R40, RZ, 0xc, R19 ;  /* 0x0000000cff287819 */ /* 0x000fe40000011613 */
[----:B------:R-:W-:Y:S02]  /*75c0*/  LOP3.LUT R31, R16, 0x3f003f, RZ, 0xc0, !PT ;  /* 0x003f003f101f7812 */ /* 0x000fe400078ec0ff */
[----:B------:R-:W-:Y:S02]  /*75d0*/  SHF.R.U32.HI R35, RZ, 0x6, R16 ;  /* 0x00000006ff237819 */ /* 0x000fe40000011610 */
[----:B------:R-:W-:Y:S02]  /*75e0*/  LOP3.LUT R34, R17, 0x3f003f, RZ, 0xc0, !PT ;  /* 0x003f003f11227812 */ /* 0x000fe400078ec0ff */
[----:B------:R-:W-:Y:S02]  /*75f0*/  SHF.R.U32.HI R61, RZ, 0x6, R17 ;  /* 0x00000006ff3d7819 */ /* 0x000fe40000011611 */
[----:B------:R-:W-:-:S02]  /*7600*/  LOP3.LUT R36, R18, 0x3f003f, RZ, 0xc0, !PT ;  /* 0x003f003f12247812 */ /* 0x000fc400078ec0ff */
[----:B------:R-:W-:Y:S02]  /*7610*/  SHF.R.U32.HI R63, RZ, 0x6, R18 ;  /* 0x00000006ff3f7819 */ /* 0x000fe40000011612 */
[----:B------:R-:W-:Y:S02]  /*7620*/  LOP3.LUT R62, R19, 0x3f003f, RZ, 0xc0, !PT ;  /* 0x003f003f133e7812 */ /* 0x000fe400078ec0ff */
        /* <DEDUP_REMOVED lines=11> */
[----:B------:R-:W-:Y:S02]  /*76e0*/  LOP3.LUT R64, R64, 0x3f003f, RZ, 0xc0, !PT ;  /* 0x003f003f40407812 */ /* 0x000fe400078ec0ff */
[----:B------:R-:W-:Y:S02]  /*76f0*/  ISETP.GE.AND P0, PT, R15, 0x2, PT ;  /* 0x000000020f00780c */ /* 0x000fe40003f06270 */
[----:B------:R-:W-:Y:S02]  /*7700*/  PRMT R2, R2, 0x5410, R4 ;  /* 0x0000541002027816 */ /* 0x000fe40000000004 */
[----:B----4-:R-:W-:Y:S02]  /*7710*/  PRMT R5, R5, 0x5410, R6 ;  /* 0x0000541005057816 */ /* 0x010fe40000000006 */
[----:B---3--:R-:W-:-:S02]  /*7720*/  SHF.R.U32.HI R53, RZ, 0x8, R20 ;  /* 0x00000008ff357819 */ /* 0x008fc40000011614 */
[----:B------:R-:W-:Y:S02]  /*7730*/  SHF.R.U32.HI R54, RZ, 0x8, R21 ;  /* 0x00000008ff367819 */ /* 0x000fe40000011615 */
[----:B------:R-:W-:Y:S02]  /*7740*/  SHF.R.U32.HI R55, RZ, 0x8, R22 ;  /* 0x00000008ff377819 */ /* 0x000fe40000011616 */
[----:B------:R-:W-:Y:S02]  /*7750*/  SHF.R.U32.HI R56, RZ, 0x8, R23 ;  /* 0x00000008ff387819 */ /* 0x000fe40000011617 */
[----:B------:R-:W-:Y:S02]  /*7760*/  LOP3.LUT R53, R16, 0x300030, R53, 0xf8, !PT ;  /* 0x0030003010357812 */ /* 0x000fe400078ef835 */
[----:B------:R-:W-:Y:S02]  /*7770*/  LOP3.LUT R54, R17, 0x300030, R54, 0xf8, !PT ;  /* 0x0030003011367812 */ /* 0x000fe400078ef836 */
[----:B------:R-:W-:-:S02]  /*7780*/  LOP3.LUT R55, R18, 0x300030, R55, 0xf8, !PT ;  /* 0x0030003012377812 */ /* 0x000fc400078ef837 */
[----:B------:R-:W-:Y:S02]  /*7790*/  LOP3.LUT R56, R19, 0x300030, R56, 0xf8, !PT ;  /* 0x0030003013387812 */ /* 0x000fe400078ef838 */
[----:B------:R-:W0:Y:S01]  /*77a0*/  LDS.128 R16, [UR4] ;  /* 0x00000004ff107984 */ /* 0x000e220008000c00 */
[----:B--2---:R-:W-:Y:S02]  /*77b0*/  LOP3.LUT R42, R27, 0x3f003f, RZ, 0xc0, !PT ;  /* 0x003f003f1b2a7812 */ /* 0x004fe400078ec0ff */
[--C-:B------:R-:W-:Y:S02]  /*77c0*/  SHF.R.U32.HI R43, RZ, 0x6, R27.reuse ;  /* 0x00000006ff2b7819 */ /* 0x100fe4000001161b */
[----:B------:R-:W-:Y:S02]  /*77d0*/  SHF.R.U32.HI R27, RZ, 0xc, R27 ;  /* 0x0000000cff1b7819 */ /* 0x000fe4000001161b */
[----:B------:R-:W-:Y:S02]  /*77e0*/  SHF.R.U32.HI R60, RZ, 0xa, R23 ;  /* 0x0000000aff3c7819 */ /* 0x000fe40000011617 */
[----:B------:R-:W-:-:S04]  /*77f0*/  LOP3.LUT R27, R27, 0xf000f, RZ, 0xc0, !PT ;  /* 0x000f000f1b1b7812 */ /* 0x000fc800078ec0ff */
[----:B------:R-:W-:Y:S02]  /*7800*/  LOP3.LUT R60, R27, 0x300030, R60, 0xf8, !PT ;  /* 0x003000301b3c7812 */ /* 0x000fe400078ef83c */
[----:B------:R-:W-:Y:S02]  /*7810*/  LOP3.LUT R27, R36, 0x64006400, RZ, 0xfc, !PT ;  /* 0x64006400241b7812 */ /* 0x000fe400078efcff */
[--C-:B------:R-:W-:Y:S02]  /*7820*/  SHF.R.U32.HI R58, RZ, 0xa, R21.reuse ;  /* 0x0000000aff3a7819 */ /* 0x100fe40000011615 */
[----:B------:R-:W-:Y:S01]  /*7830*/  LOP3.LUT R47, R21, 0x3f003f, RZ, 0xc0, !PT ;  /* 0x003f003f152f7812 */ /* 0x000fe200078ec0ff */
[----:B------:R-:W-:Y:S01]  /*7840*/  HADD2 R27, R27, -1056, -1056 ;  /* 0xe420e4201b1b7430 */ /* 0x000fe20000000000 */
[----:B------:R-:W-:Y:S02]  /*7850*/  SHF.R.U32.HI R49, RZ, 0x6, R21 ;  /* 0x00000006ff317819 */ /* 0x000fe40000011615 */
[----:B------:R-:W-:Y:S01]  /*7860*/  LOP3.LUT R36, R35, 0x64006400, RZ, 0xfc, !PT ;  /* 0x6400640023247812 */ /* 0x000fe200078efcff */
[----:B------:R-:W-:Y:S01]  /*7870*/  HADD2 R35, R31, -1056, -1056 ;  /* 0xe420e4201f237430 */ /* 0x000fe20000000000 */
[----:B------:R-:W-:-:S02]  /*7880*/  SHF.R.U32.HI R57, RZ, 0xa, R20 ;  /* 0x0000000aff397819 */ /* 0x000fc40000011614 */
[----:B------:R-:W-:Y:S02]  /*7890*/  LOP3.LUT R45, R20, 0x3f003f, RZ, 0xc0, !PT ;  /* 0x003f003f142d7812 */ /* 0x000fe400078ec0ff */
[----:B------:R-:W-:Y:S02]  /*78a0*/  SHF.R.U32.HI R46, RZ, 0x6, R20 ;  /* 0x00000006ff2e7819 */ /* 0x000fe40000011614 */
[--C-:B------:R-:W-:Y:S02]  /*78b0*/  SHF.R.U32.HI R21, RZ, 0xc, R25.reuse ;  /* 0x0000000cff157819 */ /* 0x100fe40000011619 */
[----:B------:R-:W-:Y:S02]  /*78c0*/  LOP3.LUT R38, R25, 0x3f003f, RZ, 0xc0, !PT ;  /* 0x003f003f19267812 */ /* 0x000fe400078ec0ff */
[----:B------:R-:W-:Y:S02]  /*78d0*/  SHF.R.U32.HI R41, RZ, 0x6, R25 ;  /* 0x00000006ff297819 */ /* 0x000fe40000011619 */
[----:B------:R-:W-:-:S02]  /*78e0*/  SHF.R.U32.HI R59, RZ, 0xa, R22 ;  /* 0x0000000aff3b7819 */ /* 0x000fc40000011616 */
[----:B------:R-:W-:Y:S02]  /*78f0*/  LOP3.LUT R48, R22, 0x3f003f, RZ, 0xc0, !PT ;  /* 0x003f003f16307812 */ /* 0x000fe400078ec0ff */
[----:B------:R-:W-:Y:S02]  /*7900*/  SHF.R.U32.HI R51, RZ, 0x6, R22 ;  /* 0x00000006ff337819 */ /* 0x000fe40000011616 */
[----:B------:R-:W-:Y:S02]  /*7910*/  SHF.R.U32.HI R20, RZ, 0xc, R24 ;  /* 0x0000000cff147819 */ /* 0x000fe40000011618 */
[----:B------:R-:W-:Y:S02]  /*7920*/  LOP3.LUT R25, R62, 0x64006400, RZ, 0xfc, !PT ;  /* 0x640064003e197812 */ /* 0x000fe400078efcff */
[----:B------:R-:W-:Y:S02]  /*7930*/  SHF.R.U32.HI R22, RZ, 0xc, R26 ;  /* 0x0000000cff167819 */ /* 0x000fe4000001161a */
[----:B------:R-:W-:-:S02]  /*7940*/  LOP3.LUT R40, R26, 0x3f003f, RZ, 0xc0, !PT ;  /* 0x003f003f1a287812 */ /* 0x000fc400078ec0ff */
[----:B------:R-:W-:Y:S01]  /*7950*/  SHF.R.U32.HI R44, RZ, 0x6, R26 ;  /* 0x00000006ff2c7819 */ /* 0x000fe2000001161a */
[----:B------:R-:W-:Y:S01]  /*7960*/  HADD2 R31, R34, -1056, -1056 ;  /* 0xe420e420221f7430 */ /* 0x000fe20000000000 */
[----:B------:R-:W-:Y:S01]  /*7970*/  LOP3.LUT R26, R63, 0x64006400, RZ, 0xfc, !PT ;  /* 0x640064003f1a7812 */ /* 0x000fe200078efcff */
[----:B------:R-:W-:Y:S01]  /*7980*/  HADD2 R34, R61, -1056, -1056 ;  /* 0xe420e4203d227430 */ /* 0x000fe20000000000 */
[----:B------:R-:W-:Y:S01]  /*7990*/  LOP3.LUT R37, R24, 0x3f003f, RZ, 0xc0, !PT ;  /* 0x003f003f18257812 */ /* 0x000fe200078ec0ff */
[----:B------:R-:W-:Y:S01]  /*79a0*/  HADD2 R25, R25, -1056, -1056 ;  /* 0xe420e42019197430 */ /* 0x000fe20000000000 */
[----:B------:R-:W-:Y:S01]  /*79b0*/  SHF.R.U32.HI R39, RZ, 0x6, R24 ;  /* 0x00000006ff277819 */ /* 0x000fe20000011618 */
[-C--:B0-----:R-:W-:Y:S01]  /*79c0*/  HFMA2.MMA R62, R35, R16.reuse, RZ ;  /* 0x00000010233e7235 */ /* 0x081fe200000000ff */
[----:B------:R-:W-:Y:S01]  /*79d0*/  LOP3.LUT R20, R20, 0xf000f, RZ, 0xc0, !PT ;  /* 0x000f000f14147812 */ /* 0x000fe200078ec0ff */
[----:B------:R-:W-:Y:S01]  /*79e0*/  HFMA2.MMA R61, R27, R16, RZ ;  /* 0x000000101b3d7235 */ /* 0x000fe200000000ff */
[----:B------:R-:W-:-:S02]  /*79f0*/  LOP3.LUT R21, R21, 0xf000f, RZ, 0xc0, !PT ;  /* 0x000f000f15157812 */ /* 0x000fc400078ec0ff */
[----:B------:R-:W-:Y:S01]  /*7a00*/  LOP3.LUT R24, R64, 0x64006400, RZ, 0xfc, !PT ;  /* 0x6400640040187812 */ /* 0x000fe200078efcff */
[----:B------:R-:W-:Y:S01]  /*7a10*/  HADD2 R36, R36, -1056, -1056 ;  /* 0xe420e42024247430 */ /* 0x000fe20000000000 */
[----:B------:R-:W-:Y:S01]  /*7a20*/  LOP3.LUT R57, R20, 0x300030, R57, 0xf8, !PT ;  /* 0x0030003014397812 */ /* 0x000fe200078ef839 */
[----:B------:R-:W-:Y:S01]  /*7a30*/  HADD2 R26, R26, -1056, -1056 ;  /* 0xe420e4201a1a7430 */ /* 0x000fe20000000000 */
[----:B------:R-:W-:Y:S01]  /*7a40*/  LOP3.LUT R58, R21, 0x300030, R58, 0xf8, !PT ;  /* 0x00300030153a7812 */ /* 0x000fe200078ef83a */
[-C--:B------:R-:W-:Y:S01]  /*7a50*/  HFMA2 R20, R31, R16.reuse, RZ.H0_H0 ;  /* 0x000000101f147231 */ /* 0x080fe200000400ff */
[----:B------:R-:W-:Y:S01]  /*7a60*/  LOP3.LUT R22, R22, 0xf000f, RZ, 0xc0, !PT ;  /* 0x000f000f16167812 */ /* 0x000fe200078ec0ff */
[----:B------:R-:W-:Y:S02]  /*7a70*/  HFMA2 R21, R25, R16, RZ.H0_H0 ;  /* 0x0000001019157231 */ /* 0x000fe400000400ff */
[----:B------:R-:W-:Y:S01]  /*7a80*/  HADD2 R24, R24, -1056, -1056 ;  /* 0xe420e42018187430 */ /* 0x000fe20000000000 */
[-C--:B------:R-:W-:Y:S01]  /*7a90*/  HFMA2.MMA R62, R36, R17.reuse, R62 ;  /* 0x00000011243e7235 */ /* 0x080fe2000000003e */
[-C--:B------:R-:W-:Y:S01]  /*7aa0*/  HFMA2 R16, R34, R17.reuse, R20 ;  /* 0x0000001122107231 */ /* 0x080fe20000000014 */
[----:B------:R-:W-:Y:S01]  /*7ab0*/  HFMA2.MMA R61, R26, R17, R61 ;  /* 0x000000111a3d7235 */ /* 0x000fe2000000003d */
[----:B------:R-:W-:Y:S01]  /*7ac0*/  LOP3.LUT R50, R23, 0x3f003f, RZ, 0xc0, !PT ;  /* 0x003f003f17327812 */ /* 0x000fe200078ec0ff */
[----:B------:R-:W-:Y:S01]  /*7ad0*/  HFMA2 R17, R24, R17, R21 ;  /* 0x0000001118117231 */ /* 0x000fe20000000015 */
[----:B------:R-:W-:-:S02]  /*7ae0*/  SHF.R.U32.HI R52, RZ, 0x6, R23 ;  /* 0x00000006ff347819 */ /* 0x000fc40000011617 */
[----:B------:R-:W-:Y:S02]  /*7af0*/  LOP3.LUT R59, R22, 0x300030, R59, 0xf8, !PT ;  /* 0x00300030163b7812 */ /* 0x000fe400078ef83b */
[----:B------:R-:W0:Y:S01]  /*7b00*/  LDS.128 R20, [UR4+0x10] ;  /* 0x00001004ff147984 */ /* 0x000e220008000c00 */
[----:B------:R-:W-:Y:S02]  /*7b10*/  LOP3.LUT R63, R39, 0x3f003f, RZ, 0xc0, !PT ;  /* 0x003f003f273f7812 */ /* 0x000fe400078ec0ff */
[----:B------:R-:W-:Y:S02]  /*7b20*/  LOP3.LUT R37, R37, 0x64006400, RZ, 0xfc, !PT ;  /* 0x6400640025257812 */ /* 0x000fe400078efcff */
[----:B------:R-:W-:Y:S02]  /*7b30*/  LOP3.LUT R39, R40, 0x64006400, RZ, 0xfc, !PT ;  /* 0x6400640028277812 */ /* 0x000fe400078efcff */
[----:B------:R-:W-:Y:S02]  /*7b40*/  LOP3.LUT R40, R44, 0x3f003f, RZ, 0xc0, !PT ;  /* 0x003f003f2c287812 */ /* 0x000fe400078ec0ff */
[----:B------:R-:W-:Y:S01]  /*7b50*/  LOP3.LUT R65, R43, 0x3f003f, RZ, 0xc0, !PT ;  /* 0x003f003f2b417812 */ /* 0x000fe200078ec0ff */
[----:B------:R-:W-:-:S02]  /*7b60*/  HADD2 R43, R37, -1056, -1056 ;  /* 0xe420e420252b7430 */ /* 0x000fc40000000000 */
[----:B------:R-:W-:Y:S01]  /*7b70*/  HADD2 R39, R39, -1056, -1056 ;  /* 0xe420e42027277430 */ /* 0x000fe20000000000 */
[----:B------:R-:W-:Y:S02]  /*7b80*/  LOP3.LUT R38, R38, 0x64006400, RZ, 0xfc, !PT ;  /* 0x6400640026267812 */ /* 0x000fe400078efcff */
[----:B------:R-:W-:Y:S02]  /*7b90*/  LOP3.LUT R41, R41, 0x3f003f, RZ, 0xc0, !PT ;  /* 0x003f003f29297812 */ /* 0x000fe400078ec0ff */
[----:B------:R-:W-:Y:S02]  /*7ba0*/  LOP3.LUT R44, R63, 0x64006400, RZ, 0xfc, !PT ;  /* 0x640064003f2c7812 */ /* 0x000fe400078efcff */
[----:B------:R-:W-:Y:S02]  /*7bb0*/  LOP3.LUT R40, R40, 0x64006400, RZ, 0xfc, !PT ;  /* 0x6400640028287812 */ /* 0x000fe400078efcff */
[----:B------:R-:W-:Y:S01]  /*7bc0*/  LOP3.LUT R64, R42, 0x64006400, RZ, 0xfc, !PT ;  /* 0x640064002a407812 */ /* 0x000fe200078efcff */
[-C--:B------:R-:W-:Y:S01]  /*7bd0*/  HFMA2.MMA R62, R43, R18.reuse, R62 ;  /* 0x000000122b3e7235 */ /* 0x080fe2000000003e */
[----:B------:R-:W-:Y:S01]  /*7be0*/  LOP3.LUT R42, R41, 0x64006400, RZ, 0xfc, !PT ;  /* 0x64006400292a7812 */ /* 0x000fe200078efcff */
[----:B------:R-:W-:Y:S01]  /*7bf0*/  HFMA2.MMA R61, R39, R18, R61 ;  /* 0x00000012273d7235 */ /* 0x000fe2000000003d */
[----:B------:R-:W-:Y:S01]  /*7c00*/  HADD2 R41, R38, -1056, -1056 ;  /* 0xe420e42026297430 */ /* 0x000fe20000000000 */
[----:B------:R-:W-:Y:S01]  /*7c10*/  LOP3.LUT R38, R65, 0x64006400, RZ, 0xfc, !PT ;  /* 0x6400640041267812 */ /* 0x000fe200078efcff */
[----:B------:R-:W-:-:S02]  /*7c20*/  HADD2 R44, R44, -1056, -1056 ;  /* 0xe420e4202c2c7430 */ /* 0x000fc40000000000 */
[----:B------:R-:W-:Y:S02]  /*7c30*/  HADD2 R40, R40, -1056, -1056 ;  /* 0xe420e42028287430 */ /* 0x000fe40000000000 */
[----:B------:R-:W-:Y:S01]  /*7c40*/  HADD2 R37, R64, -1056, -1056 ;  /* 0xe420e42040257430 */ /* 0x000fe20000000000 */
[----:B------:R-:W-:Y:S01]  /*7c50*/  LOP3.LUT R45, R45, 0x64006400, RZ, 0xfc, !PT ;  /* 0x640064002d2d7812 */ /* 0x000fe200078efcff */
        /* <DEDUP_REMOVED lines=8> */
[----:B------:R-:W-:Y:S01]  /*7ce0*/  LOP3.LUT R48, R48, 0x64006400, RZ, 0xfc, !PT ;  /* 0x6400640030307812 */ /* 0x000fe200078efcff */
[----:B------:R-:W-:Y:S01]  /*7cf0*/  HFMA2 R16, R42, R19, R16 ;  /* 0x000000132a107231 */ /* 0x000fe20000000010 */
[----:B------:R-:W-:-:S02]  /*7d00*/  LOP3.LUT R46, R46, 0x3f003f, RZ, 0xc0, !PT ;  /* 0x003f003f2e2e7812 */ /* 0x000fc400078ec0ff */
[----:B------:R-:W-:Y:S01]  /*7d10*/  LOP3.LUT R61, R51, 0x3f003f, RZ, 0xc0, !PT ;  /* 0x003f003f333d7812 */ /* 0x000fe200078ec0ff */
[----:B------:R-:W-:Y:S01]  /*7d20*/  HADD2 R51, R45, -1056, -1056 ;  /* 0xe420e4202d337430 */ /* 0x000fe20000000000 */
[----:B------:R-:W-:Y:S01]  /*7d30*/  LOP3.LUT R62, R50, 0x64006400, RZ, 0xfc, !PT ;  /* 0x64006400323e7812 */ /* 0x000fe200078efcff */
[----:B------:R-:W-:Y:S01]  /*7d40*/  HFMA2 R19, R38, R19, R63 ;  /* 0x0000001326137231 */ /* 0x000fe2000000003f */
        /* <DEDUP_REMOVED lines=9> */
[----:B------:R-:W-:Y:S01]  /*7de0*/  HADD2 R52, R52, -1056, -1056 ;  /* 0xe420e42034347430 */ /* 0x000fe20000000000 */
[----:B------:R-:W-:Y:S01]  /*7df0*/  HFMA2.MMA R61, R47, R20, R17 ;  /* 0x000000142f3d7235 */ /* 0x000fe20000000011 */
[----:B------:R-:W-:Y:S01]  /*7e00*/  HADD2 R46, R46, -1056, -1056 ;  /* 0xe420e4202e2e7430 */ /* 0x000fe20000000000 */
[----:B------:R-:W-:Y:S01]  /*7e10*/  LOP3.LUT R53, R53, 0x64006400, RZ, 0xfc, !PT ;  /* 0x6400640035357812 */ /* 0x000fe200078efcff */
[----:B------:R-:W-:-:S02]  /*7e20*/  HFMA2 R16, R49, R20, R16 ;  /* 0x0000001431107231 */ /* 0x000fc40000000010 */
[----:B------:R-:W-:Y:S01]  /*7e30*/  HADD2 R50, R50, -1056, -1056 ;  /* 0xe420e42032327430 */ /* 0x000fe20000000000 */
[-C--:B------:R-:W-:Y:S01]  /*7e40*/  HFMA2.MMA R18, R52, R21.reuse, R18 ;  /* 0x0000001534127235 */ /* 0x080fe20000000012 */
[----:B------:R-:W-:Y:S01]  /*7e50*/  HFMA2 R19, R45, R20, R19 ;  /* 0x000000142d137231 */ /* 0x000fe20000000013 */
[----:B------:R-:W-:Y:S01]  /*7e60*/  LOP3.LUT R55, R55, 0x64006400, RZ, 0xfc, !PT ;  /* 0x6400640037377812 */ /* 0x000fe200078efcff */
[----:B------:R-:W-:Y:S01]  /*7e70*/  HADD2 R48, R48, -1056, -1056 ;  /* 0xe420e42030307430 */ /* 0x000fe20000000000 */
        /* <DEDUP_REMOVED lines=9> */
[----:B------:R-:W-:Y:S01]  /*7f10*/  HFMA2.MMA R18, R59, R22, R18 ;  /* 0x000000163b127235 */ /* 0x000fe20000000012 */
[----:B------:R-:W-:Y:S01]  /*7f20*/  LOP3.LUT R61, R60, 0x64006400, RZ, 0xfc, !PT ;  /* 0x640064003c3d7812 */ /* 0x000fe200078efcff */
[----:B------:R-:W-:-:S02]  /*7f30*/  HADD2 R60, R19, -1056, -1056 ;  /* 0xe420e420133c7430 */ /* 0x000fc40000000000 */
[----:B------:R-:W-:Y:S01]  /*7f40*/  HFMA2.MMA R16, R55, R22, R16 ;  /* 0x0000001637107235 */ /* 0x000fe20000000010 */
[----:B------:R-:W-:Y:S01]  /*7f50*/  LOP3.LUT R58, R58, 0x64006400, RZ, 0xfc, !PT ;  /* 0x640064003a3a7812 */ /* 0x000fe200078efcff */
[----:B------:R-:W-:Y:S02]  /*7f60*/  HADD2 R56, R56, -1056, -1056 ;  /* 0xe420e42038387430 */ /* 0x000fe40000000000 */
[----:B------:R-:W-:Y:S01]  /*7f70*/  HADD2 R57, R54, -1056, -1056 ;  /* 0xe420e42036397430 */ /* 0x000fe20000000000 */
[-C--:B------:R-:W-:Y:S01]  /*7f80*/  HFMA2.MMA R18, R60, R23.reuse, R18 ;  /* 0x000000173c127235 */ /* 0x080fe20000000012 */
[----:B------:R-:W-:Y:S02]  /*7f90*/  HADD2 R53, R20, -1056, -1056 ;  /* 0xe420e42014357430 */ /* 0x000fe40000000000 */
        /* <DEDUP_REMOVED lines=18> */
[----:B------:R-:W2:Y:S01]  /*80c0*/  LDS.128 R20, [UR4+0x50] ;  /* 0x00005004ff147984 */ /* 0x000ea20008000c00 */
        /* <DEDUP_REMOVED lines=13> */
[-C--:B--2---:R-:W-:Y:S01]  /*81a0*/  HFMA2 R62, R49, R20.reuse, R62 ;  /* 0x00000014313e7231 */ /* 0x084fe2000000003e */
        /* <DEDUP_REMOVED lines=72> */
[----:B------:R-:W2:Y:S01]  /*8630*/  LDS.128 R20, [UR4+0xd0] ;  /* 0x0000d004ff147984 */ /* 0x000ea20008000c00 */
        /* <DEDUP_REMOVED lines=40> */
.L_x_793:
        /* <DEDUP_REMOVED lines=8> */
[----:B------:R-:W3:Y:S01]  /*8940*/  LDG.E.128.CONSTANT R20, desc[UR6][R20.64] ;  /* 0x0000000614147981 */ /* 0x000ee2000c1e9d00 */
[----:B------:R-:W-:-:S02]  /*8950*/  ISETP.GE.AND P0, PT, R15, 0x2, PT ;  /* 0x000000020f00780c */ /* 0x000fc40003f06270 */
[----:B------:R-:W-:Y:S02]  /*8960*/  PRMT R2, R2, 0x5410, R4 ;  /* 0x0000541002027816 */ /* 0x000fe40000000004 */
[----:B----4-:R-:W-:Y:S02]  /*8970*/  PRMT R5, R5, 0x5410, R6 ;  /* 0x0000541005057816 */ /* 0x010fe40000000006 */
[--C-:B--2---:R-:W-:Y:S02]  /*8980*/  SHF.R.U32.HI R38, RZ, 0xc, R16.reuse ;  /* 0x0000000cff267819 */ /* 0x104fe40000011610 */
        /* <DEDUP_REMOVED lines=9> */
[----:B------:R-:W-:Y:S02]  /*8a20*/  LOP3.LUT R62, R19, 0x3f003f, RZ, 0xc0, !PT ;  /* 0x003f003f133e7812 */ /* 0x000fe400078ec0ff */
[----:B------:R-:W-:Y:S02]  /*8a30*/  SHF.R.U32.HI R64, RZ, 0x6, R19 ;  /* 0x00000006ff407819 */ /* 0x000fe40000011613 */
[----:B------:R-:W-:Y:S02]  /*8a40*/  LOP3.LUT R17, R16, 0xf000f, RZ, 0xc0, !PT ;  /* 0x000f000f10117812 */ /* 0x000fe400078ec0ff */
[----:B------:R-:W-:Y:S02]  /*8a50*/  LOP3.LUT R16, R37, 0xf000f, RZ, 0xc0, !PT ;  /* 0x000f000f25107812 */ /* 0x000fe400078ec0ff */
[----:B------:R-:W-:Y:S02]  /*8a60*/  LOP3.LUT R19, R18, 0xf000f, RZ, 0xc0, !PT ;  /* 0x000f000f12137812 */ /* 0x000fe400078ec0ff */
[----:B---3--:R-:W-:-:S02]  /*8a70*/  SHF.R.U32.HI R54, RZ, 0x8, R21 ;  /* 0x00000008ff367819 */ /* 0x008fc40000011615 */
[----:B------:R-:W-:Y:S02]  /*8a80*/  SHF.R.U32.HI R55, RZ, 0x8, R22 ;  /* 0x00000008ff377819 */ /* 0x000fe40000011616 */
[----:B------:R-:W-:Y:S02]  /*8a90*/  SHF.R.U32.HI R56, RZ, 0x8, R23 ;  /* 0x00000008ff387819 */ /* 0x000fe40000011617 */
[----:B------:R-:W-:Y:S02]  /*8aa0*/  LOP3.LUT R54, R17, 0x300030, R54, 0xf8, !PT ;  /* 0x0030003011367812 */ /* 0x000fe400078ef836 */
[----:B------:R-:W-:Y:S02]  /*8ab0*/  LOP3.LUT R55, R16, 0x300030, R55, 0xf8, !PT ;  /* 0x0030003010377812 */ /* 0x000fe400078ef837 */
[----:B------:R-:W-:Y:S02]  /*8ac0*/  LOP3.LUT R56, R19, 0x300030, R56, 0xf8, !PT ;  /* 0x0030003013387812 */ /* 0x000fe400078ef838 */
[----:B------:R-:W0:Y:S01]  /*8ad0*/  LDS.128 R16, [UR4+0x20] ;  /* 0x00002004ff107984 */ /* 0x000e220008000c00 */
[----:B------:R-:W-:-:S02]  /*8ae0*/  LOP3.LUT R42, R27, 0x3f003f, RZ, 0xc0, !PT ;  /* 0x003f003f1b2a7812 */ /* 0x000fc400078ec0ff */
[--C-:B------:R-:W-:Y:S02]  /*8af0*/  SHF.R.U32.HI R43, RZ, 0x6, R27.reuse ;  /* 0x00000006ff2b7819 */ /* 0x100fe4000001161b */
[----:B------:R-:W-:Y:S02]  /*8b00*/  SHF.R.U32.HI R27, RZ, 0xc, R27 ;  /* 0x0000000cff1b7819 */ /* 0x000fe4000001161b */
[----:B------:R-:W-:Y:S02]  /*8b10*/  SHF.R.U32.HI R60, RZ, 0xa, R23 ;  /* 0x0000000aff3c7819 */ /* 0x000fe40000011617 */
[----:B------:R-:W-:Y:S02]  /*8b20*/  LOP3.LUT R27, R27, 0xf000f, RZ, 0xc0, !PT ;  /* 0x000f000f1b1b7812 */ /* 0x000fe400078ec0ff */
[----:B------:R-:W-:Y:S02]  /*8b30*/  SHF.R.U32.HI R53, RZ, 0x8, R20 ;  /* 0x00000008ff357819 */ /* 0x000fe40000011614 */
[----:B------:R-:W-:-:S02]  /*8b40*/  LOP3.LUT R60, R27, 0x300030, R60, 0xf8, !PT ;  /* 0x003000301b3c7812 */ /* 0x000fc400078ef83c */
[----:B------:R-:W-:Y:S02]  /*8b50*/  LOP3.LUT R38, R38, 0xf000f, RZ, 0xc0, !PT ;  /* 0x000f000f26267812 */ /* 0x000fe400078ec0ff */
[----:B------:R-:W-:Y:S02]  /*8b60*/  LOP3.LUT R31, R31, 0x64006400, RZ, 0xfc, !PT ;  /* 0x640064001f1f7812 */ /* 0x000fe400078efcff */
[----:B------:R-:W-:Y:S02]  /*8b70*/  LOP3.LUT R35, R35, 0x3f003f, RZ, 0xc0, !PT ;  /* 0x003f003f23237812 */ /* 0x000fe400078ec0ff */
[----:B------:R-:W-:Y:S02]  /*8b80*/  LOP3.LUT R27, R36, 0x64006400, RZ, 0xfc, !PT ;  /* 0x64006400241b7812 */ /* 0x000fe400078efcff */
[----:B------:R-:W-:Y:S02]  /*8b90*/  LOP3.LUT R61, R61, 0x3f003f, RZ, 0xc0, !PT ;  /* 0x003f003f3d3d7812 */ /* 0x000fe400078ec0ff */
[----:B------:R-:W-:Y:S01]  /*8ba0*/  SHF.R.U32.HI R58, RZ, 0xa, R21 ;  /* 0x0000000aff3a7819 */ /* 0x000fe20000011615 */
[----:B------:R-:W-:Y:S01]  /*8bb0*/  HADD2 R27, R27, -1056, -1056 ;  /* 0xe420e4201b1b7430 */ /* 0x000fe20000000000 */
[----:B------:R-:W-:-:S02]  /*8bc0*/  LOP3.LUT R47, R21, 0x3f003f, RZ, 0xc0, !PT ;  /* 0x003f003f152f7812 */ /* 0x000fc400078ec0ff */
[----:B------:R-:W-:Y:S02]  /*8bd0*/  SHF.R.U32.HI R49, RZ, 0x6, R21 ;  /* 0x00000006ff317819 */ /* 0x000fe40000011615 */
[----:B------:R-:W-:Y:S02]  /*8be0*/  LOP3.LUT R53, R38, 0x300030, R53, 0xf8, !PT ;  /* 0x0030003026357812 */ /* 0x000fe400078ef835 */
[----:B------:R-:W-:Y:S02]  /*8bf0*/  LOP3.LUT R34, R34, 0x64006400, RZ, 0xfc, !PT ;  /* 0x6400640022227812 */ /* 0x000fe400078efcff */
[----:B------:R-:W-:Y:S02]  /*8c00*/  LOP3.LUT R63, R63, 0x3f003f, RZ, 0xc0, !PT ;  /* 0x003f003f3f3f7812 */ /* 0x000fe400078ec0ff */
        /* <DEDUP_REMOVED lines=8> */
[----:B------:R-:W-:-:S02]  /*8c90*/  LOP3.LUT R61, R61, 0x64006400, RZ, 0xfc, !PT ;  /* 0x640064003d3d7812 */ /* 0x000fc400078efcff */
        /* <DEDUP_REMOVED lines=8> */
[----:B------:R-:W-:Y:S01]  /*8d20*/  LOP3.LUT R64, R64, 0x3f003f, RZ, 0xc0, !PT ;  /* 0x003f003f40407812 */ /* 0x000fe200078ec0ff */
        /* <DEDUP_REMOVED lines=246> */
.L_x_794:
[----:B------:R-:W-:Y:S01]  /*9c90*/  IADD3 R0, R0, 0x20, RZ ;  /* 0x0000002000007810 */ /* 0x000fe20007ffe0ff */
[----:B-1----:R-:W-:Y:S01]  /*9ca0*/  IMAD.WIDE.U32 R32, R28, 0x18, R32 ;  /* 0x000000181c207825 */ /* 0x002fe200078e0020 */
[----:B------:R-:W-:Y:S02]  /*9cb0*/  UIADD3 UR4, UR4, 0x40, URZ ;  /* 0x0000004004047890 */ /* 0x000fe4000fffe03f */
[----:B------:R-:W-:Y:S01]  /*9cc0*/  ISETP.GE.AND P0, PT, R0, UR5, PT ;  /* 0x0000000500007c0c */ /* 0x000fe2000bf06270 */
[----:B-----5:R-:W-:Y:S01]  /*9cd0*/  IMAD R17, R30, 0x18, RZ ;  /* 0x000000181e117824 */ /* 0x020fe200078e02ff */
[----:B------:R-:W-:-:S04]  /*9ce0*/  ISETP.LT.AND P2, PT, R0, R3, PT ;  /* 0x000000030000720c */ /* 0x000fc80003f41270 */
[----:B------:R-:W-:-:S09]  /*9cf0*/  IADD3 R33, R33, R17, RZ ;  /* 0x0000001121217210 */ /* 0x000fd20007ffe0ff */
[----:B------:R-:W-:Y:S05]  /*9d00*/  @!P0 BRA P2, `(.L_x_795) ;  /* 0xffffffd800008947 */ /* 0x000fea000103ffff */
.L_x_792:
[----:B------:R-:W-:Y:S05]  /*9d10*/  @!P1 EXIT ;  /* 0x000000000000994d */ /* 0x000fea0003800000 */
[----:B------:R-:W0:Y:S01]  /*9d20*/  S2R R0, SR_CTAID.X ;  /* 0x0000000000007919 */ /* 0x000e220000002500 */
[----:B------:R-:W1:Y:S01]  /*9d30*/  S2UR UR4, SR_CTAID.Y ;  /* 0x00000000000479c3 */ /* 0x000e620000002600 */
[----:B------:R-:W0:Y:S07]  /*9d40*/  S2R R3, SR_TID.X ;  /* 0x0000000000037919 */ /* 0x000e2e0000002100 */
[----:B----4-:R-:W2:Y:S01]  /*9d50*/  LDC.64 R4, c[0x0][0x230] ;  /* 0x00008c00ff047b82 */ /* 0x010ea20000000a00 */
        /* <DEDUP_REMOVED lines=12> */
.L_x_799:
[----:B------:R-:W0:Y:S02]  /*9e20*/  LDS R2, [R0] ;  /* 0x0000000000027984 */ /* 0x000e240000000800 */
[----:B0-----:R-:W-:-:S06]  /*9e30*/  HADD2 R3, R2, R14 ;  /* 0x0000000e02037230 */ /* 0x001fcc0000000000 */
[----:B------:R-:W0:Y:S02]  /*9e40*/  ATOMS.CAST.SPIN R3, [R0], R2, R3 ;  /* 0x000000020003738d */ /* 0x000e240001800003 */
[----:B0-----:R-:W-:-:S13]  /*9e50*/  ISETP.EQ.U32.AND P0, PT, R3, 0x1, PT ;  /* 0x000000010300780c */ /* 0x001fda0003f02070 */
[----:B------:R-:W-:Y:S05]  /*9e60*/  @!P0 BRA `(.L_x_799) ;  /* 0xfffffffc00ec8947 */ /* 0x000fea000383ffff */
[----:B------:R-:W-:Y:S05]  /*9e70*/  BRA `(.L_x_797) ;  /* 0x00000000000c7947 */ /* 0x000fea0003800000 */
.L_x_798:
[----:B------:R-:W2:Y:S02]  /*9e80*/  LD.E R0, desc[UR6][R4.64] ;  /* 0x0000000604007980 */ /* 0x000ea4000c101900 */
[----:B--2---:R-:W-:-:S05]  /*9e90*/  IADD3 R3, R14, R0, RZ ;  /* 0x000000000e037210 */ /* 0x004fca0007ffe0ff */
[----:B------:R0:W-:Y:S02]  /*9ea0*/  ST.E desc[UR6][R4.64], R3 ;  /* 0x0000000304007985 */ /* 0x0001e4000c101906 */
.L_x_797:
[----:B------:R-:W-:Y:S05]  /*9eb0*/  BSYNC B0 ;  /* 0x0000000000007941 */ /* 0x000fea0003800000 */
.L_x_796:
[----:B------:R1:W-:Y:S01]  /*9ec0*/  ATOM.E.ADD.F16x2.RN.STRONG.GPU P0, RZ, desc[UR6][R4.64+0x4], R13 ;  /* 0x0000040d04ff79a2 */ /* 0x0003e2000810e1c6 */
[----:B------:R-:W-:Y:S04]  /*9ed0*/  BSSY B0, `(.L_x_800) ;  /* 0x000000f000007945 */ /* 0x000fe80003800000 */
[----:B-1----:R-:W-:Y:S05]  /*9ee0*/  @P0 BRA `(.L_x_801) ;  /* 0x0000000000340947 */ /* 0x002fea0003800000 */
[----:B------:R-:W1:Y:S02]  /*9ef0*/  QSPC.E.S P0, RZ, [R4+0x4] ;  /* 0x0000040004ff73aa */ /* 0x000e640000000500 */
[----:B-1----:R-:W-:Y:S05]  /*9f00*/  @!P0 BRA `(.L_x_802) ;  /* 0x0000000000208947 */ /* 0x002fea0003800000 */
[----:B------:R-:W-:-:S04]  /*9f10*/  MOV R2, R4 ;  /* 0x0000000400027202 */ /* 0x000fc80000000f00 */
[----:B------:R-:W-:-:S07]  /*9f20*/  MOV R0, R2 ;  /* 0x0000000200007202 */ /* 0x000fce0000000f00 */
.L_x_803:
[----:B------:R-:W0:Y:S02]  /*9f30*/  LDS R2, [R0+0x4] ;  /* 0x0000040000027984 */ /* 0x000e240000000800 */
[----:B0-----:R-:W-:-:S10]  /*9f40*/  HFMA2.MMA R3, R2, 1, 1, R13 ;  /* 0x3c003c0002037835 */ /* 0x001fd4000000000d */
[----:B------:R-:W0:Y:S02]  /*9f50*/  ATOMS.CAST.SPIN R3, [R0+0x4], R2, R3 ;  /* 0x000004020003738d */ /* 0x000e240001800003 */
[----:B0-----:R-:W-:-:S13]  /*9f60*/  ISETP.EQ.U32.AND P0, PT, R3, 0x1, PT ;  /* 0x000000010300780c */ /* 0x001fda0003f02070 */
[----:B------:R-:W-:Y:S05]  /*9f70*/  @!P0 BRA `(.L_x_803) ;  /* 0xfffffffc00ec8947 */ /* 0x000fea000383ffff */
[----:B------:R-:W-:Y:S05]  /*9f80*/  BRA `(.L_x_801) ;  /* 0x00000000000c7947 */ /* 0x000fea0003800000 */
.L_x_802:
[----:B------:R-:W0:Y:S02]  /*9f90*/  LD.E R0, desc[UR6][R4.64+0x4] ;  /* 0x0000040604007980 */ /* 0x000e24000c101900 */
[----:B0-----:R-:W-:-:S05]  /*9fa0*/  IADD3 R3, R13, R0, RZ ;  /* 0x000000000d037210 */ /* 0x001fca0007ffe0ff */
[----:B------:R1:W-:Y:S02]  /*9fb0*/  ST.E desc[UR6][R4.64+0x4], R3 ;  /* 0x0000040304007985 */ /* 0x0003e4000c101906 */
.L_x_801:
[----:B------:R-:W-:Y:S05]  /*9fc0*/  BSYNC B0 ;  /* 0x0000000000007941 */ /* 0x000fea0003800000 */
.L_x_800:
        /* <DEDUP_REMOVED lines=10> */
.L_x_807:
[----:B------:R-:W0:Y:S02]  /*a070*/  LDS R2, [R0] ;  /* 0x0000000000027984 */ /* 0x000e240000000800 */
[----:B0-----:R-:W-:-:S06]  /*a080*/  HADD2 R3, R2, R12 ;  /* 0x0000000c02037230 */ /* 0x001fcc0000000000 */
[----:B------:R-:W0:Y:S02]  /*a090*/  ATOMS.CAST.SPIN R3, [R0], R2, R3 ;  /* 0x000000020003738d */ /* 0x000e240001800003 */
[----:B0-----:R-:W-:-:S13]  /*a0a0*/  ISETP.EQ.U32.AND P0, PT, R3, 0x1, PT ;  /* 0x000000010300780c */ /* 0x001fda0003f02070 */
[----:B------:R-:W-:Y:S05]  /*a0b0*/  @!P0 BRA `(.L_x_807) ;  /* 0xfffffffc00ec8947 */ /* 0x000fea000383ffff */
[----:B------:R-:W-:Y:S05]  /*a0c0*/  BRA `(.L_x_805) ;  /* 0x00000000000c7947 */ /* 0x000fea0003800000 */
.L_x_806:
[----:B------:R-:W2:Y:S02]  /*a0d0*/  LD.E R0, desc[UR6][R4.64] ;  /* 0x0000000604007980 */ /* 0x000ea4000c101900 */
[----:B--2---:R-:W-:-:S05]  /*a0e0*/  IADD3 R3, R12, R0, RZ ;  /* 0x000000000c037210 */ /* 0x004fca0007ffe0ff */
[----:B------:R0:W-:Y:S02]  /*a0f0*/  ST.E desc[UR6][R4.64], R3 ;  /* 0x0000000304007985 */ /* 0x0001e4000c101906 */
.L_x_805:
[----:B------:R-:W-:Y:S05]  /*a100*/  BSYNC B0 ;  /* 0x0000000000007941 */ /* 0x000fea0003800000 */
.L_x_804:
[----:B------:R1:W-:Y:S01]  /*a110*/  ATOM.E.ADD.F16x2.RN.STRONG.GPU P0, RZ, desc[UR6][R4.64+0x4], R11 ;  /* 0x0000040b04ff79a2 */ /* 0x0003e2000810e1c6 */
[----:B------:R-:W-:Y:S04]  /*a120*/  BSSY B0, `(.L_x_808) ;  /* 0x000000f000007945 */ /* 0x000fe80003800000 */
[----:B-1----:R-:W-:Y:S05]  /*a130*/  @P0 BRA `(.L_x_809) ;  /* 0x0000000000340947 */ /* 0x002fea0003800000 */
[----:B------:R-:W1:Y:S02]  /*a140*/  QSPC.E.S P0, RZ, [R4+0x4] ;  /* 0x0000040004ff73aa */ /* 0x000e640000000500 */
[----:B-1----:R-:W-:Y:S05]  /*a150*/  @!P0 BRA `(.L_x_810) ;  /* 0x0000000000208947 */ /* 0x002fea0003800000 */
[----:B------:R-:W-:-:S04]  /*a160*/  MOV R2, R4 ;  /* 0x0000000400027202 */ /* 0x000fc80000000f00 */
[----:B------:R-:W-:-:S07]  /*a170*/  MOV R0, R2 ;  /* 0x0000000200007202 */ /* 0x000fce0000000f00 */
.L_x_811:
[----:B------:R-:W0:Y:S02]  /*a180*/  LDS R2, [R0+0x4] ;  /* 0x0000040000027984 */ /* 0x000e240000000800 */
[----:B0-----:R-:W-:-:S10]  /*a190*/  HFMA2.MMA R3, R2, 1, 1, R11 ;  /* 0x3c003c0002037835 */ /* 0x001fd4000000000b */
[----:B------:R-:W0:Y:S02]  /*a1a0*/  ATOMS.CAST.SPIN R3, [R0+0x4], R2, R3 ;  /* 0x000004020003738d */ /* 0x000e240001800003 */
[----:B0-----:R-:W-:-:S13]  /*a1b0*/  ISETP.EQ.U32.AND P0, PT, R3, 0x1, PT ;  /* 0x000000010300780c */ /* 0x001fda0003f02070 */
[----:B------:R-:W-:Y:S05]  /*a1c0*/  @!P0 BRA `(.L_x_811) ;  /* 0xfffffffc00ec8947 */ /* 0x000fea000383ffff */
[----:B------:R-:W-:Y:S05]  /*a1d0*/  BRA `(.L_x_809) ;  /* 0x00000000000c7947 */ /* 0x000fea0003800000 */
.L_x_810:
[----:B------:R-:W0:Y:S02]  /*a1e0*/  LD.E R0, desc[UR6][R4.64+0x4] ;  /* 0x0000040604007980 */ /* 0x000e24000c101900 */
[----:B0-----:R-:W-:-:S05]  /*a1f0*/  IADD3 R3, R11, R0, RZ ;  /* 0x000000000b037210 */ /* 0x001fca0007ffe0ff */
[----:B------:R1:W-:Y:S02]  /*a200*/  ST.E desc[UR6][R4.64+0x4], R3 ;  /* 0x0000040304007985 */ /* 0x0003e4000c101906 */
.L_x_809:
[----:B------:R-:W-:Y:S05]  /*a210*/  BSYNC B0 ;  /* 0x0000000000007941 */ /* 0x000fea0003800000 */
.L_x_808:
        /* <DEDUP_REMOVED lines=10> */
.L_x_815:
[----:B------:R-:W0:Y:S02]  /*a2c0*/  LDS R2, [R0] ;  /* 0x0000000000027984 */ /* 0x000e240000000800 */
[----:B0-----:R-:W-:-:S06]  /*a2d0*/  HADD2 R3, R2, R10 ;  /* 0x0000000a02037230 */ /* 0x001fcc0000000000 */
[----:B------:R-:W0:Y:S02]  /*a2e0*/  ATOMS.CAST.SPIN R3, [R0], R2, R3 ;  /* 0x000000020003738d */ /* 0x000e240001800003 */
[----:B0-----:R-:W-:-:S13]  /*a2f0*/  ISETP.EQ.U32.AND P0, PT, R3, 0x1, PT ;  /* 0x000000010300780c */ /* 0x001fda0003f02070 */
[----:B------:R-:W-:Y:S05]  /*a300*/  @!P0 BRA `(.L_x_815) ;  /* 0xfffffffc00ec8947 */ /* 0x000fea000383ffff */
[----:B------:R-:W-:Y:S05]  /*a310*/  BRA `(.L_x_813) ;  /* 0x00000000000c7947 */ /* 0x000fea0003800000 */
.L_x_814:
[----:B------:R-:W2:Y:S02]  /*a320*/  LD.E R0, desc[UR6][R4.64] ;  /* 0x0000000604007980 */ /* 0x000ea4000c101900 */
[----:B--2---:R-:W-:-:S05]  /*a330*/  IADD3 R3, R10, R0, RZ ;  /* 0x000000000a037210 */ /* 0x004fca0007ffe0ff */
[----:B------:R0:W-:Y:S02]  /*a340*/  ST.E desc[UR6][R4.64], R3 ;  /* 0x0000000304007985 */ /* 0x0001e4000c101906 */
.L_x_813:
[----:B------:R-:W-:Y:S05]  /*a350*/  BSYNC B0 ;  /* 0x0000000000007941 */ /* 0x000fea0003800000 */
.L_x_812:
[----:B------:R1:W-:Y:S01]  /*a360*/  ATOM.E.ADD.F16x2.RN.STRONG.GPU P0, RZ, desc[UR6][R4.64+0x4], R9 ;  /* 0x0000040904ff79a2 */ /* 0x0003e2000810e1c6 */
[----:B------:R-:W-:Y:S04]  /*a370*/  BSSY B0, `(.L_x_816) ;  /* 0x000000f000007945 */ /* 0x000fe80003800000 */
[----:B-1----:R-:W-:Y:S05]  /*a380*/  @P0 BRA `(.L_x_817) ;  /* 0x0000000000340947 */ /* 0x002fea0003800000 */
[----:B------:R-:W1:Y:S02]  /*a390*/  QSPC.E.S P0, RZ, [R4+0x4] ;  /* 0x0000040004ff73aa */ /* 0x000e640000000500 */
[----:B-1----:R-:W-:Y:S05]  /*a3a0*/  @!P0 BRA `(.L_x_818) ;  /* 0x0000000000208947 */ /* 0x002fea0003800000 */
[----:B------:R-:W-:-:S04]  /*a3b0*/  MOV R2, R4 ;  /* 0x0000000400027202 */ /* 0x000fc80000000f00 */
[----:B------:R-:W-:-:S07]  /*a3c0*/  MOV R0, R2 ;  /* 0x0000000200007202 */ /* 0x000fce0000000f00 */
.L_x_819:
[----:B------:R-:W0:Y:S02]  /*a3d0*/  LDS R2, [R0+0x4] ;  /* 0x0000040000027984 */ /* 0x000e240000000800 */
[----:B0-----:R-:W-:-:S10]  /*a3e0*/  HFMA2.MMA R3, R2, 1, 1, R9 ;  /* 0x3c003c0002037835 */ /* 0x001fd40000000009 */
[----:B------:R-:W0:Y:S02]  /*a3f0*/  ATOMS.CAST.SPIN R3, [R0+0x4], R2, R3 ;  /* 0x000004020003738d */ /* 0x000e240001800003 */
[----:B0-----:R-:W-:-:S13]  /*a400*/  ISETP.EQ.U32.AND P0, PT, R3, 0x1, PT ;  /* 0x000000010300780c */ /* 0x001fda0003f02070 */
[----:B------:R-:W-:Y:S05]  /*a410*/  @!P0 BRA `(.L_x_819) ;  /* 0xfffffffc00ec8947 */ /* 0x000fea000383ffff */
[----:B------:R-:W-:Y:S05]  /*a420*/  BRA `(.L_x_817) ;  /* 0x00000000000c7947 */ /* 0x000fea0003800000 */
.L_x_818:
[----:B------:R-:W0:Y:S02]  /*a430*/  LD.E R0, desc[UR6][R4.64+0x4] ;  /* 0x0000040604007980 */ /* 0x000e24000c101900 */
[----:B0-----:R-:W-:-:S05]  /*a440*/  IADD3 R3, R9, R0, RZ ;  /* 0x0000000009037210 */ /* 0x001fca0007ffe0ff */
[----:B------:R1:W-:Y:S02]  /*a450*/  ST.E desc[UR6][R4.64+0x4], R3 ;  /* 0x0000040304007985 */ /* 0x0003e4000c101906 */
.L_x_817:
[----:B------:R-:W-:Y:S05]  /*a460*/  BSYNC B0 ;  /* 0x0000000000007941 */ /* 0x000fea0003800000 */
.L_x_816:
        /* <DEDUP_REMOVED lines=10> */
.L_x_823:
[----:B------:R-:W0:Y:S02]  /*a510*/  LDS R2, [R0] ;  /* 0x0000000000027984 */ /* 0x000e240000000800 */
[----:B0-----:R-:W-:-:S06]  /*a520*/  HADD2 R3, R2, R8 ;  /* 0x0000000802037230 */ /* 0x001fcc0000000000 */
[----:B------:R-:W0:Y:S02]  /*a530*/  ATOMS.CAST.SPIN R3, [R0], R2, R3 ;  /* 0x000000020003738d */ /* 0x000e240001800003 */
[----:B0-----:R-:W-:-:S13]  /*a540*/  ISETP.EQ.U32.AND P0, PT, R3, 0x1, PT ;  /* 0x000000010300780c */ /* 0x001fda0003f02070 */
[----:B------:R-:W-:Y:S05]  /*a550*/  @!P0 BRA `(.L_x_823) ;  /* 0xfffffffc00ec8947 */ /* 0x000fea000383ffff */
[----:B------:R-:W-:Y:S05]  /*a560*/  BRA `(.L_x_821) ;  /* 0x00000000000c7947 */ /* 0x000fea0003800000 */
.L_x_822:
[----:B------:R-:W2:Y:S02]  /*a570*/  LD.E R0, desc[UR6][R4.64] ;  /* 0x0000000604007980 */ /* 0x000ea4000c101900 */
[----:B--2---:R-:W-:-:S05]  /*a580*/  IADD3 R3, R8, R0, RZ ;  /* 0x0000000008037210 */ /* 0x004fca0007ffe0ff */
[----:B------:R0:W-:Y:S02]  /*a590*/  ST.E desc[UR6][R4.64], R3 ;  /* 0x0000000304007985 */ /* 0x0001e4000c101906 */
.L_x_821:
[----:B------:R-:W-:Y:S05]  /*a5a0*/  BSYNC B0 ;  /* 0x0000000000007941 */ /* 0x000fea0003800000 */
.L_x_820:
[----:B------:R1:W-:Y:S02]  /*a5b0*/  ATOM.E.ADD.F16x2.RN.STRONG.GPU P0, RZ, desc[UR6][R4.64+0x4], R7 ;  /* 0x0000040704ff79a2 */ /* 0x0003e4000810e1c6 */
[----:B-1----:R-:W-:Y:S05]  /*a5c0*/  @P0 EXIT ;  /* 0x000000000000094d */ /* 0x002fea0003800000 */
[----:B------:R-:W1:Y:S02]  /*a5d0*/  QSPC.E.S P0, RZ, [R4+0x4] ;  /* 0x0000040004ff73aa */ /* 0x000e640000000500 */
[----:B-1----:R-:W-:Y:S05]  /*a5e0*/  @!P0 BRA `(.L_x_824) ;  /* 0x0000000000208947 */ /* 0x002fea0003800000 */
[----:B------:R-:W-:-:S04]  /*a5f0*/  MOV R2, R4 ;  /* 0x0000000400027202 */ /* 0x000fc80000000f00 */
[----:B------:R-:W-:-:S07]  /*a600*/  MOV R0, R2 ;  /* 0x0000000200007202 */ /* 0x000fce0000000f00 */
.L_x_825:
[----:B------:R-:W0:Y:S02]  /*a610*/  LDS R2, [R0+0x4] ;  /* 0x0000040000027984 */ /* 0x000e240000000800 */
[----:B0-----:R-:W-:-:S10]  /*a620*/  HFMA2.MMA R3, R2, 1, 1, R7 ;  /* 0x3c003c0002037835 */ /* 0x001fd40000000007 */
[----:B------:R-:W0:Y:S02]  /*a630*/  ATOMS.CAST.SPIN R3, [R0+0x4], R2, R3 ;  /* 0x000004020003738d */ /* 0x000e240001800003 */
[----:B0-----:R-:W-:-:S13]  /*a640*/  ISETP.EQ.U32.AND P0, PT, R3, 0x1, PT ;  /* 0x000000010300780c */ /* 0x001fda0003f02070 */
[----:B------:R-:W-:Y:S05]  /*a650*/  @!P0 BRA `(.L_x_825) ;  /* 0xfffffffc00ec8947 */ /* 0x000fea000383ffff */
[----:B------:R-:W-:Y:S05]  /*a660*/  EXIT ;  /* 0x000000000000794d */ /* 0x000fea0003800000 */
.L_x_824:
[----:B------:R-:W0:Y:S02]  /*a670*/  LD.E R0, desc[UR6][R4.64+0x4] ;  /* 0x0000040604007980 */ /* 0x000e24000c101900 */
[----:B0-----:R-:W-:-:S05]  /*a680*/  IADD3 R3, R7, R0, RZ ;  /* 0x0000000007037210 */ /* 0x001fca0007ffe0ff */
[----:B------:R-:W-:Y:S01]  /*a690*/  ST.E desc[UR6][R4.64+0x4], R3 ;  /* 0x0000040304007985 */ /* 0x000fe2000c101906 */
[----:B------:R-:W-:Y:S05]  /*a6a0*/  EXIT ;  /* 0x000000000000794d */ /* 0x000fea0003800000 */
.L_x_826:
        /* <DEDUP_REMOVED lines=13> */
.L_x_4167:


//--------------------- .text._Z23gemm_half_q_half_kernelILi4ELi40ELb0ELb0ELi32EEvPK6__halfPKjS4_S2_PS0_iiiiPKtS7_iiiiiibS2_i --------------------------
	.section	.text._Z23gemm_half_q_half_kernelILi4ELi40ELb0ELb0ELi32EEvPK6__halfPKjS4_S2_PS0_iiiiPKtS7_iiiiiibS2_i,"ax",@progbits
	.align	128
        .global         _Z23gemm_half_q_half_kernelILi4ELi40ELb0ELb0ELi32EEvPK6__halfPKjS4_S2_PS0_iiiiPKtS7_iiiiiibS2_i
        .type           _Z23gemm_half_q_half_kernelILi4ELi40ELb0ELb0ELi32EEvPK6__halfPKjS4_S2_PS0_iiiiPKtS7_iiiiiibS2_i,@function
        .size           _Z23gemm_half_q_half_kernelILi4ELi40ELb0ELb0ELi32EEvPK6__halfPKjS4_S2_PS0_iiiiPKtS7_iiiiiibS2_i,(.L_x_4168 - _Z23gemm_half_q_half_kernelILi4ELi40ELb0ELb0ELi32EEvPK6__halfPKjS4_S2_PS0_iiiiPKtS7_iiiiiibS2_i)
        .other          _Z23gemm_half_q_half_kernelILi4ELi40ELb0ELb0ELi32EEvPK6__halfPKjS4_S2_PS0_iiiiPKtS7_iiiiiibS2_i,@"STO_CUDA_ENTRY STV_DEFAULT"
_Z23gemm_half_q_half_kernelILi4ELi40ELb0ELb0ELi32EEvPK6__halfPKjS4_S2_PS0_iiiiPKtS7_iiiiiibS2_i:
.text._Z23gemm_half_q_half_kernelILi4ELi40ELb0ELb0ELi32EEvPK6__halfPKjS4_S2_PS0_iiiiPKtS7_iiiiiibS2_i:
        /* <DEDUP_REMOVED lines=37> */
.L_x_831:
[----:B------:R-:W-:-:S04]  /*0250*/  LEA R9, R2, R19, 0x2 ;  /* 0x0000001302097211 */ /* 0x000fc800078e10ff */
[C---:B------:R-:W-:Y:S01]  /*0260*/  IADD3 R11, R9.reuse, 0x1, RZ ;  /* 0x00000001090b7810 */ /* 0x040fe20007ffe0ff */
[CC--:B0-----:R-:W-:Y:S01]  /*0270*/  IMAD R8, R9.reuse, R6.reuse, RZ ;  /* 0x0000000609087224 */ /* 0x0c1fe200078e02ff */
[C---:B------:R-:W-:Y:S02]  /*0280*/  IADD3 R13, R9.reuse, 0x2, RZ ;  /* 0x00000002090d7810 */ /* 0x040fe40007ffe0ff */
[----:B------:R-:W-:Y:S01]  /*0290*/  IADD3 R9, R9, 0x3, RZ ;  /* 0x0000000309097810 */ /* 0x000fe20007ffe0ff */
[----:B------:R-:W-:Y:S01]  /*02a0*/  IMAD R10, R11, R6, RZ ;  /* 0x000000060b0a7224 */ /* 0x000fe200078e02ff */
[----:B-----5:R-:W-:Y:S01]  /*02b0*/  IADD3 R20, P2, R5, R8, RZ ;  /* 0x0000000805147210 */ /* 0x020fe20007f5e0ff */
[-C--:B------:R-:W-:Y:S02]  /*02c0*/  IMAD R12, R13, R6.reuse, RZ ;  /* 0x000000060d0c7224 */ /* 0x080fe400078e02ff */
[----:B------:R-:W-:Y:S01]  /*02d0*/  IMAD R16, R9, R6, RZ ;  /* 0x0000000609107224 */ /* 0x000fe200078e02ff */
[----:B------:R-:W-:-:S02]  /*02e0*/  LEA.HI.X.SX32 R9, R8, RZ, 0x1, P2 ;  /* 0x000000ff08097211 */ /* 0x000fc400010f0eff */
[C---:B------:R-:W-:Y:S02]  /*02f0*/  LEA R8, P2, R20.reuse, UR4, 0x1 ;  /* 0x0000000414087c11 */ /* 0x040fe4000f8408ff */
        /* <DEDUP_REMOVED lines=26> */
.L_x_830:
        /* <DEDUP_REMOVED lines=24> */
.L_x_832:
[----:B------:R-:W-:-:S13]  /*0620*/  ISETP.LT.OR P0, PT, R19, R29, P0 ;  /* 0x0000001d1300720c */ /* 0x000fda0000701670 */
[----:B------:R-:W-:Y:S05]  /*0630*/  @!P0 BRA `(.L_x_828) ;  /* 0x0000000400808947 */ /* 0x000fea0003800000 */
[----:B------:R-:W-:Y:S01]  /*0640*/  LEA R9, R2, R19, 0x2 ;  /* 0x0000001302097211 */ /* 0x000fe200078e10ff */
[----:B------:R-:W-:-:S04]  /*0650*/  ULDC.64 UR4, c[0x0][0x210] ;  /* 0x0000840000047ab9 */ /* 0x000fc80000000a00 */
[----:B------:R-:W-:-:S05]  /*0660*/  IMAD R6, R9, R6, RZ ;  /* 0x0000000609067224 */ /* 0x000fca00078e02ff */
[----:B-----5:R-:W-:-:S04]  /*0670*/  IADD3 R5, P0, R5, R6, RZ ;  /* 0x0000000605057210 */ /* 0x020fc80007f1e0ff */
[----:B------:R-:W-:Y:S02]  /*0680*/  LEA.HI.X.SX32 R6, R6, RZ, 0x1, P0 ;  /* 0x000000ff06067211 */ /* 0x000fe400000f0eff */
[----:B0-----:R-:W-:-:S04]  /*0690*/  LEA R8, P0, R5, UR4, 0x1 ;  /* 0x0000000405087c11 */ /* 0x001fc8000f8008ff */
[----:B------:R-:W-:-:S05]  /*06a0*/  LEA.HI.X R9, R5, UR5, R6, 0x1, P0 ;  /* 0x0000000505097c11 */ /* 0x000fca00080f0c06 */
[----:B------:R-:W2:Y:S01]  /*06b0*/  LDG.E.U16.CONSTANT R8, desc[UR6][R8.64] ;  /* 0x0000000608087981 */ /* 0x000ea2000c1e9500 */
[----:B------:R-:W-:-:S04]  /*06c0*/  LEA R19, R19, R14, 0x6 ;  /* 0x0000000e13137211 */ /* 0x000fc800078e30ff */
[----:B------:R-:W-:-:S05]  /*06d0*/  LEA R19, R4, R19, 0x1 ;  /* 0x0000001304137211 */ /* 0x000fca00078e08ff */
[----:B--2---:R1:W-:Y:S01]  /*06e0*/  STS.U16 [R19], R8 ;  /* 0x0000000813007388 */ /* 0x0043e20000000400 */
[----:B------:R-:W-:Y:S05]  /*06f0*/  BRA `(.L_x_828) ;  /* 0x0000000400507947 */ /* 0x000fea0003800000 */
.L_x_829:
        /* <DEDUP_REMOVED lines=10> */
.L_x_834:
[----:B------:R-:W-:-:S04]  /*07a0*/  LEA R9, R2, R19, 0x2 ;  /* 0x0000001302097211 */ /* 0x000fc800078e10ff */
[C---:B------:R-:W-:Y:S01]  /*07b0*/  IADD3 R11, R9.reuse, 0x1, RZ ;  /* 0x00000001090b7810 */ /* 0x040fe20007ffe0ff */
[CC--:B0-----:R-:W-:Y:S01]  /*07c0*/  IMAD R8, R9.reuse, R6.reuse, RZ ;  /* 0x0000000609087224 */ /* 0x0c1fe200078e02ff */
[C---:B------:R-:W-:Y:S02]  /*07d0*/  IADD3 R13, R9.reuse, 0x2, RZ ;  /* 0x00000002090d7810 */ /* 0x040fe40007ffe0ff */
[----:B------:R-:W-:Y:S01]  /*07e0*/  IADD3 R9, R9, 0x3, RZ ;  /* 0x0000000309097810 */ /* 0x000fe20007ffe0ff */
[----:B------:R-:W-:Y:S01]  /*07f0*/  IMAD R10, R11, R6, RZ ;  /* 0x000000060b0a7224 */ /* 0x000fe200078e02ff */
[----:B------:R-:W-:Y:S01]  /*0800*/  IADD3 R16, P2, R5, R8, RZ ;  /* 0x0000000805107210 */ /* 0x000fe20007f5e0ff */
[-C--:B------:R-:W-:Y:S02]  /*0810*/  IMAD R12, R13, R6.reuse, RZ ;  /* 0x000000060d0c7224 */ /* 0x080fe400078e02ff */
[----:B------:R-:W-:Y:S01]  /*0820*/  IMAD R14, R9, R6, RZ ;  /* 0x00000006090e7224 */ /* 0x000fe200078e02ff */
[----:B------:R-:W-:-:S02]  /*0830*/  LEA.HI.X.SX32 R9, R8, R23, 0x1, P2 ;  /* 0x0000001708097211 */ /* 0x000fc400010f0eff */
[C---:B------:R-:W-:Y:S02]  /*0840*/  LEA R8, P2, R16.reuse, UR4, 0x1 ;  /* 0x0000000410087c11 */ /* 0x040fe4000f8408ff */
        /* <DEDUP_REMOVED lines=26> */
.L_x_833:
        /* <DEDUP_REMOVED lines=24> */
.L_x_835:
[----:B------:R-:W-:-:S13]  /*0b70*/  ISETP.LT.OR P0, PT, R19, R29, P0 ;  /* 0x0000001d1300720c */ /* 0x000fda0000701670 */
[----:B------:R-:W-:Y:S05]  /*0b80*/  @!P0 BRA `(.L_x_828) ;  /* 0x00000000002c8947 */ /* 0x000fea0003800000 */
[----:B------:R-:W-:Y:S01]  /*0b90*/  LEA R9, R2, R19, 0x2 ;  /* 0x0000001302097211 */ /* 0x000fe200078e10ff */
[----:B------:R-:W-:-:S04]  /*0ba0*/  ULDC.64 UR4, c[0x0][0x210] ;  /* 0x0000840000047ab9 */ /* 0x000fc80000000a00 */
[----:B------:R-:W-:-:S05]  /*0bb0*/  IMAD R6, R9, R6, RZ ;  /* 0x0000000609067224 */ /* 0x000fca00078e02ff */
[----:B------:R-:W-:-:S04]  /*0bc0*/  IADD3 R5, P0, R5, R6, RZ ;  /* 0x0000000605057210 */ /* 0x000fc80007f1e0ff */
[----:B------:R-:W-:Y:S02]  /*0bd0*/  LEA.HI.X.SX32 R6, R6, R23, 0x1, P0 ;  /* 0x0000001706067211 */ /* 0x000fe400000f0eff */
[----:B0-----:R-:W-:-:S04]  /*0be0*/  LEA R8, P0, R5, UR4, 0x1 ;  /* 0x0000000405087c11 */ /* 0x001fc8000f8008ff */
[----:B------:R-:W-:-:S05]  /*0bf0*/  LEA.HI.X R9, R5, UR5, R6, 0x1, P0 ;  /* 0x0000000505097c11 */ /* 0x000fca00080f0c06 */
[----:B------:R-:W2:Y:S01]  /*0c00*/  LDG.E.U16.CONSTANT R8, desc[UR6][R8.64] ;  /* 0x0000000608087981 */ /* 0x000ea2000c1e9500 */
[----:B------:R-:W-:-:S04]  /*0c10*/  LEA R19, R19, R22, 0x6 ;  /* 0x0000001613137211 */ /* 0x000fc800078e30ff */
[----:B------:R-:W-:-:S05]  /*0c20*/  LEA R19, R4, R19, 0x1 ;  /* 0x0000001304137211 */ /* 0x000fca00078e08ff */
[----:B--2---:R2:W-:Y:S02]  /*0c30*/  STS.U16 [R19], R8 ;  /* 0x0000000813007388 */ /* 0x0045e40000000400 */
.L_x_828:
[----:B------:R-:W-:Y:S05]  /*0c40*/  BSYNC B0 ;  /* 0x0000000000007941 */ /* 0x000fea0003800000 */
.L_x_827:
[----:B------:R-:W-:Y:S02]  /*0c50*/  ULDC UR4, c[0x0][0x23c] ;  /* 0x00008f0000047ab9 */ /* 0x000fe40000000800 */
[----:B------:R-:W-:-:S04]  /*0c60*/  MOV R6, UR4 ;  /* 0x0000000400067c02 */ /* 0x000fc80008000f00 */
[----:B------:R-:W-:-:S13]  /*0c70*/  ISETP.GE.AND P0, PT, R7, R6, PT ;  /* 0x000000060700720c */ /* 0x000fda0003f06270 */
[----:B------:R-:W-:Y:S05]  /*0c80*/  @P0 EXIT ;  /* 0x000000000000094d */ /* 0x000fea0003800000 */
[----:B------:R-:W3:Y:S02]  /*0c90*/  LDC.U8 R4, c[0x0][0x270] ;  /* 0x00009c00ff047b82 */ /* 0x000ee40000000000 */
        /* <DEDUP_REMOVED lines=9> */
[----:B------:R-:W3:Y:S01]  /*0d30*/  LDC.64 R16, c[0x0][0x230] ;  /* 0x00008c00ff107b82 */ /* 0x000ee20000000a00 */
[----:B------:R-:W-:Y:S02]  /*0d40*/  PLOP3.LUT P0, PT, PT, PT, PT, 0x8, 0x0 ;  /* 0x000000000000781c */ /* 0x000fe40003f0e170 */
[----:B------:R-:W-:-:S11]  /*0d50*/  IADD3 R14, R29, -0x3, RZ ;  /* 0xfffffffd1d0e7810 */ /* 0x000fd60007ffe0ff */
.L_x_838:
[----:B----4-:R-:W-:Y:S02]  /*0d60*/  LEA R4, R2, R3, 0x2 ;  /* 0x0000000302047211 */ /* 0x010fe400078e10ff */
[----:B------:R-:W-:Y:S02]  /*0d70*/  IADD3 R3, R3, 0x4, RZ ;  /* 0x0000000403037810 */ /* 0x000fe40007ffe0ff */
[C---:B012---:R-:W-:Y:S01]  /*0d80*/  IADD3 R8, R4.reuse, 0x1, RZ ;  /* 0x0000000104087810 */ /* 0x047fe20007ffe0ff */
[CCC-:B-----5:R-:W-:Y:S01]  /*0d90*/  IMAD R5, R4.reuse, R6.reuse, R7.reuse ;  /* 0x0000000604057224 */ /* 0x1e0fe200078e0207 */
[C---:B------:R-:W-:Y:S02]  /*0da0*/  IADD3 R10, R4.reuse, 0x2, RZ ;  /* 0x00000002040a7810 */ /* 0x040fe40007ffe0ff */
[----:B------:R-:W-:Y:S01]  /*0db0*/  IADD3 R12, R4, 0x3, RZ ;  /* 0x00000003040c7810 */ /* 0x000fe20007ffe0ff */
[--C-:B------:R-:W-:Y:S01]  /*0dc0*/  IMAD R9, R8, R6, R7.reuse ;  /* 0x0000000608097224 */ /* 0x100fe200078e0207 */
[----:B------:R-:W-:Y:S01]  /*0dd0*/  ISETP.GE.AND P2, PT, R3, R14, PT ;  /* 0x0000000e0300720c */ /* 0x000fe20003f46270 */
[----:B------:R-:W-:-:S02]  /*0de0*/  IMAD R11, R10, R6, R7 ;  /* 0x000000060a0b7224 */ /* 0x000fc400078e0207 */
[----:B------:R-:W-:Y:S02]  /*0df0*/  IMAD R13, R12, R6, R7 ;  /* 0x000000060c0d7224 */ /* 0x000fe400078e0207 */
[----:B---3--:R-:W-:-:S04]  /*0e00*/  IMAD.WIDE R4, R5, 0x2, R16 ;  /* 0x0000000205047825 */ /* 0x008fc800078e0210 */
        /* <DEDUP_REMOVED lines=8> */
.L_x_837:
[----:B----4-:R-:W-:-:S04]  /*0e90*/  IADD3 R4, R29, -R3, RZ ;  /* 0x800000031d047210 */ /* 0x010fc80007ffe0ff */
[----:B------:R-:W-:-:S13]  /*0ea0*/  ISETP.GT.AND P2, PT, R4, 0x1, PT ;  /* 0x000000010400780c */ /* 0x000fda0003f44270 */
[----:B------:R-:W-:Y:S05]  /*0eb0*/  @!P2 BRA `(.L_x_839) ;  /* 0x00000000002ca947 */ /* 0x000fea0003800000 */
[----:B012---:R-:W0:Y:S01]  /*0ec0*/  LDC.64 R8, c[0x0][0x230] ;  /* 0x00008c00ff087b82 */ /* 0x007e220000000a00 */
[----:B------:R-:W-:Y:S02]  /*0ed0*/  LEA R4, R2, R3, 0x2 ;  /* 0x0000000302047211 */ /* 0x000fe400078e10ff */
[----:B------:R-:W-:Y:S02]  /*0ee0*/  PLOP3.LUT P0, PT, PT, PT, PT, 0x8, 0x0 ;  /* 0x000000000000781c */ /* 0x000fe40003f0e170 */
[C---:B------:R-:W-:Y:S01]  /*0ef0*/  IADD3 R10, R4.reuse, 0x1, RZ ;  /* 0x00000001040a7810 */ /* 0x040fe20007ffe0ff */
[----:B-----5:R-:W-:Y:S01]  /*0f00*/  IMAD R5, R4, R6, R7 ;  /* 0x0000000604057224 */ /* 0x020fe200078e0207 */
[----:B------:R-:W-:-:S03]  /*0f10*/  IADD3 R3, R3, 0x2, RZ ;  /* 0x0000000203037810 */ /* 0x000fc60007ffe0ff */
[----:B------:R-:W-:Y:S02]  /*0f20*/  IMAD R11, R10, R6, R7 ;  /* 0x000000060a0b7224 */ /* 0x000fe400078e0207 */
[----:B0-----:R-:W-:-:S04]  /*0f30*/  IMAD.WIDE R4, R5, 0x2, R8 ;  /* 0x0000000205047825 */ /* 0x001fc800078e0208 */
[----:B------:R-:W-:Y:S01]  /*0f40*/  IMAD.WIDE R8, R11, 0x2, R8 ;  /* 0x000000020b087825 */ /* 0x000fe200078e0208 */
[----:B------:R3:W-:Y:S04]  /*0f50*/  STG.E.64 desc[UR6][R4.64], RZ ;  /* 0x000000ff04007986 */ /* 0x0007e8000c101b06 */
[----:B------:R3:W-:Y:S02]  /*0f60*/  STG.E.64 desc[UR6][R8.64], RZ ;  /* 0x000000ff08007986 */ /* 0x0007e4000c101b06 */
.L_x_839:
[----:B------:R-:W-:-:S13]  /*0f70*/  ISETP.LT.OR P0, PT, R3, R29, P0 ;  /* 0x0000001d0300720c */ /* 0x000fda0000701670 */
[----:B---3-5:R-:W3:Y:S01]  /*0f80*/  @P0 LDC.64 R4, c[0x0][0x230] ;  /* 0x00008c00ff040b82 */ /* 0x028ee20000000a00 */
[----:B------:R-:W-:-:S05]  /*0f90*/  @P0 LEA R2, R2, R3, 0x2 ;  /* 0x0000000302020211 */ /* 0x000fca00078e10ff */
[----:B------:R-:W-:-:S04]  /*0fa0*/  @P0 IMAD R3, R2, R6, R7 ;  /* 0x0000000602030224 */ /* 0x000fc800078e0207 */
[----:B---3--:R-:W-:-:S05]  /*0fb0*/  @P0 IMAD.WIDE R2, R3, 0x2, R4 ;  /* 0x0000000203020825 */ /* 0x008fca00078e0204 */
[----:B------:R3:W-:Y:S02]  /*0fc0*/  @P0 STG.E.64 desc[UR6][R2.64], RZ ;  /* 0x000000ff02000986 */ /* 0x0007e4000c101b06 */
.L_x_836:
[----:B------:R-:W4:Y:S08]  /*0fd0*/  LDC R14, c[0x0][0x25c] ;  /* 0x00009700ff0e7b82 */ /* 0x000f300000000800 */
[----:B------:R-:W-:Y:S01]  /*0fe0*/  BAR.SYNC.DEFER_BLOCKING 0x0 ;  /* 0x0000000000007b1d */ /* 0x000fe20000010000 */
[----:B------:R-:W-:-:S05]  /*0ff0*/  ISETP.GE.AND P0, PT, R15, R28, PT ;  /* 0x0000001c0f00720c */ /* 0x000fca0003f06270 */
[----:B------:R-:W-:Y:S02]  /*1000*/  ULDC UR5, c[0x0][0x258] ;  /* 0x0000960000057ab9 */ /* 0x000fe40000000800 */
[----:B------:R-:W0:Y:S01]  /*1010*/  LDC R16, c[0x0][0x264] ;  /* 0x00009900ff107b82 */ /* 0x000e220000000800 */
[----:B------:R-:W-:Y:S01]  /*1020*/  ULDC UR8, c[0x0][0x260] ;  /* 0x0000980000087ab9 */ /* 0x000fe20000000800 */
[----:B------:R-:W-:Y:S01]  /*1030*/  ULDC UR9, c[0x0][0x268] ;  /* 0x00009a0000097ab9 */ /* 0x000fe20000000800 */
[C---:B------:R-:W-:Y:S02]  /*1040*/  VIMNMX R27, R15.reuse, UR5, PT ;  /* 0x000000050f1b7c48 */ /* 0x040fe4000bfe0100 */
[C---:B------:R-:W-:Y:S02]  /*1050*/  ISETP.GT.AND P5, PT, R15.reuse, UR5, PT ;  /* 0x000000050f007c0c */ /* 0x040fe4000bfa4270 */
[C---:B------:R-:W-:Y:S02]  /*1060*/  ISETP.GT.AND P4, PT, R15.reuse, UR8, PT ;  /* 0x000000080f007c0c */ /* 0x040fe4000bf84270 */
[----:B------:R-:W-:-:S02]  /*1070*/  ISETP.GT.AND P3, PT, R15, UR9, PT ;  /* 0x000000090f007c0c */ /* 0x000fc4000bf64270 */
[----:B------:R-:W-:Y:S02]  /*1080*/  SHF.R.S32.HI R30, RZ, 0x1f, R27 ;  /* 0x0000001fff1e7819 */ /* 0x000fe4000001141b */
[----:B----4-:R-:W-:Y:S01]  /*1090*/  ISETP.GT.AND P2, PT, R15, R14, PT ;  /* 0x0000000e0f00720c */ /* 0x010fe20003f44270 */
[----:B------:R-:W-:-:S12]  /*10a0*/  @P0 BRA `(.L_x_840) ;  /* 0x0000000000d40947 */ /* 0x000fd80003800000 */
[----:B012---:R-:W0:Y:S01]  /*10b0*/  LDC.64 R8, c[0x0][0x248] ;  /* 0x00009200ff087b82 */ /* 0x007e220000000a00 */
[----:B---3--:R-:W-:-:S07]  /*10c0*/  SHF.L.U32 R3, R0, 0x6, RZ ;  /* 0x0000000600037819 */ /* 0x008fce00000006ff */
[----:B------:R-:W1:Y:S08]  /*10d0*/  LDC.64 R10, c[0x0][0x220] ;  /* 0x00008800ff0a7b82 */ /* 0x000e700000000a00 */
[----:B------:R-:W2:Y:S01]  /*10e0*/  LDC.64 R12, c[0x0][0x228] ;  /* 0x00008a00ff0c7b82 */ /* 0x000ea20000000a00 */
[----:B0-----:R-:W-:-:S05]  /*10f0*/  IMAD.WIDE R2, R3, 0x2, R8 ;  /* 0x0000000203027825 */ /* 0x001fca00078e0208 */
[----:B------:R0:W5:Y:S01]  /*1100*/  LDG.E.U16.CONSTANT R17, desc[UR6][R2.64] ;  /* 0x0000000602117981 */ /* 0x000162000c1e9500 */
[----:B------:R-:W-:Y:S01]  /*1110*/  SHF.R.S32.HI R18, RZ, 0x1f, R7 ;  /* 0x0000001fff127819 */ /* 0x000fe20000011407 */
[----:B------:R-:W-:Y:S01]  /*1120*/  UMOV UR4, URZ ;  /* 0x0000003f00047c82 */ /* 0x000fe20008000000 */
[----:B------:R-:W-:Y:S02]  /*1130*/  SHF.L.U32 R4, R7, 0x2, RZ ;  /* 0x0000000207047819 */ /* 0x000fe400000006ff */
[----:B------:R-:W-:Y:S02]  /*1140*/  LEA.HI R18, R18, R7, RZ, 0x3 ;  /* 0x0000000712127211 */ /* 0x000fe400078f18ff */
[----:B------:R-:W-:Y:S02]  /*1150*/  MOV R23, R15 ;  /* 0x0000000f00177202 */ /* 0x000fe40000000f00 */
[----:B------:R-:W-:Y:S02]  /*1160*/  LOP3.LUT R20, R4, 0x10, RZ, 0xc0, !PT ;  /* 0x0000001004147812 */ /* 0x000fe400078ec0ff */
[----:B012---:R-:W-:-:S07]  /*1170*/  SHF.R.S32.HI R21, RZ, 0x3, R18 ;  /* 0x00000003ff157819 */ /* 0x007fce0000011412 */
.L_x_841:
        /* <DEDUP_REMOVED lines=8> */
[----:B------:R-:W-:-:S05]  /*1200*/  IMAD.WIDE R18, R19, 0x2, R8 ;  /* 0x0000000213127825 */ /* 0x000fca00078e0208 */
[----:B------:R0:W3:Y:S01]  /*1210*/  LDG.E.U16.CONSTANT R26, desc[UR6][R18.64] ;  /* 0x00000006121a7981 */ /* 0x0000e2000c1e9500 */
[----:B------:R-:W-:-:S06]  /*1220*/  IMAD.WIDE R4, R5, 0x2, R12 ;  /* 0x0000000205047825 */ /* 0x000fcc00078e020c */
[----:B------:R1:W4:Y:S01]  /*1230*/  LDG.E.U16.CONSTANT R5, desc[UR6][R4.64] ;  /* 0x0000000604057981 */ /* 0x000322000c1e9500 */
        /* <DEDUP_REMOVED lines=15> */
[----:B---3--:R-:W-:Y:S01]  /*1330*/  IADD3 R23, R26, R23, RZ ;  /* 0x000000171a177210 */ /* 0x008fe20007ffe0ff */
[----:B------:R-:W-:-:S02]  /*1340*/  IMAD R25, R25, R25, RZ ;  /* 0x0000001919197224 */ /* 0x000fc400078e02ff */
[----:B------:R-:W-:Y:S01]  /*1350*/  IMAD R22, R22, R22, RZ ;  /* 0x0000001616167224 */ /* 0x000fe200078e02ff */
[----:B------:R-:W4:Y:S01]  /*1360*/  I2F.F16 R24, R24 ;  /* 0x0000001800187306 */ /* 0x000f220000200c00 */
[----:B------:R-:W-:-:S07]  /*1370*/  ISETP.GE.AND P6, PT, R23, R28, PT ;  /* 0x0000001c1700720c */ /* 0x000fce0003fc6270 */
[----:B-1----:R-:W0:Y:S01]  /*1380*/  I2F.F16 R4, R25 ;  /* 0x0000001900047306 */ /* 0x002e220000200c00 */
[----:B----4-:R-:W-:-:S07]  /*1390*/  HMUL2 R2, R24.H0_H0, R5.H0_H0 ;  /* 0x2000000518027232 */ /* 0x010fce0000000800 */
[----:B------:R-:W1:Y:S01]  /*13a0*/  I2F.F16 R18, R18 ;  /* 0x0000001200127306 */ /* 0x000e620000200c00 */
[----:B0-----:R-:W-:-:S07]  /*13b0*/  HMUL2 R3, R4.H0_H0, R5.H0_H0 ;  /* 0x2000000504037232 */ /* 0x001fce0000000800 */
[----:B------:R-:W0:Y:S01]  /*13c0*/  I2F.F16 R22, R22 ;  /* 0x0000001600167306 */ /* 0x000e220000200c00 */
[-C--:B-1----:R-:W-:Y:S02]  /*13d0*/  HMUL2 R4, R18.H0_H0, R5.reuse.H0_H0 ;  /* 0x2000000512047232 */ /* 0x082fe40000000800 */
[----:B0-----:R-:W-:Y:S01]  /*13e0*/  HMUL2 R5, R22.H0_H0, R5.H0_H0 ;  /* 0x2000000516057232 */ /* 0x001fe20000000800 */
[----:B------:R-:W-:Y:S06]  /*13f0*/  @!P6 BRA `(.L_x_841) ;  /* 0xfffffffc0060e947 */ /* 0x000fec000383ffff */
.L_x_840:
[----:B------:R-:W-:Y:S02]  /*1400*/  LEA.HI R30, R30, R27, RZ, 0x5 ;  /* 0x0000001b1e1e7211 */ /* 0x000fe400078f28ff */
[----:B012---:R-:W-:Y:S02]  /*1410*/  CS2R R8, SRZ ;  /* 0x0000000000087805 */ /* 0x007fe4000001ff00 */
[----:B------:R-:W-:Y:S02]  /*1420*/  ISETP.GT.AND P6, PT, R15, R16, PT ;  /* 0x000000100f00720c */ /* 0x000fe40003fc4270 */
[----:B------:R-:W-:Y:S02]  /*1430*/  CS2R R12, SRZ ;  /* 0x00000000000c7805 */ /* 0x000fe4000001ff00 */
[----:B------:R-:W-:Y:S01]  /*1440*/  SHF.R.S32.HI R30, RZ, 0x5, R30 ;  /* 0x00000005ff1e7819 */ /* 0x000fe2000001141e */
[----:B------:R-:W-:Y:S08]  /*1450*/  @!P5 BRA `(.L_x_842) ;  /* 0x00000000001cd947 */ /* 0x000ff00003800000 */
[----:B------:R-:W0:Y:S02]  /*1460*/  LDC R10, c[0x0][0x25c] ;  /* 0x00009700ff0a7b82 */ /* 0x000e240000000800 */
[----:B0-----:R-:W-:-:S04]  /*1470*/  VIMNMX R9, R15, R10, PT ;  /* 0x0000000a0f097248 */ /* 0x001fc80003fe0100 */
[----:B------:R-:W-:-:S04]  /*1480*/  IADD3 R9, R9, -UR5, RZ ;  /* 0x8000000509097c10 */ /* 0x000fc8000fffe0ff */
[----:B------:R-:W-:-:S04]  /*1490*/  SHF.R.S32.HI R10, RZ, 0x1f, R9 ;  /* 0x0000001fff0a7819 */ /* 0x000fc80000011409 */
[----:B------:R-:W-:-:S04]  /*14a0*/  LEA.HI R10, R10, R9, RZ, 0x5 ;  /* 0x000000090a0a7211 */ /* 0x000fc800078f28ff */
[----:B------:R-:W-:-:S05]  /*14b0*/  SHF.R.S32.HI R10, RZ, 0x5, R10 ;  /* 0x00000005ff0a7819 */ /* 0x000fca000001140a */
[----:B------:R-:W-:-:S07]  /*14c0*/  IMAD R9, R10, 0x6, RZ ;  /* 0x000000060a097824 */ /* 0x000fce00078e02ff */
.L_x_842:
        /* <DEDUP_REMOVED lines=8> */
.L_x_843:
        /* <DEDUP_REMOVED lines=8> */
.L_x_844:
        /* <DEDUP_REMOVED lines=8> */
.L_x_845:
        /* <DEDUP_REMOVED lines=9> */
.L_x_846:
[----:B------:R-:W-:Y:S01]  /*16e0*/  LEA R9, R30, R9, 0x3 ;  /* 0x000000091e097211 */ /* 0x000fe200078e18ff */
[----:B------:R-:W0:Y:S01]  /*16f0*/  S2UR UR5, SR_CgaCtaId ;  /* 0x00000000000579c3 */ /* 0x000e220000008800 */
[----:B------:R-:W-:Y:S01]  /*1700*/  ISETP.GE.OR P0, PT, R15, R14, P0 ;  /* 0x0000000e0f00720c */ /* 0x000fe20000706670 */
        /* <DEDUP_REMOVED lines=18> */
[----:B------:R-:W-:Y:S01]  /*1830*/  PRMT R8, RZ, 0x5410, RZ ;  /* 0x00005410ff087816 */ /* 0x000fe200000000ff */
[----:B------:R-:W-:Y:S06]  /*1840*/  @P0 BRA `(.L_x_847) ;  /* 0x0000002800040947 */ /* 0x000fec0003800000 */
[----:B------:R-:W0:Y:S01]  /*1850*/  LDC R6, c[0x0][0x23c] ;  /* 0x00008f00ff067b82 */ /* 0x000e220000000800 */
[----:B------:R-:W-:Y:S01]  /*1860*/  PRMT R13, R13, 0x5410, RZ ;  /* 0x000054100d0d7816 */ /* 0x000fe200000000ff */
[----:B------:R-:W-:Y:S01]  /*1870*/  ULDC UR5, c[0x0][0x25c] ;  /* 0x0000970000057ab9 */ /* 0x000fe20000000800 */
[----:B------:R-:W-:-:S05]  /*1880*/  ULDC UR8, c[0x0][0x240] ;  /* 0x0000900000087ab9 */ /* 0x000fca0000000800 */
.L_x_850:
[----:B-----5:R1:W5:Y:S01]  /*1890*/  LDG.E.128.CONSTANT R16, desc[UR6][R30.64] ;  /* 0x000000061e107981 */ /* 0x020362000c1e9d00 */
[----:B------:R-:W-:Y:S05]  /*18a0*/  @!P1 BRA `(.L_x_848) ;  /* 0x0000001000e09947 */ /* 0x000fea0003800000 */
[----:B0-----:R-:W-:-:S04]  /*18b0*/  IMAD.WIDE R24, R6, 0x4, R30 ;  /* 0x0000000406187825 */ /* 0x001fc800078e021e */
[----:B------:R-:W-:Y:S02]  /*18c0*/  IMAD.WIDE R20, R6, 0x4, R24 ;  /* 0x0000000406147825 */ /* 0x000fe400078e0218 */
[----:B------:R-:W2:Y:S04]  /*18d0*/  LDG.E.128.CONSTANT R24, desc[UR6][R24.64] ;  /* 0x0000000618187981 */ /* 0x000ea8000c1e9d00 */
[----:B------:R-:W4:Y:S01]  /*18e0*/  LDG.E.128.CONSTANT R20, desc[UR6][R20.64] ;  /* 0x0000000614147981 */ /* 0x000f22000c1e9d00 */
[--C-:B-----5:R-:W-:Y:S02]  /*18f0*/  SHF.R.U32.HI R36, RZ, 0xc, R16.reuse ;  /* 0x0000000cff247819 */ /* 0x120fe40000011610 */
[----:B------:R-:W-:Y:S02]  /*1900*/  LOP3.LUT R32, R16, 0x3f003f, RZ, 0xc0, !PT ;  /* 0x003f003f10207812 */ /* 0x000fe400078ec0ff */
[----:B------:R-:W-:-:S02]  /*1910*/  SHF.R.U32.HI R34, RZ, 0x6, R16 ;  /* 0x00000006ff227819 */ /* 0x000fc40000011610 */
[--C-:B------:R-:W-:Y:S02]  /*1920*/  SHF.R.U32.HI R37, RZ, 0xc, R18.reuse ;  /* 0x0000000cff257819 */ /* 0x100fe40000011612 */
[----:B------:R-:W-:Y:S02]  /*1930*/  LOP3.LUT R35, R18, 0x3f003f, RZ, 0xc0, !PT ;  /* 0x003f003f12237812 */ /* 0x000fe400078ec0ff */
[----:B------:R-:W-:Y:S02]  /*1940*/  SHF.R.U32.HI R62, RZ, 0x6, R18 ;  /* 0x00000006ff3e7819 */ /* 0x000fe40000011612 */
[----:B------:R-:W-:Y:S02]  /*1950*/  SHF.R.U32.HI R16, RZ, 0xc, R17 ;  /* 0x0000000cff107819 */ /* 0x000fe40000011611 */
[----:B------:R-:W-:Y:S02]  /*1960*/  SHF.R.U32.HI R18, RZ, 0xc, R19 ;  /* 0x0000000cff127819 */ /* 0x000fe40000011613 */
[----:B------:R-:W-:-:S02]  /*1970*/  LOP3.LUT R33, R17, 0x3f003f, RZ, 0xc0, !PT ;  /* 0x003f003f11217812 */ /* 0x000fc400078ec0ff */
[----:B------:R-:W-:Y:S02]  /*1980*/  SHF.R.U32.HI R60, RZ, 0x6, R17 ;  /* 0x00000006ff3c7819 */ /* 0x000fe40000011611 */
[----:B------:R-:W-:Y:S02]  /*1990*/  LOP3.LUT R17, R36, 0xf000f, RZ, 0xc0, !PT ;  /* 0x000f000f24117812 */ /* 0x000fe400078ec0ff */
[----:B------:R-:W-:Y:S02]  /*19a0*/  LOP3.LUT R16, R16, 0xf000f, RZ, 0xc0, !PT ;  /* 0x000f000f10107812 */ /* 0x000fe400078ec0ff */
[----:B------:R-:W-:Y:S02]  /*19b0*/  LOP3.LUT R18, R18, 0xf000f, RZ, 0xc0, !PT ;  /* 0x000f000f12127812 */ /* 0x000fe400078ec0ff */
[----:B------:R-:W-:Y:S02]  /*19c0*/  LOP3.LUT R61, R19, 0x3f003f, RZ, 0xc0, !PT ;  /* 0x003f003f133d7812 */ /* 0x000fe400078ec0ff */
[----:B------:R-:W-:-:S02]  /*19d0*/  SHF.R.U32.HI R63, RZ, 0x6, R19 ;  /* 0x00000006ff3f7819 */ /* 0x000fc40000011613 */
        /* <DEDUP_REMOVED lines=8> */
[----:B------:R-:W-:-:S04]  /*1a60*/  HADD2 R33, R33, -1056, -1056 ;  /* 0xe420e42021217430 */ /* 0x000fc80000000000 */
[----:B------:R-:W-:Y:S01]  /*1a70*/  HADD2 R34, R34, -1056, -1056 ;  /* 0xe420e42022227430 */ /* 0x000fe20000000000 */
[----:B------:R-:W-:Y:S02]  /*1a80*/  ISETP.GE.AND P0, PT, R29, 0x2, PT ;  /* 0x000000021d00780c */ /* 0x000fe40003f06270 */
[----:B---3--:R-:W-:Y:S02]  /*1a90*/  PRMT R2, R2, 0x5410, R3 ;  /* 0x0000541002027816 */ /* 0x008fe40000000003 */
[----:B------:R-:W-:Y:S02]  /*1aa0*/  PRMT R4, R4, 0x5410, R5 ;  /* 0x0000541004047816 */ /* 0x000fe40000000005 */
[----:B----4-:R-:W-:Y:S02]  /*1ab0*/  SHF.R.U32.HI R52, RZ, 0x8, R20 ;  /* 0x00000008ff347819 */ /* 0x010fe40000011614 */
[----:B------:R-:W-:Y:S02]  /*1ac0*/  SHF.R.U32.HI R53, RZ, 0x8, R21 ;  /* 0x00000008ff357819 */ /* 0x000fe40000011615 */
[----:B------:R-:W-:-:S02]  /*1ad0*/  SHF.R.U32.HI R55, RZ, 0x8, R23 ;  /* 0x00000008ff377819 */ /* 0x000fc40000011617 */
[----:B------:R-:W-:Y:S02]  /*1ae0*/  LOP3.LUT R52, R17, 0x300030, R52, 0xf8, !PT ;  /* 0x0030003011347812 */ /* 0x000fe400078ef834 */
[----:B------:R-:W-:Y:S02]  /*1af0*/  LOP3.LUT R53, R16, 0x300030, R53, 0xf8, !PT ;  /* 0x0030003010357812 */ /* 0x000fe400078ef835 */
[----:B------:R-:W-:Y:S02]  /*1b00*/  LOP3.LUT R55, R18, 0x300030, R55, 0xf8, !PT ;  /* 0x0030003012377812 */ /* 0x000fe400078ef837 */
[----:B------:R-:W0:Y:S01]  /*1b10*/  LDS.128 R16, [UR4] ;  /* 0x00000004ff107984 */ /* 0x000e220008000c00 */
[--C-:B------:R-:W-:Y:S02]  /*1b20*/  SHF.R.U32.HI R56, RZ, 0xa, R20.reuse ;  /* 0x0000000aff387819 */ /* 0x100fe40000011614 */
[----:B------:R-:W-:Y:S02]  /*1b30*/  LOP3.LUT R44, R20, 0x3f003f, RZ, 0xc0, !PT ;  /* 0x003f003f142c7812 */ /* 0x000fe400078ec0ff */
[----:B------:R-:W-:-:S02]  /*1b40*/  SHF.R.U32.HI R45, RZ, 0x6, R20 ;  /* 0x00000006ff2d7819 */ /* 0x000fc40000011614 */
[----:B--2---:R-:W-:Y:S02]  /*1b50*/  SHF.R.U32.HI R20, RZ, 0xc, R24 ;  /* 0x0000000cff147819 */ /* 0x004fe40000011618 */
[----:B------:R-:W-:Y:S02]  /*1b60*/  LOP3.LUT R41, R27, 0x3f003f, RZ, 0xc0, !PT ;  /* 0x003f003f1b297812 */ /* 0x000fe400078ec0ff */
[--C-:B------:R-:W-:Y:S02]  /*1b70*/  SHF.R.U32.HI R42, RZ, 0x6, R27.reuse ;  /* 0x00000006ff2a7819 */ /* 0x100fe4000001161b */
[----:B------:R-:W-:Y:S02]  /*1b80*/  SHF.R.U32.HI R27, RZ, 0xc, R27 ;  /* 0x0000000cff1b7819 */ /* 0x000fe4000001161b */
[----:B------:R-:W-:Y:S02]  /*1b90*/  SHF.R.U32.HI R57, RZ, 0xa, R21 ;  /* 0x0000000aff397819 */ /* 0x000fe40000011615 */
[----:B------:R-:W-:-:S02]  /*1ba0*/  LOP3.LUT R46, R21, 0x3f003f, RZ, 0xc0, !PT ;  /* 0x003f003f152e7812 */ /* 0x000fc400078ec0ff */
[----:B------:R-:W-:Y:S02]  /*1bb0*/  SHF.R.U32.HI R48, RZ, 0x6, R21 ;  /* 0x00000006ff307819 */ /* 0x000fe40000011615 */
[----:B------:R-:W-:Y:S02]  /*1bc0*/  LOP3.LUT R21, R20, 0xf000f, RZ, 0xc0, !PT ;  /* 0x000f000f14157812 */ /* 0x000fe400078ec0ff */
[----:B------:R-:W-:Y:S02]  /*1bd0*/  LOP3.LUT R20, R27, 0xf000f, RZ, 0xc0, !PT ;  /* 0x000f000f1b147812 */ /* 0x000fe400078ec0ff */
[--C-:B------:R-:W-:Y:S02]  /*1be0*/  SHF.R.U32.HI R54, RZ, 0x8, R22.reuse ;  /* 0x00000008ff367819 */ /* 0x100fe40000011616 */
[----:B------:R-:W-:Y:S01]  /*1bf0*/  LOP3.LUT R27, R35, 0x64006400, RZ, 0xfc, !PT ;  /* 0x64006400231b7812 */ /* 0x000fe200078efcff */
[----:B------:R-:W-:Y:S01]  /*1c00*/  HADD2 R35, R32, -1056, -1056 ;  /* 0xe420e42020237430 */ /* 0x000fe20000000000 */
[----:B------:R-:W-:-:S02]  /*1c10*/  SHF.R.U32.HI R58, RZ, 0xa, R22 ;  /* 0x0000000aff3a7819 */ /* 0x000fc40000011616 */
[----:B------:R-:W-:Y:S01]  /*1c20*/  LOP3.LUT R47, R22, 0x3f003f, RZ, 0xc0, !PT ;  /* 0x003f003f162f7812 */ /* 0x000fe200078ec0ff */
[----:B------:R-:W-:Y:S01]  /*1c30*/  HADD2 R27, R27, -1056, -1056 ;  /* 0xe420e4201b1b7430 */ /* 0x000fe20000000000 */
[----:B------:R-:W-:Y:S02]  /*1c40*/  SHF.R.U32.HI R50, RZ, 0x6, R22 ;  /* 0x00000006ff327819 */ /* 0x000fe40000011616 */
[----:B------:R-:W-:Y:S02]  /*1c50*/  LOP3.LUT R54, R37, 0x300030, R54, 0xf8, !PT ;  /* 0x0030003025367812 */ /* 0x000fe400078ef836 */
[--C-:B------:R-:W-:Y:S02]  /*1c60*/  SHF.R.U32.HI R22, RZ, 0xc, R25.reuse ;  /* 0x0000000cff167819 */ /* 0x100fe40000011619 */
[----:B------:R-:W-:Y:S02]  /*1c70*/  LOP3.LUT R37, R25, 0x3f003f, RZ, 0xc0, !PT ;  /* 0x003f003f19257812 */ /* 0x000fe400078ec0ff */
[----:B------:R-:W-:-:S02]  /*1c80*/  SHF.R.U32.HI R40, RZ, 0x6, R25 ;  /* 0x00000006ff287819 */ /* 0x000fc40000011619 */
[----:B------:R-:W-:Y:S02]  /*1c90*/  LOP3.LUT R49, R23, 0x3f003f, RZ, 0xc0, !PT ;  /* 0x003f003f17317812 */ /* 0x000fe400078ec0ff */
[--C-:B------:R-:W-:Y:S02]  /*1ca0*/  SHF.R.U32.HI R59, RZ, 0xa, R23.reuse ;  /* 0x0000000aff3b7819 */ /* 0x100fe40000011617 */
[----:B------:R-:W-:Y:S02]  /*1cb0*/  SHF.R.U32.HI R51, RZ, 0x6, R23 ;  /* 0x00000006ff337819 */ /* 0x000fe40000011617 */
[----:B------:R-:W-:Y:S02]  /*1cc0*/  LOP3.LUT R25, R61, 0x64006400, RZ, 0xfc, !PT ;  /* 0x640064003d197812 */ /* 0x000fe400078efcff */
[----:B------:R-:W-:Y:S02]  /*1cd0*/  SHF.R.U32.HI R23, RZ, 0xc, R26 ;  /* 0x0000000cff177819 */ /* 0x000fe4000001161a */
[----:B------:R-:W-:-:S02]  /*1ce0*/  LOP3.LUT R39, R26, 0x3f003f, RZ, 0xc0, !PT ;  /* 0x003f003f1a277812 */ /* 0x000fc400078ec0ff */
[----:B------:R-:W-:Y:S02]  /*1cf0*/  SHF.R.U32.HI R43, RZ, 0x6, R26 ;  /* 0x00000006ff2b7819 */ /* 0x000fe4000001161a */
[----:B------:R-:W-:Y:S01]  /*1d00*/  LOP3.LUT R26, R62, 0x64006400, RZ, 0xfc, !PT ;  /* 0x640064003e1a7812 */ /* 0x000fe200078efcff */
[----:B------:R-:W-:Y:S01]  /*1d10*/  HADD2 R25, R25, -1056, -1056 ;  /* 0xe420e42019197430 */ /* 0x000fe20000000000 */
[----:B------:R-:W-:Y:S01]  /*1d20*/  LOP3.LUT R36, R24, 0x3f003f, RZ, 0xc0, !PT ;  /* 0x003f003f18247812 */ /* 0x000fe200078ec0ff */
[-C--:B0-----:R-:W-:Y:S01]  /*1d30*/  HFMA2.MMA R61, R35, R16.reuse, RZ ;  /* 0x00000010233d7235 */ /* 0x081fe200000000ff */
[----:B------:R-:W-:Y:S02]  /*1d40*/  SHF.R.U32.HI R38, RZ, 0x6, R24 ;  /* 0x00000006ff267819 */ /* 0x000fe40000011618 */
[----:B------:R-:W-:Y:S01]  /*1d50*/  LOP3.LUT R32, R60, 0x64006400, RZ, 0xfc, !PT ;  /* 0x640064003c207812 */ /* 0x000fe200078efcff */
[----:B------:R-:W-:Y:S01]  /*1d60*/  HFMA2.MMA R60, R27, R16, RZ ;  /* 0x000000101b3c7235 */ /* 0x000fe200000000ff */
[----:B------:R-:W-:Y:S01]  /*1d70*/  LOP3.LUT R24, R63, 0x64006400, RZ, 0xfc, !PT ;  /* 0x640064003f187812 */ /* 0x000fe200078efcff */
[----:B------:R-:W-:Y:S01]  /*1d80*/  HADD2 R26, R26, -1056, -1056 ;  /* 0xe420e4201a1a7430 */ /* 0x000fe20000000000 */
[----:B------:R-:W-:Y:S01]  /*1d90*/  LOP3.LUT R56, R21, 0x300030, R56, 0xf8, !PT ;  /* 0x0030003015387812 */ /* 0x000fe200078ef838 */
[----:B------:R-:W-:Y:S01]  /*1da0*/  HADD2 R32, R32, -1056, -1056 ;  /* 0xe420e42020207430 */ /* 0x000fe20000000000 */
[----:B------:R-:W-:Y:S01]  /*1db0*/  LOP3.LUT R59, R20, 0x300030, R59, 0xf8, !PT ;  /* 0x00300030143b7812 */ /* 0x000fe200078ef83b */
[-C--:B------:R-:W-:Y:S01]  /*1dc0*/  HFMA2 R20, R33, R16.reuse, RZ.H0_H0 ;  /* 0x0000001021147231 */ /* 0x080fe200000400ff */
[----:B------:R-:W-:Y:S01]  /*1dd0*/  LOP3.LUT R22, R22, 0xf000f, RZ, 0xc0, !PT ;  /* 0x000f000f16167812 */ /* 0x000fe200078ec0ff */
[----:B------:R-:W-:Y:S01]  /*1de0*/  HFMA2 R21, R25, R16, RZ.H0_H0 ;  /* 0x0000001019157231 */ /* 0x000fe200000400ff */
[----:B------:R-:W-:Y:S01]  /*1df0*/  LOP3.LUT R23, R23, 0xf000f, RZ, 0xc0, !PT ;  /* 0x000f000f17177812 */ /* 0x000fe200078ec0ff */
[----:B------:R-:W-:Y:S01]  /*1e00*/  HADD2 R24, R24, -1056, -1056 ;  /* 0xe420e42018187430 */ /* 0x000fe20000000000 */
[-C--:B------:R-:W-:Y:S01]  /*1e10*/  HFMA2.MMA R61, R34, R17.reuse, R61 ;  /* 0x00000011223d7235 */ /* 0x080fe2000000003d */
[-C--:B------:R-:W-:Y:S01]  /*1e20*/  HFMA2 R16, R32, R17.reuse, R20 ;  /* 0x0000001120107231 */ /* 0x080fe20000000014 */
[----:B------:R-:W-:Y:S01]  /*1e30*/  HFMA2.MMA R60, R26, R17, R60 ;  /* 0x000000111a3c7235 */ /* 0x000fe2000000003c */
[----:B------:R-:W-:Y:S01]  /*1e40*/  LOP3.LUT R57, R22, 0x300030, R57, 0xf8, !PT ;  /* 0x0030003016397812 */ /* 0x000fe200078ef839 */
[----:B------:R-:W-:Y:S01]  /*1e50*/  HFMA2 R17, R24, R17, R21 ;  /* 0x0000001118117231 */ /* 0x000fe20000000015 */
[----:B------:R-:W-:-:S02]  /*1e60*/  LOP3.LUT R58, R23, 0x300030, R58, 0xf8, !PT ;  /* 0x00300030173a7812 */ /* 0x000fc400078ef83a */
[----:B------:R-:W0:Y:S01]  /*1e70*/  LDS.128 R20, [UR4+0x10] ;  /* 0x00001004ff147984 */ /* 0x000e220008000c00 */
[----:B------:R-:W-:Y:S02]  /*1e80*/  LOP3.LUT R36, R36, 0x64006400, RZ, 0xfc, !PT ;  /* 0x6400640024247812 */ /* 0x000fe400078efcff */
[----:B------:R-:W-:Y:S02]  /*1e90*/  LOP3.LUT R39, R39, 0x64006400, RZ, 0xfc, !PT ;  /* 0x6400640027277812 */ /* 0x000fe400078efcff */
[----:B------:R-:W-:Y:S02]  /*1ea0*/  LOP3.LUT R38, R38, 0x3f003f, RZ, 0xc0, !PT ;  /* 0x003f003f26267812 */ /* 0x000fe400078ec0ff */
[----:B------:R-:W-:Y:S01]  /*1eb0*/  LOP3.LUT R62, R43, 0x3f003f, RZ, 0xc0, !PT ;  /* 0x003f003f2b3e7812 */ /* 0x000fe200078ec0ff */
[----:B------:R-:W-:Y:S01]  /*1ec0*/  HADD2 R43, R36, -1056, -1056 ;  /* 0xe420e420242b7430 */ /* 0x000fe20000000000 */
        /* <DEDUP_REMOVED lines=16> */
[----:B------:R-:W-:Y:S01]  /*1fd0*/  HADD2 R40, R40, -1056, -1056 ;  /* 0xe420e42028287430 */ /* 0x000fe20000000000 */
[----:B------:R-:W-:Y:S01]  /*1fe0*/  LOP3.LUT R44, R44, 0x64006400, RZ, 0xfc, !PT ;  /* 0x640064002c2c7812 */ /* 0x000fe200078efcff */
[----:B------:R-:W-:Y:S02]  /*1ff0*/  HFMA2 R62, R37, R18, R17 ;  /* 0x00000012253e7231 */ /* 0x000fe40000000011 */
[----:B------:R-:W-:Y:S01]  /*2000*/  HADD2 R36, R36, -1056, -1056 ;  /* 0xe420e42024247430 */ /* 0x000fe20000000000 */
        /* <DEDUP_REMOVED lines=12> */
[----:B------:R-:W-:Y:S01]  /*20d0*/  LOP3.LUT R50, R45, 0x64006400, RZ, 0xfc, !PT ;  /* 0x640064002d327812 */ /* 0x000fe200078efcff */
[----:B0-----:R-:W-:Y:S01]  /*20e0*/  HFMA2.MMA R18, R51, R20, R18 ;  /* 0x0000001433127235 */ /* 0x001fe20000000012 */
[----:B------:R-:W-:-:S02]  /*20f0*/  LOP3.LUT R44, R60, 0x64006400, RZ, 0xfc, !PT ;  /* 0x640064003c2c7812 */ /* 0x000fc400078efcff */
[----:B------:R-:W-:Y:S01]  /*2100*/  LOP3.LUT R61, R49, 0x64006400, RZ, 0xfc, !PT ;  /* 0x64006400313d7812 */ /* 0x000fe200078efcff */
[----:B------:R-:W-:Y:S01]  /*2110*/  HADD2 R49, R46, -1056, -1056 ;  /* 0xe420e4202e317430 */ /* 0x000fe20000000000 */
[----:B------:R-:W-:Y:S01]  /*2120*/  LOP3.LUT R48, R48, 0x64006400, RZ, 0xfc, !PT ;  /* 0x6400640030307812 */ /* 0x000fe200078efcff */
[----:B------:R-:W-:Y:S01]  /*2130*/  HADD2 R50, R50, -1056, -1056 ;  /* 0xe420e42032327430 */ /* 0x000fe20000000000 */
[----:B------:R-:W-:Y:S01]  /*2140*/  HFMA2.MMA R60, R47, R20, R17 ;  /* 0x000000142f3c7235 */ /* 0x000fe20000000011 */
[----:B------:R-:W-:Y:S01]  /*2150*/  HADD2 R44, R44, -1056, -1056 ;  /* 0xe420e4202c2c7430 */ /* 0x000fe20000000000 */
[----:B------:R-:W-:Y:S01]  /*2160*/  LOP3.LUT R52, R52, 0x64006400, RZ, 0xfc, !PT ;  /* 0x6400640034347812 */ /* 0x000fe200078efcff */
[-C--:B------:R-:W-:Y:S02]  /*2170*/  HFMA2 R16, R49, R20.reuse, R16 ;  /* 0x0000001431107231 */ /* 0x080fe40000000010 */
[----:B------:R-:W-:Y:S01]  /*2180*/  HADD2 R48, R48, -1056, -1056 ;  /* 0xe420e42030307430 */ /* 0x000fe20000000000 */
[-C--:B------:R-:W-:Y:S01]  /*2190*/  HFMA2.MMA R18, R50, R21.reuse, R18 ;  /* 0x0000001532127235 */ /* 0x080fe20000000012 */
[----:B------:R-:W-:Y:S01]  /*21a0*/  HADD2 R45, R61, -1056, -1056 ;  /* 0xe420e4203d2d7430 */ /* 0x000fe20000000000 */
[----:B------:R-:W-:Y:S01]  /*21b0*/  LOP3.LUT R54, R54, 0x64006400, RZ, 0xfc, !PT ;  /* 0x6400640036367812 */ /* 0x000fe200078efcff */
[-C--:B------:R-:W-:Y:S01]  /*21c0*/  HFMA2 R17, R48, R21.reuse, R16 ;  /* 0x0000001530117231 */ /* 0x080fe20000000010 */
        /* <DEDUP_REMOVED lines=11> */
[----:B------:R-:W-:Y:S01]  /*2280*/  LOP3.LUT R53, R53, 0x64006400, RZ, 0xfc, !PT ;  /* 0x6400640035357812 */ /* 0x000fe200078efcff */
        /* <DEDUP_REMOVED lines=154> */
.L_x_848:
[----:B------:R-:W-:Y:S05]  /*2c30*/  @!P1 BRA `(.L_x_849) ;  /* 0x0000001000e89947 */ /* 0x000fea0003800000 */
[----:B0-----:R-:W-:-:S05]  /*2c40*/  IMAD.WIDE R36, R6, 0xc, R30 ;  /* 0x0000000c06247825 */ /* 0x001fca00078e021e */
[----:B-----5:R-:W2:Y:S01]  /*2c50*/  LDG.E.128.CONSTANT R16, desc[UR6][R36.64] ;  /* 0x0000000624107981 */ /* 0x020ea2000c1e9d00 */
[----:B------:R-:W-:-:S04]  /*2c60*/  IMAD.WIDE R24, R6, 0x4, R36 ;  /* 0x0000000406187825 */ /* 0x000fc800078e0224 */
[----:B------:R-:W-:Y:S02]  /*2c70*/  IMAD.WIDE R20, R6, 0x4, R24 ;  /* 0x0000000406147825 */ /* 0x000fe400078e0218 */
[----:B------:R-:W4:Y:S04]  /*2c80*/  LDG.E.128.CONSTANT R24, desc[UR6][R24.64] ;  /* 0x0000000618187981 */ /* 0x000f28000c1e9d00 */
[----:B------:R-:W4:Y:S01]  /*2c90*/  LDG.E.128.CONSTANT R20, desc[UR6][R20.64] ;  /* 0x0000000614147981 */ /* 0x000f22000c1e9d00 */
[----:B------:R-:W-:Y:S02]  /*2ca0*/  ISETP.GE.AND P0, PT, R29, 0x2, PT ;  /* 0x000000021d00780c */ /* 0x000fe40003f06270 */
[----:B---3--:R-:W-:Y:S02]  /*2cb0*/  PRMT R2, R2, 0x5410, R3 ;  /* 0x0000541002027816 */ /* 0x008fe40000000003 */
[----:B------:R-:W-:-:S02]  /*2cc0*/  PRMT R4, R4, 0x5410, R5 ;  /* 0x0000541004047816 */ /* 0x000fc40000000005 */
[--C-:B--2---:R-:W-:Y:S02]  /*2cd0*/  SHF.R.U32.HI R38, RZ, 0xc, R16.reuse ;  /* 0x0000000cff267819 */ /* 0x104fe40000011610 */
[----:B------:R-:W-:Y:S02]  /*2ce0*/  LOP3.LUT R32, R16, 0x3f003f, RZ, 0xc0, !PT ;  /* 0x003f003f10207812 */ /* 0x000fe400078ec0ff */
[----:B------:R-:W-:Y:S02]  /*2cf0*/  SHF.R.U32.HI R34, RZ, 0x6, R16 ;  /* 0x00000006ff227819 */ /* 0x000fe40000011610 */
[--C-:B------:R-:W-:Y:S02]  /*2d00*/  SHF.R.U32.HI R36, RZ, 0xc, R18.reuse ;  /* 0x0000000cff247819 */ /* 0x100fe40000011612 */
[----:B------:R-:W-:Y:S02]  /*2d10*/  LOP3.LUT R35, R18, 0x3f003f, RZ, 0xc0, !PT ;  /* 0x003f003f12237812 */ /* 0x000fe400078ec0ff */
[----:B------:R-:W-:-:S02]  /*2d20*/  SHF.R.U32.HI R62, RZ, 0x6, R18 ;  /* 0x00000006ff3e7819 */ /* 0x000fc40000011612 */
[----:B------:R-:W-:Y:S02]  /*2d30*/  SHF.R.U32.HI R16, RZ, 0xc, R17 ;  /* 0x0000000cff107819 */ /* 0x000fe40000011611 */
[----:B------:R-:W-:Y:S02]  /*2d40*/  SHF.R.U32.HI R18, RZ, 0xc, R19 ;  /* 0x0000000cff127819 */ /* 0x000fe40000011613 */
[----:B------:R-:W-:Y:S02]  /*2d50*/  LOP3.LUT R33, R17, 0x3f003f, RZ, 0xc0, !PT ;  /* 0x003f003f11217812 */ /* 0x000fe400078ec0ff */
[----:B------:R-:W-:Y:S02]  /*2d60*/  SHF.R.U32.HI R60, RZ, 0x6, R17 ;  /* 0x00000006ff3c7819 */ /* 0x000fe40000011611 */
[----:B------:R-:W-:Y:S02]  /*2d70*/  LOP3.LUT R61, R19, 0x3f003f, RZ, 0xc0, !PT ;  /* 0x003f003f133d7812 */ /* 0x000fe400078ec0ff */
[----:B------:R-:W-:-:S02]  /*2d80*/  SHF.R.U32.HI R63, RZ, 0x6, R19 ;  /* 0x00000006ff3f7819 */ /* 0x000fc40000011613 */
[----:B------:R-:W-:Y:S02]  /*2d90*/  LOP3.LUT R17, R38, 0xf000f, RZ, 0xc0, !PT ;  /* 0x000f000f26117812 */ /* 0x000fe400078ec0ff */
[----:B------:R-:W-:Y:S02]  /*2da0*/  LOP3.LUT R16, R16, 0xf000f, RZ, 0xc0, !PT ;  /* 0x000f000f10107812 */ /* 0x000fe400078ec0ff */
[----:B------:R-:W-:Y:S02]  /*2db0*/  LOP3.LUT R19, R36, 0xf000f, RZ, 0xc0, !PT ;  /* 0x000f000f24137812 */ /* 0x000fe400078ec0ff */
[----:B------:R-:W-:Y:S02]  /*2dc0*/  LOP3.LUT R18, R18, 0xf000f, RZ, 0xc0, !PT ;  /* 0x000f000f12127812 */ /* 0x000fe400078ec0ff */
[----:B----4-:R-:W-:Y:S02]  /*2dd0*/  SHF.R.U32.HI R52, RZ, 0x8, R20 ;  /* 0x00000008ff347819 */ /* 0x010fe40000011614 */
[----:B------:R-:W-:-:S02]  /*2de0*/  SHF.R.U32.HI R53, RZ, 0x8, R21 ;  /* 0x00000008ff357819 */ /* 0x000fc40000011615 */
[----:B------:R-:W-:Y:S02]  /*2df0*/  SHF.R.U32.HI R54, RZ, 0x8, R22 ;  /* 0x00000008ff367819 */ /* 0x000fe40000011616 */
[----:B------:R-:W-:Y:S02]  /*2e00*/  SHF.R.U32.HI R55, RZ, 0x8, R23 ;  /* 0x00000008ff377819 */ /* 0x000fe40000011617 */
[----:B------:R-:W-:Y:S02]  /*2e10*/  LOP3.LUT R52, R17, 0x300030, R52, 0xf8, !PT ;  /* 0x0030003011347812 */ /* 0x000fe400078ef834 */
[----:B------:R-:W-:Y:S02]  /*2e20*/  LOP3.LUT R53, R16, 0x300030, R53, 0xf8, !PT ;  /* 0x0030003010357812 */ /* 0x000fe400078ef835 */
[----:B------:R-:W-:Y:S02]  /*2e30*/  LOP3.LUT R54, R19, 0x300030, R54, 0xf8, !PT ;  /* 0x0030003013367812 */ /* 0x000fe400078ef836 */
[----:B------:R-:W-:-:S02]  /*2e40*/  LOP3.LUT R55, R18, 0x300030, R55, 0xf8, !PT ;  /* 0x0030003012377812 */ /* 0x000fc400078ef837 */
[----:B------:R-:W0:Y:S01]  /*2e50*/  LDS.128 R16, [UR4+0x20] ;  /* 0x00002004ff107984 */ /* 0x000e220008000c00 */
[--C-:B------:R-:W-:Y:S02]  /*2e60*/  SHF.R.U32.HI R56, RZ, 0xa, R20.reuse ;  /* 0x0000000aff387819 */ /* 0x100fe40000011614 */
[----:B------:R-:W-:Y:S02]  /*2e70*/  LOP3.LUT R44, R20, 0x3f003f, RZ, 0xc0, !PT ;  /* 0x003f003f142c7812 */ /* 0x000fe400078ec0ff */
[----:B------:R-:W-:Y:S02]  /*2e80*/  SHF.R.U32.HI R45, RZ, 0x6, R20 ;  /* 0x00000006ff2d7819 */ /* 0x000fe40000011614 */
[----:B------:R-:W-:Y:S02]  /*2e90*/  SHF.R.U32.HI R20, RZ, 0xc, R24 ;  /* 0x0000000cff147819 */ /* 0x000fe40000011618 */
[----:B------:R-:W-:Y:S02]  /*2ea0*/  LOP3.LUT R41, R27, 0x3f003f, RZ, 0xc0, !PT ;  /* 0x003f003f1b297812 */ /* 0x000fe400078ec0ff */
[----:B------:R-:W-:-:S02]  /*2eb0*/  SHF.R.U32.HI R42, RZ, 0x6, R27 ;  /* 0x00000006ff2a7819 */ /* 0x000fc4000001161b */
[----:B------:R-:W-:Y:S02]  /*2ec0*/  SHF.R.U32.HI R27, RZ, 0xc, R27 ;  /* 0x0000000cff1b7819 */ /* 0x000fe4000001161b */
[--C-:B------:R-:W-:Y:S02]  /*2ed0*/  SHF.R.U32.HI R57, RZ, 0xa, R21.reuse ;  /* 0x0000000aff397819 */ /* 0x100fe40000011615 */
[----:B------:R-:W-:Y:S02]  /*2ee0*/  LOP3.LUT R46, R21, 0x3f003f, RZ, 0xc0, !PT ;  /* 0x003f003f152e7812 */ /* 0x000fe400078ec0ff */
[----:B------:R-:W-:Y:S02]  /*2ef0*/  SHF.R.U32.HI R48, RZ, 0x6, R21 ;  /* 0x00000006ff307819 */ /* 0x000fe40000011615 */
[----:B------:R-:W-:Y:S02]  /*2f00*/  LOP3.LUT R21, R20, 0xf000f, RZ, 0xc0, !PT ;  /* 0x000f000f14157812 */ /* 0x000fe400078ec0ff */
[----:B------:R-:W-:-:S02]  /*2f10*/  LOP3.LUT R20, R27, 0xf000f, RZ, 0xc0, !PT ;  /* 0x000f000f1b147812 */ /* 0x000fc400078ec0ff */
[----:B------:R-:W-:Y:S02]  /*2f20*/  LOP3.LUT R32, R32, 0x64006400, RZ, 0xfc, !PT ;  /* 0x6400640020207812 */ /* 0x000fe400078efcff */
[----:B------:R-:W-:Y:S02]  /*2f30*/  LOP3.LUT R27, R35, 0x64006400, RZ, 0xfc, !PT ;  /* 0x64006400231b7812 */ /* 0x000fe400078efcff */
[--C-:B------:R-:W-:Y:S01]  /*2f40*/  SHF.R.U32.HI R58, RZ, 0xa, R22.reuse ;  /* 0x0000000aff3a7819 */ /* 0x100fe20000011616 */
[----:B------:R-:W-:Y:S01]  /*2f50*/  HADD2 R35, R32, -1056, -1056 ;  /* 0xe420e42020237430 */ /* 0x000fe20000000000 */
[----:B------:R-:W-:Y:S01]  /*2f60*/  LOP3.LUT R47, R22, 0x3f003f, RZ, 0xc0, !PT ;  /* 0x003f003f162f7812 */ /* 0x000fe200078ec0ff */
[----:B------:R-:W-:Y:S01]  /*2f70*/  HADD2 R27, R27, -1056, -1056 ;  /* 0xe420e4201b1b7430 */ /* 0x000fe20000000000 */
[----:B------:R-:W-:Y:S02]  /*2f80*/  SHF.R.U32.HI R50, RZ, 0x6, R22 ;  /* 0x00000006ff327819 */ /* 0x000fe40000011616 */
[----:B------:R-:W-:-:S02]  /*2f90*/  LOP3.LUT R34, R34, 0x3f003f, RZ, 0xc0, !PT ;  /* 0x003f003f22227812 */ /* 0x000fc400078ec0ff */
[----:B------:R-:W-:Y:S02]  /*2fa0*/  LOP3.LUT R62, R62, 0x3f003f, RZ, 0xc0, !PT ;  /* 0x003f003f3e3e7812 */ /* 0x000fe400078ec0ff */
[--C-:B------:R-:W-:Y:S02]  /*2fb0*/  SHF.R.U32.HI R22, RZ, 0xc, R25.reuse ;  /* 0x0000000cff167819 */ /* 0x100fe40000011619 */
[----:B------:R-:W-:Y:S02]  /*2fc0*/  LOP3.LUT R37, R25, 0x3f003f, RZ, 0xc0, !PT ;  /* 0x003f003f19257812 */ /* 0x000fe400078ec0ff */
[----:B------:R-:W-:Y:S02]  /*2fd0*/  SHF.R.U32.HI R40, RZ, 0x6, R25 ;  /* 0x00000006ff287819 */ /* 0x000fe40000011619 */
[----:B------:R-:W-:Y:S02]  /*2fe0*/  LOP3.LUT R49, R23, 0x3f003f, RZ, 0xc0, !PT ;  /* 0x003f003f17317812 */ /* 0x000fe400078ec0ff */
[----:B------:R-:W-:-:S02]  /*2ff0*/  SHF.R.U32.HI R59, RZ, 0xa, R23 ;  /* 0x0000000aff3b7819 */ /* 0x000fc40000011617 */
[----:B------:R-:W-:Y:S02]  /*3000*/  SHF.R.U32.HI R51, RZ, 0x6, R23 ;  /* 0x00000006ff337819 */ /* 0x000fe40000011617 */
[----:B------:R-:W-:Y:S02]  /*3010*/  LOP3.LUT R33, R33, 0x64006400, RZ, 0xfc, !PT ;  /* 0x6400640021217812 */ /* 0x000fe400078efcff */
[----:B------:R-:W-:Y:S02]  /*3020*/  LOP3.LUT R60, R60, 0x3f003f, RZ, 0xc0, !PT ;  /* 0x003f003f3c3c7812 */ /* 0x000fe400078ec0ff */
[----:B------:R-:W-:Y:S02]  /*3030*/  LOP3.LUT R25, R61, 0x64006400, RZ, 0xfc, !PT ;  /* 0x640064003d197812 */ /* 0x000fe400078efcff */
[----:B------:R-:W-:Y:S02]  /*3040*/  SHF.R.U32.HI R23, RZ, 0xc, R26 ;  /* 0x0000000cff177819 */ /* 0x000fe4000001161a */
[----:B------:R-:W-:-:S02]  /*3050*/  LOP3.LUT R39, R26, 0x3f003f, RZ, 0xc0, !PT ;  /* 0x003f003f1a277812 */ /* 0x000fc400078ec0ff */
        /* <DEDUP_REMOVED lines=11> */
[----:B------:R-:W-:Y:S01]  /*3110*/  LOP3.LUT R24, R63, 0x64006400, RZ, 0xfc, !PT ;  /* 0x640064003f187812 */ /* 0x000fe200078efcff */
[----:B------:R-:W-:Y:S01]  /*3120*/  HADD2 R34, R34, -1056, -1056 ;  /* 0xe420e42022227430 */ /* 0x000fe20000000000 */
[----:B------:R-:W-:Y:S01]  /*3130*/  LOP3.LUT R56, R21, 0x300030, R56, 0xf8, !PT ;  /* 0x0030003015387812 */ /* 0x000fe200078ef838 */
[----:B------:R-:W-:Y:S01]  /*3140*/  HADD2 R26, R26, -1056, -1056 ;  /* 0xe420e4201a1a7430 */ /* 0x000fe20000000000 */
[----:B------:R-:W-:Y:S01]  /*3150*/  LOP3.LUT R59, R20, 0x300030, R59, 0xf8, !PT ;  /* 0x00300030143b7812 */ /* 0x000fe200078ef83b */
[----:B------:R-:W-:Y:S01]  /*3160*/  HADD2 R32, R32, -1056, -1056 ;  /* 0xe420e42020207430 */ /* 0x000fe20000000000 */
[----:B------:R-:W-:Y:S01]  /*3170*/  LOP3.LUT R22, R22, 0xf000f, RZ, 0xc0, !PT ;  /* 0x000f000f16167812 */ /* 0x000fe200078ec0ff */
[-C--:B------:R-:W-:Y:S01]  /*3180*/  HFMA2 R20, R33, R16.reuse, RZ.H0_H0 ;  /* 0x0000001021147231 */ /* 0x080fe200000400ff */
[----:B------:R-:W-:Y:S01]  /*3190*/  LOP3.LUT R23, R23, 0xf000f, RZ, 0xc0, !PT ;  /* 0x000f000f17177812 */ /* 0x000fe200078ec0ff */
[----:B------:R-:W-:-:S02]  /*31a0*/  HFMA2 R21, R25, R16, RZ.H0_H0 ;  /* 0x0000001019157231 */ /* 0x000fc400000400ff */
[----:B------:R-:W-:Y:S01]  /*31b0*/  HADD2 R24, R24, -1056, -1056 ;  /* 0xe420e42018187430 */ /* 0x000fe20000000000 */
[-C--:B------:R-:W-:Y:S01]  /*31c0*/  HFMA2.MMA R61, R34, R17.reuse, R61 ;  /* 0x00000011223d7235 */ /* 0x080fe2000000003d */
[-C--:B------:R-:W-:Y:S01]  /*31d0*/  HFMA2 R16, R32, R17.reuse, R20 ;  /* 0x0000001120107231 */ /* 0x080fe20000000014 */
[----:B------:R-:W-:Y:S01]  /*31e0*/  HFMA2.MMA R60, R26, R17, R60 ;  /* 0x000000111a3c7235 */ /* 0x000fe2000000003c */
[----:B------:R-:W-:Y:S01]  /*31f0*/  LOP3.LUT R57, R22, 0x300030, R57, 0xf8, !PT ;  /* 0x0030003016397812 */ /* 0x000fe200078ef839 */
[----:B------:R-:W-:Y:S01]  /*3200*/  HFMA2 R17, R24, R17, R21 ;  /* 0x0000001118117231 */ /* 0x000fe20000000015 */
[----:B------:R-:W-:Y:S02]  /*3210*/  LOP3.LUT R58, R23, 0x300030, R58, 0xf8, !PT ;  /* 0x00300030173a7812 */ /* 0x000fe400078ef83a */
[----:B------:R-:W0:Y:S01]  /*3220*/  LDS.128 R20, [UR4+0x30] ;  /* 0x00003004ff147984 */ /* 0x000e220008000c00 */
        /* <DEDUP_REMOVED lines=11> */
[----:B------:R-:W-:Y:S01]  /*32e0*/  LOP3.LUT R38, R62, 0x64006400, RZ, 0xfc, !PT ;  /* 0x640064003e267812 */ /* 0x000fe200078efcff */
[----:B------:R-:W-:Y:S01]  /*32f0*/  HADD2 R41, R37, -1056, -1056 ;  /* 0xe420e42025297430 */ /* 0x000fe20000000000 */
[----:B------:R-:W-:Y:S01]  /*3300*/  LOP3.LUT R40, R40, 0x64006400, RZ, 0xfc, !PT ;  /* 0x6400640028287812 */ /* 0x000fe200078efcff */
[-C--:B------:R-:W-:Y:S01]  /*3310*/  HFMA2.MMA R61, R43, R18.reuse, R61 ;  /* 0x000000122b3d7235 */ /* 0x080fe2000000003d */
[----:B------:R-:W-:Y:S01]  /*3320*/  LOP3.LUT R36, R64, 0x64006400, RZ, 0xfc, !PT ;  /* 0x6400640040247812 */ /* 0x000fe200078efcff */
[----:B------:R-:W-:Y:S01]  /*3330*/  HFMA2.MMA R60, R39, R18, R60 ;  /* 0x00000012273c7235 */ /* 0x000fe2000000003c */
[----:B------:R-:W-:Y:S02]  /*3340*/  HADD2 R37, R63, -1056, -1056 ;  /* 0xe420e4203f257430 */ /* 0x000fe40000000000 */
[----:B------:R-:W-:-:S02]  /*3350*/  HADD2 R42, R42, -1056, -1056 ;  /* 0xe420e4202a2a7430 */ /* 0x000fc40000000000 */
        /* <DEDUP_REMOVED lines=200> */
.L_x_849:
[----:B-----5:R-:W-:Y:S01]  /*3fe0*/  LEA R16, R0, 0x20, 0x5 ;  /* 0x0000002000107811 */ /* 0x020fe200078e28ff */
[----:B------:R-:W-:Y:S01]  /*3ff0*/  UIADD3 UR4, UR4, 0x40, URZ ;  /* 0x0000004004047890 */ /* 0x000fe2000fffe03f */
[----:B------:R-:W-:Y:S01]  /*4000*/  IADD3 R15, R15, 0x20, RZ ;  /* 0x000000200f0f7810 */ /* 0x000fe20007ffe0ff */
[----:B01----:R-:W-:Y:S01]  /*4010*/  IMAD.WIDE R30, R6, 0x18, R30 ;  /* 0x00000018061e7825 */ /* 0x003fe200078e021e */
[----:B------:R-:W-:Y:S02]  /*4020*/  VIMNMX R16, R16, UR8, PT ;  /* 0x0000000810107c48 */ /* 0x000fe4000bfe0100 */
[C---:B------:R-:W-:Y:S02]  /*4030*/  ISETP.GE.AND P0, PT, R15.reuse, UR5, PT ;  /* 0x000000050f007c0c */ /* 0x040fe4000bf06270 */
[----:B------:R-:W-:-:S13]  /*4040*/  ISETP.LT.AND P2, PT, R15, R16, PT ;  /* 0x000000100f00720c */ /* 0x000fda0003f41270 */
[----:B------:R-:W-:Y:S05]  /*4050*/  @!P0 BRA P2, `(.L_x_850) ;  /* 0xffffffd8000c8947 */ /* 0x000fea000103ffff */
.L_x_847:
[----:B------:R-:W-:Y:S01]  /*4060*/  ISETP.GE.AND P0, PT, R15, R28, PT ;  /* 0x0000001c0f00720c */ /* 0x000fe20003f06270 */
[----:B------:R-:W-:-:S03]  /*4070*/  ULDC UR5, c[0x0][0x264] ;  /* 0x0000990000057ab9 */ /* 0x000fc60000000800 */
[----:B------:R-:W-:-:S13]  /*4080*/  ISETP.GE.OR P0, PT, R15, UR5, P0 ;  /* 0x000000050f007c0c */ /* 0x000fda0008706670 */
[----:B------:R-:W-:Y:S05]  /*4090*/  @P0 BRA `(.L_x_851) ;  /* 0x0000004c00740947 */ /* 0x000fea0003800000 */
[----:B------:R-:W-:Y:S01]  /*40a0*/  HADD2.F32 R20, -RZ, R2.H0_H0 ;  /* 0x20000002ff147230 */ /* 0x000fe20000004100 */
[----:B------:R-:W-:Y:S01]  /*40b0*/  ULDC UR5, c[0x0][0x264] ;  /* 0x0000990000057ab9 */ /* 0x000fe20000000800 */
[----:B------:R-:W-:Y:S02]  /*40c0*/  HADD2.F32 R21, -RZ, R3.H0_H0 ;  /* 0x20000003ff157230 */ /* 0x000fe40000004100 */
[----:B------:R-:W-:Y:S02]  /*40d0*/  HADD2.F32 R22, -RZ, R4.H0_H0 ;  /* 0x20000004ff167230 */ /* 0x000fe40000004100 */
[----:B-----5:R-:W-:-:S07]  /*40e0*/  HADD2.F32 R23, -RZ, R5.H0_H0 ;  /* 0x20000005ff177230 */ /* 0x020fce0000004100 */
.L_x_856:
[----:B------:R-:W-:Y:S05]  /*40f0*/  @!P1 BRA `(.L_x_852) ;  /* 0x0000004c00409947 */ /* 0x000fea0003800000 */
[----:B------:R-:W2:Y:S01]  /*4100*/  LDG.E.128.CONSTANT R16, desc[UR6][R30.64] ;  /* 0x000000061e107981 */ /* 0x000ea2000c1e9d00 */
[----:B------:R-:W-:Y:S02]  /*4110*/  MOV R6, 0x2c00 ;  /* 0x00002c0000067802 */ /* 0x000fe40000000f00 */
[----:B------:R-:W-:Y:S01]  /*4120*/  ISETP.GE.AND P0, PT, R29, 0x2, PT ;  /* 0x000000021d00780c */ /* 0x000fe20003f06270 */
[----:B---3--:R-:W0:Y:S02]  /*4130*/  LDS.64 R2, [UR4] ;  /* 0x00000004ff027984 */ /* 0x008e240008000a00 */
[--C-:B0-----:R-:W-:Y:S02]  /*4140*/  HADD2.F32 R5, -RZ, R2.reuse.H0_H0 ;  /* 0x20000002ff057230 */ /* 0x101fe40000004100 */
[----:B------:R-:W-:Y:S02]  /*4150*/  HADD2.F32 R41, -RZ, R2.H1_H1 ;  /* 0x30000002ff297230 */ /* 0x000fe40000004100 */
[----:B------:R-:W-:-:S02]  /*4160*/  HADD2.F32 R32, -RZ, R3.H0_H0 ;  /* 0x20000003ff207230 */ /* 0x000fc40000004100 */
[----:B------:R-:W-:Y:S01]  /*4170*/  HADD2.F32 R43, -RZ, R3.H1_H1 ;  /* 0x30000003ff2b7230 */ /* 0x000fe20000004100 */
[C---:B--2---:R-:W-:Y:S02]  /*4180*/  LOP3.LUT R0, R16.reuse, 0xf000f, RZ, 0xc0, !PT ;  /* 0x000f000f10007812 */ /* 0x044fe400078ec0ff */
[----:B------:R-:W-:Y:S02]  /*4190*/  LOP3.LUT R24, R16, 0xf000f0, RZ, 0xc0, !PT ;  /* 0x00f000f010187812 */ /* 0x000fe400078ec0ff */
[----:B------:R-:W-:Y:S02]  /*41a0*/  SHF.R.U32.HI R27, RZ, 0x8, R16 ;  /* 0x00000008ff1b7819 */ /* 0x000fe40000011610 */
[----:B------:R-:W-:Y:S02]  /*41b0*/  LOP3.LUT R4, R17, 0xf000f, RZ, 0xc0, !PT ;  /* 0x000f000f11047812 */ /* 0x000fe400078ec0ff */
[----:B------:R-:W-:Y:S02]  /*41c0*/  LOP3.LUT R16, R18, 0xf000f, RZ, 0xc0, !PT ;  /* 0x000f000f12107812 */ /* 0x000fe400078ec0ff */
[----:B------:R-:W-:-:S02]  /*41d0*/  LOP3.LUT R0, R0, 0x64006400, RZ, 0xfc, !PT ;  /* 0x6400640000007812 */ /* 0x000fc400078efcff */
[----:B------:R-:W-:Y:S02]  /*41e0*/  LOP3.LUT R36, R17, 0xf000f0, RZ, 0xc0, !PT ;  /* 0x00f000f011247812 */ /* 0x000fe400078ec0ff */
[----:B------:R-:W-:Y:S01]  /*41f0*/  SHF.R.U32.HI R26, RZ, 0x8, R17 ;  /* 0x00000008ff1a7819 */ /* 0x000fe20000011611 */
[----:B------:R-:W-:Y:S01]  /*4200*/  HADD2 R2, R0, -1032, -1032 ;  /* 0xe408e40800027430 */ /* 0x000fe20000000000 */
[----:B------:R-:W-:Y:S02]  /*4210*/  LOP3.LUT R17, R19, 0xf000f, RZ, 0xc0, !PT ;  /* 0x000f000f13117812 */ /* 0x000fe400078ec0ff */
[----:B------:R-:W-:Y:S02]  /*4220*/  LOP3.LUT R4, R4, 0x64006400, RZ, 0xfc, !PT ;  /* 0x6400640004047812 */ /* 0x000fe400078efcff */
        /* <DEDUP_REMOVED lines=17> */
[C---:B------:R-:W-:Y:S01]  /*4340*/  FFMA.FTZ R38, R5.reuse, R2, RZ ;  /* 0x0000000205267223 */ /* 0x040fe200000100ff */
[----:B------:R-:W-:Y:S01]  /*4350*/  HADD2.F32 R24, -RZ, R37.H1_H1 ;  /* 0x30000025ff187230 */ /* 0x000fe20000004100 */
[----:B------:R-:W-:Y:S01]  /*4360*/  LOP3.LUT R37, R36, 0x64006400, RZ, 0xfc, !PT ;  /* 0x6400640024257812 */ /* 0x000fe200078efcff */
[-C--:B------:R-:W-:Y:S02]  /*4370*/  HFMA2 R45, R35, R6.reuse.H0_H0, -72, -72 ;  /* 0xd480d480232d7431 */ /* 0x080fe40000040006 */
[----:B------:R-:W-:Y:S01]  /*4380*/  FFMA.FTZ R35, R4, R5, RZ ;  /* 0x0000000504237223 */ /* 0x000fe200000100ff */
[C---:B------:R-:W-:Y:S01]  /*4390*/  FFMA.FTZ R36, R5.reuse, R3, RZ ;  /* 0x0000000305247223 */ /* 0x040fe200000100ff */
[----:B------:R-:W-:Y:S01]  /*43a0*/  FFMA.FTZ R5, R5, R0, RZ ;  /* 0x0000000005057223 */ /* 0x000fe200000100ff */
[-C--:B------:R-:W-:Y:S02]  /*43b0*/  HFMA2 R37, R37, R6.reuse.H0_H0, -72, -72 ;  /* 0xd480d48025257431 */ /* 0x080fe40000040006 */
[----:B------:R-:W-:Y:S01]  /*43c0*/  FFMA.FTZ R42, R34, R41, R35 ;  /* 0x00000029222a7223 */ /* 0x000fe20000010023 */
[----:B------:R-:W-:-:S02]  /*43d0*/  HFMA2 R35, R39, R6.H0_H0, -72, -72 ;  /* 0xd480d48027237431 */ /* 0x000fc40000040006 */
[C---:B------:R-:W-:Y:S01]  /*43e0*/  FFMA.FTZ R46, R41.reuse, R24, R5 ;  /* 0x00000018292e7223 */ /* 0x040fe20000010005 */
[----:B------:R-:W-:Y:S01]  /*43f0*/  LOP3.LUT R5, R40, 0x64006400, RZ, 0xfc, !PT ;  /* 0x6400640028057812 */ /* 0x000fe200078efcff */
[C---:B------:R-:W-:Y:S01]  /*4400*/  FFMA.FTZ R47, R41.reuse, R33, R36 ;  /* 0x00000021292f7223 */ /* 0x040fe20000010024 */
[----:B------:R-:W-:Y:S01]  /*4410*/  FFMA.FTZ R44, R41, R25, R38 ;  /* 0x00000019292c7223 */ /* 0x000fe20000010026 */
[----:B------:R-:W-:Y:S01]  /*4420*/  HADD2.F32 R41, -RZ, R45.H0_H0 ;  /* 0x2000002dff297230 */ /* 0x000fe20000004100 */
[----:B------:R-:W-:Y:S01]  /*4430*/  SHF.R.U32.HI R18, RZ, 0x8, R18 ;  /* 0x00000008ff127819 */ /* 0x000fe20000011612 */
[----:B------:R-:W-:Y:S02]  /*4440*/  HFMA2 R5, R5, R6.H0_H0, -72, -72 ;  /* 0xd480d48005057431 */ /* 0x000fe40000040006 */
[--C-:B------:R-:W-:Y:S01]  /*4450*/  HADD2.F32 R39, -RZ, R37.reuse.H0_H0 ;  /* 0x20000025ff277230 */ /* 0x100fe20000004100 */
[----:B------:R-:W-:Y:S01]  /*4460*/  SHF.R.U32.HI R19, RZ, 0x8, R19 ;  /* 0x00000008ff137819 */ /* 0x000fe20000011613 */
[----:B------:R-:W-:-:S02]  /*4470*/  HADD2.F32 R38, -RZ, R37.H1_H1 ;  /* 0x30000025ff267230 */ /* 0x000fc40000004100 */
[--C-:B------:R-:W-:Y:S02]  /*4480*/  HADD2.F32 R37, -RZ, R35.reuse.H0_H0 ;  /* 0x20000023ff257230 */ /* 0x100fe40000004100 */
[----:B------:R-:W-:Y:S02]  /*4490*/  HADD2.F32 R36, -RZ, R35.H1_H1 ;  /* 0x30000023ff247230 */ /* 0x000fe40000004100 */
[----:B------:R-:W-:Y:S02]  /*44a0*/  HADD2.F32 R35, -RZ, R5.H0_H0 ;  /* 0x20000005ff237230 */ /* 0x000fe40000004100 */
[----:B------:R-:W-:Y:S02]  /*44b0*/  HADD2.F32 R40, -RZ, R45.H1_H1 ;  /* 0x3000002dff287230 */ /* 0x000fe40000004100 */
[----:B------:R-:W-:Y:S01]  /*44c0*/  FFMA.FTZ R45, R41, R32, R42 ;  /* 0x00000020292d7223 */ /* 0x000fe2000001002a */
[----:B------:R-:W-:Y:S01]  /*44d0*/  FFMA.FTZ R42, R32, R39, R47 ;  /* 0x00000027202a7223 */ /* 0x000fe2000001002f */
[----:B------:R-:W-:-:S02]  /*44e0*/  HADD2.F32 R5, -RZ, R5.H1_H1 ;  /* 0x30000005ff057230 */ /* 0x000fc40000004100 */
[C---:B------:R-:W-:Y:S01]  /*44f0*/  FFMA.FTZ R47, R32.reuse, R37, R44 ;  /* 0x00000025202f7223 */ /* 0x040fe2000001002c */
[----:B------:R-:W-:Y:S01]  /*4500*/  FFMA.FTZ R32, R32, R35, R46 ;  /* 0x0000002320207223 */ /* 0x000fe2000001002e */
[----:B------:R-:W-:Y:S01]  /*4510*/  LOP3.LUT R44, R18, 0xf000f, RZ, 0xc0, !PT ;  /* 0x000f000f122c7812 */ /* 0x000fe200078ec0ff */
[----:B------:R-:W-:Y:S01]  /*4520*/  FFMA.FTZ R46, R40, R43, R45 ;  /* 0x0000002b282e7223 */ /* 0x000fe2000001002d */
[C---:B------:R-:W-:Y:S01]  /*4530*/  FFMA.FTZ R48, R43.reuse, R38, R42 ;  /* 0x000000262b307223 */ /* 0x040fe2000001002a */
[C---:B------:R-:W-:Y:S01]  /*4540*/  FFMA.FTZ R50, R43.reuse, R36, R47 ;  /* 0x000000242b327223 */ /* 0x040fe2000001002f */
[----:B------:R-:W-:Y:S01]  /*4550*/  FFMA.FTZ R49, R43, R5, R32 ;  /* 0x000000052b317223 */ /* 0x000fe20000010020 */
[----:B------:R-:W-:Y:S01]  /*4560*/  LOP3.LUT R43, R26, 0xf000f, RZ, 0xc0, !PT ;  /* 0x000f000f1a2b7812 */ /* 0x000fe200078ec0ff */
[----:B0-----:R-:W-:Y:S01]  /*4570*/  HADD2.F32 R47, -RZ, R16.H0_H0 ;  /* 0x20000010ff2f7230 */ /* 0x001fe20000004100 */
[----:B------:R-:W-:Y:S01]  /*4580*/  LOP3.LUT R44, R44, 0x64006400, RZ, 0xfc, !PT ;  /* 0x640064002c2c7812 */ /* 0x000fe200078efcff */
[----:B------:R-:W-:Y:S01]  /*4590*/  HADD2.F32 R59, -RZ, R17.H0_H0 ;  /* 0x20000011ff3b7230 */ /* 0x000fe20000004100 */
[----:B------:R-:W-:-:S02]  /*45a0*/  LOP3.LUT R32, R27, 0xf000f, RZ, 0xc0, !PT ;  /* 0x000f000f1b207812 */ /* 0x000fc400078ec0ff */
[----:B------:R-:W-:Y:S01]  /*45b0*/  LOP3.LUT R45, R19, 0xf000f, RZ, 0xc0, !PT ;  /* 0x000f000f132d7812 */ /* 0x000fe200078ec0ff */
[----:B------:R-:W-:Y:S01]  /*45c0*/  HADD2 R57, R44, -1032, -1032 ;  /* 0xe408e4082c397430 */ /* 0x000fe20000000000 */
[----:B------:R-:W-:Y:S02]  /*45d0*/  LOP3.LUT R43, R43, 0x64006400, RZ, 0xfc, !PT ;  /* 0x640064002b2b7812 */ /* 0x000fe400078efcff */
[----:B------:R-:W-:Y:S01]  /*45e0*/  LOP3.LUT R42, R32, 0x64006400, RZ, 0xfc, !PT ;  /* 0x64006400202a7812 */ /* 0x000fe200078efcff */
[----:B------:R-:W-:Y:S01]  /*45f0*/  HADD2.F32 R32, -RZ, R16.H1_H1 ;  /* 0x30000010ff207230 */ /* 0x000fe20000004100 */
[----:B------:R-:W-:Y:S01]  /*4600*/  LOP3.LUT R45, R45, 0x64006400, RZ, 0xfc, !PT ;  /* 0x640064002d2d7812 */ /* 0x000fe200078efcff */
[----:B------:R-:W-:Y:S02]  /*4610*/  HADD2 R56, R43, -1032, -1032 ;  /* 0xe408e4082b387430 */ /* 0x000fe40000000000 */
[----:B------:R-:W-:Y:S01]  /*4620*/  HADD2.F32 R43, -RZ, R57.H0_H0 ;  /* 0x20000039ff2b7230 */ /* 0x000fe20000004100 */
[----:B------:R-:W-:Y:S01]  /*4630*/  LOP3.LUT R27, R27, 0xf000f0, RZ, 0xc0, !PT ;  /* 0x00f000f01b1b7812 */ /* 0x000fe200078ec0ff */
[----:B------:R-:W-:Y:S01]  /*4640*/  HADD2 R55, R42, -1032, -1032 ;  /* 0xe408e4082a377430 */ /* 0x000fe20000000000 */
[----:B------:R-:W-:Y:S01]  /*4650*/  LOP3.LUT R18, R18, 0xf000f0, RZ, 0xc0, !PT ;  /* 0x00f000f012127812 */ /* 0x000fe200078ec0ff */
        /* <DEDUP_REMOVED lines=8> */
[----:B------:R-:W-:-:S02]  /*46e0*/  HADD2.F32 R42, -RZ, R58.H0_H0 ;  /* 0x2000003aff2a7230 */ /* 0x000fc40000004100 */
[-C--:B------:R-:W-:Y:S02]  /*46f0*/  HFMA2 R18, R27, R6.reuse.H0_H0, -72, -72 ;  /* 0xd480d4801b127431 */ /* 0x080fe40000040006 */
[----:B------:R-:W-:Y:S01]  /*4700*/  HADD2.F32 R16, -RZ, R17.H1_H1 ;  /* 0x30000011ff107230 */ /* 0x000fe20000004100 */
[----:B------:R-:W-:Y:S01]  /*4710*/  LOP3.LUT R17, R26, 0x64006400, RZ, 0xfc, !PT ;  /* 0x640064001a117812 */ /* 0x000fe200078efcff */
[----:B------:R-:W-:Y:S01]  /*4720*/  FFMA.FTZ R52, R45, R47, R46 ;  /* 0x0000002f2d347223 */ /* 0x000fe2000001002e */
[----:B------:R-:W-:Y:S01]  /*4730*/  LOP3.LUT R27, R50, 0x64006400, RZ, 0xfc, !PT ;  /* 0x64006400321b7812 */ /* 0x000fe200078efcff */
[C---:B------:R-:W-:Y:S01]  /*4740*/  FFMA.FTZ R51, R47.reuse, R44, R48 ;  /* 0x0000002c2f337223 */ /* 0x040fe20000010030 */
        /* <DEDUP_REMOVED lines=10> */
[C---:B------:R-:W-:Y:S01]  /*47f0*/  FFMA.FTZ R65, R32.reuse, R49, R54 ;  /* 0x0000003120417223 */ /* 0x040fe20000010036 */
[----:B------:R-:W-:Y:S02]  /*4800*/  HADD2.F32 R52, -RZ, R17.H0_H0 ;  /* 0x20000011ff347230 */ /* 0x000fe40000004100 */
[C---:B------:R-:W-:Y:S01]  /*4810*/  FFMA.FTZ R26, R32.reuse, R46, R51 ;  /* 0x0000002e201a7223 */ /* 0x040fe20000010033 */
[----:B------:R-:W-:Y:S02]  /*4820*/  HADD2.F32 R54, -RZ, R19.H0_H0 ;  /* 0x20000013ff367230 */ /* 0x000fe40000004100 */
[----:B------:R-:W-:Y:S01]  /*4830*/  FFMA.FTZ R63, R32, R48, R53 ;  /* 0x00000030203f7223 */ /* 0x000fe20000010035 */
[----:B------:R-:W-:Y:S02]  /*4840*/  HADD2.F32 R56, -RZ, R27.H0_H0 ;  /* 0x2000001bff387230 */ /* 0x000fe40000004100 */
[----:B------:R-:W-:Y:S02]  /*4850*/  HADD2.F32 R51, -RZ, R18.H1_H1 ;  /* 0x30000012ff337230 */ /* 0x000fe40000004100 */
[----:B------:R-:W-:Y:S01]  /*4860*/  FFMA.FTZ R18, R50, R59, R61 ;  /* 0x0000003b32127223 */ /* 0x000fe2000001003d */
[----:B------:R-:W-:-:S02]  /*4870*/  HADD2.F32 R53, -RZ, R17.H1_H1 ;  /* 0x30000011ff357230 */ /* 0x000fc40000004100 */
[C---:B------:R-:W-:Y:S01]  /*4880*/  FFMA.FTZ R32, R59.reuse, R56, R65 ;  /* 0x000000383b207223 */ /* 0x040fe20000010041 */
[----:B------:R-:W-:Y:S02]  /*4890*/  HADD2.F32 R55, -RZ, R19.H1_H1 ;  /* 0x30000013ff377230 */ /* 0x000fe40000004100 */
[C---:B------:R-:W-:Y:S01]  /*48a0*/  FFMA.FTZ R19, R59.reuse, R52, R26 ;  /* 0x000000343b137223 */ /* 0x040fe2000001001a */
[----:B------:R-:W-:Y:S02]  /*48b0*/  HADD2.F32 R57, -RZ, R27.H1_H1 ;  /* 0x3000001bff397230 */ /* 0x000fe40000004100 */
[----:B------:R-:W-:Y:S01]  /*48c0*/  FFMA.FTZ R26, R59, R54, R63 ;  /* 0x000000363b1a7223 */ /* 0x000fe2000001003f */
[----:B------:R-:W-:Y:S01]  /*48d0*/  FFMA.FTZ R17, R51, R16, R18 ;  /* 0x0000001033117223 */ /* 0x000fe20000010012 */
[C---:B------:R-:W-:Y:S02]  /*48e0*/  FFMA.FTZ R18, R16.reuse, R53, R19 ;  /* 0x0000003510127223 */ /* 0x040fe40000010013 */
        /* <DEDUP_REMOVED lines=9> */
[----:B------:R-:W-:Y:S01]  /*4980*/  F2FP.F16.F32.PACK_AB R27, RZ, R32 ;  /* 0x00000020ff1b723e */ /* 0x000fe200000000ff */
[--C-:B------:R-:W-:Y:S02]  /*4990*/  HADD2 R32, R17.H0_H0, R12.reuse.H0_H0 ;  /* 0x2000000c11207230 */ /* 0x100fe40000000800 */
[----:B------:R-:W-:Y:S02]  /*49a0*/  HADD2 R60, R18.H0_H0, R12.H1_H1 ;  /* 0x3000000c123c7230 */ /* 0x000fe40000000800 */
[----:B------:R-:W-:-:S02]  /*49b0*/  HADD2 R26, R19.H0_H0, R11.H0_H0 ;  /* 0x2000000b131a7230 */ /* 0x000fc40000000800 */
        /* <DEDUP_REMOVED lines=168> */
.L_x_853:
[----:B------:R-:W0:Y:S01]  /*5440*/  LDC R11, c[0x0][0x23c] ;  /* 0x00008f00ff0b7b82 */ /* 0x000e220000000800 */
[----:B------:R-:W1:Y:S01]  /*5450*/  LDS.64 R2, [UR4+0x10] ;  /* 0x00001004ff027984 */ /* 0x000e620008000a00 */
[----:B0-----:R-:W-:-:S05]  /*5460*/  IMAD.WIDE R24, R11, 0x4, R30 ;  /* 0x000000040b187825 */ /* 0x001fca00078e021e */
[----:B------:R-:W2:Y:S01]  /*5470*/  LDG.E.128.CONSTANT R16, desc[UR6][R24.64] ;  /* 0x0000000618107981 */ /* 0x000ea2000c1e9d00 */
[--C-:B-1----:R-:W-:Y:S02]  /*5480*/  HADD2.F32 R5, -RZ, R2.reuse.H0_H0 ;  /* 0x20000002ff057230 */ /* 0x102fe40000004100 */
[----:B------:R-:W-:Y:S02]  /*5490*/  HADD2.F32 R42, -RZ, R2.H1_H1 ;  /* 0x30000002ff2a7230 */ /* 0x000fe40000004100 */
[----:B------:R-:W-:Y:S01]  /*54a0*/  HADD2.F32 R44, -RZ, R3.H1_H1 ;  /* 0x30000003ff2c7230 */ /* 0x000fe20000004100 */
[C---:B--2---:R-:W-:Y:S02]  /*54b0*/  LOP3.LUT R0, R16.reuse, 0xf000f, RZ, 0xc0, !PT ;  /* 0x000f000f10007812 */ /* 0x044fe400078ec0ff */
[----:B------:R-:W-:Y:S02]  /*54c0*/  LOP3.LUT R33, R16, 0xf000f0, RZ, 0xc0, !PT ;  /* 0x00f000f010217812 */ /* 0x000fe400078ec0ff */
[----:B------:R-:W-:-:S02]  /*54d0*/  SHF.R.U32.HI R12, RZ, 0x8, R16 ;  /* 0x00000008ff0c7819 */ /* 0x000fc40000011610 */
[C---:B------:R-:W-:Y:S02]  /*54e0*/  LOP3.LUT R4, R17.reuse, 0xf000f, RZ, 0xc0, !PT ;  /* 0x000f000f11047812 */ /* 0x040fe400078ec0ff */
        /* <DEDUP_REMOVED lines=9> */
[C---:B------:R-:W-:Y:S01]  /*5580*/  LOP3.LUT R17, R19.reuse, 0xf000f, RZ, 0xc0, !PT ;  /* 0x000f000f13117812 */ /* 0x040fe200078ec0ff */
[--C-:B------:R-:W-:Y:S01]  /*5590*/  HADD2.F32 R4, -RZ, R2.reuse.H0_H0 ;  /* 0x20000002ff047230 */ /* 0x100fe20000004100 */
[----:B------:R-:W-:Y:S01]  /*55a0*/  LOP3.LUT R37, R19, 0xf000f0, RZ, 0xc0, !PT ;  /* 0x00f000f013257812 */ /* 0x000fe200078ec0ff */
[----:B------:R-:W-:Y:S01]  /*55b0*/  HADD2.F32 R36, -RZ, R2.H1_H1 ;  /* 0x30000002ff247230 */ /* 0x000fe20000004100 */
[----:B------:R-:W-:Y:S01]  /*55c0*/  SHF.R.U32.HI R52, RZ, 0x8, R19 ;  /* 0x00000008ff347819 */ /* 0x000fe20000011613 */
[----:B------:R-:W-:Y:S01]  /*55d0*/  HADD2.F32 R19, -RZ, R3.H0_H0 ;  /* 0x20000003ff137230 */ /* 0x000fe20000004100 */
[----:B------:R-:W-:Y:S01]  /*55e0*/  LOP3.LUT R0, R17, 0x64006400, RZ, 0xfc, !PT ;  /* 0x6400640011007812 */ /* 0x000fe200078efcff */
[--C-:B------:R-:W-:Y:S01]  /*55f0*/  HADD2.F32 R3, -RZ, R34.reuse.H0_H0 ;  /* 0x20000022ff037230 */ /* 0x100fe20000004100 */
[----:B------:R-:W-:Y:S01]  /*5600*/  LOP3.LUT R40, R18, 0xf000f0, RZ, 0xc0, !PT ;  /* 0x00f000f012287812 */ /* 0x000fe200078ec0ff */
[----:B------:R-:W-:Y:S01]  /*5610*/  HADD2.F32 R35, -RZ, R34.H1_H1 ;  /* 0x30000022ff237230 */ /* 0x000fe20000004100 */
[----:B------:R-:W0:Y:S01]  /*5620*/  LDS.64 R16, [UR4+0x18] ;  /* 0x00001804ff107984 */ /* 0x000e220008000a00 */
[----:B------:R-:W-:-:S02]  /*5630*/  HADD2.F32 R2, -RZ, R39.H0_H0 ;  /* 0x20000027ff027230 */ /* 0x000fc40000004100 */
[----:B------:R-:W-:Y:S02]  /*5640*/  HADD2 R41, R0, -1032, -1032 ;  /* 0xe408e40800297430 */ /* 0x000fe40000000000 */
[----:B------:R-:W-:Y:S01]  /*5650*/  HADD2.F32 R34, -RZ, R39.H1_H1 ;  /* 0x30000027ff227230 */ /* 0x000fe20000004100 */
[----:B------:R-:W-:Y:S01]  /*5660*/  LOP3.LUT R39, R33, 0x64006400, RZ, 0xfc, !PT ;  /* 0x6400640021277812 */ /* 0x000fe200078efcff */
[C---:B------:R-:W-:Y:S01]  /*5670*/  FFMA.FTZ R45, R5.reuse, R3, RZ ;  /* 0x00000003052d7223 */ /* 0x040fe200000100ff */
[----:B------:R-:W-:Y:S01]  /*5680*/  LOP3.LUT R43, R40, 0x64006400, RZ, 0xfc, !PT ;  /* 0x64006400282b7812 */ /* 0x000fe200078efcff */
[--C-:B------:R-:W-:Y:S02]  /*5690*/  HADD2.F32 R0, -RZ, R41.reuse.H0_H0 ;  /* 0x20000029ff007230 */ /* 0x100fe40000004100 */
[----:B------:R-:W-:Y:S01]  /*56a0*/  FFMA.FTZ R47, R5, R2, RZ ;  /* 0x00000002052f7223 */ /* 0x000fe200000100ff */
[----:B------:R-:W-:Y:S02]  /*56b0*/  HFMA2 R40, R39, R6.H0_H0, -72, -72 ;  /* 0xd480d48027287431 */ /* 0x000fe40000040006 */
[----:B------:R-:W-:-:S02]  /*56c0*/  HADD2.F32 R33, -RZ, R41.H1_H1 ;  /* 0x30000029ff217230 */ /* 0x000fc40000004100 */
[----:B------:R-:W-:Y:S01]  /*56d0*/  FFMA.FTZ R39, R4, R5, RZ ;  /* 0x0000000504277223 */ /* 0x000fe200000100ff */
[----:B------:R-:W-:Y:S01]  /*56e0*/  LOP3.LUT R41, R38, 0x64006400, RZ, 0xfc, !PT ;  /* 0x6400640026297812 */ /* 0x000fe200078efcff */
[----:B------:R-:W-:Y:S01]  /*56f0*/  FFMA.FTZ R38, R5, R0, RZ ;  /* 0x0000000005267223 */ /* 0x000fe200000100ff */
[----:B------:R-:W-:Y:S01]  /*5700*/  FFMA.FTZ R48, R42, R35, R45 ;  /* 0x000000232a307223 */ /* 0x000fe2000001002d */
[----:B------:R-:W-:Y:S01]  /*5710*/  FFMA.FTZ R46, R36, R42, R39 ;  /* 0x0000002a242e7223 */ /* 0x000fe20000010027 */
[----:B------:R-:W-:Y:S01]  /*5720*/  LOP3.LUT R39, R37, 0x64006400, RZ, 0xfc, !PT ;  /* 0x6400640025277812 */ /* 0x000fe200078efcff */
[-C--:B------:R-:W-:Y:S02]  /*5730*/  HFMA2 R41, R41, R6.reuse.H0_H0, -72, -72 ;  /* 0xd480d48029297431 */ /* 0x080fe40000040006 */
[----:B------:R-:W-:Y:S01]  /*5740*/  FFMA.FTZ R49, R42, R33, R38 ;  /* 0x000000212a317223 */ /* 0x000fe20000010026 */
[----:B------:R-:W-:Y:S02]  /*5750*/  HFMA2 R43, R43, R6.H0_H0, -72, -72 ;  /* 0xd480d4802b2b7431 */ /* 0x000fe40000040006 */
[----:B------:R-:W-:-:S02]  /*5760*/  HADD2.F32 R5, -RZ, R40.H0_H0 ;  /* 0x20000028ff057230 */ /* 0x000fc40000004100 */
[----:B------:R-:W-:Y:S02]  /*5770*/  HFMA2 R45, R39, R6.H0_H0, -72, -72 ;  /* 0xd480d480272d7431 */ /* 0x000fe40000040006 */
[--C-:B------:R-:W-:Y:S02]  /*5780*/  HADD2.F32 R38, -RZ, R41.reuse.H0_H0 ;  /* 0x20000029ff267230 */ /* 0x100fe40000004100 */
[----:B------:R-:W-:Y:S01]  /*5790*/  FFMA.FTZ R47, R42, R34, R47 ;  /* 0x000000222a2f7223 */ /* 0x000fe2000001002f */
[----:B------:R-:W-:Y:S01]  /*57a0*/  HADD2.F32 R37, -RZ, R40.H1_H1 ;  /* 0x30000028ff257230 */ /* 0x000fe20000004100 */
[----:B------:R-:W-:Y:S01]  /*57b0*/  SHF.R.U32.HI R18, RZ, 0x8, R18 ;  /* 0x00000008ff127819 */ /* 0x000fe20000011612 */
[----:B------:R-:W-:Y:S02]  /*57c0*/  HADD2.F32 R39, -RZ, R41.H1_H1 ;  /* 0x30000029ff277230 */ /* 0x000fe40000004100 */
[----:B------:R-:W-:Y:S01]  /*57d0*/  FFMA.FTZ R46, R5, R19, R46 ;  /* 0x00000013052e7223 */ /* 0x000fe2000001002e */
[----:B------:R-:W-:-:S02]  /*57e0*/  HADD2.F32 R40, -RZ, R43.H0_H0 ;  /* 0x2000002bff287230 */ /* 0x000fc40000004100 */
[----:B------:R-:W-:Y:S02]  /*57f0*/  HADD2.F32 R41, -RZ, R43.H1_H1 ;  /* 0x3000002bff297230 */ /* 0x000fe40000004100 */
[----:B------:R-:W-:Y:S01]  /*5800*/  FFMA.FTZ R55, R37, R44, R46 ;  /* 0x0000002c25377223 */ /* 0x000fe2000001002e */
        /* <DEDUP_REMOVED lines=9> */
[C---:B------:R-:W-:Y:S01]  /*58a0*/  FFMA.FTZ R49, R44.reuse, R41, R48 ;  /* 0x000000292c317223 */ /* 0x040fe20000010030 */
[----:B------:R-:W-:Y:S01]  /*58b0*/  FFMA.FTZ R56, R44, R43, R56 ;  /* 0x0000002b2c387223 */ /* 0x000fe20000010038 */
[----:B------:R-:W-:Y:S01]  /*58c0*/  LOP3.LUT R44, R51, 0xf000f, RZ, 0xc0, !PT ;  /* 0x000f000f332c7812 */ /* 0x000fe200078ec0ff */
[--C-:B0-----:R-:W-:Y:S01]  /*58d0*/  HADD2.F32 R57, -RZ, R16.reuse.H0_H0 ;  /* 0x20000010ff397230 */ /* 0x101fe20000004100 */
[----:B------:R-:W-:Y:S01]  /*58e0*/  LOP3.LUT R45, R45, 0x64006400, RZ, 0xfc, !PT ;  /* 0x640064002d2d7812 */ /* 0x000fe200078efcff */
[----:B------:R-:W-:Y:S01]  /*58f0*/  HADD2.F32 R53, -RZ, R16.H1_H1 ;  /* 0x30000010ff357230 */ /* 0x000fe20000004100 */
[----:B------:R-:W-:Y:S01]  /*5900*/  LOP3.LUT R19, R19, 0x64006400, RZ, 0xfc, !PT ;  /* 0x6400640013137812 */ /* 0x000fe200078efcff */
[----:B------:R-:W-:Y:S01]  /*5910*/  HADD2.F32 R16, -RZ, R17.H1_H1 ;  /* 0x30000011ff107230 */ /* 0x000fe20000004100 */
[----:B------:R-:W-:Y:S01]  /*5920*/  LOP3.LUT R46, R46, 0x64006400, RZ, 0xfc, !PT ;  /* 0x640064002e2e7812 */ /* 0x000fe200078efcff */
[----:B------:R-:W-:Y:S01]  /*5930*/  HADD2 R59, R45, -1032, -1032 ;  /* 0xe408e4082d3b7430 */ /* 0x000fe20000000000 */
[----:B------:R-:W-:Y:S01]  /*5940*/  LOP3.LUT R44, R44, 0x64006400, RZ, 0xfc, !PT ;  /* 0x640064002c2c7812 */ /* 0x000fe200078efcff */
[----:B------:R-:W-:-:S02]  /*5950*/  HADD2 R48, R19, -1032, -1032 ;  /* 0xe408e40813307430 */ /* 0x000fc40000000000 */
[----:B------:R-:W-:Y:S02]  /*5960*/  HADD2.F32 R19, -RZ, R17.H0_H0 ;  /* 0x20000011ff137230 */ /* 0x000fe40000004100 */
        /* <DEDUP_REMOVED lines=17> */
[----:B------:R-:W-:Y:S01]  /*5a80*/  LOP3.LUT R57, R12, 0x64006400, RZ, 0xfc, !PT ;  /* 0x640064000c397812 */ /* 0x000fe200078efcff */
[----:B------:R-:W-:Y:S01]  /*5a90*/  FFMA.FTZ R61, R48, R53, R55 ;  /* 0x00000035303d7223 */ /* 0x000fe20000010037 */
[----:B------:R-:W-:Y:S01]  /*5aa0*/  LOP3.LUT R59, R59, 0x64006400, RZ, 0xfc, !PT ;  /* 0x640064003b3b7812 */ /* 0x000fe200078efcff */
[----:B------:R-:W-:Y:S01]  /*5ab0*/  HADD2.F32 R51, -RZ, R58.H1_H1 ;  /* 0x3000003aff337230 */ /* 0x000fe20000004100 */
[----:B------:R-:W-:Y:S01]  /*5ac0*/  LOP3.LUT R65, R18, 0x64006400, RZ, 0xfc, !PT ;  /* 0x6400640012417812 */ /* 0x000fe200078efcff */
[-C--:B------:R-:W-:Y:S01]  /*5ad0*/  HFMA2 R57, R57, R6.reuse.H0_H0, -72, -72 ;  /* 0xd480d48039397431 */ /* 0x080fe20000040006 */
[----:B------:R-:W-:Y:S01]  /*5ae0*/  LOP3.LUT R55, R52, 0x64006400, RZ, 0xfc, !PT ;  /* 0x6400640034377812 */ /* 0x000fe200078efcff */
[----:B------:R-:W-:-:S02]  /*5af0*/  HFMA2 R59, R59, R6.H0_H0, -72, -72 ;  /* 0xd480d4803b3b7431 */ /* 0x000fc40000040006 */
[C---:B------:R-:W-:Y:S01]  /*5b00*/  FFMA.FTZ R12, R53.reuse, R49, R54 ;  /* 0x00000031350c7223 */ /* 0x040fe20000010036 */
[-C--:B------:R-:W-:Y:S02]  /*5b10*/  HFMA2 R65, R65, R6.reuse.H0_H0, -72, -72 ;  /* 0xd480d48041417431 */ /* 0x080fe40000040006 */
[C---:B------:R-:W-:Y:S01]  /*5b20*/  FFMA.FTZ R63, R53.reuse, R51, R56 ;  /* 0x00000033353f7223 */ /* 0x040fe20000010038 */
[----:B------:R-:W-:Y:S02]  /*5b30*/  HFMA2 R18, R55, R6.H0_H0, -72, -72 ;  /* 0xd480d48037127431 */ /* 0x000fe40000040006 */
[----:B------:R-:W-:Y:S02]  /*5b40*/  HADD2.F32 R52, -RZ, R57.H0_H0 ;  /* 0x20000039ff347230 */ /* 0x000fe40000004100 */
[----:B------:R-:W-:Y:S01]  /*5b50*/  FFMA.FTZ R17, R53, R50, R17 ;  /* 0x0000003235117223 */ /* 0x000fe20000010011 */
[----:B------:R-:W-:Y:S02]  /*5b60*/  HADD2.F32 R54, -RZ, R59.H0_H0 ;  /* 0x2000003bff367230 */ /* 0x000fe40000004100 */
[----:B------:R-:W-:-:S02]  /*5b70*/  HADD2.F32 R56, -RZ, R65.H0_H0 ;  /* 0x20000041ff387230 */ /* 0x000fc40000004100 */
[--C-:B------:R-:W-:Y:S02]  /*5b80*/  HADD2.F32 R58, -RZ, R18.reuse.H0_H0 ;  /* 0x20000012ff3a7230 */ /* 0x100fe40000004100 */
[----:B------:R-:W-:Y:S02]  /*5b90*/  HADD2.F32 R55, -RZ, R59.H1_H1 ;  /* 0x3000003bff377230 */ /* 0x000fe40000004100 */
[C---:B------:R-:W-:Y:S01]  /*5ba0*/  FFMA.FTZ R62, R19.reuse, R56, R17 ;  /* 0x00000038133e7223 */ /* 0x040fe20000010011 */
[----:B------:R-:W-:Y:S02]  /*5bb0*/  HADD2.F32 R53, -RZ, R57.H1_H1 ;  /* 0x30000039ff357230 */ /* 0x000fe40000004100 */
[----:B------:R-:W-:Y:S01]  /*5bc0*/  FFMA.FTZ R64, R19, R58, R63 ;  /* 0x0000003a13407223 */ /* 0x000fe2000001003f */
[----:B------:R-:W-:Y:S02]  /*5bd0*/  HADD2.F32 R59, -RZ, R18.H1_H1 ;  /* 0x30000012ff3b7230 */ /* 0x000fe40000004100 */
[----:B------:R-:W-:Y:S01]  /*5be0*/  FFMA.FTZ R18, R52, R19, R61 ;  /* 0x0000001334127223 */ /* 0x000fe2000001003d */
[----:B------:R-:W-:-:S02]  /*5bf0*/  HADD2.F32 R57, -RZ, R65.H1_H1 ;  /* 0x30000041ff397230 */ /* 0x000fc40000004100 */
        /* <DEDUP_REMOVED lines=49> */
[----:B------:R-:W-:Y:S02]  /*5f10*/  HADD2.F32 R16, -RZ, R19.H1_H1 ;  /* 0x30000013ff107230 */ /* 0x000fe40000004100 */
        /* <DEDUP_REMOVED lines=134> */
.L_x_854:
[----:B------:R-:W-:Y:S01]  /*6780*/  IMAD.WIDE R24, R11, 0x4, R24 ;  /* 0x000000040b187825 */ /* 0x000fe200078e0218 */
[----:B------:R-:W0:Y:S04]  /*6790*/  LDS.64 R2, [UR4+0x20] ;  /* 0x00002004ff027984 */ /* 0x000e280008000a00 */
[----:B------:R-:W2:Y:S01]  /*67a0*/  LDG.E.128.CONSTANT R16, desc[UR6][R24.64] ;  /* 0x0000000618107981 */ /* 0x000ea2000c1e9d00 */
[--C-:B0-----:R-:W-:Y:S02]  /*67b0*/  HADD2.F32 R5, -RZ, R2.reuse.H0_H0 ;  /* 0x20000002ff057230 */ /* 0x101fe40000004100 */
[----:B------:R-:W-:Y:S02]  /*67c0*/  HADD2.F32 R42, -RZ, R2.H1_H1 ;  /* 0x30000002ff2a7230 */ /* 0x000fe40000004100 */
[----:B------:R-:W-:Y:S01]  /*67d0*/  HADD2.F32 R44, -RZ, R3.H1_H1 ;  /* 0x30000003ff2c7230 */ /* 0x000fe20000004100 */
[----:B--2---:R-:W-:-:S02]  /*67e0*/  LOP3.LUT R0, R16, 0xf000f, RZ, 0xc0, !PT ;  /* 0x000f000f10007812 */ /* 0x004fc400078ec0ff */
[----:B------:R-:W-:Y:S02]  /*67f0*/  LOP3.LUT R33, R16, 0xf000f0, RZ, 0xc0, !PT ;  /* 0x00f000f010217812 */ /* 0x000fe400078ec0ff */
[----:B------:R-:W-:Y:S02]  /*6800*/  SHF.R.U32.HI R50, RZ, 0x8, R16 ;  /* 0x00000008ff327819 */ /* 0x000fe40000011610 */
        /* <DEDUP_REMOVED lines=28> */
[C---:B------:R-:W-:Y:S01]  /*69d0*/  FFMA.FTZ R47, R5.reuse, R2, RZ ;  /* 0x00000002052f7223 */ /* 0x040fe200000100ff */
[-C--:B------:R-:W-:Y:S02]  /*69e0*/  HFMA2 R40, R39, R6.reuse.H0_H0, -72, -72 ;  /* 0xd480d48027287431 */ /* 0x080fe40000040006 */
[----:B------:R-:W-:Y:S01]  /*69f0*/  FFMA.FTZ R39, R4, R5, RZ ;  /* 0x0000000504277223 */ /* 0x000fe200000100ff */
[----:B------:R-:W-:Y:S01]  /*6a00*/  HADD2.F32 R33, -RZ, R41.H1_H1 ;  /* 0x30000029ff217230 */ /* 0x000fe20000004100 */
[----:B------:R-:W-:Y:S01]  /*6a10*/  LOP3.LUT R41, R38, 0x64006400, RZ, 0xfc, !PT ;  /* 0x6400640026297812 */ /* 0x000fe200078efcff */
[----:B------:R-:W-:Y:S01]  /*6a20*/  FFMA.FTZ R38, R5, R0, RZ ;  /* 0x0000000005267223 */ /* 0x000fe200000100ff */
[----:B------:R-:W-:Y:S01]  /*6a30*/  FFMA.FTZ R46, R36, R42, R39 ;  /* 0x0000002a242e7223 */ /* 0x000fe20000010027 */
[----:B------:R-:W-:Y:S01]  /*6a40*/  LOP3.LUT R39, R37, 0x64006400, RZ, 0xfc, !PT ;  /* 0x6400640025277812 */ /* 0x000fe200078efcff */
[----:B------:R-:W-:Y:S01]  /*6a50*/  FFMA.FTZ R48, R42, R35, R45 ;  /* 0x000000232a307223 */ /* 0x000fe2000001002d */
[----:B------:R-:W-:-:S02]  /*6a60*/  HFMA2 R41, R41, R6.H0_H0, -72, -72 ;  /* 0xd480d48029297431 */ /* 0x000fc40000040006 */
[C---:B------:R-:W-:Y:S01]  /*6a70*/  FFMA.FTZ R49, R42.reuse, R33, R38 ;  /* 0x000000212a317223 */ /* 0x040fe20000010026 */
[-C--:B------:R-:W-:Y:S02]  /*6a80*/  HFMA2 R43, R43, R6.reuse.H0_H0, -72, -72 ;  /* 0xd480d4802b2b7431 */ /* 0x080fe40000040006 */
[----:B------:R-:W-:Y:S01]  /*6a90*/  FFMA.FTZ R47, R42, R34, R47 ;  /* 0x000000222a2f7223 */ /* 0x000fe2000001002f */
[----:B------:R-:W-:Y:S02]  /*6aa0*/  HFMA2 R45, R39, R6.H0_H0, -72, -72 ;  /* 0xd480d480272d7431 */ /* 0x000fe40000040006 */
[--C-:B------:R-:W-:Y:S01]  /*6ab0*/  HADD2.F32 R5, -RZ, R40.reuse.H0_H0 ;  /* 0x20000028ff057230 */ /* 0x100fe20000004100 */
[----:B------:R-:W-:Y:S01]  /*6ac0*/  SHF.R.U32.HI R18, RZ, 0x8, R18 ;  /* 0x00000008ff127819 */ /* 0x000fe20000011612 */
[----:B------:R-:W-:Y:S02]  /*6ad0*/  HADD2.F32 R37, -RZ, R40.H1_H1 ;  /* 0x30000028ff257230 */ /* 0x000fe40000004100 */
[----:B------:R-:W-:-:S02]  /*6ae0*/  HADD2.F32 R38, -RZ, R41.H0_H0 ;  /* 0x20000029ff267230 */ /* 0x000fc40000004100 */
[----:B------:R-:W-:Y:S01]  /*6af0*/  FFMA.FTZ R46, R5, R19, R46 ;  /* 0x00000013052e7223 */ /* 0x000fe2000001002e */
[----:B------:R-:W-:Y:S02]  /*6b00*/  HADD2.F32 R40, -RZ, R43.H0_H0 ;  /* 0x2000002bff287230 */ /* 0x000fe40000004100 */
[----:B------:R-:W-:Y:S02]  /*6b10*/  HADD2.F32 R42, -RZ, R45.H0_H0 ;  /* 0x2000002dff2a7230 */ /* 0x000fe40000004100 */
[----:B------:R-:W-:Y:S01]  /*6b20*/  FFMA.FTZ R55, R37, R44, R46 ;  /* 0x0000002c25377223 */ /* 0x000fe2000001002e */
[----:B------:R-:W-:Y:S01]  /*6b30*/  HADD2.F32 R39, -RZ, R41.H1_H1 ;  /* 0x30000029ff277230 */ /* 0x000fe20000004100 */
[----:B------:R-:W-:Y:S01]  /*6b40*/  LOP3.LUT R46, R52, 0xf000f, RZ, 0xc0, !PT ;  /* 0x000f000f342e7812 */ /* 0x000fe200078ec0ff */
[----:B------:R-:W-:Y:S02]  /*6b50*/  HADD2.F32 R41, -RZ, R43.H1_H1 ;  /* 0x3000002bff297230 */ /* 0x000fe40000004100 */
[----:B------:R-:W-:Y:S01]  /*6b60*/  FFMA.FTZ R56, R19, R42, R49 ;  /* 0x0000002a13387223 */ /* 0x000fe20000010031 */
[----:B------:R-:W-:-:S02]  /*6b70*/  HADD2.F32 R43, -RZ, R45.H1_H1 ;  /* 0x3000002dff2b7230 */ /* 0x000fc40000004100 */
[C---:B------:R-:W-:Y:S01]  /*6b80*/  FFMA.FTZ R45, R19.reuse, R38, R48 ;  /* 0x00000026132d7223 */ /* 0x040fe20000010030 */
[----:B------:R-:W-:Y:S01]  /*6b90*/  FFMA.FTZ R48, R19, R40, R47 ;  /* 0x0000002813307223 */ /* 0x000fe2000001002f */
[----:B------:R-:W-:Y:S01]  /*6ba0*/  LOP3.LUT R19, R50, 0xf000f, RZ, 0xc0, !PT ;  /* 0x000f000f32137812 */ /* 0x000fe200078ec0ff */
[--C-:B0-----:R-:W-:Y:S02]  /*6bb0*/  HADD2.F32 R57, -RZ, R16.reuse.H0_H0 ;  /* 0x20000010ff397230 */ /* 0x101fe40000004100 */
[C---:B------:R-:W-:Y:S01]  /*6bc0*/  FFMA.FTZ R54, R44.reuse, R39, R45 ;  /* 0x000000272c367223 */ /* 0x040fe2000001002d */
[C---:B------:R-:W-:Y:S01]  /*6bd0*/  FFMA.FTZ R49, R44.reuse, R41, R48 ;  /* 0x000000292c317223 */ /* 0x040fe20000010030 */
[----:B------:R-:W-:Y:S01]  /*6be0*/  FFMA.FTZ R56, R44, R43, R56 ;  /* 0x0000002b2c387223 */ /* 0x000fe20000010038 */
[----:B------:R-:W-:Y:S01]  /*6bf0*/  LOP3.LUT R44, R51, 0xf000f, RZ, 0xc0, !PT ;  /* 0x000f000f332c7812 */ /* 0x000fe200078ec0ff */
[----:B------:R-:W-:Y:S01]  /*6c00*/  HADD2.F32 R53, -RZ, R16.H1_H1 ;  /* 0x30000010ff357230 */ /* 0x000fe20000004100 */
        /* <DEDUP_REMOVED lines=19> */
[C---:B------:R-:W-:Y:S01]  /*6d40*/  FFMA.FTZ R17, R57.reuse, R46, R49 ;  /* 0x0000002e39117223 */ /* 0x040fe20000010031 */
[----:B------:R-:W-:Y:S02]  /*6d50*/  HADD2.F32 R49, -RZ, R59.H1_H1 ;  /* 0x3000003bff317230 */ /* 0x000fe40000004100 */
[----:B------:R-:W-:Y:S01]  /*6d60*/  FFMA.FTZ R56, R57, R47, R56 ;  /* 0x0000002f39387223 */ /* 0x000fe20000010038 */
[----:B------:R-:W-:Y:S01]  /*6d70*/  LOP3.LUT R57, R50, 0xf000f0, RZ, 0xc0, !PT ;  /* 0x00f000f032397812 */ /* 0x000fe200078ec0ff */
[----:B------:R-:W-:Y:S01]  /*6d80*/  FFMA.FTZ R61, R48, R53, R55 ;  /* 0x00000035303d7223 */ /* 0x000fe20000010037 */
[----:B------:R-:W-:Y:S01]  /*6d90*/  LOP3.LUT R59, R51, 0xf000f0, RZ, 0xc0, !PT ;  /* 0x00f000f0333b7812 */ /* 0x000fe200078ec0ff */
[----:B------:R-:W-:Y:S01]  /*6da0*/  HADD2.F32 R50, -RZ, R60.H1_H1 ;  /* 0x3000003cff327230 */ /* 0x000fe20000004100 */
[----:B------:R-:W-:Y:S01]  /*6db0*/  LOP3.LUT R52, R52, 0xf000f0, RZ, 0xc0, !PT ;  /* 0x00f000f034347812 */ /* 0x000fe200078ec0ff */
[----:B------:R-:W-:Y:S01]  /*6dc0*/  HADD2.F32 R51, -RZ, R58.H1_H1 ;  /* 0x3000003aff337230 */ /* 0x000fe20000004100 */
[----:B------:R-:W-:-:S02]  /*6dd0*/  LOP3.LUT R57, R57, 0x64006400, RZ, 0xfc, !PT ;  /* 0x6400640039397812 */ /* 0x000fc400078efcff */
[----:B------:R-:W-:Y:S01]  /*6de0*/  LOP3.LUT R59, R59, 0x64006400, RZ, 0xfc, !PT ;  /* 0x640064003b3b7812 */ /* 0x000fe200078efcff */
[C---:B------:R-:W-:Y:S01]  /*6df0*/  FFMA.FTZ R17, R53.reuse, R50, R17 ;  /* 0x0000003235117223 */ /* 0x040fe20000010011 */
[----:B------:R-:W-:Y:S01]  /*6e00*/  LOP3.LUT R65, R18, 0x64006400, RZ, 0xfc, !PT ;  /* 0x6400640012417812 */ /* 0x000fe200078efcff */
[-C--:B------:R-:W-:Y:S01]  /*6e10*/  HFMA2 R57, R57, R6.reuse.H0_H0, -72, -72 ;  /* 0xd480d48039397431 */ /* 0x080fe20000040006 */
[----:B------:R-:W-:Y:S01]  /*6e20*/  LOP3.LUT R55, R52, 0x64006400, RZ, 0xfc, !PT ;  /* 0x6400640034377812 */ /* 0x000fe200078efcff */
[-C--:B------:R-:W-:Y:S02]  /*6e30*/  HFMA2 R59, R59, R6.reuse.H0_H0, -72, -72 ;  /* 0xd480d4803b3b7431 */ /* 0x080fe40000040006 */
[C---:B------:R-:W-:Y:S01]  /*6e40*/  FFMA.FTZ R18, R53.reuse, R49, R54 ;  /* 0x0000003135127223 */ /* 0x040fe20000010036 */
[-C--:B------:R-:W-:Y:S02]  /*6e50*/  HFMA2 R65, R65, R6.reuse.H0_H0, -72, -72 ;  /* 0xd480d48041417431 */ /* 0x080fe40000040006 */
[----:B------:R-:W-:Y:S01]  /*6e60*/  FFMA.FTZ R63, R53, R51, R56 ;  /* 0x00000033353f7223 */ /* 0x000fe20000010038 */
[----:B------:R-:W-:-:S02]  /*6e70*/  HFMA2 R60, R55, R6.H0_H0, -72, -72 ;  /* 0xd480d480373c7431 */ /* 0x000fc40000040006 */
[----:B------:R-:W-:Y:S02]  /*6e80*/  HADD2.F32 R52, -RZ, R57.H0_H0 ;  /* 0x20000039ff347230 */ /* 0x000fe40000004100 */
[----:B------:R-:W-:Y:S02]  /*6e90*/  HADD2.F32 R54, -RZ, R59.H0_H0 ;  /* 0x2000003bff367230 */ /* 0x000fe40000004100 */
[----:B------:R-:W-:Y:S02]  /*6ea0*/  HADD2.F32 R56, -RZ, R65.H0_H0 ;  /* 0x20000041ff387230 */ /* 0x000fe40000004100 */
[----:B------:R-:W-:Y:S02]  /*6eb0*/  HADD2.F32 R58, -RZ, R60.H0_H0 ;  /* 0x2000003cff3a7230 */ /* 0x000fe40000004100 */
[----:B------:R-:W-:Y:S02]  /*6ec0*/  HADD2.F32 R55, -RZ, R59.H1_H1 ;  /* 0x3000003bff377230 */ /* 0x000fe40000004100 */
[----:B------:R-:W-:Y:S01]  /*6ed0*/  FFMA.FTZ R62, R19, R56, R17 ;  /* 0x00000038133e7223 */ /* 0x000fe20000010011 */
[----:B------:R-:W-:-:S02]  /*6ee0*/  HADD2.F32 R53, -RZ, R57.H1_H1 ;  /* 0x30000039ff357230 */ /* 0x000fc40000004100 */
[C---:B------:R-:W-:Y:S01]  /*6ef0*/  FFMA.FTZ R64, R19.reuse, R58, R63 ;  /* 0x0000003a13407223 */ /* 0x040fe2000001003f */
[----:B------:R-:W-:Y:S02]  /*6f00*/  HADD2.F32 R59, -RZ, R60.H1_H1 ;  /* 0x3000003cff3b7230 */ /* 0x000fe40000004100 */
[----:B------:R-:W-:Y:S01]  /*6f10*/  FFMA.FTZ R60, R52, R19, R61 ;  /* 0x00000013343c7223 */ /* 0x000fe2000001003d */
        /* <DEDUP_REMOVED lines=185> */
.L_x_855:
[----:B------:R-:W-:Y:S01]  /*7ab0*/  IMAD.WIDE R16, R11, 0x4, R24 ;  /* 0x000000040b107825 */ /* 0x000fe200078e0218 */
[----:B------:R-:W0:Y:S05]  /*7ac0*/  LDS.64 R2, [UR4+0x30] ;  /* 0x00003004ff027984 */ /* 0x000e2a0008000a00 */
[----:B------:R-:W2:Y:S01]  /*7ad0*/  LDG.E.128.CONSTANT R16, desc[UR6][R16.64] ;  /* 0x0000000610107981 */ /* 0x000ea2000c1e9d00 */
[----:B------:R-:W-:Y:S02]  /*7ae0*/  PRMT R12, R12, 0x5410, R32 ;  /* 0x000054100c0c7816 */ /* 0x000fe40000000020 */
[----:B------:R-:W-:Y:S01]  /*7af0*/  PRMT R26, R26, 0x5410, R27 ;  /* 0x000054101a1a7816 */ /* 0x000fe2000000001b */
[----:B0-----:R-:W-:-:S02]  /*7b00*/  HADD2.F32 R5, -RZ, R2.H0_H0 ;  /* 0x20000002ff057230 */ /* 0x001fc40000004100 */
[----:B------:R-:W-:Y:S02]  /*7b10*/  HADD2.F32 R41, -RZ, R2.H1_H1 ;  /* 0x30000002ff297230 */ /* 0x000fe40000004100 */
[----:B------:R-:W-:Y:S01]  /*7b20*/  HADD2.F32 R42, -RZ, R3.H0_H0 ;  /* 0x20000003ff2a7230 */ /* 0x000fe20000004100 */
[----:B--2---:R-:W-:Y:S02]  /*7b30*/  LOP3.LUT R11, R17, 0xf000f, RZ, 0xc0, !PT ;  /* 0x000f000f110b7812 */ /* 0x004fe400078ec0ff */
[C---:B------:R-:W-:Y:S02]  /*7b40*/  LOP3.LUT R0, R16.reuse, 0xf000f, RZ, 0xc0, !PT ;  /* 0x000f000f10007812 */ /* 0x040fe400078ec0ff */
[----:B------:R-:W-:Y:S02]  /*7b50*/  LOP3.LUT R4, R16, 0xf000f0, RZ, 0xc0, !PT ;  /* 0x00f000f010047812 */ /* 0x000fe400078ec0ff */
[----:B------:R-:W-:Y:S02]  /*7b60*/  SHF.R.U32.HI R48, RZ, 0x8, R16 ;  /* 0x00000008ff307819 */ /* 0x000fe40000011610 */
[----:B------:R-:W-:-:S02]  /*7b70*/  LOP3.LUT R24, R18, 0xf000f, RZ, 0xc0, !PT ;  /* 0x000f000f12187812 */ /* 0x000fc400078ec0ff */
[----:B------:R-:W-:Y:S02]  /*7b80*/  LOP3.LUT R16, R19, 0xf000f, RZ, 0xc0, !PT ;  /* 0x000f000f13107812 */ /* 0x000fe400078ec0ff */
[----:B------:R-:W-:Y:S01]  /*7b90*/  LOP3.LUT R2, R11, 0x64006400, RZ, 0xfc, !PT ;  /* 0x640064000b027812 */ /* 0x000fe200078efcff */
[----:B------:R-:W-:Y:S01]  /*7ba0*/  HADD2.F32 R11, -RZ, R3.H1_H1 ;  /* 0x30000003ff0b7230 */ /* 0x000fe20000004100 */
[----:B------:R-:W-:Y:S02]  /*7bb0*/  LOP3.LUT R0, R0, 0x64006400, RZ, 0xfc, !PT ;  /* 0x6400640000007812 */ /* 0x000fe400078efcff */
[----:B------:R-:W-:Y:S01]  /*7bc0*/  LOP3.LUT R3, R24, 0x64006400, RZ, 0xfc, !PT ;  /* 0x6400640018037812 */ /* 0x000fe200078efcff */
[----:B------:R-:W-:Y:S01]  /*7bd0*/  HADD2 R33, R2, -1032, -1032 ;  /* 0xe408e40802217430 */ /* 0x000fe20000000000 */
        /* <DEDUP_REMOVED lines=13> */
[----:B------:R-:W-:Y:S02]  /*7cb0*/  HFMA2 R43, R35, R6.H0_H0, -72, -72 ;  /* 0xd480d480232b7431 */ /* 0x000fe40000040006 */
[----:B------:R-:W-:Y:S02]  /*7cc0*/  HADD2.F32 R25, -RZ, R33.H1_H1 ;  /* 0x30000021ff197230 */ /* 0x000fe40000004100 */
[----:B------:R-:W-:Y:S01]  /*7cd0*/  FFMA.FTZ R35, R0, R5, RZ ;  /* 0x0000000500237223 */ /* 0x000fe200000100ff */
[--C-:B------:R-:W-:Y:S02]  /*7ce0*/  HADD2.F32 R4, -RZ, R37.reuse.H0_H0 ;  /* 0x20000025ff047230 */ /* 0x100fe40000004100 */
[----:B------:R-:W-:Y:S01]  /*7cf0*/  FFMA.FTZ R38, R5, R3, RZ ;  /* 0x0000000305267223 */ /* 0x000fe200000100ff */
[----:B------:R-:W-:Y:S01]  /*7d00*/  HADD2.F32 R33, -RZ, R34.H1_H1 ;  /* 0x30000022ff217230 */ /* 0x000fe20000004100 */
[----:B------:R-:W-:Y:S01]  /*7d10*/  SHF.R.U32.HI R18, RZ, 0x8, R18 ;  /* 0x00000008ff127819 */ /* 0x000fe20000011612 */
[----:B------:R-:W-:Y:S01]  /*7d20*/  HADD2.F32 R34, -RZ, R37.H1_H1 ;  /* 0x30000025ff227230 */ /* 0x000fe20000004100 */
[----:B------:R-:W-:Y:S01]  /*7d30*/  LOP3.LUT R37, R36, 0x64006400, RZ, 0xfc, !PT ;  /* 0x6400640024257812 */ /* 0x000fe200078efcff */
[----:B------:R-:W-:-:S02]  /*7d40*/  HADD2.F32 R24, -RZ, R17.H1_H1 ;  /* 0x30000011ff187230 */ /* 0x000fc40000004100 */
[C---:B------:R-:W-:Y:S01]  /*7d50*/  FFMA.FTZ R36, R5.reuse, R2, RZ ;  /* 0x0000000205247223 */ /* 0x040fe200000100ff */
[----:B------:R-:W0:Y:S01]  /*7d60*/  LDS.64 R16, [UR4+0x38] ;  /* 0x00003804ff107984 */ /* 0x000e220008000a00 */
[----:B------:R-:W-:Y:S01]  /*7d70*/  FFMA.FTZ R5, R5, R4, RZ ;  /* 0x0000000405057223 */ /* 0x000fe200000100ff */
[-C--:B------:R-:W-:Y:S02]  /*7d80*/  HFMA2 R37, R37, R6.reuse.H0_H0, -72, -72 ;  /* 0xd480d48025257431 */ /* 0x080fe40000040006 */
[----:B------:R-:W-:Y:S01]  /*7d90*/  FFMA.FTZ R44, R24, R41, R35 ;  /* 0x00000029182c7223 */ /* 0x000fe20000010023 */
[-C--:B------:R-:W-:Y:S02]  /*7da0*/  HFMA2 R35, R39, R6.reuse.H0_H0, -72, -72 ;  /* 0xd480d48027237431 */ /* 0x080fe40000040006 */
[C---:B------:R-:W-:Y:S01]  /*7db0*/  FFMA.FTZ R50, R41.reuse, R34, R5 ;  /* 0x0000002229327223 */ /* 0x040fe20000010005 */
[----:B------:R-:W-:Y:S01]  /*7dc0*/  LOP3.LUT R5, R40, 0x64006400, RZ, 0xfc, !PT ;  /* 0x6400640028057812 */ /* 0x000fe200078efcff */
[C---:B------:R-:W-:Y:S01]  /*7dd0*/  FFMA.FTZ R45, R41.reuse, R25, R36 ;  /* 0x00000019292d7223 */ /* 0x040fe20000010024 */
[----:B------:R-:W-:Y:S01]  /*7de0*/  FFMA.FTZ R46, R41, R33, R38 ;  /* 0x00000021292e7223 */ /* 0x000fe20000010026 */
[----:B------:R-:W-:Y:S01]  /*7df0*/  HADD2.F32 R41, -RZ, R43.H0_H0 ;  /* 0x2000002bff297230 */ /* 0x000fe20000004100 */
[----:B------:R-:W-:Y:S01]  /*7e00*/  SHF.R.U32.HI R19, RZ, 0x8, R19 ;  /* 0x00000008ff137819 */ /* 0x000fe20000011613 */
[----:B------:R-:W-:-:S02]  /*7e10*/  HFMA2 R5, R5, R6.H0_H0, -72, -72 ;  /* 0xd480d48005057431 */ /* 0x000fc40000040006 */
[--C-:B------:R-:W-:Y:S02]  /*7e20*/  HADD2.F32 R39, -RZ, R37.reuse.H0_H0 ;  /* 0x20000025ff277230 */ /* 0x100fe40000004100 */
[----:B------:R-:W-:Y:S02]  /*7e30*/  HADD2.F32 R38, -RZ, R37.H1_H1 ;  /* 0x30000025ff267230 */ /* 0x000fe40000004100 */
[--C-:B------:R-:W-:Y:S02]  /*7e40*/  HADD2.F32 R37, -RZ, R35.reuse.H0_H0 ;  /* 0x20000023ff257230 */ /* 0x100fe40000004100 */
[----:B------:R-:W-:Y:S02]  /*7e50*/  HADD2.F32 R36, -RZ, R35.H1_H1 ;  /* 0x30000023ff247230 */ /* 0x000fe40000004100 */
[----:B------:R-:W-:Y:S02]  /*7e60*/  HADD2.F32 R35, -RZ, R5.H0_H0 ;  /* 0x20000005ff237230 */ /* 0x000fe40000004100 */
[----:B------:R-:W-:-:S02]  /*7e70*/  HADD2.F32 R40, -RZ, R43.H1_H1 ;  /* 0x3000002bff287230 */ /* 0x000fc40000004100 */
[----:B------:R-:W-:Y:S01]  /*7e80*/  FFMA.FTZ R43, R41, R42, R44 ;  /* 0x0000002a292b7223 */ /* 0x000fe2000001002c */
[C---:B------:R-:W-:Y:S01]  /*7e90*/  FFMA.FTZ R44, R42.reuse, R39, R45 ;  /* 0x000000272a2c7223 */ /* 0x040fe2000001002d */
[----:B------:R-:W-:Y:S02]  /*7ea0*/  HADD2.F32 R5, -RZ, R5.H1_H1 ;  /* 0x30000005ff057230 */ /* 0x000fe40000004100 */
[C---:B------:R-:W-:Y:S01]  /*7eb0*/  FFMA.FTZ R45, R42.reuse, R37, R46 ;  /* 0x000000252a2d7223 */ /* 0x040fe2000001002e */
[----:B------:R-:W-:Y:S01]  /*7ec0*/  FFMA.FTZ R42, R42, R35, R50 ;  /* 0x000000232a2a7223 */ /* 0x000fe20000010032 */
[----:B------:R-:W-:Y:S01]  /*7ed0*/  FFMA.FTZ R50, R40, R11, R43 ;  /* 0x0000000b28327223 */ /* 0x000fe2000001002b */
[C---:B------:R-:W-:Y:S01]  /*7ee0*/  FFMA.FTZ R51, R11.reuse, R38, R44 ;  /* 0x000000260b337223 */ /* 0x040fe2000001002c */
[C---:B------:R-:W-:Y:S01]  /*7ef0*/  FFMA.FTZ R46, R11.reuse, R36, R45 ;  /* 0x000000240b2e7223 */ /* 0x040fe2000001002d */
[----:B------:R-:W-:Y:S01]  /*7f00*/  FFMA.FTZ R47, R11, R5, R42 ;  /* 0x000000050b2f7223 */ /* 0x000fe2000001002a */
[----:B------:R-:W-:-:S02]  /*7f10*/  LOP3.LUT R11, R48, 0xf000f, RZ, 0xc0, !PT ;  /* 0x000f000f300b7812 */ /* 0x000fc400078ec0ff */
[----:B------:R-:W-:Y:S02]  /*7f20*/  LOP3.LUT R42, R49, 0xf000f, RZ, 0xc0, !PT ;  /* 0x000f000f312a7812 */ /* 0x000fe400078ec0ff */
[----:B------:R-:W-:Y:S02]  /*7f30*/  LOP3.LUT R43, R18, 0xf000f, RZ, 0xc0, !PT ;  /* 0x000f000f122b7812 */ /* 0x000fe400078ec0ff */
[----:B------:R-:W-:Y:S02]  /*7f40*/  LOP3.LUT R44, R19, 0xf000f, RZ, 0xc0, !PT ;  /* 0x000f000f132c7812 */ /* 0x000fe400078ec0ff */
        /* <DEDUP_REMOVED lines=18> */
[----:B------:R-:W-:-:S02]  /*8070*/  HFMA2 R59, R59, R6.H0_H0, -72, -72 ;  /* 0xd480d4803b3b7431 */ /* 0x000fc40000040006 */
        /* <DEDUP_REMOVED lines=13> */
[-C--:B------:R-:W-:Y:S01]  /*8150*/  HFMA2 R55, R55, R6.reuse.H0_H0, -72, -72 ;  /* 0xd480d48037377431 */ /* 0x080fe20000040006 */
[----:B------:R-:W-:Y:S01]  /*8160*/  LOP3.LUT R53, R54, 0x64006400, RZ, 0xfc, !PT ;  /* 0x6400640036357812 */ /* 0x000fe200078efcff */
[----:B------:R-:W-:Y:S01]  /*8170*/  FFMA.FTZ R19, R47, R16, R50 ;  /* 0x000000102f137223 */ /* 0x000fe20000010032 */
[----:B------:R-:W-:Y:S01]  /*8180*/  FFMA.FTZ R61, R16, R49, R52 ;  /* 0x00000031103d7223 */ /* 0x000fe20000010034 */
[----:B------:R-:W-:-:S02]  /*8190*/  HFMA2 R57, R57, R6.H0_H0, -72, -72 ;  /* 0xd480d48039397431 */ /* 0x000fc40000040006 */
[----:B------:R-:W-:Y:S02]  /*81a0*/  HADD2.F32 R11, -RZ, R17.H0_H0 ;  /* 0x20000011ff0b7230 */ /* 0x000fe40000004100 */
[----:B------:R-:W-:Y:S02]  /*81b0*/  HFMA2 R16, R53, R6.H0_H0, -72, -72 ;  /* 0xd480d48035107431 */ /* 0x000fe40000040006 */
[----:B------:R-:W-:Y:S02]  /*81c0*/  HADD2.F32 R50, -RZ, R55.H0_H0 ;  /* 0x20000037ff327230 */ /* 0x000fe40000004100 */
[----:B------:R-:W-:Y:S02]  /*81d0*/  HADD2.F32 R53, -RZ, R57.H0_H0 ;  /* 0x20000039ff357230 */ /* 0x000fe40000004100 */
[----:B------:R-:W-:Y:S02]  /*81e0*/  HADD2.F32 R51, -RZ, R55.H1_H1 ;  /* 0x30000037ff337230 */ /* 0x000fe40000004100 */
[----:B------:R-:W-:-:S02]  /*81f0*/  HADD2.F32 R55, -RZ, R59.H0_H0 ;  /* 0x2000003bff377230 */ /* 0x000fc40000004100 */
[C---:B------:R-:W-:Y:S01]  /*8200*/  FFMA.FTZ R18, R11.reuse, R53, R18 ;  /* 0x000000350b127223 */ /* 0x040fe20000010012 */
[--C-:B------:R-:W-:Y:S02]  /*8210*/  HADD2.F32 R6, -RZ, R16.reuse.H0_H0 ;  /* 0x20000010ff067230 */ /* 0x100fe40000004100 */
[----:B------:R-:W-:Y:S02]  /*8220*/  HADD2.F32 R17, -RZ, R17.H1_H1 ;  /* 0x30000011ff117230 */ /* 0x000fe40000004100 */
[----:B------:R-:W-:Y:S02]  /*8230*/  HADD2.F32 R54, -RZ, R57.H1_H1 ;  /* 0x30000039ff367230 */ /* 0x000fe40000004100 */
[----:B------:R-:W-:Y:S01]  /*8240*/  FFMA.FTZ R61, R11, R6, R61 ;  /* 0x000000060b3d7223 */ /* 0x000fe2000001003d */
[----:B------:R-:W-:Y:S02]  /*8250*/  HADD2.F32 R52, -RZ, R16.H1_H1 ;  /* 0x30000010ff347230 */ /* 0x000fe40000004100 */
[----:B------:R-:W-:Y:S01]  /*8260*/  FFMA.FTZ R16, R50, R11, R19 ;  /* 0x0000000b32107223 */ /* 0x000fe20000010013 */
[----:B------:R-:W-:-:S02]  /*8270*/  HADD2.F32 R56, -RZ, R59.H1_H1 ;  /* 0x3000003bff387230 */ /* 0x000fc40000004100 */
[----:B------:R-:W-:Y:S01]  /*8280*/  FFMA.FTZ R19, R11, R55, R58 ;  /* 0x000000370b137223 */ /* 0x000fe2000001003a */
[----:B------:R-:W-:Y:S01]  /*8290*/  FFMA.FTZ R18, R17, R54, R18 ;  /* 0x0000003611127223 */ /* 0x000fe20000010012 */
[----:B------:R-:W-:Y:S01]  /*82a0*/  FFMA.FTZ R11, R51, R17, R16 ;  /* 0x00000011330b7223 */ /* 0x000fe20000010010 */
        /* <DEDUP_REMOVED lines=181> */
.L_x_852:
[----:B------:R-:W0:Y:S01]  /*8e00*/  LDC R6, c[0x0][0x23c] ;  /* 0x00008f00ff067b82 */ /* 0x000e220000000800 */
[----:B------:R-:W-:Y:S01]  /*8e10*/  IADD3 R15, R15, 0x20, RZ ;  /* 0x000000200f0f7810 */ /* 0x000fe20007ffe0ff */
[----:B------:R-:W-:-:S03]  /*8e20*/  UIADD3 UR4, UR4, 0x40, URZ ;  /* 0x0000004004047890 */ /* 0x000fc6000fffe03f */
[C---:B------:R-:W-:Y:S02]  /*8e30*/  ISETP.GE.AND P0, PT, R15.reuse, UR5, PT ;  /* 0x000000050f007c0c */ /* 0x040fe4000bf06270 */
[----:B------:R-:W-:Y:S01]  /*8e40*/  ISETP.LT.AND P2, PT, R15, R28, PT ;  /* 0x0000001c0f00720c */ /* 0x000fe20003f41270 */
[----:B0-----:R-:W-:-:S12]  /*8e50*/  IMAD.WIDE R30, R6, 0x10, R30 ;  /* 0x00000010061e7825 */ /* 0x001fd800078e021e */
[----:B------:R-:W-:Y:S05]  /*8e60*/  @!P0 BRA P2, `(.L_x_856) ;  /* 0xffffffb000a08947 */ /* 0x000fea000103ffff */
.L_x_851:
[----:B------:R-:W-:Y:S05]  /*8e70*/  @!P1 EXIT ;  /* 0x000000000000994d */ /* 0x000fea0003800000 */
[----:B------:R-:W0:Y:S01]  /*8e80*/  S2R R0, SR_CTAID.X ;  /* 0x0000000000007919 */ /* 0x000e220000002500 */
[----:B------:R-:W1:Y:S01]  /*8e90*/  S2UR UR4, SR_CTAID.Y ;  /* 0x00000000000479c3 */ /* 0x000e620000002600 */
[----:B---3--:R-:W0:Y:S07]  /*8ea0*/  S2R R3, SR_TID.X ;  /* 0x0000000000037919 */ /* 0x008e2e0000002100 */
        /* <DEDUP_REMOVED lines=13> */
.L_x_860:
[----:B------:R-:W0:Y:S02]  /*8f80*/  LDS R2, [R0] ;  /* 0x0000000000027984 */ /* 0x000e240000000800 */
[----:B0-----:R-:W-:-:S10]  /*8f90*/  HFMA2.MMA R3, R2, 1, 1, R12 ;  /* 0x3c003c0002037835 */ /* 0x001fd4000000000c */
[----:B------:R-:W0:Y:S02]  /*8fa0*/  ATOMS.CAST.SPIN R3, [R0], R2, R3 ;  /* 0x000000020003738d */ /* 0x000e240001800003 */
[----:B0-----:R-:W-:-:S13]  /*8fb0*/  ISETP.EQ.U32.AND P0, PT, R3, 0x1, PT ;  /* 0x000000010300780c */ /* 0x001fda0003f02070 */
[----:B------:R-:W-:Y:S05]  /*8fc0*/  @!P0 BRA `(.L_x_860) ;  /* 0xfffffffc00ec8947 */ /* 0x000fea000383ffff */
[----:B------:R-:W-:Y:S05]  /*8fd0*/  BRA `(.L_x_858) ;  /* 0x00000000000c7947 */ /* 0x000fea0003800000 */
.L_x_859:
[----:B------:R-:W2:Y:S02]  /*8fe0*/  LD.E R0, desc[UR6][R4.64] ;  /* 0x0000000604007980 */ /* 0x000ea4000c101900 */
[----:B--2---:R-:W-:-:S05]  /*8ff0*/  IADD3 R3, R12, R0, RZ ;  /* 0x000000000c037210 */ /* 0x004fca0007ffe0ff */
[----:B------:R0:W-:Y:S02]  /*9000*/  ST.E desc[UR6][R4.64], R3 ;  /* 0x0000000304007985 */ /* 0x0001e4000c101906 */
.L_x_858:
[----:B------:R-:W-:Y:S05]  /*9010*/  BSYNC B0 ;  /* 0x0000000000007941 */ /* 0x000fea0003800000 */
.L_x_857:
[----:B------:R1:W-:Y:S01]  /*9020*/  ATOM.E.ADD.F16x2.RN.STRONG.GPU P0, RZ, desc[UR6][R4.64+0x4], R11 ;  /* 0x0000040b04ff79a2 */ /* 0x0003e2000810e1c6 */
[----:B------:R-:W-:Y:S04]  /*9030*/  BSSY B0, `(.L_x_861) ;  /* 0x000000f000007945 */ /* 0x000fe80003800000 */
[----:B-1----:R-:W-:Y:S05]  /*9040*/  @P0 BRA `(.L_x_862) ;  /* 0x0000000000340947 */ /* 0x002fea0003800000 */
[----:B------:R-:W1:Y:S02]  /*9050*/  QSPC.E.S P0, RZ, [R4+0x4] ;  /* 0x0000040004ff73aa */ /* 0x000e640000000500 */
[----:B-1----:R-:W-:Y:S05]  /*9060*/  @!P0 BRA `(.L_x_863) ;  /* 0x0000000000208947 */ /* 0x002fea0003800000 */
[----:B------:R-:W-:-:S04]  /*9070*/  MOV R2, R4 ;  /* 0x0000000400027202 */ /* 0x000fc80000000f00 */
[----:B------:R-:W-:-:S07]  /*9080*/  MOV R0, R2 ;  /* 0x0000000200007202 */ /* 0x000fce0000000f00 */
.L_x_864:
[----:B------:R-:W0:Y:S02]  /*9090*/  LDS R2, [R0+0x4] ;  /* 0x0000040000027984 */ /* 0x000e240000000800 */
[----:B0-----:R-:W-:-:S06]  /*90a0*/  HADD2 R3, R2, R11 ;  /* 0x0000000b02037230 */ /* 0x001fcc0000000000 */
[----:B------:R-:W0:Y:S02]  /*90b0*/  ATOMS.CAST.SPIN R3, [R0+0x4], R2, R3 ;  /* 0x000004020003738d */ /* 0x000e240001800003 */
[----:B0-----:R-:W-:-:S13]  /*90c0*/  ISETP.EQ.U32.AND P0, PT, R3, 0x1, PT ;  /* 0x000000010300780c */ /* 0x001fda0003f02070 */
[----:B------:R-:W-:Y:S05]  /*90d0*/  @!P0 BRA `(.L_x_864) ;  /* 0xfffffffc00ec8947 */ /* 0x000fea000383ffff */
[----:B------:R-:W-:Y:S05]  /*90e0*/  BRA `(.L_x_862) ;  /* 0x00000000000c7947 */ /* 0x000fea0003800000 */
.L_x_863:
[----:B------:R-:W0:Y:S02]  /*90f0*/  LD.E R0, desc[UR6][R4.64+0x4] ;  /* 0x0000040604007980 */ /* 0x000e24000c101900 */
[----:B0-----:R-:W-:-:S05]  /*9100*/  IADD3 R3, R11, R0, RZ ;  /* 0x000000000b037210 */ /* 0x001fca0007ffe0ff */
[----:B------:R1:W-:Y:S02]  /*9110*/  ST.E desc[UR6][R4.64+0x4], R3 ;  /* 0x0000040304007985 */ /* 0x0003e4000c101906 */
.L_x_862:
[----:B------:R-:W-:Y:S05]  /*9120*/  BSYNC B0 ;  /* 0x0000000000007941 */ /* 0x000fea0003800000 */
.L_x_861:
        /* <DEDUP_REMOVED lines=10> */
.L_x_868:
[----:B------:R-:W0:Y:S02]  /*91d0*/  LDS R2, [R0] ;  /* 0x0000000000027984 */ /* 0x000e240000000800 */
[----:B0-----:R-:W-:-:S10]  /*91e0*/  HFMA2.MMA R3, R2, 1, 1, R10 ;  /* 0x3c003c0002037835 */ /* 0x001fd4000000000a */
[----:B------:R-:W0:Y:S02]  /*91f0*/  ATOMS.CAST.SPIN R3, [R0], R2, R3 ;  /* 0x000000020003738d */ /* 0x000e240001800003 */
[----:B0-----:R-:W-:-:S13]  /*9200*/  ISETP.EQ.U32.AND P0, PT, R3, 0x1, PT ;  /* 0x000000010300780c */ /* 0x001fda0003f02070 */
[----:B------:R-:W-:Y:S05]  /*9210*/  @!P0 BRA `(.L_x_868) ;  /* 0xfffffffc00ec8947 */ /* 0x000fea000383ffff */
[----:B------:R-:W-:Y:S05]  /*9220*/  BRA `(.L_x_866) ;  /* 0x00000000000c7947 */ /* 0x000fea0003800000 */
.L_x_867:
[----:B------:R-:W2:Y:S02]  /*9230*/  LD.E R0, desc[UR6][R4.64] ;  /* 0x0000000604007980 */ /* 0x000ea4000c101900 */
[----:B--2---:R-:W-:-:S05]  /*9240*/  IADD3 R3, R10, R0, RZ ;  /* 0x000000000a037210 */ /* 0x004fca0007ffe0ff */
[----:B------:R0:W-:Y:S02]  /*9250*/  ST.E desc[UR6][R4.64], R3 ;  /* 0x0000000304007985 */ /* 0x0001e4000c101906 */
.L_x_866:
[----:B------:R-:W-:Y:S05]  /*9260*/  BSYNC B0 ;  /* 0x0000000000007941 */ /* 0x000fea0003800000 */
.L_x_865:
[----:B------:R1:W-:Y:S01]  /*9270*/  ATOM.E.ADD.F16x2.RN.STRONG.GPU P0, RZ, desc[UR6][R4.64+0x4], R9 ;  /* 0x0000040904ff79a2 */ /* 0x0003e2000810e1c6 */
[----:B------:R-:W-:Y:S04]  /*9280*/  BSSY B0, `(.L_x_869) ;  /* 0x000000f000007945 */ /* 0x000fe80003800000 */
[----:B-1----:R-:W-:Y:S05]  /*9290*/  @P0 BRA `(.L_x_870) ;  /* 0x0000000000340947 */ /* 0x002fea0003800000 */
[----:B------:R-:W1:Y:S02]  /*92a0*/  QSPC.E.S P0, RZ, [R4+0x4] ;  /* 0x0000040004ff73aa */ /* 0x000e640000000500 */
[----:B-1----:R-:W-:Y:S05]  /*92b0*/  @!P0 BRA `(.L_x_871) ;  /* 0x0000000000208947 */ /* 0x002fea0003800000 */
[----:B------:R-:W-:-:S04]  /*92c0*/  MOV R2, R4 ;  /* 0x0000000400027202 */ /* 0x000fc80000000f00 */
[----:B------:R-:W-:-:S07]  /*92d0*/  MOV R0, R2 ;  /* 0x0000000200007202 */ /* 0x000fce0000000f00 */
.L_x_872:
[----:B------:R-:W0:Y:S02]  /*92e0*/  LDS R2, [R0+0x4] ;  /* 0x0000040000027984 */ /* 0x000e240000000800 */
[----:B0-----:R-:W-:-:S06]  /*92f0*/  HADD2 R3, R2, R9 ;  /* 0x0000000902037230 */ /* 0x001fcc0000000000 */
[----:B------:R-:W0:Y:S02]  /*9300*/  ATOMS.CAST.SPIN R3, [R0+0x4], R2, R3 ;  /* 0x000004020003738d */ /* 0x000e240001800003 */
[----:B0-----:R-:W-:-:S13]  /*9310*/  ISETP.EQ.U32.AND P0, PT, R3, 0x1, PT ;  /* 0x000000010300780c */ /* 0x001fda0003f02070 */
[----:B------:R-:W-:Y:S05]  /*9320*/  @!P0 BRA `(.L_x_872) ;  /* 0xfffffffc00ec8947 */ /* 0x000fea000383ffff */
[----:B------:R-:W-:Y:S05]  /*9330*/  BRA `(.L_x_870) ;  /* 0x00000000000c7947 */ /* 0x000fea0003800000 */
.L_x_871:
[----:B------:R-:W0:Y:S02]  /*9340*/  LD.E R0, desc[UR6][R4.64+0x4] ;  /* 0x0000040604007980 */ /* 0x000e24000c101900 */
[----:B0-----:R-:W-:-:S05]  /*9350*/  IADD3 R3, R9, R0, RZ ;  /* 0x0000000009037210 */ /* 0x001fca0007ffe0ff */
[----:B------:R1:W-:Y:S02]  /*9360*/  ST.E desc[UR6][R4.64+0x4], R3 ;  /* 0x0000040304007985 */ /* 0x0003e4000c101906 */
.L_x_870:
[----:B------:R-:W-:Y:S05]  /*9370*/  BSYNC B0 ;  /* 0x0000000000007941 */ /* 0x000fea0003800000 */
.L_x_869:
        /* <DEDUP_REMOVED lines=10> */
.L_x_876:
[----:B------:R-:W0:Y:S02]  /*9420*/  LDS R2, [R0] ;  /* 0x0000000000027984 */ /* 0x000e240000000800 */
[----:B0-----:R-:W-:-:S10]  /*9430*/  HFMA2.MMA R3, R2, 1, 1, R8 ;  /* 0x3c003c0002037835 */ /* 0x001fd40000000008 */
[----:B------:R-:W0:Y:S02]  /*9440*/  ATOMS.CAST.SPIN R3, [R0], R2, R3 ;  /* 0x000000020003738d */ /* 0x000e240001800003 */
[----:B0-----:R-:W-:-:S13]  /*9450*/  ISETP.EQ.U32.AND P0, PT, R3, 0x1, PT ;  /* 0x000000010300780c */ /* 0x001fda0003f02070 */
[----:B------:R-:W-:Y:S05]  /*9460*/  @!P0 BRA `(.L_x_876) ;  /* 0xfffffffc00ec8947 */ /* 0x000fea000383ffff */
[----:B------:R-:W-:Y:S05]  /*9470*/  BRA `(.L_x_874) ;  /* 0x00000000000c7947 */ /* 0x000fea0003800000 */
.L_x_875:
[----:B------:R-:W2:Y:S02]  /*9480*/  LD.E R0, desc[UR6][R4.64] ;  /* 0x0000000604007980 */ /* 0x000ea4000c101900 */
[----:B--2---:R-:W-:-:S05]  /*9490*/  IADD3 R3, R8, R0, RZ ;  /* 0x0000000008037210 */ /* 0x004fca0007ffe0ff */
[----:B------:R0:W-:Y:S02]  /*94a0*/  ST.E desc[UR6][R4.64], R3 ;  /* 0x0000000304007985 */ /* 0x0001e4000c101906 */
.L_x_874:
[----:B------:R-:W-:Y:S05]  /*94b0*/  BSYNC B0 ;  /* 0x0000000000007941 */ /* 0x000fea0003800000 */
.L_x_873:
[----:B------:R1:W-:Y:S01]  /*94c0*/  ATOM.E.ADD.F16x2.RN.STRONG.GPU P0, RZ, desc[UR6][R4.64+0x4], R7 ;  /* 0x0000040704ff79a2 */ /* 0x0003e2000810e1c6 */
[----:B------:R-:W-:Y:S04]  /*94d0*/  BSSY B0, `(.L_x_877) ;  /* 0x000000f000007945 */ /* 0x000fe80003800000 */
[----:B-1----:R-:W-:Y:S05]  /*94e0*/  @P0 BRA `(.L_x_878) ;  /* 0x0000000000340947 */ /* 0x002fea0003800000 */
[----:B------:R-:W1:Y:S02]  /*94f0*/  QSPC.E.S P0, RZ, [R4+0x4] ;  /* 0x0000040004ff73aa */ /* 0x000e640000000500 */
[----:B-1----:R-:W-:Y:S05]  /*9500*/  @!P0 BRA `(.L_x_879) ;  /* 0x0000000000208947 */ /* 0x002fea0003800000 */
[----:B------:R-:W-:-:S04]  /*9510*/  MOV R2, R4 ;  /* 0x0000000400027202 */ /* 0x000fc80000000f00 */
[----:B------:R-:W-:-:S07]  /*9520*/  MOV R0, R2 ;  /* 0x0000000200007202 */ /* 0x000fce0000000f00 */
.L_x_880:
[----:B------:R-:W0:Y:S02]  /*9530*/  LDS R2, [R0+0x4] ;  /* 0x0000040000027984 */ /* 0x000e240000000800 */
[----:B0-----:R-:W-:-:S06]  /*9540*/  HADD2 R3, R2, R7 ;  /* 0x0000000702037230 */ /* 0x001fcc0000000000 */
[----:B------:R-:W0:Y:S02]  /*9550*/  ATOMS.CAST.SPIN R3, [R0+0x4], R2, R3 ;  /* 0x000004020003738d */ /* 0x000e240001800003 */
[----:B0-----:R-:W-:-:S13]  /*9560*/  ISETP.EQ.U32.AND P0, PT, R3, 0x1, PT ;  /* 0x000000010300780c */ /* 0x001fda0003f02070 */
[----:B------:R-:W-:Y:S05]  /*9570*/  @!P0 BRA `(.L_x_880) ;  /* 0xfffffffc00ec8947 */ /* 0x000fea000383ffff */
[----:B------:R-:W-:Y:S05]  /*9580*/  BRA `(.L_x_878) ;  /* 0x00000000000c7947 */ /* 0x000fea0003800000 */
.L_x_879:
[----:B------:R-:W0:Y:S02]  /*9590*/  LD.E R0, desc[UR6][R4.64+0x4] ;  /* 0x0000040604007980 */ /* 0x000e24000c101900 */
[----:B0-----:R-:W-:-:S05]  /*95a0*/  IADD3 R3, R7, R0, RZ ;  /* 0x0000000007037210 */ /* 0x001fca0007ffe0ff */
[----:B------:R1:W-:Y:S02]  /*95b0*/  ST.E desc[UR6][R4.64+0x4], R3 ;  /* 0x0000040304007985 */ /* 0x0003e4000c101906 */
.L_x_878:
[----:B------:R-:W-:Y:S05]  /*95c0*/  BSYNC B0 ;  /* 0x0000000000007941 */ /* 0x000fea0003800000 */
.L_x_877:
        /* <DEDUP_REMOVED lines=10> */
.L_x_884:
[----:B------:R-:W0:Y:S02]  /*9670*/  LDS R2, [R0] ;  /* 0x0000000000027984 */ /* 0x000e240000000800 */
[----:B0-----:R-:W-:-:S10]  /*9680*/  HFMA2.MMA R3, R2, 1, 1, R14 ;  /* 0x3c003c0002037835 */ /* 0x001fd4000000000e */
[----:B------:R-:W0:Y:S02]  /*9690*/  ATOMS.CAST.SPIN R3, [R0], R2, R3 ;  /* 0x000000020003738d */ /* 0x000e240001800003 */
[----:B0-----:R-:W-:-:S13]  /*96a0*/  ISETP.EQ.U32.AND P0, PT, R3, 0x1, PT ;  /* 0x000000010300780c */ /* 0x001fda0003f02070 */
[----:B------:R-:W-:Y:S05]  /*96b0*/  @!P0 BRA `(.L_x_884) ;  /* 0xfffffffc00ec8947 */ /* 0x000fea000383ffff */
[----:B------:R-:W-:Y:S05]  /*96c0*/  BRA `(.L_x_882) ;  /* 0x00000000000c7947 */ /* 0x000fea0003800000 */
.L_x_883:
[----:B------:R-:W2:Y:S02]  /*96d0*/  LD.E R0, desc[UR6][R4.64] ;  /* 0x0000000604007980 */ /* 0x000ea4000c101900 */
[----:B--2---:R-:W-:-:S05]  /*96e0*/  IADD3 R3, R14, R0, RZ ;  /* 0x000000000e037210 */ /* 0x004fca0007ffe0ff */
[----:B------:R0:W-:Y:S02]  /*96f0*/  ST.E desc[UR6][R4.64], R3 ;  /* 0x0000000304007985 */ /* 0x0001e4000c101906 */
.L_x_882:
[----:B------:R-:W-:Y:S05]  /*9700*/  BSYNC B0 ;  /* 0x0000000000007941 */ /* 0x000fea0003800000 */
.L_x_881:
[----:B------:R1:W-:Y:S02]  /*9710*/  ATOM.E.ADD.F16x2.RN.STRONG.GPU P0, RZ, desc[UR6][R4.64+0x4], R13 ;  /* 0x0000040d04ff79a2 */ /* 0x0003e4000810e1c6 */
[----:B-1----:R-:W-:Y:S05]  /*9720*/  @P0 EXIT ;  /* 0x000000000000094d */ /* 0x002fea0003800000 */
[----:B------:R-:W1:Y:S02]  /*9730*/  QSPC.E.S P0, RZ, [R4+0x4] ;  /* 0x0000040004ff73aa */ /* 0x000e640000000500 */
[----:B-1----:R-:W-:Y:S05]  /*9740*/  @!P0 BRA `(.L_x_885) ;  /* 0x0000000000208947 */ /* 0x002fea0003800000 */
[----:B------:R-:W-:-:S04]  /*9750*/  MOV R2, R4 ;  /* 0x0000000400027202 */ /* 0x000fc80000000f00 */
[----:B------:R-:W-:-:S07]  /*9760*/  MOV R0, R2 ;  /* 0x0000000200007202 */ /* 0x000fce0000000f00 */
.L_x_886:
[----:B------:R-:W0:Y:S02]  /*9770*/  LDS R2, [R0+0x4] ;  /* 0x0000040000027984 */ /* 0x000e240000000800 */
[----:B0-----:R-:W-:-:S06]  /*9780*/  HADD2 R3, R2, R13 ;  /* 0x0000000d02037230 */ /* 0x001fcc0000000000 */
[----:B------:R-:W0:Y:S02]  /*9790*/  ATOMS.CAST.SPIN R3, [R0+0x4], R2, R3 ;  /* 0x000004020003738d */ /* 0x000e240001800003 */
[----:B0-----:R-:W-:-:S13]  /*97a0*/  ISETP.EQ.U32.AND P0, PT, R3, 0x1, PT ;  /* 0x000000010300780c */ /* 0x001fda0003f02070 */
[----:B------:R-:W-:Y:S05]  /*97b0*/  @!P0 BRA `(.L_x_886) ;  /* 0xfffffffc00ec8947 */ /* 0x000fea000383ffff */
[----:B------:R-:W-:Y:S05]  /*97c0*/  EXIT ;  /* 0x000000000000794d */ /* 0x000fea0003800000 */
.L_x_885:
[----:B------:R-:W0:Y:S02]  /*97d0*/  LD.E R0, desc[UR6][R4.64+0x4] ;  /* 0x0000040604007980 */ /* 0x000e24000c101900 */
[----:B0-----:R-:W-:-:S05]  /*97e0*/  IADD3 R3, R13, R0, RZ ;  /* 0x000000000d037210 */ /* 0x001fca0007ffe0ff */
[----:B------:R-:W-:Y:S01]  /*97f0*/  ST.E desc[UR6][R4.64+0x4], R3 ;  /* 0x0000040304007985 */ /* 0x000fe2000c101906 */
[----:B------:R-:W-:Y:S05]  /*9800*/  EXIT ;  /* 0x000000000000794d */ /* 0x000fea0003800000 */
.L_x_887:
        /* <DEDUP_REMOVED lines=15> */
.L_x_4168:


//--------------------- .text._Z23gemm_half_q_half_kernelILi4ELi10ELb0ELb0ELi32EEvPK6__halfPKjS4_S2_PS0_iiiiPKtS7_iiiiiibS2_i --------------------------
	.section	.text._Z23gemm_half_q_half_kernelILi4ELi10ELb0ELb0ELi32EEvPK6__halfPKjS4_S2_PS0_iiiiPKtS7_iiiiiibS2_i,"ax",@progbits
	.align	128
        .global         _Z23gemm_half_q_half_kernelILi4ELi10ELb0ELb0ELi32EEvPK6__halfPKjS4_S2_PS0_iiiiPKtS7_iiiiiibS2_i
        .type           _Z23gemm_half_q_half_kernelILi4ELi10ELb0ELb0ELi32EEvPK6__halfPKjS4_S2_PS0_iiiiPKtS7_iiiiiibS2_i,@function
        .size           _Z23gemm_half_q_half_kernelILi4ELi10ELb0ELb0ELi32EEvPK6__halfPKjS4_S2_PS0_iiiiPKtS7_iiiiiibS2_i,(.L_x_4169 - _Z23gemm_half_q_half_kernelILi4ELi10ELb0ELb0ELi32EEvPK6__halfPKjS4_S2_PS0_iiiiPKtS7_iiiiiibS2_i)
        .other          _Z23gemm_half_q_half_kernelILi4ELi10ELb0ELb0ELi32EEvPK6__halfPKjS4_S2_PS0_iiiiPKtS7_iiiiiibS2_i,@"STO_CUDA_ENTRY STV_DEFAULT"
_Z23gemm_half_q_half_kernelILi4ELi10ELb0ELb0ELi32EEvPK6__halfPKjS4_S2_PS0_iiiiPKtS7_iiiiiibS2_i:
.text._Z23gemm_half_q_half_kernelILi4ELi10ELb0ELb0ELi32EEvPK6__halfPKjS4_S2_PS0_iiiiPKtS7_iiiiiibS2_i:
        /* <DEDUP_REMOVED lines=37> */
.L_x_892:
        /* <DEDUP_REMOVED lines=37> */
.L_x_891:
        /* <DEDUP_REMOVED lines=24> */
.L_x_893:
        /* <DEDUP_REMOVED lines=14> */
.L_x_890:
        /* <DEDUP_REMOVED lines=10> */
.L_x_895:
        /* <DEDUP_REMOVED lines=37> */
.L_x_894:
        /* <DEDUP_REMOVED lines=24> */
.L_x_896:
        /* <DEDUP_REMOVED lines=13> */
.L_x_889:
[----:B------:R-:W-:Y:S05]  /*0c40*/  BSYNC B0 ;  /* 0x0000000000007941 */ /* 0x000fea0003800000 */
.L_x_888:
        /* <DEDUP_REMOVED lines=17> */
.L_x_899:
[----:B--2---:R-:W-:Y:S02]  /*0d60*/  LEA R4, R3, R14, 0x2 ;  /* 0x0000000e03047211 */ /* 0x004fe400078e10ff */
[----:B------:R-:W-:Y:S02]  /*0d70*/  IADD3 R14, R14, 0x4, RZ ;  /* 0x000000040e0e7810 */ /* 0x000fe40007ffe0ff */
[C---:B------:R-:W-:Y:S01]  /*0d80*/  IADD3 R6, R4.reuse, 0x1, RZ ;  /* 0x0000000104067810 */ /* 0x040fe20007ffe0ff */
[CCC-:B------:R-:W-:Y:S01]  /*0d90*/  IMAD R5, R4.reuse, R17.reuse, R0.reuse ;  /* 0x0000001104057224 */ /* 0x1c0fe200078e0200 */
[C---:B-1----:R-:W-:Y:S02]  /*0da0*/  IADD3 R8, R4.reuse, 0x2, RZ ;  /* 0x0000000204087810 */ /* 0x042fe40007ffe0ff */
        /* <DEDUP_REMOVED lines=14> */
.L_x_898:
        /* <DEDUP_REMOVED lines=14> */
.L_x_900:
[----:B------:R-:W-:-:S13]  /*0f70*/  ISETP.LT.OR P0, PT, R14, R25, P0 ;  /* 0x000000190e00720c */ /* 0x000fda0000701670 */
[----:B--2---:R-:W2:Y:S01]  /*0f80*/  @P0 LDC.64 R4, c[0x0][0x230] ;  /* 0x00008c00ff040b82 */ /* 0x004ea20000000a00 */
[----:B------:R-:W-:-:S05]  /*0f90*/  @P0 LEA R3, R3, R14, 0x2 ;  /* 0x0000000e03030211 */ /* 0x000fca00078e10ff */
[----:B------:R-:W-:-:S04]  /*0fa0*/  @P0 IMAD R3, R3, R17, R0 ;  /* 0x0000001103030224 */ /* 0x000fc800078e0200 */
[----:B--2---:R-:W-:-:S05]  /*0fb0*/  @P0 IMAD.WIDE R4, R3, 0x2, R4 ;  /* 0x0000000203040825 */ /* 0x004fca00078e0204 */
[----:B------:R2:W-:Y:S02]  /*0fc0*/  @P0 STG.E.64 desc[UR6][R4.64], RZ ;  /* 0x000000ff04000986 */ /* 0x0005e4000c101b06 */
.L_x_897:
[----:B0-----:R-:W0:Y:S08]  /*0fd0*/  LDC R10, c[0x0][0x25c] ;  /* 0x00009700ff0a7b82 */ /* 0x001e300000000800 */
[----:B------:R-:W-:Y:S01]  /*0fe0*/  BAR.SYNC.DEFER_BLOCKING 0x0 ;  /* 0x0000000000007b1d */ /* 0x000fe20000010000 */
[----:B------:R-:W-:-:S07]  /*0ff0*/  ISETP.GE.AND P0, PT, R27, R26, PT ;  /* 0x0000001a1b00720c */ /* 0x000fce0003f06270 */
[----:B-1----:R-:W1:Y:S06]  /*1000*/  LDC R8, c[0x0][0x264] ;  /* 0x00009900ff087b82 */ /* 0x002e6c0000000800 */
[----:B------:R-:W-:Y:S05]  /*1010*/  @P0 BRA `(.L_x_901) ;  /* 0x0000000000d40947 */ /* 0x000fea0003800000 */
[----:B--2---:R-:W2:Y:S01]  /*1020*/  LDC.64 R4, c[0x0][0x248] ;  /* 0x00009200ff047b82 */ /* 0x004ea20000000a00 */
[----:B------:R-:W-:-:S07]  /*1030*/  SHF.L.U32 R13, R2, 0x6, RZ ;  /* 0x00000006020d7819 */ /* 0x000fce00000006ff */
[----:B------:R-:W3:Y:S08]  /*1040*/  LDC.64 R2, c[0x0][0x220] ;  /* 0x00008800ff027b82 */ /* 0x000ef00000000a00 */
[----:B------:R-:W4:Y:S01]  /*1050*/  LDC.64 R6, c[0x0][0x228] ;  /* 0x00008a00ff067b82 */ /* 0x000f220000000a00 */
[----:B--2---:R-:W-:-:S05]  /*1060*/  IMAD.WIDE R12, R13, 0x2, R4 ;  /* 0x000000020d0c7825 */ /* 0x004fca00078e0204 */
[----:B------:R2:W5:Y:S01]  /*1070*/  LDG.E.U16.CONSTANT R9, desc[UR6][R12.64] ;  /* 0x000000060c097981 */ /* 0x000562000c1e9500 */
[----:B------:R-:W-:Y:S01]  /*1080*/  SHF.R.S32.HI R15, RZ, 0x1f, R0 ;  /* 0x0000001fff0f7819 */ /* 0x000fe20000011400 */
[----:B------:R-:W-:Y:S01]  /*1090*/  UMOV UR4, URZ ;  /* 0x0000003f00047c82 */ /* 0x000fe20008000000 */
[----:B------:R-:W-:Y:S02]  /*10a0*/  SHF.L.U32 R11, R0, 0x2, RZ ;  /* 0x00000002000b7819 */ /* 0x000fe400000006ff */
[----:B------:R-:W-:Y:S02]  /*10b0*/  LEA.HI R15, R15, R0, RZ, 0x3 ;  /* 0x000000000f0f7211 */ /* 0x000fe400078f18ff */
[----:B------:R-:W-:Y:S02]  /*10c0*/  MOV R21, R27 ;  /* 0x0000001b00157202 */ /* 0x000fe40000000f00 */
[----:B------:R-:W-:Y:S02]  /*10d0*/  LOP3.LUT R11, R11, 0x10, RZ, 0xc0, !PT ;  /* 0x000000100b0b7812 */ /* 0x000fe400078ec0ff */
[----:B--234-:R-:W-:-:S07]  /*10e0*/  SHF.R.S32.HI R16, RZ, 0x3, R15 ;  /* 0x00000003ff107819 */ /* 0x01cfce000001140f */
.L_x_902:
        /* <DEDUP_REMOVED lines=9> */
[----:B------:R-:W3:Y:S01]  /*1180*/  LDG.E.U16.CONSTANT R18, desc[UR6][R18.64] ;  /* 0x0000000612127981 */ /* 0x000ee2000c1e9500 */
[----:B------:R-:W-:-:S05]  /*1190*/  IMAD.WIDE R14, R14, 0x2, R6 ;  /* 0x000000020e0e7825 */ /* 0x000fca00078e0206 */
        /* <DEDUP_REMOVED lines=16> */
[----:B---3--:R-:W-:Y:S01]  /*12a0*/  IADD3 R21, R18, R21, RZ ;  /* 0x0000001512157210 */ /* 0x008fe20007ffe0ff */
[----:B------:R-:W-:Y:S01]  /*12b0*/  IMAD R12, R12, R12, RZ ;  /* 0x0000000c0c0c7224 */ /* 0x000fe200078e02ff */
[----:B------:R-:W2:Y:S01]  /*12c0*/  I2F.F16 R13, R22 ;  /* 0x00000016000d7306 */ /* 0x000ea20000200c00 */
[----:B------:R-:W-:Y:S01]  /*12d0*/  IMAD R20, R20, R20, RZ ;  /* 0x0000001414147224 */ /* 0x000fe200078e02ff */
[----:B------:R-:W-:-:S06]  /*12e0*/  ISETP.GE.AND P2, PT, R21, R26, PT ;  /* 0x0000001a1500720c */ /* 0x000fcc0003f46270 */
[----:B----4-:R-:W3:Y:S01]  /*12f0*/  I2F.F16 R15, R23 ;  /* 0x00000017000f7306 */ /* 0x010ee20000200c00 */
[----:B--2---:R-:W-:-:S07]  /*1300*/  HMUL2 R24, R13.H0_H0, R28.H0_H0 ;  /* 0x2000001c0d187232 */ /* 0x004fce0000000800 */
[----:B------:R-:W2:Y:S01]  /*1310*/  I2F.F16 R19, R12 ;  /* 0x0000000c00137306 */ /* 0x000ea20000200c00 */
[----:B---3--:R-:W-:-:S07]  /*1320*/  HMUL2 R15, R15.H0_H0, R28.H0_H0 ;  /* 0x2000001c0f0f7232 */ /* 0x008fce0000000800 */
[----:B------:R-:W3:Y:S01]  /*1330*/  I2F.F16 R29, R20 ;  /* 0x00000014001d7306 */ /* 0x000ee20000200c00 */
[-C--:B--2---:R-:W-:Y:S02]  /*1340*/  HMUL2 R14, R19.H0_H0, R28.reuse.H0_H0 ;  /* 0x2000001c130e7232 */ /* 0x084fe40000000800 */
[----:B---3--:R-:W-:Y:S01]  /*1350*/  HMUL2 R13, R29.H0_H0, R28.H0_H0 ;  /* 0x2000001c1d0d7232 */ /* 0x008fe20000000800 */
[----:B------:R-:W-:Y:S06]  /*1360*/  @!P2 BRA `(.L_x_902) ;  /* 0xfffffffc0060a947 */ /* 0x000fec000383ffff */
.L_x_901:
        /* <DEDUP_REMOVED lines=10> */
[C---:B0-----:R-:W-:Y:S02]  /*1410*/  ISETP.GT.AND P3, PT, R27.reuse, R10, PT ;  /* 0x0000000a1b00720c */ /* 0x041fe40003f64270 */
[----:B-1----:R-:W-:Y:S01]  /*1420*/  ISETP.GT.AND P5, PT, R27, R8, PT ;  /* 0x000000081b00720c */ /* 0x002fe20003fa4270 */
[----:B------:R-:W-:-:S12]  /*1430*/  @!P2 BRA `(.L_x_903) ;  /* 0x00000000001ca947 */ /* 0x000fd80003800000 */
[----:B--2---:R-:W0:Y:S02]  /*1440*/  LDC R4, c[0x0][0x25c] ;  /* 0x00009700ff047b82 */ /* 0x004e240000000800 */
[----:B0-----:R-:W-:-:S04]  /*1450*/  VIMNMX R3, R27, R4, PT ;  /* 0x000000041b037248 */ /* 0x001fc80003fe0100 */
[----:B------:R-:W-:-:S04]  /*1460*/  IADD3 R3, R3, -UR4, RZ ;  /* 0x8000000403037c10 */ /* 0x000fc8000fffe0ff */
[----:B------:R-:W-:-:S04]  /*1470*/  SHF.R.S32.HI R4, RZ, 0x1f, R3 ;  /* 0x0000001fff047819 */ /* 0x000fc80000011403 */
[----:B------:R-:W-:-:S04]  /*1480*/  LEA.HI R4, R4, R3, RZ, 0x5 ;  /* 0x0000000304047211 */ /* 0x000fc800078f28ff */
[----:B------:R-:W-:-:S05]  /*1490*/  SHF.R.S32.HI R4, RZ, 0x5, R4 ;  /* 0x00000005ff047819 */ /* 0x000fca0000011404 */
[----:B------:R-:W-:-:S07]  /*14a0*/  IMAD R3, R4, 0x6, RZ ;  /* 0x0000000604037824 */ /* 0x000fce00078e02ff */
.L_x_903:
[----:B------:R-:W-:Y:S05]  /*14b0*/  @!P3 BRA `(.L_x_904) ;  /* 0x00000000001cb947 */ /* 0x000fea0003800000 */
[----:B------:R-:W2:Y:S02]  /*14c0*/  LDC R2, c[0x0][0x260] ;  /* 0x00009800ff027b82 */ /* 0x000ea40000000800 */
[----:B--2---:R-:W-:-:S04]  /*14d0*/  VIMNMX R5, R27, R2, PT ;  /* 0x000000021b057248 */ /* 0x004fc80003fe0100 */
[----:B------:R-:W-:-:S04]  /*14e0*/  IADD3 R5, R5, -R10, RZ ;  /* 0x8000000a05057210 */ /* 0x000fc80007ffe0ff */
[----:B------:R-:W-:-:S04]  /*14f0*/  SHF.R.S32.HI R2, RZ, 0x1f, R5 ;  /* 0x0000001fff027819 */ /* 0x000fc80000011405 */
[----:B------:R-:W-:-:S04]  /*1500*/  LEA.HI R2, R2, R5, RZ, 0x5 ;  /* 0x0000000502027211 */ /* 0x000fc800078f28ff */
[----:B------:R-:W-:-:S04]  /*1510*/  SHF.R.S32.HI R2, RZ, 0x5, R2 ;  /* 0x00000005ff027819 */ /* 0x000fc80000011402 */
[----:B------:R-:W-:-:S07]  /*1520*/  LEA R2, R2, R2, 0x2 ;  /* 0x0000000202027211 */ /* 0x000fce00078e10ff */
.L_x_904:
[----:B------:R-:W-:Y:S01]  /*1530*/  HFMA2.MMA R9, -RZ, RZ, 0, 0 ;  /* 0x00000000ff097435 */ /* 0x000fe200000001ff */
[----:B--2---:R-:W-:Y:S02]  /*1540*/  CS2R R4, SRZ ;  /* 0x0000000000047805 */ /* 0x004fe4000001ff00 */
[----:B------:R-:W-:Y:S01]  /*1550*/  SHF.R.S32.HI R10, RZ, 0x5, R6 ;  /* 0x00000005ff0a7819 */ /* 0x000fe20000011406 */
        /* <DEDUP_REMOVED lines=8> */
.L_x_905:
        /* <DEDUP_REMOVED lines=8> */
.L_x_906:
        /* <DEDUP_REMOVED lines=8> */
.L_x_907:
[----:B------:R-:W-:Y:S01]  /*16e0*/  LEA R3, R10, R3, 0x3 ;  /* 0x000000030a037211 */ /* 0x000fe200078e18ff */
[----:B------:R-:W0:Y:S01]  /*16f0*/  S2UR UR5, SR_CgaCtaId ;  /* 0x00000000000579c3 */ /* 0x000e220000008800 */
[----:B------:R-:W-:Y:S01]  /*1700*/  ISETP.GE.OR P0, PT, R27, R8, P0 ;  /* 0x000000081b00720c */ /* 0x000fe20000706670 */
        /* <DEDUP_REMOVED lines=20> */
[----:B------:R-:W-:Y:S01]  /*1850*/  HADD2.F32 R22, -RZ, R24.H0_H0 ;  /* 0x20000018ff167230 */ /* 0x000fe20000004100 */
[----:B------:R-:W-:Y:S01]  /*1860*/  PRMT R10, RZ, 0x7610, R10 ;  /* 0x00007610ff0a7816 */ /* 0x000fe2000000000a */
[----:B------:R-:W-:Y:S01]  /*1870*/  HADD2.F32 R23, -RZ, R15.H0_H0 ;  /* 0x2000000fff177230 */ /* 0x000fe20000004100 */
[----:B------:R-:W-:Y:S01]  /*1880*/  ULDC UR5, c[0x0][0x264] ;  /* 0x0000990000057ab9 */ /* 0x000fe20000000800 */
[----:B------:R-:W-:Y:S02]  /*1890*/  HADD2.F32 R28, -RZ, R14.H0_H0 ;  /* 0x2000000eff1c7230 */ /* 0x000fe40000004100 */
[----:B------:R-:W-:-:S07]  /*18a0*/  HADD2.F32 R29, -RZ, R13.H0_H0 ;  /* 0x2000000dff1d7230 */ /* 0x000fce0000004100 */
.L_x_913:
[----:B------:R-:W-:Y:S02]  /*18b0*/  MOV R20, R12 ;  /* 0x0000000c00147202 */ /* 0x000fe40000000f00 */
[----:B------:R-:W-:Y:S01]  /*18c0*/  MOV R21, R11 ;  /* 0x0000000b00157202 */ /* 0x000fe20000000f00 */
[----:B------:R-:W-:Y:S06]  /*18d0*/  @!P1 BRA `(.L_x_909) ;  /* 0x0000004c00449947 */ /* 0x000fec0003800000 */
[----:B------:R-:W2:Y:S01]  /*18e0*/  LDG.E.128.CONSTANT R16, desc[UR6][R20.64] ;  /* 0x0000000614107981 */ /* 0x000ea2000c1e9d00 */
[----:B------:R-:W-:Y:S01]  /*18f0*/  HFMA2.MMA R0, -RZ, RZ, 0, 0.0625 ;  /* 0x00002c00ff007435 */ /* 0x000fe200000001ff */
[----:B------:R-:W-:Y:S02]  /*1900*/  ISETP.GE.AND P0, PT, R25, 0x2, PT ;  /* 0x000000021900780c */ /* 0x000fe40003f06270 */
[----:B------:R-:W0:Y:S07]  /*1910*/  LDS.64 R30, [UR4] ;  /* 0x00000004ff1e7984 */ /* 0x000e2e0008000a00 */
[----:B------:R-:W-:Y:S01]  /*1920*/  PRMT R13, R13, 0x5410, R0 ;  /* 0x000054100d0d7816 */ /* 0x000fe20000000000 */
[----:B0-----:R-:W-:-:S02]  /*1930*/  HADD2.F32 R38, -RZ, R31.H0_H0 ;  /* 0x2000001fff267230 */ /* 0x001fc40000004100 */
[----:B------:R-:W-:Y:S01]  /*1940*/  HADD2.F32 R39, -RZ, R31.H1_H1 ;  /* 0x3000001fff277230 */ /* 0x000fe20000004100 */
[----:B--2---:R-:W-:Y:S02]  /*1950*/  LOP3.LUT R0, R16, 0xf000f, RZ, 0xc0, !PT ;  /* 0x000f000f10007812 */ /* 0x004fe400078ec0ff */
[----:B------:R-:W-:Y:S02]  /*1960*/  LOP3.LUT R2, R17, 0xf000f, RZ, 0xc0, !PT ;  /* 0x000f000f11027812 */ /* 0x000fe400078ec0ff */
[----:B------:R-:W-:Y:S02]  /*1970*/  LOP3.LUT R0, R0, 0x64006400, RZ, 0xfc, !PT ;  /* 0x6400640000007812 */ /* 0x000fe400078efcff */
[C---:B------:R-:W-:Y:S02]  /*1980*/  LOP3.LUT R11, R18.reuse, 0xf000f, RZ, 0xc0, !PT ;  /* 0x000f000f120b7812 */ /* 0x040fe400078ec0ff */
[----:B------:R-:W-:Y:S02]  /*1990*/  LOP3.LUT R41, R18, 0xf000f0, RZ, 0xc0, !PT ;  /* 0x00f000f012297812 */ /* 0x000fe400078ec0ff */
[----:B------:R-:W-:Y:S01]  /*19a0*/  SHF.R.U32.HI R35, RZ, 0x8, R18 ;  /* 0x00000008ff237819 */ /* 0x000fe20000011612 */
[----:B------:R-:W-:Y:S01]  /*19b0*/  HADD2 R18, R0, -1032, -1032 ;  /* 0xe408e40800127430 */ /* 0x000fe20000000000 */
[----:B------:R-:W-:-:S02]  /*19c0*/  LOP3.LUT R12, R19, 0xf000f, RZ, 0xc0, !PT ;  /* 0x000f000f130c7812 */ /* 0x000fc400078ec0ff */
[----:B------:R-:W-:Y:S02]  /*19d0*/  LOP3.LUT R2, R2, 0x64006400, RZ, 0xfc, !PT ;  /* 0x6400640002027812 */ /* 0x000fe400078efcff */
[----:B------:R-:W-:Y:S01]  /*19e0*/  LOP3.LUT R11, R11, 0x64006400, RZ, 0xfc, !PT ;  /* 0x640064000b0b7812 */ /* 0x000fe200078efcff */
[--C-:B------:R-:W-:Y:S01]  /*19f0*/  HADD2.F32 R45, -RZ, R18.reuse.H1_H1 ;  /* 0x30000012ff2d7230 */ /* 0x100fe20000004100 */
[----:B------:R-:W-:Y:S01]  /*1a00*/  LOP3.LUT R0, R12, 0x64006400, RZ, 0xfc, !PT ;  /* 0x640064000c007812 */ /* 0x000fe200078efcff */
[----:B------:R-:W-:Y:S02]  /*1a10*/  HADD2 R2, R2, -1032, -1032 ;  /* 0xe408e40802027430 */ /* 0x000fe40000000000 */
[----:B------:R-:W-:Y:S02]  /*1a20*/  HADD2.F32 R12, -RZ, R18.H0_H0 ;  /* 0x20000012ff0c7230 */ /* 0x000fe40000004100 */
[----:B------:R-:W-:Y:S01]  /*1a30*/  HADD2 R18, R11, -1032, -1032 ;  /* 0xe408e4080b127430 */ /* 0x000fe20000000000 */
[----:B------:R-:W-:Y:S01]  /*1a40*/  LOP3.LUT R33, R16, 0xf000f0, RZ, 0xc0, !PT ;  /* 0x00f000f010217812 */ /* 0x000fe200078ec0ff */
[----:B------:R-:W-:Y:S01]  /*1a50*/  HADD2 R40, R0, -1032, -1032 ;  /* 0xe408e40800287430 */ /* 0x000fe20000000000 */
[----:B------:R-:W-:Y:S01]  /*1a60*/  SHF.R.U32.HI R32, RZ, 0x8, R16 ;  /* 0x00000008ff207819 */ /* 0x000fe20000011610 */
[--C-:B------:R-:W-:Y:S01]  /*1a70*/  HADD2.F32 R11, -RZ, R2.reuse.H0_H0 ;  /* 0x20000002ff0b7230 */ /* 0x100fe20000004100 */
[----:B------:R-:W-:Y:S01]  /*1a80*/  LOP3.LUT R37, R17, 0xf000f0, RZ, 0xc0, !PT ;  /* 0x00f000f011257812 */ /* 0x000fe200078ec0ff */
[----:B------:R-:W-:Y:S01]  /*1a90*/  HADD2.F32 R44, -RZ, R2.H1_H1 ;  /* 0x30000002ff2c7230 */ /* 0x000fe20000004100 */
        /* <DEDUP_REMOVED lines=8> */
[----:B------:R-:W-:Y:S01]  /*1b20*/  LOP3.LUT R46, R41, 0x64006400, RZ, 0xfc, !PT ;  /* 0x64006400292e7812 */ /* 0x000fe200078efcff */
[----:B------:R-:W0:Y:S01]  /*1b30*/  LDS.64 R30, [UR4+0x8] ;  /* 0x00000804ff1e7984 */ /* 0x000e220008000a00 */
[----:B------:R-:W-:-:S02]  /*1b40*/  HADD2.F32 R0, -RZ, R40.H0_H0 ;  /* 0x20000028ff007230 */ /* 0x000fc40000004100 */
[-C--:B------:R-:W-:Y:S02]  /*1b50*/  HFMA2 R33, R18, R13.reuse.H1_H1, -72, -72 ;  /* 0xd480d48012217431 */ /* 0x080fe4000006000d */
[----:B------:R-:W-:Y:S02]  /*1b60*/  HADD2.F32 R42, -RZ, R40.H1_H1 ;  /* 0x30000028ff2a7230 */ /* 0x000fe40000004100 */
[----:B------:R-:W-:Y:S01]  /*1b70*/  FFMA.FTZ R18, R12, R17, RZ ;  /* 0x000000110c127223 */ /* 0x000fe200000100ff */
[C---:B------:R-:W-:Y:S01]  /*1b80*/  FFMA.FTZ R50, R17.reuse, R11, RZ ;  /* 0x0000000b11327223 */ /* 0x040fe200000100ff */
[----:B------:R-:W-:Y:S01]  /*1b90*/  FFMA.FTZ R52, R17, R2, RZ ;  /* 0x0000000211347223 */ /* 0x000fe200000100ff */
[----:B------:R-:W-:Y:S01]  /*1ba0*/  LOP3.LUT R40, R37, 0x64006400, RZ, 0xfc, !PT ;  /* 0x6400640025287812 */ /* 0x000fe200078efcff */
[----:B------:R-:W-:Y:S01]  /*1bb0*/  FFMA.FTZ R17, R17, R0, RZ ;  /* 0x0000000011117223 */ /* 0x000fe200000100ff */
[----:B------:R-:W-:Y:S01]  /*1bc0*/  FFMA.FTZ R49, R19, R44, R50 ;  /* 0x0000002c13317223 */ /* 0x000fe20000010032 */
[----:B------:R-:W-:Y:S01]  /*1bd0*/  LOP3.LUT R16, R16, 0x64006400, RZ, 0xfc, !PT ;  /* 0x6400640010107812 */ /* 0x000fe200078efcff */
[----:B------:R-:W-:-:S02]  /*1be0*/  HFMA2 R46, R46, R13.H1_H1, -72, -72 ;  /* 0xd480d4802e2e7431 */ /* 0x000fc4000006000d */
[----:B------:R-:W-:Y:S01]  /*1bf0*/  FFMA.FTZ R50, R19, R42, R17 ;  /* 0x0000002a13327223 */ /* 0x000fe20000010011 */
[-C--:B------:R-:W-:Y:S02]  /*1c00*/  HFMA2 R17, R40, R13.reuse.H1_H1, -72, -72 ;  /* 0xd480d48028117431 */ /* 0x080fe4000006000d */
[----:B------:R-:W-:Y:S02]  /*1c10*/  HADD2.F32 R41, -RZ, R33.H0_H0 ;  /* 0x20000021ff297230 */ /* 0x000fe40000004100 */
[----:B------:R-:W-:Y:S02]  /*1c20*/  HFMA2 R16, R16, R13.H1_H1, -72, -72 ;  /* 0xd480d48010107431 */ /* 0x000fe4000006000d */
[----:B------:R-:W-:Y:S01]  /*1c30*/  FFMA.FTZ R48, R45, R19, R18 ;  /* 0x000000132d307223 */ /* 0x000fe20000010012 */
[----:B------:R-:W-:Y:S01]  /*1c40*/  FFMA.FTZ R52, R19, R43, R52 ;  /* 0x0000002b13347223 */ /* 0x000fe20000010034 */
[----:B------:R-:W-:Y:S02]  /*1c50*/  HADD2.F32 R37, -RZ, R17.H0_H0 ;  /* 0x20000011ff257230 */ /* 0x000fe40000004100 */
[----:B------:R-:W-:-:S02]  /*1c60*/  HADD2.F32 R40, -RZ, R33.H1_H1 ;  /* 0x30000021ff287230 */ /* 0x000fc40000004100 */
[----:B------:R-:W-:Y:S01]  /*1c70*/  FFMA.FTZ R47, R41, R38, R48 ;  /* 0x00000026292f7223 */ /* 0x000fe20000010030 */
[----:B------:R-:W-:Y:S01]  /*1c80*/  HADD2.F32 R33, -RZ, R17.H1_H1 ;  /* 0x30000011ff217230 */ /* 0x000fe20000004100 */
[----:B------:R-:W-:Y:S01]  /*1c90*/  LOP3.LUT R48, R36, 0xf000f, RZ, 0xc0, !PT ;  /* 0x000f000f24307812 */ /* 0x000fe200078ec0ff */
[--C-:B------:R-:W-:Y:S02]  /*1ca0*/  HADD2.F32 R19, -RZ, R46.reuse.H0_H0 ;  /* 0x2000002eff137230 */ /* 0x100fe40000004100 */
[----:B------:R-:W-:Y:S01]  /*1cb0*/  FFMA.FTZ R54, R40, R39, R47 ;  /* 0x0000002728367223 */ /* 0x000fe2000001002f */
[----:B------:R-:W-:Y:S02]  /*1cc0*/  HADD2.F32 R18, -RZ, R46.H1_H1 ;  /* 0x3000002eff127230 */ /* 0x000fe40000004100 */
[C---:B------:R-:W-:Y:S01]  /*1cd0*/  FFMA.FTZ R46, R38.reuse, R37, R49 ;  /* 0x00000025262e7223 */ /* 0x040fe20000010031 */
[--C-:B------:R-:W-:Y:S02]  /*1ce0*/  HADD2.F32 R17, -RZ, R16.reuse.H0_H0 ;  /* 0x20000010ff117230 */ /* 0x100fe40000004100 */
[----:B------:R-:W-:Y:S01]  /*1cf0*/  FFMA.FTZ R49, R38, R19, R52 ;  /* 0x0000001326317223 */ /* 0x000fe20000010034 */
[----:B------:R-:W-:-:S02]  /*1d00*/  HADD2.F32 R16, -RZ, R16.H1_H1 ;  /* 0x30000010ff107230 */ /* 0x000fc40000004100 */
[----:B------:R-:W-:Y:S01]  /*1d10*/  FFMA.FTZ R51, R39, R33, R46 ;  /* 0x0000002127337223 */ /* 0x000fe2000001002e */
[----:B------:R-:W-:Y:S01]  /*1d20*/  LOP3.LUT R46, R34, 0xf000f, RZ, 0xc0, !PT ;  /* 0x000f000f222e7812 */ /* 0x000fe200078ec0ff */
[----:B------:R-:W-:Y:S01]  /*1d30*/  FFMA.FTZ R53, R38, R17, R50 ;  /* 0x0000001126357223 */ /* 0x000fe20000010032 */
[----:B------:R-:W-:Y:S01]  /*1d40*/  LOP3.LUT R47, R35, 0xf000f, RZ, 0xc0, !PT ;  /* 0x000f000f232f7812 */ /* 0x000fe200078ec0ff */
[C---:B------:R-:W-:Y:S01]  /*1d50*/  FFMA.FTZ R56, R39.reuse, R18, R49 ;  /* 0x0000001227387223 */ /* 0x040fe20000010031 */
[----:B------:R-:W-:Y:S01]  /*1d60*/  LOP3.LUT R38, R32, 0xf000f, RZ, 0xc0, !PT ;  /* 0x000f000f20267812 */ /* 0x000fe200078ec0ff */
[----:B------:R-:W-:Y:S01]  /*1d70*/  FFMA.FTZ R53, R39, R16, R53 ;  /* 0x0000001027357223 */ /* 0x000fe20000010035 */
[----:B------:R-:W-:Y:S02]  /*1d80*/  LOP3.LUT R46, R46, 0x64006400, RZ, 0xfc, !PT ;  /* 0x640064002e2e7812 */ /* 0x000fe400078efcff */
[----:B------:R-:W-:Y:S01]  /*1d90*/  LOP3.LUT R47, R47, 0x64006400, RZ, 0xfc, !PT ;  /* 0x640064002f2f7812 */ /* 0x000fe200078efcff */
[----:B0-----:R-:W-:Y:S01]  /*1da0*/  HADD2.F32 R50, -RZ, R30.H0_H0 ;  /* 0x2000001eff327230 */ /* 0x001fe20000004100 */
[----:B------:R-:W-:Y:S01]  /*1db0*/  LOP3.LUT R39, R38, 0x64006400, RZ, 0xfc, !PT ;  /* 0x6400640026277812 */ /* 0x000fe200078efcff */
[----:B------:R-:W-:Y:S01]  /*1dc0*/  HADD2 R57, R46, -1032, -1032 ;  /* 0xe408e4082e397430 */ /* 0x000fe20000000000 */
[----:B------:R-:W-:Y:S01]  /*1dd0*/  LOP3.LUT R48, R48, 0x64006400, RZ, 0xfc, !PT ;  /* 0x6400640030307812 */ /* 0x000fe200078efcff */
[----:B------:R-:W-:Y:S01]  /*1de0*/  HADD2 R58, R47, -1032, -1032 ;  /* 0xe408e4082f3a7430 */ /* 0x000fe20000000000 */
[----:B------:R-:W-:Y:S01]  /*1df0*/  LOP3.LUT R32, R32, 0xf000f0, RZ, 0xc0, !PT ;  /* 0x00f000f020207812 */ /* 0x000fe200078ec0ff */
[----:B------:R-:W-:-:S02]  /*1e00*/  HADD2 R55, R39, -1032, -1032 ;  /* 0xe408e40827377430 */ /* 0x000fc40000000000 */
[----:B------:R-:W-:Y:S02]  /*1e10*/  HADD2.F32 R38, -RZ, R30.H1_H1 ;  /* 0x3000001eff267230 */ /* 0x000fe40000004100 */
[----:B------:R-:W-:Y:S02]  /*1e20*/  HADD2 R52, R48, -1032, -1032 ;  /* 0xe408e40830347430 */ /* 0x000fe40000000000 */
[----:B------:R-:W-:Y:S01]  /*1e30*/  HADD2.F32 R48, -RZ, R57.H0_H0 ;  /* 0x20000039ff307230 */ /* 0x000fe20000004100 */
[----:B------:R-:W-:Y:S01]  /*1e40*/  LOP3.LUT R34, R34, 0xf000f0, RZ, 0xc0, !PT ;  /* 0x00f000f022227812 */ /* 0x000fe200078ec0ff */
[----:B------:R-:W-:Y:S01]  /*1e50*/  HADD2.F32 R47, -RZ, R58.H0_H0 ;  /* 0x2000003aff2f7230 */ /* 0x000fe20000004100 */
[----:B------:R-:W-:Y:S01]  /*1e60*/  LOP3.LUT R35, R35, 0xf000f0, RZ, 0xc0, !PT ;  /* 0x00f000f023237812 */ /* 0x000fe200078ec0ff */
[----:B------:R-:W-:Y:S02]  /*1e70*/  HADD2.F32 R49, -RZ, R55.H0_H0 ;  /* 0x20000037ff317230 */ /* 0x000fe40000004100 */
[----:B------:R-:W-:Y:S01]  /*1e80*/  FFMA.FTZ R39, R50, R48, R51 ;  /* 0x0000003032277223 */ /* 0x000fe20000010033 */
[----:B------:R-:W-:Y:S01]  /*1e90*/  HADD2.F32 R46, -RZ, R52.H0_H0 ;  /* 0x20000034ff2e7230 */ /* 0x000fe20000004100 */
[----:B------:R-:W-:Y:S01]  /*1ea0*/  LOP3.LUT R32, R32, 0x64006400, RZ, 0xfc, !PT ;  /* 0x6400640020207812 */ /* 0x000fe200078efcff */
[----:B------:R-:W-:-:S02]  /*1eb0*/  HADD2.F32 R51, -RZ, R58.H1_H1 ;  /* 0x3000003aff337230 */ /* 0x000fc40000004100 */
[C---:B------:R-:W-:Y:S01]  /*1ec0*/  FFMA.FTZ R56, R50.reuse, R47, R56 ;  /* 0x0000002f32387223 */ /* 0x040fe20000010038 */
[----:B------:R-:W-:Y:S02]  /*1ed0*/  HADD2.F32 R61, -RZ, R55.H1_H1 ;  /* 0x30000037ff3d7230 */ /* 0x000fe40000004100 */
[----:B------:R-:W-:Y:S01]  /*1ee0*/  FFMA.FTZ R54, R49, R50, R54 ;  /* 0x0000003231367223 */ /* 0x000fe20000010036 */
[----:B------:R-:W-:Y:S01]  /*1ef0*/  FFMA.FTZ R53, R50, R46, R53 ;  /* 0x0000002e32357223 */ /* 0x000fe20000010035 */
[----:B------:R-:W-:Y:S01]  /*1f00*/  LOP3.LUT R55, R36, 0xf000f0, RZ, 0xc0, !PT ;  /* 0x00f000f024377812 */ /* 0x000fe200078ec0ff */
[----:B------:R-:W-:Y:S01]  /*1f10*/  HADD2.F32 R50, -RZ, R57.H1_H1 ;  /* 0x30000039ff327230 */ /* 0x000fe20000004100 */
[----:B------:R-:W-:Y:S01]  /*1f20*/  LOP3.LUT R36, R34, 0x64006400, RZ, 0xfc, !PT ;  /* 0x6400640022247812 */ /* 0x000fe200078efcff */
[----:B------:R-:W-:Y:S01]  /*1f30*/  HADD2.F32 R52, -RZ, R52.H1_H1 ;  /* 0x30000034ff347230 */ /* 0x000fe20000004100 */
[----:B------:R-:W-:Y:S01]  /*1f40*/  LOP3.LUT R58, R35, 0x64006400, RZ, 0xfc, !PT ;  /* 0x64006400233a7812 */ /* 0x000fe200078efcff */
[----:B------:R-:W-:-:S02]  /*1f50*/  HFMA2 R35, R32, R13.H1_H1, -72, -72 ;  /* 0xd480d48020237431 */ /* 0x000fc4000006000d */
[C---:B------:R-:W-:Y:S01]  /*1f60*/  FFMA.FTZ R34, R38.reuse, R51, R56 ;  /* 0x0000003326227223 */ /* 0x040fe20000010038 */
[----:B------:R-:W-:Y:S01]  /*1f70*/  LOP3.LUT R56, R55, 0x64006400, RZ, 0xfc, !PT ;  /* 0x6400640037387812 */ /* 0x000fe200078efcff */
[----:B------:R-:W-:Y:S01]  /*1f80*/  FFMA.FTZ R32, R61, R38, R54 ;  /* 0x000000263d207223 */ /* 0x000fe20000010036 */
[C---:B------:R-:W-:Y:S01]  /*1f90*/  FFMA.FTZ R39, R38.reuse, R50, R39 ;  /* 0x0000003226277223 */ /* 0x040fe20000010027 */
[----:B------:R-:W-:Y:S01]  /*1fa0*/  FFMA.FTZ R38, R38, R52, R53 ;  /* 0x0000003426267223 */ /* 0x000fe20000010035 */
[-C--:B------:R-:W-:Y:S02]  /*1fb0*/  HFMA2 R36, R36, R13.reuse.H1_H1, -72, -72 ;  /* 0xd480d48024247431 */ /* 0x080fe4000006000d */
[--C-:B------:R-:W-:Y:S02]  /*1fc0*/  HADD2.F32 R53, -RZ, R35.reuse.H0_H0 ;  /* 0x20000023ff357230 */ /* 0x100fe40000004100 */
[----:B------:R-:W-:Y:S02]  /*1fd0*/  HFMA2 R58, R58, R13.H1_H1, -72, -72 ;  /* 0xd480d4803a3a7431 */ /* 0x000fe4000006000d */
[----:B------:R-:W-:-:S02]  /*1fe0*/  HADD2.F32 R54, -RZ, R35.H1_H1 ;  /* 0x30000023ff367230 */ /* 0x000fc40000004100 */
[----:B------:R-:W-:Y:S02]  /*1ff0*/  HFMA2 R35, R56, R13.H1_H1, -72, -72 ;  /* 0xd480d48038237431 */ /* 0x000fe4000006000d */
[----:B------:R-:W-:Y:S02]  /*2000*/  HADD2.F32 R30, -RZ, R31.H0_H0 ;  /* 0x2000001fff1e7230 */ /* 0x000fe40000004100 */
[----:B------:R-:W-:Y:S02]  /*2010*/  HADD2.F32 R55, -RZ, R36.H0_H0 ;  /* 0x20000024ff377230 */ /* 0x000fe40000004100 */
        /* <DEDUP_REMOVED lines=193> */
.L_x_910:
        /* <DEDUP_REMOVED lines=10> */
[C---:B------:R-:W-:Y:S02]  /*2cd0*/  LOP3.LUT R10, R19.reuse, 0xf000f, RZ, 0xc0, !PT ;  /* 0x000f000f130a7812 */ /* 0x040fe400078ec0ff */
[----:B------:R-:W-:Y:S02]  /*2ce0*/  LOP3.LUT R33, R16, 0xf000f0, RZ, 0xc0, !PT ;  /* 0x00f000f010217812 */ /* 0x000fe400078ec0ff */
[----:B------:R-:W-:Y:S02]  /*2cf0*/  SHF.R.U32.HI R37, RZ, 0x8, R16 ;  /* 0x00000008ff257819 */ /* 0x000fe40000011610 */
[----:B------:R-:W-:Y:S02]  /*2d00*/  LOP3.LUT R16, R19, 0xf000f0, RZ, 0xc0, !PT ;  /* 0x00f000f013107812 */ /* 0x000fe400078ec0ff */
[----:B------:R-:W-:Y:S01]  /*2d10*/  SHF.R.U32.HI R54, RZ, 0x8, R19 ;  /* 0x00000008ff367819 */ /* 0x000fe20000011613 */
[----:B------:R-:W-:Y:S01]  /*2d20*/  HADD2 R19, R0, -1032, -1032 ;  /* 0xe408e40800137430 */ /* 0x000fe20000000000 */
[----:B------:R-:W-:-:S02]  /*2d30*/  LOP3.LUT R2, R2, 0x64006400, RZ, 0xfc, !PT ;  /* 0x6400640002027812 */ /* 0x000fc400078efcff */
[----:B------:R-:W-:Y:S02]  /*2d40*/  LOP3.LUT R9, R9, 0x64006400, RZ, 0xfc, !PT ;  /* 0x6400640009097812 */ /* 0x000fe400078efcff */
[----:B------:R-:W-:Y:S01]  /*2d50*/  LOP3.LUT R0, R10, 0x64006400, RZ, 0xfc, !PT ;  /* 0x640064000a007812 */ /* 0x000fe200078efcff */
[----:B------:R-:W-:Y:S01]  /*2d60*/  HADD2 R2, R2, -1032, -1032 ;  /* 0xe408e40802027430 */ /* 0x000fe20000000000 */
[----:B------:R-:W-:Y:S01]  /*2d70*/  LOP3.LUT R39, R17, 0xf000f0, RZ, 0xc0, !PT ;  /* 0x00f000f011277812 */ /* 0x000fe200078ec0ff */
[--C-:B------:R-:W-:Y:S01]  /*2d80*/  HADD2.F32 R10, -RZ, R19.reuse.H0_H0 ;  /* 0x20000013ff0a7230 */ /* 0x100fe20000004100 */
[----:B------:R-:W-:Y:S01]  /*2d90*/  SHF.R.U32.HI R51, RZ, 0x8, R17 ;  /* 0x00000008ff337819 */ /* 0x000fe20000011611 */
[--C-:B------:R-:W-:Y:S01]  /*2da0*/  HADD2.F32 R17, -RZ, R30.reuse.H0_H0 ;  /* 0x2000001eff117230 */ /* 0x100fe20000004100 */
[----:B------:R-:W-:Y:S01]  /*2db0*/  LOP3.LUT R45, R18, 0xf000f0, RZ, 0xc0, !PT ;  /* 0x00f000f0122d7812 */ /* 0x000fe200078ec0ff */
[----:B------:R-:W-:Y:S01]  /*2dc0*/  HADD2.F32 R44, -RZ, R19.H1_H1 ;  /* 0x30000013ff2c7230 */ /* 0x000fe20000004100 */
[----:B------:R-:W-:Y:S01]  /*2dd0*/  SHF.R.U32.HI R52, RZ, 0x8, R18 ;  /* 0x00000008ff347819 */ /* 0x000fe20000011612 */
[----:B------:R-:W-:-:S02]  /*2de0*/  HADD2.F32 R18, -RZ, R30.H1_H1 ;  /* 0x3000001eff127230 */ /* 0x000fc40000004100 */
[----:B------:R-:W-:Y:S01]  /*2df0*/  HADD2 R19, R9, -1032, -1032 ;  /* 0xe408e40809137430 */ /* 0x000fe20000000000 */
[----:B------:R-:W0:Y:S01]  /*2e00*/  LDS.64 R30, [UR4+0x18] ;  /* 0x00001804ff1e7984 */ /* 0x000e220008000a00 */
[----:B------:R-:W-:Y:S02]  /*2e10*/  HADD2 R40, R0, -1032, -1032 ;  /* 0xe408e40800287430 */ /* 0x000fe40000000000 */
[--C-:B------:R-:W-:Y:S01]  /*2e20*/  HADD2.F32 R9, -RZ, R2.reuse.H0_H0 ;  /* 0x20000002ff097230 */ /* 0x100fe20000004100 */
[----:B------:R-:W-:Y:S01]  /*2e30*/  LOP3.LUT R38, R33, 0x64006400, RZ, 0xfc, !PT ;  /* 0x6400640021267812 */ /* 0x000fe200078efcff */
[----:B------:R-:W-:Y:S01]  /*2e40*/  HADD2.F32 R43, -RZ, R2.H1_H1 ;  /* 0x30000002ff2b7230 */ /* 0x000fe20000004100 */
[----:B------:R-:W-:Y:S01]  /*2e50*/  LOP3.LUT R46, R45, 0x64006400, RZ, 0xfc, !PT ;  /* 0x640064002d2e7812 */ /* 0x000fe200078efcff */
[----:B------:R-:W-:Y:S01]  /*2e60*/  HADD2.F32 R2, -RZ, R19.H0_H0 ;  /* 0x20000013ff027230 */ /* 0x000fe20000004100 */
[----:B------:R-:W-:Y:S01]  /*2e70*/  LOP3.LUT R16, R16, 0x64006400, RZ, 0xfc, !PT ;  /* 0x6400640010107812 */ /* 0x000fe200078efcff */
[----:B------:R-:W-:-:S02]  /*2e80*/  HADD2.F32 R0, -RZ, R40.H0_H0 ;  /* 0x20000028ff007230 */ /* 0x000fc40000004100 */
[-C--:B------:R-:W-:Y:S02]  /*2e90*/  HFMA2 R49, R38, R13.reuse.H1_H1, -72, -72 ;  /* 0xd480d48026317431 */ /* 0x080fe4000006000d */
[----:B------:R-:W-:Y:S01]  /*2ea0*/  HADD2.F32 R41, -RZ, R40.H1_H1 ;  /* 0x30000028ff297230 */ /* 0x000fe20000004100 */
[----:B------:R-:W-:Y:S01]  /*2eb0*/  LOP3.LUT R40, R39, 0x64006400, RZ, 0xfc, !PT ;  /* 0x6400640027287812 */ /* 0x000fe200078efcff */
[----:B------:R-:W-:Y:S02]  /*2ec0*/  HADD2.F32 R42, -RZ, R19.H1_H1 ;  /* 0x30000013ff2a7230 */ /* 0x000fe40000004100 */
[----:B------:R-:W-:Y:S01]  /*2ed0*/  FFMA.FTZ R19, R10, R17, RZ ;  /* 0x000000110a137223 */ /* 0x000fe200000100ff */
[C---:B------:R-:W-:Y:S01]  /*2ee0*/  FFMA.FTZ R33, R17.reuse, R9, RZ ;  /* 0x0000000911217223 */ /* 0x040fe200000100ff */
[C---:B------:R-:W-:Y:S01]  /*2ef0*/  FFMA.FTZ R39, R17.reuse, R2, RZ ;  /* 0x0000000211277223 */ /* 0x040fe200000100ff */
[----:B------:R-:W-:Y:S01]  /*2f00*/  FFMA.FTZ R38, R17, R0, RZ ;  /* 0x0000000011267223 */ /* 0x000fe200000100ff */
[----:B------:R-:W-:-:S02]  /*2f10*/  HFMA2 R17, R40, R13.H1_H1, -72, -72 ;  /* 0xd480d48028117431 */ /* 0x000fc4000006000d */
[----:B------:R-:W-:Y:S01]  /*2f20*/  FFMA.FTZ R45, R44, R18, R19 ;  /* 0x000000122c2d7223 */ /* 0x000fe20000010013 */
[-C--:B------:R-:W-:Y:S02]  /*2f30*/  HFMA2 R46, R46, R13.reuse.H1_H1, -72, -72 ;  /* 0xd480d4802e2e7431 */ /* 0x080fe4000006000d */
[C---:B------:R-:W-:Y:S01]  /*2f40*/  FFMA.FTZ R50, R18.reuse, R41, R38 ;  /* 0x0000002912327223 */ /* 0x040fe20000010026 */
[----:B------:R-:W-:Y:S02]  /*2f50*/  HFMA2 R16, R16, R13.H1_H1, -72, -72 ;  /* 0xd480d48010107431 */ /* 0x000fe4000006000d */
[----:B------:R-:W-:Y:S02]  /*2f60*/  HADD2.F32 R38, -RZ, R17.H0_H0 ;  /* 0x20000011ff267230 */ /* 0x000fe40000004100 */
[C---:B------:R-:W-:Y:S01]  /*2f70*/  FFMA.FTZ R47, R18.reuse, R43, R33 ;  /* 0x0000002b122f7223 */ /* 0x040fe20000010021 */
        /* <DEDUP_REMOVED lines=8> */
[----:B------:R-:W-:Y:S01]  /*3000*/  FFMA.FTZ R49, R12, R19, R48 ;  /* 0x000000130c317223 */ /* 0x000fe20000010030 */
[----:B------:R-:W-:Y:S02]  /*3010*/  HADD2.F32 R18, -RZ, R46.H1_H1 ;  /* 0x3000002eff127230 */ /* 0x000fe40000004100 */
[----:B------:R-:W-:Y:S01]  /*3020*/  FFMA.FTZ R46, R40, R12, R45 ;  /* 0x0000000c282e7223 */ /* 0x000fe2000001002d */
[----:B------:R-:W-:-:S02]  /*3030*/  HADD2.F32 R16, -RZ, R16.H1_H1 ;  /* 0x30000010ff107230 */ /* 0x000fc40000004100 */
        /* <DEDUP_REMOVED lines=20> */
[----:B------:R-:W-:Y:S01]  /*3180*/  HADD2.F32 R45, -RZ, R53.H0_H0 ;  /* 0x20000035ff2d7230 */ /* 0x000fe20000004100 */
[----:B------:R-:W-:Y:S01]  /*3190*/  LOP3.LUT R54, R54, 0xf000f0, RZ, 0xc0, !PT ;  /* 0x00f000f036367812 */ /* 0x000fe200078ec0ff */
[--C-:B------:R-:W-:Y:S02]  /*31a0*/  HADD2.F32 R47, -RZ, R64.reuse.H0_H0 ;  /* 0x20000040ff2f7230 */ /* 0x100fe40000004100 */
        /* <DEDUP_REMOVED lines=11> */
[----:B------:R-:W-:Y:S01]  /*3260*/  HADD2.F32 R12, -RZ, R31.H0_H0 ;  /* 0x2000001fff0c7230 */ /* 0x000fe20000004100 */
[----:B------:R-:W-:Y:S01]  /*3270*/  LOP3.LUT R64, R51, 0x64006400, RZ, 0xfc, !PT ;  /* 0x6400640033407812 */ /* 0x000fe200078efcff */
[-C--:B------:R-:W-:Y:S01]  /*3280*/  HFMA2 R65, R52, R13.reuse.H1_H1, -72, -72 ;  /* 0xd480d48034417431 */ /* 0x080fe2000006000d */
[----:B------:R-:W-:Y:S01]  /*3290*/  LOP3.LUT R56, R56, 0x64006400, RZ, 0xfc, !PT ;  /* 0x6400640038387812 */ /* 0x000fe200078efcff */
[----:B------:R-:W-:-:S02]  /*32a0*/  HFMA2 R37, R54, R13.H1_H1, -72, -72 ;  /* 0xd480d48036257431 */ /* 0x000fc4000006000d */
[----:B------:R-:W-:Y:S02]  /*32b0*/  HADD2.F32 R52, -RZ, R53.H1_H1 ;  /* 0x30000035ff347230 */ /* 0x000fe40000004100 */
[-C--:B------:R-:W-:Y:S02]  /*32c0*/  HFMA2 R64, R64, R13.reuse.H1_H1, -72, -72 ;  /* 0xd480d48040407431 */ /* 0x080fe4000006000d */
[----:B------:R-:W-:Y:S02]  /*32d0*/  HADD2.F32 R51, -RZ, R55.H1_H1 ;  /* 0x30000037ff337230 */ /* 0x000fe40000004100 */
[----:B------:R-:W-:Y:S02]  /*32e0*/  HFMA2 R61, R56, R13.H1_H1, -72, -72 ;  /* 0xd480d480383d7431 */ /* 0x000fe4000006000d */
[----:B------:R-:W-:Y:S02]  /*32f0*/  HADD2.F32 R56, -RZ, R37.H0_H0 ;  /* 0x20000025ff387230 */ /* 0x000fe40000004100 */
[----:B------:R-:W-:Y:S01]  /*3300*/  FFMA.FTZ R59, R30, R52, R59 ;  /* 0x000000341e3b7223 */ /* 0x000fe2000001003b */
[----:B------:R-:W-:-:S02]  /*3310*/  HADD2.F32 R53, -RZ, R65.H0_H0 ;  /* 0x20000041ff357230 */ /* 0x000fc40000004100 */
[----:B------:R-:W-:Y:S01]  /*3320*/  FFMA.FTZ R58, R49, R30, R58 ;  /* 0x0000001e313a7223 */ /* 0x000fe2000001003a */
[----:B------:R-:W-:Y:S02]  /*3330*/  HADD2.F32 R54, -RZ, R64.H0_H0 ;  /* 0x20000040ff367230 */ /* 0x000fe40000004100 */
[C---:B------:R-:W-:Y:S01]  /*3340*/  FFMA.FTZ R57, R30.reuse, R50, R57 ;  /* 0x000000321e397223 */ /* 0x040fe20000010039 */
[----:B------:R-:W-:Y:S02]  /*3350*/  HADD2.F32 R55, -RZ, R61.H0_H0 ;  /* 0x2000003dff377230 */ /* 0x000fe40000004100 */
[----:B------:R-:W-:Y:S01]  /*3360*/  FFMA.FTZ R60, R30, R51, R60 ;  /* 0x000000331e3c7223 */ /* 0x000fe2000001003c */
[C---:B------:R-:W-:Y:S01]  /*3370*/  FFMA.FTZ R67, R12.reuse, R56, R59 ;  /* 0x000000380c437223 */ /* 0x040fe2000001003b */
[----:B------:R-:W-:Y:S02]  /*3380*/  HADD2.F32 R31, -RZ, R31.H1_H1 ;  /* 0x3000001fff1f7230 */ /* 0x000fe40000004100 */
[----:B------:R-:W-:Y:S01]  /*3390*/  FFMA.FTZ R68, R53, R12, R58 ;  /* 0x0000000c35447223 */ /* 0x000fe2000001003a */
[C---:B------:R-:W-:Y:S01]  /*33a0*/  FFMA.FTZ R66, R12.reuse, R54, R57 ;  /* 0x000000360c427223 */ /* 0x040fe20000010039 */
[----:B------:R-:W-:Y:S01]  /*33b0*/  FFMA.FTZ R30, R12, R55, R60 ;  /* 0x000000370c1e7223 */ /* 0x000fe2000001003c */
[----:B------:R-:W-:-:S02]  /*33c0*/  HADD2.F32 R59, -RZ, R61.H1_H1 ;  /* 0x3000003dff3b7230 */ /* 0x000fc40000004100 */
[----:B------:R-:W-:Y:S02]  /*33d0*/  HADD2.F32 R57, -RZ, R65.H1_H1 ;  /* 0x30000041ff397230 */ /* 0x000fe40000004100 */
[----:B------:R-:W-:Y:S02]  /*33e0*/  HADD2.F32 R58, -RZ, R64.H1_H1 ;  /* 0x30000040ff3a7230 */ /* 0x000fe40000004100 */
[----:B------:R-:W-:Y:S01]  /*33f0*/  FFMA.FTZ R61, R31, R59, R30 ;  /* 0x0000003b1f3d7223 */ /* 0x000fe2000001001e */
[----:B------:R-:W-:Y:S02]  /*3400*/  HADD2.F32 R60, -RZ, R37.H1_H1 ;  /* 0x30000025ff3c7230 */ /* 0x000fe40000004100 */
[----:B------:R-:W-:Y:S01]  /*3410*/  FFMA.FTZ R37, R57, R31, R68 ;  /* 0x0000001f39257223 */ /* 0x000fe20000010044 */
[C---:B------:R-:W-:Y:S01]  /*3420*/  FFMA.FTZ R66, R31.reuse, R58, R66 ;  /* 0x0000003a1f427223 */ /* 0x040fe20000010042 */
[----:B------:R-:W-:Y:S01]  /*3430*/  FMUL.FTZ R61, R28, R61 ;  /* 0x0000003d1c3d7220 */ /* 0x000fe20000410000 */
[----:B------:R-:W-:Y:S01]  /*3440*/  FFMA.FTZ R12, R31, R60, R67 ;  /* 0x0000003c1f0c7223 */ /* 0x000fe20000010043 */
[----:B------:R-:W-:Y:S01]  /*3450*/  FMUL.FTZ R37, R22, R37 ;  /* 0x0000002516257220 */ /* 0x000fe20000410000 */
[----:B------:R-:W-:-:S02]  /*3460*/  FMUL.FTZ R66, R23, R66 ;  /* 0x0000004217427220 */ /* 0x000fc40000410000 */
[----:B------:R-:W-:Y:S01]  /*3470*/  FMUL.FTZ R30, R29, R12 ;  /* 0x0000000c1d1e7220 */ /* 0x000fe20000410000 */
[----:B------:R-:W-:Y:S02]  /*3480*/  F2FP.F16.F32.PACK_AB R12, RZ, R61 ;  /* 0x0000003dff0c723e */ /* 0x000fe400000000ff */
[----:B------:R-:W-:Y:S02]  /*3490*/  F2FP.F16.F32.PACK_AB R37, RZ, R37 ;  /* 0x00000025ff25723e */ /* 0x000fe400000000ff */
[----:B------:R-:W-:Y:S01]  /*34a0*/  F2FP.F16.F32.PACK_AB R66, RZ, R66 ;  /* 0x00000042ff42723e */ /* 0x000fe200000000ff */
[----:B------:R-:W-:Y:S01]  /*34b0*/  HADD2 R12, R12.H0_H0, R34.H0_H0 ;  /* 0x200000220c0c7230 */ /* 0x000fe20000000800 */
[----:B------:R-:W-:Y:S01]  /*34c0*/  F2FP.F16.F32.PACK_AB R30, RZ, R30 ;  /* 0x0000001eff1e723e */ /* 0x000fe200000000ff */
[----:B------:R-:W-:Y:S02]  /*34d0*/  HADD2 R35, R37.H0_H0, R35.H0_H0 ;  /* 0x2000002325237230 */ /* 0x000fe40000000800 */
[----:B------:R-:W-:-:S02]  /*34e0*/  HADD2 R32, R66.H0_H0, R32.H0_H0 ;  /* 0x2000002042207230 */ /* 0x000fc40000000800 */
        /* <DEDUP_REMOVED lines=21> */
[--C-:B-1----:R-:W-:Y:S02]  /*3640*/  HADD2.F32 R30, -RZ, R36.reuse.H0_H0 ;  /* 0x20000024ff1e7230 */ /* 0x102fe40000004100 */
        /* <DEDUP_REMOVED lines=9> */
[----:B------:R-:W-:-:S02]  /*36e0*/  HADD2.F32 R30, -RZ, R37.H0_H0 ;  /* 0x20000025ff1e7230 */ /* 0x000fc40000004100 */
        /* <DEDUP_REMOVED lines=136> */
.L_x_911:
        /* <DEDUP_REMOVED lines=9> */
[C---:B------:R-:W-:Y:S02]  /*4000*/  LOP3.LUT R10, R19.reuse, 0xf000f, RZ, 0xc0, !PT ;  /* 0x000f000f130a7812 */ /* 0x040fe400078ec0ff */
[----:B------:R-:W-:Y:S02]  /*4010*/  LOP3.LUT R33, R16, 0xf000f0, RZ, 0xc0, !PT ;  /* 0x00f000f010217812 */ /* 0x000fe400078ec0ff */
[----:B------:R-:W-:Y:S02]  /*4020*/  SHF.R.U32.HI R37, RZ, 0x8, R16 ;  /* 0x00000008ff257819 */ /* 0x000fe40000011610 */
[----:B------:R-:W-:-:S02]  /*4030*/  LOP3.LUT R16, R19, 0xf000f0, RZ, 0xc0, !PT ;  /* 0x00f000f013107812 */ /* 0x000fc400078ec0ff */
[----:B------:R-:W-:Y:S01]  /*4040*/  SHF.R.U32.HI R54, RZ, 0x8, R19 ;  /* 0x00000008ff367819 */ /* 0x000fe20000011613 */
[----:B------:R-:W-:Y:S01]  /*4050*/  HADD2 R19, R0, -1032, -1032 ;  /* 0xe408e40800137430 */ /* 0x000fe20000000000 */
[----:B------:R-:W-:Y:S02]  /*4060*/  LOP3.LUT R2, R2, 0x64006400, RZ, 0xfc, !PT ;  /* 0x6400640002027812 */ /* 0x000fe400078efcff */
        /* <DEDUP_REMOVED lines=291> */
.L_x_912:
        /* <DEDUP_REMOVED lines=9> */
[C---:B--2---:R-:W-:Y:S02]  /*5330*/  LOP3.LUT R0, R16.reuse, 0xf000f, RZ, 0xc0, !PT ;  /* 0x000f000f10007812 */ /* 0x044fe400078ec0ff */
[----:B------:R-:W-:Y:S02]  /*5340*/  LOP3.LUT R37, R16, 0xf000f0, RZ, 0xc0, !PT ;  /* 0x00f000f010257812 */ /* 0x000fe400078ec0ff */
[----:B------:R-:W-:Y:S02]  /*5350*/  LOP3.LUT R0, R0, 0x64006400, RZ, 0xfc, !PT ;  /* 0x6400640000007812 */ /* 0x000fe400078efcff */
[----:B------:R-:W-:-:S02]  /*5360*/  SHF.R.U32.HI R49, RZ, 0x8, R16 ;  /* 0x00000008ff317819 */ /* 0x000fc40000011610 */
[----:B------:R-:W-:Y:S02]  /*5370*/  LOP3.LUT R2, R17, 0xf000f, RZ, 0xc0, !PT ;  /* 0x000f000f11027812 */ /* 0x000fe400078ec0ff */
[----:B------:R-:W-:Y:S02]  /*5380*/  LOP3.LUT R33, R18, 0xf000f, RZ, 0xc0, !PT ;  /* 0x000f000f12217812 */ /* 0x000fe400078ec0ff */
[----:B------:R-:W-:Y:S02]  /*5390*/  LOP3.LUT R16, R19, 0xf000f, RZ, 0xc0, !PT ;  /* 0x000f000f13107812 */ /* 0x000fe400078ec0ff */
        /* <DEDUP_REMOVED lines=10> */
[----:B------:R-:W-:Y:S01]  /*5440*/  HADD2.F32 R35, -RZ, R17.H1_H1 ;  /* 0x30000011ff237230 */ /* 0x000fe20000004100 */
[----:B------:R-:W-:Y:S01]  /*5450*/  LOP3.LUT R36, R19, 0xf000f0, RZ, 0xc0, !PT ;  /* 0x00f000f013247812 */ /* 0x000fe200078ec0ff */
[----:B------:R-:W-:Y:S01]  /*5460*/  HADD2 R33, R33, -1032, -1032 ;  /* 0xe408e40821217430 */ /* 0x000fe20000000000 */
[----:B------:R-:W-:Y:S01]  /*5470*/  SHF.R.U32.HI R54, RZ, 0x8, R19 ;  /* 0x00000008ff367819 */ /* 0x000fe20000011613 */
[----:B------:R-:W-:Y:S01]  /*5480*/  HADD2 R17, R0, -1032, -1032 ;  /* 0xe408e40800117430 */ /* 0x000fe20000000000 */
[----:B------:R-:W0:Y:S01]  /*5490*/  LDS.64 R18, [UR4+0x38] ;  /* 0x00003804ff127984 */ /* 0x000e220008000a00 */
[--C-:B------:R-:W-:Y:S01]  /*54a0*/  HADD2.F32 R11, -RZ, R2.reuse.H0_H0 ;  /* 0x20000002ff0b7230 */ /* 0x100fe20000004100 */
[----:B------:R-:W-:Y:S01]  /*54b0*/  LOP3.LUT R38, R37, 0x64006400, RZ, 0xfc, !PT ;  /* 0x6400640025267812 */ /* 0x000fe200078efcff */
[----:B------:R-:W-:Y:S01]  /*54c0*/  HADD2.F32 R34, -RZ, R2.H1_H1 ;  /* 0x30000002ff227230 */ /* 0x000fe20000004100 */
[----:B------:R-:W-:Y:S01]  /*54d0*/  LOP3.LUT R40, R39, 0x64006400, RZ, 0xfc, !PT ;  /* 0x6400640027287812 */ /* 0x000fe200078efcff */
[----:B------:R-:W-:Y:S01]  /*54e0*/  HADD2.F32 R2, -RZ, R33.H0_H0 ;  /* 0x20000021ff027230 */ /* 0x000fe20000004100 */
[----:B------:R-:W-:Y:S01]  /*54f0*/  LOP3.LUT R42, R41, 0x64006400, RZ, 0xfc, !PT ;  /* 0x64006400292a7812 */ /* 0x000fe200078efcff */
[----:B------:R-:W-:-:S02]  /*5500*/  HADD2.F32 R0, -RZ, R17.H0_H0 ;  /* 0x20000011ff007230 */ /* 0x000fc40000004100 */
[-C--:B------:R-:W-:Y:S01]  /*5510*/  HFMA2 R39, R38, R13.reuse.H1_H1, -72, -72 ;  /* 0xd480d48026277431 */ /* 0x080fe2000006000d */
[----:B------:R-:W-:Y:S01]  /*5520*/  LOP3.LUT R36, R36, 0x64006400, RZ, 0xfc, !PT ;  /* 0x6400640024247812 */ /* 0x000fe200078efcff */
[----:B------:R-:W-:Y:S01]  /*5530*/  FFMA.FTZ R38, R16, R9, RZ ;  /* 0x0000000910267223 */ /* 0x000fe200000100ff */
[C---:B------:R-:W-:Y:S01]  /*5540*/  FFMA.FTZ R37, R9.reuse, R11, RZ ;  /* 0x0000000b09257223 */ /* 0x040fe200000100ff */
[C---:B------:R-:W-:Y:S01]  /*5550*/  FFMA.FTZ R52, R9.reuse, R2, RZ ;  /* 0x0000000209347223 */ /* 0x040fe200000100ff */
[----:B------:R-:W-:Y:S01]  /*5560*/  FFMA.FTZ R58, R9, R0, RZ ;  /* 0x00000000093a7223 */ /* 0x000fe200000100ff */
[-C--:B------:R-:W-:Y:S02]  /*5570*/  HFMA2 R40, R40, R13.reuse.H1_H1, -72, -72 ;  /* 0xd480d48028287431 */ /* 0x080fe4000006000d */
[----:B------:R-:W-:Y:S02]  /*5580*/  HADD2.F32 R33, -RZ, R33.H1_H1 ;  /* 0x30000021ff217230 */ /* 0x000fe40000004100 */
[----:B------:R-:W-:-:S02]  /*5590*/  HFMA2 R9, R42, R13.H1_H1, -72, -72 ;  /* 0xd480d4802a097431 */ /* 0x000fc4000006000d */
[----:B------:R-:W-:Y:S02]  /*55a0*/  HADD2.F32 R17, -RZ, R17.H1_H1 ;  /* 0x30000011ff117230 */ /* 0x000fe40000004100 */
[----:B------:R-:W-:Y:S02]  /*55b0*/  HFMA2 R36, R36, R13.H1_H1, -72, -72 ;  /* 0xd480d48024247431 */ /* 0x000fe4000006000d */
[--C-:B------:R-:W-:Y:S02]  /*55c0*/  HADD2.F32 R43, -RZ, R39.reuse.H0_H0 ;  /* 0x20000027ff2b7230 */ /* 0x100fe40000004100 */
[C---:B------:R-:W-:Y:S01]  /*55d0*/  FFMA.FTZ R45, R44.reuse, R34, R37 ;  /* 0x000000222c2d7223 */ /* 0x040fe20000010025 */
[----:B------:R-:W-:Y:S02]  /*55e0*/  HADD2.F32 R42, -RZ, R39.H1_H1 ;  /* 0x30000027ff2a7230 */ /* 0x000fe40000004100 */
[----:B------:R-:W-:Y:S01]  /*55f0*/  FFMA.FTZ R56, R44, R33, R52 ;  /* 0x000000212c387223 */ /* 0x000fe20000010034 */
[----:B------:R-:W-:-:S02]  /*5600*/  HADD2.F32 R41, -RZ, R40.H0_H0 ;  /* 0x20000028ff297230 */ /* 0x000fc40000004100 */
[----:B------:R-:W-:Y:S01]  /*5610*/  FFMA.FTZ R46, R35, R44, R38 ;  /* 0x0000002c232e7223 */ /* 0x000fe20000010026 */
[--C-:B------:R-:W-:Y:S02]  /*5620*/  HADD2.F32 R39, -RZ, R9.reuse.H0_H0 ;  /* 0x20000009ff277230 */ /* 0x100fe40000004100 */
[----:B------:R-:W-:Y:S01]  /*5630*/  FFMA.FTZ R58, R44, R17, R58 ;  /* 0x000000112c3a7223 */ /* 0x000fe2000001003a */
[----:B------:R-:W-:Y:S02]  /*5640*/  HADD2.F32 R37, -RZ, R36.H0_H0 ;  /* 0x20000024ff257230 */ /* 0x000fe40000004100 */
[C---:B------:R-:W-:Y:S01]  /*5650*/  FFMA.FTZ R52, R10.reuse, R41, R45 ;  /* 0x000000290a347223 */ /* 0x040fe2000001002d */
[----:B------:R-:W-:Y:S02]  /*5660*/  HADD2.F32 R38, -RZ, R9.H1_H1 ;  /* 0x30000009ff267230 */ /* 0x000fe40000004100 */
[C---:B------:R-:W-:Y:S01]  /*5670*/  FFMA.FTZ R45, R10.reuse, R39, R56 ;  /* 0x000000270a2d7223 */ /* 0x040fe20000010038 */
[----:B------:R-:W-:Y:S01]  /*5680*/  FFMA.FTZ R9, R43, R10, R46 ;  /* 0x0000000a2b097223 */ /* 0x000fe2000001002e */
[----:B------:R-:W-:Y:S01]  /*5690*/  FFMA.FTZ R47, R10, R37, R58 ;  /* 0x000000250a2f7223 */ /* 0x000fe2000001003a */
[----:B------:R-:W-:Y:S01]  /*56a0*/  LOP3.LUT R10, R48, 0xf000f, RZ, 0xc0, !PT ;  /* 0x000f000f300a7812 */ /* 0x000fe200078ec0ff */
[----:B------:R-:W-:Y:S01]  /*56b0*/  FFMA.FTZ R58, R53, R38, R45 ;  /* 0x00000026353a7223 */ /* 0x000fe2000001002d */
[----:B------:R-:W-:Y:S01]  /*56c0*/  LOP3.LUT R45, R54, 0xf000f, RZ, 0xc0, !PT ;  /* 0x000f000f362d7812 */ /* 0x000fe200078ec0ff */
[----:B------:R-:W-:Y:S01]  /*56d0*/  FFMA.FTZ R56, R42, R53, R9 ;  /* 0x000000352a387223 */ /* 0x000fe20000010009 */
        /* <DEDUP_REMOVED lines=9> */
[----:B------:R-:W-:Y:S01]  /*5770*/  HADD2 R57, R45, -1032, -1032 ;  /* 0xe408e4082d397430 */ /* 0x000fe20000000000 */
[----:B------:R-:W-:Y:S01]  /*5780*/  LOP3.LUT R44, R44, 0x64006400, RZ, 0xfc, !PT ;  /* 0x640064002c2c7812 */ /* 0x000fe200078efcff */
[----:B------:R-:W-:-:S02]  /*5790*/  HADD2 R60, R10, -1032, -1032 ;  /* 0xe408e4080a3c7430 */ /* 0x000fc40000000000 */
[----:B------:R-:W-:Y:S01]  /*57a0*/  FFMA.FTZ R53, R53, R36, R47 ;  /* 0x0000002435357223 */ /* 0x000fe2000001002f */
[----:B------:R-:W-:Y:S01]  /*57b0*/  HADD2 R59, R9, -1032, -1032 ;  /* 0xe408e408093b7430 */ /* 0x000fe20000000000 */
[----:B------:R-:W-:Y:S01]  /*57c0*/  LOP3.LUT R49, R49, 0xf000f0, RZ, 0xc0, !PT ;  /* 0x00f000f031317812 */ /* 0x000fe200078ec0ff */
[----:B------:R-:W-:Y:S02]  /*57d0*/  HADD2 R61, R44, -1032, -1032 ;  /* 0xe408e4082c3d7430 */ /* 0x000fe40000000000 */
[----:B------:R-:W-:Y:S02]  /*57e0*/  HADD2.F32 R44, -RZ, R57.H0_H0 ;  /* 0x20000039ff2c7230 */ /* 0x000fe40000004100 */
[----:B------:R-:W-:Y:S02]  /*57f0*/  HADD2.F32 R46, -RZ, R60.H0_H0 ;  /* 0x2000003cff2e7230 */ /* 0x000fe40000004100 */
[--C-:B------:R-:W-:Y:S02]  /*5800*/  HADD2.F32 R47, -RZ, R59.reuse.H0_H0 ;  /* 0x2000003bff2f7230 */ /* 0x100fe40000004100 */
[----:B------:R-:W-:Y:S01]  /*5810*/  FFMA.FTZ R55, R51, R44, R53 ;  /* 0x0000002c33377223 */ /* 0x000fe20000010035 */
[----:B------:R-:W-:-:S02]  /*5820*/  HADD2.F32 R53, -RZ, R59.H1_H1 ;  /* 0x3000003bff357230 */ /* 0x000fc40000004100 */
[----:B------:R-:W-:Y:S01]  /*5830*/  FFMA.FTZ R9, R51, R46, R52 ;  /* 0x0000002e33097223 */ /* 0x000fe20000010034 */
[----:B------:R-:W-:Y:S01]  /*5840*/  HADD2.F32 R52, -RZ, R60.H1_H1 ;  /* 0x3000003cff347230 */ /* 0x000fe20000004100 */
[----:B------:R-:W-:Y:S01]  /*5850*/  LOP3.LUT R59, R48, 0xf000f0, RZ, 0xc0, !PT ;  /* 0x00f000f0303b7812 */ /* 0x000fe200078ec0ff */
[----:B------:R-:W-:Y:S01]  /*5860*/  HADD2.F32 R18, -RZ, R18.H1_H1 ;  /* 0x30000012ff127230 */ /* 0x000fe20000004100 */
[----:B------:R-:W-:Y:S01]  /*5870*/  LOP3.LUT R60, R50, 0xf000f0, RZ, 0xc0, !PT ;  /* 0x00f000f0323c7812 */ /* 0x000fe200078ec0ff */
[----:B------:R-:W-:Y:S01]  /*5880*/  FFMA.FTZ R56, R47, R51, R56 ;  /* 0x000000332f387223 */ /* 0x000fe20000010038 */
[----:B------:R-:W-:Y:S01]  /*5890*/  LOP3.LUT R48, R49, 0x64006400, RZ, 0xfc, !PT ;  /* 0x6400640031307812 */ /* 0x000fe200078efcff */
[----:B------:R-:W-:Y:S01]  /*58a0*/  HADD2.F32 R45, -RZ, R61.H0_H0 ;  /* 0x2000003dff2d7230 */ /* 0x000fe20000004100 */
[----:B------:R-:W-:Y:S01]  /*58b0*/  LOP3.LUT R49, R54, 0xf000f0, RZ, 0xc0, !PT ;  /* 0x00f000f036317812 */ /* 0x000fe200078ec0ff */
[----:B------:R-:W-:Y:S01]  /*58c0*/  HADD2.F32 R50, -RZ, R57.H1_H1 ;  /* 0x30000039ff327230 */ /* 0x000fe20000004100 */
[----:B------:R-:W-:Y:S01]  /*58d0*/  LOP3.LUT R54, R59, 0x64006400, RZ, 0xfc, !PT ;  /* 0x640064003b367812 */ /* 0x000fe200078efcff */
[-C--:B------:R-:W-:Y:S01]  /*58e0*/  HFMA2 R48, R48, R13.reuse.H1_H1, -72, -72 ;  /* 0xd480d48030307431 */ /* 0x080fe2000006000d */
[----:B------:R-:W-:Y:S01]  /*58f0*/  LOP3.LUT R64, R60, 0x64006400, RZ, 0xfc, !PT ;  /* 0x640064003c407812 */ /* 0x000fe200078efcff */
[----:B------:R-:W-:Y:S01]  /*5900*/  FFMA.FTZ R60, R53, R18, R56 ;  /* 0x00000012353c7223 */ /* 0x000fe20000010038 */
[----:B------:R-:W-:Y:S01]  /*5910*/  LOP3.LUT R56, R49, 0x64006400, RZ, 0xfc, !PT ;  /* 0x6400640031387812 */ /* 0x000fe200078efcff */
[----:B------:R-:W-:Y:S01]  /*5920*/  FFMA.FTZ R58, R51, R45, R58 ;  /* 0x0000002d333a7223 */ /* 0x000fe2000001003a */
[----:B------:R-:W-:-:S02]  /*5930*/  HFMA2 R54, R54, R13.H1_H1, -72, -72 ;  /* 0xd480d48036367431 */ /* 0x000fc4000006000d */
[----:B------:R-:W-:Y:S02]  /*5940*/  HADD2.F32 R51, -RZ, R61.H1_H1 ;  /* 0x3000003dff337230 */ /* 0x000fe40000004100 */
[-C--:B------:R-:W-:Y:S02]  /*5950*/  HFMA2 R64, R64, R13.reuse.H1_H1, -72, -72 ;  /* 0xd480d48040407431 */ /* 0x080fe4000006000d */
[----:B------:R-:W-:Y:S02]  /*5960*/  HADD2.F32 R10, -RZ, R19.H0_H0 ;  /* 0x20000013ff0a7230 */ /* 0x000fe40000004100 */
[----:B------:R-:W-:Y:S02]  /*5970*/  HFMA2 R61, R56, R13.H1_H1, -72, -72 ;  /* 0xd480d480383d7431 */ /* 0x000fe4000006000d */
[----:B------:R-:W-:Y:S02]  /*5980*/  HADD2.F32 R49, -RZ, R48.H0_H0 ;  /* 0x20000030ff317230 */ /* 0x000fe40000004100 */
[----:B------:R-:W-:Y:S01]  /*5990*/  FFMA.FTZ R9, R18, R52, R9 ;  /* 0x0000003412097223 */ /* 0x000fe20000010009 */
[----:B------:R-:W-:-:S02]  /*59a0*/  HADD2.F32 R59, -RZ, R54.H0_H0 ;  /* 0x20000036ff3b7230 */ /* 0x000fc40000004100 */
[C---:B------:R-:W-:Y:S01]  /*59b0*/  FFMA.FTZ R62, R18.reuse, R51, R58 ;  /* 0x00000033123e7223 */ /* 0x040fe2000001003a */
[----:B------:R-:W-:Y:S01]  /*59c0*/  FFMA.FTZ R18, R18, R50, R55 ;  /* 0x0000003212127223 */ /* 0x000fe20000010037 */
[----:B------:R-:W-:Y:S02]  /*59d0*/  HADD2.F32 R58, -RZ, R54.H1_H1 ;  /* 0x30000036ff3a7230 */ /* 0x000fe40000004100 */
[----:B------:R-:W-:Y:S02]  /*59e0*/  HADD2.F32 R57, -RZ, R64.H0_H0 ;  /* 0x20000040ff397230 */ /* 0x000fe40000004100 */
[--C-:B------:R-:W-:Y:S02]  /*59f0*/  HADD2.F32 R55, -RZ, R61.reuse.H0_H0 ;  /* 0x2000003dff377230 */ /* 0x100fe40000004100 */
        /* <DEDUP_REMOVED lines=191> */
.L_x_909:
[----:B------:R-:W0:Y:S01]  /*65f0*/  LDC R17, c[0x0][0x23c] ;  /* 0x00008f00ff117b82 */ /* 0x000e220000000800 */
[----:B------:R-:W-:Y:S01]  /*6600*/  IADD3 R27, R27, 0x20, RZ ;  /* 0x000000201b1b7810 */ /* 0x000fe20007ffe0ff */
[----:B------:R-:W-:-:S03]  /*6610*/  UIADD3 UR4, UR4, 0x40, URZ ;  /* 0x0000004004047890 */ /* 0x000fc6000fffe03f */
[C---:B------:R-:W-:Y:S02]  /*6620*/  ISETP.GE.AND P0, PT, R27.reuse, UR5, PT ;  /* 0x000000051b007c0c */ /* 0x040fe4000bf06270 */
[----:B------:R-:W-:Y:S01]  /*6630*/  ISETP.LT.AND P2, PT, R27, R26, PT ;  /* 0x0000001a1b00720c */ /* 0x000fe20003f41270 */
[----:B0-----:R-:W-:-:S03]  /*6640*/  IMAD.WIDE R20, R17, 0x10, R20 ;  /* 0x0000001011147825 */ /* 0x001fc600078e0214 */
[----:B------:R-:W-:Y:S02]  /*6650*/  MOV R12, R20 ;  /* 0x00000014000c7202 */ /* 0x000fe40000000f00 */
[----:B------:R-:W-:-:S07]  /*6660*/  MOV R11, R21 ;  /* 0x00000015000b7202 */ /* 0x000fce0000000f00 */
[----:B------:R-:W-:Y:S05]  /*6670*/  @!P0 BRA P2, `(.L_x_913) ;  /* 0xffffffb0008c8947 */ /* 0x000fea000103ffff */
.L_x_908:
        /* <DEDUP_REMOVED lines=8> */
.L_x_916:
[----:B------:R-:W-:Y:S05]  /*6700*/  @!P1 BRA `(.L_x_915) ;  /* 0x0000001000689947 */ /* 0x000fea0003800000 */
[----:B------:R-:W-:Y:S02]  /*6710*/  MOV R16, R12 ;  /* 0x0000000c00107202 */ /* 0x000fe40000000f00 */
[----:B------:R-:W-:-:S06]  /*6720*/  MOV R17, R11 ;  /* 0x0000000b00117202 */ /* 0x000fcc0000000f00 */
[----:B------:R-:W2:Y:S01]  /*6730*/  LDG.E.128.CONSTANT R16, desc[UR6][R16.64] ;  /* 0x0000000610107981 */ /* 0x000ea2000c1e9d00 */
[----:B------:R-:W-:Y:S01]  /*6740*/  HFMA2.MMA R28, -RZ, RZ, 0, 0.25 ;  /* 0x00003400ff1c7435 */ /* 0x000fe200000001ff */
[----:B------:R-:W-:Y:S01]  /*6750*/  MOV R37, 0x2c00 ;  /* 0x00002c0000257802 */ /* 0x000fe20000000f00 */
[----:B------:R-:W-:Y:S01]  /*6760*/  HFMA2.MMA R48, -RZ, RZ, 0, 0.015625 ;  /* 0x00002400ff307435 */ /* 0x000fe200000001ff */
[----:B------:R-:W-:Y:S02]  /*6770*/  ISETP.GE.AND P0, PT, R25, 0x2, PT ;  /* 0x000000021900780c */ /* 0x000fe40003f06270 */
[----:B------:R-:W-:Y:S02]  /*6780*/  PRMT R24, R24, 0x5410, R15 ;  /* 0x0000541018187816 */ /* 0x000fe4000000000f */
[----:B------:R-:W-:Y:S02]  /*6790*/  PRMT R14, R14, 0x5410, R13 ;  /* 0x000054100e0e7816 */ /* 0x000fe4000000000d */
[----:B--2---:R-:W-:-:S02]  /*67a0*/  LOP3.LUT R29, R16, 0xc000c, RZ, 0xc0, !PT ;  /* 0x000c000c101d7812 */ /* 0x004fc400078ec0ff */
[----:B------:R-:W-:Y:S02]  /*67b0*/  SHF.R.U32.HI R53, RZ, 0x8, R16 ;  /* 0x00000008ff357819 */ /* 0x000fe40000011610 */
[C---:B------:R-:W-:Y:S02]  /*67c0*/  LOP3.LUT R23, R16.reuse, 0x300030, RZ, 0xc0, !PT ;  /* 0x0030003010177812 */ /* 0x040fe400078ec0ff */
[C---:B------:R-:W-:Y:S02]  /*67d0*/  LOP3.LUT R41, R16.reuse, 0xc000c0, RZ, 0xc0, !PT ;  /* 0x00c000c010297812 */ /* 0x040fe400078ec0ff */
[----:B------:R-:W-:Y:S02]  /*67e0*/  LOP3.LUT R46, R16, 0x30003, RZ, 0xc0, !PT ;  /* 0x00030003102e7812 */ /* 0x000fe400078ec0ff */
[----:B------:R-:W-:Y:S02]  /*67f0*/  LOP3.LUT R16, R17, 0xc000c, RZ, 0xc0, !PT ;  /* 0x000c000c11107812 */ /* 0x000fe400078ec0ff */
[----:B------:R-:W-:-:S02]  /*6800*/  SHF.R.U32.HI R55, RZ, 0x8, R17 ;  /* 0x00000008ff377819 */ /* 0x000fc40000011611 */
[C---:B------:R-:W-:Y:S02]  /*6810*/  LOP3.LUT R22, R17.reuse, 0x300030, RZ, 0xc0, !PT ;  /* 0x0030003011167812 */ /* 0x040fe400078ec0ff */
[C---:B------:R-:W-:Y:S02]  /*6820*/  LOP3.LUT R38, R17.reuse, 0xc000c0, RZ, 0xc0, !PT ;  /* 0x00c000c011267812 */ /* 0x040fe400078ec0ff */
[----:B------:R-:W-:Y:S02]  /*6830*/  LOP3.LUT R44, R17, 0x30003, RZ, 0xc0, !PT ;  /* 0x00030003112c7812 */ /* 0x000fe400078ec0ff */
[C---:B------:R-:W-:Y:S02]  /*6840*/  LOP3.LUT R17, R18.reuse, 0xc000c, RZ, 0xc0, !PT ;  /* 0x000c000c12117812 */ /* 0x040fe400078ec0ff */
[----:B------:R-:W-:Y:S02]  /*6850*/  SHF.R.U32.HI R57, RZ, 0x8, R18 ;  /* 0x00000008ff397819 */ /* 0x000fe40000011612 */
[----:B------:R-:W-:-:S02]  /*6860*/  LOP3.LUT R20, R18, 0x300030, RZ, 0xc0, !PT ;  /* 0x0030003012147812 */ /* 0x000fc400078ec0ff */
[C---:B------:R-:W-:Y:S02]  /*6870*/  LOP3.LUT R39, R18.reuse, 0xc000c0, RZ, 0xc0, !PT ;  /* 0x00c000c012277812 */ /* 0x040fe400078ec0ff */
[----:B------:R-:W-:Y:S02]  /*6880*/  LOP3.LUT R45, R18, 0x30003, RZ, 0xc0, !PT ;  /* 0x00030003122d7812 */ /* 0x000fe400078ec0ff */
[C---:B------:R-:W-:Y:S02]  /*6890*/  LOP3.LUT R18, R19.reuse, 0xc000c, RZ, 0xc0, !PT ;  /* 0x000c000c13127812 */ /* 0x040fe400078ec0ff */
[----:B------:R-:W-:Y:S02]  /*68a0*/  SHF.R.U32.HI R59, RZ, 0x8, R19 ;  /* 0x00000008ff3b7819 */ /* 0x000fe40000011613 */
[C---:B------:R-:W-:Y:S02]  /*68b0*/  LOP3.LUT R21, R19.reuse, 0x300030, RZ, 0xc0, !PT ;  /* 0x0030003013157812 */ /* 0x040fe400078ec0ff */
        /* <DEDUP_REMOVED lines=18> */
[----:B------:R-:W0:Y:S01]  /*69e0*/  LDS.128 R16, [UR4] ;  /* 0x00000004ff107984 */ /* 0x000e220008000c00 */
        /* <DEDUP_REMOVED lines=24> */
[----:B------:R-:W-:Y:S01]  /*6b70*/  HADD2 R51, R51, -1026, -1026 ;  /* 0xe402e40233337430 */ /* 0x000fe20000000000 */
[----:B------:R-:W-:Y:S01]  /*6b80*/  LOP3.LUT R39, R45, 0x64006400, RZ, 0xfc, !PT ;  /* 0x640064002d277812 */ /* 0x000fe200078efcff */
[----:B------:R-:W1:Y:S01]  /*6b90*/  LDS.128 R20, [UR4+0x10] ;  /* 0x00001004ff147984 */ /* 0x000e620008000c00 */
[----:B------:R-:W-:Y:S01]  /*6ba0*/  LOP3.LUT R56, R31, 0x64006400, RZ, 0xfc, !PT ;  /* 0x640064001f387812 */ /* 0x000fe200078efcff */
[-C--:B------:R-:W-:Y:S01]  /*6bb0*/  HFMA2 R31, R60, R37.reuse.H0_H0, -66, -66 ;  /* 0xd420d4203c1f7431 */ /* 0x080fe20000040025 */
[----:B------:R-:W-:Y:S01]  /*6bc0*/  LOP3.LUT R61, R41, 0x64006400, RZ, 0xfc, !PT ;  /* 0x64006400293d7812 */ /* 0x000fe200078efcff */
[-C--:B------:R-:W-:Y:S01]  /*6bd0*/  HFMA2 R35, R52, R37.reuse.H0_H0, -66, -66 ;  /* 0xd420d42034237431 */ /* 0x080fe20000040025 */
[----:B------:R-:W-:Y:S01]  /*6be0*/  LOP3.LUT R45, R38, 0x64006400, RZ, 0xfc, !PT ;  /* 0x64006400262d7812 */ /* 0x000fe200078efcff */
[----:B------:R-:W-:Y:S01]  /*6bf0*/  HADD2 R39, R39, -1026, -1026 ;  /* 0xe402e40227277430 */ /* 0x000fe20000000000 */
[----:B------:R-:W-:Y:S01]  /*6c00*/  LOP3.LUT R41, R44, 0x64006400, RZ, 0xfc, !PT ;  /* 0x640064002c297812 */ /* 0x000fe200078efcff */
[----:B------:R-:W-:Y:S01]  /*6c10*/  HFMA2 R37, R56, R37.H0_H0, -66, -66 ;  /* 0xd420d42038257431 */ /* 0x000fe20000040025 */
        /* <DEDUP_REMOVED lines=8> */
[-C--:B------:R-:W-:Y:S01]  /*6ca0*/  HFMA2 R56, R61, R48.reuse.H0_H0, -18, -18 ;  /* 0xcc80cc803d387431 */ /* 0x080fe20000040030 */
[----:B------:R-:W-:Y:S01]  /*6cb0*/  HFMA2.MMA R62, R39, R16, RZ ;  /* 0x00000010273e7235 */ /* 0x000fe200000000ff */
[----:B------:R-:W-:Y:S01]  /*6cc0*/  HFMA2 R38, R63, R48.H0_H0, -18, -18 ;  /* 0xcc80cc803f267431 */ /* 0x000fe20000040030 */
[----:B------:R-:W-:-:S02]  /*6cd0*/  LOP3.LUT R44, R59, 0xc000c0, RZ, 0xc0, !PT ;  /* 0x00c000c03b2c7812 */ /* 0x000fc400078ec0ff */
[----:B------:R-:W-:Y:S01]  /*6ce0*/  LOP3.LUT R61, R40, 0x64006400, RZ, 0xfc, !PT ;  /* 0x64006400283d7812 */ /* 0x000fe200078efcff */
[-C--:B------:R-:W-:Y:S01]  /*6cf0*/  HFMA2 R40, R65, R48.reuse.H0_H0, -18, -18 ;  /* 0xcc80cc8041287431 */ /* 0x080fe20000040030 */
[----:B------:R-:W-:Y:S01]  /*6d00*/  LOP3.LUT R63, R42, 0x64006400, RZ, 0xfc, !PT ;  /* 0x640064002a3f7812 */ /* 0x000fe200078efcff */
[-C--:B------:R-:W-:Y:S01]  /*6d10*/  HFMA2.MMA R60, R58, R17.reuse, R60 ;  /* 0x000000113a3c7235 */ /* 0x080fe2000000003c */
[----:B------:R-:W-:Y:S01]  /*6d20*/  LOP3.LUT R65, R44, 0x64006400, RZ, 0xfc, !PT ;  /* 0x640064002c417812 */ /* 0x000fe200078efcff */
[-C--:B------:R-:W-:Y:S01]  /*6d30*/  HFMA2 R44, R61, R48.reuse.H0_H0, -18, -18 ;  /* 0xcc80cc803d2c7431 */ /* 0x080fe20000040030 */
[----:B------:R-:W-:Y:S01]  /*6d40*/  LOP3.LUT R53, R53, 0x30003, RZ, 0xc0, !PT ;  /* 0x0003000335357812 */ /* 0x000fe200078ec0ff */
[----:B------:R-:W-:Y:S01]  /*6d50*/  HFMA2 R46, R63, R48.H0_H0, -18, -18 ;  /* 0xcc80cc803f2e7431 */ /* 0x000fe20000040030 */
[----:B------:R-:W-:Y:S01]  /*6d60*/  LOP3.LUT R55, R55, 0x30003, RZ, 0xc0, !PT ;  /* 0x0003000337377812 */ /* 0x000fe200078ec0ff */
[-C--:B------:R-:W-:Y:S01]  /*6d70*/  HFMA2 R61, R45, R16.reuse, RZ.H0_H0 ;  /* 0x000000102d3d7231 */ /* 0x080fe200000400ff */
[----:B------:R-:W-:Y:S01]  /*6d80*/  LOP3.LUT R57, R57, 0x30003, RZ, 0xc0, !PT ;  /* 0x0003000339397812 */ /* 0x000fe200078ec0ff */
[----:B------:R-:W-:Y:S01]  /*6d90*/  HFMA2 R63, R41, R16, RZ.H0_H0 ;  /* 0x00000010293f7231 */ /* 0x000fe200000400ff */
[----:B------:R-:W-:Y:S01]  /*6da0*/  HFMA2.MMA R16, R36, R17, R62 ;  /* 0x0000001124107235 */ /* 0x000fe2000000003e */
[-C--:B------:R-:W-:Y:S01]  /*6db0*/  HFMA2 R61, R50, R17.reuse, R61 ;  /* 0x00000011323d7231 */ /* 0x080fe2000000003d */
[-C--:B------:R-:W-:Y:S01]  /*6dc0*/  HFMA2.MMA R60, R49, R18.reuse, R60 ;  /* 0x00000012313c7235 */ /* 0x080fe2000000003c */
[----:B------:R-:W-:Y:S01]  /*6dd0*/  LOP3.LUT R59, R59, 0x30003, RZ, 0xc0, !PT ;  /* 0x000300033b3b7812 */ /* 0x000fe200078ec0ff */
[----:B------:R-:W-:Y:S01]  /*6de0*/  HFMA2 R63, R34, R17, R63 ;  /* 0x00000011223f7231 */ /* 0x000fe2000000003f */
[----:B------:R-:W-:Y:S01]  /*6df0*/  LOP3.LUT R53, R53, 0x64006400, RZ, 0xfc, !PT ;  /* 0x6400640035357812 */ /* 0x000fe200078efcff */
[-C--:B------:R-:W-:Y:S01]  /*6e00*/  HFMA2 R17, R43, R18.reuse, R61 ;  /* 0x000000122b117231 */ /* 0x080fe2000000003d */
[----:B------:R-:W-:Y:S01]  /*6e10*/  LOP3.LUT R55, R55, 0x64006400, RZ, 0xfc, !PT ;  /* 0x6400640037377812 */ /* 0x000fe200078efcff */
[----:B------:R-:W-:Y:S01]  /*6e20*/  HFMA2.MMA R16, R29, R18, R16 ;  /* 0x000000121d107235 */ /* 0x000fe20000000010 */
[----:B------:R-:W-:Y:S01]  /*6e30*/  LOP3.LUT R61, R57, 0x64006400, RZ, 0xfc, !PT ;  /* 0x64006400393d7812 */ /* 0x000fe200078efcff */
[----:B------:R-:W-:Y:S01]  /*6e40*/  HFMA2.MMA R60, R56, R19, R60 ;  /* 0x00000013383c7235 */ /* 0x000fe2000000003c */
[----:B------:R-:W-:Y:S01]  /*6e50*/  LOP3.LUT R62, R59, 0x64006400, RZ, 0xfc, !PT ;  /* 0x640064003b3e7812 */ /* 0x000fe200078efcff */
[----:B------:R-:W-:-:S02]  /*6e60*/  HFMA2 R18, R31, R18, R63 ;  /* 0x000000121f127231 */ /* 0x000fc4000000003f */
[----:B------:R-:W-:Y:S02]  /*6e70*/  HADD2 R59, R53, -1026, -1026 ;  /* 0xe402e402353b7430 */ /* 0x000fe40000000000 */
[----:B------:R-:W-:Y:S01]  /*6e80*/  HFMA2.MMA R63, R40, R19, R16 ;  /* 0x00000013283f7235 */ /* 0x000fe20000000010 */
[----:B------:R-:W-:Y:S02]  /*6e90*/  HADD2 R57, R55, -1026, -1026 ;  /* 0xe402e40237397430 */ /* 0x000fe40000000000 */
[----:B------:R-:W-:Y:S01]  /*6ea0*/  HADD2 R55, R61, -1026, -1026 ;  /* 0xe402e4023d377430 */ /* 0x000fe20000000000 */
[-C--:B-1----:R-:W-:Y:S01]  /*6eb0*/  HFMA2.MMA R60, R59, R20.reuse, R60 ;  /* 0x000000143b3c7235 */ /* 0x082fe2000000003c */
[----:B------:R-:W-:Y:S02]  /*6ec0*/  HFMA2 R42, R67, R48.H0_H0, -18, -18 ;  /* 0xcc80cc80432a7431 */ /* 0x000fe40000040030 */
[-C--:B------:R-:W-:Y:S02]  /*6ed0*/  HFMA2 R17, R38, R19.reuse, R17 ;  /* 0x0000001326117231 */ /* 0x080fe40000000011 */
[----:B------:R-:W-:Y:S01]  /*6ee0*/  HFMA2.MMA R63, R55, R20, R63 ;  /* 0x00000014373f7235 */ /* 0x000fe2000000003f */
[----:B------:R-:W-:-:S02]  /*6ef0*/  HFMA2 R18, R42, R19, R18 ;  /* 0x000000132a127231 */ /* 0x000fc40000000012 */
[-C--:B------:R-:W-:Y:S01]  /*6f00*/  HFMA2.MMA R60, R54, R21.reuse, R60 ;  /* 0x00000015363c7235 */ /* 0x080fe2000000003c */
[----:B------:R-:W-:Y:S02]  /*6f10*/  HADD2 R53, R62, -1026, -1026 ;  /* 0xe402e4023e357430 */ /* 0x000fe40000000000 */
[-C--:B------:R-:W-:Y:S02]  /*6f20*/  HFMA2 R16, R57, R20.reuse, R17 ;  /* 0x0000001439107231 */ /* 0x080fe40000000011 */
[----:B------:R-:W-:Y:S01]  /*6f30*/  HFMA2.MMA R63, R30, R21, R63 ;  /* 0x000000151e3f7235 */ /* 0x000fe2000000003f */
[----:B------:R-:W-:Y:S02]  /*6f40*/  HFMA2 R18, R53, R20, R18 ;  /* 0x0000001435127231 */ /* 0x000fe40000000012 */
[----:B------:R-:W-:Y:S01]  /*6f50*/  HFMA2.MMA R60, R47, R22, R60 ;  /* 0x000000162f3c7235 */ /* 0x000fe2000000003c */
[-C--:B------:R-:W-:Y:S02]  /*6f60*/  HFMA2 R16, R32, R21.reuse, R16 ;  /* 0x0000001520107231 */ /* 0x080fe40000000010 */
[----:B------:R-:W-:-:S02]  /*6f70*/  HFMA2 R18, R28, R21, R18 ;  /* 0x000000151c127231 */ /* 0x000fc40000000012 */
[----:B------:R-:W-:Y:S01]  /*6f80*/  HFMA2.MMA R63, R35, R22, R63 ;  /* 0x00000016233f7235 */ /* 0x000fe2000000003f */
[----:B------:R-:W-:Y:S02]  /*6f90*/  HFMA2 R16, R33, R22, R16 ;  /* 0x0000001621107231 */ /* 0x000fe40000000010 */
[-C--:B------:R-:W-:Y:S01]  /*6fa0*/  HFMA2.MMA R60, R52, R23.reuse, R60 ;  /* 0x00000017343c7235 */ /* 0x080fe2000000003c */
[----:B------:R-:W-:Y:S02]  /*6fb0*/  HFMA2 R48, R65, R48.H0_H0, -18, -18 ;  /* 0xcc80cc8041307431 */ /* 0x000fe40000040030 */
[----:B------:R-:W-:Y:S02]  /*6fc0*/  HFMA2 R18, R37, R22, R18 ;  /* 0x0000001625127231 */ /* 0x000fe40000000012 */
[----:B------:R-:W-:Y:S01]  /*6fd0*/  HFMA2.MMA R63, R46, R23, R63 ;  /* 0x000000172e3f7235 */ /* 0x000fe2000000003f */
        /* <DEDUP_REMOVED lines=24> */
[----:B------:R-:W-:-:S03]  /*7160*/  HFMA2 R61, R38, R19, R61 ;  /* 0x00000013263d7231 */ /* 0x000fc6000000003d */
[-C--:B------:R-:W-:Y:S02]  /*7170*/  HFMA2.MMA R60, R49, R18.reuse, R60 ;  /* 0x00000012313c7235 */ /* 0x080fe4000000003c */
[----:B------:R-:W-:-:S06]  /*7180*/  HFMA2.MMA R62, R29, R18, R62 ;  /* 0x000000121d3e7235 */ /* 0x000fcc000000003e */
[-C--:B------:R-:W-:Y:S02]  /*7190*/  HFMA2.MMA R60, R56, R19.reuse, R60 ;  /* 0x00000013383c7235 */ /* 0x080fe4000000003c */
[----:B------:R-:W-:Y:S01]  /*71a0*/  HFMA2.MMA R62, R40, R19, R62 ;  /* 0x00000013283e7235 */ /* 0x000fe2000000003e */
[----:B------:R-:W-:Y:S02]  /*71b0*/  HFMA2 R19, R42, R19, R16 ;  /* 0x000000132a137231 */ /* 0x000fe40000000010 */
[-C--:B-1----:R-:W-:Y:S02]  /*71c0*/  HFMA2 R16, R57, R20.reuse, R61 ;  /* 0x0000001439107231 */ /* 0x082fe4000000003d */
        /* <DEDUP_REMOVED lines=110> */
.L_x_915:
[----:B------:R-:W-:Y:S01]  /*78b0*/  IADD3 R27, R27, 0x10, RZ ;  /* 0x000000101b1b7810 */ /* 0x000fe20007ffe0ff */
[----:B------:R-:W-:Y:S01]  /*78c0*/  UIADD3 UR4, UR4, 0x20, URZ ;  /* 0x0000002004047890 */ /* 0x000fe2000fffe03f */
[----:B------:R-:W-:Y:S02]  /*78d0*/  IADD3 R12, P2, R12, R2, RZ ;  /* 0x000000020c0c7210 */ /* 0x000fe40007f5e0ff */
[C---:B------:R-:W-:Y:S02]  /*78e0*/  ISETP.GE.AND P0, PT, R27.reuse, UR5, PT ;  /* 0x000000051b007c0c */ /* 0x040fe4000bf06270 */
[----:B------:R-:W-:Y:S02]  /*78f0*/  ISETP.LT.AND P3, PT, R27, R26, PT ;  /* 0x0000001a1b00720c */ /* 0x000fe40003f61270 */
[----:B------:R-:W-:-:S11]  /*7900*/  IADD3.X R11, R11, R0, RZ, P2, !PT ;  /* 0x000000000b0b7210 */ /* 0x000fd600017fe4ff */
[----:B------:R-:W-:Y:S05]  /*7910*/  @!P0 BRA P3, `(.L_x_916) ;  /* 0xffffffec00788947 */ /* 0x000fea000183ffff */
.L_x_914:
        /* <DEDUP_REMOVED lines=19> */
.L_x_920:
[----:B------:R-:W0:Y:S02]  /*7a50*/  LDS R10, [R14] ;  /* 0x000000000e0a7984 */ /* 0x000e240000000800 */
[----:B0-----:R-:W-:-:S06]  /*7a60*/  HADD2 R11, R10, R15 ;  /* 0x0000000f0a0b7230 */ /* 0x001fcc0000000000 */
[----:B------:R-:W0:Y:S02]  /*7a70*/  ATOMS.CAST.SPIN R11, [R14], R10, R11 ;  /* 0x0000000a0e0b738d */ /* 0x000e24000180000b */
[----:B0-----:R-:W-:-:S13]  /*7a80*/  ISETP.EQ.U32.AND P0, PT, R11, 0x1, PT ;  /* 0x000000010b00780c */ /* 0x001fda0003f02070 */
[----:B------:R-:W-:Y:S05]  /*7a90*/  @!P0 BRA `(.L_x_920) ;  /* 0xfffffffc00ec8947 */ /* 0x000fea000383ffff */
[----:B------:R-:W-:Y:S05]  /*7aa0*/  BRA `(.L_x_918) ;  /* 0x00000000000c7947 */ /* 0x000fea0003800000 */
.L_x_919:
[----:B------:R-:W2:Y:S02]  /*7ab0*/  LD.E R2, desc[UR6][R12.64] ;  /* 0x000000060c027980 */ /* 0x000ea4000c101900 */
[----:B--2---:R-:W-:-:S05]  /*7ac0*/  IADD3 R11, R10, R2, RZ ;  /* 0x000000020a0b7210 */ /* 0x004fca0007ffe0ff */
[----:B------:R0:W-:Y:S02]  /*7ad0*/  ST.E desc[UR6][R12.64], R11 ;  /* 0x0000000b0c007985 */ /* 0x0001e4000c101906 */
.L_x_918:
[----:B------:R-:W-:Y:S05]  /*7ae0*/  BSYNC B0 ;  /* 0x0000000000007941 */ /* 0x000fea0003800000 */
.L_x_917:
[----:B------:R1:W-:Y:S01]  /*7af0*/  ATOM.E.ADD.F16x2.RN.STRONG.GPU P0, RZ, desc[UR6][R12.64+0x4], R9 ;  /* 0x000004090cff79a2 */ /* 0x0003e2000810e1c6 */
[----:B------:R-:W-:Y:S04]  /*7b00*/  BSSY B0, `(.L_x_921) ;  /* 0x000000f000007945 */ /* 0x000fe80003800000 */
[----:B-1----:R-:W-:Y:S05]  /*7b10*/  @P0 BRA `(.L_x_922) ;  /* 0x0000000000340947 */ /* 0x002fea0003800000 */
[----:B------:R-:W1:Y:S02]  /*7b20*/  QSPC.E.S P0, RZ, [R12+0x4] ;  /* 0x000004000cff73aa */ /* 0x000e640000000500 */
[----:B-1----:R-:W-:Y:S05]  /*7b30*/  @!P0 BRA `(.L_x_923) ;  /* 0x0000000000208947 */ /* 0x002fea0003800000 */
[----:B------:R-:W-:-:S04]  /*7b40*/  MOV R10, R12 ;  /* 0x0000000c000a7202 */ /* 0x000fc80000000f00 */
[----:B------:R-:W-:-:S07]  /*7b50*/  MOV R10, R10 ;  /* 0x0000000a000a7202 */ /* 0x000fce0000000f00 */
.L_x_924:
[----:B------:R-:W1:Y:S02]  /*7b60*/  LDS R14, [R10+0x4] ;  /* 0x000004000a0e7984 */ /* 0x000e640000000800 */
[----:B-1----:R-:W-:-:S10]  /*7b70*/  HFMA2.MMA R15, R14, 1, 1, R9 ;  /* 0x3c003c000e0f7835 */ /* 0x002fd40000000009 */
[----:B------:R-:W1:Y:S02]  /*7b80*/  ATOMS.CAST.SPIN R15, [R10+0x4], R14, R15 ;  /* 0x0000040e0a0f738d */ /* 0x000e64000180000f */
[----:B-1----:R-:W-:-:S13]  /*7b90*/  ISETP.EQ.U32.AND P0, PT, R15, 0x1, PT ;  /* 0x000000010f00780c */ /* 0x002fda0003f02070 */
[----:B------:R-:W-:Y:S05]  /*7ba0*/  @!P0 BRA `(.L_x_924) ;  /* 0xfffffffc00ec8947 */ /* 0x000fea000383ffff */
[----:B------:R-:W-:Y:S05]  /*7bb0*/  BRA `(.L_x_922) ;  /* 0x00000000000c7947 */ /* 0x000fea0003800000 */
.L_x_923:
[----:B------:R-:W2:Y:S02]  /*7bc0*/  LD.E R2, desc[UR6][R12.64+0x4] ;  /* 0x000004060c027980 */ /* 0x000ea4000c101900 */
[----:B--2---:R-:W-:-:S05]  /*7bd0*/  IADD3 R9, R9, R2, RZ ;  /* 0x0000000209097210 */ /* 0x004fca0007ffe0ff */
[----:B------:R1:W-:Y:S02]  /*7be0*/  ST.E desc[UR6][R12.64+0x4], R9 ;  /* 0x000004090c007985 */ /* 0x0003e4000c101906 */
.L_x_922:
[----:B------:R-:W-:Y:S05]  /*7bf0*/  BSYNC B0 ;  /* 0x0000000000007941 */ /* 0x000fea0003800000 */
.L_x_921:
        /* <DEDUP_REMOVED lines=11> */
.L_x_928:
[----:B------:R-:W0:Y:S02]  /*7cb0*/  LDS R8, [R10] ;  /* 0x000000000a087984 */ /* 0x000e240000000800 */
[----:B0-----:R-:W-:-:S06]  /*7cc0*/  HADD2 R9, R8, R11 ;  /* 0x0000000b08097230 */ /* 0x001fcc0000000000 */
[----:B------:R-:W0:Y:S02]  /*7cd0*/  ATOMS.CAST.SPIN R9, [R10], R8, R9 ;  /* 0x000000080a09738d */ /* 0x000e240001800009 */
[----:B0-----:R-:W-:-:S13]  /*7ce0*/  ISETP.EQ.U32.AND P0, PT, R9, 0x1, PT ;  /* 0x000000010900780c */ /* 0x001fda0003f02070 */
[----:B------:R-:W-:Y:S05]  /*7cf0*/  @!P0 BRA `(.L_x_928) ;  /* 0xfffffffc00ec8947 */ /* 0x000fea000383ffff */
[----:B------:R-:W-:Y:S05]  /*7d00*/  BRA `(.L_x_926) ;  /* 0x00000000000c7947 */ /* 0x000fea0003800000 */
.L_x_927:
[----:B------:R-:W2:Y:S02]  /*7d10*/  LD.E R2, desc[UR6][R12.64] ;  /* 0x000000060c027980 */ /* 0x000ea4000c101900 */
[----:B--2---:R-:W-:-:S05]  /*7d20*/  IADD3 R9, R8, R2, RZ ;  /* 0x0000000208097210 */ /* 0x004fca0007ffe0ff */
[----:B------:R0:W-:Y:S02]  /*7d30*/  ST.E desc[UR6][R12.64], R9 ;  /* 0x000000090c007985 */ /* 0x0001e4000c101906 */
.L_x_926:
[----:B------:R-:W-:Y:S05]  /*7d40*/  BSYNC B0 ;  /* 0x0000000000007941 */ /* 0x000fea0003800000 */
.L_x_925:
[----:B------:R1:W-:Y:S01]  /*7d50*/  ATOM.E.ADD.F16x2.RN.STRONG.GPU P0, RZ, desc[UR6][R12.64+0x4], R7 ;  /* 0x000004070cff79a2 */ /* 0x0003e2000810e1c6 */
[----:B------:R-:W-:Y:S04]  /*7d60*/  BSSY B0, `(.L_x_929) ;  /* 0x000000f000007945 */ /* 0x000fe80003800000 */
[----:B-1----:R-:W-:Y:S05]  /*7d70*/  @P0 BRA `(.L_x_930) ;  /* 0x0000000000340947 */ /* 0x002fea0003800000 */
[----:B------:R-:W1:Y:S02]  /*7d80*/  QSPC.E.S P0, RZ, [R12+0x4] ;  /* 0x000004000cff73aa */ /* 0x000e640000000500 */
[----:B-1----:R-:W-:Y:S05]  /*7d90*/  @!P0 BRA `(.L_x_931) ;  /* 0x0000000000208947 */ /* 0x002fea0003800000 */
[----:B------:R-:W-:-:S04]  /*7da0*/  MOV R8, R12 ;  /* 0x0000000c00087202 */ /* 0x000fc80000000f00 */
[----:B------:R-:W-:-:S07]  /*7db0*/  MOV R8, R8 ;  /* 0x0000000800087202 */ /* 0x000fce0000000f00 */
.L_x_932:
[----:B------:R-:W1:Y:S02]  /*7dc0*/  LDS R10, [R8+0x4] ;  /* 0x00000400080a7984 */ /* 0x000e640000000800 */
[----:B-1----:R-:W-:-:S10]  /*7dd0*/  HFMA2.MMA R11, R10, 1, 1, R7 ;  /* 0x3c003c000a0b7835 */ /* 0x002fd40000000007 */
[----:B------:R-:W1:Y:S02]  /*7de0*/  ATOMS.CAST.SPIN R11, [R8+0x4], R10, R11 ;  /* 0x0000040a080b738d */ /* 0x000e64000180000b */
[----:B-1----:R-:W-:-:S13]  /*7df0*/  ISETP.EQ.U32.AND P0, PT, R11, 0x1, PT ;  /* 0x000000010b00780c */ /* 0x002fda0003f02070 */
[----:B------:R-:W-:Y:S05]  /*7e00*/  @!P0 BRA `(.L_x_932) ;  /* 0xfffffffc00ec8947 */ /* 0x000fea000383ffff */
[----:B------:R-:W-:Y:S05]  /*7e10*/  BRA `(.L_x_930) ;  /* 0x00000000000c7947 */ /* 0x000fea0003800000 */
.L_x_931:
[----:B------:R-:W2:Y:S02]  /*7e20*/  LD.E R2, desc[UR6][R12.64+0x4] ;  /* 0x000004060c027980 */ /* 0x000ea4000c101900 */
[----:B--2---:R-:W-:-:S05]  /*7e30*/  IADD3 R7, R7, R2, RZ ;  /* 0x0000000207077210 */ /* 0x004fca0007ffe0ff */
[----:B------:R1:W-:Y:S02]  /*7e40*/  ST.E desc[UR6][R12.64+0x4], R7 ;  /* 0x000004070c007985 */ /* 0x0003e4000c101906 */
.L_x_930:
[----:B------:R-:W-:Y:S05]  /*7e50*/  BSYNC B0 ;  /* 0x0000000000007941 */ /* 0x000fea0003800000 */
.L_x_929:
        /* <DEDUP_REMOVED lines=11> */
.L_x_936:
[----:B------:R-:W0:Y:S02]  /*7f10*/  LDS R6, [R8] ;  /* 0x0000000008067984 */ /* 0x000e240000000800 */
[----:B0-----:R-:W-:-:S06]  /*7f20*/  HADD2 R7, R6, R9 ;  /* 0x0000000906077230 */ /* 0x001fcc0000000000 */
[----:B------:R-:W0:Y:S02]  /*7f30*/  ATOMS.CAST.SPIN R7, [R8], R6, R7 ;  /* 0x000000060807738d */ /* 0x000e240001800007 */
[----:B0-----:R-:W-:-:S13]  /*7f40*/  ISETP.EQ.U32.AND P0, PT, R7, 0x1, PT ;  /* 0x000000010700780c */ /* 0x001fda0003f02070 */
[----:B------:R-:W-:Y:S05]  /*7f50*/  @!P0 BRA `(.L_x_936) ;  /* 0xfffffffc00ec8947 */ /* 0x000fea000383ffff */
[----:B------:R-:W-:Y:S05]  /*7f60*/  BRA `(.L_x_934) ;  /* 0x00000000000c7947 */ /* 0x000fea0003800000 */
.L_x_935:
[----:B------:R-:W2:Y:S02]  /*7f70*/  LD.E R2, desc[UR6][R12.64] ;  /* 0x000000060c027980 */ /* 0x000ea4000c101900 */
[----:B--2---:R-:W-:-:S05]  /*7f80*/  IADD3 R7, R6, R2, RZ ;  /* 0x0000000206077210 */ /* 0x004fca0007ffe0ff */
[----:B------:R0:W-:Y:S02]  /*7f90*/  ST.E desc[UR6][R12.64], R7 ;  /* 0x000000070c007985 */ /* 0x0001e4000c101906 */
.L_x_934:
[----:B------:R-:W-:Y:S05]  /*7fa0*/  BSYNC B0 ;  /* 0x0000000000007941 */ /* 0x000fea0003800000 */
.L_x_933:
[----:B------:R1:W-:Y:S01]  /*7fb0*/  ATOM.E.ADD.F16x2.RN.STRONG.GPU P0, RZ, desc[UR6][R12.64+0x4], R5 ;  /* 0x000004050cff79a2 */ /* 0x0003e2000810e1c6 */
[----:B------:R-:W-:Y:S04]  /*7fc0*/  BSSY B0, `(.L_x_937) ;  /* 0x000000f000007945 */ /* 0x000fe80003800000 */
[----:B-1----:R-:W-:Y:S05]  /*7fd0*/  @P0 BRA `(.L_x_938) ;  /* 0x0000000000340947 */ /* 0x002fea0003800000 */
[----:B------:R-:W1:Y:S02]  /*7fe0*/  QSPC.E.S P0, RZ, [R12+0x4] ;  /* 0x000004000cff73aa */ /* 0x000e640000000500 */
[----:B-1----:R-:W-:Y:S05]  /*7ff0*/  @!P0 BRA `(.L_x_939) ;  /* 0x0000000000208947 */ /* 0x002fea0003800000 */
[----:B------:R-:W-:-:S04]  /*8000*/  MOV R6, R12 ;  /* 0x0000000c00067202 */ /* 0x000fc80000000f00 */
[----:B------:R-:W-:-:S07]  /*8010*/  MOV R6, R6 ;  /* 0x0000000600067202 */ /* 0x000fce0000000f00 */
.L_x_940:
[----:B------:R-:W1:Y:S02]  /*8020*/  LDS R8, [R6+0x4] ;  /* 0x0000040006087984 */ /* 0x000e640000000800 */
[----:B-1----:R-:W-:-:S10]  /*8030*/  HFMA2.MMA R9, R8, 1, 1, R5 ;  /* 0x3c003c0008097835 */ /* 0x002fd40000000005 */
[----:B------:R-:W1:Y:S02]  /*8040*/  ATOMS.CAST.SPIN R9, [R6+0x4], R8, R9 ;  /* 0x000004080609738d */ /* 0x000e640001800009 */
[----:B-1----:R-:W-:-:S13]  /*8050*/  ISETP.EQ.U32.AND P0, PT, R9, 0x1, PT ;  /* 0x000000010900780c */ /* 0x002fda0003f02070 */
[----:B------:R-:W-:Y:S05]  /*8060*/  @!P0 BRA `(.L_x_940) ;  /* 0xfffffffc00ec8947 */ /* 0x000fea000383ffff */
[----:B------:R-:W-:Y:S05]  /*8070*/  BRA `(.L_x_938) ;  /* 0x00000000000c7947 */ /* 0x000fea0003800000 */
.L_x_939:
[----:B------:R-:W2:Y:S02]  /*8080*/  LD.E R2, desc[UR6][R12.64+0x4] ;  /* 0x000004060c027980 */ /* 0x000ea4000c101900 */
[----:B--2---:R-:W-:-:S05]  /*8090*/  IADD3 R5, R5, R2, RZ ;  /* 0x0000000205057210 */ /* 0x004fca0007ffe0ff */
[----:B------:R1:W-:Y:S02]  /*80a0*/  ST.E desc[UR6][R12.64+0x4], R5 ;  /* 0x000004050c007985 */ /* 0x0003e4000c101906 */
.L_x_938:
[----:B------:R-:W-:Y:S05]  /*80b0*/  BSYNC B0 ;  /* 0x0000000000007941 */ /* 0x000fea0003800000 */
.L_x_937:
        /* <DEDUP_REMOVED lines=11> */
.L_x_944:
[----:B------:R-:W0:Y:S02]  /*8170*/  LDS R4, [R6] ;  /* 0x0000000006047984 */ /* 0x000e240000000800 */
[----:B0-----:R-:W-:-:S06]  /*8180*/  HADD2 R5, R4, R7 ;  /* 0x0000000704057230 */ /* 0x001fcc0000000000 */
[----:B------:R-:W0:Y:S02]  /*8190*/  ATOMS.CAST.SPIN R5, [R6], R4, R5 ;  /* 0x000000040605738d */ /* 0x000e240001800005 */
[----:B0-----:R-:W-:-:S13]  /*81a0*/  ISETP.EQ.U32.AND P0, PT, R5, 0x1, PT ;  /* 0x000000010500780c */ /* 0x001fda0003f02070 */
[----:B------:R-:W-:Y:S05]  /*81b0*/  @!P0 BRA `(.L_x_944) ;  /* 0xfffffffc00ec8947 */ /* 0x000fea000383ffff */
[----:B------:R-:W-:Y:S05]  /*81c0*/  BRA `(.L_x_942) ;  /* 0x00000000000c7947 */ /* 0x000fea0003800000 */
.L_x_943:
[----:B------:R-:W2:Y:S02]  /*81d0*/  LD.E R0, desc[UR6][R12.64] ;  /* 0x000000060c007980 */ /* 0x000ea4000c101900 */
[----:B--2---:R-:W-:-:S05]  /*81e0*/  IADD3 R5, R4, R0, RZ ;  /* 0x0000000004057210 */ /* 0x004fca0007ffe0ff */
[----:B------:R0:W-:Y:S02]  /*81f0*/  ST.E desc[UR6][R12.64], R5 ;  /* 0x000000050c007985 */ /* 0x0001e4000c101906 */
.L_x_942:
[----:B------:R-:W-:Y:S05]  /*8200*/  BSYNC B0 ;  /* 0x0000000000007941 */ /* 0x000fea0003800000 */
.L_x_941:
[----:B------:R1:W-:Y:S02]  /*8210*/  ATOM.E.ADD.F16x2.RN.STRONG.GPU P0, RZ, desc[UR6][R12.64+0x4], R3 ;  /* 0x000004030cff79a2 */ /* 0x0003e4000810e1c6 */
[----:B-1----:R-:W-:Y:S05]  /*8220*/  @P0 EXIT ;  /* 0x000000000000094d */ /* 0x002fea0003800000 */
[----:B------:R-:W1:Y:S02]  /*8230*/  QSPC.E.S P0, RZ, [R12+0x4] ;  /* 0x000004000cff73aa */ /* 0x000e640000000500 */
[----:B-1----:R-:W-:Y:S05]  /*8240*/  @!P0 BRA `(.L_x_945) ;  /* 0x0000000000208947 */ /* 0x002fea0003800000 */
[----:B0-----:R-:W-:Y:S02]  /*8250*/  MOV R12, R12 ;  /* 0x0000000c000c7202 */ /* 0x001fe40000000f00 */
[----:B------:R-:W-:-:S07]  /*8260*/  MOV R5, R3 ;  /* 0x0000000300057202 */ /* 0x000fce0000000f00 */
.L_x_946:
[----:B------:R-:W0:Y:S02]  /*8270*/  LDS R2, [R12+0x4] ;  /* 0x000004000c027984 */ /* 0x000e240000000800 */
[----:B0-----:R-:W-:-:S10]  /*8280*/  HFMA2.MMA R3, R2, 1, 1, R5 ;  /* 0x3c003c0002037835 */ /* 0x001fd40000000005 */
[----:B------:R-:W0:Y:S02]  /*8290*/  ATOMS.CAST.SPIN R3, [R12+0x4], R2, R3 ;  /* 0x000004020c03738d */ /* 0x000e240001800003 */
[----:B0-----:R-:W-:-:S13]  /*82a0*/  ISETP.EQ.U32.AND P0, PT, R3, 0x1, PT ;  /* 0x000000010300780c */ /* 0x001fda0003f02070 */
[----:B------:R-:W-:Y:S05]  /*82b0*/  @!P0 BRA `(.L_x_946) ;  /* 0xfffffffc00ec8947 */ /* 0x000fea000383ffff */
[----:B------:R-:W-:Y:S05]  /*82c0*/  EXIT ;  /* 0x000000000000794d */ /* 0x000fea0003800000 */
.L_x_945:
[----:B------:R-:W2:Y:S02]  /*82d0*/  LD.E R0, desc[UR6][R12.64+0x4] ;  /* 0x000004060c007980 */ /* 0x000ea4000c101900 */
[----:B--2---:R-:W-:-:S05]  /*82e0*/  IADD3 R3, R3, R0, RZ ;  /* 0x0000000003037210 */ /* 0x004fca0007ffe0ff */
[----:B------:R-:W-:Y:S01]  /*82f0*/  ST.E desc[UR6][R12.64+0x4], R3 ;  /* 0x000004030c007985 */ /* 0x000fe2000c101906 */
[----:B------:R-:W-:Y:S05]  /*8300*/  EXIT ;  /* 0x000000000000794d */ /* 0x000fea0003800000 */
.L_x_947:
        /* <DEDUP_REMOVED lines=15> */
.L_x_4169:


//--------------------- .text._Z23gemm_half_q_half_kernelILi4ELi172ELb0ELb0ELi32EEvPK6__halfPKjS4_S2_PS0_iiiiPKtS7_iiiiiibS2_i --------------------------
	.section	.text._Z23gemm_half_q_half_kernelILi4ELi172ELb0ELb0ELi32EEvPK6__halfPKjS4_S2_PS0_iiiiPKtS7_iiiiiibS2_i,"ax",@progbits
	.align	128
        .global         _Z23gemm_half_q_half_kernelILi4ELi172ELb0ELb0ELi32EEvPK6__halfPKjS4_S2_PS0_iiiiPKtS7_iiiiiibS2_i
        .type           _Z23gemm_half_q_half_kernelILi4ELi172ELb0ELb0ELi32EEvPK6__halfPKjS4_S2_PS0_iiiiPKtS7_iiiiiibS2_i,@function
        .size           _Z23gemm_half_q_half_kernelILi4ELi172ELb0ELb0ELi32EEvPK6__halfPKjS4_S2_PS0_iiiiPKtS7_iiiiiibS2_i,(.L_x_4170 - _Z23gemm_half_q_half_kernelILi4ELi172ELb0ELb0ELi32EEvPK6__halfPKjS4_S2_PS0_iiiiPKtS7_iiiiiibS2_i)
        .other          _Z23gemm_half_q_half_kernelILi4ELi172ELb0ELb0ELi32EEvPK6__halfPKjS4_S2_PS0_iiiiPKtS7_iiiiiibS2_i,@"STO_CUDA_ENTRY STV_DEFAULT"
_Z23gemm_half_q_half_kernelILi4ELi172ELb0ELb0ELi32EEvPK6__halfPKjS4_S2_PS0_iiiiPKtS7_iiiiiibS2_i:
.text._Z23gemm_half_q_half_kernelILi4ELi172ELb0ELb0ELi32EEvPK6__halfPKjS4_S2_PS0_iiiiPKtS7_iiiiiibS2_i:
        /* <DEDUP_REMOVED lines=37> */
.L_x_952:
        /* <DEDUP_REMOVED lines=37> */
.L_x_951:
        /* <DEDUP_REMOVED lines=24> */
.L_x_953:
        /* <DEDUP_REMOVED lines=14> */
.L_x_950:
        /* <DEDUP_REMOVED lines=10> */
.L_x_955:
        /* <DEDUP_REMOVED lines=37> */
.L_x_954:
        /* <DEDUP_REMOVED lines=24> */
.L_x_956:
        /* <DEDUP_REMOVED lines=13> */
.L_x_949:
[----:B------:R-:W-:Y:S05]  /*0c40*/  BSYNC B0 ;  /* 0x0000000000007941 */ /* 0x000fea0003800000 */
.L_x_948:
        /* <DEDUP_REMOVED lines=17> */
.L_x_959:
[----:B----4-:R-:W-:Y:S02]  /*0d60*/  LEA R4, R2, R3, 0x2 ;  /* 0x0000000302047211 */ /* 0x010fe400078e10ff */
[----:B------:R-:W-:Y:S02]  /*0d70*/  IADD3 R3, R3, 0x4, RZ ;  /* 0x0000000403037810 */ /* 0x000fe40007ffe0ff */
[C---:B------:R-:W-:Y:S01]  /*0d80*/  IADD3 R7, R4.reuse, 0x1, RZ ;  /* 0x0000000104077810 */ /* 0x040fe20007ffe0ff */
[CCC-:B-12---:R-:W-:Y:S01]  /*0d90*/  IMAD R5, R4.reuse, R61.reuse, R0.reuse ;  /* 0x0000003d04057224 */ /* 0x1c6fe200078e0200 */
[C---:B0-----:R-:W-:Y:S02]  /*0da0*/  IADD3 R8, R4.reuse, 0x2, RZ ;  /* 0x0000000204087810 */ /* 0x041fe40007ffe0ff */
[----:B------:R-:W-:Y:S01]  /*0db0*/  IADD3 R9, R4, 0x3, RZ ;  /* 0x0000000304097810 */ /* 0x000fe20007ffe0ff */
[-CC-:B------:R-:W-:Y:S01]  /*0dc0*/  IMAD R7, R7, R61.reuse, R0.reuse ;  /* 0x0000003d07077224 */ /* 0x180fe200078e0200 */
        /* <DEDUP_REMOVED lines=12> */
.L_x_958:
[----:B----4-:R-:W-:-:S04]  /*0e90*/  IADD3 R4, R62, -R3, RZ ;  /* 0x800000033e047210 */ /* 0x010fc80007ffe0ff */
[----:B------:R-:W-:-:S13]  /*0ea0*/  ISETP.GT.AND P2, PT, R4, 0x1, PT ;  /* 0x000000010400780c */ /* 0x000fda0003f44270 */
[----:B------:R-:W-:Y:S05]  /*0eb0*/  @!P2 BRA `(.L_x_960) ;  /* 0x00000000002ca947 */ /* 0x000fea0003800000 */
[----:B012---:R-:W0:Y:S01]  /*0ec0*/  LDC.64 R8, c[0x0][0x230] ;  /* 0x00008c00ff087b82 */ /* 0x007e220000000a00 */
        /* <DEDUP_REMOVED lines=10> */
.L_x_960:
[----:B------:R-:W-:-:S13]  /*0f70*/  ISETP.LT.OR P0, PT, R3, R62, P0 ;  /* 0x0000003e0300720c */ /* 0x000fda0000701670 */
[----:B-123--:R-:W1:Y:S01]  /*0f80*/  @P0 LDC.64 R4, c[0x0][0x230] ;  /* 0x00008c00ff040b82 */ /* 0x00ee620000000a00 */
[----:B------:R-:W-:-:S05]  /*0f90*/  @P0 LEA R2, R2, R3, 0x2 ;  /* 0x0000000302020211 */ /* 0x000fca00078e10ff */
[----:B------:R-:W-:-:S04]  /*0fa0*/  @P0 IMAD R3, R2, R61, R0 ;  /* 0x0000003d02030224 */ /* 0x000fc800078e0200 */
[----:B-1----:R-:W-:-:S05]  /*0fb0*/  @P0 IMAD.WIDE R2, R3, 0x2, R4 ;  /* 0x0000000203020825 */ /* 0x002fca00078e0204 */
[----:B------:R3:W-:Y:S02]  /*0fc0*/  @P0 STG.E.64 desc[UR6][R2.64], RZ ;  /* 0x000000ff02000986 */ /* 0x0007e4000c101b06 */
.L_x_957:
[----:B------:R-:W4:Y:S08]  /*0fd0*/  LDC R23, c[0x0][0x25c] ;  /* 0x00009700ff177b82 */ /* 0x000f300000000800 */
[----:B------:R-:W-:Y:S01]  /*0fe0*/  BAR.SYNC.DEFER_BLOCKING 0x0 ;  /* 0x0000000000007b1d */ /* 0x000fe20000010000 */
[----:B------:R-:W-:-:S05]  /*0ff0*/  ISETP.GE.AND P0, PT, R64, R63, PT ;  /* 0x0000003f4000720c */ /* 0x000fca0003f06270 */
[----:B------:R-:W-:Y:S02]  /*1000*/  ULDC UR8, c[0x0][0x258] ;  /* 0x0000960000087ab9 */ /* 0x000fe40000000800 */
[----:B------:R-:W0:Y:S01]  /*1010*/  LDC R25, c[0x0][0x264] ;  /* 0x00009900ff197b82 */ /* 0x000e220000000800 */
[----:B------:R-:W-:Y:S01]  /*1020*/  ULDC UR5, c[0x0][0x260] ;  /* 0x0000980000057ab9 */ /* 0x000fe20000000800 */
[----:B------:R-:W-:Y:S01]  /*1030*/  ULDC UR9, c[0x0][0x268] ;  /* 0x00009a0000097ab9 */ /* 0x000fe20000000800 */
[C---:B------:R-:W-:Y:S02]  /*1040*/  ISETP.GT.AND P5, PT, R64.reuse, UR8, PT ;  /* 0x0000000840007c0c */ /* 0x040fe4000bfa4270 */
[C---:B------:R-:W-:Y:S02]  /*1050*/  ISETP.GT.AND P4, PT, R64.reuse, UR5, PT ;  /* 0x0000000540007c0c */ /* 0x040fe4000bf84270 */
[C---:B------:R-:W-:Y:S02]  /*1060*/  ISETP.GT.AND P3, PT, R64.reuse, UR9, PT ;  /* 0x0000000940007c0c */ /* 0x040fe4000bf64270 */
[----:B------:R-:W-:-:S02]  /*1070*/  VIMNMX R22, R64, UR8, PT ;  /* 0x0000000840167c48 */ /* 0x000fc4000bfe0100 */
[----:B----4-:R-:W-:Y:S01]  /*1080*/  ISETP.GT.AND P2, PT, R64, R23, PT ;  /* 0x000000174000720c */ /* 0x010fe20003f44270 */
[----:B------:R-:W-:-:S12]  /*1090*/  @P0 BRA `(.L_x_961) ;  /* 0x0000000000d40947 */ /* 0x000fd80003800000 */
[----:B0-----:R-:W0:Y:S01]  /*10a0*/  LDC.64 R10, c[0x0][0x248] ;  /* 0x00009200ff0a7b82 */ /* 0x001e220000000a00 */
[----:B---3--:R-:W-:-:S07]  /*10b0*/  SHF.L.U32 R3, R6, 0x6, RZ ;  /* 0x0000000606037819 */ /* 0x008fce00000006ff */
[----:B------:R-:W3:Y:S08]  /*10c0*/  LDC.64 R12, c[0x0][0x220] ;  /* 0x00008800ff0c7b82 */ /* 0x000ef00000000a00 */
[----:B------:R-:W4:Y:S01]  /*10d0*/  LDC.64 R14, c[0x0][0x228] ;  /* 0x00008a00ff0e7b82 */ /* 0x000f220000000a00 */
[----:B0-----:R-:W-:-:S05]  /*10e0*/  IMAD.WIDE R2, R3, 0x2, R10 ;  /* 0x0000000203027825 */ /* 0x001fca00078e020a */
[----:B------:R0:W5:Y:S01]  /*10f0*/  LDG.E.U16.CONSTANT R7, desc[UR6][R2.64] ;  /* 0x0000000602077981 */ /* 0x000162000c1e9500 */
[----:B-12---:R-:W-:Y:S01]  /*1100*/  SHF.R.S32.HI R5, RZ, 0x1f, R0 ;  /* 0x0000001fff057819 */ /* 0x006fe20000011400 */
[----:B------:R-:W-:Y:S01]  /*1110*/  UMOV UR4, URZ ;  /* 0x0000003f00047c82 */ /* 0x000fe20008000000 */
[----:B------:R-:W-:Y:S02]  /*1120*/  SHF.L.U32 R4, R0, 0x2, RZ ;  /* 0x0000000200047819 */ /* 0x000fe400000006ff */
[----:B------:R-:W-:Y:S02]  /*1130*/  LEA.HI R5, R5, R0, RZ, 0x3 ;  /* 0x0000000005057211 */ /* 0x000fe400078f18ff */
[----:B------:R-:W-:Y:S02]  /*1140*/  MOV R18, R64 ;  /* 0x0000004000127202 */ /* 0x000fe40000000f00 */
[----:B------:R-:W-:Y:S02]  /*1150*/  LOP3.LUT R16, R4, 0x10, RZ, 0xc0, !PT ;  /* 0x0000001004107812 */ /* 0x000fe400078ec0ff */
[----:B0--34-:R-:W-:-:S07]  /*1160*/  SHF.R.S32.HI R17, RZ, 0x3, R5 ;  /* 0x00000003ff117819 */ /* 0x019fce0000011405 */
.L_x_962:
        /* <DEDUP_REMOVED lines=10> */
[----:B------:R-:W-:-:S06]  /*1210*/  IMAD.WIDE R4, R4, 0x2, R14 ;  /* 0x0000000204047825 */ /* 0x000fcc00078e020e */
[----:B------:R-:W4:Y:S01]  /*1220*/  LDG.E.U16.CONSTANT R4, desc[UR6][R4.64] ;  /* 0x0000000604047981 */ /* 0x000f22000c1e9500 */
        /* <DEDUP_REMOVED lines=17> */
[----:B------:R-:W4:Y:S01]  /*1340*/  I2F.F16 R3, R20 ;  /* 0x0000001400037306 */ /* 0x000f220000200c00 */
[----:B------:R-:W-:Y:S01]  /*1350*/  IMAD R19, R19, R19, RZ ;  /* 0x0000001313137224 */ /* 0x000fe200078e02ff */
[----:B------:R-:W-:-:S06]  /*1360*/  ISETP.GE.AND P6, PT, R18, R63, PT ;  /* 0x0000003f1200720c */ /* 0x000fcc0003fc6270 */
[----:B------:R-:W0:Y:S01]  /*1370*/  I2F.F16 R59, R21 ;  /* 0x00000015003b7306 */ /* 0x000e220000200c00 */
[----:B----4-:R-:W-:-:S07]  /*1380*/  HMUL2 R60, R3.H0_H0, R4.H0_H0 ;  /* 0x20000004033c7232 */ /* 0x010fce0000000800 */
[----:B------:R-:W1:Y:S01]  /*1390*/  I2F.F16 R5, R2 ;  /* 0x0000000200057306 */ /* 0x000e620000200c00 */
[----:B0-----:R-:W-:-:S07]  /*13a0*/  HMUL2 R59, R59.H0_H0, R4.H0_H0 ;  /* 0x200000043b3b7232 */ /* 0x001fce0000000800 */
[----:B------:R-:W0:Y:S01]  /*13b0*/  I2F.F16 R57, R19 ;  /* 0x0000001300397306 */ /* 0x000e220000200c00 */
[-C--:B-1----:R-:W-:Y:S02]  /*13c0*/  HMUL2 R58, R5.H0_H0, R4.reuse.H0_H0 ;  /* 0x20000004053a7232 */ /* 0x082fe40000000800 */
[----:B0-----:R-:W-:Y:S01]  /*13d0*/  HMUL2 R57, R57.H0_H0, R4.H0_H0 ;  /* 0x2000000439397232 */ /* 0x001fe20000000800 */
[----:B------:R-:W-:Y:S06]  /*13e0*/  @!P6 BRA `(.L_x_962) ;  /* 0xfffffffc0060e947 */ /* 0x000fec000383ffff */
.L_x_961:
[----:B---3--:R-:W-:Y:S02]  /*13f0*/  SHF.R.S32.HI R3, RZ, 0x1f, R22 ;  /* 0x0000001fff037819 */ /* 0x008fe40000011416 */
[----:B0-----:R-:W-:Y:S02]  /*1400*/  ISETP.GT.AND P6, PT, R64, R25, PT ;  /* 0x000000194000720c */ /* 0x001fe40003fc4270 */
[----:B------:R-:W-:Y:S02]  /*1410*/  LEA.HI R22, R3, R22, RZ, 0x5 ;  /* 0x0000001603167211 */ /* 0x000fe400078f28ff */
[----:B------:R-:W-:Y:S01]  /*1420*/  CS2R R2, SRZ ;  /* 0x0000000000027805 */ /* 0x000fe2000001ff00 */
        /* <DEDUP_REMOVED lines=8> */
.L_x_963:
[----:B------:R-:W-:Y:S05]  /*14b0*/  @!P2 BRA `(.L_x_964) ;  /* 0x00000000001ca947 */ /* 0x000fea0003800000 */
[----:B-12---:R-:W0:Y:S02]  /*14c0*/  LDC R5, c[0x0][0x260] ;  /* 0x00009800ff057b82 */ /* 0x006e240000000800 */
[----:B0-----:R-:W-:-:S04]  /*14d0*/  VIMNMX R2, R64, R5, PT ;  /* 0x0000000540027248 */ /* 0x001fc80003fe0100 */
[----:B------:R-:W-:-:S04]  /*14e0*/  IADD3 R2, R2, -R23, RZ ;  /* 0x8000001702027210 */ /* 0x000fc80007ffe0ff */
[----:B------:R-:W-:-:S04]  /*14f0*/  SHF.R.S32.HI R5, RZ, 0x1f, R2 ;  /* 0x0000001fff057819 */ /* 0x000fc80000011402 */
[----:B------:R-:W-:-:S04]  /*1500*/  LEA.HI R5, R5, R2, RZ, 0x5 ;  /* 0x0000000205057211 */ /* 0x000fc800078f28ff */
[----:B------:R-:W-:-:S04]  /*1510*/  SHF.R.S32.HI R5, RZ, 0x5, R5 ;  /* 0x00000005ff057819 */ /* 0x000fc80000011405 */
[----:B------:R-:W-:-:S07]  /*1520*/  LEA R2, R5, R5, 0x2 ;  /* 0x0000000505027211 */ /* 0x000fce00078e10ff */
.L_x_964:
[----:B-12---:R-:W-:Y:S02]  /*1530*/  CS2R R4, SRZ ;  /* 0x0000000000047805 */ /* 0x006fe4000001ff00 */
        /* <DEDUP_REMOVED lines=9> */
.L_x_965:
        /* <DEDUP_REMOVED lines=8> */
.L_x_966:
        /* <DEDUP_REMOVED lines=9> */
.L_x_967:
        /* <DEDUP_REMOVED lines=33> */
[----:B------:R-:W-:Y:S01]  /*18f0*/  ULDC UR9, c[0x0][0x240] ;  /* 0x0000900000097ab9 */ /* 0x000fe20000000800 */
[----:B------:R-:W-:-:S02]  /*1900*/  ULDC UR8, c[0x0][0x258] ;  /* 0x0000960000087ab9 */ /* 0x000fc40000000800 */
[----:B------:R-:W-:-:S09]  /*1910*/  LEA.HI.X R11, R0, UR11, R61, 0x2, P0 ;  /* 0x0000000b000b7c11 */ /* 0x000fd200080f143d */
.L_x_973:
[----:B-----5:R-:W2:Y:S04]  /*1920*/  LDG.E.128.CONSTANT R12, desc[UR6][R8.64] ;  /* 0x00000006080c7981 */ /* 0x020ea8000c1e9d00 */
[----:B0-----:R-:W3:Y:S01]  /*1930*/  LDG.E.128.CONSTANT R16, desc[UR6][R10.64] ;  /* 0x000000060a107981 */ /* 0x001ee2000c1e9d00 */
        /* <DEDUP_REMOVED lines=31> */
[----:B------:R-:W-:Y:S02]  /*1b30*/  SHF.R.U32.HI R38, RZ, 0x10, R18 ;  /* 0x00000010ff267819 */ /* 0x000fe40000011612 */
[----:B------:R-:W-:Y:S01]  /*1b40*/  IADD3 R34, R34, -0x80, RZ ;  /* 0xffffff8022227810 */ /* 0x000fe20007ffe0ff */
        /* <DEDUP_REMOVED lines=37> */
[----:B------:R-:W-:Y:S01]  /*1da0*/  SHF.R.U32.HI R16, RZ, 0x10, R16 ;  /* 0x00000010ff107819 */ /* 0x000fe20000011610 */
[----:B------:R-:W-:Y:S01]  /*1db0*/  I2F.F16 R68, R13 ;  /* 0x0000000d00447306 */ /* 0x000fe20000200c00 */
[----:B------:R-:W-:Y:S02]  /*1dc0*/  LOP3.LUT R0, R0, 0xff, RZ, 0xc0, !PT ;  /* 0x000000ff00007812 */ /* 0x000fe400078ec0ff */
[----:B--2---:R-:W-:Y:S02]  /*1dd0*/  SHF.R.U32.HI R12, RZ, 0x10, R17 ;  /* 0x00000010ff0c7819 */ /* 0x004fe40000011611 */
[----:B------:R-:W-:Y:S02]  /*1de0*/  IADD3 R0, R0, -0x80, RZ ;  /* 0xffffff8000007810 */ /* 0x000fe40007ffe0ff */
[----:B------:R-:W-:Y:S01]  /*1df0*/  IADD3 R15, R15, -0x80, RZ ;  /* 0xffffff800f0f7810 */ /* 0x000fe20007ffe0ff */
[----:B------:R1:W-:Y:S01]  /*1e00*/  I2F.F16 R46, R4 ;  /* 0x00000004002e7306 */ /* 0x0003e20000200c00 */
[----:B------:R-:W-:-:S02]  /*1e10*/  LOP3.LUT R16, R16, 0xff, RZ, 0xc0, !PT ;  /* 0x000000ff10107812 */ /* 0x000fc400078ec0ff */
[----:B------:R-:W-:Y:S02]  /*1e20*/  LOP3.LUT R40, R40, 0xff, RZ, 0xc0, !PT ;  /* 0x000000ff28287812 */ /* 0x000fe400078ec0ff */
[----:B------:R-:W-:Y:S02]  /*1e30*/  IADD3 R16, R16, -0x80, RZ ;  /* 0xffffff8010107810 */ /* 0x000fe40007ffe0ff */
[----:B------:R-:W-:Y:S01]  /*1e40*/  LOP3.LUT R38, R38, 0xff, RZ, 0xc0, !PT ;  /* 0x000000ff26267812 */ /* 0x000fe200078ec0ff */
[----:B------:R2:W3:Y:S01]  /*1e50*/  I2F.F16 R36, R0 ;  /* 0x0000000000247306 */ /* 0x0004e20000200c00 */
[----:B-1----:R-:W-:Y:S01]  /*1e60*/  SHF.R.U32.HI R4, RZ, 0x8, R17 ;  /* 0x00000008ff047819 */ /* 0x002fe20000011611 */
[--C-:B0-----:R-:W-:Y:S01]  /*1e70*/  HADD2.F32 R44, -RZ, R3.reuse.H0_H0 ;  /* 0x20000003ff2c7230 */ /* 0x101fe20000004100 */
[----:B------:R-:W-:Y:S01]  /*1e80*/  IADD3 R40, R40, -0x80, RZ ;  /* 0xffffff8028287810 */ /* 0x000fe20007ffe0ff */
[----:B------:R-:W-:Y:S01]  /*1e90*/  HADD2.F32 R43, -RZ, R3.H1_H1 ;  /* 0x30000003ff2b7230 */ /* 0x000fe20000004100 */
[----:B------:R-:W-:Y:S01]  /*1ea0*/  LOP3.LUT R4, R4, 0xff, RZ, 0xc0, !PT ;  /* 0x000000ff04047812 */ /* 0x000fe200078ec0ff */
[----:B------:R-:W-:-:S02]  /*1eb0*/  HADD2.F32 R3, -RZ, R39.H0_H0 ;  /* 0x20000027ff037230 */ /* 0x000fc40000004100 */
[----:B------:R0:W-:Y:S01]  /*1ec0*/  I2F.F16 R66, R5 ;  /* 0x0000000500427306 */ /* 0x0001e20000200c00 */
[----:B--2---:R-:W-:Y:S01]  /*1ed0*/  LOP3.LUT R0, R12, 0xff, RZ, 0xc0, !PT ;  /* 0x000000ff0c007812 */ /* 0x004fe200078ec0ff */
[----:B------:R-:W-:Y:S01]  /*1ee0*/  HADD2.F32 R37, -RZ, R2.H1_H1 ;  /* 0x30000002ff257230 */ /* 0x000fe20000004100 */
        /* <DEDUP_REMOVED lines=8> */
[----:B------:R-:W-:-:S03]  /*1f70*/  HADD2.F32 R2, -RZ, R67.H0_H0 ;  /* 0x20000043ff027230 */ /* 0x000fc60000004100 */
[----:B------:R-:W-:Y:S01]  /*1f80*/  FFMA.FTZ R39, R3, R5, RZ ;  /* 0x0000000503277223 */ /* 0x000fe200000100ff */
[----:B------:R-:W-:Y:S01]  /*1f90*/  FFMA.FTZ R47, R5, R4, RZ ;  /* 0x00000004052f7223 */ /* 0x000fe200000100ff */
[----:B------:R0:W3:Y:S01]  /*1fa0*/  I2F.F16 R70, R15 ;  /* 0x0000000f00467306 */ /* 0x0000e20000200c00 */
[----:B--2---:R-:W-:Y:S02]  /*1fb0*/  SHF.R.U32.HI R14, RZ, 0x8, R18 ;  /* 0x00000008ff0e7819 */ /* 0x004fe40000011612 */
[----:B------:R-:W-:Y:S01]  /*1fc0*/  IADD3 R18, R0, -0x80, RZ ;  /* 0xffffff8000127810 */ /* 0x000fe20007ffe0ff */
[----:B------:R-:W-:Y:S01]  /*1fd0*/  HADD2.F32 R0, -RZ, R45.H0_H0 ;  /* 0x2000002dff007230 */ /* 0x000fe20000004100 */
[----:B------:R-:W-:Y:S01]  /*1fe0*/  LOP3.LUT R19, R14, 0xff, RZ, 0xc0, !PT ;  /* 0x000000ff0e137812 */ /* 0x000fe200078ec0ff */
[----:B------:R-:W-:Y:S02]  /*1ff0*/  HADD2.F32 R14, -RZ, R42.H0_H0 ;  /* 0x2000002aff0e7230 */ /* 0x000fe40000004100 */
[----:B------:R-:W2:Y:S01]  /*2000*/  I2F.F16 R28, R28 ;  /* 0x0000001c001c7306 */ /* 0x000ea20000200c00 */
[----:B0-----:R-:W-:-:S02]  /*2010*/  HADD2.F32 R15, -RZ, R46.H0_H0 ;  /* 0x2000002eff0f7230 */ /* 0x001fc40000004100 */
[----:B------:R-:W-:Y:S01]  /*2020*/  FFMA.FTZ R46, R5, R0, RZ ;  /* 0x00000000052e7223 */ /* 0x000fe200000100ff */
[----:B------:R-:W-:Y:S01]  /*2030*/  FFMA.FTZ R42, R14, R37, R39 ;  /* 0x000000250e2a7223 */ /* 0x000fe20000010027 */
[----:B------:R-:W-:Y:S02]  /*2040*/  LOP3.LUT R39, R35, 0xff, RZ, 0xc0, !PT ;  /* 0x000000ff23277812 */ /* 0x000fe400078ec0ff */
[----:B------:R-:W-:Y:S01]  /*2050*/  FFMA.FTZ R45, R37, R15, R46 ;  /* 0x0000000f252d7223 */ /* 0x000fe2000001002e */
[----:B---3--:R-:W-:Y:S01]  /*2060*/  HADD2.F32 R35, -RZ, R70.H0_H0 ;  /* 0x20000046ff237230 */ /* 0x008fe20000004100 */
[----:B------:R-:W0:Y:S01]  /*2070*/  I2F.F16 R29, R29 ;  /* 0x0000001d001d7306 */ /* 0x000e220000200c00 */
[----:B------:R-:W-:Y:S01]  /*2080*/  IADD3 R39, R39, -0x80, RZ ;  /* 0xffffff8027277810 */ /* 0x000fe20007ffe0ff */
[----:B--2---:R-:W-:-:S06]  /*2090*/  HADD2.F32 R28, -RZ, R28.H0_H0 ;  /* 0x2000001cff1c7230 */ /* 0x004fcc0000004100 */
[----:B------:R-:W2:Y:S01]  /*20a0*/  I2F.F16 R30, R30 ;  /* 0x0000001e001e7306 */ /* 0x000ea20000200c00 */
[----:B0-----:R-:W-:-:S07]  /*20b0*/  HADD2.F32 R29, -RZ, R29.H0_H0 ;  /* 0x2000001dff1d7230 */ /* 0x001fce0000004100 */
[----:B------:R0:W3:Y:S01]  /*20c0*/  I2F.F16 R41, R16 ;  /* 0x0000001000297306 */ /* 0x0000e20000200c00 */
[----:B--2---:R-:W-:-:S07]  /*20d0*/  HADD2.F32 R30, -RZ, R30.H0_H0 ;  /* 0x2000001eff1e7230 */ /* 0x004fce0000004100 */
[----:B------:R2:W-:Y:S01]  /*20e0*/  I2F.F16 R65, R17 ;  /* 0x0000001100417306 */ /* 0x0005e20000200c00 */
[----:B0-----:R-:W-:-:S05]  /*20f0*/  HADD2.F32 R16, -RZ, R66.H0_H0 ;  /* 0x20000042ff107230 */ /* 0x001fca0000004100 */
[----:B------:R-:W-:Y:S01]  /*2100*/  FFMA.FTZ R66, R37, R16, R47 ;  /* 0x0000001025427223 */ /* 0x000fe2000001002f */
[----:B---3--:R-:W-:Y:S01]  /*2110*/  HADD2.F32 R41, -RZ, R41.H0_H0 ;  /* 0x20000029ff297230 */ /* 0x008fe20000004100 */
[----:B------:R-:W0:Y:S01]  /*2120*/  I2F.F16 R34, R34 ;  /* 0x0000002200227306 */ /* 0x000e220000200c00 */
[----:B--2---:R-:W-:Y:S02]  /*2130*/  HADD2.F32 R17, -RZ, R68.H0_H0 ;  /* 0x20000044ff117230 */ /* 0x004fe40000004100 */
[----:B------:R-:W-:Y:S01]  /*2140*/  FFMA.FTZ R68, R5, R2, RZ ;  /* 0x0000000205447223 */ /* 0x000fe200000100ff */
[----:B------:R-:W-:-:S03]  /*2150*/  HADD2.F32 R5, -RZ, R49.H0_H0 ;  /* 0x20000031ff057230 */ /* 0x000fc60000004100 */
[----:B------:R-:W-:Y:S01]  /*2160*/  FFMA.FTZ R68, R37, R17, R68 ;  /* 0x0000001125447223 */ /* 0x000fe20000010044 */
[----:B------:R-:W-:Y:S01]  /*2170*/  IADD3 R37, R19, -0x80, RZ ;  /* 0xffffff8013257810 */ /* 0x000fe20007ffe0ff */
[----:B------:R2:W-:Y:S01]  /*2180*/  I2F.F16 R67, R18 ;  /* 0x0000001200437306 */ /* 0x0005e20000200c00 */
[----:B------:R-:W-:Y:S02]  /*2190*/  HADD2.F32 R19, -RZ, R69.H0_H0 ;  /* 0x20000045ff137230 */ /* 0x000fe40000004100 */
[----:B------:R-:W-:-:S03]  /*21a0*/  FFMA.FTZ R42, R5, R44, R42 ;  /* 0x0000002c052a7223 */ /* 0x000fc6000001002a */
[C---:B------:R-:W-:Y:S01]  /*21b0*/  FFMA.FTZ R66, R44.reuse, R19, R66 ;  /* 0x000000132c427223 */ /* 0x040fe20000010042 */
[----:B------:R-:W-:Y:S01]  /*21c0*/  FFMA.FTZ R42, R27, R43, R42 ;  /* 0x0000002b1b2a7223 */ /* 0x000fe2000001002a */
[----:B------:R-:W3:Y:S01]  /*21d0*/  I2F.F16 R39, R39 ;  /* 0x0000002700277306 */ /* 0x000ee20000200c00 */
[----:B--2---:R-:W-:Y:S02]  /*21e0*/  HADD2.F32 R18, -RZ, R61.H0_H0 ;  /* 0x2000003dff127230 */ /* 0x004fe40000004100 */
[C---:B------:R-:W-:Y:S01]  /*21f0*/  FFMA.FTZ R66, R43.reuse, R29, R66 ;  /* 0x0000001d2b427223 */ /* 0x040fe20000010042 */
[----:B0-----:R-:W-:Y:S02]  /*2200*/  HADD2.F32 R34, -RZ, R34.H0_H0 ;  /* 0x20000022ff227230 */ /* 0x001fe40000004100 */
[C---:B------:R-:W-:Y:S01]  /*2210*/  FFMA.FTZ R46, R44.reuse, R18, R45 ;  /* 0x000000122c2e7223 */ /* 0x040fe2000001002d */
[----:B------:R-:W-:Y:S01]  /*2220*/  FFMA.FTZ R45, R44, R35, R68 ;  /* 0x000000232c2d7223 */ /* 0x000fe20000010044 */
[----:B------:R0:W2:Y:S02]  /*2230*/  I2F.F16 R47, R37 ;  /* 0x00000025002f7306 */ /* 0x0000a40000200c00 */
[C---:B------:R-:W-:Y:S01]  /*2240*/  FFMA.FTZ R44, R43.reuse, R28, R46 ;  /* 0x0000001c2b2c7223 */ /* 0x040fe2000001002e */
[----:B------:R-:W-:Y:S01]  /*2250*/  FFMA.FTZ R61, R43, R30, R45 ;  /* 0x0000001e2b3d7223 */ /* 0x000fe2000001002d */
[----:B-1----:R-:W-:-:S02]  /*2260*/  HADD2.F32 R43, -RZ, R12.H0_H0 ;  /* 0x2000000cff2b7230 */ /* 0x002fc40000004100 */
[--C-:B------:R-:W-:Y:S02]  /*2270*/  HADD2.F32 R45, -RZ, R13.reuse.H0_H0 ;  /* 0x2000000dff2d7230 */ /* 0x100fe40000004100 */
[----:B------:R2:W1:Y:S01]  /*2280*/  I2F.F16 R69, R38 ;  /* 0x0000002600457306 */ /* 0x0004620000200c00 */
[----:B------:R-:W-:Y:S02]  /*2290*/  HADD2.F32 R46, -RZ, R13.H1_H1 ;  /* 0x3000000dff2e7230 */ /* 0x000fe40000004100 */
[----:B------:R-:W-:Y:S01]  /*22a0*/  FFMA.FTZ R13, R31, R43, R42 ;  /* 0x0000002b1f0d7223 */ /* 0x000fe2000001002a */
[----:B------:R-:W-:Y:S02]  /*22b0*/  HADD2.F32 R12, -RZ, R12.H1_H1 ;  /* 0x3000000cff0c7230 */ /* 0x000fe40000004100 */
[C---:B------:R-:W-:Y:S01]  /*22c0*/  FFMA.FTZ R42, R43.reuse, R34, R61 ;  /* 0x000000222b2a7223 */ /* 0x040fe2000001003d */
[----:B---3--:R-:W-:Y:S02]  /*22d0*/  HADD2.F32 R39, -RZ, R39.H0_H0 ;  /* 0x20000027ff277230 */ /* 0x008fe40000004100 */
[----:B------:R-:W-:Y:S01]  /*22e0*/  FFMA.FTZ R49, R43, R33, R66 ;  /* 0x000000212b317223 */ /* 0x000fe20000010042 */
[----:B0-----:R-:W-:Y:S01]  /*22f0*/  HADD2.F32 R37, -RZ, R65.H0_H0 ;  /* 0x20000041ff257230 */ /* 0x001fe20000004100 */
[----:B------:R-:W0:Y:S01]  /*2300*/  I2F.F16 R40, R40 ;  /* 0x0000002800287306 */ /* 0x000e220000200c00 */
[----:B--2---:R-:W-:-:S02]  /*2310*/  HADD2.F32 R38, -RZ, R47.H0_H0 ;  /* 0x2000002fff267230 */ /* 0x004fc40000004100 */
[----:B------:R-:W-:Y:S01]  /*2320*/  FFMA.FTZ R47, R43, R32, R44 ;  /* 0x000000202b2f7223 */ /* 0x000fe2000001002c */
[----:B------:R-:W-:Y:S01]  /*2330*/  FFMA.FTZ R61, R12, R39, R42 ;  /* 0x000000270c3d7223 */ /* 0x000fe2000001002a */
[----:B------:R-:W-:Y:S02]  /*2340*/  HADD2.F32 R42, -RZ, R67.H0_H0 ;  /* 0x20000043ff2a7230 */ /* 0x000fe40000004100 */
[----:B------:R-:W-:Y:S01]  /*2350*/  FFMA.FTZ R44, R36, R12, R13 ;  /* 0x0000000c242c7223 */ /* 0x000fe2000001000d */
[C---:B------:R-:W-:Y:S01]  /*2360*/  FFMA.FTZ R66, R12.reuse, R37, R47 ;  /* 0x000000250c427223 */ /* 0x040fe2000001002f */
[----:B-1----:R-:W-:Y:S01]  /*2370*/  HADD2.F32 R43, -RZ, R69.H0_H0 ;  /* 0x20000045ff2b7230 */ /* 0x002fe20000004100 */
[----:B------:R-:W1:Y:S01]  /*2380*/  I2F.F16 R24, R24 ;  /* 0x0000001800187306 */ /* 0x000e620000200c00 */
[----:B------:R-:W-:Y:S01]  /*2390*/  FFMA.FTZ R68, R12, R38, R49 ;  /* 0x000000260c447223 */ /* 0x000fe20000010031 */
[----:B------:R-:W-:Y:S01]  /*23a0*/  FFMA.FTZ R13, R41, R45, R44 ;  /* 0x0000002d290d7223 */ /* 0x000fe2000001002c */
[----:B------:R-:W-:-:S02]  /*23b0*/  FFMA.FTZ R47, R45, R42, R66 ;  /* 0x0000002a2d2f7223 */ /* 0x000fc40000010042 */
[C---:B------:R-:W-:Y:S01]  /*23c0*/  FFMA.FTZ R49, R45.reuse, R43, R68 ;  /* 0x0000002b2d317223 */ /* 0x040fe20000010044 */
[----:B0-----:R-:W-:Y:S02]  /*23d0*/  HADD2.F32 R40, -RZ, R40.H0_H0 ;  /* 0x20000028ff287230 */ /* 0x001fe40000004100 */
[----:B------:R-:W0:Y:S03]  /*23e0*/  I2F.F16 R25, R25 ;  /* 0x0000001900197306 */ /* 0x000e260000200c00 */
[----:B------:R-:W-:Y:S01]  /*23f0*/  FFMA.FTZ R44, R45, R40, R61 ;  /* 0x000000282d2c7223 */ /* 0x000fe2000001003d */
[----:B-1----:R-:W-:-:S04]  /*2400*/  HADD2.F32 R24, -RZ, R24.H0_H0 ;  /* 0x20000018ff187230 */ /* 0x002fc80000004100 */
        /* <DEDUP_REMOVED lines=41> */
[----:B-1----:R-:W-:Y:S02]  /*26a0*/  HADD2.F32 R45, -RZ, R12.H0_H0 ;  /* 0x2000000cff2d7230 */ /* 0x002fe40000004100 */
[-C--:B------:R-:W-:Y:S01]  /*26b0*/  FFMA.FTZ R46, R27, R49.reuse, R46 ;  /* 0x000000311b2e7223 */ /* 0x080fe2000001002e */
[-C--:B------:R-:W-:Y:S01]  /*26c0*/  FFMA.FTZ R61, R28, R49.reuse, R47 ;  /* 0x000000311c3d7223 */ /* 0x080fe2000001002f */
[-C--:B------:R-:W-:Y:S01]  /*26d0*/  FFMA.FTZ R68, R29, R49.reuse, R68 ;  /* 0x000000311d447223 */ /* 0x080fe20000010044 */
[----:B------:R-:W-:Y:S01]  /*26e0*/  FFMA.FTZ R65, R30, R49, R65 ;  /* 0x000000311e417223 */ /* 0x000fe20000010041 */
[----:B------:R-:W-:-:S02]  /*26f0*/  HADD2.F32 R47, -RZ, R13.H0_H0 ;  /* 0x2000000dff2f7230 */ /* 0x000fc40000004100 */
[----:B------:R-:W-:Y:S02]  /*2700*/  HADD2.F32 R49, -RZ, R13.H1_H1 ;  /* 0x3000000dff317230 */ /* 0x000fe40000004100 */
        /* <DEDUP_REMOVED lines=140> */
.L_x_969:
        /* <DEDUP_REMOVED lines=24> */
[----:B------:R-:W-:Y:S01]  /*3150*/  LEA.HI R27, R13, 0xffffff80, RZ, 0x8 ;  /* 0xffffff800d1b7811 */ /* 0x000fe200078f40ff */
[----:B------:R3:W-:Y:S01]  /*3160*/  I2F.F16 R39, R2 ;  /* 0x0000000200277306 */ /* 0x0007e20000200c00 */
[----:B-1----:R-:W-:-:S02]  /*3170*/  SHF.R.U32.HI R0, RZ, 0x8, R13 ;  /* 0x00000008ff007819 */ /* 0x002fc4000001160d */
[----:B------:R-:W-:Y:S02]  /*3180*/  IADD3 R12, R12, -0x80, RZ ;  /* 0xffffff800c0c7810 */ /* 0x000fe40007ffe0ff */
[----:B------:R-:W-:Y:S02]  /*3190*/  LOP3.LUT R0, R0, 0xff, RZ, 0xc0, !PT ;  /* 0x000000ff00007812 */ /* 0x000fe400078ec0ff */
[----:B------:R-:W-:Y:S01]  /*31a0*/  SHF.R.U32.HI R13, RZ, 0x10, R13 ;  /* 0x00000010ff0d7819 */ /* 0x000fe2000001160d */
[----:B------:R1:W-:Y:S01]  /*31b0*/  I2F.F16 R46, R12 ;  /* 0x0000000c002e7306 */ /* 0x0003e20000200c00 */
[----:B---3--:R-:W3:Y:S01]  /*31c0*/  LDS.64 R2, [UR5+0x10] ;  /* 0x00001005ff027984 */ /* 0x008ee20008000a00 */
[----:B------:R-:W-:Y:S02]  /*31d0*/  IADD3 R0, R0, -0x80, RZ ;  /* 0xffffff8000007810 */ /* 0x000fe40007ffe0ff */
[----:B------:R-:W-:Y:S02]  /*31e0*/  LOP3.LUT R5, R5, 0xff, RZ, 0xc0, !PT ;  /* 0x000000ff05057812 */ /* 0x000fe400078ec0ff */
[----:B------:R-:W-:-:S02]  /*31f0*/  LOP3.LUT R13, R13, 0xff, RZ, 0xc0, !PT ;  /* 0x000000ff0d0d7812 */ /* 0x000fc400078ec0ff */
[----:B------:R-:W-:Y:S01]  /*3200*/  I2F.F16 R43, R0 ;  /* 0x00000000002b7306 */ /* 0x000fe20000200c00 */
[----:B-1----:R-:W-:Y:S02]  /*3210*/  IADD3 R12, R5, -0x80, RZ ;  /* 0xffffff80050c7810 */ /* 0x002fe40007ffe0ff */
[----:B------:R-:W-:Y:S02]  /*3220*/  LEA.HI R28, R15, 0xffffff80, RZ, 0x8 ;  /* 0xffffff800f1c7811 */ /* 0x000fe400078f40ff */
[----:B------:R-:W-:Y:S02]  /*3230*/  IADD3 R13, R13, -0x80, RZ ;  /* 0xffffff800d0d7810 */ /* 0x000fe40007ffe0ff */
[----:B------:R-:W-:Y:S01]  /*3240*/  SHF.R.U32.HI R15, RZ, 0x10, R15 ;  /* 0x00000010ff0f7819 */ /* 0x000fe2000001160f */
[----:B------:R1:W-:Y:S01]  /*3250*/  I2F.F16 R41, R4 ;  /* 0x0000000400297306 */ /* 0x0003e20000200c00 */
[----:B------:R-:W-:Y:S02]  /*3260*/  LEA.HI R30, R14, 0xffffff80, RZ, 0x8 ;  /* 0xffffff800e1e7811 */ /* 0x000fe400078f40ff */
[----:B------:R-:W-:-:S02]  /*3270*/  LOP3.LUT R15, R15, 0xff, RZ, 0xc0, !PT ;  /* 0x000000ff0f0f7812 */ /* 0x000fc400078ec0ff */
[----:B------:R-:W-:Y:S02]  /*3280*/  ISETP.GE.AND P0, PT, R62, 0x2, PT ;  /* 0x000000023e00780c */ /* 0x000fe40003f06270 */
[----:B------:R-:W-:Y:S01]  /*3290*/  IADD3 R15, R15, -0x80, RZ ;  /* 0xffffff800f0f7810 */ /* 0x000fe20007ffe0ff */
[----:B------:R-:W-:Y:S01]  /*32a0*/  I2F.F16 R66, R12 ;  /* 0x0000000c00427306 */ /* 0x000fe20000200c00 */
[--C-:B-1----:R-:W-:Y:S02]  /*32b0*/  SHF.R.U32.HI R4, RZ, 0x8, R14.reuse ;  /* 0x00000008ff047819 */ /* 0x102fe4000001160e */
[----:B------:R-:W-:Y:S02]  /*32c0*/  SHF.R.U32.HI R14, RZ, 0x10, R14 ;  /* 0x00000010ff0e7819 */ /* 0x000fe4000001160e */
[----:B------:R-:W-:Y:S02]  /*32d0*/  LOP3.LUT R4, R4, 0xff, RZ, 0xc0, !PT ;  /* 0x000000ff04047812 */ /* 0x000fe400078ec0ff */
[----:B------:R-:W-:Y:S01]  /*32e0*/  LOP3.LUT R14, R14, 0xff, RZ, 0xc0, !PT ;  /* 0x000000ff0e0e7812 */ /* 0x000fe200078ec0ff */
[----:B------:R1:W-:Y:S01]  /*32f0*/  I2F.F16 R49, R13 ;  /* 0x0000000d00317306 */ /* 0x0003e20000200c00 */
[----:B------:R-:W-:-:S02]  /*3300*/  IADD3 R4, R4, -0x80, RZ ;  /* 0xffffff8004047810 */ /* 0x000fc40007ffe0ff */
[----:B------:R-:W-:-:S05]  /*3310*/  IADD3 R14, R14, -0x80, RZ ;  /* 0xffffff800e0e7810 */ /* 0x000fca0007ffe0ff */
[----:B------:R-:W4:Y:S01]  /*3320*/  I2F.F16 R47, R4 ;  /* 0x00000004002f7306 */ /* 0x000f220000200c00 */
[----:B---3--:R-:W-:Y:S01]  /*3330*/  HADD2.F32 R38, -RZ, R2.H1_H1 ;  /* 0x30000002ff267230 */ /* 0x008fe20000004100 */
[----:B-1----:R-:W1:Y:S01]  /*3340*/  LDS.64 R12, [UR5+0x18] ;  /* 0x00001805ff0c7984 */ /* 0x002e620008000a00 */
[--C-:B------:R-:W-:Y:S02]  /*3350*/  HADD2.F32 R42, -RZ, R3.reuse.H0_H0 ;  /* 0x20000003ff2a7230 */ /* 0x100fe40000004100 */
[----:B------:R-:W-:-:S03]  /*3360*/  HADD2.F32 R44, -RZ, R3.H1_H1 ;  /* 0x30000003ff2c7230 */ /* 0x000fc60000004100 */
[----:B------:R-:W-:Y:S08]  /*3370*/  I2F.F16 R71, R15 ;  /* 0x0000000f00477306 */ /* 0x000ff00000200c00 */
[----:B------:R4:W-:Y:S08]  /*3380*/  I2F.F16 R65, R14 ;  /* 0x0000000e00417306 */ /* 0x0009f00000200c00 */
[----:B------:R-:W3:Y:S01]  /*3390*/  I2F.F16 R29, R29 ;  /* 0x0000001d001d7306 */ /* 0x000ee20000200c00 */
[----:B----4-:R-:W-:-:S07]  /*33a0*/  HADD2.F32 R14, -RZ, R47.H0_H0 ;  /* 0x2000002fff0e7230 */ /* 0x010fce0000004100 */
        /* <DEDUP_REMOVED lines=12> */
[----:B------:R2:W3:Y:S01]  /*3470*/  I2F.F16 R34, R0 ;  /* 0x0000000000227306 */ /* 0x0004e20000200c00 */
[----:B------:R-:W-:-:S02]  /*3480*/  LOP3.LUT R2, R11, 0xff, RZ, 0xc0, !PT ;  /* 0x000000ff0b027812 */ /* 0x000fc400078ec0ff */
[----:B------:R-:W-:Y:S02]  /*3490*/  LEA.HI R24, R8, 0xffffff80, RZ, 0x8 ;  /* 0xffffff8008187811 */ /* 0x000fe400078f40ff */
[----:B------:R-:W-:Y:S02]  /*34a0*/  IADD3 R37, R2, -0x80, RZ ;  /* 0xffffff8002257810 */ /* 0x000fe40007ffe0ff */
[----:B------:R-:W-:Y:S01]  /*34b0*/  SHF.R.U32.HI R2, RZ, 0x8, R9 ;  /* 0x00000008ff027819 */ /* 0x000fe20000011609 */
[----:B------:R-:W-:Y:S01]  /*34c0*/  I2F.F16 R36, R36 ;  /* 0x0000002400247306 */ /* 0x000fe20000200c00 */
[----:B--2---:R-:W-:Y:S02]  /*34d0*/  SHF.R.U32.HI R0, RZ, 0x8, R8 ;  /* 0x00000008ff007819 */ /* 0x004fe40000011608 */
[----:B------:R-:W-:Y:S02]  /*34e0*/  LEA.HI R25, R9, 0xffffff80, RZ, 0x8 ;  /* 0xffffff8009197811 */ /* 0x000fe400078f40ff */
[----:B------:R-:W-:-:S02]  /*34f0*/  LOP3.LUT R0, R0, 0xff, RZ, 0xc0, !PT ;  /* 0x000000ff00007812 */ /* 0x000fc400078ec0ff */
[----:B------:R-:W-:Y:S01]  /*3500*/  LOP3.LUT R4, R9, 0xff, RZ, 0xc0, !PT ;  /* 0x000000ff09047812 */ /* 0x000fe200078ec0ff */
[----:B------:R-:W-:Y:S01]  /*3510*/  I2F.F16 R37, R37 ;  /* 0x0000002500257306 */ /* 0x000fe20000200c00 */
[----:B------:R-:W-:Y:S02]  /*3520*/  SHF.R.U32.HI R8, RZ, 0x10, R8 ;  /* 0x00000010ff087819 */ /* 0x000fe40000011608 */
[----:B------:R-:W-:Y:S02]  /*3530*/  SHF.R.U32.HI R3, RZ, 0x10, R9 ;  /* 0x00000010ff037819 */ /* 0x000fe40000011609 */
[----:B------:R-:W-:Y:S01]  /*3540*/  IADD3 R15, R0, -0x80, RZ ;  /* 0xffffff80000f7810 */ /* 0x000fe20007ffe0ff */
[----:B------:R-:W-:Y:S01]  /*3550*/  HADD2.F32 R0, -RZ, R40.H0_H0 ;  /* 0x20000028ff007230 */ /* 0x000fe20000004100 */
[----:B------:R-:W-:Y:S01]  /*3560*/  LOP3.LUT R9, R2, 0xff, RZ, 0xc0, !PT ;  /* 0x000000ff02097812 */ /* 0x000fe200078ec0ff */
[----:B------:R-:W-:Y:S01]  /*3570*/  HADD2.F32 R2, -RZ, R41.H0_H0 ;  /* 0x20000029ff027230 */ /* 0x000fe20000004100 */
[----:B------:R-:W-:Y:S01]  /*3580*/  LOP3.LUT R8, R8, 0xff, RZ, 0xc0, !PT ;  /* 0x000000ff08087812 */ /* 0x000fe200078ec0ff */
[----:B------:R2:W-:Y:S01]  /*3590*/  I2F.F16 R67, R15 ;  /* 0x0000000f00437306 */ /* 0x0005e20000200c00 */
[----:B------:R-:W-:Y:S01]  /*35a0*/  LOP3.LUT R31, R3, 0xff, RZ, 0xc0, !PT ;  /* 0x000000ff031f7812 */ /* 0x000fe200078ec0ff */
[----:B------:R-:W-:-:S02]  /*35b0*/  HADD2.F32 R3, -RZ, R33.H0_H0 ;  /* 0x20000021ff037230 */ /* 0x000fc40000004100 */
[----:B------:R-:W-:Y:S01]  /*35c0*/  FFMA.FTZ R40, R5, R2, RZ ;  /* 0x0000000205287223 */ /* 0x000fe200000100ff */
[----:B------:R-:W-:Y:S02]  /*35d0*/  IADD3 R4, R4, -0x80, RZ ;  /* 0xffffff8004047810 */ /* 0x000fe40007ffe0ff */
[----:B------:R-:W-:Y:S01]  /*35e0*/  IADD3 R41, R8, -0x80, RZ ;  /* 0xffffff8008297810 */ /* 0x000fe20007ffe0ff */
[----:B------:R-:W-:Y:S02]  /*35f0*/  HADD2.F32 R8, -RZ, R39.H0_H0 ;  /* 0x20000027ff087230 */ /* 0x000fe40000004100 */
[----:B------:R-:W-:Y:S01]  /*3600*/  FFMA.FTZ R39, R3, R5, RZ ;  /* 0x0000000503277223 */ /* 0x000fe200000100ff */
[----:B--2---:R-:W-:Y:S01]  /*3610*/  HADD2.F32 R15, -RZ, R66.H0_H0 ;  /* 0x20000042ff0f7230 */ /* 0x004fe20000004100 */
[----:B------:R-:W-:Y:S01]  /*3620*/  SHF.R.U32.HI R32, RZ, 0x8, R10 ;  /* 0x00000008ff207819 */ /* 0x000fe2000001160a */
[----:B------:R2:W4:Y:S01]  /*3630*/  I2F.F16 R35, R4 ;  /* 0x0000000400237306 */ /* 0x0005220000200c00 */
[----:B------:R-:W-:Y:S01]  /*3640*/  IADD3 R33, R9, -0x80, RZ ;  /* 0xffffff8009217810 */ /* 0x000fe20007ffe0ff */
[----:B------:R-:W-:-:S02]  /*3650*/  HADD2.F32 R9, -RZ, R43.H0_H0 ;  /* 0x2000002bff097230 */ /* 0x000fc40000004100 */
[----:B------:R-:W-:Y:S01]  /*3660*/  FFMA.FTZ R68, R38, R15, R40 ;  /* 0x0000000f26447223 */ /* 0x000fe20000010028 */
[----:B------:R-:W-:Y:S01]  /*3670*/  SHF.R.U32.HI R40, RZ, 0x8, R11 ;  /* 0x00000008ff287819 */ /* 0x000fe2000001160b */
[----:B------:R-:W-:Y:S01]  /*3680*/  FFMA.FTZ R43, R8, R38, R39 ;  /* 0x00000026082b7223 */ /* 0x000fe20000010027 */
[----:B------:R-:W-:Y:S01]  /*3690*/  LOP3.LUT R39, R32, 0xff, RZ, 0xc0, !PT ;  /* 0x000000ff20277812 */ /* 0x000fe200078ec0ff */
[----:B------:R-:W-:Y:S01]  /*36a0*/  HADD2.F32 R32, -RZ, R46.H0_H0 ;  /* 0x2000002eff207230 */ /* 0x000fe20000004100 */
[----:B------:R-:W-:Y:S01]  /*36b0*/  LOP3.LUT R40, R40, 0xff, RZ, 0xc0, !PT ;  /* 0x000000ff28287812 */ /* 0x000fe200078ec0ff */
[----:B--2---:R-:W-:Y:S02]  /*36c0*/  HADD2.F32 R4, -RZ, R45.H0_H0 ;  /* 0x2000002dff047230 */ /* 0x004fe40000004100 */
[----:B------:R-:W-:Y:S01]  /*36d0*/  FFMA.FTZ R45, R5, R0, RZ ;  /* 0x00000000052d7223 */ /* 0x000fe200000100ff */
[----:B------:R-:W-:Y:S01]  /*36e0*/  IADD3 R39, R39, -0x80, RZ ;  /* 0xffffff8027277810 */ /* 0x000fe20007ffe0ff */
[----:B------:R2:W-:Y:S01]  /*36f0*/  I2F.F16 R69, R33 ;  /* 0x0000002100457306 */ /* 0x0005e20000200c00 */
[----:B------:R-:W-:Y:S01]  /*3700*/  LEA.HI R23, R11, 0xffffff80, RZ, 0x8 ;  /* 0xffffff800b177811 */ /* 0x000fe200078f40ff */
[----:B------:R-:W-:Y:S01]  /*3710*/  FFMA.FTZ R47, R5, R4, RZ ;  /* 0x00000004052f7223 */ /* 0x000fe200000100ff */
[----:B------:R-:W-:Y:S01]  /*3720*/  IADD3 R40, R40, -0x80, RZ ;  /* 0xffffff8028287810 */ /* 0x000fe20007ffe0ff */
[C---:B------:R-:W-:Y:S01]  /*3730*/  FFMA.FTZ R45, R38.reuse, R9, R45 ;  /* 0x00000009262d7223 */ /* 0x040fe2000001002d */
[----:B------:R-:W-:Y:S01]  /*3740*/  SHF.R.U32.HI R11, RZ, 0x10, R11 ;  /* 0x00000010ff0b7819 */ /* 0x000fe2000001160b */
[----:B------:R-:W-:Y:S01]  /*3750*/  FFMA.FTZ R66, R38, R14, R47 ;  /* 0x0000000e26427223 */ /* 0x000fe2000001002f */
[----:B------:R-:W-:Y:S01]  /*3760*/  LEA.HI R26, R10, 0xffffff80, RZ, 0x8 ;  /* 0xffffff800a1a7811 */ /* 0x000fe200078f40ff */
[----:B------:R-:W-:Y:S01]  /*3770*/  HADD2.F32 R5, -RZ, R65.H0_H0 ;  /* 0x20000041ff057230 */ /* 0x000fe20000004100 */
[----:B------:R-:W-:Y:S01]  /*3780*/  IADD3 R38, R31, -0x80, RZ ;  /* 0xffffff801f267810 */ /* 0x000fe20007ffe0ff */
[----:B------:R-:W-:Y:S01]  /*3790*/  HADD2.F32 R31, -RZ, R49.H0_H0 ;  /* 0x20000031ff1f7230 */ /* 0x000fe20000004100 */
[----:B------:R-:W-:Y:S01]  /*37a0*/  SHF.R.U32.HI R10, RZ, 0x10, R10 ;  /* 0x00000010ff0a7819 */ /* 0x000fe2000001160a */
[----:B--2---:R-:W-:Y:S01]  /*37b0*/  HADD2.F32 R33, -RZ, R71.H0_H0 ;  /* 0x20000047ff217230 */ /* 0x004fe20000004100 */
[----:B------:R-:W2:Y:S01]  /*37c0*/  I2F.F16 R39, R39 ;  /* 0x0000002700277306 */ /* 0x000ea20000200c00 */
[----:B------:R-:W-:Y:S01]  /*37d0*/  LOP3.LUT R11, R11, 0xff, RZ, 0xc0, !PT ;  /* 0x000000ff0b0b7812 */ /* 0x000fe200078ec0ff */
[----:B------:R-:W-:Y:S01]  /*37e0*/  FFMA.FTZ R46, R32, R42, R43 ;  /* 0x0000002a202e7223 */ /* 0x000fe2000001002b */
[----:B------:R-:W-:Y:S01]  /*37f0*/  LOP3.LUT R10, R10, 0xff, RZ, 0xc0, !PT ;  /* 0x000000ff0a0a7812 */ /* 0x000fe200078ec0ff */
[C---:B------:R-:W-:Y:S01]  /*3800*/  FFMA.FTZ R45, R42.reuse, R31, R45 ;  /* 0x0000001f2a2d7223 */ /* 0x040fe2000001002d */
[C---:B------:R-:W-:Y:S01]  /*3810*/  FFMA.FTZ R49, R42.reuse, R5, R66 ;  /* 0x000000052a317223 */ /* 0x040fe20000010042 */
[----:B------:R-:W-:Y:S01]  /*3820*/  FFMA.FTZ R65, R42, R33, R68 ;  /* 0x000000212a417223 */ /* 0x000fe20000010044 */
[----:B------:R-:W-:Y:S01]  /*3830*/  IADD3 R11, R11, -0x80, RZ ;  /* 0xffffff800b0b7810 */ /* 0x000fe20007ffe0ff */
[----:B------:R-:W0:Y:S01]  /*3840*/  I2F.F16 R40, R40 ;  /* 0x0000002800287306 */ /* 0x000e220000200c00 */
[----:B------:R-:W-:Y:S01]  /*3850*/  IADD3 R10, R10, -0x80, RZ ;  /* 0xffffff800a0a7810 */ /* 0x000fe20007ffe0ff */
[----:B------:R-:W-:Y:S01]  /*3860*/  FFMA.FTZ R43, R29, R44, R46 ;  /* 0x0000002c1d2b7223 */ /* 0x000fe2000001002e */
[C---:B------:R-:W-:Y:S01]  /*3870*/  FFMA.FTZ R47, R44.reuse, R27, R45 ;  /* 0x0000001b2c2f7223 */ /* 0x040fe2000001002d */
[C---:B------:R-:W-:Y:S01]  /*3880*/  FFMA.FTZ R49, R44.reuse, R30, R49 ;  /* 0x0000001e2c317223 */ /* 0x040fe20000010031 */
[----:B------:R-:W-:Y:S01]  /*3890*/  FFMA.FTZ R66, R44, R28, R65 ;  /* 0x0000001c2c427223 */ /* 0x000fe20000010041 */
[----:B-1----:R-:W-:-:S02]  /*38a0*/  HADD2.F32 R42, -RZ, R12.H0_H0 ;  /* 0x2000000cff2a7230 */ /* 0x002fc40000004100 */
[----:B------:R-:W1:Y:S01]  /*38b0*/  I2F.F16 R41, R41 ;  /* 0x0000002900297306 */ /* 0x000e620000200c00 */
[----:B------:R-:W-:Y:S02]  /*38c0*/  HADD2.F32 R44, -RZ, R12.H1_H1 ;  /* 0x3000000cff2c7230 */ /* 0x000fe40000004100 */
[--C-:B------:R-:W-:Y:S02]  /*38d0*/  HADD2.F32 R45, -RZ, R13.reuse.H0_H0 ;  /* 0x2000000dff2d7230 */ /* 0x100fe40000004100 */
[----:B------:R-:W-:Y:S02]  /*38e0*/  HADD2.F32 R46, -RZ, R13.H1_H1 ;  /* 0x3000000dff2e7230 */ /* 0x000fe40000004100 */
[----:B---3--:R-:W-:Y:S01]  /*38f0*/  HADD2.F32 R12, -RZ, R34.H0_H0 ;  /* 0x20000022ff0c7230 */ /* 0x008fe20000004100 */
[----:B------:R2:W3:Y:S01]  /*3900*/  I2F.F16 R70, R38 ;  /* 0x0000002600467306 */ /* 0x0004e20000200c00 */
[----:B----4-:R-:W-:Y:S02]  /*3910*/  HADD2.F32 R13, -RZ, R35.H0_H0 ;  /* 0x20000023ff0d7230 */ /* 0x010fe40000004100 */
[----:B------:R-:W-:-:S02]  /*3920*/  HADD2.F32 R34, -RZ, R36.H0_H0 ;  /* 0x20000024ff227230 */ /* 0x000fc40000004100 */
[----:B------:R-:W-:Y:S01]  /*3930*/  FFMA.FTZ R43, R12, R42, R43 ;  /* 0x0000002a0c2b7223 */ /* 0x000fe2000001002b */
[----:B------:R-:W-:Y:S02]  /*3940*/  HADD2.F32 R35, -RZ, R37.H0_H0 ;  /* 0x20000025ff237230 */ /* 0x000fe40000004100 */
[C---:B------:R-:W-:Y:S01]  /*3950*/  FFMA.FTZ R47, R42.reuse, R13, R47 ;  /* 0x0000000d2a2f7223 */ /* 0x040fe2000001002f */
[----:B------:R-:W-:Y:S01]  /*3960*/  HADD2.F32 R36, -RZ, R67.H0_H0 ;  /* 0x20000043ff247230 */ /* 0x000fe20000004100 */
[----:B------:R4:W4:Y:S01]  /*3970*/  I2F.F16 R71, R10 ;  /* 0x0000000a00477306 */ /* 0x0009220000200c00 */
[----:B--2---:R-:W-:Y:S02]  /*3980*/  HADD2.F32 R38, -RZ, R39.H0_H0 ;  /* 0x20000027ff267230 */ /* 0x004fe40000004100 */
[C---:B------:R-:W-:Y:S01]  /*3990*/  FFMA.FTZ R49, R42.reuse, R34, R49 ;  /* 0x000000222a317223 */ /* 0x040fe20000010031 */
[----:B0-----:R-:W-:Y:S02]  /*39a0*/  HADD2.F32 R39, -RZ, R40.H0_H0 ;  /* 0x20000028ff277230 */ /* 0x001fe40000004100 */
[----:B------:R-:W-:Y:S01]  /*39b0*/  FFMA.FTZ R42, R42, R35, R66 ;  /* 0x000000232a2a7223 */ /* 0x000fe20000010042 */
[----:B------:R-:W-:-:S02]  /*39c0*/  HADD2.F32 R37, -RZ, R69.H0_H0 ;  /* 0x20000045ff257230 */ /* 0x000fc40000004100 */
[C---:B------:R-:W-:Y:S01]  /*39d0*/  FFMA.FTZ R68, R44.reuse, R38, R49 ;  /* 0x000000262c447223 */ /* 0x040fe20000010031 */
[----:B-1----:R-:W-:Y:S01]  /*39e0*/  HADD2.F32 R41, -RZ, R41.H0_H0 ;  /* 0x20000029ff297230 */ /* 0x002fe20000004100 */
[----:B------:R-:W0:Y:S01]  /*39f0*/  I2F.F16 R11, R11 ;  /* 0x0000000b000b7306 */ /* 0x000e220000200c00 */
[----:B------:R-:W-:Y:S01]  /*3a00*/  FFMA.FTZ R65, R44, R39, R42 ;  /* 0x000000272c417223 */ /* 0x000fe2000001002a */
[----:B---3--:R-:W-:Y:S02]  /*3a10*/  HADD2.F32 R42, -RZ, R70.H0_H0 ;  /* 0x20000046ff2a7230 */ /* 0x008fe40000004100 */
[----:B----4-:R-:W-:Y:S01]  /*3a20*/  FFMA.FTZ R10, R36, R44, R43 ;  /* 0x0000002c240a7223 */ /* 0x010fe2000001002b */
[----:B------:R-:W-:Y:S01]  /*3a30*/  FFMA.FTZ R66, R44, R37, R47 ;  /* 0x000000252c427223 */ /* 0x000fe2000001002f */
[----:B------:R-:W-:Y:S02]  /*3a40*/  HADD2.F32 R43, -RZ, R71.H0_H0 ;  /* 0x20000047ff2b7230 */ /* 0x000fe40000004100 */
[----:B------:R-:W1:Y:S01]  /*3a50*/  I2F.F16 R24, R24 ;  /* 0x0000001800187306 */ /* 0x000e620000200c00 */
[----:B------:R-:W-:-:S02]  /*3a60*/  FFMA.FTZ R47, R45, R42, R66 ;  /* 0x0000002a2d2f7223 */ /* 0x000fc40000010042 */
[----:B------:R-:W-:Y:S01]  /*3a70*/  FFMA.FTZ R49, R45, R43, R68 ;  /* 0x0000002b2d317223 */ /* 0x000fe20000010044 */
[----:B0-----:R-:W-:-:S04]  /*3a80*/  HADD2.F32 R40, -RZ, R11.H0_H0 ;  /* 0x2000000bff287230 */ /* 0x001fc80000004100 */
        /* <DEDUP_REMOVED lines=192> */
.L_x_970:
        /* <DEDUP_REMOVED lines=363> */
.L_x_971:
        /* <DEDUP_REMOVED lines=363> */
.L_x_972:
[----:B------:R-:W-:Y:S01]  /*73f0*/  LEA R0, R6, 0x20, 0x5 ;  /* 0x0000002006007811 */ /* 0x000fe200078e28ff */
[C---:B------:R-:W-:Y:S01]  /*7400*/  IMAD.WIDE R16, R61.reuse, 0x8, R16 ;  /* 0x000000083d107825 */ /* 0x040fe200078e0210 */
[----:B------:R-:W-:Y:S02]  /*7410*/  IADD3 R64, R64, 0x20, RZ ;  /* 0x0000002040407810 */ /* 0x000fe40007ffe0ff */
[----:B------:R-:W-:Y:S01]  /*7420*/  VIMNMX R3, R0, UR9, PT ;  /* 0x0000000900037c48 */ /* 0x000fe2000bfe0100 */
[----:B------:R-:W-:Y:S01]  /*7430*/  IMAD.WIDE R8, R61, 0x8, R18 ;  /* 0x000000083d087825 */ /* 0x000fe200078e0212 */
[C---:B------:R-:W-:Y:S02]  /*7440*/  ISETP.GE.AND P0, PT, R64.reuse, UR8, PT ;  /* 0x0000000840007c0c */ /* 0x040fe4000bf06270 */
[----:B------:R-:W-:Y:S02]  /*7450*/  ISETP.LT.AND P2, PT, R64, R3, PT ;  /* 0x000000034000720c */ /* 0x000fe40003f41270 */
[----:B------:R-:W-:-:S02]  /*7460*/  MOV R10, R16 ;  /* 0x00000010000a7202 */ /* 0x000fc40000000f00 */
[----:B------:R-:W-:-:S09]  /*7470*/  MOV R11, R17 ;  /* 0x00000011000b7202 */ /* 0x000fd20000000f00 */
[----:B------:R-:W-:Y:S05]  /*7480*/  @!P0 BRA P2, `(.L_x_973) ;  /* 0xffffffa400248947 */ /* 0x000fea000103ffff */
.L_x_968:
[----:B------:R-:W-:Y:S01]  /*7490*/  ISETP.GE.AND P0, PT, R64, R63, PT ;  /* 0x0000003f4000720c */ /* 0x000fe20003f06270 */
[----:B------:R-:W-:-:S03]  /*74a0*/  ULDC UR5, c[0x0][0x25c] ;  /* 0x0000970000057ab9 */ /* 0x000fc60000000800 */
[----:B------:R-:W-:-:S13]  /*74b0*/  ISETP.GE.OR P0, PT, R64, UR5, P0 ;  /* 0x0000000540007c0c */ /* 0x000fda0008706670 */
[----:B------:R-:W-:Y:S05]  /*74c0*/  @P0 BRA `(.L_x_974) ;  /* 0x00000028000c0947 */ /* 0x000fea0003800000 */
[----:B------:R-:W1:Y:S01]  /*74d0*/  LDC R0, c[0x0][0x23c] ;  /* 0x00008f00ff007b82 */ /* 0x000e620000000800 */
[----:B------:R-:W-:Y:S01]  /*74e0*/  SHF.R.S32.HI R31, RZ, 0x1f, R61 ;  /* 0x0000001fff1f7819 */ /* 0x000fe2000001143d */
[----:B------:R-:W-:-:S06]  /*74f0*/  ULDC UR5, c[0x0][0x25c] ;  /* 0x0000970000057ab9 */ /* 0x000fcc0000000800 */
.L_x_977:
[----:B-----5:R2:W5:Y:S01]  /*7500*/  LDG.E.128.CONSTANT R20, desc[UR6][R8.64] ;  /* 0x0000000608147981 */ /* 0x020562000c1e9d00 */
[----:B-1----:R-:W-:Y:S01]  /*7510*/  MOV R61, R0 ;  /* 0x00000000003d7202 */ /* 0x002fe20000000f00 */
[----:B------:R-:W-:Y:S06]  /*7520*/  @!P1 BRA `(.L_x_975) ;  /* 0x0000001000e09947 */ /* 0x000fec0003800000 */
[----:B------:R-:W-:-:S04]  /*7530*/  IMAD.WIDE R16, R61, 0x4, R8 ;  /* 0x000000043d107825 */ /* 0x000fc800078e0208 */
[----:B------:R-:W-:Y:S02]  /*7540*/  IMAD.WIDE R12, R61, 0x4, R16 ;  /* 0x000000043d0c7825 */ /* 0x000fe400078e0210 */
[----:B0-----:R-:W3:Y:S04]  /*7550*/  LDG.E.128.CONSTANT R16, desc[UR6][R16.64] ;  /* 0x0000000610107981 */ /* 0x001ee8000c1e9d00 */
[----:B------:R-:W4:Y:S01]  /*7560*/  LDG.E.128.CONSTANT R12, desc[UR6][R12.64] ;  /* 0x000000060c0c7981 */ /* 0x000f22000c1e9d00 */
[----:B-----5:R-:W-:Y:S02]  /*7570*/  SHF.R.U32.HI R3, RZ, 0xc, R20 ;  /* 0x0000000cff037819 */ /* 0x020fe40000011614 */
[----:B------:R-:W-:Y:S02]  /*7580*/  SHF.R.U32.HI R11, RZ, 0xc, R22 ;  /* 0x0000000cff0b7819 */ /* 0x000fe40000011616 */
[----:B------:R-:W-:-:S02]  /*7590*/  LOP3.LUT R42, R22, 0x3f003f, RZ, 0xc0, !PT ;  /* 0x003f003f162a7812 */ /* 0x000fc400078ec0ff */
[----:B------:R-:W-:Y:S02]  /*75a0*/  SHF.R.U32.HI R43, RZ, 0x6, R22 ;  /* 0x00000006ff2b7819 */ /* 0x000fe40000011616 */
[----:B------:R-:W-:Y:S02]  /*75b0*/  SHF.R.U32.HI R22, RZ, 0xc, R23 ;  /* 0x0000000cff167819 */ /* 0x000fe40000011617 */
[--C-:B------:R-:W-:Y:S02]  /*75c0*/  SHF.R.U32.HI R10, RZ, 0xc, R21.reuse ;  /* 0x0000000cff0a7819 */ /* 0x100fe40000011615 */
[----:B------:R-:W-:Y:S02]  /*75d0*/  LOP3.LUT R5, R21, 0x3f003f, RZ, 0xc0, !PT ;  /* 0x003f003f15057812 */ /* 0x000fe400078ec0ff */
[----:B------:R-:W-:Y:S02]  /*75e0*/  SHF.R.U32.HI R7, RZ, 0x6, R21 ;  /* 0x00000006ff077819 */ /* 0x000fe40000011615 */
        /* <DEDUP_REMOVED lines=16> */
[----:B------:R-:W-:Y:S02]  /*76f0*/  LOP3.LUT R47, R47, 0x3f003f, RZ, 0xc0, !PT ;  /* 0x003f003f2f2f7812 */ /* 0x000fe400078ec0ff */
[----:B------:R-:W-:Y:S02]  /*7700*/  LOP3.LUT R46, R46, 0x64006400, RZ, 0xfc, !PT ;  /* 0x640064002e2e7812 */ /* 0x000fe400078efcff */
[----:B------:R-:W-:Y:S02]  /*7710*/  ISETP.GE.AND P0, PT, R62, 0x2, PT ;  /* 0x000000023e00780c */ /* 0x000fe40003f06270 */
[----:B------:R-:W-:-:S02]  /*7720*/  PRMT R60, R60, 0x5410, R59 ;  /* 0x000054103c3c7816 */ /* 0x000fc4000000003b */
[----:B------:R-:W-:Y:S02]  /*7730*/  PRMT R58, R58, 0x5410, R57 ;  /* 0x000054103a3a7816 */ /* 0x000fe40000000039 */
[--C-:B----4-:R-:W-:Y:S02]  /*7740*/  SHF.R.U32.HI R21, RZ, 0x8, R12.reuse ;  /* 0x00000008ff157819 */ /* 0x110fe4000001160c */
[--C-:B------:R-:W-:Y:S02]  /*7750*/  SHF.R.U32.HI R34, RZ, 0xa, R12.reuse ;  /* 0x0000000aff227819 */ /* 0x100fe4000001160c */
[----:B------:R-:W-:Y:S02]  /*7760*/  LOP3.LUT R32, R12, 0x3f003f, RZ, 0xc0, !PT ;  /* 0x003f003f0c207812 */ /* 0x000fe400078ec0ff */
[----:B------:R-:W-:Y:S02]  /*7770*/  SHF.R.U32.HI R33, RZ, 0x6, R12 ;  /* 0x00000006ff217819 */ /* 0x000fe4000001160c */
[----:B------:R-:W-:-:S02]  /*7780*/  SHF.R.U32.HI R12, RZ, 0x8, R15 ;  /* 0x00000008ff0c7819 */ /* 0x000fc4000001160f */
[--C-:B------:R-:W-:Y:S02]  /*7790*/  SHF.R.U32.HI R23, RZ, 0x8, R13.reuse ;  /* 0x00000008ff177819 */ /* 0x100fe4000001160d */
[--C-:B------:R-:W-:Y:S02]  /*77a0*/  SHF.R.U32.HI R36, RZ, 0xa, R13.reuse ;  /* 0x0000000aff247819 */ /* 0x100fe4000001160d */
[----:B------:R-:W-:Y:S02]  /*77b0*/  LOP3.LUT R29, R13, 0x3f003f, RZ, 0xc0, !PT ;  /* 0x003f003f0d1d7812 */ /* 0x000fe400078ec0ff */
[----:B------:R-:W-:Y:S02]  /*77c0*/  SHF.R.U32.HI R30, RZ, 0x6, R13 ;  /* 0x00000006ff1e7819 */ /* 0x000fe4000001160d */
[--C-:B------:R-:W-:Y:S02]  /*77d0*/  SHF.R.U32.HI R24, RZ, 0x8, R14.reuse ;  /* 0x00000008ff187819 */ /* 0x100fe4000001160e */
[----:B------:R-:W-:-:S02]  /*77e0*/  SHF.R.U32.HI R39, RZ, 0xa, R14 ;  /* 0x0000000aff277819 */ /* 0x000fc4000001160e */
[----:B------:R-:W-:Y:S02]  /*77f0*/  LOP3.LUT R26, R14, 0x3f003f, RZ, 0xc0, !PT ;  /* 0x003f003f0e1a7812 */ /* 0x000fe400078ec0ff */
[----:B------:R-:W-:Y:S02]  /*7800*/  SHF.R.U32.HI R28, RZ, 0x6, R14 ;  /* 0x00000006ff1c7819 */ /* 0x000fe4000001160e */
[----:B------:R-:W-:Y:S02]  /*7810*/  LOP3.LUT R25, R15, 0x3f003f, RZ, 0xc0, !PT ;  /* 0x003f003f0f197812 */ /* 0x000fe400078ec0ff */
[--C-:B------:R-:W-:Y:S02]  /*7820*/  SHF.R.U32.HI R38, RZ, 0xa, R15.reuse ;  /* 0x0000000aff267819 */ /* 0x100fe4000001160f */
[----:B------:R-:W-:Y:S02]  /*7830*/  SHF.R.U32.HI R27, RZ, 0x6, R15 ;  /* 0x00000006ff1b7819 */ /* 0x000fe4000001160f */
[----:B------:R-:W-:-:S02]  /*7840*/  LOP3.LUT R22, R3, 0x300030, R12, 0xf8, !PT ;  /* 0x0030003003167812 */ /* 0x000fc400078ef80c */
[----:B------:R-:W0:Y:S01]  /*7850*/  LDS.128 R12, [UR4] ;  /* 0x00000004ff0c7984 */ /* 0x000e220008000c00 */
[----:B------:R-:W-:Y:S02]  /*7860*/  LOP3.LUT R21, R4, 0x300030, R21, 0xf8, !PT ;  /* 0x0030003004157812 */ /* 0x000fe400078ef815 */
[----:B---3--:R-:W-:Y:S02]  /*7870*/  SHF.R.U32.HI R4, RZ, 0xc, R17 ;  /* 0x0000000cff047819 */ /* 0x008fe40000011611 */
[----:B------:R-:W-:Y:S02]  /*7880*/  LOP3.LUT R24, R11, 0x300030, R24, 0xf8, !PT ;  /* 0x003000300b187812 */ /* 0x000fe400078ef818 */
[----:B------:R-:W-:Y:S02]  /*7890*/  LOP3.LUT R11, R4, 0xf000f, RZ, 0xc0, !PT ;  /* 0x000f000f040b7812 */ /* 0x000fe400078ec0ff */
[----:B------:R-:W-:Y:S02]  /*78a0*/  SHF.R.U32.HI R3, RZ, 0xc, R16 ;  /* 0x0000000cff037819 */ /* 0x000fe40000011610 */
[----:B------:R-:W-:-:S02]  /*78b0*/  LOP3.LUT R36, R11, 0x300030, R36, 0xf8, !PT ;  /* 0x003000300b247812 */ /* 0x000fc400078ef824 */
[----:B------:R-:W-:Y:S02]  /*78c0*/  LOP3.LUT R3, R3, 0xf000f, RZ, 0xc0, !PT ;  /* 0x000f000f03037812 */ /* 0x000fe400078ec0ff */
[----:B------:R-:W-:Y:S02]  /*78d0*/  LOP3.LUT R11, R42, 0x64006400, RZ, 0xfc, !PT ;  /* 0x640064002a0b7812 */ /* 0x000fe400078efcff */
[----:B------:R-:W-:Y:S01]  /*78e0*/  LOP3.LUT R34, R3, 0x300030, R34, 0xf8, !PT ;  /* 0x0030003003227812 */ /* 0x000fe200078ef822 */
[----:B------:R-:W-:Y:S02]  /*78f0*/  HADD2 R3, R2, -1056, -1056 ;  /* 0xe420e42002037430 */ /* 0x000fe40000000000 */
[----:B------:R-:W-:Y:S01]  /*7900*/  HADD2 R11, R11, -1056, -1056 ;  /* 0xe420e4200b0b7430 */ /* 0x000fe20000000000 */
[----:B------:R-:W-:Y:S02]  /*7910*/  LOP3.LUT R23, R10, 0x300030, R23, 0xf8, !PT ;  /* 0x003000300a177812 */ /* 0x000fe400078ef817 */
[----:B------:R-:W-:-:S02]  /*7920*/  LOP3.LUT R35, R16, 0x3f003f, RZ, 0xc0, !PT ;  /* 0x003f003f10237812 */ /* 0x000fc400078ec0ff */
[----:B------:R-:W-:Y:S02]  /*7930*/  SHF.R.U32.HI R37, RZ, 0x6, R16 ;  /* 0x00000006ff257819 */ /* 0x000fe40000011610 */
[--C-:B------:R-:W-:Y:S02]  /*7940*/  SHF.R.U32.HI R10, RZ, 0xc, R18.reuse ;  /* 0x0000000cff0a7819 */ /* 0x100fe40000011612 */
[----:B------:R-:W-:Y:S02]  /*7950*/  LOP3.LUT R44, R18, 0x3f003f, RZ, 0xc0, !PT ;  /* 0x003f003f122c7812 */ /* 0x000fe400078ec0ff */
[----:B------:R-:W-:Y:S02]  /*7960*/  SHF.R.U32.HI R45, RZ, 0x6, R18 ;  /* 0x00000006ff2d7819 */ /* 0x000fe40000011612 */
[----:B------:R-:W-:Y:S02]  /*7970*/  LOP3.LUT R49, R19, 0x3f003f, RZ, 0xc0, !PT ;  /* 0x003f003f13317812 */ /* 0x000fe400078ec0ff */
[----:B------:R-:W-:-:S02]  /*7980*/  SHF.R.U32.HI R65, RZ, 0x6, R19 ;  /* 0x00000006ff417819 */ /* 0x000fc40000011613 */
[----:B------:R-:W-:Y:S02]  /*7990*/  SHF.R.U32.HI R19, RZ, 0xc, R19 ;  /* 0x0000000cff137819 */ /* 0x000fe40000011613 */
[----:B------:R-:W-:Y:S01]  /*79a0*/  LOP3.LUT R4, R7, 0x64006400, RZ, 0xfc, !PT ;  /* 0x6400640007047812 */ /* 0x000fe200078efcff */
[-C--:B0-----:R-:W-:Y:S02]  /*79b0*/  HFMA2.MMA R16, R3, R12.reuse, RZ ;  /* 0x0000000c03107235 */ /* 0x081fe400000000ff */
[----:B------:R-:W-:Y:S01]  /*79c0*/  HFMA2.MMA R18, R11, R12, RZ ;  /* 0x0000000c0b127235 */ /* 0x000fe200000000ff */
[----:B------:R-:W-:Y:S01]  /*79d0*/  HADD2 R2, R20, -1056, -1056 ;  /* 0xe420e42014027430 */ /* 0x000fe20000000000 */
[----:B------:R-:W-:Y:S01]  /*79e0*/  LOP3.LUT R40, R17, 0x3f003f, RZ, 0xc0, !PT ;  /* 0x003f003f11287812 */ /* 0x000fe200078ec0ff */
[----:B------:R-:W-:Y:S01]  /*79f0*/  HADD2 R20, R43, -1056, -1056 ;  /* 0xe420e4202b147430 */ /* 0x000fe20000000000 */
[----:B------:R-:W-:Y:S01]  /*7a00*/  SHF.R.U32.HI R41, RZ, 0x6, R17 ;  /* 0x00000006ff297819 */ /* 0x000fe20000011611 */
[----:B------:R-:W-:Y:S01]  /*7a10*/  HFMA2 R17, R5, R12, RZ.H0_H0 ;  /* 0x0000000c05117231 */ /* 0x000fe200000400ff */
[----:B------:R-:W-:Y:S01]  /*7a20*/  LOP3.LUT R10, R10, 0xf000f, RZ, 0xc0, !PT ;  /* 0x000f000f0a0a7812 */ /* 0x000fe200078ec0ff */
[----:B------:R-:W-:Y:S01]  /*7a30*/  HADD2 R4, R4, -1056, -1056 ;  /* 0xe420e42004047430 */ /* 0x000fe20000000000 */
[----:B------:R-:W-:-:S02]  /*7a40*/  LOP3.LUT R19, R19, 0xf000f, RZ, 0xc0, !PT ;  /* 0x000f000f13137812 */ /* 0x000fc400078ec0ff */
[----:B------:R-:W-:Y:S01]  /*7a50*/  LOP3.LUT R39, R10, 0x300030, R39, 0xf8, !PT ;  /* 0x003000300a277812 */ /* 0x000fe200078ef827 */
[-C--:B------:R-:W-:Y:S01]  /*7a60*/  HFMA2 R66, R4, R13.reuse, R17 ;  /* 0x0000000d04427231 */ /* 0x080fe20000000011 */
[----:B------:R-:W-:Y:S01]  /*7a70*/  LOP3.LUT R10, R47, 0x64006400, RZ, 0xfc, !PT ;  /* 0x640064002f0a7812 */ /* 0x000fe200078efcff */
[-C--:B------:R-:W-:Y:S01]  /*7a80*/  HFMA2.MMA R47, R2, R13.reuse, R16 ;  /* 0x0000000d022f7235 */ /* 0x080fe20000000010 */
[----:B------:R-:W-:Y:S01]  /*7a90*/  LOP3.LUT R38, R19, 0x300030, R38, 0xf8, !PT ;  /* 0x0030003013267812 */ /* 0x000fe200078ef826 */
[----:B------:R-:W-:Y:S02]  /*7aa0*/  HFMA2.MMA R67, R20, R13, R18 ;  /* 0x0000000d14437235 */ /* 0x000fe40000000012 */
[----:B------:R-:W0:Y:S01]  /*7ab0*/  LDS.128 R16, [UR4+0x10] ;  /* 0x00001004ff107984 */ /* 0x000e220008000c00 */
        /* <DEDUP_REMOVED lines=49> */
[----:B------:R-:W-:Y:S01]  /*7dd0*/  HADD2 R33, R14, -1056, -1056 ;  /* 0xe420e4200e217430 */ /* 0x000fe20000000000 */
[----:B------:R-:W-:Y:S01]  /*7de0*/  LOP3.LUT R21, R21, 0x64006400, RZ, 0xfc, !PT ;  /* 0x6400640015157812 */ /* 0x000fe200078efcff */
[----:B------:R-:W-:Y:S01]  /*7df0*/  HADD2 R30, R13, -1056, -1056 ;  /* 0xe420e4200d1e7430 */ /* 0x000fe20000000000 */
[-C--:B------:R-:W-:Y:S01]  /*7e00*/  HFMA2.MMA R47, R26, R17.reuse, R47 ;  /* 0x000000111a2f7235 */ /* 0x080fe2000000002f */
[-C--:B------:R-:W-:Y:S01]  /*7e10*/  HFMA2 R14, R27, R16.reuse, R66 ;  /* 0x000000101b0e7231 */ /* 0x080fe20000000042 */
[----:B------:R-:W-:Y:S01]  /*7e20*/  LOP3.LUT R12, R24, 0x64006400, RZ, 0xfc, !PT ;  /* 0x64006400180c7812 */ /* 0x000fe200078efcff */
[----:B------:R-:W-:Y:S01]  /*7e30*/  HFMA2 R16, R33, R16, R45 ;  /* 0x0000001021107231 */ /* 0x000fe2000000002d */
[----:B------:R-:W-:Y:S01]  /*7e40*/  LOP3.LUT R15, R15, 0x64006400, RZ, 0xfc, !PT ;  /* 0x640064000f0f7812 */ /* 0x000fe200078efcff */
[----:B------:R-:W-:Y:S01]  /*7e50*/  HADD2 R21, R21, -1056, -1056 ;  /* 0xe420e42015157430 */ /* 0x000fe20000000000 */
[----:B------:R-:W-:Y:S01]  /*7e60*/  LOP3.LUT R45, R22, 0x64006400, RZ, 0xfc, !PT ;  /* 0x64006400162d7812 */ /* 0x000fe200078efcff */
[----:B------:R-:W-:Y:S01]  /*7e70*/  HFMA2.MMA R67, R30, R17, R67 ;  /* 0x000000111e437235 */ /* 0x000fe20000000043 */
[----:B------:R-:W-:-:S02]  /*7e80*/  LOP3.LUT R22, R34, 0x64006400, RZ, 0xfc, !PT ;  /* 0x6400640022167812 */ /* 0x000fc400078efcff */
[----:B------:R-:W-:Y:S01]  /*7e90*/  LOP3.LUT R34, R39, 0x64006400, RZ, 0xfc, !PT ;  /* 0x6400640027227812 */ /* 0x000fe200078efcff */
[----:B------:R-:W-:Y:S02]  /*7ea0*/  HADD2 R39, R12, -1056, -1056 ;  /* 0xe420e4200c277430 */ /* 0x000fe40000000000 */
[----:B------:R-:W-:Y:S02]  /*7eb0*/  HADD2 R28, R28, -1056, -1056 ;  /* 0xe420e4201c1c7430 */ /* 0x000fe40000000000 */
[----:B------:R-:W-:Y:S01]  /*7ec0*/  HADD2 R32, R15, -1056, -1056 ;  /* 0xe420e4200f207430 */ /* 0x000fe20000000000 */
[-C--:B------:R-:W-:Y:S01]  /*7ed0*/  HFMA2.MMA R47, R21, R18.reuse, R47 ;  /* 0x00000012152f7235 */ /* 0x080fe2000000002f */
[----:B------:R-:W-:Y:S01]  /*7ee0*/  LOP3.LUT R23, R23, 0x64006400, RZ, 0xfc, !PT ;  /* 0x6400640017177812 */ /* 0x000fe200078efcff */
[-C--:B------:R-:W-:Y:S02]  /*7ef0*/  HFMA2 R14, R28, R17.reuse, R14 ;  /* 0x000000111c0e7231 */ /* 0x080fe4000000000e */
[----:B------:R-:W-:Y:S01]  /*7f00*/  HFMA2 R16, R32, R17, R16 ;  /* 0x0000001120107231 */ /* 0x000fe20000000010 */
[----:B------:R-:W-:Y:S01]  /*7f10*/  HFMA2.MMA R17, R39, R18, R67 ;  /* 0x0000001227117235 */ /* 0x000fe20000000043 */
[----:B------:R-:W-:Y:S01]  /*7f20*/  HADD2 R22, R22, -1056, -1056 ;  /* 0xe420e42016167430 */ /* 0x000fe20000000000 */
[----:B------:R-:W-:Y:S01]  /*7f30*/  LOP3.LUT R24, R36, 0x64006400, RZ, 0xfc, !PT ;  /* 0x6400640024187812 */ /* 0x000fe200078efcff */
[----:B------:R-:W-:-:S02]  /*7f40*/  HADD2 R34, R34, -1056, -1056 ;  /* 0xe420e42022227430 */ /* 0x000fc40000000000 */
[----:B------:R-:W-:Y:S01]  /*7f50*/  HADD2 R23, R23, -1056, -1056 ;  /* 0xe420e42017177430 */ /* 0x000fe20000000000 */
[----:B------:R-:W-:Y:S01]  /*7f60*/  LOP3.LUT R36, R38, 0x64006400, RZ, 0xfc, !PT ;  /* 0x6400640026247812 */ /* 0x000fe200078efcff */
[-C--:B------:R-:W-:Y:S01]  /*7f70*/  HFMA2.MMA R47, R22, R19.reuse, R47 ;  /* 0x00000013162f7235 */ /* 0x080fe2000000002f */
[----:B------:R-:W-:Y:S01]  /*7f80*/  HADD2 R45, R45, -1056, -1056 ;  /* 0xe420e4202d2d7430 */ /* 0x000fe20000000000 */
[----:B------:R-:W-:Y:S01]  /*7f90*/  HFMA2.MMA R17, R34, R19, R17 ;  /* 0x0000001322117235 */ /* 0x000fe20000000011 */
[-C--:B------:R-:W-:Y:S02]  /*7fa0*/  HFMA2 R12, R23, R18.reuse, R14 ;  /* 0x00000012170c7231 */ /* 0x080fe4000000000e */
        /* <DEDUP_REMOVED lines=32> */
[----:B------:R-:W-:Y:S01]  /*81b0*/  HFMA2 R14, R28, R17, R14 ;  /* 0x000000111c0e7231 */ /* 0x000fe2000000000e */
[-C--:B------:R-:W-:Y:S02]  /*81c0*/  HFMA2.MMA R38, R40, R15.reuse, R38 ;  /* 0x0000000f28267235 */ /* 0x080fe40000000026 */
[----:B------:R-:W-:-:S06]  /*81d0*/  HFMA2.MMA R49, R44, R15, R49 ;  /* 0x0000000f2c317235 */ /* 0x000fcc0000000031 */
[-C--:B------:R-:W-:Y:S02]  /*81e0*/  HFMA2.MMA R13, R25, R16.reuse, R38 ;  /* 0x00000010190d7235 */ /* 0x080fe40000000026 */
[----:B------:R-:W-:Y:S01]  /*81f0*/  HFMA2.MMA R15, R29, R16, R49 ;  /* 0x000000101d0f7235 */ /* 0x000fe20000000031 */
[----:B------:R-:W-:Y:S02]  /*8200*/  HFMA2 R16, R33, R16, R12 ;  /* 0x0000001021107231 */ /* 0x000fe4000000000c */
[----:B------:R-:W-:Y:S02]  /*8210*/  HFMA2 R12, R23, R18, R14 ;  /* 0x00000012170c7231 */ /* 0x000fe4000000000e */
[----:B------:R-:W-:Y:S01]  /*8220*/  HFMA2 R16, R32, R17, R16 ;  /* 0x0000001120107231 */ /* 0x000fe20000000010 */
[-C--:B------:R-:W-:Y:S01]  /*8230*/  HFMA2.MMA R13, R26, R17.reuse, R13 ;  /* 0x000000111a0d7235 */ /* 0x080fe2000000000d */
[----:B------:R-:W-:Y:S01]  /*8240*/  HFMA2 R12, R24, R19, R12 ;  /* 0x00000013180c7231 */ /* 0x000fe2000000000c */
[----:B------:R-:W-:-:S03]  /*8250*/  HFMA2.MMA R15, R30, R17, R15 ;  /* 0x000000111e0f7235 */ /* 0x000fc6000000000f */
[----:B------:R-:W-:-:S03]  /*8260*/  HADD2 R12, R12.H0_H0, R12.H1_H1 ;  /* 0x3000000c0c0c7230 */ /* 0x000fc60000000800 */
        /* <DEDUP_REMOVED lines=100> */
.L_x_975:
[----:B------:R-:W-:Y:S05]  /*88b0*/  @!P1 BRA `(.L_x_976) ;  /* 0x0000001000f09947 */ /* 0x000fea0003800000 */
[----:B------:R-:W-:Y:S02]  /*88c0*/  IMAD R5, R31, 0xc, RZ ;  /* 0x0000000c1f057824 */ /* 0x000fe400078e02ff */
[----:B------:R-:W-:-:S05]  /*88d0*/  IMAD.WIDE.U32 R2, R61, 0xc, R8 ;  /* 0x0000000c3d027825 */ /* 0x000fca00078e0008 */
[----:B------:R-:W-:-:S03]  /*88e0*/  IADD3 R3, R3, R5, RZ ;  /* 0x0000000503037210 */ /* 0x000fc60007ffe0ff */
[C---:B------:R-:W-:Y:S02]  /*88f0*/  IMAD.WIDE R16, R61.reuse, 0x4, R2 ;  /* 0x000000043d107825 */ /* 0x040fe400078e0202 */
[----:B-----5:R-:W3:Y:S02]  /*8900*/  LDG.E.128.CONSTANT R20, desc[UR6][R2.64] ;  /* 0x0000000602147981 */ /* 0x020ee4000c1e9d00 */
[----:B------:R-:W-:Y:S02]  /*8910*/  IMAD.WIDE R12, R61, 0x4, R16 ;  /* 0x000000043d0c7825 */ /* 0x000fe400078e0210 */
[----:B0-----:R-:W4:Y:S04]  /*8920*/  LDG.E.128.CONSTANT R16, desc[UR6][R16.64] ;  /* 0x0000000610107981 */ /* 0x001f28000c1e9d00 */
[----:B------:R-:W2:Y:S01]  /*8930*/  LDG.E.128.CONSTANT R12, desc[UR6][R12.64] ;  /* 0x000000060c0c7981 */ /* 0x000ea2000c1e9d00 */
[----:B------:R-:W-:-:S02]  /*8940*/  ISETP.GE.AND P0, PT, R62, 0x2, PT ;  /* 0x000000023e00780c */ /* 0x000fc40003f06270 */
[----:B------:R-:W-:Y:S02]  /*8950*/  PRMT R60, R60, 0x5410, R59 ;  /* 0x000054103c3c7816 */ /* 0x000fe4000000003b */
[----:B------:R-:W-:Y:S02]  /*8960*/  PRMT R58, R58, 0x5410, R57 ;  /* 0x000054103a3a7816 */ /* 0x000fe40000000039 */
[----:B---3--:R-:W-:Y:S02]  /*8970*/  SHF.R.U32.HI R11, RZ, 0xc, R21 ;  /* 0x0000000cff0b7819 */ /* 0x008fe40000011615 */
[--C-:B------:R-:W-:Y:S02]  /*8980*/  SHF.R.U32.HI R3, RZ, 0xc, R22.reuse ;  /* 0x0000000cff037819 */ /* 0x100fe40000011616 */
[----:B------:R-:W-:Y:S02]  /*8990*/  LOP3.LUT R42, R22, 0x3f003f, RZ, 0xc0, !PT ;  /* 0x003f003f162a7812 */ /* 0x000fe400078ec0ff */
[----:B------:R-:W-:-:S02]  /*89a0*/  SHF.R.U32.HI R43, RZ, 0x6, R22 ;  /* 0x00000006ff2b7819 */ /* 0x000fc40000011616 */
[----:B------:R-:W-:Y:S02]  /*89b0*/  SHF.R.U32.HI R22, RZ, 0xc, R23 ;  /* 0x0000000cff167819 */ /* 0x000fe40000011617 */
[----:B------:R-:W-:Y:S02]  /*89c0*/  LOP3.LUT R7, R21, 0x3f003f, RZ, 0xc0, !PT ;  /* 0x003f003f15077812 */ /* 0x000fe400078ec0ff */
[----:B------:R-:W-:Y:S02]  /*89d0*/  SHF.R.U32.HI R10, RZ, 0x6, R21 ;  /* 0x00000006ff0a7819 */ /* 0x000fe40000011615 */
[----:B------:R-:W-:Y:S02]  /*89e0*/  LOP3.LUT R46, R23, 0x3f003f, RZ, 0xc0, !PT ;  /* 0x003f003f172e7812 */ /* 0x000fe400078ec0ff */
[----:B------:R-:W-:Y:S02]  /*89f0*/  SHF.R.U32.HI R47, RZ, 0x6, R23 ;  /* 0x00000006ff2f7819 */ /* 0x000fe40000011617 */
[----:B--2---:R-:W-:-:S02]  /*8a00*/  SHF.R.U32.HI R21, RZ, 0x8, R12 ;  /* 0x00000008ff157819 */ /* 0x004fc4000001160c */
[--C-:B------:R-:W-:Y:S02]  /*8a10*/  SHF.R.U32.HI R34, RZ, 0xa, R12.reuse ;  /* 0x0000000aff227819 */ /* 0x100fe4000001160c */
[----:B------:R-:W-:Y:S02]  /*8a20*/  LOP3.LUT R32, R12, 0x3f003f, RZ, 0xc0, !PT ;  /* 0x003f003f0c207812 */ /* 0x000fe400078ec0ff */
[----:B------:R-:W-:Y:S02]  /*8a30*/  SHF.R.U32.HI R33, RZ, 0x6, R12 ;  /* 0x00000006ff217819 */ /* 0x000fe4000001160c */
[--C-:B------:R-:W-:Y:S02]  /*8a40*/  SHF.R.U32.HI R23, RZ, 0x8, R13.reuse ;  /* 0x00000008ff177819 */ /* 0x100fe4000001160d */
[----:B------:R-:W-:Y:S02]  /*8a50*/  SHF.R.U32.HI R36, RZ, 0xa, R13 ;  /* 0x0000000aff247819 */ /* 0x000fe4000001160d */
[----:B------:R-:W-:-:S02]  /*8a60*/  LOP3.LUT R29, R13, 0x3f003f, RZ, 0xc0, !PT ;  /* 0x003f003f0d1d7812 */ /* 0x000fc400078ec0ff */
[----:B------:R-:W-:Y:S02]  /*8a70*/  SHF.R.U32.HI R30, RZ, 0x6, R13 ;  /* 0x00000006ff1e7819 */ /* 0x000fe4000001160d */
[----:B------:R-:W-:Y:S02]  /*8a80*/  SHF.R.U32.HI R13, RZ, 0x8, R15 ;  /* 0x00000008ff0d7819 */ /* 0x000fe4000001160f */
[----:B------:R-:W-:Y:S02]  /*8a90*/  LOP3.LUT R12, R11, 0xf000f, RZ, 0xc0, !PT ;  /* 0x000f000f0b0c7812 */ /* 0x000fe400078ec0ff */
[----:B------:R-:W-:Y:S02]  /*8aa0*/  LOP3.LUT R22, R22, 0xf000f, RZ, 0xc0, !PT ;  /* 0x000f000f16167812 */ /* 0x000fe400078ec0ff */
        /* <DEDUP_REMOVED lines=8> */
[----:B------:R-:W-:Y:S02]  /*8b30*/  LOP3.LUT R22, R22, 0x300030, R13, 0xf8, !PT ;  /* 0x0030003016167812 */ /* 0x000fe400078ef80d */
[----:B------:R-:W0:Y:S01]  /*8b40*/  LDS.128 R12, [UR4+0x20] ;  /* 0x00002004ff0c7984 */ /* 0x000e220008000c00 */
[----:B------:R-:W-:-:S04]  /*8b50*/  SHF.R.U32.HI R5, RZ, 0xc, R20 ;  /* 0x0000000cff057819 */ /* 0x000fc80000011614 */
[----:B------:R-:W-:Y:S02]  /*8b60*/  LOP3.LUT R2, R5, 0xf000f, RZ, 0xc0, !PT ;  /* 0x000f000f05027812 */ /* 0x000fe400078ec0ff */
[----:B------:R-:W-:Y:S02]  /*8b70*/  LOP3.LUT R3, R3, 0xf000f, RZ, 0xc0, !PT ;  /* 0x000f000f03037812 */ /* 0x000fe400078ec0ff */
[----:B------:R-:W-:Y:S02]  /*8b80*/  LOP3.LUT R21, R2, 0x300030, R21, 0xf8, !PT ;  /* 0x0030003002157812 */ /* 0x000fe400078ef815 */
[----:B----4-:R-:W-:Y:S02]  /*8b90*/  SHF.R.U32.HI R2, RZ, 0xc, R16 ;  /* 0x0000000cff027819 */ /* 0x010fe40000011610 */
[----:B------:R-:W-:Y:S02]  /*8ba0*/  LOP3.LUT R24, R3, 0x300030, R24, 0xf8, !PT ;  /* 0x0030003003187812 */ /* 0x000fe400078ef818 */
[----:B------:R-:W-:-:S02]  /*8bb0*/  SHF.R.U32.HI R11, RZ, 0xc, R18 ;  /* 0x0000000cff0b7819 */ /* 0x000fc40000011612 */
[----:B------:R-:W-:Y:S02]  /*8bc0*/  LOP3.LUT R3, R2, 0xf000f, RZ, 0xc0, !PT ;  /* 0x000f000f02037812 */ /* 0x000fe400078ec0ff */
[----:B------:R-:W-:Y:S02]  /*8bd0*/  LOP3.LUT R4, R20, 0x3f003f, RZ, 0xc0, !PT ;  /* 0x003f003f14047812 */ /* 0x000fe400078ec0ff */
[----:B------:R-:W-:Y:S02]  /*8be0*/  SHF.R.U32.HI R5, RZ, 0xc, R17 ;  /* 0x0000000cff057819 */ /* 0x000fe40000011611 */
[----:B------:R-:W-:Y:S02]  /*8bf0*/  LOP3.LUT R2, R11, 0xf000f, RZ, 0xc0, !PT ;  /* 0x000f000f0b027812 */ /* 0x000fe400078ec0ff */
[----:B------:R-:W-:Y:S02]  /*8c00*/  LOP3.LUT R34, R3, 0x300030, R34, 0xf8, !PT ;  /* 0x0030003003227812 */ /* 0x000fe400078ef822 */
[----:B------:R-:W-:-:S02]  /*8c10*/  SHF.R.U32.HI R20, RZ, 0x6, R20 ;  /* 0x00000006ff147819 */ /* 0x000fc40000011614 */
[----:B------:R-:W-:Y:S02]  /*8c20*/  LOP3.LUT R3, R4, 0x64006400, RZ, 0xfc, !PT ;  /* 0x6400640004037812 */ /* 0x000fe400078efcff */
[----:B------:R-:W-:Y:S02]  /*8c30*/  LOP3.LUT R11, R42, 0x64006400, RZ, 0xfc, !PT ;  /* 0x640064002a0b7812 */ /* 0x000fe400078efcff */
[----:B------:R-:W-:Y:S01]  /*8c40*/  LOP3.LUT R5, R5, 0xf000f, RZ, 0xc0, !PT ;  /* 0x000f000f05057812 */ /* 0x000fe200078ec0ff */
[----:B------:R-:W-:Y:S01]  /*8c50*/  HADD2 R3, R3, -1056, -1056 ;  /* 0xe420e42003037430 */ /* 0x000fe20000000000 */
[----:B------:R-:W-:Y:S01]  /*8c60*/  LOP3.LUT R20, R20, 0x3f003f, RZ, 0xc0, !PT ;  /* 0x003f003f14147812 */ /* 0x000fe200078ec0ff */
[----:B------:R-:W-:Y:S01]  /*8c70*/  HADD2 R11, R11, -1056, -1056 ;  /* 0xe420e4200b0b7430 */ /* 0x000fe20000000000 */
[----:B------:R-:W-:Y:S02]  /*8c80*/  LOP3.LUT R36, R5, 0x300030, R36, 0xf8, !PT ;  /* 0x0030003005247812 */ /* 0x000fe400078ef824 */
        /* <DEDUP_REMOVED lines=11> */
[----:B------:R-:W-:Y:S01]  /*8d40*/  SHF.R.U32.HI R45, RZ, 0x6, R18 ;  /* 0x00000006ff2d7819 */ /* 0x000fe20000011612 */
[----:B------:R-:W-:Y:S01]  /*8d50*/  HFMA2.MMA R18, R11, R12, RZ ;  /* 0x0000000c0b127235 */ /* 0x000fe200000000ff */
[----:B------:R-:W-:Y:S02]  /*8d60*/  LOP3.LUT R49, R19, 0x3f003f, RZ, 0xc0, !PT ;  /* 0x003f003f13317812 */ /* 0x000fe400078ec0ff */
[--C-:B------:R-:W-:Y:S02]  /*8d70*/  SHF.R.U32.HI R65, RZ, 0x6, R19.reuse ;  /* 0x00000006ff417819 */ /* 0x100fe40000011613 */
[----:B------:R-:W-:-:S02]  /*8d80*/  SHF.R.U32.HI R19, RZ, 0xc, R19 ;  /* 0x0000000cff137819 */ /* 0x000fc40000011613 */
[----:B------:R-:W-:Y:S01]  /*8d90*/  LOP3.LUT R4, R10, 0x64006400, RZ, 0xfc, !PT ;  /* 0x640064000a047812 */ /* 0x000fe200078efcff */
        /* <DEDUP_REMOVED lines=12> */
[----:B------:R-:W-:-:S02]  /*8e60*/  HFMA2.MMA R47, R2, R13, R16 ;  /* 0x0000000d022f7235 */ /* 0x000fc40000000010 */
[----:B------:R-:W0:Y:S01]  /*8e70*/  LDS.128 R16, [UR4+0x30] ;  /* 0x00003004ff107984 */ /* 0x000e220008000c00 */
        /* <DEDUP_REMOVED lines=224> */
.L_x_976:
        /* <DEDUP_REMOVED lines=8> */
.L_x_974:
[----:B-----5:R-:W-:Y:S01]  /*9d00*/  LEA R13, R6, 0x20, 0x5 ;  /* 0x00000020060d7811 */ /* 0x020fe200078e28ff */
[----:B------:R-:W-:-:S03]  /*9d10*/  ULDC UR5, c[0x0][0x240] ;  /* 0x0000900000057ab9 */ /* 0x000fc60000000800 */
[----:B------:R-:W-:Y:S01]  /*9d20*/  VIMNMX R13, R13, UR5, PT ;  /* 0x000000050d0d7c48 */ /* 0x000fe2000bfe0100 */
[----:B------:R-:W-:-:S03]  /*9d30*/  ULDC UR5, c[0x0][0x264] ;  /* 0x0000990000057ab9 */ /* 0x000fc60000000800 */
[----:B------:R-:W-:-:S04]  /*9d40*/  ISETP.GE.AND P0, PT, R64, R13, PT ;  /* 0x0000000d4000720c */ /* 0x000fc80003f06270 */
[----:B------:R-:W-:-:S13]  /*9d50*/  ISETP.GE.OR P0, PT, R64, UR5, P0 ;  /* 0x0000000540007c0c */ /* 0x000fda0008706670 */
[----:B------:R-:W-:Y:S05]  /*9d60*/  @P0 BRA `(.L_x_978) ;  /* 0x0000004c00740947 */ /* 0x000fea0003800000 */
[----:B------:R-:W-:Y:S01]  /*9d70*/  HADD2.F32 R12, -RZ, R60.H0_H0 ;  /* 0x2000003cff0c7230 */ /* 0x000fe20000004100 */
[----:B------:R-:W-:Y:S01]  /*9d80*/  ULDC UR5, c[0x0][0x264] ;  /* 0x0000990000057ab9 */ /* 0x000fe20000000800 */
[----:B------:R-:W-:Y:S02]  /*9d90*/  HADD2.F32 R11, -RZ, R59.H0_H0 ;  /* 0x2000003bff0b7230 */ /* 0x000fe40000004100 */
[----:B------:R-:W-:Y:S02]  /*9da0*/  HADD2.F32 R10, -RZ, R58.H0_H0 ;  /* 0x2000003aff0a7230 */ /* 0x000fe40000004100 */
[----:B------:R-:W-:-:S07]  /*9db0*/  HADD2.F32 R7, -RZ, R57.H0_H0 ;  /* 0x20000039ff077230 */ /* 0x000fce0000004100 */
.L_x_983:
[----:B------:R-:W-:Y:S05]  /*9dc0*/  @!P1 BRA `(.L_x_979) ;  /* 0x0000004c00409947 */ /* 0x000fea0003800000 */
[----:B0-----:R-:W2:Y:S01]  /*9dd0*/  LDG.E.128.CONSTANT R16, desc[UR6][R8.64] ;  /* 0x0000000608107981 */ /* 0x001ea2000c1e9d00 */
        /* <DEDUP_REMOVED lines=19> */
[----:B------:R-:W-:Y:S02]  /*9f10*/  SHF.R.U32.HI R29, RZ, 0x8, R17 ;  /* 0x00000008ff1d7819 */ /* 0x000fe40000011611 */
[----:B------:R-:W-:Y:S02]  /*9f20*/  LOP3.LUT R3, R3, 0x64006400, RZ, 0xfc, !PT ;  /* 0x6400640003037812 */ /* 0x000fe400078efcff */
[----:B------:R-:W-:-:S02]  /*9f30*/  LOP3.LUT R17, R14, 0x64006400, RZ, 0xfc, !PT ;  /* 0x640064000e117812 */ /* 0x000fc400078efcff */
[----:B------:R-:W0:Y:S01]  /*9f40*/  LDS.64 R14, [UR4+0x8] ;  /* 0x00000804ff0e7984 */ /* 0x000e220008000a00 */
[----:B------:R-:W-:Y:S02]  /*9f50*/  LOP3.LUT R22, R18, 0xf000f0, RZ, 0xc0, !PT ;  /* 0x00f000f012167812 */ /* 0x000fe400078ec0ff */
[----:B------:R-:W-:Y:S01]  /*9f60*/  SHF.R.U32.HI R38, RZ, 0x8, R18 ;  /* 0x00000008ff267819 */ /* 0x000fe20000011612 */
[----:B------:R-:W-:Y:S01]  /*9f70*/  HADD2 R18, R2, -1032, -1032 ;  /* 0xe408e40802127430 */ /* 0x000fe20000000000 */
[----:B------:R-:W-:Y:S01]  /*9f80*/  LOP3.LUT R21, R4, 0x64006400, RZ, 0xfc, !PT ;  /* 0x6400640004157812 */ /* 0x000fe200078efcff */
[----:B------:R-:W-:Y:S01]  /*9f90*/  HADD2 R23, R17, -1032, -1032 ;  /* 0xe408e40811177430 */ /* 0x000fe20000000000 */
[----:B------:R-:W-:Y:S02]  /*9fa0*/  LOP3.LUT R24, R19, 0xf000f0, RZ, 0xc0, !PT ;  /* 0x00f000f013187812 */ /* 0x000fe400078ec0ff */
[----:B------:R-:W-:Y:S01]  /*9fb0*/  SHF.R.U32.HI R39, RZ, 0x8, R19 ;  /* 0x00000008ff277819 */ /* 0x000fe20000011613 */
[----:B------:R-:W-:Y:S01]  /*9fc0*/  HADD2 R19, R3, -1032, -1032 ;  /* 0xe408e40803137430 */ /* 0x000fe20000000000 */
[----:B------:R-:W-:Y:S01]  /*9fd0*/  LOP3.LUT R25, R22, 0x64006400, RZ, 0xfc, !PT ;  /* 0x6400640016197812 */ /* 0x000fe200078efcff */
[----:B------:R-:W-:-:S02]  /*9fe0*/  HFMA2 R22, R21, R6.H0_H0, -72, -72 ;  /* 0xd480d48015167431 */ /* 0x000fc40000040006 */
[--C-:B------:R-:W-:Y:S02]  /*9ff0*/  HADD2.F32 R2, -RZ, R18.reuse.H0_H0 ;  /* 0x20000012ff027230 */ /* 0x100fe40000004100 */
[----:B------:R-:W-:Y:S01]  /*a000*/  FFMA.FTZ R21, R0, R5, RZ ;  /* 0x0000000500157223 */ /* 0x000fe200000100ff */
[----:B------:R-:W-:Y:S02]  /*a010*/  HADD2.F32 R17, -RZ, R18.H1_H1 ;  /* 0x30000012ff117230 */ /* 0x000fe40000004100 */
[----:B------:R-:W-:Y:S02]  /*a020*/  HFMA2 R25, R25, R6.H0_H0, -72, -72 ;  /* 0xd480d48019197431 */ /* 0x000fe40000040006 */
[--C-:B------:R-:W-:Y:S02]  /*a030*/  HADD2.F32 R3, -RZ, R19.reuse.H0_H0 ;  /* 0x20000013ff037230 */ /* 0x100fe40000004100 */
[----:B------:R-:W-:Y:S01]  /*a040*/  FFMA.FTZ R28, R16, R30, R21 ;  /* 0x0000001e101c7223 */ /* 0x000fe20000010015 */
[----:B------:R-:W-:Y:S01]  /*a050*/  HADD2.F32 R18, -RZ, R19.H1_H1 ;  /* 0x30000013ff127230 */ /* 0x000fe20000004100 */
[----:B------:R-:W-:Y:S01]  /*a060*/  LOP3.LUT R21, R24, 0x64006400, RZ, 0xfc, !PT ;  /* 0x6400640018157812 */ /* 0x000fe200078efcff */
[----:B------:R-:W-:-:S02]  /*a070*/  HADD2.F32 R4, -RZ, R23.H0_H0 ;  /* 0x20000017ff047230 */ /* 0x000fc40000004100 */
[C---:B------:R-:W-:Y:S01]  /*a080*/  FFMA.FTZ R33, R5.reuse, R2, RZ ;  /* 0x0000000205217223 */ /* 0x040fe200000100ff */
[----:B------:R-:W-:Y:S01]  /*a090*/  HADD2.F32 R19, -RZ, R23.H1_H1 ;  /* 0x30000017ff137230 */ /* 0x000fe20000004100 */
[----:B------:R-:W-:Y:S01]  /*a0a0*/  LOP3.LUT R23, R20, 0x64006400, RZ, 0xfc, !PT ;  /* 0x6400640014177812 */ /* 0x000fe200078efcff */
[C---:B------:R-:W-:Y:S01]  /*a0b0*/  FFMA.FTZ R37, R5.reuse, R3, RZ ;  /* 0x0000000305257223 */ /* 0x040fe200000100ff */
[----:B------:R-:W-:Y:S01]  /*a0c0*/  FFMA.FTZ R20, R5, R4, RZ ;  /* 0x0000000405147223 */ /* 0x000fe200000100ff */
[C---:B------:R-:W-:Y:S01]  /*a0d0*/  FFMA.FTZ R35, R30.reuse, R17, R33 ;  /* 0x000000111e237223 */ /* 0x040fe20000010021 */
[-C--:B------:R-:W-:Y:S02]  /*a0e0*/  HFMA2 R26, R21, R6.reuse.H0_H0, -72, -72 ;  /* 0xd480d480151a7431 */ /* 0x080fe40000040006 */
[C---:B------:R-:W-:Y:S01]  /*a0f0*/  FFMA.FTZ R34, R30.reuse, R18, R37 ;  /* 0x000000121e227223 */ /* 0x040fe20000010025 */
[----:B------:R-:W-:Y:S02]  /*a100*/  HFMA2 R23, R23, R6.H0_H0, -72, -72 ;  /* 0xd480d48017177431 */ /* 0x000fe40000040006 */
[----:B------:R-:W-:Y:S01]  /*a110*/  FFMA.FTZ R30, R30, R19, R20 ;  /* 0x000000131e1e7223 */ /* 0x000fe20000010014 */
[----:B------:R-:W-:-:S02]  /*a120*/  HADD2.F32 R5, -RZ, R22.H0_H0 ;  /* 0x20000016ff057230 */ /* 0x000fc40000004100 */
[----:B------:R-:W-:Y:S02]  /*a130*/  HADD2.F32 R20, -RZ, R22.H1_H1 ;  /* 0x30000016ff147230 */ /* 0x000fe40000004100 */
[--C-:B------:R-:W-:Y:S02]  /*a140*/  HADD2.F32 R21, -RZ, R23.reuse.H0_H0 ;  /* 0x20000017ff157230 */ /* 0x100fe40000004100 */
[----:B------:R-:W-:Y:S01]  /*a150*/  FFMA.FTZ R33, R5, R32, R28 ;  /* 0x0000002005217223 */ /* 0x000fe2000001001c */
[----:B------:R-:W-:Y:S02]  /*a160*/  HADD2.F32 R22, -RZ, R23.H1_H1 ;  /* 0x30000017ff167230 */ /* 0x000fe40000004100 */
[--C-:B------:R-:W-:Y:S02]  /*a170*/  HADD2.F32 R23, -RZ, R25.reuse.H0_H0 ;  /* 0x20000019ff177230 */ /* 0x100fe40000004100 */
[----:B------:R-:W-:Y:S01]  /*a180*/  FFMA.FTZ R28, R32, R21, R35 ;  /* 0x00000015201c7223 */ /* 0x000fe20000010023 */
[----:B------:R-:W-:-:S02]  /*a190*/  HADD2.F32 R24, -RZ, R25.H1_H1 ;  /* 0x30000019ff187230 */ /* 0x000fc40000004100 */
[----:B------:R-:W-:Y:S01]  /*a1a0*/  FFMA.FTZ R36, R20, R31, R33 ;  /* 0x0000001f14247223 */ /* 0x000fe20000010021 */
[--C-:B------:R-:W-:Y:S02]  /*a1b0*/  HADD2.F32 R25, -RZ, R26.reuse.H0_H0 ;  /* 0x2000001aff197230 */ /* 0x100fe40000004100 */
[C---:B------:R-:W-:Y:S01]  /*a1c0*/  FFMA.FTZ R35, R32.reuse, R23, R34 ;  /* 0x0000001720237223 */ /* 0x040fe20000010022 */
[----:B------:R-:W-:Y:S02]  /*a1d0*/  HADD2.F32 R26, -RZ, R26.H1_H1 ;  /* 0x3000001aff1a7230 */ /* 0x000fe40000004100 */
[----:B------:R-:W-:Y:S01]  /*a1e0*/  FFMA.FTZ R42, R31, R22, R28 ;  /* 0x000000161f2a7223 */ /* 0x000fe2000001001c */
[----:B------:R-:W-:Y:S01]  /*a1f0*/  LOP3.LUT R28, R27, 0xf000f, RZ, 0xc0, !PT ;  /* 0x000f000f1b1c7812 */ /* 0x000fe200078ec0ff */
        /* <DEDUP_REMOVED lines=31> */
[----:B------:R-:W-:Y:S01]  /*a3f0*/  HADD2.F32 R30, -RZ, R15.H0_H0 ;  /* 0x2000000fff1e7230 */ /* 0x000fe20000004100 */
[----:B------:R-:W-:Y:S01]  /*a400*/  LOP3.LUT R29, R29, 0x64006400, RZ, 0xfc, !PT ;  /* 0x640064001d1d7812 */ /* 0x000fe200078efcff */
[----:B------:R-:W-:Y:S01]  /*a410*/  HADD2.F32 R36, -RZ, R45.H1_H1 ;  /* 0x3000002dff247230 */ /* 0x000fe20000004100 */
[----:B------:R-:W-:Y:S01]  /*a420*/  LOP3.LUT R15, R14, 0x64006400, RZ, 0xfc, !PT ;  /* 0x640064000e0f7812 */ /* 0x000fe200078efcff */
[----:B------:R-:W-:Y:S01]  /*a430*/  HFMA2 R14, R27, R6.H0_H0, -72, -72 ;  /* 0xd480d4801b0e7431 */ /* 0x000fe20000040006 */
[----:B------:R-:W-:Y:S01]  /*a440*/  LOP3.LUT R27, R39, 0x64006400, RZ, 0xfc, !PT ;  /* 0x64006400271b7812 */ /* 0x000fe200078efcff */
[----:B------:R-:W-:-:S02]  /*a450*/  HADD2.F32 R38, -RZ, R49.H1_H1 ;  /* 0x30000031ff267230 */ /* 0x000fc40000004100 */
[-C--:B------:R-:W-:Y:S02]  /*a460*/  HFMA2 R29, R29, R6.reuse.H0_H0, -72, -72 ;  /* 0xd480d4801d1d7431 */ /* 0x080fe40000040006 */
[----:B------:R-:W-:Y:S02]  /*a470*/  HADD2.F32 R37, -RZ, R46.H1_H1 ;  /* 0x3000002eff257230 */ /* 0x000fe40000004100 */
[-C--:B------:R-:W-:Y:S02]  /*a480*/  HFMA2 R15, R15, R6.reuse.H0_H0, -72, -72 ;  /* 0xd480d4800f0f7431 */ /* 0x080fe40000040006 */
[C---:B------:R-:W-:Y:S01]  /*a490*/  FFMA.FTZ R49, R40.reuse, R36, R41 ;  /* 0x0000002428317223 */ /* 0x040fe20000010029 */
[----:B------:R-:W-:Y:S02]  /*a4a0*/  HFMA2 R27, R27, R6.H0_H0, -72, -72 ;  /* 0xd480d4801b1b7431 */ /* 0x000fe40000040006 */
[----:B------:R-:W-:Y:S01]  /*a4b0*/  FFMA.FTZ R68, R40, R38, R43 ;  /* 0x0000002628447223 */ /* 0x000fe2000001002b */
[----:B------:R-:W-:-:S02]  /*a4c0*/  HADD2.F32 R39, -RZ, R14.H0_H0 ;  /* 0x2000000eff277230 */ /* 0x000fc40000004100 */
[----:B------:R-:W-:Y:S01]  /*a4d0*/  FFMA.FTZ R28, R35, R40, R28 ;  /* 0x00000028231c7223 */ /* 0x000fe2000001001c */
[----:B------:R-:W-:Y:S02]  /*a4e0*/  HADD2.F32 R41, -RZ, R29.H0_H0 ;  /* 0x2000001dff297230 */ /* 0x000fe40000004100 */
[----:B------:R-:W-:Y:S01]  /*a4f0*/  FFMA.FTZ R66, R40, R37, R44 ;  /* 0x0000002528427223 */ /* 0x000fe2000001002c */
[----:B------:R-:W-:Y:S02]  /*a500*/  HADD2.F32 R43, -RZ, R15.H0_H0 ;  /* 0x2000000fff2b7230 */ /* 0x000fe40000004100 */
[----:B------:R-:W-:Y:S02]  /*a510*/  HADD2.F32 R45, -RZ, R27.H0_H0 ;  /* 0x2000001bff2d7230 */ /* 0x000fe40000004100 */
[----:B------:R-:W-:Y:S02]  /*a520*/  HADD2.F32 R40, -RZ, R14.H1_H1 ;  /* 0x3000000eff287230 */ /* 0x000fe40000004100 */
[----:B------:R-:W-:Y:S01]  /*a530*/  FFMA.FTZ R14, R30, R41, R49 ;  /* 0x000000291e0e7223 */ /* 0x000fe20000010031 */
[----:B------:R-:W-:-:S02]  /*a540*/  HADD2.F32 R44, -RZ, R15.H1_H1 ;  /* 0x3000000fff2c7230 */ /* 0x000fc40000004100 */
[----:B------:R-:W-:Y:S01]  /*a550*/  FFMA.FTZ R15, R39, R30, R28 ;  /* 0x0000001e270f7223 */ /* 0x000fe2000001001c */
        /* <DEDUP_REMOVED lines=187> */
.L_x_980:
        /* <DEDUP_REMOVED lines=36> */
[--C-:B------:R-:W-:Y:S02]  /*b350*/  HADD2.F32 R4, -RZ, R25.reuse.H0_H0 ;  /* 0x20000019ff047230 */ /* 0x100fe40000004100 */
[-C--:B------:R-:W-:Y:S02]  /*b360*/  HFMA2 R37, R23, R6.reuse.H0_H0, -72, -72 ;  /* 0xd480d48017257431 */ /* 0x080fe40000040006 */
[----:B------:R-:W-:Y:S02]  /*b370*/  HADD2.F32 R21, -RZ, R22.H1_H1 ;  /* 0x30000016ff157230 */ /* 0x000fe40000004100 */
[----:B------:R-:W-:Y:S01]  /*b380*/  FFMA.FTZ R23, R0, R5, RZ ;  /* 0x0000000500177223 */ /* 0x000fe200000100ff */
[----:B------:R-:W-:Y:S01]  /*b390*/  HADD2.F32 R22, -RZ, R25.H1_H1 ;  /* 0x30000019ff167230 */ /* 0x000fe20000004100 */
[----:B------:R-:W-:Y:S01]  /*b3a0*/  LOP3.LUT R25, R24, 0x64006400, RZ, 0xfc, !PT ;  /* 0x6400640018197812 */ /* 0x000fe200078efcff */
[C---:B------:R-:W-:Y:S01]  /*b3b0*/  FFMA.FTZ R24, R5.reuse, R2, RZ ;  /* 0x0000000205187223 */ /* 0x040fe200000100ff */
[C---:B------:R-:W-:Y:S01]  /*b3c0*/  FFMA.FTZ R26, R5.reuse, R3, RZ ;  /* 0x00000003051a7223 */ /* 0x040fe200000100ff */
[----:B------:R-:W-:Y:S01]  /*b3d0*/  FFMA.FTZ R5, R5, R4, RZ ;  /* 0x0000000405057223 */ /* 0x000fe200000100ff */
[----:B------:R-:W-:Y:S01]  /*b3e0*/  FFMA.FTZ R34, R16, R33, R23 ;  /* 0x0000002110227223 */ /* 0x000fe20000010017 */
[C---:B------:R-:W-:Y:S01]  /*b3f0*/  FFMA.FTZ R40, R33.reuse, R20, R24 ;  /* 0x0000001421287223 */ /* 0x040fe20000010018 */
[C---:B------:R-:W-:Y:S01]  /*b400*/  FFMA.FTZ R41, R33.reuse, R21, R26 ;  /* 0x0000001521297223 */ /* 0x040fe2000001001a */
[----:B------:R-:W-:Y:S01]  /*b410*/  FFMA.FTZ R45, R33, R22, R5 ;  /* 0x00000016212d7223 */ /* 0x000fe20000010005 */
[----:B------:R-:W-:Y:S01]  /*b420*/  LOP3.LUT R33, R32, 0x64006400, RZ, 0xfc, !PT ;  /* 0x6400640020217812 */ /* 0x000fe200078efcff */
        /* <DEDUP_REMOVED lines=8> */
[----:B------:R-:W-:Y:S02]  /*b4b0*/  HADD2.F32 R32, -RZ, R33.H0_H0 ;  /* 0x20000021ff207230 */ /* 0x000fe40000004100 */
[C---:B------:R-:W-:Y:S01]  /*b4c0*/  FFMA.FTZ R37, R35.reuse, R24, R40 ;  /* 0x0000001823257223 */ /* 0x040fe20000010028 */
        /* <DEDUP_REMOVED lines=45> */
[----:B------:R-:W-:Y:S01]  /*b7a0*/  FFMA.FTZ R65, R40, R46, R47 ;  /* 0x0000002e28417223 */ /* 0x000fe2000001002f */
[----:B------:R-:W-:Y:S01]  /*b7b0*/  FFMA.FTZ R68, R46, R41, R49 ;  /* 0x000000292e447223 */ /* 0x000fe20000010031 */
[-C--:B------:R-:W-:Y:S01]  /*b7c0*/  HFMA2 R18, R19, R6.reuse.H0_H0, -72, -72 ;  /* 0xd480d48013127431 */ /* 0x080fe20000040006 */
[----:B------:R-:W-:Y:S01]  /*b7d0*/  LOP3.LUT R19, R38, 0x64006400, RZ, 0xfc, !PT ;  /* 0x6400640026137812 */ /* 0x000fe200078efcff */
[----:B------:R-:W-:-:S02]  /*b7e0*/  HFMA2 R38, R45, R6.H0_H0, -72, -72 ;  /* 0xd480d4802d267431 */ /* 0x000fc40000040006 */
[C---:B------:R-:W-:Y:S01]  /*b7f0*/  FFMA.FTZ R70, R46.reuse, R42, R55 ;  /* 0x0000002a2e467223 */ /* 0x040fe20000010037 */
[----:B------:R-:W-:Y:S01]  /*b800*/  FFMA.FTZ R69, R46, R43, R56 ;  /* 0x0000002b2e457223 */ /* 0x000fe20000010038 */
[----:B------:R-:W-:Y:S02]  /*b810*/  HADD2.F32 R44, -RZ, R18.H0_H0 ;  /* 0x20000012ff2c7230 */ /* 0x000fe40000004100 */
[----:B------:R-:W-:Y:S02]  /*b820*/  HFMA2 R19, R19, R6.H0_H0, -72, -72 ;  /* 0xd480d48013137431 */ /* 0x000fe40000040006 */
[----:B------:R-:W-:Y:S02]  /*b830*/  HADD2.F32 R46, -RZ, R39.H0_H0 ;  /* 0x20000027ff2e7230 */ /* 0x000fe40000004100 */
[----:B------:R-:W-:Y:S02]  /*b840*/  HADD2.F32 R49, -RZ, R38.H0_H0 ;  /* 0x20000026ff317230 */ /* 0x000fe40000004100 */
[----:B------:R-:W-:-:S02]  /*b850*/  HADD2.F32 R56, -RZ, R19.H0_H0 ;  /* 0x20000013ff387230 */ /* 0x000fc40000004100 */
[----:B------:R-:W-:Y:S02]  /*b860*/  HADD2.F32 R45, -RZ, R18.H1_H1 ;  /* 0x30000012ff2d7230 */ /* 0x000fe40000004100 */
        /* <DEDUP_REMOVED lines=190> */
.L_x_981:
        /* <DEDUP_REMOVED lines=307> */
.L_x_982:
        /* <DEDUP_REMOVED lines=36> */
[--C-:B------:R-:W-:Y:S02]  /*d9c0*/  HADD2.F32 R3, -RZ, R19.reuse.H0_H0 ;  /* 0x20000013ff037230 */ /* 0x100fe40000004100 */
[-C--:B------:R-:W-:Y:S02]  /*d9d0*/  HFMA2 R22, R21, R6.reuse.H0_H0, -72, -72 ;  /* 0xd480d48015167431 */ /* 0x080fe40000040006 */
[----:B------:R-:W-:Y:S02]  /*d9e0*/  HADD2.F32 R18, -RZ, R19.H1_H1 ;  /* 0x30000013ff127230 */ /* 0x000fe40000004100 */
[----:B------:R-:W-:Y:S01]  /*d9f0*/  FFMA.FTZ R21, R0, R5, RZ ;  /* 0x0000000500157223 */ /* 0x000fe200000100ff */
[--C-:B------:R-:W-:Y:S02]  /*da00*/  HADD2.F32 R4, -RZ, R23.reuse.H0_H0 ;  /* 0x20000017ff047230 */ /* 0x100fe40000004100 */
[C---:B------:R-:W-:Y:S01]  /*da10*/  FFMA.FTZ R31, R5.reuse, R2, RZ ;  /* 0x00000002051f7223 */ /* 0x040fe200000100ff */
[----:B------:R-:W-:Y:S01]  /*da20*/  HADD2.F32 R19, -RZ, R23.H1_H1 ;  /* 0x30000017ff137230 */ /* 0x000fe20000004100 */
[----:B------:R-:W-:Y:S01]  /*da30*/  LOP3.LUT R23, R20, 0x64006400, RZ, 0xfc, !PT ;  /* 0x6400640014177812 */ /* 0x000fe200078efcff */
[----:B------:R-:W-:Y:S01]  /*da40*/  FFMA.FTZ R32, R16, R28, R21 ;  /* 0x0000001c10207223 */ /* 0x000fe20000010015 */
[----:B------:R-:W-:Y:S01]  /*da50*/  LOP3.LUT R21, R24, 0x64006400, RZ, 0xfc, !PT ;  /* 0x6400640018157812 */ /* 0x000fe200078efcff */
[----:B------:R-:W-:Y:S01]  /*da60*/  FFMA.FTZ R20, R5, R4, RZ ;  /* 0x0000000405147223 */ /* 0x000fe200000100ff */
[----:B------:R-:W-:-:S02]  /*da70*/  HFMA2 R25, R25, R6.H0_H0, -72, -72 ;  /* 0xd480d48019197431 */ /* 0x000fc40000040006 */
[----:B------:R-:W-:Y:S01]  /*da80*/  FFMA.FTZ R37, R5, R3, RZ ;  /* 0x0000000305257223 */ /* 0x000fe200000100ff */
[-C--:B------:R-:W-:Y:S02]  /*da90*/  HFMA2 R23, R23, R6.reuse.H0_H0, -72, -72 ;  /* 0xd480d48017177431 */ /* 0x080fe40000040006 */
[C---:B------:R-:W-:Y:S01]  /*daa0*/  FFMA.FTZ R44, R28.reuse, R19, R20 ;  /* 0x000000131c2c7223 */ /* 0x040fe20000010014 */
[----:B------:R-:W-:Y:S02]  /*dab0*/  HFMA2 R26, R21, R6.H0_H0, -72, -72 ;  /* 0xd480d480151a7431 */ /* 0x000fe40000040006 */
[C---:B------:R-:W-:Y:S01]  /*dac0*/  FFMA.FTZ R33, R28.reuse, R17, R31 ;  /* 0x000000111c217223 */ /* 0x040fe2000001001f */
[----:B------:R-:W-:Y:S02]  /*dad0*/  HADD2.F32 R5, -RZ, R22.H0_H0 ;  /* 0x20000016ff057230 */ /* 0x000fe40000004100 */
[----:B------:R-:W-:Y:S01]  /*dae0*/  FFMA.FTZ R42, R28, R18, R37 ;  /* 0x000000121c2a7223 */ /* 0x000fe20000010025 */
[----:B------:R-:W-:-:S02]  /*daf0*/  HADD2.F32 R21, -RZ, R23.H0_H0 ;  /* 0x20000017ff157230 */ /* 0x000fc40000004100 */
[----:B------:R-:W-:Y:S02]  /*db00*/  HADD2.F32 R20, -RZ, R22.H1_H1 ;  /* 0x30000016ff147230 */ /* 0x000fe40000004100 */
[----:B------:R-:W-:Y:S01]  /*db10*/  FFMA.FTZ R31, R5, R34, R32 ;  /* 0x00000022051f7223 */ /* 0x000fe20000010020 */
[----:B------:R-:W-:Y:S02]  /*db20*/  HADD2.F32 R22, -RZ, R23.H1_H1 ;  /* 0x30000017ff167230 */ /* 0x000fe40000004100 */
[----:B------:R-:W-:Y:S01]  /*db30*/  FFMA.FTZ R28, R34, R21, R33 ;  /* 0x00000015221c7223 */ /* 0x000fe20000010021 */
[--C-:B------:R-:W-:Y:S02]  /*db40*/  HADD2.F32 R23, -RZ, R25.reuse.H0_H0 ;  /* 0x20000019ff177230 */ /* 0x100fe40000004100 */
[----:B------:R-:W-:Y:S01]  /*db50*/  FFMA.FTZ R33, R20, R29, R31 ;  /* 0x0000001d14217223 */ /* 0x000fe2000001001f */
[----:B------:R-:W-:Y:S02]  /*db60*/  HADD2.F32 R24, -RZ, R25.H1_H1 ;  /* 0x30000019ff187230 */ /* 0x000fe40000004100 */
[----:B------:R-:W-:Y:S01]  /*db70*/  FFMA.FTZ R37, R29, R22, R28 ;  /* 0x000000161d257223 */ /* 0x000fe2000001001c */
[----:B------:R-:W-:-:S02]  /*db80*/  HADD2.F32 R25, -RZ, R26.H0_H0 ;  /* 0x2000001aff197230 */ /* 0x000fc40000004100 */
[C---:B------:R-:W-:Y:S01]  /*db90*/  FFMA.FTZ R43, R34.reuse, R23, R42 ;  /* 0x00000017222b7223 */ /* 0x040fe2000001002a */
[----:B------:R-:W-:Y:S01]  /*dba0*/  HADD2.F32 R26, -RZ, R26.H1_H1 ;  /* 0x3000001aff1a7230 */ /* 0x000fe20000004100 */
[----:B------:R-:W-:Y:S01]  /*dbb0*/  LOP3.LUT R28, R35, 0xf000f, RZ, 0xc0, !PT ;  /* 0x000f000f231c7812 */ /* 0x000fe200078ec0ff */
[--C-:B0-----:R-:W-:Y:S02]  /*dbc0*/  HADD2.F32 R42, -RZ, R14.reuse.H1_H1 ;  /* 0x3000000eff2a7230 */ /* 0x101fe40000004100 */
[----:B------:R-:W-:Y:S01]  /*dbd0*/  FFMA.FTZ R45, R34, R25, R44 ;  /* 0x00000019222d7223 */ /* 0x000fe2000001002c */
[C---:B------:R-:W-:Y:S01]  /*dbe0*/  FFMA.FTZ R46, R29.reuse, R24, R43 ;  /* 0x000000181d2e7223 */ /* 0x040fe2000001002b */
[----:B------:R-:W-:Y:S01]  /*dbf0*/  LOP3.LUT R28, R28, 0x64006400, RZ, 0xfc, !PT ;  /* 0x640064001c1c7812 */ /* 0x000fe200078efcff */
[----:B------:R-:W-:Y:S02]  /*dc00*/  HADD2.F32 R34, -RZ, R14.H0_H0 ;  /* 0x2000000eff227230 */ /* 0x000fe40000004100 */
[----:B------:R-:W-:Y:S01]  /*dc10*/  FFMA.FTZ R45, R29, R26, R45 ;  /* 0x0000001a1d2d7223 */ /* 0x000fe2000001002d */
[----:B------:R-:W-:Y:S01]  /*dc20*/  LOP3.LUT R29, R36, 0xf000f, RZ, 0xc0, !PT ;  /* 0x000f000f241d7812 */ /* 0x000fe200078ec0ff */
[----:B------:R-:W-:-:S02]  /*dc30*/  HADD2.F32 R47, -RZ, R15.H0_H0 ;  /* 0x2000000fff2f7230 */ /* 0x000fc40000004100 */
[----:B------:R-:W-:Y:S01]  /*dc40*/  HADD2 R14, R28, -1032, -1032 ;  /* 0xe408e4081c0e7430 */ /* 0x000fe20000000000 */
[----:B------:R-:W-:Y:S01]  /*dc50*/  LOP3.LUT R31, R40, 0xf000f, RZ, 0xc0, !PT ;  /* 0x000f000f281f7812 */ /* 0x000fe200078ec0ff */
[----:B------:R-:W-:Y:S01]  /*dc60*/  HADD2.F32 R49, -RZ, R15.H1_H1 ;  /* 0x3000000fff317230 */ /* 0x000fe20000004100 */
[----:B------:R-:W-:Y:S02]  /*dc70*/  LOP3.LUT R29, R29, 0x64006400, RZ, 0xfc, !PT ;  /* 0x640064001d1d7812 */ /* 0x000fe400078efcff */
[----:B------:R-:W-:Y:S01]  /*dc80*/  LOP3.LUT R32, R41, 0xf000f, RZ, 0xc0, !PT ;  /* 0x000f000f29207812 */ /* 0x000fe200078ec0ff */
[--C-:B------:R-:W-:Y:S01]  /*dc90*/  HADD2.F32 R28, -RZ, R14.reuse.H0_H0 ;  /* 0x2000000eff1c7230 */ /* 0x100fe20000004100 */
[----:B------:R-:W-:Y:S01]  /*dca0*/  LOP3.LUT R31, R31, 0x64006400, RZ, 0xfc, !PT ;  /* 0x640064001f1f7812 */ /* 0x000fe200078efcff */
[----:B------:R-:W-:Y:S01]  /*dcb0*/  HADD2 R55, R29, -1032, -1032 ;  /* 0xe408e4081d377430 */ /* 0x000fe20000000000 */
[----:B------:R-:W-:Y:S02]  /*dcc0*/  LOP3.LUT R32, R32, 0x64006400, RZ, 0xfc, !PT ;  /* 0x6400640020207812 */ /* 0x000fe400078efcff */
[----:B------:R-:W-:Y:S01]  /*dcd0*/  FFMA.FTZ R44, R28, R34, R33 ;  /* 0x000000221c2c7223 */ /* 0x000fe20000010021 */
[----:B------:R-:W-:-:S02]  /*dce0*/  HADD2.F32 R33, -RZ, R14.H1_H1 ;  /* 0x3000000eff217230 */ /* 0x000fc40000004100 */
[----:B------:R-:W-:Y:S02]  /*dcf0*/  HADD2 R56, R31, -1032, -1032 ;  /* 0xe408e4081f387430 */ /* 0x000fe40000000000 */
[----:B------:R-:W-:Y:S02]  /*dd00*/  HADD2.F32 R29, -RZ, R55.H0_H0 ;  /* 0x20000037ff1d7230 */ /* 0x000fe40000004100 */
[----:B------:R-:W-:Y:S01]  /*dd10*/  HADD2 R61, R32, -1032, -1032 ;  /* 0xe408e408203d7430 */ /* 0x000fe20000000000 */
[----:B------:R-:W-:Y:S02]  /*dd20*/  LOP3.LUT R14, R35, 0xf000f0, RZ, 0xc0, !PT ;  /* 0x00f000f0230e7812 */ /* 0x000fe400078ec0ff */
[----:B------:R-:W-:Y:S01]  /*dd30*/  LOP3.LUT R40, R40, 0xf000f0, RZ, 0xc0, !PT ;  /* 0x00f000f028287812 */ /* 0x000fe200078ec0ff */
[----:B------:R-:W-:Y:S01]  /*dd40*/  FFMA.FTZ R43, R34, R29, R37 ;  /* 0x0000001d222b7223 */ /* 0x000fe20000010025 */
[----:B------:R-:W-:Y:S01]  /*dd50*/  LOP3.LUT R37, R36, 0xf000f0, RZ, 0xc0, !PT ;  /* 0x00f000f024257812 */ /* 0x000fe200078ec0ff */
[--C-:B------:R-:W-:Y:S01]  /*dd60*/  HADD2.F32 R31, -RZ, R56.reuse.H0_H0 ;  /* 0x20000038ff1f7230 */ /* 0x100fe20000004100 */
        /* <DEDUP_REMOVED lines=20> */
[----:B------:R-:W-:Y:S02]  /*deb0*/  HADD2.F32 R42, -RZ, R14.H0_H0 ;  /* 0x2000000eff2a7230 */ /* 0x000fe40000004100 */
[--C-:B------:R-:W-:Y:S02]  /*dec0*/  HADD2.F32 R44, -RZ, R41.reuse.H0_H0 ;  /* 0x20000029ff2c7230 */ /* 0x100fe40000004100 */
[----:B------:R-:W-:Y:S01]  /*ded0*/  FFMA.FTZ R15, R37, R47, R46 ;  /* 0x0000002f250f7223 */ /* 0x000fe2000001002e */
[----:B------:R-:W-:-:S02]  /*dee0*/  HADD2.F32 R45, -RZ, R41.H1_H1 ;  /* 0x30000029ff2d7230 */ /* 0x000fc40000004100 */
[C---:B------:R-:W-:Y:S01]  /*def0*/  FFMA.FTZ R56, R47.reuse, R42, R56 ;  /* 0x0000002a2f387223 */ /* 0x040fe20000010038 */
[----:B------:R-:W-:Y:S02]  /*df00*/  HADD2.F32 R41, -RZ, R6.H0_H0 ;  /* 0x20000006ff297230 */ /* 0x000fe40000004100 */
[----:B------:R-:W-:Y:S02]  /*df10*/  HADD2.F32 R40, -RZ, R40.H1_H1 ;  /* 0x30000028ff287230 */ /* 0x000fe40000004100 */
        /* <DEDUP_REMOVED lines=44> */
[----:B------:R-:W-:Y:S01]  /*e1e0*/  FFMA.FTZ R61, R26, R47, R61 ;  /* 0x0000002f1a3d7223 */ /* 0x000fe2000001003d */
[----:B------:R-:W-:Y:S02]  /*e1f0*/  HADD2.F32 R14, -RZ, R14.H1_H1 ;  /* 0x3000000eff0e7230 */ /* 0x000fe40000004100 */
[-C--:B------:R-:W-:Y:S01]  /*e200*/  FFMA.FTZ R38, R28, R30.reuse, R27 ;  /* 0x0000001e1c267223 */ /* 0x080fe2000001001b */
[-C--:B------:R-:W-:Y:S01]  /*e210*/  FFMA.FTZ R27, R29, R30.reuse, R46 ;  /* 0x0000001e1d1b7223 */ /* 0x080fe2000001002e */
[----:B------:R-:W-:Y:S01]  /*e220*/  FFMA.FTZ R66, R31, R30, R66 ;  /* 0x0000001e1f427223 */ /* 0x000fe20000010042 */
[----:B------:R-:W-:-:S02]  /*e230*/  HADD2.F32 R39, -RZ, R15.H0_H0 ;  /* 0x2000000fff277230 */ /* 0x000fc40000004100 */
        /* <DEDUP_REMOVED lines=137> */
.L_x_979:
[----:B------:R-:W1:Y:S01]  /*ead0*/  LDC R61, c[0x0][0x23c] ;  /* 0x00008f00ff3d7b82 */ /* 0x000e620000000800 */
[----:B------:R-:W-:Y:S01]  /*eae0*/  IADD3 R64, R64, 0x20, RZ ;  /* 0x0000002040407810 */ /* 0x000fe20007ffe0ff */
[----:B------:R-:W-:-:S03]  /*eaf0*/  UIADD3 UR4, UR4, 0x40, URZ ;  /* 0x0000004004047890 */ /* 0x000fc6000fffe03f */
[C---:B------:R-:W-:Y:S02]  /*eb00*/  ISETP.GE.AND P0, PT, R64.reuse, UR5, PT ;  /* 0x0000000540007c0c */ /* 0x040fe4000bf06270 */
[----:B------:R-:W-:Y:S01]  /*eb10*/  ISETP.LT.AND P2, PT, R64, R63, PT ;  /* 0x0000003f4000720c */ /* 0x000fe20003f41270 */
[----:B-1----:R-:W-:-:S12]  /*eb20*/  IMAD.WIDE R8, R61, 0x10, R8 ;  /* 0x000000103d087825 */ /* 0x002fd800078e0208 */
[----:B------:R-:W-:Y:S05]  /*eb30*/  @!P0 BRA P2, `(.L_x_983) ;  /* 0xffffffb000a08947 */ /* 0x000fea000103ffff */
.L_x_978:
[----:B------:R-:W-:Y:S01]  /*eb40*/  ISETP.GE.AND P0, PT, R64, R13, PT ;  /* 0x0000000d4000720c */ /* 0x000fe20003f06270 */
[----:B------:R-:W-:-:S03]  /*eb50*/  ULDC UR5, c[0x0][0x268] ;  /* 0x00009a0000057ab9 */ /* 0x000fc60000000800 */
[----:B------:R-:W-:Y:S01]  /*eb60*/  ISETP.GE.OR P0, PT, R64, UR5, P0 ;  /* 0x0000000540007c0c */ /* 0x000fe20008706670 */
[----:B------:R-:W-:-:S12]  /*eb70*/  ULDC UR5, c[0x0][0x268] ;  /* 0x00009a0000057ab9 */ /* 0x000fd80000000800 */
[----:B------:R-:W-:Y:S05]  /*eb80*/  @P0 BRA `(.L_x_984) ;  /* 0x00000020009c0947 */ /* 0x000fea0003800000 */
.L_x_986:
[----:B-1----:R-:W1:Y:S02]  /*eb90*/  LDC R61, c[0x0][0x23c] ;  /* 0x00008f00ff3d7b82 */ /* 0x002e640000000800 */
[C---:B-1----:R-:W-:Y:S02]  /*eba0*/  IMAD.WIDE R2, R61.reuse, 0x4, R8 ;  /* 0x000000043d027825 */ /* 0x042fe400078e0208 */
[----:B------:R-:W5:Y:S04]  /*ebb0*/  LDG.E.128.CONSTANT R8, desc[UR6][R8.64] ;  /* 0x0000000608087981 */ /* 0x000f68000c1e9d00 */
[----:B------:R1:W5:Y:S01]  /*ebc0*/  LDG.E.128.CONSTANT R12, desc[UR6][R2.64] ;  /* 0x00000006020c7981 */ /* 0x000362000c1e9d00 */
[----:B------:R-:W-:Y:S01]  /*ebd0*/  IMAD.WIDE R98, R61, 0x4, R2 ;  /* 0x000000043d627825 */ /* 0x000fe200078e0202 */
[----:B------:R-:W-:Y:S06]  /*ebe0*/  @!P1 BRA `(.L_x_985) ;  /* 0x00000020006c9947 */ /* 0x000fec0003800000 */
[----:B------:R-:W2:Y:S01]  /*ebf0*/  LDG.E.128.CONSTANT R4, desc[UR6][R98.64] ;  /* 0x0000000662047981 */ /* 0x000ea2000c1e9d00 */
[----:B-1---5:R-:W-:Y:S01]  /*ec00*/  SHF.R.U32.HI R2, RZ, 0xf, R8 ;  /* 0x0000000fff027819 */ /* 0x022fe20000011608 */
        /* <DEDUP_REMOVED lines=74> */
[----:B------:R-:W-:-:S02]  /*f0b0*/  PRMT R60, R60, 0x5410, R59 ;  /* 0x000054103c3c7816 */ /* 0x000fc4000000003b */
[----:B------:R-:W-:Y:S02]  /*f0c0*/  PRMT R58, R58, 0x5410, R57 ;  /* 0x000054103a3a7816 */ /* 0x000fe40000000039 */
[----:B--2---:R-:W-:Y:S02]  /*f0d0*/  SHF.R.U32.HI R45, RZ, 0xd, R4 ;  /* 0x0000000dff2d7819 */ /* 0x004fe40000011604 */
[--C-:B------:R-:W-:Y:S02]  /*f0e0*/  SHF.R.U32.HI R46, RZ, 0xd, R5.reuse ;  /* 0x0000000dff2e7819 */ /* 0x100fe40000011605 */
[C---:B------:R-:W-:Y:S02]  /*f0f0*/  LOP3.LUT R11, R5.reuse, 0x380038, RZ, 0xc0, !PT ;  /* 0x00380038050b7812 */ /* 0x040fe400078ec0ff */
[----:B------:R-:W-:Y:S02]  /*f100*/  SHF.R.U32.HI R89, RZ, 0x6, R5 ;  /* 0x00000006ff597819 */ /* 0x000fe40000011605 */
[----:B------:R-:W-:-:S02]  /*f110*/  LOP3.LUT R83, R5, 0x70007, RZ, 0xc0, !PT ;  /* 0x0007000705537812 */ /* 0x000fc400078ec0ff */
[--C-:B------:R-:W-:Y:S02]  /*f120*/  SHF.R.U32.HI R90, RZ, 0xd, R7.reuse ;  /* 0x0000000dff5a7819 */ /* 0x100fe40000011607 */
[C---:B------:R-:W-:Y:S02]  /*f130*/  LOP3.LUT R24, R7.reuse, 0x380038, RZ, 0xc0, !PT ;  /* 0x0038003807187812 */ /* 0x040fe400078ec0ff */
[----:B------:R-:W-:Y:S02]  /*f140*/  SHF.R.U32.HI R92, RZ, 0x6, R7 ;  /* 0x00000006ff5c7819 */ /* 0x000fe40000011607 */
[----:B------:R-:W-:Y:S02]  /*f150*/  LOP3.LUT R87, R7, 0x70007, RZ, 0xc0, !PT ;  /* 0x0007000707577812 */ /* 0x000fe400078ec0ff */
[----:B------:R-:W-:Y:S02]  /*f160*/  LOP3.LUT R5, R0, 0x64006400, RZ, 0xfc, !PT ;  /* 0x6400640000057812 */ /* 0x000fe400078efcff */
[----:B------:R-:W-:-:S02]  /*f170*/  LOP3.LUT R7, R16, 0x64006400, RZ, 0xfc, !PT ;  /* 0x6400640010077812 */ /* 0x000fc400078efcff */
[----:B------:R-:W-:Y:S01]  /*f180*/  LOP3.LUT R0, R36, 0x380038, RZ, 0xc0, !PT ;  /* 0x0038003824007812 */ /* 0x000fe200078ec0ff */
[-C--:B------:R-:W-:Y:S01]  /*f190*/  HFMA2 R72, R5, R8.reuse.H0_H0, -132, -132 ;  /* 0xd820d82005487431 */ /* 0x080fe20000040008 */
[----:B------:R-:W-:Y:S01]  /*f1a0*/  LOP3.LUT R10, R4, 0x380038, RZ, 0xc0, !PT ;  /* 0x00380038040a7812 */ /* 0x000fe200078ec0ff */
[----:B------:R-:W-:Y:S01]  /*f1b0*/  HFMA2 R70, R7, R8.H0_H0, -132, -132 ;  /* 0xd820d82007467431 */ /* 0x000fe20000040008 */
[----:B------:R-:W-:Y:S02]  /*f1c0*/  LOP3.LUT R45, R2, 0x40004, R45, 0xf8, !PT ;  /* 0x00040004022d7812 */ /* 0x000fe400078ef82d */
[----:B------:R-:W-:Y:S01]  /*f1d0*/  SHF.R.U32.HI R44, RZ, 0x6, R4 ;  /* 0x00000006ff2c7819 */ /* 0x000fe20000011604 */
[----:B------:R-:W-:Y:S01]  /*f1e0*/  HFMA2.MMA R40, R72, R41, R65 ;  /* 0x0000002948287235 */ /* 0x000fe20000000041 */
[----:B------:R-:W-:Y:S01]  /*f1f0*/  LOP3.LUT R2, R82, 0x380038, RZ, 0xc0, !PT ;  /* 0x0038003852027812 */ /* 0x000fe200078ec0ff */
[----:B------:R-:W-:Y:S01]  /*f200*/  HFMA2 R93, R70, R41, R67 ;  /* 0x00000029465d7231 */ /* 0x000fe20000000043 */
[----:B------:R-:W-:-:S02]  /*f210*/  LOP3.LUT R81, R4, 0x70007, RZ, 0xc0, !PT ;  /* 0x0007000704517812 */ /* 0x000fc400078ec0ff */
[----:B------:R-:W-:Y:S02]  /*f220*/  LOP3.LUT R4, R37, 0x380038, RZ, 0xc0, !PT ;  /* 0x0038003825047812 */ /* 0x000fe400078ec0ff */
[----:B------:R-:W-:Y:S02]  /*f230*/  LOP3.LUT R5, R0, 0x64006400, RZ, 0xfc, !PT ;  /* 0x6400640000057812 */ /* 0x000fe400078efcff */
[--C-:B------:R-:W-:Y:S02]  /*f240*/  SHF.R.U32.HI R47, RZ, 0xd, R6.reuse ;  /* 0x0000000dff2f7819 */ /* 0x100fe40000011606 */
[C---:B------:R-:W-:Y:S01]  /*f250*/  LOP3.LUT R15, R6.reuse, 0x380038, RZ, 0xc0, !PT ;  /* 0x00380038060f7812 */ /* 0x040fe200078ec0ff */
[----:B------:R-:W-:Y:S01]  /*f260*/  HFMA2 R30, R5, R8.H0_H0, -132, -132 ;  /* 0xd820d820051e7431 */ /* 0x000fe20000040008 */
[----:B------:R-:W-:Y:S02]  /*f270*/  SHF.R.U32.HI R91, RZ, 0x6, R6 ;  /* 0x00000006ff5b7819 */ /* 0x000fe40000011606 */
        /* <DEDUP_REMOVED lines=8> */
[----:B------:R-:W-:Y:S01]  /*f300*/  LOP3.LUT R47, R22, 0x40004, R47, 0xf8, !PT ;  /* 0x00040004162f7812 */ /* 0x000fe200078ef82f */
[-C--:B------:R-:W-:Y:S01]  /*f310*/  HFMA2 R22, R7, R8.reuse.H0_H0, -132, -132 ;  /* 0xd820d82007167431 */ /* 0x080fe20000040008 */
[----:B------:R-:W-:Y:S01]  /*f320*/  LOP3.LUT R90, R23, 0x40004, R90, 0xf8, !PT ;  /* 0x00040004175a7812 */ /* 0x000fe200078ef85a */
[-C--:B------:R-:W-:Y:S01]  /*f330*/  HFMA2 R28, R9, R8.reuse.H0_H0, -132, -132 ;  /* 0xd820d820091c7431 */ /* 0x080fe20000040008 */
[----:B------:R-:W-:Y:S02]  /*f340*/  LOP3.LUT R11, R11, 0x64006400, RZ, 0xfc, !PT ;  /* 0x640064000b0b7812 */ /* 0x000fe400078efcff */
[----:B------:R-:W-:Y:S02]  /*f350*/  LOP3.LUT R23, R6, 0x64006400, RZ, 0xfc, !PT ;  /* 0x6400640006177812 */ /* 0x000fe400078efcff */
[----:B------:R-:W-:Y:S01]  /*f360*/  LOP3.LUT R4, R91, 0x380038, RZ, 0xc0, !PT ;  /* 0x003800385b047812 */ /* 0x000fe200078ec0ff */
[-C--:B------:R-:W-:Y:S01]  /*f370*/  HFMA2 R20, R11, R8.reuse.H0_H0, -132, -132 ;  /* 0xd820d8200b147431 */ /* 0x080fe20000040008 */
[----:B------:R-:W-:Y:S01]  /*f380*/  LOP3.LUT R5, R0, 0x64006400, RZ, 0xfc, !PT ;  /* 0x6400640000057812 */ /* 0x000fe200078efcff */
[----:B------:R-:W-:Y:S01]  /*f390*/  HFMA2 R23, R23, R8.H0_H0, -132, -132 ;  /* 0xd820d82017177431 */ /* 0x000fe20000040008 */
[----:B------:R-:W-:-:S02]  /*f3a0*/  LOP3.LUT R46, R17, 0x40004, R46, 0xf8, !PT ;  /* 0x00040004112e7812 */ /* 0x000fc400078ef82e */
        /* <DEDUP_REMOVED lines=415> */
.L_x_985:
[----:B------:R-:W-:Y:S01]  /*10da0*/  IADD3 R64, R64, 0x20, RZ ;  /* 0x0000002040407810 */ /* 0x000fe20007ffe0ff */
[----:B------:R-:W-:Y:S01]  /*10db0*/  UIADD3 UR4, UR4, 0x40, URZ ;  /* 0x0000004004047890 */ /* 0x000fe2000fffe03f */
[----:B-----5:R-:W-:Y:S02]  /*10dc0*/  IMAD.WIDE R8, R61, 0x4, R98 ;  /* 0x000000043d087825 */ /* 0x020fe400078e0262 */
[C---:B------:R-:W-:Y:S02]  /*10dd0*/  ISETP.GE.AND P0, PT, R64.reuse, UR5, PT ;  /* 0x0000000540007c0c */ /* 0x040fe4000bf06270 */
[----:B------:R-:W-:-:S13]  /*10de0*/  ISETP.LT.AND P2, PT, R64, R63, PT ;  /* 0x0000003f4000720c */ /* 0x000fda0003f41270 */
[----:B------:R-:W-:Y:S05]  /*10df0*/  @!P0 BRA P2, `(.L_x_986) ;  /* 0xffffffdc00648947 */ /* 0x000fea000103ffff */
.L_x_984:
[----:B------:R-:W-:Y:S05]  /*10e00*/  @!P1 EXIT ;  /* 0x000000000000994d */ /* 0x000fea0003800000 */
[----:B------:R-:W2:Y:S01]  /*10e10*/  S2R R0, SR_CTAID.X ;  /* 0x0000000000007919 */ /* 0x000ea20000002500 */
[----:B------:R-:W3:Y:S01]  /*10e20*/  S2UR UR4, SR_CTAID.Y ;  /* 0x00000000000479c3 */ /* 0x000ee20000002600 */
[----:B-1----:R-:W2:Y:S07]  /*10e30*/  S2R R3, SR_TID.X ;  /* 0x0000000000037919 */ /* 0x002eae0000002100 */
[----:B------:R-:W1:Y:S01]  /*10e40*/  LDC.64 R4, c[0x0][0x230] ;  /* 0x00008c00ff047b82 */ /* 0x000e620000000a00 */
[----:B---3--:R-:W-:Y:S01]  /*10e50*/  USHF.L.U32 UR4, UR4, 0x2, URZ ;  /* 0x0000000204047899 */ /* 0x008fe2000800063f */
[----:B--2---:R-:W-:-:S04]  /*10e60*/  LEA R0, R0, R3, 0x5 ;  /* 0x0000000300007211 */ /* 0x004fc800078e28ff */
[----:B------:R-:W-:-:S05]  /*10e70*/  SHF.L.U32 R0, R0, 0x2, RZ ;  /* 0x0000000200007819 */ /* 0x000fca00000006ff */
[----:B------:R-:W-:-:S04]  /*10e80*/  IMAD R3, R61, UR4, R0 ;  /* 0x000000043d037c24 */ /* 0x000fc8000f8e0200 */
[----:B-1----:R-:W-:-:S05]  /*10e90*/  IMAD.WIDE R4, R3, 0x2, R4 ;  /* 0x0000000203047825 */ /* 0x002fca00078e0204 */
[----:B------:R1:W-:Y:S01]  /*10ea0*/  ATOM.E.ADD.F16x2.RN.STRONG.GPU P0, RZ, desc[UR6][R4.64], R56 ;  /* 0x0000003804ff79a2 */ /* 0x0003e2000810e1c6 */
[----:B------:R-:W-:Y:S04]  /*10eb0*/  BSSY B0, `(.L_x_987) ;  /* 0x000000f000007945 */ /* 0x000fe80003800000 */
[----:B-1----:R-:W-:Y:S05]  /*10ec0*/  @P0 BRA `(.L_x_988) ;  /* 0x0000000000340947 */ /* 0x002fea0003800000 */
[----:B------:R-:W1:Y:S02]  /*10ed0*/  QSPC.E.S P0, RZ, [R4] ;  /* 0x0000000004ff73aa */ /* 0x000e640000000500 */
[----:B-1----:R-:W-:Y:S05]  /*10ee0*/  @!P0 BRA `(.L_x_989) ;  /* 0x0000000000208947 */ /* 0x002fea0003800000 */
[----:B------:R-:W-:-:S04]  /*10ef0*/  MOV R2, R4 ;  /* 0x0000000400027202 */ /* 0x000fc80000000f00 */
[----:B------:R-:W-:-:S07]  /*10f00*/  MOV R0, R2 ;  /* 0x0000000200007202 */ /* 0x000fce0000000f00 */
.L_x_990:
[----:B------:R-:W1:Y:S02]  /*10f10*/  LDS R2, [R0] ;  /* 0x0000000000027984 */ /* 0x000e640000000800 */
[----:B-1----:R-:W-:-:S06]  /*10f20*/  HADD2 R3, R2, R56 ;  /* 0x0000003802037230 */ /* 0x002fcc0000000000 */
[----:B------:R-:W1:Y:S02]  /*10f30*/  ATOMS.CAST.SPIN R3, [R0], R2, R3 ;  /* 0x000000020003738d */ /* 0x000e640001800003 */
[----:B-1----:R-:W-:-:S13]  /*10f40*/  ISETP.EQ.U32.AND P0, PT, R3, 0x1, PT ;  /* 0x000000010300780c */ /* 0x002fda0003f02070 */
[----:B------:R-:W-:Y:S05]  /*10f50*/  @!P0 BRA `(.L_x_990) ;  /* 0xfffffffc00ec8947 */ /* 0x000fea000383ffff */
[----:B------:R-:W-:Y:S05]  /*10f60*/  BRA `(.L_x_988) ;  /* 0x00000000000c7947 */ /* 0x000fea0003800000 */
.L_x_989:
[----:B------:R-:W2:Y:S02]  /*10f70*/  LD.E R0, desc[UR6][R4.64] ;  /* 0x0000000604007980 */ /* 0x000ea4000c101900 */
[----:B--2---:R-:W-:-:S05]  /*10f80*/  IADD3 R3, R56, R0, RZ ;  /* 0x0000000038037210 */ /* 0x004fca0007ffe0ff */
[----:B------:R1:W-:Y:S02]  /*10f90*/  ST.E desc[UR6][R4.64], R3 ;  /* 0x0000000304007985 */ /* 0x0003e4000c101906 */
.L_x_988:
[----:B------:R-:W-:Y:S05]  /*10fa0*/  BSYNC B0 ;  /* 0x0000000000007941 */ /* 0x000fea0003800000 */
.L_x_987:
[----:B------:R2:W-:Y:S01]  /*10fb0*/  ATOM.E.ADD.F16x2.RN.STRONG.GPU P0, RZ, desc[UR6][R4.64+0x4], R55 ;  /* 0x0000043704ff79a2 */ /* 0x0005e2000810e1c6 */
[----:B------:R-:W-:Y:S04]  /*10fc0*/  BSSY B0, `(.L_x_991) ;  /* 0x000000f000007945 */ /* 0x000fe80003800000 */
[----:B--2---:R-:W-:Y:S05]  /*10fd0*/  @P0 BRA `(.L_x_992) ;  /* 0x0000000000340947 */ /* 0x004fea0003800000 */
[----:B------:R-:W2:Y:S02]  /*10fe0*/  QSPC.E.S P0, RZ, [R4+0x4] ;  /* 0x0000040004ff73aa */ /* 0x000ea40000000500 */
[----:B--2---:R-:W-:Y:S05]  /*10ff0*/  @!P0 BRA `(.L_x_993) ;  /* 0x0000000000208947 */ /* 0x004fea0003800000 */
[----:B------:R-:W-:-:S04]  /*11000*/  MOV R2, R4 ;  /* 0x0000000400027202 */ /* 0x000fc80000000f00 */
[----:B------:R-:W-:-:S07]  /*11010*/  MOV R0, R2 ;  /* 0x0000000200007202 */ /* 0x000fce0000000f00 */
.L_x_994:
[----:B------:R-:W1:Y:S02]  /*11020*/  LDS R2, [R0+0x4] ;  /* 0x0000040000027984 */ /* 0x000e640000000800 */
[----:B-1----:R-:W-:-:S10]  /*11030*/  HFMA2.MMA R3, R2, 1, 1, R55 ;  /* 0x3c003c0002037835 */ /* 0x002fd40000000037 */
[----:B------:R-:W1:Y:S02]  /*11040*/  ATOMS.CAST.SPIN R3, [R0+0x4], R2, R3 ;  /* 0x000004020003738d */ /* 0x000e640001800003 */
[----:B-1----:R-:W-:-:S13]  /*11050*/  ISETP.EQ.U32.AND P0, PT, R3, 0x1, PT ;  /* 0x000000010300780c */ /* 0x002fda0003f02070 */
[----:B------:R-:W-:Y:S05]  /*11060*/  @!P0 BRA `(.L_x_994) ;  /* 0xfffffffc00ec8947 */ /* 0x000fea000383ffff */
[----:B------:R-:W-:Y:S05]  /*11070*/  BRA `(.L_x_992) ;  /* 0x00000000000c7947 */ /* 0x000fea0003800000 */
.L_x_993:
[----:B------:R-:W1:Y:S02]  /*11080*/  LD.E R0, desc[UR6][R4.64+0x4] ;  /* 0x0000040604007980 */ /* 0x000e64000c101900 */
[----:B-1----:R-:W-:-:S05]  /*11090*/  IADD3 R3, R55, R0, RZ ;  /* 0x0000000037037210 */ /* 0x002fca0007ffe0ff */
[----:B------:R2:W-:Y:S02]  /*110a0*/  ST.E desc[UR6][R4.64+0x4], R3 ;  /* 0x0000040304007985 */ /* 0x0005e4000c101906 */
.L_x_992:
[----:B------:R-:W-:Y:S05]  /*110b0*/  BSYNC B0 ;  /* 0x0000000000007941 */ /* 0x000fea0003800000 */
.L_x_991:
        /* <DEDUP_REMOVED lines=10> */
.L_x_998:
[----:B------:R-:W1:Y:S02]  /*11160*/  LDS R2, [R0] ;  /* 0x0000000000027984 */ /* 0x000e640000000800 */
[----:B-1----:R-:W-:-:S06]  /*11170*/  HADD2 R3, R2, R54 ;  /* 0x0000003602037230 */ /* 0x002fcc0000000000 */
[----:B------:R-:W1:Y:S02]  /*11180*/  ATOMS.CAST.SPIN R3, [R0], R2, R3 ;  /* 0x000000020003738d */ /* 0x000e640001800003 */
[----:B-1----:R-:W-:-:S13]  /*11190*/  ISETP.EQ.U32.AND P0, PT, R3, 0x1, PT ;  /* 0x000000010300780c */ /* 0x002fda0003f02070 */
[----:B------:R-:W-:Y:S05]  /*111a0*/  @!P0 BRA `(.L_x_998) ;  /* 0xfffffffc00ec8947 */ /* 0x000fea000383ffff */
[----:B------:R-:W-:Y:S05]  /*111b0*/  BRA `(.L_x_996) ;  /* 0x00000000000c7947 */ /* 0x000fea0003800000 */
.L_x_997:
[----:B------:R-:W2:Y:S02]  /*111c0*/  LD.E R0, desc[UR6][R4.64] ;  /* 0x0000000604007980 */ /* 0x000ea4000c101900 */
[----:B--2---:R-:W-:-:S05]  /*111d0*/  IADD3 R3, R54, R0, RZ ;  /* 0x0000000036037210 */ /* 0x004fca0007ffe0ff */
[----:B------:R1:W-:Y:S02]  /*111e0*/  ST.E desc[UR6][R4.64], R3 ;  /* 0x0000000304007985 */ /* 0x0003e4000c101906 */
.L_x_996:
[----:B------:R-:W-:Y:S05]  /*111f0*/  BSYNC B0 ;  /* 0x0000000000007941 */ /* 0x000fea0003800000 */
.L_x_995:
[----:B------:R2:W-:Y:S01]  /*11200*/  ATOM.E.ADD.F16x2.RN.STRONG.GPU P0, RZ, desc[UR6][R4.64+0x4], R53 ;  /* 0x0000043504ff79a2 */ /* 0x0005e2000810e1c6 */
[----:B------:R-:W-:Y:S04]  /*11210*/  BSSY B0, `(.L_x_999) ;  /* 0x000000f000007945 */ /* 0x000fe80003800000 */
[----:B--2---:R-:W-:Y:S05]  /*11220*/  @P0 BRA `(.L_x_1000) ;  /* 0x0000000000340947 */ /* 0x004fea0003800000 */
[----:B------:R-:W2:Y:S02]  /*11230*/  QSPC.E.S P0, RZ, [R4+0x4] ;  /* 0x0000040004ff73aa */ /* 0x000ea40000000500 */
[----:B--2---:R-:W-:Y:S05]  /*11240*/  @!P0 BRA `(.L_x_1001) ;  /* 0x0000000000208947 */ /* 0x004fea0003800000 */
[----:B------:R-:W-:-:S04]  /*11250*/  MOV R2, R4 ;  /* 0x0000000400027202 */ /* 0x000fc80000000f00 */
[----:B------:R-:W-:-:S07]  /*11260*/  MOV R0, R2 ;  /* 0x0000000200007202 */ /* 0x000fce0000000f00 */
.L_x_1002:
[----:B------:R-:W1:Y:S02]  /*11270*/  LDS R2, [R0+0x4] ;  /* 0x0000040000027984 */ /* 0x000e640000000800 */
[----:B-1----:R-:W-:-:S10]  /*11280*/  HFMA2.MMA R3, R2, 1, 1, R53 ;  /* 0x3c003c0002037835 */ /* 0x002fd40000000035 */
[----:B------:R-:W1:Y:S02]  /*11290*/  ATOMS.CAST.SPIN R3, [R0+0x4], R2, R3 ;  /* 0x000004020003738d */ /* 0x000e640001800003 */
[----:B-1----:R-:W-:-:S13]  /*112a0*/  ISETP.EQ.U32.AND P0, PT, R3, 0x1, PT ;  /* 0x000000010300780c */ /* 0x002fda0003f02070 */
[----:B------:R-:W-:Y:S05]  /*112b0*/  @!P0 BRA `(.L_x_1002) ;  /* 0xfffffffc00ec8947 */ /* 0x000fea000383ffff */
[----:B------:R-:W-:Y:S05]  /*112c0*/  BRA `(.L_x_1000) ;  /* 0x00000000000c7947 */ /* 0x000fea0003800000 */
.L_x_1001:
[----:B------:R-:W1:Y:S02]  /*112d0*/  LD.E R0, desc[UR6][R4.64+0x4] ;  /* 0x0000040604007980 */ /* 0x000e64000c101900 */
[----:B-1----:R-:W-:-:S05]  /*112e0*/  IADD3 R3, R53, R0, RZ ;  /* 0x0000000035037210 */ /* 0x002fca0007ffe0ff */
[----:B------:R2:W-:Y:S02]  /*112f0*/  ST.E desc[UR6][R4.64+0x4], R3 ;  /* 0x0000040304007985 */ /* 0x0005e4000c101906 */
.L_x_1000:
[----:B------:R-:W-:Y:S05]  /*11300*/  BSYNC B0 ;  /* 0x0000000000007941 */ /* 0x000fea0003800000 */
.L_x_999:
        /* <DEDUP_REMOVED lines=10> */
.L_x_1006:
[----:B------:R-:W1:Y:S02]  /*113b0*/  LDS R2, [R0] ;  /* 0x0000000000027984 */ /* 0x000e640000000800 */
[----:B-1----:R-:W-:-:S06]  /*113c0*/  HADD2 R3, R2, R52 ;  /* 0x0000003402037230 */ /* 0x002fcc0000000000 */
[----:B------:R-:W1:Y:S02]  /*113d0*/  ATOMS.CAST.SPIN R3, [R0], R2, R3 ;  /* 0x000000020003738d */ /* 0x000e640001800003 */
[----:B-1----:R-:W-:-:S13]  /*113e0*/  ISETP.EQ.U32.AND P0, PT, R3, 0x1, PT ;  /* 0x000000010300780c */ /* 0x002fda0003f02070 */
[----:B------:R-:W-:Y:S05]  /*113f0*/  @!P0 BRA `(.L_x_1006) ;  /* 0xfffffffc00ec8947 */ /* 0x000fea000383ffff */
[----:B------:R-:W-:Y:S05]  /*11400*/  BRA `(.L_x_1004) ;  /* 0x00000000000c7947 */ /* 0x000fea0003800000 */
.L_x_1005:
[----:B------:R-:W2:Y:S02]  /*11410*/  LD.E R0, desc[UR6][R4.64] ;  /* 0x0000000604007980 */ /* 0x000ea4000c101900 */
[----:B--2---:R-:W-:-:S05]  /*11420*/  IADD3 R3, R52, R0, RZ ;  /* 0x0000000034037210 */ /* 0x004fca0007ffe0ff */
[----:B------:R1:W-:Y:S02]  /*11430*/  ST.E desc[UR6][R4.64], R3 ;  /* 0x0000000304007985 */ /* 0x0003e4000c101906 */
.L_x_1004:
[----:B------:R-:W-:Y:S05]  /*11440*/  BSYNC B0 ;  /* 0x0000000000007941 */ /* 0x000fea0003800000 */
.L_x_1003:
[----:B------:R2:W-:Y:S01]  /*11450*/  ATOM.E.ADD.F16x2.RN.STRONG.GPU P0, RZ, desc[UR6][R4.64+0x4], R51 ;  /* 0x0000043304ff79a2 */ /* 0x0005e2000810e1c6 */
[----:B------:R-:W-:Y:S04]  /*11460*/  BSSY B0, `(.L_x_1007) ;  /* 0x000000f000007945 */ /* 0x000fe80003800000 */
[----:B--2---:R-:W-:Y:S05]  /*11470*/  @P0 BRA `(.L_x_1008) ;  /* 0x0000000000340947 */ /* 0x004fea0003800000 */
[----:B------:R-:W2:Y:S02]  /*11480*/  QSPC.E.S P0, RZ, [R4+0x4] ;  /* 0x0000040004ff73aa */ /* 0x000ea40000000500 */
[----:B--2---:R-:W-:Y:S05]  /*11490*/  @!P0 BRA `(.L_x_1009) ;  /* 0x0000000000208947 */ /* 0x004fea0003800000 */
[----:B------:R-:W-:-:S04]  /*114a0*/  MOV R2, R4 ;  /* 0x0000000400027202 */ /* 0x000fc80000000f00 */
[----:B------:R-:W-:-:S07]  /*114b0*/  MOV R0, R2 ;  /* 0x0000000200007202 */ /* 0x000fce0000000f00 */
.L_x_1010:
[----:B------:R-:W1:Y:S02]  /*114c0*/  LDS R2, [R0+0x4] ;  /* 0x0000040000027984 */ /* 0x000e640000000800 */
[----:B-1----:R-:W-:-:S10]  /*114d0*/  HFMA2.MMA R3, R2, 1, 1, R51 ;  /* 0x3c003c0002037835 */ /* 0x002fd40000000033 */
[----:B------:R-:W1:Y:S02]  /*114e0*/  ATOMS.CAST.SPIN R3, [R0+0x4], R2, R3 ;  /* 0x000004020003738d */ /* 0x000e640001800003 */
[----:B-1----:R-:W-:-:S13]  /*114f0*/  ISETP.EQ.U32.AND P0, PT, R3, 0x1, PT ;  /* 0x000000010300780c */ /* 0x002fda0003f02070 */
[----:B------:R-:W-:Y:S05]  /*11500*/  @!P0 BRA `(.L_x_1010) ;  /* 0xfffffffc00ec8947 */ /* 0x000fea000383ffff */
[----:B------:R-:W-:Y:S05]  /*11510*/  BRA `(.L_x_1008) ;  /* 0x00000000000c7947 */ /* 0x000fea0003800000 */
.L_x_1009:
[----:B------:R-:W1:Y:S02]  /*11520*/  LD.E R0, desc[UR6][R4.64+0x4] ;  /* 0x0000040604007980 */ /* 0x000e64000c101900 */
[----:B-1----:R-:W-:-:S05]  /*11530*/  IADD3 R3, R51, R0, RZ ;  /* 0x0000000033037210 */ /* 0x002fca0007ffe0ff */
[----:B------:R2:W-:Y:S02]  /*11540*/  ST.E desc[UR6][R4.64+0x4], R3 ;  /* 0x0000040304007985 */ /* 0x0005e4000c101906 */
.L_x_1008:
[----:B------:R-:W-:Y:S05]  /*11550*/  BSYNC B0 ;  /* 0x0000000000007941 */ /* 0x000fea0003800000 */
.L_x_1007:
        /* <DEDUP_REMOVED lines=10> */
.L_x_1014:
[----:B------:R-:W1:Y:S02]  /*11600*/  LDS R2, [R0] ;  /* 0x0000000000027984 */ /* 0x000e640000000800 */
[----:B-1----:R-:W-:-:S06]  /*11610*/  HADD2 R3, R2, R50 ;  /* 0x0000003202037230 */ /* 0x002fcc0000000000 */
[----:B------:R-:W1:Y:S02]  /*11620*/  ATOMS.CAST.SPIN R3, [R0], R2, R3 ;  /* 0x000000020003738d */ /* 0x000e640001800003 */
[----:B-1----:R-:W-:-:S13]  /*11630*/  ISETP.EQ.U32.AND P0, PT, R3, 0x1, PT ;  /* 0x000000010300780c */ /* 0x002fda0003f02070 */
[----:B------:R-:W-:Y:S05]  /*11640*/  @!P0 BRA `(.L_x_1014) ;  /* 0xfffffffc00ec8947 */ /* 0x000fea000383ffff */
[----:B------:R-:W-:Y:S05]  /*11650*/  BRA `(.L_x_1012) ;  /* 0x00000000000c7947 */ /* 0x000fea0003800000 */
.L_x_1013:
[----:B------:R-:W2:Y:S02]  /*11660*/  LD.E R0, desc[UR6][R4.64] ;  /* 0x0000000604007980 */ /* 0x000ea4000c101900 */
[----:B--2---:R-:W-:-:S05]  /*11670*/  IADD3 R3, R50, R0, RZ ;  /* 0x0000000032037210 */ /* 0x004fca0007ffe0ff */
[----:B------:R1:W-:Y:S02]  /*11680*/  ST.E desc[UR6][R4.64], R3 ;  /* 0x0000000304007985 */ /* 0x0003e4000c101906 */
.L_x_1012:
[----:B------:R-:W-:Y:S05]  /*11690*/  BSYNC B0 ;  /* 0x0000000000007941 */ /* 0x000fea0003800000 */
.L_x_1011:
[----:B------:R2:W-:Y:S02]  /*116a0*/  ATOM.E.ADD.F16x2.RN.STRONG.GPU P0, RZ, desc[UR6][R4.64+0x4], R48 ;  /* 0x0000043004ff79a2 */ /* 0x0005e4000810e1c6 */
[----:B--2---:R-:W-:Y:S05]  /*116b0*/  @P0 EXIT ;  /* 0x000000000000094d */ /* 0x004fea0003800000 */
[----:B------:R-:W2:Y:S02]  /*116c0*/  QSPC.E.S P0, RZ, [R4+0x4] ;  /* 0x0000040004ff73aa */ /* 0x000ea40000000500 */
[----:B--2---:R-:W-:Y:S05]  /*116d0*/  @!P0 BRA `(.L_x_1015) ;  /* 0x0000000000208947 */ /* 0x004fea0003800000 */
[----:B------:R-:W-:-:S04]  /*116e0*/  MOV R2, R4 ;  /* 0x0000000400027202 */ /* 0x000fc80000000f00 */
[----:B------:R-:W-:-:S07]  /*116f0*/  MOV R0, R2 ;  /* 0x0000000200007202 */ /* 0x000fce0000000f00 */
.L_x_1016:
[----:B------:R-:W1:Y:S02]  /*11700*/  LDS R2, [R0+0x4] ;  /* 0x0000040000027984 */ /* 0x000e640000000800 */
[----:B-1----:R-:W-:-:S10]  /*11710*/  HFMA2.MMA R3, R2, 1, 1, R48 ;  /* 0x3c003c0002037835 */ /* 0x002fd40000000030 */
[----:B------:R-:W1:Y:S02]  /*11720*/  ATOMS.CAST.SPIN R3, [R0+0x4], R2, R3 ;  /* 0x000004020003738d */ /* 0x000e640001800003 */
[----:B-1----:R-:W-:-:S13]  /*11730*/  ISETP.EQ.U32.AND P0, PT, R3, 0x1, PT ;  /* 0x000000010300780c */ /* 0x002fda0003f02070 */
[----:B------:R-:W-:Y:S05]  /*11740*/  @!P0 BRA `(.L_x_1016) ;  /* 0xfffffffc00ec8947 */ /* 0x000fea000383ffff */
[----:B------:R-:W-:Y:S05]  /*11750*/  EXIT ;  /* 0x000000000000794d */ /* 0x000fea0003800000 */
.L_x_1015:
[----:B------:R-:W1:Y:S02]  /*11760*/  LD.E R0, desc[UR6][R4.64+0x4] ;  /* 0x0000040604007980 */ /* 0x000e64000c101900 */
[----:B-1----:R-:W-:-:S05]  /*11770*/  IADD3 R3, R48, R0, RZ ;  /* 0x0000000030037210 */ /* 0x002fca0007ffe0ff */
[----:B------:R-:W-:Y:S01]  /*11780*/  ST.E desc[UR6][R4.64+0x4], R3 ;  /* 0x0000040304007985 */ /* 0x000fe2000c101906 */
[----:B------:R-:W-:Y:S05]  /*11790*/  EXIT ;  /* 0x000000000000794d */ /* 0x000fea0003800000 */
.L_x_1017:
        /* <DEDUP_REMOVED lines=14> */
.L_x_4170:


//--------------------- .text._Z23gemm_half_q_half_kernelILi4ELi176ELb0ELb0ELi32EEvPK6__halfPKjS4_S2_PS0_iiiiPKtS7_iiiiiibS2_i --------------------------
	.section	.text._Z23gemm_half_q_half_kernelILi4ELi176ELb0ELb0ELi32EEvPK6__halfPKjS4_S2_PS0_iiiiPKtS7_iiiiiibS2_i,"ax",@progbits
	.align	128
        .global         _Z23gemm_half_q_half_kernelILi4ELi176ELb0ELb0ELi32EEvPK6__halfPKjS4_S2_PS0_iiiiPKtS7_iiiiiibS2_i
        .type           _Z23gemm_half_q_half_kernelILi4ELi176ELb0ELb0ELi32EEvPK6__halfPKjS4_S2_PS0_iiiiPKtS7_iiiiiibS2_i,@function
        .size           _Z23gemm_half_q_half_kernelILi4ELi176ELb0ELb0ELi32EEvPK6__halfPKjS4_S2_PS0_iiiiPKtS7_iiiiiibS2_i,(.L_x_4171 - _Z23gemm_half_q_half_kernelILi4ELi176ELb0ELb0ELi32EEvPK6__halfPKjS4_S2_PS0_iiiiPKtS7_iiiiiibS2_i)
        .other          _Z23gemm_half_q_half_kernelILi4ELi176ELb0ELb0ELi32EEvPK6__halfPKjS4_S2_PS0_iiiiPKtS7_iiiiiibS2_i,@"STO_CUDA_ENTRY STV_DEFAULT"
_Z23gemm_half_q_half_kernelILi4ELi176ELb0ELb0ELi32EEvPK6__halfPKjS4_S2_PS0_iiiiPKtS7_iiiiiibS2_i:
.text._Z23gemm_half_q_half_kernelILi4ELi176ELb0ELb0ELi32EEvPK6__halfPKjS4_S2_PS0_iiiiPKtS7_iiiiiibS2_i:
        /* <DEDUP_REMOVED lines=37> */
.L_x_1022:
        /* <DEDUP_REMOVED lines=37> */
.L_x_1021:
        /* <DEDUP_REMOVED lines=24> */
.L_x_1023:
        /* <DEDUP_REMOVED lines=14> */
.L_x_1020:
        /* <DEDUP_REMOVED lines=10> */
.L_x_1025:
        /* <DEDUP_REMOVED lines=37> */
.L_x_1024:
        /* <DEDUP_REMOVED lines=24> */
.L_x_1026:
        /* <DEDUP_REMOVED lines=13> */
.L_x_1019:
[----:B------:R-:W-:Y:S05]  /*0c40*/  BSYNC B0 ;  /* 0x0000000000007941 */ /* 0x000fea0003800000 */
.L_x_1018:
        /* <DEDUP_REMOVED lines=17> */
.L_x_1029:
[----:B----4-:R-:W-:Y:S02]  /*0d60*/  LEA R4, R2, R3, 0x2 ;  /* 0x0000000302047211 */ /* 0x010fe400078e10ff */
[----:B------:R-:W-:Y:S02]  /*0d70*/  IADD3 R3, R3, 0x4, RZ ;  /* 0x0000000403037810 */ /* 0x000fe40007ffe0ff */
[C---:B-12---:R-:W-:Y:S01]  /*0d80*/  IADD3 R6, R4.reuse, 0x1, RZ ;  /* 0x0000000104067810 */ /* 0x046fe20007ffe0ff */
[CCC-:B-----5:R-:W-:Y:S01]  /*0d90*/  IMAD R5, R4.reuse, R41.reuse, R0.reuse ;  /* 0x0000002904057224 */ /* 0x1e0fe200078e0200 */
        /* <DEDUP_REMOVED lines=15> */
.L_x_1028:
        /* <DEDUP_REMOVED lines=14> */
.L_x_1030:
[----:B------:R-:W-:-:S13]  /*0f70*/  ISETP.LT.OR P0, PT, R3, R45, P0 ;  /* 0x0000002d0300720c */ /* 0x000fda0000701670 */
[----:B---3-5:R-:W3:Y:S01]  /*0f80*/  @P0 LDC.64 R4, c[0x0][0x230] ;  /* 0x00008c00ff040b82 */ /* 0x028ee20000000a00 */
[----:B------:R-:W-:-:S05]  /*0f90*/  @P0 LEA R2, R2, R3, 0x2 ;  /* 0x0000000302020211 */ /* 0x000fca00078e10ff */
[----:B------:R-:W-:-:S04]  /*0fa0*/  @P0 IMAD R3, R2, R41, R0 ;  /* 0x0000002902030224 */ /* 0x000fc800078e0200 */
[----:B---3--:R-:W-:-:S05]  /*0fb0*/  @P0 IMAD.WIDE R2, R3, 0x2, R4 ;  /* 0x0000000203020825 */ /* 0x008fca00078e0204 */
[----:B------:R3:W-:Y:S02]  /*0fc0*/  @P0 STG.E.64 desc[UR6][R2.64], RZ ;  /* 0x000000ff02000986 */ /* 0x0007e4000c101b06 */
.L_x_1027:
        /* <DEDUP_REMOVED lines=13> */
[----:B---3--:R-:W3:Y:S01]  /*10a0*/  LDC.64 R2, c[0x0][0x248] ;  /* 0x00009200ff027b82 */ /* 0x008ee20000000a00 */
[----:B------:R-:W-:-:S07]  /*10b0*/  SHF.L.U32 R9, R18, 0x6, RZ ;  /* 0x0000000612097819 */ /* 0x000fce00000006ff */
[----:B-----5:R-:W4:Y:S08]  /*10c0*/  LDC.64 R4, c[0x0][0x220] ;  /* 0x00008800ff047b82 */ /* 0x020f300000000a00 */
[----:B012---:R-:W0:Y:S01]  /*10d0*/  LDC.64 R6, c[0x0][0x228] ;  /* 0x00008a00ff067b82 */ /* 0x007e220000000a00 */
        /* <DEDUP_REMOVED lines=9> */
.L_x_1032:
        /* <DEDUP_REMOVED lines=9> */
[----:B------:R-:W3:Y:S01]  /*1200*/  LDG.E.U16.CONSTANT R22, desc[UR6][R12.64] ;  /* 0x000000060c167981 */ /* 0x000ee2000c1e9500 */
[----:B------:R-:W-:-:S06]  /*1210*/  IMAD.WIDE R10, R10, 0x2, R6 ;  /* 0x000000020a0a7825 */ /* 0x000fcc00078e0206 */
[----:B------:R-:W4:Y:S01]  /*1220*/  LDG.E.U16.CONSTANT R10, desc[UR6][R10.64] ;  /* 0x000000060a0a7981 */ /* 0x000f22000c1e9500 */
[----:B------:R-:W-:Y:S01]  /*1230*/  UIADD3 UR4, UR4, 0x1, URZ ;  /* 0x0000000104047890 */ /* 0x000fe2000fffe03f */
[----:B--2---:R-:W-:-:S04]  /*1240*/  SHF.R.U32.HI R14, RZ, R19, R8 ;  /* 0x00000013ff0e7219 */ /* 0x004fc80000011608 */
[--C-:B------:R-:W-:Y:S02]  /*1250*/  SHF.R.U32.HI R16, RZ, 0x4, R14.reuse ;  /* 0x00000004ff107819 */ /* 0x100fe4000001160e */
[----:B------:R-:W-:Y:S02]  /*1260*/  LOP3.LUT R15, R14, 0xf, RZ, 0xc0, !PT ;  /* 0x0000000f0e0f7812 */ /* 0x000fe400078ec0ff */
        /* <DEDUP_REMOVED lines=12> */
[----:B------:R-:W-:-:S02]  /*1330*/  IMAD R8, R8, R8, RZ ;  /* 0x0000000808087224 */ /* 0x000fc400078e02ff */
[----:B------:R-:W-:Y:S01]  /*1340*/  IMAD R12, R14, R14, RZ ;  /* 0x0000000e0e0c7224 */ /* 0x000fe200078e02ff */
[----:B------:R-:W4:Y:S01]  /*1350*/  I2F.F16 R15, R15 ;  /* 0x0000000f000f7306 */ /* 0x000f220000200c00 */
[----:B------:R-:W-:-:S07]  /*1360*/  ISETP.GE.AND P6, PT, R21, R46, PT ;  /* 0x0000002e1500720c */ /* 0x000fce0003fc6270 */
        /* <DEDUP_REMOVED lines=8> */
.L_x_1031:
        /* <DEDUP_REMOVED lines=12> */
.L_x_1033:
[----:B------:R-:W-:Y:S05]  /*14b0*/  @!P2 BRA `(.L_x_1034) ;  /* 0x00000000001ca947 */ /* 0x000fea0003800000 */
[----:B------:R-:W0:Y:S02]  /*14c0*/  LDC R2, c[0x0][0x260] ;  /* 0x00009800ff027b82 */ /* 0x000e240000000800 */
[----:B0-----:R-:W-:-:S04]  /*14d0*/  VIMNMX R2, R43, R2, PT ;  /* 0x000000022b027248 */ /* 0x001fc80003fe0100 */
[----:B------:R-:W-:-:S04]  /*14e0*/  IADD3 R2, R2, -R24, RZ ;  /* 0x8000001802027210 */ /* 0x000fc80007ffe0ff */
[----:B-----5:R-:W-:-:S04]  /*14f0*/  SHF.R.S32.HI R5, RZ, 0x1f, R2 ;  /* 0x0000001fff057819 */ /* 0x020fc80000011402 */
[----:B------:R-:W-:-:S04]  /*1500*/  LEA.HI R5, R5, R2, RZ, 0x5 ;  /* 0x0000000205057211 */ /* 0x000fc800078f28ff */
[----:B------:R-:W-:-:S04]  /*1510*/  SHF.R.S32.HI R5, RZ, 0x5, R5 ;  /* 0x00000005ff057819 */ /* 0x000fc80000011405 */
[----:B------:R-:W-:-:S07]  /*1520*/  LEA R2, R5, R5, 0x2 ;  /* 0x0000000505027211 */ /* 0x000fce00078e10ff */
.L_x_1034:
[----:B-----5:R-:W-:Y:S02]  /*1530*/  CS2R R4, SRZ ;  /* 0x0000000000047805 */ /* 0x020fe4000001ff00 */
[----:B------:R-:W-:Y:S01]  /*1540*/  SHF.R.S32.HI R8, RZ, 0x5, R23 ;  /* 0x00000005ff087819 */ /* 0x000fe20000011417 */
[----:B------:R-:W-:Y:S06]  /*1550*/  @!P4 BRA `(.L_x_1035) ;  /* 0x00000000001cc947 */ /* 0x000fec0003800000 */
[----:B-12---:R-:W0:Y:S02]  /*1560*/  LDC R6, c[0x0][0x264] ;  /* 0x00009900ff067b82 */ /* 0x006e240000000800 */
[----:B0-----:R-:W-:-:S04]  /*1570*/  VIMNMX R5, R43, R6, PT ;  /* 0x000000062b057248 */ /* 0x001fc80003fe0100 */
[----:B------:R-:W-:-:S04]  /*1580*/  IADD3 R5, R5, -UR5, RZ ;  /* 0x8000000505057c10 */ /* 0x000fc8000fffe0ff */
[----:B------:R-:W-:-:S04]  /*1590*/  SHF.R.S32.HI R6, RZ, 0x1f, R5 ;  /* 0x0000001fff067819 */ /* 0x000fc80000011405 */
[----:B------:R-:W-:-:S04]  /*15a0*/  LEA.HI R6, R6, R5, RZ, 0x5 ;  /* 0x0000000506067211 */ /* 0x000fc800078f28ff */
[----:B------:R-:W-:-:S04]  /*15b0*/  SHF.R.S32.HI R6, RZ, 0x5, R6 ;  /* 0x00000005ff067819 */ /* 0x000fc80000011406 */
[----:B------:R-:W-:-:S07]  /*15c0*/  SHF.L.U32 R5, R6, 0x2, RZ ;  /* 0x0000000206057819 */ /* 0x000fce00000006ff */
.L_x_1035:
        /* <DEDUP_REMOVED lines=8> */
.L_x_1036:
[----:B------:R-:W-:Y:S01]  /*1650*/  HFMA2.MMA R7, -RZ, RZ, 0, 0 ;  /* 0x00000000ff077435 */ /* 0x000fe200000001ff */
[----:B------:R-:W-:Y:S10]  /*1660*/  @!P3 BRA `(.L_x_1037) ;  /* 0x00000000001cb947 */ /* 0x000ff40003800000 */
[----:B-12---:R-:W0:Y:S02]  /*1670*/  LDC R6, c[0x0][0x26c] ;  /* 0x00009b00ff067b82 */ /* 0x006e240000000800 */
[----:B0-----:R-:W-:-:S04]  /*1680*/  VIMNMX R6, R43, R6, PT ;  /* 0x000000062b067248 */ /* 0x001fc80003fe0100 */
[----:B------:R-:W-:-:S04]  /*1690*/  IADD3 R6, R6, -UR9, RZ ;  /* 0x8000000906067c10 */ /* 0x000fc8000fffe0ff */
[----:B------:R-:W-:-:S04]  /*16a0*/  SHF.R.S32.HI R7, RZ, 0x1f, R6 ;  /* 0x0000001fff077819 */ /* 0x000fc80000011406 */
[----:B------:R-:W-:-:S04]  /*16b0*/  LEA.HI R7, R7, R6, RZ, 0x5 ;  /* 0x0000000607077211 */ /* 0x000fc800078f28ff */
[----:B------:R-:W-:-:S04]  /*16c0*/  SHF.R.S32.HI R7, RZ, 0x5, R7 ;  /* 0x00000005ff077819 */ /* 0x000fc80000011407 */
[----:B------:R-:W-:-:S07]  /*16d0*/  SHF.L.U32 R7, R7, 0x1, RZ ;  /* 0x0000000107077819 */ /* 0x000fce00000006ff */
.L_x_1037:
        /* <DEDUP_REMOVED lines=21> */
[----:B-12---:R-:W-:Y:S02]  /*1830*/  PRMT R6, RZ, 0x5410, RZ ;  /* 0x00005410ff067816 */ /* 0x006fe400000000ff */
        /* <DEDUP_REMOVED lines=14> */
.L_x_1043:
[----:B------:R-:W2:Y:S04]  /*1920*/  LDG.E.128.CONSTANT R20, desc[UR6][R34.64] ;  /* 0x0000000622147981 */ /* 0x000ea8000c1e9d00 */
[----:B-----5:R-:W3:Y:S01]  /*1930*/  LDG.E.128.CONSTANT R24, desc[UR6][R32.64] ;  /* 0x0000000620187981 */ /* 0x020ee2000c1e9d00 */
        /* <DEDUP_REMOVED lines=18> */
[----:B------:R-:W-:-:S02]  /*1a60*/  LOP3.LUT R2, R20, 0xff, RZ, 0xc0, !PT ;  /* 0x000000ff14027812 */ /* 0x000fc400078ec0ff */
[----:B------:R-:W-:Y:S02]  /*1a70*/  IADD3 R3, R3, -0x80, RZ ;  /* 0xffffff8003037810 */ /* 0x000fe40007ffe0ff */
[----:B------:R-:W-:Y:S02]  /*1a80*/  IADD3 R2, R2, -0x80, RZ ;  /* 0xffffff8002027810 */ /* 0x000fe40007ffe0ff */
[----:B------:R-:W-:Y:S01]  /*1a90*/  LOP3.LUT R17, R25, 0xff, RZ, 0xc0, !PT ;  /* 0x000000ff19117812 */ /* 0x000fe200078ec0ff */
[----:B------:R2:W3:Y:S01]  /*1aa0*/  I2F.F16 R48, R3 ;  /* 0x0000000300307306 */ /* 0x0004e20000200c00 */
[----:B------:R-:W-:Y:S01]  /*1ab0*/  LOP3.LUT R0, R21, 0xff, RZ, 0xc0, !PT ;  /* 0x000000ff15007812 */ /* 0x000fe200078ec0ff */
[----:B0-----:R-:W-:Y:S01]  /*1ac0*/  HADD2.F32 R51, -RZ, R51.H0_H0 ;  /* 0x20000033ff337230 */ /* 0x001fe20000004100 */
[----:B------:R-:W-:Y:S02]  /*1ad0*/  IADD3 R17, R17, -0x80, RZ ;  /* 0xffffff8011117810 */ /* 0x000fe40007ffe0ff */
[----:B------:R-:W-:-:S02]  /*1ae0*/  IADD3 R0, R0, -0x80, RZ ;  /* 0xffffff8000007810 */ /* 0x000fc40007ffe0ff */
[----:B------:R-:W-:Y:S01]  /*1af0*/  LOP3.LUT R41, R26, 0xff, RZ, 0xc0, !PT ;  /* 0x000000ff1a297812 */ /* 0x000fe200078ec0ff */
[----:B------:R0:W-:Y:S01]  /*1b00*/  I2F.F16 R40, R2 ;  /* 0x0000000200287306 */ /* 0x0001e20000200c00 */
[--C-:B--2---:R-:W-:Y:S01]  /*1b10*/  SHF.R.U32.HI R3, RZ, 0x8, R21.reuse ;  /* 0x00000008ff037819 */ /* 0x104fe20000011615 */
[----:B-1----:R-:W-:Y:S01]  /*1b20*/  HADD2.F32 R50, -RZ, R50.H0_H0 ;  /* 0x20000032ff327230 */ /* 0x002fe20000004100 */
[----:B------:R-:W-:Y:S02]  /*1b30*/  SHF.R.U32.HI R21, RZ, 0x10, R21 ;  /* 0x00000010ff157819 */ /* 0x000fe40000011615 */
[----:B------:R-:W-:Y:S02]  /*1b40*/  LOP3.LUT R3, R3, 0xff, RZ, 0xc0, !PT ;  /* 0x000000ff03037812 */ /* 0x000fe400078ec0ff */
[----:B------:R-:W-:Y:S01]  /*1b50*/  LOP3.LUT R21, R21, 0xff, RZ, 0xc0, !PT ;  /* 0x000000ff15157812 */ /* 0x000fe200078ec0ff */
[----:B------:R1:W2:Y:S01]  /*1b60*/  I2F.F16 R44, R17 ;  /* 0x00000011002c7306 */ /* 0x0002a20000200c00 */
[----:B0-----:R-:W-:Y:S01]  /*1b70*/  SHF.R.U32.HI R2, RZ, 0x8, R20 ;  /* 0x00000008ff027819 */ /* 0x001fe20000011614 */
[----:B---3--:R-:W-:Y:S01]  /*1b80*/  HADD2.F32 R48, -RZ, R48.H0_H0 ;  /* 0x20000030ff307230 */ /* 0x008fe20000004100 */
[----:B------:R-:W-:-:S02]  /*1b90*/  IADD3 R55, R3, -0x80, RZ ;  /* 0xffffff8003377810 */ /* 0x000fc40007ffe0ff */
[----:B------:R-:W-:Y:S02]  /*1ba0*/  LOP3.LUT R2, R2, 0xff, RZ, 0xc0, !PT ;  /* 0x000000ff02027812 */ /* 0x000fe400078ec0ff */
[----:B------:R-:W-:Y:S01]  /*1bb0*/  SHF.R.U32.HI R3, RZ, 0x8, R22 ;  /* 0x00000008ff037819 */ /* 0x000fe20000011616 */
[----:B------:R-:W0:Y:S01]  /*1bc0*/  I2F.F16 R5, R5 ;  /* 0x0000000500057306 */ /* 0x000e220000200c00 */
[----:B------:R-:W-:Y:S02]  /*1bd0*/  IADD3 R2, R2, -0x80, RZ ;  /* 0xffffff8002027810 */ /* 0x000fe40007ffe0ff */
[----:B------:R-:W-:Y:S02]  /*1be0*/  SHF.R.U32.HI R20, RZ, 0x10, R20 ;  /* 0x00000010ff147819 */ /* 0x000fe40000011614 */
[----:B-1----:R-:W-:Y:S02]  /*1bf0*/  LOP3.LUT R17, R3, 0xff, RZ, 0xc0, !PT ;  /* 0x000000ff03117812 */ /* 0x002fe400078ec0ff */
[----:B------:R-:W-:Y:S01]  /*1c00*/  LOP3.LUT R20, R20, 0xff, RZ, 0xc0, !PT ;  /* 0x000000ff14147812 */ /* 0x000fe200078ec0ff */
[----:B------:R1:W-:Y:S01]  /*1c10*/  I2F.F16 R53, R2 ;  /* 0x0000000200357306 */ /* 0x0003e20000200c00 */
[----:B------:R-:W-:Y:S01]  /*1c20*/  IADD3 R57, R17, -0x80, RZ ;  /* 0xffffff8011397810 */ /* 0x000fe20007ffe0ff */
[----:B--2---:R-:W-:Y:S01]  /*1c30*/  HADD2.F32 R44, -RZ, R44.H0_H0 ;  /* 0x2000002cff2c7230 */ /* 0x004fe20000004100 */
[----:B------:R-:W-:-:S02]  /*1c40*/  SHF.R.U32.HI R17, RZ, 0x8, R23 ;  /* 0x00000008ff117819 */ /* 0x000fc40000011617 */
[----:B------:R-:W-:Y:S02]  /*1c50*/  IADD3 R20, R20, -0x80, RZ ;  /* 0xffffff8014147810 */ /* 0x000fe40007ffe0ff */
[----:B------:R-:W-:Y:S01]  /*1c60*/  LOP3.LUT R17, R17, 0xff, RZ, 0xc0, !PT ;  /* 0x000000ff11117812 */ /* 0x000fe200078ec0ff */
[----:B------:R-:W2:Y:S01]  /*1c70*/  I2F.F16 R38, R38 ;  /* 0x0000002600267306 */ /* 0x000ea20000200c00 */
[----:B-1----:R-:W1:Y:S01]  /*1c80*/  LDS.64 R2, [UR5] ;  /* 0x00000005ff027984 */ /* 0x002e620008000a00 */
[----:B------:R-:W-:Y:S02]  /*1c90*/  SHF.R.U32.HI R23, RZ, 0x10, R23 ;  /* 0x00000010ff177819 */ /* 0x000fe40000011617 */
[----:B------:R-:W-:Y:S02]  /*1ca0*/  IADD3 R21, R21, -0x80, RZ ;  /* 0xffffff8015157810 */ /* 0x000fe40007ffe0ff */
[----:B------:R-:W-:Y:S02]  /*1cb0*/  LOP3.LUT R23, R23, 0xff, RZ, 0xc0, !PT ;  /* 0x000000ff17177812 */ /* 0x000fe400078ec0ff */
[----:B------:R3:W-:Y:S01]  /*1cc0*/  I2F.F16 R52, R20 ;  /* 0x0000001400347306 */ /* 0x0007e20000200c00 */
[----:B------:R-:W-:-:S02]  /*1cd0*/  SHF.R.U32.HI R22, RZ, 0x10, R22 ;  /* 0x00000010ff167819 */ /* 0x000fc40000011616 */
[----:B------:R-:W-:Y:S02]  /*1ce0*/  IADD3 R60, R23, -0x80, RZ ;  /* 0xffffff80173c7810 */ /* 0x000fe40007ffe0ff */
[----:B------:R-:W-:Y:S02]  /*1cf0*/  LOP3.LUT R22, R22, 0xff, RZ, 0xc0, !PT ;  /* 0x000000ff16167812 */ /* 0x000fe400078ec0ff */
[----:B------:R-:W-:Y:S01]  /*1d00*/  LOP3.LUT R42, R27, 0xff, RZ, 0xc0, !PT ;  /* 0x000000ff1b2a7812 */ /* 0x000fe200078ec0ff */
[----:B------:R-:W-:Y:S01]  /*1d10*/  I2F.F16 R54, R21 ;  /* 0x0000001500367306 */ /* 0x000fe20000200c00 */
[----:B---3--:R-:W-:Y:S02]  /*1d20*/  IADD3 R20, R17, -0x80, RZ ;  /* 0xffffff8011147810 */ /* 0x008fe40007ffe0ff */
[----:B------:R-:W-:Y:S02]  /*1d30*/  SHF.R.U32.HI R17, RZ, 0x8, R24 ;  /* 0x00000008ff117819 */ /* 0x000fe40000011618 */
[----:B------:R-:W-:-:S02]  /*1d40*/  IADD3 R22, R22, -0x80, RZ ;  /* 0xffffff8016167810 */ /* 0x000fc40007ffe0ff */
[----:B------:R-:W-:Y:S01]  /*1d50*/  LOP3.LUT R17, R17, 0xff, RZ, 0xc0, !PT ;  /* 0x000000ff11117812 */ /* 0x000fe200078ec0ff */
[----:B------:R3:W-:Y:S01]  /*1d60*/  I2F.F16 R68, R20 ;  /* 0x0000001400447306 */ /* 0x0007e20000200c00 */
[----:B------:R-:W-:Y:S02]  /*1d70*/  SHF.R.U32.HI R24, RZ, 0x10, R24 ;  /* 0x00000010ff187819 */ /* 0x000fe40000011618 */
[----:B------:R-:W-:Y:S02]  /*1d80*/  IADD3 R23, R17, -0x80, RZ ;  /* 0xffffff8011177810 */ /* 0x000fe40007ffe0ff */
[--C-:B------:R-:W-:Y:S02]  /*1d90*/  SHF.R.U32.HI R17, RZ, 0x8, R25.reuse ;  /* 0x00000008ff117819 */ /* 0x100fe40000011619 */
[----:B------:R-:W-:Y:S01]  /*1da0*/  SHF.R.U32.HI R25, RZ, 0x10, R25 ;  /* 0x00000010ff197819 */ /* 0x000fe20000011619 */
[----:B------:R-:W4:Y:S01]  /*1db0*/  I2F.F16 R57, R57 ;  /* 0x0000003900397306 */ /* 0x000f220000200c00 */
[----:B---3--:R-:W-:-:S02]  /*1dc0*/  LOP3.LUT R20, R17, 0xff, RZ, 0xc0, !PT ;  /* 0x000000ff11147812 */ /* 0x008fc400078ec0ff */
[----:B------:R-:W-:Y:S02]  /*1dd0*/  SHF.R.U32.HI R59, RZ, 0x8, R26 ;  /* 0x00000008ff3b7819 */ /* 0x000fe4000001161a */
[----:B------:R-:W-:Y:S02]  /*1de0*/  IADD3 R58, R20, -0x80, RZ ;  /* 0xffffff80143a7810 */ /* 0x000fe40007ffe0ff */
[----:B------:R-:W3:Y:S01]  /*1df0*/  LDS.64 R20, [UR5+0x8] ;  /* 0x00000805ff147984 */ /* 0x000ee20008000a00 */
[----:B------:R-:W5:Y:S01]  /*1e00*/  I2F.F16 R0, R0 ;  /* 0x0000000000007306 */ /* 0x000f620000200c00 */
[--C-:B-1----:R-:W-:Y:S01]  /*1e10*/  HADD2.F32 R17, -RZ, R2.reuse.H0_H0 ;  /* 0x20000002ff117230 */ /* 0x102fe20000004100 */
[--C-:B------:R-:W-:Y:S01]  /*1e20*/  SHF.R.U32.HI R66, RZ, 0x8, R27.reuse ;  /* 0x00000008ff427819 */ /* 0x100fe2000001161b */
[----:B------:R-:W-:Y:S01]  /*1e30*/  HADD2.F32 R67, -RZ, R2.H1_H1 ;  /* 0x30000002ff437230 */ /* 0x000fe20000004100 */
[----:B------:R-:W-:Y:S01]  /*1e40*/  SHF.R.U32.HI R62, RZ, 0x10, R27 ;  /* 0x00000010ff3e7819 */ /* 0x000fe2000001161b */
[----:B0-----:R-:W-:Y:S01]  /*1e50*/  HADD2.F32 R2, -RZ, R5.H0_H0 ;  /* 0x20000005ff027230 */ /* 0x001fe20000004100 */
[----:B------:R-:W-:Y:S01]  /*1e60*/  LOP3.LUT R25, R25, 0xff, RZ, 0xc0, !PT ;  /* 0x000000ff19197812 */ /* 0x000fe200078ec0ff */
[----:B--2---:R-:W-:Y:S01]  /*1e70*/  HADD2.F32 R5, -RZ, R38.H0_H0 ;  /* 0x20000026ff057230 */ /* 0x004fe20000004100 */
[----:B------:R-:W0:Y:S01]  /*1e80*/  I2F.F16 R55, R55 ;  /* 0x0000003700377306 */ /* 0x000e220000200c00 */
[--C-:B------:R-:W-:Y:S01]  /*1e90*/  HADD2.F32 R63, -RZ, R3.reuse.H0_H0 ;  /* 0x20000003ff3f7230 */ /* 0x100fe20000004100 */
[----:B------:R-:W-:Y:S01]  /*1ea0*/  LOP3.LUT R24, R24, 0xff, RZ, 0xc0, !PT ;  /* 0x000000ff18187812 */ /* 0x000fe200078ec0ff */
[----:B------:R-:W-:Y:S01]  /*1eb0*/  HADD2.F32 R64, -RZ, R3.H1_H1 ;  /* 0x30000003ff407230 */ /* 0x000fe20000004100 */
[----:B------:R-:W-:Y:S01]  /*1ec0*/  IADD3 R41, R41, -0x80, RZ ;  /* 0xffffff8029297810 */ /* 0x000fe20007ffe0ff */
[----:B------:R-:W-:-:S02]  /*1ed0*/  HADD2.F32 R3, -RZ, R40.H0_H0 ;  /* 0x20000028ff037230 */ /* 0x000fc40000004100 */
[----:B------:R-:W-:Y:S01]  /*1ee0*/  FFMA.FTZ R40, R17, R5, RZ ;  /* 0x0000000511287223 */ /* 0x000fe200000100ff */
[----:B----4-:R-:W-:Y:S01]  /*1ef0*/  HADD2.F32 R27, -RZ, R57.H0_H0 ;  /* 0x20000039ff1b7230 */ /* 0x010fe20000004100 */
[----:B------:R1:W2:Y:S01]  /*1f00*/  I2F.F16 R56, R22 ;  /* 0x0000001600387306 */ /* 0x0002a20000200c00 */
[----:B-----5:R-:W-:Y:S01]  /*1f10*/  HADD2.F32 R0, -RZ, R0.H0_H0 ;  /* 0x20000000ff007230 */ /* 0x020fe20000004100 */
[----:B------:R-:W-:Y:S02]  /*1f20*/  IADD3 R42, R42, -0x80, RZ ;  /* 0xffffff802a2a7810 */ /* 0x000fe40007ffe0ff */
[----:B------:R-:W-:Y:S02]  /*1f30*/  LOP3.LUT R65, R59, 0xff, RZ, 0xc0, !PT ;  /* 0x000000ff3b417812 */ /* 0x000fe400078ec0ff */
[----:B------:R-:W-:Y:S01]  /*1f40*/  IADD3 R59, R25, -0x80, RZ ;  /* 0xffffff80193b7810 */ /* 0x000fe20007ffe0ff */
[----:B0-----:R-:W-:Y:S01]  /*1f50*/  HADD2.F32 R25, -RZ, R55.H0_H0 ;  /* 0x20000037ff197230 */ /* 0x001fe20000004100 */
[----:B------:R-:W0:Y:S01]  /*1f60*/  I2F.F16 R60, R60 ;  /* 0x0000003c003c7306 */ /* 0x000e220000200c00 */
[----:B-1----:R-:W-:Y:S01]  /*1f70*/  IADD3 R22, R24, -0x80, RZ ;  /* 0xffffff8018167810 */ /* 0x002fe20007ffe0ff */
[----:B------:R-:W-:Y:S01]  /*1f80*/  HADD2.F32 R24, -RZ, R53.H0_H0 ;  /* 0x20000035ff187230 */ /* 0x000fe20000004100 */
[----:B------:R-:W-:Y:S01]  /*1f90*/  LOP3.LUT R66, R66, 0xff, RZ, 0xc0, !PT ;  /* 0x000000ff42427812 */ /* 0x000fe200078ec0ff */
[----:B------:R-:W-:Y:S01]  /*1fa0*/  FFMA.FTZ R55, R67, R27, R40 ;  /* 0x0000001b43377223 */ /* 0x000fe20000010028 */
[----:B------:R-:W-:Y:S01]  /*1fb0*/  SHF.R.U32.HI R61, RZ, 0x10, R26 ;  /* 0x00000010ff3d7819 */ /* 0x000fe2000001161a */
[----:B------:R-:W-:-:S02]  /*1fc0*/  HADD2.F32 R26, -RZ, R68.H0_H0 ;  /* 0x20000044ff1a7230 */ /* 0x000fc40000004100 */
[----:B------:R-:W-:Y:S01]  /*1fd0*/  FFMA.FTZ R53, R3, R17, RZ ;  /* 0x0000001103357223 */ /* 0x000fe200000100ff */
[----:B------:R-:W1:Y:S01]  /*1fe0*/  I2F.F16 R49, R49 ;  /* 0x0000003100317306 */ /* 0x000e620000200c00 */
[C---:B------:R-:W-:Y:S01]  /*1ff0*/  FFMA.FTZ R38, R17.reuse, R0, RZ ;  /* 0x0000000011267223 */ /* 0x040fe200000100ff */
[----:B--2---:R-:W-:Y:S02]  /*2000*/  HADD2.F32 R40, -RZ, R56.H0_H0 ;  /* 0x20000038ff287230 */ /* 0x004fe40000004100 */
[----:B------:R-:W-:Y:S01]  /*2010*/  FFMA.FTZ R17, R17, R2, RZ ;  /* 0x0000000211117223 */ /* 0x000fe200000100ff */
[----:B------:R-:W-:Y:S01]  /*2020*/  IADD3 R65, R65, -0x80, RZ ;  /* 0xffffff8041417810 */ /* 0x000fe20007ffe0ff */
[----:B------:R-:W-:Y:S01]  /*2030*/  FFMA.FTZ R68, R24, R67, R53 ;  /* 0x0000004318447223 */ /* 0x000fe20000010035 */
[----:B------:R-:W-:Y:S01]  /*2040*/  IADD3 R66, R66, -0x80, RZ ;  /* 0xffffff8042427810 */ /* 0x000fe20007ffe0ff */
[C---:B------:R-:W-:Y:S01]  /*2050*/  FFMA.FTZ R70, R67.reuse, R25, R38 ;  /* 0x0000001943467223 */ /* 0x040fe20000010026 */
[----:B------:R-:W2:Y:S01]  /*2060*/  I2F.F16 R47, R47 ;  /* 0x0000002f002f7306 */ /* 0x000ea20000200c00 */
[----:B------:R-:W-:Y:S01]  /*2070*/  FFMA.FTZ R67, R67, R26, R17 ;  /* 0x0000001a43437223 */ /* 0x000fe20000010011 */
[----:B------:R-:W-:-:S02]  /*2080*/  HADD2.F32 R38, -RZ, R54.H0_H0 ;  /* 0x20000036ff267230 */ /* 0x000fc40000004100 */
[----:B------:R-:W-:Y:S01]  /*2090*/  FFMA.FTZ R56, R63, R40, R55 ;  /* 0x000000283f387223 */ /* 0x000fe20000010037 */
[----:B------:R-:W-:Y:S01]  /*20a0*/  LOP3.LUT R61, R61, 0xff, RZ, 0xc0, !PT ;  /* 0x000000ff3d3d7812 */ /* 0x000fe200078ec0ff */
[----:B------:R-:W-:Y:S01]  /*20b0*/  HADD2.F32 R17, -RZ, R52.H0_H0 ;  /* 0x20000034ff117230 */ /* 0x000fe20000004100 */
[----:B------:R-:W-:Y:S01]  /*20c0*/  LOP3.LUT R62, R62, 0xff, RZ, 0xc0, !PT ;  /* 0x000000ff3e3e7812 */ /* 0x000fe200078ec0ff */
[----:B0-----:R-:W-:Y:S01]  /*20d0*/  HADD2.F32 R52, -RZ, R60.H0_H0 ;  /* 0x2000003cff347230 */ /* 0x001fe20000004100 */
[----:B------:R-:W0:Y:S01]  /*20e0*/  I2F.F16 R41, R41 ;  /* 0x0000002900297306 */ /* 0x000e220000200c00 */
[----:B------:R-:W-:Y:S01]  /*20f0*/  IADD3 R61, R61, -0x80, RZ ;  /* 0xffffff803d3d7810 */ /* 0x000fe20007ffe0ff */
[----:B------:R-:W-:Y:S01]  /*2100*/  FFMA.FTZ R68, R17, R63, R68 ;  /* 0x0000003f11447223 */ /* 0x000fe20000010044 */
[----:B------:R-:W-:Y:S01]  /*2110*/  IADD3 R62, R62, -0x80, RZ ;  /* 0xffffff803e3e7810 */ /* 0x000fe20007ffe0ff */
[C---:B------:R-:W-:Y:S01]  /*2120*/  FFMA.FTZ R60, R63.reuse, R52, R67 ;  /* 0x000000343f3c7223 */ /* 0x040fe20000010043 */
[----:B------:R-:W-:Y:S01]  /*2130*/  FFMA.FTZ R53, R63, R38, R70 ;  /* 0x000000263f357223 */ /* 0x000fe20000010046 */
[----:B-1----:R-:W-:-:S02]  /*2140*/  HADD2.F32 R49, -RZ, R49.H0_H0 ;  /* 0x20000031ff317230 */ /* 0x002fc40000004100 */
[----:B------:R-:W-:Y:S01]  /*2150*/  FFMA.FTZ R57, R51, R64, R68 ;  /* 0x0000004033397223 */ /* 0x000fe20000010044 */
[----:B------:R-:W1:Y:S01]  /*2160*/  I2F.F16 R42, R42 ;  /* 0x0000002a002a7306 */ /* 0x000e620000200c00 */
[----:B--2---:R-:W-:Y:S02]  /*2170*/  HADD2.F32 R47, -RZ, R47.H0_H0 ;  /* 0x2000002fff2f7230 */ /* 0x004fe40000004100 */
[C---:B------:R-:W-:Y:S01]  /*2180*/  FFMA.FTZ R68, R64.reuse, R50, R53 ;  /* 0x0000003240447223 */ /* 0x040fe20000010035 */
[--C-:B---3--:R-:W-:Y:S02]  /*2190*/  HADD2.F32 R63, -RZ, R20.reuse.H0_H0 ;  /* 0x20000014ff3f7230 */ /* 0x108fe40000004100 */
[----:B------:R-:W-:Y:S01]  /*21a0*/  FFMA.FTZ R70, R64, R49, R56 ;  /* 0x0000003140467223 */ /* 0x000fe20000010038 */
[----:B------:R-:W-:Y:S01]  /*21b0*/  HADD2.F32 R56, -RZ, R20.H1_H1 ;  /* 0x30000014ff387230 */ /* 0x000fe20000004100 */
[----:B------:R-:W-:Y:S01]  /*21c0*/  ISETP.GE.AND P0, PT, R45, 0x2, PT ;  /* 0x000000022d00780c */ /* 0x000fe20003f06270 */
[----:B0-----:R-:W-:Y:S01]  /*21d0*/  HADD2.F32 R41, -RZ, R41.H0_H0 ;  /* 0x20000029ff297230 */ /* 0x001fe20000004100 */
[----:B------:R-:W0:Y:S01]  /*21e0*/  I2F.F16 R23, R23 ;  /* 0x0000001700177306 */ /* 0x000e220000200c00 */
[----:B------:R-:W-:-:S02]  /*21f0*/  HADD2.F32 R20, -RZ, R21.H0_H0 ;  /* 0x20000015ff147230 */ /* 0x000fc40000004100 */
[----:B------:R-:W-:Y:S02]  /*2200*/  HADD2.F32 R21, -RZ, R21.H1_H1 ;  /* 0x30000015ff157230 */ /* 0x000fe40000004100 */
[----:B-1----:R-:W-:-:S03]  /*2210*/  HADD2.F32 R42, -RZ, R42.H0_H0 ;  /* 0x2000002aff2a7230 */ /* 0x002fc60000004100 */
[----:B------:R-:W1:Y:S01]  /*2220*/  I2F.F16 R58, R58 ;  /* 0x0000003a003a7306 */ /* 0x000e620000200c00 */
[----:B0-----:R-:W-:-:S07]  /*2230*/  HADD2.F32 R53, -RZ, R23.H0_H0 ;  /* 0x20000017ff357230 */ /* 0x001fce0000004100 */
[----:B------:R0:W2:Y:S01]  /*2240*/  I2F.F16 R54, R65 ;  /* 0x0000004100367306 */ /* 0x0000a20000200c00 */
[----:B------:R-:W-:Y:S01]  /*2250*/  FFMA.FTZ R23, R63, R44, R68 ;  /* 0x0000002c3f177223 */ /* 0x000fe20000010044 */
[----:B-1----:R-:W-:-:S06]  /*2260*/  HADD2.F32 R58, -RZ, R58.H0_H0 ;  /* 0x2000003aff3a7230 */ /* 0x002fcc0000004100 */
[----:B------:R-:W1:Y:S01]  /*2270*/  I2F.F16 R55, R66 ;  /* 0x0000004200377306 */ /* 0x000e620000200c00 */
[----:B0-----:R-:W-:Y:S01]  /*2280*/  FFMA.FTZ R65, R64, R47, R60 ;  /* 0x0000002f40417223 */ /* 0x001fe2000001003c */
[----:B------:R-:W-:Y:S01]  /*2290*/  FFMA.FTZ R60, R48, R63, R57 ;  /* 0x0000003f303c7223 */ /* 0x000fe20000010039 */
[----:B------:R-:W-:Y:S02]  /*22a0*/  FFMA.FTZ R57, R56, R58, R23 ;  /* 0x0000003a38397223 */ /* 0x000fe40000010017 */
[----:B------:R-:W-:Y:S01]  /*22b0*/  FFMA.FTZ R68, R63, R42, R65 ;  /* 0x0000002a3f447223 */ /* 0x000fe20000010041 */
[----:B------:R-:W-:Y:S01]  /*22c0*/  FFMA.FTZ R64, R53, R56, R60 ;  /* 0x0000003835407223 */ /* 0x000fe2000001003c */
[----:B--2---:R-:W-:Y:S01]  /*22d0*/  HADD2.F32 R54, -RZ, R54.H0_H0 ;  /* 0x20000036ff367230 */ /* 0x004fe20000004100 */
[----:B------:R-:W-:Y:S01]  /*22e0*/  I2F.F16 R31, R31 ;  /* 0x0000001f001f7306 */ /* 0x000fe20000200c00 */
[----:B-1----:R-:W-:-:S07]  /*22f0*/  HADD2.F32 R55, -RZ, R55.H0_H0 ;  /* 0x20000037ff377230 */ /* 0x002fce0000004100 */
[----:B------:R-:W-:Y:S01]  /*2300*/  I2F.F16 R22, R22 ;  /* 0x0000001600167306 */ /* 0x000fe20000200c00 */
[----:B------:R-:W-:-:S07]  /*2310*/  FFMA.FTZ R68, R56, R55, R68 ;  /* 0x0000003738447223 */ /* 0x000fce0000010044 */
[----:B------:R-:W0:Y:S08]  /*2320*/  I2F.F16 R59, R59 ;  /* 0x0000003b003b7306 */ /* 0x000e300000200c00 */
[----:B------:R-:W-:Y:S01]  /*2330*/  I2F.F16 R39, R39 ;  /* 0x0000002700277306 */ /* 0x000fe20000200c00 */
[----:B0-----:R-:W-:-:S07]  /*2340*/  HADD2.F32 R59, -RZ, R59.H0_H0 ;  /* 0x2000003bff3b7230 */ /* 0x001fce0000004100 */
[----:B------:R-:W0:Y:S08]  /*2350*/  I2F.F16 R37, R37 ;  /* 0x0000002500257306 */ /* 0x000e300000200c00 */
[----:B------:R1:W2:Y:S01]  /*2360*/  I2F.F16 R67, R61 ;  /* 0x0000003d00437306 */ /* 0x0002a20000200c00 */
[----:B0-----:R-:W-:-:S07]  /*2370*/  HADD2.F32 R60, -RZ, R37.H0_H0 ;  /* 0x20000025ff3c7230 */ /* 0x001fce0000004100 */
[----:B------:R0:W3:Y:S01]  /*2380*/  I2F.F16 R69, R62 ;  /* 0x0000003e00457306 */ /* 0x0000e20000200c00 */
[----:B-1----:R-:W-:-:S04]  /*2390*/  FFMA.FTZ R61, R63, R41, R70 ;  /* 0x000000293f3d7223 */ /* 0x002fc80000010046 */
[----:B------:R-:W-:Y:S01]  /*23a0*/  FFMA.FTZ R66, R56, R54, R61 ;  /* 0x0000003638427223 */ /* 0x000fe2000001003d */
[----:B------:R-:W-:Y:S02]  /*23b0*/  HADD2.F32 R56, -RZ, R39.H0_H0 ;  /* 0x20000027ff387230 */ /* 0x000fe40000004100 */
[----:B------:R-:W1:Y:S01]  /*23c0*/  I2F.F16 R36, R36 ;  /* 0x0000002400247306 */ /* 0x000e620000200c00 */
[----:B0-----:R-:W-:Y:S02]  /*23d0*/  HADD2.F32 R62, -RZ, R31.H0_H0 ;  /* 0x2000001fff3e7230 */ /* 0x001fe40000004100 */
[----:B------:R-:W-:Y:S02]  /*23e0*/  HADD2.F32 R31, -RZ, R22.H0_H0 ;  /* 0x20000016ff1f7230 */ /* 0x000fe40000004100 */
[----:B------:R-:W-:Y:S01]  /*23f0*/  FFMA.FTZ R22, R20, R59, R57 ;  /* 0x0000003b14167223 */ /* 0x000fe20000010039 */
[----:B--2---:R-:W-:Y:S02]  /*2400*/  HADD2.F32 R39, -RZ, R67.H0_H0 ;  /* 0x20000043ff277230 */ /* 0x004fe40000004100 */
[----:B---3--:R-:W-:-:S02]  /*2410*/  HADD2.F32 R37, -RZ, R69.H0_H0 ;  /* 0x20000045ff257230 */ /* 0x008fc40000004100 */
[----:B------:R-:W-:Y:S01]  /*2420*/  FFMA.FTZ R23, R31, R20, R64 ;  /* 0x000000141f177223 */ /* 0x000fe20000010040 */
[C---:B------:R-:W-:Y:S02]  /*2430*/  FFMA.FTZ R57, R20.reuse, R39, R66 ;  /* 0x0000002714397223 */ /* 0x040fe40000010042 */
[----:B------:R-:W-:Y:S01]  /*2440*/  FFMA.FTZ R61, R20, R37, R68 ;  /* 0x00000025143d7223 */ /* 0x000fe20000010044 */
[----:B------:R-:W-:Y:S01]  /*2450*/  FFMA.FTZ R20, R56, R21, R23 ;  /* 0x0000001538147223 */ /* 0x000fe20000010017 */
[C---:B------:R-:W-:Y:S01]  /*2460*/  FFMA.FTZ R23, R21.reuse, R60, R22 ;  /* 0x0000003c15177223 */ /* 0x040fe20000010016 */
[----:B-1----:R-:W-:Y:S02]  /*2470*/  HADD2.F32 R36, -RZ, R36.H0_H0 ;  /* 0x20000024ff247230 */ /* 0x002fe40000004100 */
[----:B------:R-:W-:Y:S01]  /*2480*/  FFMA.FTZ R22, R21, R62, R57 ;  /* 0x0000003e15167223 */ /* 0x000fe20000010039 */
[----:B------:R-:W-:Y:S01]  /*2490*/  FMUL.FTZ R20, R19, R20 ;  /* 0x0000001413147220 */ /* 0x000fe20000410000 */
[----:B------:R-:W-:Y:S01]  /*24a0*/  FMUL.FTZ R23, R28, R23 ;  /* 0x000000171c177220 */ /* 0x000fe20000410000 */
[----:B------:R-:W-:Y:S01]  /*24b0*/  FFMA.FTZ R61, R21, R36, R61 ;  /* 0x00000024153d7223 */ /* 0x000fe2000001003d */
[----:B------:R-:W-:-:S02]  /*24c0*/  FMUL.FTZ R22, R29, R22 ;  /* 0x000000161d167220 */ /* 0x000fc40000410000 */
[----:B------:R-:W-:Y:S01]  /*24d0*/  F2FP.F16.F32.PACK_AB R20, RZ, R20 ;  /* 0x00000014ff14723e */ /* 0x000fe200000000ff */
[----:B------:R-:W-:Y:S01]  /*24e0*/  FMUL.FTZ R61, R30, R61 ;  /* 0x0000003d1e3d7220 */ /* 0x000fe20000410000 */
        /* <DEDUP_REMOVED lines=174> */
.L_x_1039:
        /* <DEDUP_REMOVED lines=13> */
[----:B------:R-:W-:-:S02]  /*30a0*/  SHF.R.U32.HI R3, RZ, 0x8, R24 ;  /* 0x00000008ff037819 */ /* 0x000fc40000011618 */
[----:B------:R-:W-:Y:S02]  /*30b0*/  SHF.R.U32.HI R17, RZ, 0x8, R26 ;  /* 0x00000008ff117819 */ /* 0x000fe4000001161a */
[----:B------:R-:W-:Y:S02]  /*30c0*/  LOP3.LUT R3, R3, 0xff, RZ, 0xc0, !PT ;  /* 0x000000ff03037812 */ /* 0x000fe400078ec0ff */
[----:B------:R-:W-:Y:S01]  /*30d0*/  LEA.HI R50, R24, 0xffffff80, RZ, 0x8 ;  /* 0xffffff8018327811 */ /* 0x000fe200078f40ff */
[----:B------:R1:W-:Y:S01]  /*30e0*/  I2F.F16 R38, R2 ;  /* 0x0000000200267306 */ /* 0x0003e20000200c00 */
[----:B------:R-:W-:Y:S02]  /*30f0*/  IADD3 R3, R3, -0x80, RZ ;  /* 0xffffff8003037810 */ /* 0x000fe40007ffe0ff */
[----:B------:R-:W-:Y:S02]  /*3100*/  SHF.R.U32.HI R24, RZ, 0x10, R24 ;  /* 0x00000010ff187819 */ /* 0x000fe40000011618 */
[----:B------:R-:W-:-:S02]  /*3110*/  LOP3.LUT R17, R17, 0xff, RZ, 0xc0, !PT ;  /* 0x000000ff11117812 */ /* 0x000fc400078ec0ff */
[----:B------:R-:W-:Y:S01]  /*3120*/  LOP3.LUT R24, R24, 0xff, RZ, 0xc0, !PT ;  /* 0x000000ff18187812 */ /* 0x000fe200078ec0ff */
[----:B------:R3:W-:Y:S01]  /*3130*/  I2F.F16 R40, R3 ;  /* 0x0000000300287306 */ /* 0x0007e20000200c00 */
[----:B-1----:R-:W-:Y:S02]  /*3140*/  SHF.R.U32.HI R2, RZ, 0x8, R25 ;  /* 0x00000008ff027819 */ /* 0x002fe40000011619 */
[----:B------:R-:W-:Y:S02]  /*3150*/  IADD3 R59, R17, -0x80, RZ ;  /* 0xffffff80113b7810 */ /* 0x000fe40007ffe0ff */
[----:B------:R-:W-:Y:S02]  /*3160*/  LOP3.LUT R2, R2, 0xff, RZ, 0xc0, !PT ;  /* 0x000000ff02027812 */ /* 0x000fe400078ec0ff */
[----:B------:R-:W-:Y:S01]  /*3170*/  SHF.R.U32.HI R17, RZ, 0x8, R27 ;  /* 0x00000008ff117819 */ /* 0x000fe2000001161b */
[----:B------:R-:W1:Y:S01]  /*3180*/  I2F.F16 R5, R5 ;  /* 0x0000000500057306 */ /* 0x000e620000200c00 */
[----:B------:R-:W-:-:S02]  /*3190*/  IADD3 R55, R2, -0x80, RZ ;  /* 0xffffff8002377810 */ /* 0x000fc40007ffe0ff */
[----:B---3--:R-:W3:Y:S01]  /*31a0*/  LDS.64 R2, [UR5+0x10] ;  /* 0x00001005ff027984 */ /* 0x008ee20008000a00 */
[----:B------:R-:W-:Y:S02]  /*31b0*/  IADD3 R24, R24, -0x80, RZ ;  /* 0xffffff8018187810 */ /* 0x000fe40007ffe0ff */
[C---:B------:R-:W-:Y:S02]  /*31c0*/  LEA.HI R49, R25.reuse, 0xffffff80, RZ, 0x8 ;  /* 0xffffff8019317811 */ /* 0x040fe400078f40ff */
[----:B------:R-:W-:Y:S01]  /*31d0*/  LOP3.LUT R0, R25, 0xff, RZ, 0xc0, !PT ;  /* 0x000000ff19007812 */ /* 0x000fe200078ec0ff */
[----:B------:R4:W-:Y:S01]  /*31e0*/  I2F.F16 R39, R24 ;  /* 0x0000001800277306 */ /* 0x0009e20000200c00 */
[----:B------:R-:W-:Y:S02]  /*31f0*/  LOP3.LUT R17, R17, 0xff, RZ, 0xc0, !PT ;  /* 0x000000ff11117812 */ /* 0x000fe400078ec0ff */
[----:B------:R-:W-:Y:S02]  /*3200*/  SHF.R.U32.HI R25, RZ, 0x10, R25 ;  /* 0x00000010ff197819 */ /* 0x000fe40000011619 */
[----:B------:R-:W-:Y:S01]  /*3210*/  IADD3 R0, R0, -0x80, RZ ;  /* 0xffffff8000007810 */ /* 0x000fe20007ffe0ff */
[----:B-1----:R-:W-:Y:S01]  /*3220*/  HADD2.F32 R5, -RZ, R5.H0_H0 ;  /* 0x20000005ff057230 */ /* 0x002fe20000004100 */
[----:B------:R-:W-:Y:S01]  /*3230*/  LOP3.LUT R25, R25, 0xff, RZ, 0xc0, !PT ;  /* 0x000000ff19197812 */ /* 0x000fe200078ec0ff */
[----:B------:R-:W-:Y:S01]  /*3240*/  I2F.F16 R55, R55 ;  /* 0x0000003700377306 */ /* 0x000fe20000200c00 */
[----:B----4-:R-:W-:-:S02]  /*3250*/  IADD3 R24, R17, -0x80, RZ ;  /* 0xffffff8011187810 */ /* 0x010fc40007ffe0ff */
[----:B------:R-:W-:Y:S02]  /*3260*/  IADD3 R25, R25, -0x80, RZ ;  /* 0xffffff8019197810 */ /* 0x000fe40007ffe0ff */
[----:B------:R-:W-:Y:S02]  /*3270*/  LEA.HI R47, R27, 0xffffff80, RZ, 0x8 ;  /* 0xffffff801b2f7811 */ /* 0x000fe400078f40ff */
[----:B------:R-:W-:Y:S01]  /*3280*/  SHF.R.U32.HI R27, RZ, 0x10, R27 ;  /* 0x00000010ff1b7819 */ /* 0x000fe2000001161b */
[----:B------:R-:W-:Y:S01]  /*3290*/  I2F.F16 R66, R24 ;  /* 0x0000001800427306 */ /* 0x000fe20000200c00 */
[----:B------:R-:W-:Y:S02]  /*32a0*/  LEA.HI R48, R26, 0xffffff80, RZ, 0x8 ;  /* 0xffffff801a307811 */ /* 0x000fe400078f40ff */
[----:B------:R-:W-:Y:S02]  /*32b0*/  SHF.R.U32.HI R26, RZ, 0x10, R26 ;  /* 0x00000010ff1a7819 */ /* 0x000fe4000001161a */
[----:B------:R-:W-:-:S02]  /*32c0*/  LOP3.LUT R27, R27, 0xff, RZ, 0xc0, !PT ;  /* 0x000000ff1b1b7812 */ /* 0x000fc400078ec0ff */
[----:B------:R-:W-:Y:S01]  /*32d0*/  LOP3.LUT R26, R26, 0xff, RZ, 0xc0, !PT ;  /* 0x000000ff1a1a7812 */ /* 0x000fe200078ec0ff */
[----:B------:R-:W-:Y:S01]  /*32e0*/  I2F.F16 R54, R25 ;  /* 0x0000001900367306 */ /* 0x000fe20000200c00 */
[----:B------:R-:W-:Y:S02]  /*32f0*/  IADD3 R27, R27, -0x80, RZ ;  /* 0xffffff801b1b7810 */ /* 0x000fe40007ffe0ff */
[----:B------:R-:W-:Y:S02]  /*3300*/  IADD3 R26, R26, -0x80, RZ ;  /* 0xffffff801a1a7810 */ /* 0x000fe40007ffe0ff */
[----:B------:R-:W-:-:S03]  /*3310*/  ISETP.GE.AND P0, PT, R45, 0x2, PT ;  /* 0x000000022d00780c */ /* 0x000fc60003f06270 */
[----:B------:R-:W1:Y:S01]  /*3320*/  I2F.F16 R0, R0 ;  /* 0x0000000000007306 */ /* 0x000e620000200c00 */
[----:B---3--:R-:W-:Y:S02]  /*3330*/  HADD2.F32 R65, -RZ, R2.H1_H1 ;  /* 0x30000002ff417230 */ /* 0x008fe40000004100 */
[--C-:B------:R-:W-:Y:S02]  /*3340*/  HADD2.F32 R61, -RZ, R3.reuse.H0_H0 ;  /* 0x20000003ff3d7230 */ /* 0x100fe40000004100 */
[----:B------:R-:W-:-:S03]  /*3350*/  HADD2.F32 R57, -RZ, R3.H1_H1 ;  /* 0x30000003ff397230 */ /* 0x000fc60000004100 */
[----:B------:R-:W-:Y:S01]  /*3360*/  I2F.F16 R59, R59 ;  /* 0x0000003b003b7306 */ /* 0x000fe20000200c00 */
[----:B-1----:R-:W-:-:S07]  /*3370*/  HADD2.F32 R0, -RZ, R0.H0_H0 ;  /* 0x20000000ff007230 */ /* 0x002fce0000004100 */
[----:B------:R-:W-:Y:S08]  /*3380*/  I2F.F16 R56, R27 ;  /* 0x0000001b00387306 */ /* 0x000ff00000200c00 */
[----:B------:R-:W-:Y:S08]  /*3390*/  I2F.F16 R58, R26 ;  /* 0x0000001a003a7306 */ /* 0x000ff00000200c00 */
[----:B------:R-:W1:Y:S08]  /*33a0*/  I2F.F16 R50, R50 ;  /* 0x0000003200327306 */ /* 0x000e700000200c00 */
[----:B------:R-:W-:Y:S01]  /*33b0*/  I2F.F16 R49, R49 ;  /* 0x0000003100317306 */ /* 0x000fe20000200c00 */
[----:B-1----:R-:W-:-:S07]  /*33c0*/  HADD2.F32 R50, -RZ, R50.H0_H0 ;  /* 0x20000032ff327230 */ /* 0x002fce0000004100 */
[----:B------:R-:W1:Y:S08]  /*33d0*/  I2F.F16 R48, R48 ;  /* 0x0000003000307306 */ /* 0x000e700000200c00 */
[----:B------:R-:W3:Y:S01]  /*33e0*/  I2F.F16 R47, R47 ;  /* 0x0000002f002f7306 */ /* 0x000ee20000200c00 */
[----:B-1----:R-:W-:Y:S01]  /*33f0*/  HADD2.F32 R48, -RZ, R48.H0_H0 ;  /* 0x20000030ff307230 */ /* 0x002fe20000004100 */
[----:B--2---:R-:W-:-:S02]  /*3400*/  LOP3.LUT R24, R23, 0xff, RZ, 0xc0, !PT ;  /* 0x000000ff17187812 */ /* 0x004fc400078ec0ff */
[----:B------:R-:W-:Y:S02]  /*3410*/  LOP3.LUT R17, R20, 0xff, RZ, 0xc0, !PT ;  /* 0x000000ff14117812 */ /* 0x000fe400078ec0ff */
[----:B------:R-:W-:Y:S02]  /*3420*/  IADD3 R62, R24, -0x80, RZ ;  /* 0xffffff80183e7810 */ /* 0x000fe40007ffe0ff */
[----:B------:R-:W-:Y:S01]  /*3430*/  IADD3 R51, R17, -0x80, RZ ;  /* 0xffffff8011337810 */ /* 0x000fe20007ffe0ff */
[----:B------:R-:W1:Y:S01]  /*3440*/  LDS.64 R24, [UR5+0x18] ;  /* 0x00001805ff187984 */ /* 0x000e620008000a00 */
[----:B------:R-:W-:Y:S02]  /*3450*/  LOP3.LUT R17, R21, 0xff, RZ, 0xc0, !PT ;  /* 0x000000ff15117812 */ /* 0x000fe400078ec0ff */
[----:B------:R-:W-:Y:S02]  /*3460*/  SHF.R.U32.HI R3, RZ, 0x10, R20 ;  /* 0x00000010ff037819 */ /* 0x000fe40000011614 */
[----:B------:R-:W-:Y:S01]  /*3470*/  IADD3 R52, R17, -0x80, RZ ;  /* 0xffffff8011347810 */ /* 0x000fe20007ffe0ff */
[----:B------:R-:W2:Y:S01]  /*3480*/  I2F.F16 R51, R51 ;  /* 0x0000003300337306 */ /* 0x000ea20000200c00 */
[----:B------:R-:W-:-:S02]  /*3490*/  LOP3.LUT R17, R22, 0xff, RZ, 0xc0, !PT ;  /* 0x000000ff16117812 */ /* 0x000fc400078ec0ff */
[--C-:B------:R-:W-:Y:S02]  /*34a0*/  SHF.R.U32.HI R27, RZ, 0x8, R21.reuse ;  /* 0x00000008ff1b7819 */ /* 0x100fe40000011615 */
[----:B------:R-:W-:Y:S01]  /*34b0*/  IADD3 R53, R17, -0x80, RZ ;  /* 0xffffff8011357810 */ /* 0x000fe20007ffe0ff */
[----:B------:R-:W-:Y:S01]  /*34c0*/  HADD2.F32 R17, -RZ, R2.H0_H0 ;  /* 0x20000002ff117230 */ /* 0x000fe20000004100 */
[----:B------:R-:W-:Y:S01]  /*34d0*/  SHF.R.U32.HI R2, RZ, 0x8, R20 ;  /* 0x00000008ff027819 */ /* 0x000fe20000011614 */
[----:B------:R-:W4:Y:S01]  /*34e0*/  I2F.F16 R52, R52 ;  /* 0x0000003400347306 */ /* 0x000f220000200c00 */
[----:B------:R-:W-:Y:S02]  /*34f0*/  LEA.HI R42, R21, 0xffffff80, RZ, 0x8 ;  /* 0xffffff80152a7811 */ /* 0x000fe400078f40ff */
[----:B------:R-:W-:Y:S01]  /*3500*/  LOP3.LUT R2, R2, 0xff, RZ, 0xc0, !PT ;  /* 0x000000ff02027812 */ /* 0x000fe200078ec0ff */
[----:B------:R-:W-:Y:S01]  /*3510*/  FFMA.FTZ R67, R17, R5, RZ ;  /* 0x0000000511437223 */ /* 0x000fe200000100ff */
[----:B------:R-:W-:-:S02]  /*3520*/  SHF.R.U32.HI R60, RZ, 0x10, R21 ;  /* 0x00000010ff3c7819 */ /* 0x000fc40000011615 */
[----:B------:R-:W-:Y:S01]  /*3530*/  IADD3 R21, R2, -0x80, RZ ;  /* 0xffffff8002157810 */ /* 0x000fe20007ffe0ff */
[----:B------:R-:W-:Y:S01]  /*3540*/  HADD2.F32 R2, -RZ, R37.H0_H0 ;  /* 0x20000025ff027230 */ /* 0x000fe20000004100 */
[----:B------:R-:W-:Y:S01]  /*3550*/  LOP3.LUT R26, R3, 0xff, RZ, 0xc0, !PT ;  /* 0x000000ff031a7812 */ /* 0x000fe200078ec0ff */
[----:B------:R-:W-:Y:S01]  /*3560*/  HADD2.F32 R3, -RZ, R38.H0_H0 ;  /* 0x20000026ff037230 */ /* 0x000fe20000004100 */
[----:B------:R-:W-:Y:S01]  /*3570*/  LOP3.LUT R27, R27, 0xff, RZ, 0xc0, !PT ;  /* 0x000000ff1b1b7812 */ /* 0x000fe200078ec0ff */
[----:B------:R-:W-:Y:S01]  /*3580*/  HADD2.F32 R38, -RZ, R59.H0_H0 ;  /* 0x2000003bff267230 */ /* 0x000fe20000004100 */
[----:B------:R-:W-:Y:S01]  /*3590*/  LEA.HI R44, R20, 0xffffff80, RZ, 0x8 ;  /* 0xffffff80142c7811 */ /* 0x000fe200078f40ff */
[----:B------:R-:W-:Y:S01]  /*35a0*/  HADD2.F32 R37, -RZ, R66.H0_H0 ;  /* 0x20000042ff257230 */ /* 0x000fe20000004100 */
[----:B------:R0:W-:Y:S01]  /*35b0*/  I2F.F16 R20, R62 ;  /* 0x0000003e00147306 */ /* 0x0001e20000200c00 */
[----:B------:R-:W-:Y:S01]  /*35c0*/  LOP3.LUT R63, R60, 0xff, RZ, 0xc0, !PT ;  /* 0x000000ff3c3f7812 */ /* 0x000fe200078ec0ff */
[----:B------:R-:W-:Y:S01]  /*35d0*/  FFMA.FTZ R59, R3, R17, RZ ;  /* 0x00000011033b7223 */ /* 0x000fe200000100ff */
[----:B------:R-:W-:Y:S01]  /*35e0*/  IADD3 R60, R26, -0x80, RZ ;  /* 0xffffff801a3c7810 */ /* 0x000fe20007ffe0ff */
[----:B------:R-:W-:-:S02]  /*35f0*/  HADD2.F32 R26, -RZ, R40.H0_H0 ;  /* 0x20000028ff1a7230 */ /* 0x000fc40000004100 */
[C---:B------:R-:W-:Y:S01]  /*3600*/  FFMA.FTZ R40, R17.reuse, R0, RZ ;  /* 0x0000000011287223 */ /* 0x040fe200000100ff */
[----:B------:R-:W-:Y:S01]  /*3610*/  FFMA.FTZ R70, R17, R2, RZ ;  /* 0x0000000211467223 */ /* 0x000fe200000100ff */
[----:B------:R-:W-:Y:S01]  /*3620*/  SHF.R.U32.HI R64, RZ, 0x8, R22 ;  /* 0x00000008ff407819 */ /* 0x000fe20000011616 */
[----:B------:R-:W-:Y:S01]  /*3630*/  FFMA.FTZ R67, R65, R38, R67 ;  /* 0x0000002641437223 */ /* 0x000fe20000010043 */
[----:B0-----:R-:W-:Y:S01]  /*3640*/  IADD3 R62, R27, -0x80, RZ ;  /* 0xffffff801b3e7810 */ /* 0x001fe20007ffe0ff */
[----:B------:R-:W-:Y:S02]  /*3650*/  HADD2.F32 R27, -RZ, R55.H0_H0 ;  /* 0x20000037ff1b7230 */ /* 0x000fe40000004100 */
[----:B------:R-:W-:Y:S01]  /*3660*/  FFMA.FTZ R66, R26, R65, R59 ;  /* 0x000000411a427223 */ /* 0x000fe2000001003b */
[----:B------:R-:W-:Y:S01]  /*3670*/  FFMA.FTZ R69, R65, R37, R70 ;  /* 0x0000002541457223 */ /* 0x000fe20000010046 */
[----:B------:R-:W-:Y:S01]  /*3680*/  LOP3.LUT R64, R64, 0xff, RZ, 0xc0, !PT ;  /* 0x000000ff40407812 */ /* 0x000fe200078ec0ff */
[----:B------:R-:W-:-:S02]  /*3690*/  HADD2.F32 R17, -RZ, R39.H0_H0 ;  /* 0x20000027ff117230 */ /* 0x000fc40000004100 */
[----:B------:R-:W-:Y:S01]  /*36a0*/  FFMA.FTZ R68, R65, R27, R40 ;  /* 0x0000001b41447223 */ /* 0x000fe20000010028 */
[----:B------:R-:W-:Y:S01]  /*36b0*/  SHF.R.U32.HI R65, RZ, 0x8, R23 ;  /* 0x00000008ff417819 */ /* 0x000fe20000011617 */
[----:B------:R-:W-:Y:S01]  /*36c0*/  HADD2.F32 R39, -RZ, R54.H0_H0 ;  /* 0x20000036ff277230 */ /* 0x000fe20000004100 */
[----:B------:R-:W-:Y:S01]  /*36d0*/  IADD3 R64, R64, -0x80, RZ ;  /* 0xffffff8040407810 */ /* 0x000fe20007ffe0ff */
[----:B------:R-:W-:Y:S01]  /*36e0*/  HADD2.F32 R40, -RZ, R58.H0_H0 ;  /* 0x2000003aff287230 */ /* 0x000fe20000004100 */
[----:B------:R-:W-:Y:S01]  /*36f0*/  LOP3.LUT R65, R65, 0xff, RZ, 0xc0, !PT ;  /* 0x000000ff41417812 */ /* 0x000fe200078ec0ff */
[----:B------:R-:W-:Y:S01]  /*3700*/  HADD2.F32 R54, -RZ, R56.H0_H0 ;  /* 0x20000038ff367230 */ /* 0x000fe20000004100 */
[----:B------:R-:W-:Y:S01]  /*3710*/  LEA.HI R31, R22, 0xffffff80, RZ, 0x8 ;  /* 0xffffff80161f7811 */ /* 0x000fe200078f40ff */
[----:B------:R-:W-:Y:S01]  /*3720*/  FFMA.FTZ R68, R61, R39, R68 ;  /* 0x000000273d447223 */ /* 0x000fe20000010044 */
[----:B------:R-:W-:Y:S01]  /*3730*/  LEA.HI R36, R23, 0xffffff80, RZ, 0x8 ;  /* 0xffffff8017247811 */ /* 0x000fe200078f40ff */
[C---:B------:R-:W-:Y:S01]  /*3740*/  FFMA.FTZ R67, R61.reuse, R40, R67 ;  /* 0x000000283d437223 */ /* 0x040fe20000010043 */
[----:B------:R-:W-:Y:S01]  /*3750*/  SHF.R.U32.HI R22, RZ, 0x10, R22 ;  /* 0x00000010ff167819 */ /* 0x000fe20000011616 */
[----:B------:R-:W-:Y:S01]  /*3760*/  FFMA.FTZ R69, R61, R54, R69 ;  /* 0x000000363d457223 */ /* 0x000fe20000010045 */
[----:B------:R-:W-:Y:S01]  /*3770*/  SHF.R.U32.HI R23, RZ, 0x10, R23 ;  /* 0x00000010ff177819 */ /* 0x000fe20000011617 */
[----:B------:R0:W-:Y:S01]  /*3780*/  I2F.F16 R70, R64 ;  /* 0x0000004000467306 */ /* 0x0001e20000200c00 */
[----:B------:R-:W-:Y:S01]  /*3790*/  IADD3 R59, R63, -0x80, RZ ;  /* 0xffffff803f3b7810 */ /* 0x000fe20007ffe0ff */
[----:B------:R-:W-:Y:S01]  /*37a0*/  FFMA.FTZ R63, R17, R61, R66 ;  /* 0x0000003d113f7223 */ /* 0x000fe20000010042 */
[----:B------:R-:W-:Y:S01]  /*37b0*/  IADD3 R65, R65, -0x80, RZ ;  /* 0xffffff8041417810 */ /* 0x000fe20007ffe0ff */
[----:B------:R-:W-:Y:S01]  /*37c0*/  HADD2.F32 R56, -RZ, R49.H0_H0 ;  /* 0x20000031ff387230 */ /* 0x000fe20000004100 */
[----:B------:R-:W-:Y:S01]  /*37d0*/  LOP3.LUT R22, R22, 0xff, RZ, 0xc0, !PT ;  /* 0x000000ff16167812 */ /* 0x000fe200078ec0ff */
[----:B---3--:R-:W-:-:S02]  /*37e0*/  HADD2.F32 R58, -RZ, R47.H0_H0 ;  /* 0x2000002fff3a7230 */ /* 0x008fc40000004100 */
[----:B------:R-:W-:Y:S01]  /*37f0*/  FFMA.FTZ R66, R57, R48, R67 ;  /* 0x0000003039427223 */ /* 0x000fe20000010043 */
[--C-:B-1----:R-:W-:Y:S01]  /*3800*/  HADD2.F32 R61, -RZ, R24.reuse.H0_H0 ;  /* 0x20000018ff3d7230 */ /* 0x102fe20000004100 */
[----:B------:R-:W1:Y:S01]  /*3810*/  I2F.F16 R53, R53 ;  /* 0x0000003500357306 */ /* 0x000e620000200c00 */
[----:B0-----:R-:W-:Y:S01]  /*3820*/  HADD2.F32 R64, -RZ, R24.H1_H1 ;  /* 0x30000018ff407230 */ /* 0x001fe20000004100 */
[----:B------:R-:W-:Y:S01]  /*3830*/  LOP3.LUT R24, R23, 0xff, RZ, 0xc0, !PT ;  /* 0x000000ff17187812 */ /* 0x000fe200078ec0ff */
[C---:B------:R-:W-:Y:S01]  /*3840*/  FFMA.FTZ R68, R57.reuse, R56, R68 ;  /* 0x0000003839447223 */ /* 0x040fe20000010044 */
[----:B------:R-:W-:Y:S01]  /*3850*/  FFMA.FTZ R69, R57, R58, R69 ;  /* 0x0000003a39457223 */ /* 0x000fe20000010045 */
[----:B------:R-:W-:Y:S01]  /*3860*/  IADD3 R47, R22, -0x80, RZ ;  /* 0xffffff80162f7810 */ /* 0x000fe20007ffe0ff */
[----:B--2---:R-:W-:Y:S02]  /*3870*/  HADD2.F32 R51, -RZ, R51.H0_H0 ;  /* 0x20000033ff337230 */ /* 0x004fe40000004100 */
[----:B------:R-:W0:Y:S01]  /*3880*/  I2F.F16 R21, R21 ;  /* 0x0000001500157306 */ /* 0x000e220000200c00 */
[----:B----4-:R-:W-:-:S02]  /*3890*/  HADD2.F32 R52, -RZ, R52.H0_H0 ;  /* 0x20000034ff347230 */ /* 0x010fc40000004100 */
[--C-:B------:R-:W-:Y:S02]  /*38a0*/  HADD2.F32 R23, -RZ, R25.reuse.H0_H0 ;  /* 0x20000019ff177230 */ /* 0x100fe40000004100 */
[----:B------:R-:W-:Y:S02]  /*38b0*/  HADD2.F32 R22, -RZ, R25.H1_H1 ;  /* 0x30000019ff167230 */ /* 0x000fe40000004100 */
[----:B-1----:R-:W-:Y:S01]  /*38c0*/  HADD2.F32 R53, -RZ, R53.H0_H0 ;  /* 0x20000035ff357230 */ /* 0x002fe20000004100 */
[----:B------:R1:W2:Y:S01]  /*38d0*/  I2F.F16 R55, R62 ;  /* 0x0000003e00377306 */ /* 0x0002a20000200c00 */
[----:B------:R-:W-:-:S03]  /*38e0*/  HADD2.F32 R49, -RZ, R70.H0_H0 ;  /* 0x20000046ff317230 */ /* 0x000fc60000004100 */
[----:B------:R-:W-:Y:S01]  /*38f0*/  FFMA.FTZ R66, R61, R53, R66 ;  /* 0x000000353d427223 */ /* 0x000fe20000010042 */
[----:B0-----:R-:W-:-:S03]  /*3900*/  HADD2.F32 R25, -RZ, R21.H0_H0 ;  /* 0x20000015ff197230 */ /* 0x001fc60000004100 */
[----:B------:R-:W-:Y:S01]  /*3910*/  I2F.F16 R65, R65 ;  /* 0x0000004100417306 */ /* 0x000fe20000200c00 */
[----:B-1----:R-:W-:Y:S01]  /*3920*/  FFMA.FTZ R62, R50, R57, R63 ;  /* 0x00000039323e7223 */ /* 0x002fe2000001003f */
[----:B------:R-:W-:Y:S01]  /*3930*/  IADD3 R57, R24, -0x80, RZ ;  /* 0xffffff8018397810 */ /* 0x000fe20007ffe0ff */
[----:B------:R-:W-:Y:S02]  /*3940*/  HADD2.F32 R24, -RZ, R20.H0_H0 ;  /* 0x20000014ff187230 */ /* 0x000fe40000004100 */
[----:B------:R-:W-:Y:S01]  /*3950*/  FFMA.FTZ R63, R61, R52, R68 ;  /* 0x000000343d3f7223 */ /* 0x000fe20000010044 */
[----:B------:R-:W-:Y:S01]  /*3960*/  FFMA.FTZ R62, R51, R61, R62 ;  /* 0x0000003d333e7223 */ /* 0x000fe2000001003e */
[----:B--2---:R-:W-:Y:S01]  /*3970*/  HADD2.F32 R55, -RZ, R55.H0_H0 ;  /* 0x20000037ff377230 */ /* 0x004fe20000004100 */
[----:B------:R-:W0:Y:S01]  /*3980*/  I2F.F16 R60, R60 ;  /* 0x0000003c003c7306 */ /* 0x000e220000200c00 */
[----:B------:R-:W-:Y:S01]  /*3990*/  FFMA.FTZ R20, R61, R24, R69 ;  /* 0x000000183d147223 */ /* 0x000fe20000010045 */
[----:B------:R-:W-:-:S02]  /*39a0*/  FFMA.FTZ R21, R25, R64, R62 ;  /* 0x0000004019157223 */ /* 0x000fc4000001003e */
[----:B------:R-:W-:-:S04]  /*39b0*/  FFMA.FTZ R62, R64, R55, R63 ;  /* 0x00000037403e7223 */ /* 0x000fc8000001003f */
[----:B------:R-:W1:Y:S01]  /*39c0*/  I2F.F16 R59, R59 ;  /* 0x0000003b003b7306 */ /* 0x000e620000200c00 */
[----:B0-----:R-:W-:-:S07]  /*39d0*/  HADD2.F32 R60, -RZ, R60.H0_H0 ;  /* 0x2000003cff3c7230 */ /* 0x001fce0000004100 */
[----:B------:R-:W-:Y:S01]  /*39e0*/  I2F.F16 R44, R44 ;  /* 0x0000002c002c7306 */ /* 0x000fe20000200c00 */
[----:B-1----:R-:W-:-:S07]  /*39f0*/  HADD2.F32 R59, -RZ, R59.H0_H0 ;  /* 0x2000003bff3b7230 */ /* 0x002fce0000004100 */
[----:B------:R-:W0:Y:S08]  /*3a00*/  I2F.F16 R42, R42 ;  /* 0x0000002a002a7306 */ /* 0x000e300000200c00 */
[----:B------:R1:W2:Y:S01]  /*3a10*/  I2F.F16 R71, R47 ;  /* 0x0000002f00477306 */ /* 0x0002a20000200c00 */
[----:B0-----:R-:W-:-:S07]  /*3a20*/  HADD2.F32 R61, -RZ, R42.H0_H0 ;  /* 0x2000002aff3d7230 */ /* 0x001fce0000004100 */
[----:B------:R0:W3:Y:S01]  /*3a30*/  I2F.F16 R72, R57 ;  /* 0x0000003900487306 */ /* 0x0000e20000200c00 */
[----:B-1----:R-:W-:Y:S02]  /*3a40*/  HADD2.F32 R47, -RZ, R65.H0_H0 ;  /* 0x20000041ff2f7230 */ /* 0x002fe40000004100 */
[----:B------:R-:W-:-:S03]  /*3a50*/  FFMA.FTZ R65, R64, R49, R66 ;  /* 0x0000003140417223 */ /* 0x000fc60000010042 */
[----:B------:R-:W-:Y:S01]  /*3a60*/  FFMA.FTZ R67, R64, R47, R20 ;  /* 0x0000002f40437223 */ /* 0x000fe20000010014 */
[----:B------:R-:W-:Y:S01]  /*3a70*/  FFMA.FTZ R20, R60, R23, R21 ;  /* 0x000000173c147223 */ /* 0x000fe20000010015 */
[----:B------:R-:W1:Y:S01]  /*3a80*/  I2F.F16 R31, R31 ;  /* 0x0000001f001f7306 */ /* 0x000e620000200c00 */
[----:B0-----:R-:W-:Y:S02]  /*3a90*/  HADD2.F32 R57, -RZ, R44.H0_H0 ;  /* 0x2000002cff397230 */ /* 0x001fe40000004100 */
[----:B------:R-:W-:Y:S01]  /*3aa0*/  FFMA.FTZ R21, R23, R59, R62 ;  /* 0x0000003b17157223 */ /* 0x000fe2000001003e */
[----:B--2---:R-:W-:Y:S02]  /*3ab0*/  HADD2.F32 R44, -RZ, R71.H0_H0 ;  /* 0x20000047ff2c7230 */ /* 0x004fe40000004100 */
[----:B------:R-:W-:Y:S01]  /*3ac0*/  FFMA.FTZ R20, R57, R22, R20 ;  /* 0x0000001639147223 */ /* 0x000fe20000010014 */
[----:B---3--:R-:W-:Y:S01]  /*3ad0*/  HADD2.F32 R42, -RZ, R72.H0_H0 ;  /* 0x20000048ff2a7230 */ /* 0x008fe20000004100 */
[----:B------:R-:W0:Y:S01]  /*3ae0*/  I2F.F16 R36, R36 ;  /* 0x0000002400247306 */ /* 0x000e220000200c00 */
[----:B------:R-:W-:Y:S01]  /*3af0*/  FFMA.FTZ R21, R22, R61, R21 ;  /* 0x0000003d16157223 */ /* 0x000fe20000010015 */
[----:B------:R-:W-:-:S02]  /*3b00*/  FMUL.FTZ R20, R19, R20 ;  /* 0x0000001413147220 */ /* 0x000fc40000410000 */
[----:B------:R-:W-:Y:S01]  /*3b10*/  FFMA.FTZ R62, R23, R42, R67 ;  /* 0x0000002a173e7223 */ /* 0x000fe20000010043 */
[----:B------:R-:W-:Y:S01]  /*3b20*/  FMUL.FTZ R21, R28, R21 ;  /* 0x000000151c157220 */ /* 0x000fe20000410000 */
[----:B-1----:R-:W-:Y:S01]  /*3b30*/  HADD2.F32 R31, -RZ, R31.H0_H0 ;  /* 0x2000001fff1f7230 */ /* 0x002fe20000004100 */
[----:B------:R-:W-:-:S03]  /*3b40*/  F2FP.F16.F32.PACK_AB R20, RZ, R20 ;  /* 0x00000014ff14723e */ /* 0x000fc600000000ff */
[----:B------:R-:W-:-:S04]  /*3b50*/  F2FP.F16.F32.PACK_AB R21, RZ, R21 ;  /* 0x00000015ff15723e */ /* 0x000fc800000000ff */
[----:B------:R-:W-:Y:S01]  /*3b60*/  PRMT R20, R20, 0x5410, R21 ;  /* 0x0000541014147816 */ /* 0x000fe20000000015 */
[----:B0-----:R-:W-:Y:S02]  /*3b70*/  HADD2.F32 R63, -RZ, R36.H0_H0 ;  /* 0x20000024ff3f7230 */ /* 0x001fe40000004100 */
[----:B------:R-:W-:-:S04]  /*3b80*/  FFMA.FTZ R36, R23, R44, R65 ;  /* 0x0000002c17247223 */ /* 0x000fc80000010041 */
[C---:B------:R-:W-:Y:S01]  /*3b90*/  FFMA.FTZ R36, R22.reuse, R31, R36 ;  /* 0x0000001f16247223 */ /* 0x040fe20000010024 */
[----:B------:R-:W-:Y:S01]  /*3ba0*/  FFMA.FTZ R23, R22, R63, R62 ;  /* 0x0000003f16177223 */ /* 0x000fe2000001003e */
[----:B------:R-:W-:Y:S02]  /*3bb0*/  HFMA2.MMA R12, R20, 1, 1, R12 ;  /* 0x3c003c00140c7835 */ /* 0x000fe4000000000c */
[----:B------:R-:W-:Y:S01]  /*3bc0*/  FMUL.FTZ R36, R29, R36 ;  /* 0x000000241d247220 */ /* 0x000fe20000410000 */
[----:B------:R-:W-:-:S04]  /*3bd0*/  FMUL.FTZ R23, R30, R23 ;  /* 0x000000171e177220 */ /* 0x000fc80000410000 */
        /* <DEDUP_REMOVED lines=171> */
.L_x_1040:
        /* <DEDUP_REMOVED lines=363> */
.L_x_1041:
        /* <DEDUP_REMOVED lines=363> */
.L_x_1042:
[----:B------:R-:W-:Y:S01]  /*73f0*/  LEA R0, R18, 0x20, 0x5 ;  /* 0x0000002012007811 */ /* 0x000fe200078e28ff */
[----:B------:R-:W-:Y:S01]  /*7400*/  IMAD.WIDE R32, R41, 0x8, R32 ;  /* 0x0000000829207825 */ /* 0x000fe200078e0220 */
[----:B------:R-:W-:Y:S02]  /*7410*/  IADD3 R43, R43, 0x20, RZ ;  /* 0x000000202b2b7810 */ /* 0x000fe40007ffe0ff */
[----:B------:R-:W-:Y:S01]  /*7420*/  VIMNMX R0, R0, UR9, PT ;  /* 0x0000000900007c48 */ /* 0x000fe2000bfe0100 */
[----:B0-----:R-:W-:Y:S01]  /*7430*/  IMAD.WIDE R34, R41, 0x8, R34 ;  /* 0x0000000829227825 */ /* 0x001fe200078e0222 */
[C---:B------:R-:W-:Y:S02]  /*7440*/  ISETP.GE.AND P0, PT, R43.reuse, UR8, PT ;  /* 0x000000082b007c0c */ /* 0x040fe4000bf06270 */
[----:B------:R-:W-:-:S13]  /*7450*/  ISETP.LT.AND P2, PT, R43, R0, PT ;  /* 0x000000002b00720c */ /* 0x000fda0003f41270 */
[----:B------:R-:W-:Y:S05]  /*7460*/  @!P0 BRA P2, `(.L_x_1043) ;  /* 0xffffffa4002c8947 */ /* 0x000fea000103ffff */
.L_x_1038:
[----:B------:R-:W-:Y:S01]  /*7470*/  ISETP.GE.AND P0, PT, R43, R46, PT ;  /* 0x0000002e2b00720c */ /* 0x000fe20003f06270 */
[----:B------:R-:W-:-:S03]  /*7480*/  ULDC UR5, c[0x0][0x25c] ;  /* 0x0000970000057ab9 */ /* 0x000fc60000000800 */
[----:B------:R-:W-:-:S13]  /*7490*/  ISETP.GE.OR P0, PT, R43, UR5, P0 ;  /* 0x000000052b007c0c */ /* 0x000fda0008706670 */
[----:B------:R-:W-:Y:S05]  /*74a0*/  @P0 BRA `(.L_x_1044) ;  /* 0x0000002800180947 */ /* 0x000fea0003800000 */
[----:B------:R-:W0:Y:S01]  /*74b0*/  LDC R0, c[0x0][0x23c] ;  /* 0x00008f00ff007b82 */ /* 0x000e220000000800 */
[----:B------:R-:W-:Y:S01]  /*74c0*/  SHF.R.S32.HI R5, RZ, 0x1f, R41 ;  /* 0x0000001fff057819 */ /* 0x000fe20000011429 */
[----:B------:R-:W-:-:S06]  /*74d0*/  ULDC UR5, c[0x0][0x25c] ;  /* 0x0000970000057ab9 */ /* 0x000fcc0000000800 */
.L_x_1047:
[----:B------:R-:W-:Y:S02]  /*74e0*/  MOV R2, R34 ;  /* 0x0000002200027202 */ /* 0x000fe40000000f00 */
[----:B------:R-:W-:-:S05]  /*74f0*/  MOV R3, R35 ;  /* 0x0000002300037202 */ /* 0x000fca0000000f00 */
[----:B-----5:R1:W5:Y:S01]  /*7500*/  LDG.E.128.CONSTANT R24, desc[UR6][R2.64] ;  /* 0x0000000602187981 */ /* 0x020362000c1e9d00 */
[----:B0-----:R-:W-:Y:S01]  /*7510*/  MOV R41, R0 ;  /* 0x0000000000297202 */ /* 0x001fe20000000f00 */
[----:B------:R-:W-:Y:S06]  /*7520*/  @!P1 BRA `(.L_x_1045) ;  /* 0x0000001000e09947 */ /* 0x000fec0003800000 */
        /* <DEDUP_REMOVED lines=22> */
[----:B------:R-:W-:-:S05]  /*7690*/  LOP3.LUT R17, R17, 0x64006400, RZ, 0xfc, !PT ;  /* 0x6400640011117812 */ /* 0x000fca00078efcff */
[----:B------:R-:W-:Y:S01]  /*76a0*/  HADD2 R17, R17, -1056, -1056 ;  /* 0xe420e42011117430 */ /* 0x000fe20000000000 */
[----:B------:R-:W-:Y:S02]  /*76b0*/  ISETP.GE.AND P0, PT, R45, 0x2, PT ;  /* 0x000000022d00780c */ /* 0x000fe40003f06270 */
[----:B------:R-:W-:Y:S02]  /*76c0*/  PRMT R16, R16, 0x5410, R15 ;  /* 0x0000541010107816 */ /* 0x000fe4000000000f */
[----:B------:R-:W-:Y:S02]  /*76d0*/  PRMT R14, R14, 0x5410, R13 ;  /* 0x000054100e0e7816 */ /* 0x000fe4000000000d */
[----:B---3--:R-:W-:Y:S02]  /*76e0*/  SHF.R.U32.HI R49, RZ, 0x8, R28 ;  /* 0x00000008ff317819 */ /* 0x008fe4000001161c */
        /* <DEDUP_REMOVED lines=9> */
[--C-:B--2---:R-:W-:Y:S02]  /*7780*/  SHF.R.U32.HI R28, RZ, 0xc, R20.reuse ;  /* 0x0000000cff1c7819 */ /* 0x104fe40000011614 */
[----:B------:R-:W-:Y:S02]  /*7790*/  LOP3.LUT R40, R20, 0x3f003f, RZ, 0xc0, !PT ;  /* 0x003f003f14287812 */ /* 0x000fe400078ec0ff */
[----:B------:R-:W-:Y:S02]  /*77a0*/  SHF.R.U32.HI R42, RZ, 0x6, R20 ;  /* 0x00000006ff2a7819 */ /* 0x000fe40000011614 */
[--C-:B------:R-:W-:Y:S02]  /*77b0*/  SHF.R.U32.HI R48, RZ, 0x8, R29.reuse ;  /* 0x00000008ff307819 */ /* 0x100fe4000001161d */
        /* <DEDUP_REMOVED lines=8> */
[----:B------:R-:W-:Y:S02]  /*7840*/  SHF.R.U32.HI R53, RZ, 0xa, R30 ;  /* 0x0000000aff357819 */ /* 0x000fe4000001161e */
[----:B------:R-:W-:Y:S02]  /*7850*/  LOP3.LUT R22, R29, 0xf000f, RZ, 0xc0, !PT ;  /* 0x000f000f1d167812 */ /* 0x000fe400078ec0ff */
[----:B------:R-:W-:Y:S02]  /*7860*/  LOP3.LUT R59, R31, 0x3f003f, RZ, 0xc0, !PT ;  /* 0x003f003f1f3b7812 */ /* 0x000fe400078ec0ff */
[--C-:B------:R-:W-:Y:S02]  /*7870*/  SHF.R.U32.HI R54, RZ, 0xa, R31.reuse ;  /* 0x0000000aff367819 */ /* 0x100fe4000001161f */
[----:B------:R-:W-:Y:S02]  /*7880*/  SHF.R.U32.HI R61, RZ, 0x6, R31 ;  /* 0x00000006ff3d7819 */ /* 0x000fe4000001161f */
[----:B------:R-:W-:-:S02]  /*7890*/  LOP3.LUT R38, R21, 0x3f003f, RZ, 0xc0, !PT ;  /* 0x003f003f15267812 */ /* 0x000fc400078ec0ff */
[----:B------:R-:W-:Y:S02]  /*78a0*/  SHF.R.U32.HI R39, RZ, 0x6, R21 ;  /* 0x00000006ff277819 */ /* 0x000fe40000011615 */
[----:B------:R-:W-:Y:S02]  /*78b0*/  LOP3.LUT R51, R20, 0x300030, R51, 0xf8, !PT ;  /* 0x0030003014337812 */ /* 0x000fe400078ef833 */
[----:B------:R-:W-:Y:S02]  /*78c0*/  LOP3.LUT R21, R28, 0xf000f, RZ, 0xc0, !PT ;  /* 0x000f000f1c157812 */ /* 0x000fe400078ec0ff */
[----:B------:R-:W-:Y:S02]  /*78d0*/  LOP3.LUT R53, R22, 0x300030, R53, 0xf8, !PT ;  /* 0x0030003016357812 */ /* 0x000fe400078ef835 */
[----:B------:R-:W-:Y:S02]  /*78e0*/  LOP3.LUT R31, R64, 0x64006400, RZ, 0xfc, !PT ;  /* 0x64006400401f7812 */ /* 0x000fe400078efcff */
[----:B------:R-:W-:-:S02]  /*78f0*/  LOP3.LUT R20, R32, 0x64006400, RZ, 0xfc, !PT ;  /* 0x6400640020147812 */ /* 0x000fc400078efcff */
[----:B------:R-:W-:Y:S01]  /*7900*/  LOP3.LUT R22, R19, 0x3f003f, RZ, 0xc0, !PT ;  /* 0x003f003f13167812 */ /* 0x000fe200078ec0ff */
[----:B------:R-:W-:Y:S01]  /*7910*/  HADD2 R31, R31, -1056, -1056 ;  /* 0xe420e4201f1f7430 */ /* 0x000fe20000000000 */
[----:B------:R-:W-:Y:S01]  /*7920*/  LOP3.LUT R52, R21, 0x300030, R52, 0xf8, !PT ;  /* 0x0030003015347812 */ /* 0x000fe200078ef834 */
[----:B------:R-:W-:Y:S01]  /*7930*/  HADD2 R19, R20, -1056, -1056 ;  /* 0xe420e42014137430 */ /* 0x000fe20000000000 */
[----:B------:R-:W-:Y:S02]  /*7940*/  LOP3.LUT R21, R34, 0x3f003f, RZ, 0xc0, !PT ;  /* 0x003f003f22157812 */ /* 0x000fe400078ec0ff */
[----:B------:R-:W-:Y:S02]  /*7950*/  LOP3.LUT R22, R22, 0x64006400, RZ, 0xfc, !PT ;  /* 0x6400640016167812 */ /* 0x000fe400078efcff */
[----:B------:R-:W-:Y:S02]  /*7960*/  LOP3.LUT R29, R62, 0x64006400, RZ, 0xfc, !PT ;  /* 0x640064003e1d7812 */ /* 0x000fe400078efcff */
[----:B------:R-:W-:Y:S01]  /*7970*/  LOP3.LUT R48, R35, 0x300030, R48, 0xf8, !PT ;  /* 0x0030003023307812 */ /* 0x000fe200078ef830 */
[----:B------:R-:W-:Y:S01]  /*7980*/  HADD2 R28, R22, -1056, -1056 ;  /* 0xe420e420161c7430 */ /* 0x000fe20000000000 */
[----:B------:R-:W-:-:S02]  /*7990*/  LOP3.LUT R34, R65, 0x64006400, RZ, 0xfc, !PT ;  /* 0x6400640041227812 */ /* 0x000fc400078efcff */
[----:B------:R-:W-:Y:S01]  /*79a0*/  LOP3.LUT R21, R21, 0x64006400, RZ, 0xfc, !PT ;  /* 0x6400640015157812 */ /* 0x000fe200078efcff */
[----:B------:R-:W-:Y:S01]  /*79b0*/  HADD2 R29, R29, -1056, -1056 ;  /* 0xe420e4201d1d7430 */ /* 0x000fe20000000000 */
[----:B------:R-:W-:Y:S01]  /*79c0*/  LOP3.LUT R33, R23, 0x3f003f, RZ, 0xc0, !PT ;  /* 0x003f003f17217812 */ /* 0x000fe200078ec0ff */
[-C--:B0-----:R-:W-:Y:S01]  /*79d0*/  HFMA2.MMA R20, R31, R24.reuse, RZ ;  /* 0x000000181f147235 */ /* 0x081fe200000000ff */
[--C-:B------:R-:W-:Y:S01]  /*79e0*/  SHF.R.U32.HI R35, RZ, 0x6, R23.reuse ;  /* 0x00000006ff237819 */ /* 0x100fe20000011617 */
[----:B------:R-:W-:Y:S01]  /*79f0*/  HFMA2.MMA R22, R19, R24, RZ ;  /* 0x0000001813167235 */ /* 0x000fe200000000ff */
[----:B------:R-:W-:Y:S02]  /*7a00*/  SHF.R.U32.HI R23, RZ, 0xc, R23 ;  /* 0x0000000cff177819 */ /* 0x000fe40000011617 */
[----:B------:R-:W-:Y:S01]  /*7a10*/  LOP3.LUT R32, R63, 0x64006400, RZ, 0xfc, !PT ;  /* 0x640064003f207812 */ /* 0x000fe200078efcff */
[----:B------:R-:W-:Y:S01]  /*7a20*/  HADD2 R34, R34, -1056, -1056 ;  /* 0xe420e42022227430 */ /* 0x000fe20000000000 */
[----:B------:R-:W-:-:S02]  /*7a30*/  LOP3.LUT R58, R30, 0x3f003f, RZ, 0xc0, !PT ;  /* 0x003f003f1e3a7812 */ /* 0x000fc400078ec0ff */
[----:B------:R-:W-:Y:S01]  /*7a40*/  SHF.R.U32.HI R60, RZ, 0x6, R30 ;  /* 0x00000006ff3c7819 */ /* 0x000fe2000001161e */
[----:B------:R-:W-:Y:S01]  /*7a50*/  HADD2 R30, R21, -1056, -1056 ;  /* 0xe420e420151e7430 */ /* 0x000fe20000000000 */
[----:B------:R-:W-:Y:S01]  /*7a60*/  LOP3.LUT R23, R23, 0xf000f, RZ, 0xc0, !PT ;  /* 0x000f000f17177812 */ /* 0x000fe200078ec0ff */
[----:B------:R-:W-:Y:S02]  /*7a70*/  HFMA2 R21, R29, R24, RZ.H0_H0 ;  /* 0x000000181d157231 */ /* 0x000fe400000400ff */
[----:B------:R-:W-:Y:S01]  /*7a80*/  HADD2 R32, R32, -1056, -1056 ;  /* 0xe420e42020207430 */ /* 0x000fe20000000000 */
[----:B------:R-:W-:Y:S01]  /*7a90*/  LOP3.LUT R54, R23, 0x300030, R54, 0xf8, !PT ;  /* 0x0030003017367812 */ /* 0x000fe200078ef836 */
[-C--:B------:R-:W-:Y:S02]  /*7aa0*/  HFMA2.MMA R63, R34, R25.reuse, R20 ;  /* 0x00000019223f7235 */ /* 0x080fe40000000014 */
[----:B------:R-:W-:Y:S01]  /*7ab0*/  HFMA2 R64, R32, R25, R21 ;  /* 0x0000001920407231 */ /* 0x000fe20000000015 */
[----:B------:R-:W-:-:S02]  /*7ac0*/  HFMA2.MMA R65, R30, R25, R22 ;  /* 0x000000191e417235 */ /* 0x000fc40000000016 */
[----:B------:R-:W0:Y:S01]  /*7ad0*/  LDS.128 R20, [UR4+0x10] ;  /* 0x00001004ff147984 */ /* 0x000e220008000c00 */
[----:B------:R-:W-:Y:S01]  /*7ae0*/  HFMA2 R24, R17, R24, RZ.H0_H0 ;  /* 0x0000001811187231 */ /* 0x000fe200000400ff */
[----:B------:R-:W-:Y:S02]  /*7af0*/  LOP3.LUT R40, R40, 0x64006400, RZ, 0xfc, !PT ;  /* 0x6400640028287812 */ /* 0x000fe400078efcff */
[----:B------:R-:W-:Y:S01]  /*7b00*/  LOP3.LUT R36, R36, 0x64006400, RZ, 0xfc, !PT ;  /* 0x6400640024247812 */ /* 0x000fe200078efcff */
[----:B------:R-:W-:Y:S01]  /*7b10*/  HFMA2 R66, R28, R25, R24 ;  /* 0x000000191c427231 */ /* 0x000fe20000000018 */
[----:B------:R-:W-:Y:S02]  /*7b20*/  LOP3.LUT R42, R42, 0x3f003f, RZ, 0xc0, !PT ;  /* 0x003f003f2a2a7812 */ /* 0x000fe400078ec0ff */
[----:B------:R-:W-:Y:S01]  /*7b30*/  LOP3.LUT R24, R39, 0x3f003f, RZ, 0xc0, !PT ;  /* 0x003f003f27187812 */ /* 0x000fe200078ec0ff */
[----:B------:R-:W-:Y:S01]  /*7b40*/  HADD2 R39, R40, -1056, -1056 ;  /* 0xe420e42028277430 */ /* 0x000fe20000000000 */
[----:B------:R-:W-:-:S02]  /*7b50*/  LOP3.LUT R25, R37, 0x3f003f, RZ, 0xc0, !PT ;  /* 0x003f003f25197812 */ /* 0x000fc400078ec0ff */
[----:B------:R-:W-:Y:S01]  /*7b60*/  LOP3.LUT R62, R35, 0x3f003f, RZ, 0xc0, !PT ;  /* 0x003f003f233e7812 */ /* 0x000fe200078ec0ff */
[----:B------:R-:W-:Y:S01]  /*7b70*/  HADD2 R35, R36, -1056, -1056 ;  /* 0xe420e42024237430 */ /* 0x000fe20000000000 */
[----:B------:R-:W-:Y:S02]  /*7b80*/  LOP3.LUT R38, R38, 0x64006400, RZ, 0xfc, !PT ;  /* 0x6400640026267812 */ /* 0x000fe400078efcff */
[----:B------:R-:W-:Y:S02]  /*7b90*/  LOP3.LUT R42, R42, 0x64006400, RZ, 0xfc, !PT ;  /* 0x640064002a2a7812 */ /* 0x000fe400078efcff */
[----:B------:R-:W-:Y:S01]  /*7ba0*/  LOP3.LUT R25, R25, 0x64006400, RZ, 0xfc, !PT ;  /* 0x6400640019197812 */ /* 0x000fe200078efcff */
[-C--:B------:R-:W-:Y:S01]  /*7bb0*/  HFMA2.MMA R63, R39, R26.reuse, R63 ;  /* 0x0000001a273f7235 */ /* 0x080fe2000000003f */
[----:B------:R-:W-:Y:S01]  /*7bc0*/  LOP3.LUT R33, R33, 0x64006400, RZ, 0xfc, !PT ;  /* 0x6400640021217812 */ /* 0x000fe200078efcff */
[----:B------:R-:W-:Y:S01]  /*7bd0*/  HFMA2.MMA R65, R35, R26, R65 ;  /* 0x0000001a23417235 */ /* 0x000fe20000000041 */
[----:B------:R-:W-:-:S02]  /*7be0*/  HADD2 R37, R38, -1056, -1056 ;  /* 0xe420e42026257430 */ /* 0x000fc40000000000 */
[----:B------:R-:W-:Y:S02]  /*7bf0*/  HADD2 R42, R42, -1056, -1056 ;  /* 0xe420e4202a2a7430 */ /* 0x000fe40000000000 */
        /* <DEDUP_REMOVED lines=21> */
[----:B------:R-:W-:Y:S01]  /*7d50*/  LOP3.LUT R60, R60, 0x64006400, RZ, 0xfc, !PT ;  /* 0x640064003c3c7812 */ /* 0x000fe200078efcff */
[----:B------:R-:W-:Y:S01]  /*7d60*/  HADD2 R61, R25, -1056, -1056 ;  /* 0xe420e420193d7430 */ /* 0x000fe20000000000 */
[----:B------:R-:W-:Y:S01]  /*7d70*/  LOP3.LUT R56, R57, 0x64006400, RZ, 0xfc, !PT ;  /* 0x6400640039387812 */ /* 0x000fe200078efcff */
[-C--:B------:R-:W-:Y:S01]  /*7d80*/  HFMA2 R64, R40, R27.reuse, R64 ;  /* 0x0000001b28407231 */ /* 0x080fe20000000040 */
[----:B------:R-:W-:Y:S01]  /*7d90*/  LOP3.LUT R26, R26, 0x64006400, RZ, 0xfc, !PT ;  /* 0x640064001a1a7812 */ /* 0x000fe200078efcff */
[----:B------:R-:W-:Y:S01]  /*7da0*/  HFMA2 R66, R36, R27, R66 ;  /* 0x0000001b24427231 */ /* 0x000fe20000000042 */
[-C--:B0-----:R-:W-:Y:S01]  /*7db0*/  HFMA2.MMA R25, R55, R20.reuse, R63 ;  /* 0x0000001437197235 */ /* 0x081fe2000000003f */
[----:B------:R-:W-:Y:S01]  /*7dc0*/  HADD2 R57, R24, -1056, -1056 ;  /* 0xe420e42018397430 */ /* 0x000fe20000000000 */
[----:B------:R-:W-:Y:S01]  /*7dd0*/  HFMA2.MMA R65, R59, R20, R65 ;  /* 0x000000143b417235 */ /* 0x000fe20000000041 */
[----:B------:R-:W-:Y:S02]  /*7de0*/  HADD2 R50, R50, -1056, -1056 ;  /* 0xe420e42032327430 */ /* 0x000fe40000000000 */
[----:B------:R-:W-:-:S02]  /*7df0*/  HADD2 R58, R60, -1056, -1056 ;  /* 0xe420e4203c3a7430 */ /* 0x000fc40000000000 */
[-C--:B------:R-:W-:Y:S02]  /*7e00*/  HFMA2 R64, R57, R20.reuse, R64 ;  /* 0x0000001439407231 */ /* 0x080fe40000000040 */
[----:B------:R-:W-:Y:S02]  /*7e10*/  HFMA2 R66, R61, R20, R66 ;  /* 0x000000143d427231 */ /* 0x000fe40000000042 */
[----:B------:R-:W-:Y:S02]  /*7e20*/  HADD2 R56, R56, -1056, -1056 ;  /* 0xe420e42038387430 */ /* 0x000fe40000000000 */
        /* <DEDUP_REMOVED lines=17> */
[----:B------:R-:W-:-:S02]  /*7f40*/  HADD2 R52, R52, -1056, -1056 ;  /* 0xe420e42034347430 */ /* 0x000fc40000000000 */
[----:B------:R-:W-:Y:S01]  /*7f50*/  HADD2 R49, R48, -1056, -1056 ;  /* 0xe420e42030317430 */ /* 0x000fe20000000000 */
[----:B------:R-:W-:Y:S01]  /*7f60*/  LOP3.LUT R54, R54, 0x64006400, RZ, 0xfc, !PT ;  /* 0x6400640036367812 */ /* 0x000fe200078efcff */
        /* <DEDUP_REMOVED lines=39> */
[----:B------:R-:W-:-:S02]  /*81e0*/  HFMA2.MMA R21, R42, R23, R21 ;  /* 0x000000172a157235 */ /* 0x000fc40000000015 */
[----:B------:R-:W-:Y:S01]  /*81f0*/  HFMA2.MMA R64, R38, R23, R64 ;  /* 0x0000001726407235 */ /* 0x000fe20000000040 */
[----:B------:R-:W-:-:S04]  /*8200*/  HFMA2 R65, R53, R26, R65 ;  /* 0x0000001a35417231 */ /* 0x000fc80000000041 */
[-C--:B------:R-:W-:Y:S01]  /*8210*/  HFMA2 R65, R54, R27.reuse, R65 ;  /* 0x0000001b36417231 */ /* 0x080fe20000000041 */
[-C--:B------:R-:W-:Y:S02]  /*8220*/  HFMA2.MMA R21, R55, R24.reuse, R21 ;  /* 0x0000001837157235 */ /* 0x080fe40000000015 */
[----:B------:R-:W-:Y:S01]  /*8230*/  HFMA2.MMA R64, R59, R24, R64 ;  /* 0x000000183b407235 */ /* 0x000fe20000000040 */
[----:B------:R-:W-:Y:S02]  /*8240*/  HFMA2 R24, R49, R26, R20 ;  /* 0x0000001a31187231 */ /* 0x000fe40000000014 */
        /* <DEDUP_REMOVED lines=80> */
[-C--:B------:R-:W-:Y:S02]  /*8750*/  HFMA2.MMA R21, R42, R23.reuse, R21 ;  /* 0x000000172a157235 */ /* 0x080fe40000000015 */
        /* <DEDUP_REMOVED lines=21> */
.L_x_1045:
        /* <DEDUP_REMOVED lines=10> */
[----:B------:R-:W-:Y:S02]  /*8950*/  PRMT R16, R16, 0x5410, R15 ;  /* 0x0000541010107816 */ /* 0x000fe4000000000f */
[----:B------:R-:W-:Y:S02]  /*8960*/  PRMT R14, R14, 0x5410, R13 ;  /* 0x000054100e0e7816 */ /* 0x000fe4000000000d */
[--C-:B--2---:R-:W-:Y:S02]  /*8970*/  SHF.R.U32.HI R33, RZ, 0xc, R26.reuse ;  /* 0x0000000cff217819 */ /* 0x104fe4000001161a */
[----:B------:R-:W-:Y:S02]  /*8980*/  LOP3.LUT R32, R26, 0x3f003f, RZ, 0xc0, !PT ;  /* 0x003f003f1a207812 */ /* 0x000fe400078ec0ff */
[----:B------:R-:W-:Y:S02]  /*8990*/  SHF.R.U32.HI R34, RZ, 0x6, R26 ;  /* 0x00000006ff227819 */ /* 0x000fe4000001161a */
        /* <DEDUP_REMOVED lines=10> */
[----:B----4-:R-:W-:Y:S02]  /*8a40*/  SHF.R.U32.HI R49, RZ, 0x8, R28 ;  /* 0x00000008ff317819 */ /* 0x010fe4000001161c */
[----:B------:R-:W-:Y:S02]  /*8a50*/  SHF.R.U32.HI R48, RZ, 0x8, R29 ;  /* 0x00000008ff307819 */ /* 0x000fe4000001161d */
[----:B------:R-:W-:-:S02]  /*8a60*/  SHF.R.U32.HI R47, RZ, 0x8, R31 ;  /* 0x00000008ff2f7819 */ /* 0x000fc4000001161f */
[----:B------:R-:W-:Y:S02]  /*8a70*/  LOP3.LUT R17, R27, 0x3f003f, RZ, 0xc0, !PT ;  /* 0x003f003f1b117812 */ /* 0x000fe400078ec0ff */
[----:B------:R-:W-:Y:S02]  /*8a80*/  SHF.R.U32.HI R19, RZ, 0x6, R27 ;  /* 0x00000006ff137819 */ /* 0x000fe4000001161b */
[----:B------:R-:W-:Y:S02]  /*8a90*/  LOP3.LUT R49, R24, 0x300030, R49, 0xf8, !PT ;  /* 0x0030003018317812 */ /* 0x000fe400078ef831 */
[----:B------:R-:W-:Y:S02]  /*8aa0*/  LOP3.LUT R48, R25, 0x300030, R48, 0xf8, !PT ;  /* 0x0030003019307812 */ /* 0x000fe400078ef830 */
[----:B------:R-:W-:Y:S02]  /*8ab0*/  LOP3.LUT R47, R26, 0x300030, R47, 0xf8, !PT ;  /* 0x003000301a2f7812 */ /* 0x000fe400078ef82f */
[----:B------:R-:W0:Y:S01]  /*8ac0*/  LDS.128 R24, [UR4+0x20] ;  /* 0x00002004ff187984 */ /* 0x000e220008000c00 */
[----:B------:R-:W-:-:S02]  /*8ad0*/  SHF.R.U32.HI R52, RZ, 0xa, R28 ;  /* 0x0000000aff347819 */ /* 0x000fc4000001161c */
[----:B------:R-:W-:Y:S02]  /*8ae0*/  LOP3.LUT R55, R28, 0x3f003f, RZ, 0xc0, !PT ;  /* 0x003f003f1c377812 */ /* 0x000fe400078ec0ff */
[----:B------:R-:W-:Y:S02]  /*8af0*/  SHF.R.U32.HI R56, RZ, 0x6, R28 ;  /* 0x00000006ff387819 */ /* 0x000fe4000001161c */
[--C-:B---3--:R-:W-:Y:S02]  /*8b00*/  SHF.R.U32.HI R28, RZ, 0xc, R20.reuse ;  /* 0x0000000cff1c7819 */ /* 0x108fe40000011614 */
[----:B------:R-:W-:Y:S02]  /*8b10*/  LOP3.LUT R40, R20, 0x3f003f, RZ, 0xc0, !PT ;  /* 0x003f003f14287812 */ /* 0x000fe400078ec0ff */
[----:B------:R-:W-:Y:S02]  /*8b20*/  SHF.R.U32.HI R42, RZ, 0x6, R20 ;  /* 0x00000006ff2a7819 */ /* 0x000fe40000011614 */
[----:B------:R-:W-:-:S02]  /*8b30*/  SHF.R.U32.HI R51, RZ, 0xa, R29 ;  /* 0x0000000aff337819 */ /* 0x000fc4000001161d */
[----:B------:R-:W-:Y:S02]  /*8b40*/  LOP3.LUT R50, R29, 0x3f003f, RZ, 0xc0, !PT ;  /* 0x003f003f1d327812 */ /* 0x000fe400078ec0ff */
[----:B------:R-:W-:Y:S02]  /*8b50*/  SHF.R.U32.HI R57, RZ, 0x6, R29 ;  /* 0x00000006ff397819 */ /* 0x000fe4000001161d */
[----:B------:R-:W-:Y:S02]  /*8b60*/  SHF.R.U32.HI R20, RZ, 0xc, R21 ;  /* 0x0000000cff147819 */ /* 0x000fe40000011615 */
[--C-:B------:R-:W-:Y:S02]  /*8b70*/  SHF.R.U32.HI R29, RZ, 0xc, R22.reuse ;  /* 0x0000000cff1d7819 */ /* 0x100fe40000011616 */
[----:B------:R-:W-:Y:S02]  /*8b80*/  LOP3.LUT R36, R22, 0x3f003f, RZ, 0xc0, !PT ;  /* 0x003f003f16247812 */ /* 0x000fe400078ec0ff */
[----:B------:R-:W-:-:S02]  /*8b90*/  SHF.R.U32.HI R37, RZ, 0x6, R22 ;  /* 0x00000006ff257819 */ /* 0x000fc40000011616 */
[----:B------:R-:W-:Y:S02]  /*8ba0*/  LOP3.LUT R20, R20, 0xf000f, RZ, 0xc0, !PT ;  /* 0x000f000f14147812 */ /* 0x000fe400078ec0ff */
[----:B------:R-:W-:Y:S02]  /*8bb0*/  SHF.R.U32.HI R53, RZ, 0xa, R30 ;  /* 0x0000000aff357819 */ /* 0x000fe4000001161e */
[----:B------:R-:W-:Y:S02]  /*8bc0*/  LOP3.LUT R22, R29, 0xf000f, RZ, 0xc0, !PT ;  /* 0x000f000f1d167812 */ /* 0x000fe400078ec0ff */
[----:B------:R-:W-:Y:S02]  /*8bd0*/  LOP3.LUT R59, R31, 0x3f003f, RZ, 0xc0, !PT ;  /* 0x003f003f1f3b7812 */ /* 0x000fe400078ec0ff */
[--C-:B------:R-:W-:Y:S02]  /*8be0*/  SHF.R.U32.HI R54, RZ, 0xa, R31.reuse ;  /* 0x0000000aff367819 */ /* 0x100fe4000001161f */
[----:B------:R-:W-:-:S02]  /*8bf0*/  SHF.R.U32.HI R61, RZ, 0x6, R31 ;  /* 0x00000006ff3d7819 */ /* 0x000fc4000001161f */
[----:B------:R-:W-:Y:S02]  /*8c00*/  LOP3.LUT R38, R21, 0x3f003f, RZ, 0xc0, !PT ;  /* 0x003f003f15267812 */ /* 0x000fe400078ec0ff */
[----:B------:R-:W-:Y:S02]  /*8c10*/  SHF.R.U32.HI R39, RZ, 0x6, R21 ;  /* 0x00000006ff277819 */ /* 0x000fe40000011615 */
[----:B------:R-:W-:Y:S02]  /*8c20*/  LOP3.LUT R51, R20, 0x300030, R51, 0xf8, !PT ;  /* 0x0030003014337812 */ /* 0x000fe400078ef833 */
        /* <DEDUP_REMOVED lines=8> */
[----:B------:R-:W-:Y:S02]  /*8cb0*/  SHF.R.U32.HI R44, RZ, 0x8, R30 ;  /* 0x00000008ff2c7819 */ /* 0x000fe4000001161e */
[----:B------:R-:W-:Y:S02]  /*8cc0*/  LOP3.LUT R33, R33, 0xf000f, RZ, 0xc0, !PT ;  /* 0x000f000f21217812 */ /* 0x000fe400078ec0ff */
[----:B------:R-:W-:-:S02]  /*8cd0*/  LOP3.LUT R65, R65, 0x3f003f, RZ, 0xc0, !PT ;  /* 0x003f003f41417812 */ /* 0x000fc400078ec0ff */
[----:B------:R-:W-:Y:S02]  /*8ce0*/  LOP3.LUT R21, R34, 0x3f003f, RZ, 0xc0, !PT ;  /* 0x003f003f22157812 */ /* 0x000fe400078ec0ff */
[----:B------:R-:W-:Y:S02]  /*8cf0*/  LOP3.LUT R22, R22, 0x64006400, RZ, 0xfc, !PT ;  /* 0x6400640016167812 */ /* 0x000fe400078efcff */
[----:B------:R-:W-:Y:S02]  /*8d00*/  LOP3.LUT R29, R62, 0x64006400, RZ, 0xfc, !PT ;  /* 0x640064003e1d7812 */ /* 0x000fe400078efcff */
[----:B------:R-:W-:Y:S01]  /*8d10*/  LOP3.LUT R63, R63, 0x3f003f, RZ, 0xc0, !PT ;  /* 0x003f003f3f3f7812 */ /* 0x000fe200078ec0ff */
[----:B------:R-:W-:Y:S01]  /*8d20*/  HADD2 R28, R22, -1056, -1056 ;  /* 0xe420e420161c7430 */ /* 0x000fe20000000000 */
[----:B------:R-:W-:Y:S02]  /*8d30*/  LOP3.LUT R44, R33, 0x300030, R44, 0xf8, !PT ;  /* 0x00300030212c7812 */ /* 0x000fe400078ef82c */
        /* <DEDUP_REMOVED lines=21> */
[----:B------:R-:W-:-:S05]  /*8e90*/  LOP3.LUT R17, R17, 0x64006400, RZ, 0xfc, !PT ;  /* 0x6400640011117812 */ /* 0x000fca00078efcff */
[----:B------:R-:W-:Y:S01]  /*8ea0*/  HADD2 R17, R17, -1056, -1056 ;  /* 0xe420e42011117430 */ /* 0x000fe20000000000 */
[----:B------:R-:W-:Y:S02]  /*8eb0*/  LOP3.LUT R40, R40, 0x64006400, RZ, 0xfc, !PT ;  /* 0x6400640028287812 */ /* 0x000fe400078efcff */
[----:B------:R-:W-:Y:S01]  /*8ec0*/  LOP3.LUT R36, R36, 0x64006400, RZ, 0xfc, !PT ;  /* 0x6400640024247812 */ /* 0x000fe200078efcff */
[----:B------:R-:W-:Y:S01]  /*8ed0*/  HFMA2 R24, R17, R24, RZ.H0_H0 ;  /* 0x0000001811187231 */ /* 0x000fe200000400ff */
[----:B------:R-:W-:Y:S02]  /*8ee0*/  LOP3.LUT R42, R42, 0x3f003f, RZ, 0xc0, !PT ;  /* 0x003f003f2a2a7812 */ /* 0x000fe400078ec0ff */
[----:B------:R-:W-:Y:S01]  /*8ef0*/  LOP3.LUT R62, R35, 0x3f003f, RZ, 0xc0, !PT ;  /* 0x003f003f233e7812 */ /* 0x000fe200078ec0ff */
[----:B------:R-:W-:Y:S01]  /*8f00*/  HFMA2 R66, R28, R25, R24 ;  /* 0x000000191c427231 */ /* 0x000fe20000000018 */
[----:B------:R-:W-:Y:S01]  /*8f10*/  LOP3.LUT R24, R39, 0x3f003f, RZ, 0xc0, !PT ;  /* 0x003f003f27187812 */ /* 0x000fe200078ec0ff */
[----:B------:R-:W-:Y:S01]  /*8f20*/  HADD2 R39, R40, -1056, -1056 ;  /* 0xe420e42028277430 */ /* 0x000fe20000000000 */
[----:B------:R-:W-:Y:S01]  /*8f30*/  LOP3.LUT R25, R37, 0x3f003f, RZ, 0xc0, !PT ;  /* 0x003f003f25197812 */ /* 0x000fe200078ec0ff */
[----:B------:R-:W-:Y:S01]  /*8f40*/  HADD2 R35, R36, -1056, -1056 ;  /* 0xe420e42024237430 */ /* 0x000fe20000000000 */
[----:B------:R-:W-:-:S02]  /*8f50*/  LOP3.LUT R38, R38, 0x64006400, RZ, 0xfc, !PT ;  /* 0x6400640026267812 */ /* 0x000fc400078efcff */
[----:B------:R-:W-:Y:S02]  /*8f60*/  LOP3.LUT R42, R42, 0x64006400, RZ, 0xfc, !PT ;  /* 0x640064002a2a7812 */ /* 0x000fe400078efcff */
[----:B------:R-:W-:Y:S01]  /*8f70*/  LOP3.LUT R25, R25, 0x64006400, RZ, 0xfc, !PT ;  /* 0x6400640019197812 */ /* 0x000fe200078efcff */
[-C--:B------:R-:W-:Y:S01]  /*8f80*/  HFMA2.MMA R63, R39, R26.reuse, R63 ;  /* 0x0000001a273f7235 */ /* 0x080fe2000000003f */
[----:B------:R-:W-:Y:S01]  /*8f90*/  LOP3.LUT R33, R33, 0x64006400, RZ, 0xfc, !PT ;  /* 0x6400640021217812 */ /* 0x000fe200078efcff */
[----:B------:R-:W-:Y:S01]  /*8fa0*/  HFMA2.MMA R65, R35, R26, R65 ;  /* 0x0000001a23417235 */ /* 0x000fe20000000041 */
[----:B------:R-:W-:Y:S02]  /*8fb0*/  HADD2 R37, R38, -1056, -1056 ;  /* 0xe420e42026257430 */ /* 0x000fe40000000000 */
[----:B------:R-:W-:Y:S02]  /*8fc0*/  HADD2 R42, R42, -1056, -1056 ;  /* 0xe420e4202a2a7430 */ /* 0x000fe40000000000 */
        /* <DEDUP_REMOVED lines=203> */
.L_x_1046:
[----:B------:R-:W-:Y:S01]  /*9c80*/  IADD3 R43, R43, 0x20, RZ ;  /* 0x000000202b2b7810 */ /* 0x000fe20007ffe0ff */
[----:B-1----:R-:W-:Y:S01]  /*9c90*/  IMAD.WIDE.U32 R2, R41, 0x18, R2 ;  /* 0x0000001829027825 */ /* 0x002fe200078e0002 */
[----:B------:R-:W-:Y:S02]  /*9ca0*/  UIADD3 UR4, UR4, 0x40, URZ ;  /* 0x0000004004047890 */ /* 0x000fe4000fffe03f */
[----:B------:R-:W-:Y:S01]  /*9cb0*/  ISETP.GE.AND P0, PT, R43, UR5, PT ;  /* 0x000000052b007c0c */ /* 0x000fe2000bf06270 */
[----:B------:R-:W-:Y:S01]  /*9cc0*/  IMAD R35, R5, 0x18, RZ ;  /* 0x0000001805237824 */ /* 0x000fe200078e02ff */
[----:B------:R-:W-:Y:S02]  /*9cd0*/  ISETP.LT.AND P2, PT, R43, R46, PT ;  /* 0x0000002e2b00720c */ /* 0x000fe40003f41270 */
[----:B------:R-:W-:Y:S02]  /*9ce0*/  MOV R34, R2 ;  /* 0x0000000200227202 */ /* 0x000fe40000000f00 */
[----:B------:R-:W-:-:S09]  /*9cf0*/  IADD3 R35, R3, R35, RZ ;  /* 0x0000002303237210 */ /* 0x000fd20007ffe0ff */
[----:B------:R-:W-:Y:S05]  /*9d00*/  @!P0 BRA P2, `(.L_x_1047) ;  /* 0xffffffd400f48947 */ /* 0x000fea000103ffff */
.L_x_1044:
        /* <DEDUP_REMOVED lines=8> */
.L_x_1050:
[----:B0-----:R-:W0:Y:S01]  /*9d90*/  LDC R41, c[0x0][0x23c] ;  /* 0x00008f00ff297b82 */ /* 0x001e220000000800 */
[----:B------:R-:W-:Y:S02]  /*9da0*/  MOV R36, R34 ;  /* 0x0000002200247202 */ /* 0x000fe40000000f00 */
[----:B------:R-:W-:-:S03]  /*9db0*/  MOV R37, R35 ;  /* 0x0000002300257202 */ /* 0x000fc60000000f00 */
[----:B0-----:R-:W-:-:S03]  /*9dc0*/  IMAD.WIDE R32, R41, 0x4, R36 ;  /* 0x0000000429207825 */ /* 0x001fc600078e0224 */
[----:B-----5:R-:W5:Y:S01]  /*9dd0*/  LDG.E.128.CONSTANT R36, desc[UR6][R36.64] ;  /* 0x0000000624247981 */ /* 0x020f62000c1e9d00 */
[----:B------:R-:W-:-:S03]  /*9de0*/  IMAD.WIDE R28, R41, 0x4, R32 ;  /* 0x00000004291c7825 */ /* 0x000fc600078e0220 */
[----:B------:R-:W5:Y:S01]  /*9df0*/  LDG.E.128.CONSTANT R32, desc[UR6][R32.64] ;  /* 0x0000000620207981 */ /* 0x000f62000c1e9d00 */
[----:B------:R-:W-:-:S03]  /*9e00*/  IMAD.WIDE R2, R41, 0x4, R28 ;  /* 0x0000000429027825 */ /* 0x000fc600078e021c */
[----:B------:R-:W5:Y:S04]  /*9e10*/  LDG.E.128.CONSTANT R28, desc[UR6][R28.64] ;  /* 0x000000061c1c7981 */ /* 0x000f68000c1e9d00 */
[----:B------:R0:W5:Y:S01]  /*9e20*/  LDG.E.128.CONSTANT R24, desc[UR6][R2.64] ;  /* 0x0000000602187981 */ /* 0x000162000c1e9d00 */
[----:B------:R-:W-:Y:S01]  /*9e30*/  IMAD.WIDE R100, R41, 0x4, R2 ;  /* 0x0000000429647825 */ /* 0x000fe200078e0202 */
[----:B------:R-:W-:Y:S06]  /*9e40*/  @!P1 BRA `(.L_x_1049) ;  /* 0x0000002000c89947 */ /* 0x000fec0003800000 */
[----:B------:R-:W2:Y:S01]  /*9e50*/  LDG.E.128.CONSTANT R20, desc[UR6][R100.64] ;  /* 0x0000000664147981 */ /* 0x000ea2000c1e9d00 */
[----:B-----5:R-:W-:Y:S02]  /*9e60*/  SHF.R.U32.HI R40, RZ, 0xf, R36 ;  /* 0x0000000fff287819 */ /* 0x020fe40000011624 */
[----:B------:R-:W-:Y:S02]  /*9e70*/  SHF.R.U32.HI R42, RZ, 0xf, R37 ;  /* 0x0000000fff2a7819 */ /* 0x000fe40000011625 */
[C---:B------:R-:W-:Y:S02]  /*9e80*/  LOP3.LUT R76, R39.reuse, 0x1f001f, RZ, 0xc0, !PT ;  /* 0x001f001f274c7812 */ /* 0x040fe400078ec0ff */
[----:B0-----:R-:W-:Y:S02]  /*9e90*/  LOP3.LUT R2, R39, 0x3e003e0, RZ, 0xc0, !PT ;  /* 0x03e003e027027812 */ /* 0x001fe400078ec0ff */
[--C-:B------:R-:W-:Y:S02]  /*9ea0*/  SHF.R.U32.HI R52, RZ, 0xf, R39.reuse ;  /* 0x0000000fff347819 */ /* 0x100fe40000011627 */
[----:B------:R-:W-:-:S02]  /*9eb0*/  SHF.R.U32.HI R57, RZ, 0xa, R39 ;  /* 0x0000000aff397819 */ /* 0x000fc40000011627 */
[----:B------:R-:W-:Y:S02]  /*9ec0*/  SHF.R.U32.HI R39, RZ, 0xe, R32 ;  /* 0x0000000eff277819 */ /* 0x000fe40000011620 */
[----:B------:R-:W-:Y:S02]  /*9ed0*/  SHF.R.U32.HI R49, RZ, 0xe, R33 ;  /* 0x0000000eff317819 */ /* 0x000fe40000011621 */
[----:B------:R-:W-:Y:S02]  /*9ee0*/  LOP3.LUT R40, R40, 0x10001, RZ, 0xc0, !PT ;  /* 0x0001000128287812 */ /* 0x000fe400078ec0ff */
        /* <DEDUP_REMOVED lines=9> */
[----:B------:R-:W-:Y:S02]  /*9f80*/  SHF.R.U32.HI R33, RZ, 0xd, R29 ;  /* 0x0000000dff217819 */ /* 0x000fe4000001161d */
[----:B------:R-:W-:Y:S02]  /*9f90*/  LOP3.LUT R39, R40, 0x20002, R39, 0xf8, !PT ;  /* 0x0002000228277812 */ /* 0x000fe400078ef827 */
[----:B------:R-:W-:Y:S02]  /*9fa0*/  LOP3.LUT R42, R42, 0x20002, R49, 0xf8, !PT ;  /* 0x000200022a2a7812 */ /* 0x000fe400078ef831 */
[----:B------:R-:W-:Y:S02]  /*9fb0*/  SHF.R.U32.HI R51, RZ, 0xe, R34 ;  /* 0x0000000eff337819 */ /* 0x000fe40000011622 */
[----:B------:R-:W-:Y:S02]  /*9fc0*/  LOP3.LUT R44, R44, 0x10001, RZ, 0xc0, !PT ;  /* 0x000100012c2c7812 */ /* 0x000fe400078ec0ff */
[----:B------:R-:W-:-:S02]  /*9fd0*/  LOP3.LUT R74, R34, 0x1f001f, RZ, 0xc0, !PT ;  /* 0x001f001f224a7812 */ /* 0x000fc400078ec0ff */
[----:B------:R-:W-:Y:S02]  /*9fe0*/  LOP3.LUT R19, R34, 0x3e003e0, RZ, 0xc0, !PT ;  /* 0x03e003e022137812 */ /* 0x000fe400078ec0ff */
[----:B------:R-:W-:Y:S02]  /*9ff0*/  SHF.R.U32.HI R55, RZ, 0xa, R34 ;  /* 0x0000000aff377819 */ /* 0x000fe40000011622 */
[----:B------:R-:W-:Y:S02]  /*a000*/  SHF.R.U32.HI R34, RZ, 0xd, R30 ;  /* 0x0000000dff227819 */ /* 0x000fe4000001161e */
[----:B------:R-:W-:Y:S02]  /*a010*/  LOP3.LUT R32, R39, 0x40004, R32, 0xf8, !PT ;  /* 0x0004000427207812 */ /* 0x000fe400078ef820 */
[----:B------:R-:W-:Y:S02]  /*a020*/  LOP3.LUT R33, R42, 0x40004, R33, 0xf8, !PT ;  /* 0x000400042a217812 */ /* 0x000fe400078ef821 */
[----:B------:R-:W-:-:S02]  /*a030*/  LOP3.LUT R51, R44, 0x20002, R51, 0xf8, !PT ;  /* 0x000200022c337812 */ /* 0x000fc400078ef833 */
[----:B------:R-:W-:Y:S02]  /*a040*/  SHF.R.U32.HI R91, RZ, 0xc, R24 ;  /* 0x0000000cff5b7819 */ /* 0x000fe40000011618 */
        /* <DEDUP_REMOVED lines=13> */
[C---:B------:R-:W-:Y:S02]  /*a120*/  LOP3.LUT R73, R38.reuse, 0x1f001f, RZ, 0xc0, !PT ;  /* 0x001f001f26497812 */ /* 0x040fe400078ec0ff */
[----:B------:R-:W-:Y:S02]  /*a130*/  LOP3.LUT R0, R38, 0x3e003e0, RZ, 0xc0, !PT ;  /* 0x03e003e026007812 */ /* 0x000fe400078ec0ff */
[----:B------:R-:W-:Y:S01]  /*a140*/  SHF.R.U32.HI R50, RZ, 0xa, R38 ;  /* 0x0000000aff327819 */ /* 0x000fe20000011626 */
[----:B------:R-:W-:Y:S01]  /*a150*/  HFMA2.MMA R38, -RZ, RZ, 0, 0.03125 ;  /* 0x00002800ff267435 */ /* 0x000fe200000001ff */
[C---:B------:R-:W-:Y:S02]  /*a160*/  LOP3.LUT R69, R37.reuse, 0x1f001f, RZ, 0xc0, !PT ;  /* 0x001f001f25457812 */ /* 0x040fe400078ec0ff */
[----:B------:R-:W-:-:S02]  /*a170*/  LOP3.LUT R5, R37, 0x3e003e0, RZ, 0xc0, !PT ;  /* 0x03e003e025057812 */ /* 0x000fc400078ec0ff */
[----:B------:R-:W-:Y:S02]  /*a180*/  SHF.R.U32.HI R48, RZ, 0xa, R37 ;  /* 0x0000000aff307819 */ /* 0x000fe40000011625 */
[----:B------:R-:W-:Y:S02]  /*a190*/  SHF.R.U32.HI R66, RZ, 0xd, R31 ;  /* 0x0000000dff427819 */ /* 0x000fe4000001161f */
[----:B------:R-:W-:Y:S02]  /*a1a0*/  LOP3.LUT R77, R52, 0x20002, R77, 0xf8, !PT ;  /* 0x00020002344d7812 */ /* 0x000fe400078ef84d */
[C---:B------:R-:W-:Y:S02]  /*a1b0*/  LOP3.LUT R58, R28.reuse, 0x1f001f, RZ, 0xc0, !PT ;  /* 0x001f001f1c3a7812 */ /* 0x040fe400078ec0ff */
[----:B------:R-:W-:Y:S02]  /*a1c0*/  LOP3.LUT R37, R28, 0x3e003e0, RZ, 0xc0, !PT ;  /* 0x03e003e01c257812 */ /* 0x000fe400078ec0ff */
[----:B------:R-:W-:-:S02]  /*a1d0*/  SHF.R.U32.HI R63, RZ, 0xa, R28 ;  /* 0x0000000aff3f7819 */ /* 0x000fc4000001161c */
[----:B------:R-:W-:Y:S02]  /*a1e0*/  LOP3.LUT R28, R29, 0x3e003e0, RZ, 0xc0, !PT ;  /* 0x03e003e01d1c7812 */ /* 0x000fe400078ec0ff */
[----:B------:R-:W-:Y:S02]  /*a1f0*/  LOP3.LUT R66, R77, 0x40004, R66, 0xf8, !PT ;  /* 0x000400044d427812 */ /* 0x000fe400078ef842 */
[----:B------:R-:W-:Y:S02]  /*a200*/  LOP3.LUT R5, R5, 0x64006400, RZ, 0xfc, !PT ;  /* 0x6400640005057812 */ /* 0x000fe400078efcff */
[----:B------:R-:W-:Y:S02]  /*a210*/  LOP3.LUT R77, R19, 0x64006400, RZ, 0xfc, !PT ;  /* 0x64006400134d7812 */ /* 0x000fe400078efcff */
[----:B------:R-:W-:Y:S01]  /*a220*/  LOP3.LUT R59, R29, 0x1f001f, RZ, 0xc0, !PT ;  /* 0x001f001f1d3b7812 */ /* 0x000fe200078ec0ff */
[-C--:B------:R-:W-:Y:S01]  /*a230*/  HFMA2 R64, R5, R38.reuse.H0_H0, -48, -48 ;  /* 0xd200d20005407431 */ /* 0x080fe20000040026 */
[----:B------:R-:W-:Y:S01]  /*a240*/  SHF.R.U32.HI R67, RZ, 0xa, R29 ;  /* 0x0000000aff437819 */ /* 0x000fe2000001161d */
[----:B------:R-:W-:Y:S01]  /*a250*/  HFMA2 R5, R77, R38.H0_H0, -48, -48 ;  /* 0xd200d2004d057431 */ /* 0x000fe20000040026 */
[----:B------:R-:W-:-:S02]  /*a260*/  LOP3.LUT R81, R28, 0x64006400, RZ, 0xfc, !PT ;  /* 0x640064001c517812 */ /* 0x000fc400078efcff */
[C---:B------:R-:W-:Y:S02]  /*a270*/  LOP3.LUT R61, R30.reuse, 0x1f001f, RZ, 0xc0, !PT ;  /* 0x001f001f1e3d7812 */ /* 0x040fe400078ec0ff */
[----:B------:R-:W-:Y:S02]  /*a280*/  LOP3.LUT R29, R30, 0x3e003e0, RZ, 0xc0, !PT ;  /* 0x03e003e01e1d7812 */ /* 0x000fe400078ec0ff */
[----:B------:R-:W-:Y:S02]  /*a290*/  SHF.R.U32.HI R68, RZ, 0xa, R30 ;  /* 0x0000000aff447819 */ /* 0x000fe4000001161e */
[C---:B------:R-:W-:Y:S02]  /*a2a0*/  LOP3.LUT R71, R31.reuse, 0x1f001f, RZ, 0xc0, !PT ;  /* 0x001f001f1f477812 */ /* 0x040fe400078ec0ff */
[----:B------:R-:W-:Y:S02]  /*a2b0*/  LOP3.LUT R30, R31, 0x3e003e0, RZ, 0xc0, !PT ;  /* 0x03e003e01f1e7812 */ /* 0x000fe400078ec0ff */
[----:B------:R-:W-:-:S02]  /*a2c0*/  SHF.R.U32.HI R70, RZ, 0xa, R31 ;  /* 0x0000000aff467819 */ /* 0x000fc4000001161f */
        /* <DEDUP_REMOVED lines=8> */
[----:B------:R-:W-:Y:S02]  /*a350*/  SHF.R.U32.HI R88, RZ, 0xc, R26 ;  /* 0x0000000cff587819 */ /* 0x000fe4000001161a */
[----:B------:R-:W-:Y:S02]  /*a360*/  LOP3.LUT R3, R3, 0x64006400, RZ, 0xfc, !PT ;  /* 0x6400640003037812 */ /* 0x000fe400078efcff */
[----:B------:R-:W-:Y:S01]  /*a370*/  LOP3.LUT R19, R40, 0x64006400, RZ, 0xfc, !PT ;  /* 0x6400640028137812 */ /* 0x000fe200078efcff */
[-C--:B------:R-:W-:Y:S01]  /*a380*/  HFMA2 R40, R81, R38.reuse.H0_H0, -48, -48 ;  /* 0xd200d20051287431 */ /* 0x080fe20000040026 */
[----:B------:R-:W-:Y:S01]  /*a390*/  LOP3.LUT R79, R36, 0x64006400, RZ, 0xfc, !PT ;  /* 0x64006400244f7812 */ /* 0x000fe200078efcff */
[----:B------:R-:W-:Y:S01]  /*a3a0*/  HADD2 R81, R65, -1040, -1040 ;  /* 0xe410e41041517430 */ /* 0x000fe20000000000 */
[----:B------:R-:W-:Y:S01]  /*a3b0*/  LOP3.LUT R87, R24, 0x3e003e0, RZ, 0xc0, !PT ;  /* 0x03e003e018577812 */ /* 0x000fe200078ec0ff */
[----:B------:R-:W-:Y:S01]  /*a3c0*/  HFMA2 R19, R19, R38.H0_H0, -48, -48 ;  /* 0xd200d20013137431 */ /* 0x000fe20000040026 */
[----:B------:R-:W-:-:S02]  /*a3d0*/  LOP3.LUT R89, R25, 0x3e003e0, RZ, 0xc0, !PT ;  /* 0x03e003e019597812 */ /* 0x000fc400078ec0ff */
[----:B------:R-:W-:Y:S01]  /*a3e0*/  LOP3.LUT R93, R26, 0x3e003e0, RZ, 0xc0, !PT ;  /* 0x03e003e01a5d7812 */ /* 0x000fe200078ec0ff */
[----:B0-----:R-:W-:Y:S01]  /*a3f0*/  HFMA2.MMA R80, R81, R32, RZ ;  /* 0x0000002051507235 */ /* 0x001fe200000000ff */
[----:B------:R-:W-:Y:S02]  /*a400*/  LOP3.LUT R85, R30, 0x64006400, RZ, 0xfc, !PT ;  /* 0x640064001e557812 */ /* 0x000fe400078efcff */
[----:B------:R-:W-:Y:S01]  /*a410*/  LOP3.LUT R88, R51, 0x80008, R88, 0xf8, !PT ;  /* 0x0008000833587812 */ /* 0x000fe200078ef858 */
[-C--:B------:R-:W-:Y:S01]  /*a420*/  HFMA2 R51, R3, R38.reuse.H0_H0, -48, -48 ;  /* 0xd200d20003337431 */ /* 0x080fe20000040026 */
[----:B------:R-:W-:Y:S01]  /*a430*/  LOP3.LUT R76, R76, 0x64006400, RZ, 0xfc, !PT ;  /* 0x640064004c4c7812 */ /* 0x000fe200078efcff */
[-C--:B------:R-:W-:Y:S01]  /*a440*/  HFMA2 R3, R79, R38.reuse.H0_H0, -48, -48 ;  /* 0xd200d2004f037431 */ /* 0x080fe20000040026 */
        /* <DEDUP_REMOVED lines=38> */
[----:B------:R-:W-:Y:S02]  /*a6b0*/  ISETP.GE.AND P0, PT, R45, 0x2, PT ;  /* 0x000000022d00780c */ /* 0x000fe40003f06270 */
[----:B------:R-:W-:Y:S02]  /*a6c0*/  PRMT R16, R16, 0x5410, R15 ;  /* 0x0000541010107816 */ /* 0x000fe4000000000f */
[----:B------:R-:W-:Y:S02]  /*a6d0*/  PRMT R14, R14, 0x5410, R13 ;  /* 0x000054100e0e7816 */ /* 0x000fe4000000000d */
[----:B--2---:R-:W-:Y:S02]  /*a6e0*/  LOP3.LUT R28, R21, 0x3e003e0, RZ, 0xc0, !PT ;  /* 0x03e003e0151c7812 */ /* 0x004fe400078ec0ff */
[----:B------:R-:W-:Y:S02]  /*a6f0*/  LOP3.LUT R18, R20, 0x3e003e0, RZ, 0xc0, !PT ;  /* 0x03e003e014127812 */ /* 0x000fe400078ec0ff */
[----:B------:R-:W-:-:S02]  /*a700*/  LOP3.LUT R77, R28, 0x64006400, RZ, 0xfc, !PT ;  /* 0x640064001c4d7812 */ /* 0x000fc400078efcff */
[----:B------:R-:W-:Y:S02]  /*a710*/  LOP3.LUT R31, R18, 0x64006400, RZ, 0xfc, !PT ;  /* 0x64006400121f7812 */ /* 0x000fe400078efcff */
[----:B------:R-:W-:Y:S01]  /*a720*/  LOP3.LUT R29, R22, 0x3e003e0, RZ, 0xc0, !PT ;  /* 0x03e003e0161d7812 */ /* 0x000fe200078ec0ff */
[-C--:B------:R-:W-:Y:S01]  /*a730*/  HFMA2 R18, R77, R38.reuse.H0_H0, -48, -48 ;  /* 0xd200d2004d127431 */ /* 0x080fe20000040026 */
[----:B------:R-:W-:Y:S01]  /*a740*/  LOP3.LUT R77, R73, 0x64006400, RZ, 0xfc, !PT ;  /* 0x64006400494d7812 */ /* 0x000fe200078efcff */
[----:B------:R-:W-:Y:S01]  /*a750*/  HADD2 R73, R69, -1040, -1040 ;  /* 0xe410e41045497430 */ /* 0x000fe20000000000 */
[----:B------:R-:W-:Y:S01]  /*a760*/  LOP3.LUT R30, R23, 0x3e003e0, RZ, 0xc0, !PT ;  /* 0x03e003e0171e7812 */ /* 0x000fe200078ec0ff */
[----:B------:R-:W-:Y:S01]  /*a770*/  HFMA2 R42, R31, R38.H0_H0, -48, -48 ;  /* 0xd200d2001f2a7431 */ /* 0x000fe20000040026 */
[----:B------:R-:W-:Y:S01]  /*a780*/  LOP3.LUT R29, R29, 0x64006400, RZ, 0xfc, !PT ;  /* 0x640064001d1d7812 */ /* 0x000fe200078efcff */
[----:B------:R-:W-:Y:S01]  /*a790*/  HADD2 R69, R77, -1040, -1040 ;  /* 0xe410e4104d457430 */ /* 0x000fe20000000000 */
[----:B------:R-:W-:Y:S01]  /*a7a0*/  LOP3.LUT R79, R30, 0x64006400, RZ, 0xfc, !PT ;  /* 0x640064001e4f7812 */ /* 0x000fe200078efcff */
[----:B------:R-:W-:-:S02]  /*a7b0*/  HFMA2 R76, R73, R32, RZ.H0_H0 ;  /* 0x00000020494c7231 */ /* 0x000fc400000400ff */
[-C--:B------:R-:W-:Y:S02]  /*a7c0*/  HFMA2 R36, R29, R38.reuse.H0_H0, -48, -48 ;  /* 0xd200d2001d247431 */ /* 0x080fe40000040026 */
[----:B------:R-:W-:Y:S01]  /*a7d0*/  HFMA2.MMA R77, R69, R32, RZ ;  /* 0x00000020454d7235 */ /* 0x000fe200000000ff */
[----:B------:R-:W0:Y:S01]  /*a7e0*/  LDS.128 R28, [UR4+0x10] ;  /* 0x00001004ff1c7984 */ /* 0x000e220008000c00 */
[----:B------:R-:W-:Y:S02]  /*a7f0*/  HFMA2 R38, R79, R38.H0_H0, -48, -48 ;  /* 0xd200d2004f267431 */ /* 0x000fe40000040026 */
[----:B------:R-:W-:Y:S02]  /*a800*/  HFMA2 R79, R65, R32, RZ.H0_H0 ;  /* 0x00000020414f7231 */ /* 0x000fe400000400ff */
[-C--:B------:R-:W-:Y:S02]  /*a810*/  HFMA2 R32, R64, R33.reuse, R76 ;  /* 0x0000002140207231 */ /* 0x080fe4000000004c */
        /* <DEDUP_REMOVED lines=10> */
[----:B------:R-:W-:Y:S01]  /*a8c0*/  HFMA2.MMA R80, R79, R34, R80 ;  /* 0x000000224f507235 */ /* 0x000fe20000000050 */
[----:B------:R-:W-:-:S02]  /*a8d0*/  HADD2 R77, R77, -1040, -1040 ;  /* 0xe410e4104d4d7430 */ /* 0x000fc40000000000 */
[----:B------:R-:W-:Y:S01]  /*a8e0*/  HADD2 R47, R82, -1040, -1040 ;  /* 0xe410e410522f7430 */ /* 0x000fe20000000000 */
[----:B------:R-:W-:Y:S01]  /*a8f0*/  HFMA2.MMA R74, R57, R34, R76 ;  /* 0x00000022394a7235 */ /* 0x000fe2000000004c */
        /* <DEDUP_REMOVED lines=10> */
[----:B------:R-:W-:-:S02]  /*a9a0*/  HFMA2 R32, R60, R35, R32 ;  /* 0x000000233c207231 */ /* 0x000fc40000000020 */
[----:B------:R-:W-:Y:S02]  /*a9b0*/  HFMA2 R33, R48, R35, R33 ;  /* 0x0000002330217231 */ /* 0x000fe40000000021 */
[----:B------:R-:W-:Y:S01]  /*a9c0*/  HADD2 R56, R56, -1040, -1040 ;  /* 0xe410e41038387430 */ /* 0x000fe20000000000 */
[-C--:B0-----:R-:W-:Y:S01]  /*a9d0*/  HFMA2.MMA R80, R51, R28.reuse, R80 ;  /* 0x0000001c33507235 */ /* 0x081fe20000000050 */
[-C--:B------:R-:W-:Y:S01]  /*a9e0*/  HFMA2 R72, R49, R28.reuse, R32 ;  /* 0x0000001c31487231 */ /* 0x080fe20000000020 */
[----:B------:R-:W-:Y:S01]  /*a9f0*/  HFMA2.MMA R75, R5, R28, R74 ;  /* 0x0000001c054b7235 */ /* 0x000fe2000000004a */
[----:B------:R-:W-:Y:S01]  /*aa00*/  HFMA2 R28, R3, R28, R33 ;  /* 0x0000001c031c7231 */ /* 0x000fe20000000021 */
[----:B------:R-:W-:Y:S01]  /*aa10*/  LOP3.LUT R74, R53, 0x1f001f, RZ, 0xc0, !PT ;  /* 0x001f001f354a7812 */ /* 0x000fe200078ec0ff */
[----:B------:R-:W0:Y:S01]  /*aa20*/  LDS.128 R32, [UR4+0x20] ;  /* 0x00002004ff207984 */ /* 0x000e220008000c00 */
[----:B------:R-:W-:Y:S01]  /*aa30*/  LOP3.LUT R53, R58, 0x64006400, RZ, 0xfc, !PT ;  /* 0x640064003a357812 */ /* 0x000fe200078efcff */
[----:B------:R-:W-:Y:S01]  /*aa40*/  HADD2 R58, R54, -1040, -1040 ;  /* 0xe410e410363a7430 */ /* 0x000fe20000000000 */
[----:B------:R-:W-:Y:S01]  /*aa50*/  LOP3.LUT R74, R74, 0x64006400, RZ, 0xfc, !PT ;  /* 0x640064004a4a7812 */ /* 0x000fe200078efcff */
[----:B------:R-:W-:Y:S01]  /*aa60*/  HADD2 R54, R83, -1040, -1040 ;  /* 0xe410e41053367430 */ /* 0x000fe20000000000 */
[----:B------:R-:W-:Y:S01]  /*aa70*/  HFMA2.MMA R75, R56, R29, R75 ;  /* 0x0000001d384b7235 */ /* 0x000fe2000000004b */
[----:B------:R-:W-:Y:S01]  /*aa80*/  HADD2 R61, R53, -1040, -1040 ;  /* 0xe410e410353d7430 */ /* 0x000fe20000000000 */
[----:B------:R-:W-:Y:S01]  /*aa90*/  SHF.R.U32.HI R83, RZ, 0xc, R27 ;  /* 0x0000000cff537819 */ /* 0x000fe2000001161b */
[----:B------:R-:W-:-:S02]  /*aaa0*/  HADD2 R74, R74, -1040, -1040 ;  /* 0xe410e4104a4a7430 */ /* 0x000fc40000000000 */
[----:B------:R-:W-:Y:S02]  /*aab0*/  HADD2 R55, R55, -1040, -1040 ;  /* 0xe410e41037377430 */ /* 0x000fe40000000000 */
[-C--:B------:R-:W-:Y:S02]  /*aac0*/  HFMA2 R72, R58, R29.reuse, R72 ;  /* 0x0000001d3a487231 */ /* 0x080fe40000000048 */
[----:B------:R-:W-:Y:S01]  /*aad0*/  HFMA2.MMA R80, R74, R29, R80 ;  /* 0x0000001d4a507235 */ /* 0x000fe20000000050 */
[----:B------:R-:W-:Y:S01]  /*aae0*/  HFMA2 R82, R54, R29, R28 ;  /* 0x0000001d36527231 */ /* 0x000fe2000000001c */
[-C--:B------:R-:W-:Y:S01]  /*aaf0*/  HFMA2.MMA R28, R55, R30.reuse, R75 ;  /* 0x0000001e371c7235 */ /* 0x080fe2000000004b */
[----:B------:R-:W-:Y:S02]  /*ab00*/  HADD2 R53, R71, -1040, -1040 ;  /* 0xe410e41047357430 */ /* 0x000fe40000000000 */
[-C--:B------:R-:W-:Y:S02]  /*ab10*/  HFMA2 R71, R59, R30.reuse, R72 ;  /* 0x0000001e3b477231 */ /* 0x080fe40000000048 */
[----:B------:R-:W-:Y:S01]  /*ab20*/  HADD2 R75, R63, -1040, -1040 ;  /* 0xe410e4103f4b7430 */ /* 0x000fe20000000000 */
[----:B------:R-:W-:Y:S01]  /*ab30*/  HFMA2.MMA R29, R61, R30, R80 ;  /* 0x0000001e3d1d7235 */ /* 0x000fe20000000050 */
[----:B------:R-:W-:Y:S01]  /*ab40*/  HFMA2 R30, R53, R30, R82 ;  /* 0x0000001e351e7231 */ /* 0x000fe20000000052 */
[-C--:B------:R-:W-:Y:S01]  /*ab50*/  HFMA2.MMA R28, R2, R31.reuse, R28 ;  /* 0x0000001f021c7235 */ /* 0x080fe2000000001c */
[-C--:B------:R-:W-:Y:S01]  /*ab60*/  HFMA2 R72, R40, R31.reuse, R71 ;  /* 0x0000001f28487231 */ /* 0x080fe20000000047 */
[----:B------:R-:W-:Y:S01]  /*ab70*/  LOP3.LUT R82, R27, 0x1f001f, RZ, 0xc0, !PT ;  /* 0x001f001f1b527812 */ /* 0x000fe200078ec0ff */
[----:B------:R-:W-:Y:S01]  /*ab80*/  HADD2 R71, R67, -1040, -1040 ;  /* 0xe410e41043477430 */ /* 0x000fe20000000000 */
[----:B------:R-:W-:Y:S01]  /*ab90*/  SHF.R.U32.HI R27, RZ, 0xa, R27 ;  /* 0x0000000aff1b7819 */ /* 0x000fe2000001161b */
[----:B------:R-:W-:Y:S01]  /*aba0*/  HADD2 R67, R68, -1040, -1040 ;  /* 0xe410e41044437430 */ /* 0x000fe20000000000 */
        /* <DEDUP_REMOVED lines=16> */
[-C--:B------:R-:W-:Y:S01]  /*acb0*/  HFMA2 R29, R70, R33.reuse, R29 ;  /* 0x00000021461d7231 */ /* 0x080fe2000000001d */
[----:B------:R-:W-:Y:S01]  /*acc0*/  LOP3.LUT R32, R66, 0x80008, R83, 0xf8, !PT ;  /* 0x0008000842207812 */ /* 0x000fe200078ef853 */
[----:B------:R-:W-:Y:S01]  /*acd0*/  HADD2 R66, R82, -1040, -1040 ;  /* 0xe410e41052427430 */ /* 0x000fe20000000000 */
[----:B------:R-:W-:Y:S01]  /*ace0*/  SHF.R.U32.HI R24, RZ, 0xa, R24 ;  /* 0x0000000aff187819 */ /* 0x000fe20000011618 */
[----:B------:R-:W-:Y:S01]  /*acf0*/  HADD2 R72, R72, -1040, -1040 ;  /* 0xe410e41048487430 */ /* 0x000fe20000000000 */
[-C--:B------:R-:W-:Y:S01]  /*ad00*/  HFMA2.MMA R28, R68, R33.reuse, R28 ;  /* 0x00000021441c7235 */ /* 0x080fe2000000001c */
[----:B------:R-:W-:Y:S01]  /*ad10*/  HFMA2 R31, R66, R33, R31 ;  /* 0x00000021421f7231 */ /* 0x000fe2000000001f */
[----:B------:R-:W-:Y:S01]  /*ad20*/  SHF.R.U32.HI R26, RZ, 0xa, R26 ;  /* 0x0000000aff1a7819 */ /* 0x000fe2000001161a */
[----:B------:R-:W-:Y:S01]  /*ad30*/  HFMA2 R83, R37, R34, R29 ;  /* 0x0000002225537231 */ /* 0x000fe2000000001d */
[----:B------:R-:W-:Y:S01]  /*ad40*/  SHF.R.U32.HI R25, RZ, 0xa, R25 ;  /* 0x0000000aff197819 */ /* 0x000fe20000011619 */
[----:B------:R-:W-:Y:S01]  /*ad50*/  HFMA2.MMA R30, R72, R33, R30 ;  /* 0x00000021481e7235 */ /* 0x000fe2000000001e */
[----:B------:R-:W-:-:S02]  /*ad60*/  LOP3.LUT R24, R24, 0x1f001f, RZ, 0xc0, !PT ;  /* 0x001f001f18187812 */ /* 0x000fc400078ec0ff */
[-C--:B------:R-:W-:Y:S01]  /*ad70*/  HFMA2.MMA R33, R17, R34.reuse, R28 ;  /* 0x0000002211217235 */ /* 0x080fe2000000001c */
[----:B------:R-:W-:Y:S02]  /*ad80*/  LOP3.LUT R26, R26, 0x1f001f, RZ, 0xc0, !PT ;  /* 0x001f001f1a1a7812 */ /* 0x000fe400078ec0ff */
[----:B------:R-:W-:Y:S02]  /*ad90*/  LOP3.LUT R25, R25, 0x1f001f, RZ, 0xc0, !PT ;  /* 0x001f001f19197812 */ /* 0x000fe400078ec0ff */
[----:B------:R-:W-:Y:S01]  /*ada0*/  HFMA2.MMA R85, R39, R34, R30 ;  /* 0x0000002227557235 */ /* 0x000fe2000000001e */
[----:B------:R-:W-:Y:S01]  /*adb0*/  HFMA2 R34, R19, R34, R31 ;  /* 0x0000002213227231 */ /* 0x000fe2000000001f */
[----:B------:R-:W-:Y:S01]  /*adc0*/  LOP3.LUT R27, R27, 0x1f001f, RZ, 0xc0, !PT ;  /* 0x001f001f1b1b7812 */ /* 0x000fe200078ec0ff */
[----:B------:R-:W0:Y:S01]  /*add0*/  LDS.128 R28, [UR4+0x30] ;  /* 0x00003004ff1c7984 */ /* 0x000e220008000c00 */
[----:B------:R-:W-:Y:S02]  /*ade0*/  LOP3.LUT R24, R24, 0x64006400, RZ, 0xfc, !PT ;  /* 0x6400640018187812 */ /* 0x000fe400078efcff */
[----:B------:R-:W-:-:S02]  /*adf0*/  LOP3.LUT R26, R26, 0x64006400, RZ, 0xfc, !PT ;  /* 0x640064001a1a7812 */ /* 0x000fc400078efcff */
[----:B------:R-:W-:Y:S01]  /*ae00*/  LOP3.LUT R25, R25, 0x64006400, RZ, 0xfc, !PT ;  /* 0x6400640019197812 */ /* 0x000fe200078efcff */
[----:B------:R-:W-:Y:S01]  /*ae10*/  HADD2 R86, R24, -1040, -1040 ;  /* 0xe410e41018567430 */ /* 0x000fe20000000000 */
[----:B------:R-:W-:Y:S01]  /*ae20*/  LOP3.LUT R27, R27, 0x64006400, RZ, 0xfc, !PT ;  /* 0x640064001b1b7812 */ /* 0x000fe200078efcff */
[----:B------:R-:W-:Y:S01]  /*ae30*/  HADD2 R82, R26, -1040, -1040 ;  /* 0xe410e4101a527430 */ /* 0x000fe20000000000 */
[----:B------:R-:W-:Y:S01]  /*ae40*/  LOP3.LUT R26, R20, 0x1f001f, RZ, 0xc0, !PT ;  /* 0x001f001f141a7812 */ /* 0x000fe200078ec0ff */
[----:B------:R-:W-:Y:S02]  /*ae50*/  HADD2 R84, R25, -1040, -1040 ;  /* 0xe410e41019547430 */ /* 0x000fe40000000000 */
        /* <DEDUP_REMOVED lines=8> */
[----:B------:R-:W-:Y:S01]  /*aee0*/  LOP3.LUT R27, R21, 0x1f001f, RZ, 0xc0, !PT ;  /* 0x001f001f151b7812 */ /* 0x000fe200078ec0ff */
[----:B------:R-:W-:Y:S01]  /*aef0*/  HADD2 R89, R26, -1040, -1040 ;  /* 0xe410e4101a597430 */ /* 0x000fe20000000000 */
[----:B------:R-:W-:Y:S01]  /*af00*/  LOP3.LUT R83, R23, 0x1f001f, RZ, 0xc0, !PT ;  /* 0x001f001f17537812 */ /* 0x000fe200078ec0ff */
[----:B------:R-:W-:Y:S01]  /*af10*/  HADD2 R85, R35, -1040, -1040 ;  /* 0xe410e41023557430 */ /* 0x000fe20000000000 */
[----:B------:R-:W-:Y:S02]  /*af20*/  LOP3.LUT R27, R27, 0x64006400, RZ, 0xfc, !PT ;  /* 0x640064001b1b7812 */ /* 0x000fe400078efcff */
[----:B------:R-:W-:-:S02]  /*af30*/  LOP3.LUT R83, R83, 0x64006400, RZ, 0xfc, !PT ;  /* 0x6400640053537812 */ /* 0x000fc400078efcff */
[--C-:B------:R-:W-:Y:S01]  /*af40*/  SHF.R.U32.HI R35, RZ, 0xb, R23.reuse ;  /* 0x0000000bff237819 */ /* 0x100fe20000011617 */
[----:B------:R-:W-:Y:S01]  /*af50*/  HADD2 R87, R27, -1040, -1040 ;  /* 0xe410e4101b577430 */ /* 0x000fe20000000000 */
[----:B------:R-:W-:Y:S01]  /*af60*/  SHF.R.U32.HI R23, RZ, 0xa, R23 ;  /* 0x0000000aff177819 */ /* 0x000fe20000011617 */
[----:B------:R-:W-:Y:S01]  /*af70*/  HADD2 R83, R83, -1040, -1040 ;  /* 0xe410e41053537430 */ /* 0x000fe20000000000 */
[----:B------:R-:W-:Y:S02]  /*af80*/  LOP3.LUT R32, R32, 0x100010, R35, 0xf8, !PT ;  /* 0x0010001020207812 */ /* 0x000fe400078ef823 */
[----:B------:R-:W-:Y:S02]  /*af90*/  LOP3.LUT R23, R23, 0x1f001f, RZ, 0xc0, !PT ;  /* 0x001f001f17177812 */ /* 0x000fe400078ec0ff */
[----:B------:R-:W-:Y:S01]  /*afa0*/  LOP3.LUT R32, R32, 0x64006400, RZ, 0xfc, !PT ;  /* 0x6400640020207812 */ /* 0x000fe200078efcff */
[-C--:B0-----:R-:W-:Y:S01]  /*afb0*/  HFMA2.MMA R24, R89, R28.reuse, R24 ;  /* 0x0000001c59187235 */ /* 0x081fe20000000018 */
[-C--:B------:R-:W-:Y:S01]  /*afc0*/  HFMA2 R25, R87, R28.reuse, R25 ;  /* 0x0000001c57197231 */ /* 0x080fe20000000019 */
[----:B------:R-:W-:Y:S01]  /*afd0*/  HFMA2.MMA R33, R85, R28, R33 ;  /* 0x0000001c55217235 */ /* 0x000fe20000000021 */
[----:B------:R-:W-:Y:S01]  /*afe0*/  HFMA2 R34, R83, R28, R34 ;  /* 0x0000001c53227231 */ /* 0x000fe20000000022 */
[--C-:B------:R-:W-:Y:S01]  /*aff0*/  SHF.R.U32.HI R28, RZ, 0xb, R20.reuse ;  /* 0x0000000bff1c7819 */ /* 0x100fe20000011614 */
[-C--:B------:R-:W-:Y:S01]  /*b000*/  HFMA2 R25, R18, R29.reuse, R25 ;  /* 0x0000001d12197231 */ /* 0x080fe20000000019 */
[----:B------:R-:W-:Y:S01]  /*b010*/  SHF.R.U32.HI R20, RZ, 0xa, R20 ;  /* 0x0000000aff147819 */ /* 0x000fe20000011614 */
[----:B------:R-:W-:Y:S01]  /*b020*/  HADD2 R92, R32, -1040, -1040 ;  /* 0xe410e410205c7430 */ /* 0x000fe20000000000 */
[-C--:B------:R-:W-:Y:S01]  /*b030*/  HFMA2.MMA R26, R42, R29.reuse, R24 ;  /* 0x0000001d2a1a7235 */ /* 0x080fe20000000018 */
[----:B------:R-:W-:Y:S01]  /*b040*/  LOP3.LUT R27, R91, 0x100010, R28, 0xf8, !PT ;  /* 0x001000105b1b7812 */ /* 0x000fe200078ef81c */
[----:B------:R-:W-:Y:S01]  /*b050*/  HFMA2.MMA R24, R36, R29, R33 ;  /* 0x0000001d24187235 */ /* 0x000fe20000000021 */
[----:B------:R-:W-:Y:S01]  /*b060*/  SHF.R.U32.HI R33, RZ, 0xb, R21 ;  /* 0x0000000bff217819 */ /* 0x000fe20000011615 */
[----:B------:R-:W-:Y:S01]  /*b070*/  HFMA2 R29, R38, R29, R34 ;  /* 0x0000001d261d7231 */ /* 0x000fe20000000022 */
[----:B------:R-:W-:-:S02]  /*b080*/  LOP3.LUT R20, R20, 0x1f001f, RZ, 0xc0, !PT ;  /* 0x001f001f14147812 */ /* 0x000fc400078ec0ff */
[----:B------:R-:W-:Y:S02]  /*b090*/  LOP3.LUT R28, R90, 0x100010, R33, 0xf8, !PT ;  /* 0x001000105a1c7812 */ /* 0x000fe400078ef821 */
[--C-:B------:R-:W-:Y:S02]  /*b0a0*/  SHF.R.U32.HI R33, RZ, 0xb, R22.reuse ;  /* 0x0000000bff217819 */ /* 0x100fe40000011616 */
[----:B------:R-:W-:Y:S02]  /*b0b0*/  SHF.R.U32.HI R22, RZ, 0xa, R22 ;  /* 0x0000000aff167819 */ /* 0x000fe40000011616 */
[----:B------:R-:W-:Y:S02]  /*b0c0*/  LOP3.LUT R20, R20, 0x64006400, RZ, 0xfc, !PT ;  /* 0x6400640014147812 */ /* 0x000fe400078efcff */
[----:B------:R-:W-:Y:S02]  /*b0d0*/  LOP3.LUT R22, R22, 0x1f001f, RZ, 0xc0, !PT ;  /* 0x001f001f16167812 */ /* 0x000fe400078ec0ff */
[----:B------:R-:W-:Y:S01]  /*b0e0*/  SHF.R.U32.HI R21, RZ, 0xa, R21 ;  /* 0x0000000aff157819 */ /* 0x000fe20000011615 */
[----:B------:R-:W-:Y:S01]  /*b0f0*/  HADD2 R90, R20, -1040, -1040 ;  /* 0xe410e410145a7430 */ /* 0x000fe20000000000 */
[----:B------:R-:W-:-:S02]  /*b100*/  LOP3.LUT R22, R22, 0x64006400, RZ, 0xfc, !PT ;  /* 0x6400640016167812 */ /* 0x000fc400078efcff */
[----:B------:R-:W-:Y:S02]  /*b110*/  LOP3.LUT R33, R88, 0x100010, R33, 0xf8, !PT ;  /* 0x0010001058217812 */ /* 0x000fe400078ef821 */
[----:B------:R-:W-:Y:S01]  /*b120*/  LOP3.LUT R21, R21, 0x1f001f, RZ, 0xc0, !PT ;  /* 0x001f001f15157812 */ /* 0x000fe200078ec0ff */
        /* <DEDUP_REMOVED lines=11> */
[----:B------:R-:W-:Y:S01]  /*b1e0*/  HFMA2.MMA R26, R98, R31, R26 ;  /* 0x0000001f621a7235 */ /* 0x000fe2000000001a */
[----:B------:R-:W-:-:S02]  /*b1f0*/  HADD2 R91, R23, -1040, -1040 ;  /* 0xe410e410175b7430 */ /* 0x000fc40000000000 */
[-C--:B------:R-:W-:Y:S01]  /*b200*/  HFMA2 R25, R88, R30.reuse, R25 ;  /* 0x0000001e58197231 */ /* 0x080fe20000000019 */
[----:B------:R-:W-:Y:S01]  /*b210*/  HFMA2.MMA R24, R94, R31, R24 ;  /* 0x0000001f5e187235 */ /* 0x000fe20000000018 */
[----:B------:R-:W-:Y:S02]  /*b220*/  HADD2 R96, R28, -1040, -1040 ;  /* 0xe410e4101c607430 */ /* 0x000fe40000000000 */
[----:B------:R-:W-:Y:S02]  /*b230*/  HFMA2 R29, R91, R30, R29 ;  /* 0x0000001e5b1d7231 */ /* 0x000fe4000000001d */
        /* <DEDUP_REMOVED lines=57> */
[----:B------:R-:W-:Y:S01]  /*b5d0*/  HFMA2 R26, R80, R23, R26 ;  /* 0x00000017501a7231 */ /* 0x000fe2000000001a */
[-C--:B------:R-:W-:Y:S02]  /*b5e0*/  HFMA2.MMA R25, R39, R22.reuse, R25 ;  /* 0x0000001627197235 */ /* 0x080fe40000000019 */
[----:B------:R-:W-:-:S06]  /*b5f0*/  HFMA2.MMA R24, R17, R22, R34 ;  /* 0x0000001611187235 */ /* 0x000fcc0000000022 */
[-C--:B------:R-:W-:Y:S01]  /*b600*/  HFMA2.MMA R27, R86, R23.reuse, R25 ;  /* 0x00000017561b7235 */ /* 0x080fe20000000019 */
[----:B------:R-:W-:Y:S01]  /*b610*/  HFMA2 R25, R84, R23, R35 ;  /* 0x0000001754197231 */ /* 0x000fe20000000023 */
[----:B------:R-:W-:Y:S02]  /*b620*/  HFMA2.MMA R24, R82, R23, R24 ;  /* 0x0000001752187235 */ /* 0x000fe40000000018 */
[----:B------:R-:W0:Y:S06]  /*b630*/  LDS.128 R20, [UR4+0x70] ;  /* 0x00007004ff147984 */ /* 0x000e2c0008000c00 */
[-C--:B0-----:R-:W-:Y:S01]  /*b640*/  HFMA2.MMA R24, R85, R20.reuse, R24 ;  /* 0x0000001455187235 */ /* 0x081fe20000000018 */
[----:B------:R-:W-:Y:S01]  /*b650*/  HFMA2 R26, R83, R20, R26 ;  /* 0x00000014531a7231 */ /* 0x000fe2000000001a */
[----:B------:R-:W-:-:S02]  /*b660*/  HFMA2.MMA R27, R89, R20, R27 ;  /* 0x00000014591b7235 */ /* 0x000fc4000000001b */
[----:B------:R-:W-:Y:S01]  /*b670*/  HFMA2.MMA R25, R87, R20, R25 ;  /* 0x0000001457197235 */ /* 0x000fe20000000019 */
[----:B------:R-:W-:-:S03]  /*b680*/  HFMA2 R26, R38, R21, R26 ;  /* 0x00000015261a7231 */ /* 0x000fc6000000001a */
[----:B------:R-:W-:Y:S01]  /*b690*/  HFMA2.MMA R24, R36, R21, R24 ;  /* 0x0000001524187235 */ /* 0x000fe20000000018 */
[----:B------:R-:W-:-:S03]  /*b6a0*/  HFMA2 R26, R91, R22, R26 ;  /* 0x000000165b1a7231 */ /* 0x000fc6000000001a */
[-C--:B------:R-:W-:Y:S02]  /*b6b0*/  HFMA2 R27, R42, R21.reuse, R27 ;  /* 0x000000152a1b7231 */ /* 0x080fe4000000001b */
[----:B------:R-:W-:Y:S02]  /*b6c0*/  HFMA2 R25, R18, R21, R25 ;  /* 0x0000001512197231 */ /* 0x000fe40000000019 */
[-C--:B------:R-:W-:Y:S01]  /*b6d0*/  HFMA2.MMA R24, R93, R22.reuse, R24 ;  /* 0x000000165d187235 */ /* 0x080fe20000000018 */
[----:B------:R-:W-:Y:S01]  /*b6e0*/  HFMA2 R26, R92, R23, R26 ;  /* 0x000000175c1a7231 */ /* 0x000fe2000000001a */
[-C--:B------:R-:W-:Y:S02]  /*b6f0*/  HFMA2.MMA R27, R90, R22.reuse, R27 ;  /* 0x000000165a1b7235 */ /* 0x080fe4000000001b */
[----:B------:R-:W-:Y:S01]  /*b700*/  HFMA2.MMA R25, R88, R22, R25 ;  /* 0x0000001658197235 */ /* 0x000fe20000000019 */
[----:B------:R-:W-:-:S03]  /*b710*/  HADD2 R26, R26.H0_H0, R26.H1_H1 ;  /* 0x3000001a1a1a7230 */ /* 0x000fc60000000800 */
[----:B------:R-:W-:-:S04]  /*b720*/  HFMA2.MMA R24, R94, R23, R24 ;  /* 0x000000175e187235 */ /* 0x000fc80000000018 */
[-C--:B------:R-:W-:Y:S02]  /*b730*/  HFMA2 R27, R98, R23.reuse, R27 ;  /* 0x00000017621b7231 */ /* 0x080fe4000000001b */
[----:B------:R-:W-:Y:S02]  /*b740*/  HFMA2 R25, R96, R23, R25 ;  /* 0x0000001760197231 */ /* 0x000fe40000000019 */
        /* <DEDUP_REMOVED lines=89> */
[----:B------:R-:W-:Y:S01]  /*bce0*/  HFMA2 R31, R69, R20, RZ.H0_H0 ;  /* 0x00000014451f7231 */ /* 0x000fe200000400ff */
[-C--:B------:R-:W-:Y:S02]  /*bcf0*/  HFMA2.MMA R32, R73, R20.reuse, RZ ;  /* 0x0000001449207235 */ /* 0x080fe400000000ff */
[----:B------:R-:W-:Y:S01]  /*bd00*/  HFMA2.MMA R20, R65, R20, RZ ;  /* 0x0000001441147235 */ /* 0x000fe200000000ff */
[----:B------:R-:W-:-:S02]  /*bd10*/  HFMA2 R62, R62, R21, R31 ;  /* 0x000000153e3e7231 */ /* 0x000fc4000000001f */
[----:B------:R-:W0:Y:S02]  /*bd20*/  LDS.128 R28, [UR4+0xe0] ;  /* 0x0000e004ff1c7984 */ /* 0x000e240008000c00 */
[----:B------:R-:W-:Y:S02]  /*bd30*/  HFMA2 R62, R57, R22, R62 ;  /* 0x00000016393e7231 */ /* 0x000fe4000000003e */
[----:B------:R-:W-:Y:S01]  /*bd40*/  HFMA2 R81, R78, R21, R81 ;  /* 0x000000154e517231 */ /* 0x000fe20000000051 */
[----:B------:R-:W-:Y:S01]  /*bd50*/  HFMA2.MMA R20, R52, R21, R20 ;  /* 0x0000001534147235 */ /* 0x000fe20000000014 */
[----:B------:R-:W-:Y:S02]  /*bd60*/  HFMA2 R62, R50, R23, R62 ;  /* 0x00000017323e7231 */ /* 0x000fe4000000003e */
[----:B------:R-:W-:Y:S02]  /*bd70*/  HFMA2 R64, R64, R21, R32 ;  /* 0x0000001540407231 */ /* 0x000fe40000000020 */
[-C--:B------:R-:W-:Y:S01]  /*bd80*/  HFMA2.MMA R81, R79, R22.reuse, R81 ;  /* 0x000000164f517235 */ /* 0x080fe20000000051 */
[----:B-1----:R-:W-:Y:S01]  /*bd90*/  HFMA2 R62, R5, R24, R62 ;  /* 0x00000018053e7231 */ /* 0x002fe2000000003e */
[----:B------:R-:W1:Y:S01]  /*bda0*/  LDS.128 R32, [UR4+0xf0] ;  /* 0x0000f004ff207984 */ /* 0x000e620008000c00 */
[----:B------:R-:W-:-:S02]  /*bdb0*/  HFMA2.MMA R20, R47, R22, R20 ;  /* 0x000000162f147235 */ /* 0x000fc40000000014 */
[----:B------:R-:W-:Y:S02]  /*bdc0*/  HFMA2.MMA R64, R77, R22, R64 ;  /* 0x000000164d407235 */ /* 0x000fe40000000040 */
[----:B------:R-:W-:-:S03]  /*bdd0*/  HFMA2.MMA R62, R56, R25, R62 ;  /* 0x00000019383e7235 */ /* 0x000fc6000000003e */
[----:B------:R-:W-:Y:S01]  /*bde0*/  HFMA2 R81, R76, R23, R81 ;  /* 0x000000174c517231 */ /* 0x000fe20000000051 */
[----:B------:R-:W-:-:S04]  /*bdf0*/  HFMA2.MMA R20, R48, R23, R20 ;  /* 0x0000001730147235 */ /* 0x000fc80000000014 */
[----:B------:R-:W-:Y:S01]  /*be00*/  HFMA2.MMA R62, R55, R26, R62 ;  /* 0x0000001a373e7235 */ /* 0x000fe2000000003e */
[----:B------:R-:W-:Y:S01]  /*be10*/  HFMA2 R64, R60, R23, R64 ;  /* 0x000000173c407231 */ /* 0x000fe20000000040 */
[-C--:B------:R-:W-:Y:S02]  /*be20*/  HFMA2.MMA R81, R51, R24.reuse, R81 ;  /* 0x0000001833517235 */ /* 0x080fe40000000051 */
[----:B------:R-:W-:-:S03]  /*be30*/  HFMA2.MMA R20, R3, R24, R20 ;  /* 0x0000001803147235 */ /* 0x000fc60000000014 */
[----:B------:R-:W-:Y:S02]  /*be40*/  HFMA2.MMA R64, R49, R24, R64 ;  /* 0x0000001831407235 */ /* 0x000fe40000000040 */
[----:B------:R-:W-:-:S03]  /*be50*/  HFMA2.MMA R62, R2, R27, R62 ;  /* 0x0000001b023e7235 */ /* 0x000fc6000000003e */
[----:B------:R-:W-:-:S05]  /*be60*/  HFMA2 R74, R74, R25, R81 ;  /* 0x000000194a4a7231 */ /* 0x000fca0000000051 */
[----:B0-----:R-:W-:Y:S01]  /*be70*/  HFMA2.MMA R62, R67, R28, R62 ;  /* 0x0000001c433e7235 */ /* 0x001fe2000000003e */
[-C--:B------:R-:W-:Y:S01]  /*be80*/  HFMA2 R64, R58, R25.reuse, R64 ;  /* 0x000000193a407231 */ /* 0x080fe20000000040 */
[----:B------:R-:W-:Y:S01]  /*be90*/  HFMA2.MMA R22, R61, R26, R74 ;  /* 0x0000001a3d167235 */ /* 0x000fe2000000004a */
[----:B------:R-:W-:Y:S02]  /*bea0*/  HFMA2 R25, R54, R25, R20 ;  /* 0x0000001936197231 */ /* 0x000fe40000000014 */
[-C--:B------:R-:W-:Y:S02]  /*beb0*/  HFMA2 R20, R59, R26.reuse, R64 ;  /* 0x0000001a3b147231 */ /* 0x080fe40000000040 */
[----:B------:R-:W-:Y:S01]  /*bec0*/  HFMA2 R25, R53, R26, R25 ;  /* 0x0000001a35197231 */ /* 0x000fe20000000019 */
[----:B------:R-:W-:Y:S01]  /*bed0*/  HFMA2.MMA R62, R68, R29, R62 ;  /* 0x0000001d443e7235 */ /* 0x000fe2000000003e */
[-C--:B------:R-:W-:Y:S01]  /*bee0*/  HFMA2 R20, R40, R27.reuse, R20 ;  /* 0x0000001b28147231 */ /* 0x080fe20000000014 */
[----:B------:R-:W-:Y:S01]  /*bef0*/  HFMA2.MMA R22, R44, R27, R22 ;  /* 0x0000001b2c167235 */ /* 0x000fe20000000016 */
[----:B------:R-:W-:-:S02]  /*bf00*/  HFMA2 R25, R0, R27, R25 ;  /* 0x0000001b00197231 */ /* 0x000fc40000000019 */
[-C--:B------:R-:W-:Y:S02]  /*bf10*/  HFMA2 R20, R71, R28.reuse, R20 ;  /* 0x0000001c47147231 */ /* 0x080fe40000000014 */
[----:B------:R-:W-:Y:S01]  /*bf20*/  HFMA2 R25, R63, R28, R25 ;  /* 0x0000001c3f197231 */ /* 0x000fe20000000019 */
[----:B------:R-:W-:Y:S01]  /*bf30*/  HFMA2.MMA R62, R17, R30, R62 ;  /* 0x0000001e113e7235 */ /* 0x000fe2000000003e */
        /* <DEDUP_REMOVED lines=9> */
[-C--:B-1----:R-:W-:Y:S02]  /*bfd0*/  HFMA2 R20, R87, R32.reuse, R20 ;  /* 0x0000002057147231 */ /* 0x082fe40000000014 */
        /* <DEDUP_REMOVED lines=11> */
[----:B------:R-:W-:Y:S02]  /*c090*/  HADD2 R48, R48.H0_H0, R48.H1_H1 ;  /* 0x3000003030307230 */ /* 0x000fe40000000800 */
[----:B------:R-:W-:Y:S01]  /*c0a0*/  HADD2 R19, R19.H0_H0, R19.H1_H1 ;  /* 0x3000001313137230 */ /* 0x000fe20000000800 */
[----:B------:R-:W-:Y:S02]  /*c0b0*/  HFMA2.MMA R47, R93, R34, R62 ;  /* 0x000000225d2f7235 */ /* 0x000fe4000000003e */
[----:B------:R-:W-:-:S06]  /*c0c0*/  HFMA2.MMA R21, R89, R32, R22 ;  /* 0x0000002059157235 */ /* 0x000fcc0000000016 */
[----:B------:R-:W-:Y:S02]  /*c0d0*/  HFMA2.MMA R47, R94, R35, R47 ;  /* 0x000000235e2f7235 */ /* 0x000fe4000000002f */
[----:B------:R-:W-:-:S08]  /*c0e0*/  HFMA2.MMA R17, R42, R33, R21 ;  /* 0x000000212a117235 */ /* 0x000fd00000000015 */
[----:B------:R-:W-:Y:S01]  /*c0f0*/  HFMA2.MMA R49, R90, R34, R17 ;  /* 0x000000225a317235 */ /* 0x000fe20000000011 */
[----:B------:R-:W-:-:S05]  /*c100*/  HADD2 R47, R47.H0_H0, R47.H1_H1 ;  /* 0x3000002f2f2f7230 */ /* 0x000fca0000000800 */
[----:B------:R-:W-:Y:S02]  /*c110*/  PRMT R47, R47, 0x5410, R19 ;  /* 0x000054102f2f7816 */ /* 0x000fe40000000013 */
[----:B------:R-:W-:-:S03]  /*c120*/  HFMA2.MMA R49, R98, R35, R49 ;  /* 0x0000002362317235 */ /* 0x000fc60000000031 */
[----:B------:R-:W-:-:S07]  /*c130*/  HFMA2 R4, R47, R14, R4 ;  /* 0x0000000e2f047231 */ /* 0x000fce0000000004 */
[----:B------:R-:W-:-:S05]  /*c140*/  HADD2 R49, R49.H0_H0, R49.H1_H1 ;  /* 0x3000003131317230 */ /* 0x000fca0000000800 */
[----:B------:R-:W-:-:S06]  /*c150*/  PRMT R49, R49, 0x5410, R48 ;  /* 0x0000541031317816 */ /* 0x000fcc0000000030 */
[----:B------:R-:W-:-:S11]  /*c160*/  HFMA2.MMA R6, R49, R16, R6 ;  /* 0x0000001031067235 */ /* 0x000fd60000000006 */
.L_x_1049:
        /* <DEDUP_REMOVED lines=8> */
.L_x_1048:
[----:B------:R-:W-:Y:S05]  /*c1f0*/  @!P1 EXIT ;  /* 0x000000000000994d */ /* 0x000fea0003800000 */
[----:B------:R-:W1:Y:S01]  /*c200*/  S2R R0, SR_CTAID.X ;  /* 0x0000000000007919 */ /* 0x000e620000002500 */
[----:B------:R-:W2:Y:S01]  /*c210*/  S2UR UR4, SR_CTAID.Y ;  /* 0x00000000000479c3 */ /* 0x000ea20000002600 */
[----:B0-----:R-:W1:Y:S07]  /*c220*/  S2R R3, SR_TID.X ;  /* 0x0000000000037919 */ /* 0x001e6e0000002100 */
[----:B------:R-:W0:Y:S01]  /*c230*/  LDC.64 R14, c[0x0][0x230] ;  /* 0x00008c00ff0e7b82 */ /* 0x000e220000000a00 */
[----:B--2---:R-:W-:Y:S01]  /*c240*/  USHF.L.U32 UR4, UR4, 0x2, URZ ;  /* 0x0000000204047899 */ /* 0x004fe2000800063f */
[----:B-1----:R-:W-:-:S04]  /*c250*/  LEA R0, R0, R3, 0x5 ;  /* 0x0000000300007211 */ /* 0x002fc800078e28ff */
[----:B------:R-:W-:-:S05]  /*c260*/  SHF.L.U32 R0, R0, 0x2, RZ ;  /* 0x0000000200007819 */ /* 0x000fca00000006ff */
[----:B------:R-:W-:-:S04]  /*c270*/  IMAD R3, R41, UR4, R0 ;  /* 0x0000000429037c24 */ /* 0x000fc8000f8e0200 */
[----:B0-----:R-:W-:-:S05]  /*c280*/  IMAD.WIDE R14, R3, 0x2, R14 ;  /* 0x00000002030e7825 */ /* 0x001fca00078e020e */
[----:B------:R0:W-:Y:S01]  /*c290*/  ATOM.E.ADD.F16x2.RN.STRONG.GPU P0, RZ, desc[UR6][R14.64], R12 ;  /* 0x0000000c0eff79a2 */ /* 0x0001e2000810e1c6 */
[----:B------:R-:W-:Y:S04]  /*c2a0*/  BSSY B0, `(.L_x_1051) ;  /* 0x000000f000007945 */ /* 0x000fe80003800000 */
[----:B0-----:R-:W-:Y:S05]  /*c2b0*/  @P0 BRA `(.L_x_1052) ;  /* 0x0000000000340947 */ /* 0x001fea0003800000 */
[----:B------:R-:W0:Y:S02]  /*c2c0*/  QSPC.E.S P0, RZ, [R14] ;  /* 0x000000000eff73aa */ /* 0x000e240000000500 */
[----:B0-----:R-:W-:Y:S05]  /*c2d0*/  @!P0 BRA `(.L_x_1053) ;  /* 0x0000000000208947 */ /* 0x001fea0003800000 */
[----:B------:R-:W-:-:S04]  /*c2e0*/  MOV R2, R14 ;  /* 0x0000000e00027202 */ /* 0x000fc80000000f00 */
[----:B------:R-:W-:-:S07]  /*c2f0*/  MOV R0, R2 ;  /* 0x0000000200007202 */ /* 0x000fce0000000f00 */
.L_x_1054:
[----:B------:R-:W0:Y:S02]  /*c300*/  LDS R2, [R0] ;  /* 0x0000000000027984 */ /* 0x000e240000000800 */
[----:B0-----:R-:W-:-:S06]  /*c310*/  HADD2 R3, R2, R12 ;  /* 0x0000000c02037230 */ /* 0x001fcc0000000000 */
[----:B------:R-:W0:Y:S02]  /*c320*/  ATOMS.CAST.SPIN R3, [R0], R2, R3 ;  /* 0x000000020003738d */ /* 0x000e240001800003 */
[----:B0-----:R-:W-:-:S13]  /*c330*/  ISETP.EQ.U32.AND P0, PT, R3, 0x1, PT ;  /* 0x000000010300780c */ /* 0x001fda0003f02070 */
[----:B------:R-:W-:Y:S05]  /*c340*/  @!P0 BRA `(.L_x_1054) ;  /* 0xfffffffc00ec8947 */ /* 0x000fea000383ffff */
[----:B------:R-:W-:Y:S05]  /*c350*/  BRA `(.L_x_1052) ;  /* 0x00000000000c7947 */ /* 0x000fea0003800000 */
.L_x_1053:
[----:B------:R-:W2:Y:S02]  /*c360*/  LD.E R0, desc[UR6][R14.64] ;  /* 0x000000060e007980 */ /* 0x000ea4000c101900 */
[----:B--2---:R-:W-:-:S05]  /*c370*/  IADD3 R3, R12, R0, RZ ;  /* 0x000000000c037210 */ /* 0x004fca0007ffe0ff */
[----:B------:R0:W-:Y:S02]  /*c380*/  ST.E desc[UR6][R14.64], R3 ;  /* 0x000000030e007985 */ /* 0x0001e4000c101906 */
.L_x_1052:
[----:B------:R-:W-:Y:S05]  /*c390*/  BSYNC B0 ;  /* 0x0000000000007941 */ /* 0x000fea0003800000 */
.L_x_1051:
[----:B------:R1:W-:Y:S01]  /*c3a0*/  ATOM.E.ADD.F16x2.RN.STRONG.GPU P0, RZ, desc[UR6][R14.64+0x4], R11 ;  /* 0x0000040b0eff79a2 */ /* 0x0003e2000810e1c6 */
[----:B------:R-:W-:Y:S04]  /*c3b0*/  BSSY B0, `(.L_x_1055) ;  /* 0x000000f000007945 */ /* 0x000fe80003800000 */
[----:B-1----:R-:W-:Y:S05]  /*c3c0*/  @P0 BRA `(.L_x_1056) ;  /* 0x0000000000340947 */ /* 0x002fea0003800000 */
[----:B------:R-:W1:Y:S02]  /*c3d0*/  QSPC.E.S P0, RZ, [R14+0x4] ;  /* 0x000004000eff73aa */ /* 0x000e640000000500 */
[----:B-1----:R-:W-:Y:S05]  /*c3e0*/  @!P0 BRA `(.L_x_1057) ;  /* 0x0000000000208947 */ /* 0x002fea0003800000 */
[----:B------:R-:W-:-:S04]  /*c3f0*/  MOV R2, R14 ;  /* 0x0000000e00027202 */ /* 0x000fc80000000f00 */
[----:B------:R-:W-:-:S07]  /*c400*/  MOV R0, R2 ;  /* 0x0000000200007202 */ /* 0x000fce0000000f00 */
.L_x_1058:
[----:B------:R-:W0:Y:S02]  /*c410*/  LDS R2, [R0+0x4] ;  /* 0x0000040000027984 */ /* 0x000e240000000800 */
[----:B0-----:R-:W-:-:S10]  /*c420*/  HFMA2.MMA R3, R2, 1, 1, R11 ;  /* 0x3c003c0002037835 */ /* 0x001fd4000000000b */
[----:B------:R-:W0:Y:S02]  /*c430*/  ATOMS.CAST.SPIN R3, [R0+0x4], R2, R3 ;  /* 0x000004020003738d */ /* 0x000e240001800003 */
[----:B0-----:R-:W-:-:S13]  /*c440*/  ISETP.EQ.U32.AND P0, PT, R3, 0x1, PT ;  /* 0x000000010300780c */ /* 0x001fda0003f02070 */
[----:B------:R-:W-:Y:S05]  /*c450*/  @!P0 BRA `(.L_x_1058) ;  /* 0xfffffffc00ec8947 */ /* 0x000fea000383ffff */
[----:B------:R-:W-:Y:S05]  /*c460*/  BRA `(.L_x_1056) ;  /* 0x00000000000c7947 */ /* 0x000fea0003800000 */
.L_x_1057:
[----:B------:R-:W0:Y:S02]  /*c470*/  LD.E R0, desc[UR6][R14.64+0x4] ;  /* 0x000004060e007980 */ /* 0x000e24000c101900 */
[----:B0-----:R-:W-:-:S05]  /*c480*/  IADD3 R3, R11, R0, RZ ;  /* 0x000000000b037210 */ /* 0x001fca0007ffe0ff */
[----:B------:R1:W-:Y:S02]  /*c490*/  ST.E desc[UR6][R14.64+0x4], R3 ;  /* 0x000004030e007985 */ /* 0x0003e4000c101906 */
.L_x_1056:
[----:B------:R-:W-:Y:S05]  /*c4a0*/  BSYNC B0 ;  /* 0x0000000000007941 */ /* 0x000fea0003800000 */
.L_x_1055:
        /* <DEDUP_REMOVED lines=10> */
.L_x_1062:
[----:B------:R-:W0:Y:S02]  /*c550*/  LDS R2, [R0] ;  /* 0x0000000000027984 */ /* 0x000e240000000800 */
[----:B0-----:R-:W-:-:S06]  /*c560*/  HADD2 R3, R2, R10 ;  /* 0x0000000a02037230 */ /* 0x001fcc0000000000 */
[----:B------:R-:W0:Y:S02]  /*c570*/  ATOMS.CAST.SPIN R3, [R0], R2, R3 ;  /* 0x000000020003738d */ /* 0x000e240001800003 */
[----:B0-----:R-:W-:-:S13]  /*c580*/  ISETP.EQ.U32.AND P0, PT, R3, 0x1, PT ;  /* 0x000000010300780c */ /* 0x001fda0003f02070 */
[----:B------:R-:W-:Y:S05]  /*c590*/  @!P0 BRA `(.L_x_1062) ;  /* 0xfffffffc00ec8947 */ /* 0x000fea000383ffff */
[----:B------:R-:W-:Y:S05]  /*c5a0*/  BRA `(.L_x_1060) ;  /* 0x00000000000c7947 */ /* 0x000fea0003800000 */
.L_x_1061:
[----:B------:R-:W2:Y:S02]  /*c5b0*/  LD.E R0, desc[UR6][R14.64] ;  /* 0x000000060e007980 */ /* 0x000ea4000c101900 */
[----:B--2---:R-:W-:-:S05]  /*c5c0*/  IADD3 R3, R10, R0, RZ ;  /* 0x000000000a037210 */ /* 0x004fca0007ffe0ff */
[----:B------:R0:W-:Y:S02]  /*c5d0*/  ST.E desc[UR6][R14.64], R3 ;  /* 0x000000030e007985 */ /* 0x0001e4000c101906 */
.L_x_1060:
[----:B------:R-:W-:Y:S05]  /*c5e0*/  BSYNC B0 ;  /* 0x0000000000007941 */ /* 0x000fea0003800000 */
.L_x_1059:
[----:B------:R1:W-:Y:S01]  /*c5f0*/  ATOM.E.ADD.F16x2.RN.STRONG.GPU P0, RZ, desc[UR6][R14.64+0x4], R9 ;  /* 0x000004090eff79a2 */ /* 0x0003e2000810e1c6 */
[----:B------:R-:W-:Y:S04]  /*c600*/  BSSY B0, `(.L_x_1063) ;  /* 0x000000f000007945 */ /* 0x000fe80003800000 */
[----:B-1----:R-:W-:Y:S05]  /*c610*/  @P0 BRA `(.L_x_1064) ;  /* 0x0000000000340947 */ /* 0x002fea0003800000 */
[----:B------:R-:W1:Y:S02]  /*c620*/  QSPC.E.S P0, RZ, [R14+0x4] ;  /* 0x000004000eff73aa */ /* 0x000e640000000500 */
[----:B-1----:R-:W-:Y:S05]  /*c630*/  @!P0 BRA `(.L_x_1065) ;  /* 0x0000000000208947 */ /* 0x002fea0003800000 */
[----:B------:R-:W-:-:S04]  /*c640*/  MOV R2, R14 ;  /* 0x0000000e00027202 */ /* 0x000fc80000000f00 */
[----:B------:R-:W-:-:S07]  /*c650*/  MOV R0, R2 ;  /* 0x0000000200007202 */ /* 0x000fce0000000f00 */
.L_x_1066:
[----:B------:R-:W0:Y:S02]  /*c660*/  LDS R2, [R0+0x4] ;  /* 0x0000040000027984 */ /* 0x000e240000000800 */
[----:B0-----:R-:W-:-:S10]  /*c670*/  HFMA2.MMA R3, R2, 1, 1, R9 ;  /* 0x3c003c0002037835 */ /* 0x001fd40000000009 */
[----:B------:R-:W0:Y:S02]  /*c680*/  ATOMS.CAST.SPIN R3, [R0+0x4], R2, R3 ;  /* 0x000004020003738d */ /* 0x000e240001800003 */
[----:B0-----:R-:W-:-:S13]  /*c690*/  ISETP.EQ.U32.AND P0, PT, R3, 0x1, PT ;  /* 0x000000010300780c */ /* 0x001fda0003f02070 */
[----:B------:R-:W-:Y:S05]  /*c6a0*/  @!P0 BRA `(.L_x_1066) ;  /* 0xfffffffc00ec8947 */ /* 0x000fea000383ffff */
[----:B------:R-:W-:Y:S05]  /*c6b0*/  BRA `(.L_x_1064) ;  /* 0x00000000000c7947 */ /* 0x000fea0003800000 */
.L_x_1065:
[----:B------:R-:W0:Y:S02]  /*c6c0*/  LD.E R0, desc[UR6][R14.64+0x4] ;  /* 0x000004060e007980 */ /* 0x000e24000c101900 */
[----:B0-----:R-:W-:-:S05]  /*c6d0*/  IADD3 R3, R9, R0, RZ ;  /* 0x0000000009037210 */ /* 0x001fca0007ffe0ff */
[----:B------:R1:W-:Y:S02]  /*c6e0*/  ST.E desc[UR6][R14.64+0x4], R3 ;  /* 0x000004030e007985 */ /* 0x0003e4000c101906 */
.L_x_1064:
[----:B------:R-:W-:Y:S05]  /*c6f0*/  BSYNC B0 ;  /* 0x0000000000007941 */ /* 0x000fea0003800000 */
.L_x_1063:
        /* <DEDUP_REMOVED lines=10> */
.L_x_1070:
[----:B------:R-:W0:Y:S02]  /*c7a0*/  LDS R2, [R0] ;  /* 0x0000000000027984 */ /* 0x000e240000000800 */
[----:B0-----:R-:W-:-:S06]  /*c7b0*/  HADD2 R3, R2, R8 ;  /* 0x0000000802037230 */ /* 0x001fcc0000000000 */
[----:B------:R-:W0:Y:S02]  /*c7c0*/  ATOMS.CAST.SPIN R3, [R0], R2, R3 ;  /* 0x000000020003738d */ /* 0x000e240001800003 */
[----:B0-----:R-:W-:-:S13]  /*c7d0*/  ISETP.EQ.U32.AND P0, PT, R3, 0x1, PT ;  /* 0x000000010300780c */ /* 0x001fda0003f02070 */
[----:B------:R-:W-:Y:S05]  /*c7e0*/  @!P0 BRA `(.L_x_1070) ;  /* 0xfffffffc00ec8947 */ /* 0x000fea000383ffff */
[----:B------:R-:W-:Y:S05]  /*c7f0*/  BRA `(.L_x_1068) ;  /* 0x00000000000c7947 */ /* 0x000fea0003800000 */
.L_x_1069:
[----:B------:R-:W2:Y:S02]  /*c800*/  LD.E R0, desc[UR6][R14.64] ;  /* 0x000000060e007980 */ /* 0x000ea4000c101900 */
[----:B--2---:R-:W-:-:S05]  /*c810*/  IADD3 R3, R8, R0, RZ ;  /* 0x0000000008037210 */ /* 0x004fca0007ffe0ff */
[----:B------:R0:W-:Y:S02]  /*c820*/  ST.E desc[UR6][R14.64], R3 ;  /* 0x000000030e007985 */ /* 0x0001e4000c101906 */
.L_x_1068:
[----:B------:R-:W-:Y:S05]  /*c830*/  BSYNC B0 ;  /* 0x0000000000007941 */ /* 0x000fea0003800000 */
.L_x_1067:
[----:B------:R1:W-:Y:S01]  /*c840*/  ATOM.E.ADD.F16x2.RN.STRONG.GPU P0, RZ, desc[UR6][R14.64+0x4], R7 ;  /* 0x000004070eff79a2 */ /* 0x0003e2000810e1c6 */
[----:B------:R-:W-:Y:S04]  /*c850*/  BSSY B0, `(.L_x_1071) ;  /* 0x000000f000007945 */ /* 0x000fe80003800000 */
[----:B-1----:R-:W-:Y:S05]  /*c860*/  @P0 BRA `(.L_x_1072) ;  /* 0x0000000000340947 */ /* 0x002fea0003800000 */
[----:B------:R-:W1:Y:S02]  /*c870*/  QSPC.E.S P0, RZ, [R14+0x4] ;  /* 0x000004000eff73aa */ /* 0x000e640000000500 */
[----:B-1----:R-:W-:Y:S05]  /*c880*/  @!P0 BRA `(.L_x_1073) ;  /* 0x0000000000208947 */ /* 0x002fea0003800000 */
[----:B------:R-:W-:-:S04]  /*c890*/  MOV R2, R14 ;  /* 0x0000000e00027202 */ /* 0x000fc80000000f00 */
[----:B------:R-:W-:-:S07]  /*c8a0*/  MOV R0, R2 ;  /* 0x0000000200007202 */ /* 0x000fce0000000f00 */
.L_x_1074:
[----:B------:R-:W0:Y:S02]  /*c8b0*/  LDS R2, [R0+0x4] ;  /* 0x0000040000027984 */ /* 0x000e240000000800 */
[----:B0-----:R-:W-:-:S10]  /*c8c0*/  HFMA2.MMA R3, R2, 1, 1, R7 ;  /* 0x3c003c0002037835 */ /* 0x001fd40000000007 */
[----:B------:R-:W0:Y:S02]  /*c8d0*/  ATOMS.CAST.SPIN R3, [R0+0x4], R2, R3 ;  /* 0x000004020003738d */ /* 0x000e240001800003 */
[----:B0-----:R-:W-:-:S13]  /*c8e0*/  ISETP.EQ.U32.AND P0, PT, R3, 0x1, PT ;  /* 0x000000010300780c */ /* 0x001fda0003f02070 */
[----:B------:R-:W-:Y:S05]  /*c8f0*/  @!P0 BRA `(.L_x_1074) ;  /* 0xfffffffc00ec8947 */ /* 0x000fea000383ffff */
[----:B------:R-:W-:Y:S05]  /*c900*/  BRA `(.L_x_1072) ;  /* 0x00000000000c7947 */ /* 0x000fea0003800000 */
.L_x_1073:
[----:B------:R-:W0:Y:S02]  /*c910*/  LD.E R0, desc[UR6][R14.64+0x4] ;  /* 0x000004060e007980 */ /* 0x000e24000c101900 */
[----:B0-----:R-:W-:-:S05]  /*c920*/  IADD3 R3, R7, R0, RZ ;  /* 0x0000000007037210 */ /* 0x001fca0007ffe0ff */
[----:B------:R1:W-:Y:S02]  /*c930*/  ST.E desc[UR6][R14.64+0x4], R3 ;  /* 0x000004030e007985 */ /* 0x0003e4000c101906 */
.L_x_1072:
[----:B------:R-:W-:Y:S05]  /*c940*/  BSYNC B0 ;  /* 0x0000000000007941 */ /* 0x000fea0003800000 */
.L_x_1071:
        /* <DEDUP_REMOVED lines=10> */
.L_x_1078:
[----:B------:R-:W0:Y:S02]  /*c9f0*/  LDS R2, [R0] ;  /* 0x0000000000027984 */ /* 0x000e240000000800 */
[----:B0-----:R-:W-:-:S06]  /*ca00*/  HADD2 R3, R2, R6 ;  /* 0x0000000602037230 */ /* 0x001fcc0000000000 */
[----:B------:R-:W0:Y:S02]  /*ca10*/  ATOMS.CAST.SPIN R3, [R0], R2, R3 ;  /* 0x000000020003738d */ /* 0x000e240001800003 */
[----:B0-----:R-:W-:-:S13]  /*ca20*/  ISETP.EQ.U32.AND P0, PT, R3, 0x1, PT ;  /* 0x000000010300780c */ /* 0x001fda0003f02070 */
[----:B------:R-:W-:Y:S05]  /*ca30*/  @!P0 BRA `(.L_x_1078) ;  /* 0xfffffffc00ec8947 */ /* 0x000fea000383ffff */
[----:B------:R-:W-:Y:S05]  /*ca40*/  BRA `(.L_x_1076) ;  /* 0x00000000000c7947 */ /* 0x000fea0003800000 */
.L_x_1077:
[----:B------:R-:W2:Y:S02]  /*ca50*/  LD.E R0, desc[UR6][R14.64] ;  /* 0x000000060e007980 */ /* 0x000ea4000c101900 */
[----:B--2---:R-:W-:-:S05]  /*ca60*/  IADD3 R3, R6, R0, RZ ;  /* 0x0000000006037210 */ /* 0x004fca0007ffe0ff */
[----:B------:R0:W-:Y:S02]  /*ca70*/  ST.E desc[UR6][R14.64], R3 ;  /* 0x000000030e007985 */ /* 0x0001e4000c101906 */
.L_x_1076:
[----:B------:R-:W-:Y:S05]  /*ca80*/  BSYNC B0 ;  /* 0x0000000000007941 */ /* 0x000fea0003800000 */
.L_x_1075:
[----:B------:R1:W-:Y:S02]  /*ca90*/  ATOM.E.ADD.F16x2.RN.STRONG.GPU P0, RZ, desc[UR6][R14.64+0x4], R4 ;  /* 0x000004040eff79a2 */ /* 0x0003e4000810e1c6 */
[----:B-1----:R-:W-:Y:S05]  /*caa0*/  @P0 EXIT ;  /* 0x000000000000094d */ /* 0x002fea0003800000 */
[----:B------:R-:W1:Y:S02]  /*cab0*/  QSPC.E.S P0, RZ, [R14+0x4] ;  /* 0x000004000eff73aa */ /* 0x000e640000000500 */
[----:B-1----:R-:W-:Y:S05]  /*cac0*/  @!P0 BRA `(.L_x_1079) ;  /* 0x0000000000208947 */ /* 0x002fea0003800000 */
[----:B------:R-:W-:-:S04]  /*cad0*/  MOV R2, R14 ;  /* 0x0000000e00027202 */ /* 0x000fc80000000f00 */
[----:B------:R-:W-:-:S07]  /*cae0*/  MOV R0, R2 ;  /* 0x0000000200007202 */ /* 0x000fce0000000f00 */
.L_x_1080:
[----:B------:R-:W0:Y:S02]  /*caf0*/  LDS R2, [R0+0x4] ;  /* 0x0000040000027984 */ /* 0x000e240000000800 */
[----:B0-----:R-:W-:-:S10]  /*cb00*/  HFMA2.MMA R3, R2, 1, 1, R4 ;  /* 0x3c003c0002037835 */ /* 0x001fd40000000004 */
[----:B------:R-:W0:Y:S02]  /*cb10*/  ATOMS.CAST.SPIN R3, [R0+0x4], R2, R3 ;  /* 0x000004020003738d */ /* 0x000e240001800003 */
[----:B0-----:R-:W-:-:S13]  /*cb20*/  ISETP.EQ.U32.AND P0, PT, R3, 0x1, PT ;  /* 0x000000010300780c */ /* 0x001fda0003f02070 */
[----:B------:R-:W-:Y:S05]  /*cb30*/  @!P0 BRA `(.L_x_1080) ;  /* 0xfffffffc00ec8947 */ /* 0x000fea000383ffff */
[----:B------:R-:W-:Y:S05]  /*cb40*/  EXIT ;  /* 0x000000000000794d */ /* 0x000fea0003800000 */
.L_x_1079:
[----:B------:R-:W0:Y:S02]  /*cb50*/  LD.E R0, desc[UR6][R14.64+0x4] ;  /* 0x000004060e007980 */ /* 0x000e24000c101900 */
[----:B0-----:R-:W-:-:S05]  /*cb60*/  IADD3 R3, R4, R0, RZ ;  /* 0x0000000004037210 */ /* 0x001fca0007ffe0ff */
[----:B------:R-:W-:Y:S01]  /*cb70*/  ST.E desc[UR6][R14.64+0x4], R3 ;  /* 0x000004030e007985 */ /* 0x000fe2000c101906 */
[----:B------:R-:W-:Y:S05]  /*cb80*/  EXIT ;  /* 0x000000000000794d */ /* 0x000fea0003800000 */
.L_x_1081:
        /* <DEDUP_REMOVED lines=15> */
.L_x_4171:


//--------------------- .text._Z23gemm_half_q_half_kernelILi4ELi152ELb0ELb0ELi32EEvPK6__halfPKjS4_S2_PS0_iiiiPKtS7_iiiiiibS2_i --------------------------
	.section	.text._Z23gemm_half_q_half_kernelILi4ELi152ELb0ELb0ELi32EEvPK6__halfPKjS4_S2_PS0_iiiiPKtS7_iiiiiibS2_i,"ax",@progbits
	.align	128
        .global         _Z23gemm_half_q_half_kernelILi4ELi152ELb0ELb0ELi32EEvPK6__halfPKjS4_S2_PS0_iiiiPKtS7_iiiiiibS2_i
        .type           _Z23gemm_half_q_half_kernelILi4ELi152ELb0ELb0ELi32EEvPK6__halfPKjS4_S2_PS0_iiiiPKtS7_iiiiiibS2_i,@function
        .size           _Z23gemm_half_q_half_kernelILi4ELi152ELb0ELb0ELi32EEvPK6__halfPKjS4_S2_PS0_iiiiPKtS7_iiiiiibS2_i,(.L_x_4172 - _Z23gemm_half_q_half_kernelILi4ELi152ELb0ELb0ELi32EEvPK6__halfPKjS4_S2_PS0_iiiiPKtS7_iiiiiibS2_i)
        .other          _Z23gemm_half_q_half_kernelILi4ELi152ELb0ELb0ELi32EEvPK6__halfPKjS4_S2_PS0_iiiiPKtS7_iiiiiibS2_i,@"STO_CUDA_ENTRY STV_DEFAULT"
_Z23gemm_half_q_half_kernelILi4ELi152ELb0ELb0ELi32EEvPK6__halfPKjS4_S2_PS0_iiiiPKtS7_iiiiiibS2_i:
.text._Z23gemm_half_q_half_kernelILi4ELi152ELb0ELb0ELi32EEvPK6__halfPKjS4_S2_PS0_iiiiPKtS7_iiiiiibS2_i:
        /* <DEDUP_REMOVED lines=37> */
.L_x_1086:
        /* <DEDUP_REMOVED lines=37> */
.L_x_1085:
        /* <DEDUP_REMOVED lines=24> */
.L_x_1087:
        /* <DEDUP_REMOVED lines=14> */
.L_x_1084:
        /* <DEDUP_REMOVED lines=10> */
.L_x_1089:
        /* <DEDUP_REMOVED lines=37> */
.L_x_1088:
        /* <DEDUP_REMOVED lines=24> */
.L_x_1090:
        /* <DEDUP_REMOVED lines=13> */
.L_x_1083:
[----:B------:R-:W-:Y:S05]  /*0c40*/  BSYNC B0 ;  /* 0x0000000000007941 */ /* 0x000fea0003800000 */
.L_x_1082:
        /* <DEDUP_REMOVED lines=17> */
.L_x_1093:
        /* <DEDUP_REMOVED lines=19> */
.L_x_1092:
        /* <DEDUP_REMOVED lines=14> */
.L_x_1094:
[----:B------:R-:W-:-:S13]  /*0f70*/  ISETP.LT.OR P0, PT, R13, R51, P0 ;  /* 0x000000330d00720c */ /* 0x000fda0000701670 */
[----:B---3--:R-:W3:Y:S01]  /*0f80*/  @P0 LDC.64 R2, c[0x0][0x230] ;  /* 0x00008c00ff020b82 */ /* 0x008ee20000000a00 */
[----:B------:R-:W-:-:S05]  /*0f90*/  @P0 LEA R0, R0, R13, 0x2 ;  /* 0x0000000d00000211 */ /* 0x000fca00078e10ff */
[----:B-12---:R-:W-:-:S04]  /*0fa0*/  @P0 IMAD R5, R0, R47, R12 ;  /* 0x0000002f00050224 */ /* 0x006fc800078e020c */
[----:B---3--:R-:W-:-:S05]  /*0fb0*/  @P0 IMAD.WIDE R2, R5, 0x2, R2 ;  /* 0x0000000205020825 */ /* 0x008fca00078e0202 */
[----:B------:R3:W-:Y:S02]  /*0fc0*/  @P0 STG.E.64 desc[UR6][R2.64], RZ ;  /* 0x000000ff02000986 */ /* 0x0007e4000c101b06 */
.L_x_1091:
        /* <DEDUP_REMOVED lines=26> */
.L_x_1096:
        /* <DEDUP_REMOVED lines=40> */
.L_x_1095:
[----:B------:R-:W-:Y:S02]  /*13f0*/  SHF.R.S32.HI R0, RZ, 0x1f, R21 ;  /* 0x0000001fff007819 */ /* 0x000fe40000011415 */
[----:B0-----:R-:W-:Y:S02]  /*1400*/  ISETP.GT.AND P6, PT, R49, R24, PT ;  /* 0x000000183100720c */ /* 0x001fe40003fc4270 */
[----:B------:R-:W-:Y:S01]  /*1410*/  LEA.HI R21, R0, R21, RZ, 0x5 ;  /* 0x0000001500157211 */ /* 0x000fe200078f28ff */
[----:B------:R-:W-:Y:S01]  /*1420*/  HFMA2.MMA R0, -RZ, RZ, 0, 0 ;  /* 0x00000000ff007435 */ /* 0x000fe200000001ff */
[----:B-12---:R-:W-:Y:S01]  /*1430*/  MOV R6, RZ ;  /* 0x000000ff00067202 */ /* 0x006fe20000000f00 */
[----:B------:R-:W-:Y:S09]  /*1440*/  @!P5 BRA `(.L_x_1097) ;  /* 0x00000000001cd947 */ /* 0x000ff20003800000 */
[----:B------:R-:W0:Y:S02]  /*1450*/  LDC R6, c[0x0][0x25c] ;  /* 0x00009700ff067b82 */ /* 0x000e240000000800 */
[----:B0-----:R-:W-:-:S04]  /*1460*/  VIMNMX R6, R49, R6, PT ;  /* 0x0000000631067248 */ /* 0x001fc80003fe0100 */
[----:B------:R-:W-:-:S04]  /*1470*/  IADD3 R6, R6, -UR8, RZ ;  /* 0x8000000806067c10 */ /* 0x000fc8000fffe0ff */
[----:B------:R-:W-:-:S04]  /*1480*/  SHF.R.S32.HI R7, RZ, 0x1f, R6 ;  /* 0x0000001fff077819 */ /* 0x000fc80000011406 */
[----:B------:R-:W-:-:S04]  /*1490*/  LEA.HI R7, R7, R6, RZ, 0x5 ;  /* 0x0000000607077211 */ /* 0x000fc800078f28ff */
[----:B------:R-:W-:-:S05]  /*14a0*/  SHF.R.S32.HI R7, RZ, 0x5, R7 ;  /* 0x00000005ff077819 */ /* 0x000fca0000011407 */
[----:B------:R-:W-:-:S07]  /*14b0*/  IMAD R6, R7, 0x6, RZ ;  /* 0x0000000607067824 */ /* 0x000fce00078e02ff */
.L_x_1097:
        /* <DEDUP_REMOVED lines=8> */
.L_x_1098:
[----:B------:R-:W-:Y:S01]  /*1540*/  HFMA2.MMA R7, -RZ, RZ, 0, 0 ;  /* 0x00000000ff077435 */ /* 0x000fe200000001ff */
[----:B------:R-:W-:Y:S02]  /*1550*/  SHF.R.S32.HI R21, RZ, 0x5, R21 ;  /* 0x00000005ff157819 */ /* 0x000fe40000011415 */
        /* <DEDUP_REMOVED lines=9> */
.L_x_1099:
        /* <DEDUP_REMOVED lines=8> */
.L_x_1100:
        /* <DEDUP_REMOVED lines=9> */
.L_x_1101:
        /* <DEDUP_REMOVED lines=36> */
.L_x_1107:
[----:B------:R-:W2:Y:S04]  /*1940*/  LDG.E.128.CONSTANT R12, desc[UR6][R18.64] ;  /* 0x00000006120c7981 */ /* 0x000ea8000c1e9d00 */
[----:B0-----:R-:W4:Y:S01]  /*1950*/  LDG.E.128.CONSTANT R20, desc[UR6][R28.64] ;  /* 0x000000061c147981 */ /* 0x001f22000c1e9d00 */
[----:B------:R-:W-:Y:S01]  /*1960*/  UMOV UR5, UR4 ;  /* 0x0000000400057c82 */ /* 0x000fe20008000000 */
[----:B------:R-:W-:Y:S01]  /*1970*/  UIADD3 UR4, UR4, 0x40, URZ ;  /* 0x0000004004047890 */ /* 0x000fe2000fffe03f */
[----:B--2---:R-:W-:Y:S02]  /*1980*/  LEA.HI R46, R12, 0xffffff80, RZ, 0x8 ;  /* 0xffffff800c2e7811 */ /* 0x004fe400078f40ff */
[----:B------:R-:W-:Y:S02]  /*1990*/  LEA.HI R45, R13, 0xffffff80, RZ, 0x8 ;  /* 0xffffff800d2d7811 */ /* 0x000fe400078f40ff */
[----:B------:R-:W-:-:S02]  /*19a0*/  LEA.HI R44, R14, 0xffffff80, RZ, 0x8 ;  /* 0xffffff800e2c7811 */ /* 0x000fc400078f40ff */
[----:B------:R-:W-:Y:S02]  /*19b0*/  LEA.HI R42, R15, 0xffffff80, RZ, 0x8 ;  /* 0xffffff800f2a7811 */ /* 0x000fe400078f40ff */
[----:B----4-:R-:W-:Y:S02]  /*19c0*/  LEA.HI R36, R20, 0xffffff80, RZ, 0x8 ;  /* 0xffffff8014247811 */ /* 0x010fe400078f40ff */
        /* <DEDUP_REMOVED lines=13> */
[--C-:B------:R-:W-:Y:S02]  /*1aa0*/  SHF.R.U32.HI R47, RZ, 0x8, R13.reuse ;  /* 0x00000008ff2f7819 */ /* 0x100fe4000001160d */
[----:B------:R-:W-:Y:S01]  /*1ab0*/  IADD3 R16, R16, -0x80, RZ ;  /* 0xffffff8010107810 */ /* 0x000fe20007ffe0ff */
[----:B------:R-:W2:Y:S01]  /*1ac0*/  I2F.F16 R43, R37 ;  /* 0x00000025002b7306 */ /* 0x000ea20000200c00 */
[----:B------:R-:W-:Y:S01]  /*1ad0*/  SHF.R.U32.HI R13, RZ, 0x10, R13 ;  /* 0x00000010ff0d7819 */ /* 0x000fe2000001160d */
[----:B0-----:R-:W-:Y:S01]  /*1ae0*/  HADD2.F32 R42, -RZ, R42.H0_H0 ;  /* 0x2000002aff2a7230 */ /* 0x001fe20000004100 */
[----:B------:R-:W-:Y:S02]  /*1af0*/  LOP3.LUT R32, R14, 0xff, RZ, 0xc0, !PT ;  /* 0x000000ff0e207812 */ /* 0x000fe400078ec0ff */
[----:B------:R-:W-:-:S02]  /*1b00*/  LOP3.LUT R13, R13, 0xff, RZ, 0xc0, !PT ;  /* 0x000000ff0d0d7812 */ /* 0x000fc400078ec0ff */
[--C-:B------:R-:W-:Y:S01]  /*1b10*/  SHF.R.U32.HI R52, RZ, 0x8, R15.reuse ;  /* 0x00000008ff347819 */ /* 0x100fe2000001160f */
[----:B------:R0:W-:Y:S01]  /*1b20*/  I2F.F16 R33, R16 ;  /* 0x0000001000217306 */ /* 0x0001e20000200c00 */
[----:B------:R-:W-:Y:S01]  /*1b30*/  IADD3 R54, R13, -0x80, RZ ;  /* 0xffffff800d367810 */ /* 0x000fe20007ffe0ff */
[----:B-1----:R-:W-:Y:S01]  /*1b40*/  HADD2.F32 R44, -RZ, R44.H0_H0 ;  /* 0x2000002cff2c7230 */ /* 0x002fe20000004100 */
[----:B------:R-:W-:Y:S02]  /*1b50*/  SHF.R.U32.HI R15, RZ, 0x10, R15 ;  /* 0x00000010ff0f7819 */ /* 0x000fe4000001160f */
[----:B------:R-:W-:Y:S02]  /*1b60*/  LOP3.LUT R47, R47, 0xff, RZ, 0xc0, !PT ;  /* 0x000000ff2f2f7812 */ /* 0x000fe400078ec0ff */
[----:B------:R-:W-:Y:S01]  /*1b70*/  LOP3.LUT R15, R15, 0xff, RZ, 0xc0, !PT ;  /* 0x000000ff0f0f7812 */ /* 0x000fe200078ec0ff */
[----:B------:R-:W1:Y:S01]  /*1b80*/  I2F.F16 R35, R35 ;  /* 0x0000002300237306 */ /* 0x000e620000200c00 */
[--C-:B0-----:R-:W-:Y:S01]  /*1b90*/  SHF.R.U32.HI R16, RZ, 0x8, R12.reuse ;  /* 0x00000008ff107819 */ /* 0x101fe2000001160c */
[----:B--2---:R-:W-:Y:S01]  /*1ba0*/  HADD2.F32 R43, -RZ, R43.H0_H0 ;  /* 0x2000002bff2b7230 */ /* 0x004fe20000004100 */
[----:B------:R-:W-:-:S02]  /*1bb0*/  SHF.R.U32.HI R12, RZ, 0x10, R12 ;  /* 0x00000010ff0c7819 */ /* 0x000fc4000001160c */
[----:B------:R-:W-:Y:S02]  /*1bc0*/  LOP3.LUT R16, R16, 0xff, RZ, 0xc0, !PT ;  /* 0x000000ff10107812 */ /* 0x000fe400078ec0ff */
[----:B------:R-:W-:Y:S01]  /*1bd0*/  LOP3.LUT R12, R12, 0xff, RZ, 0xc0, !PT ;  /* 0x000000ff0c0c7812 */ /* 0x000fe200078ec0ff */
[----:B------:R-:W0:Y:S01]  /*1be0*/  I2F.F16 R31, R31 ;  /* 0x0000001f001f7306 */ /* 0x000e220000200c00 */
[----:B------:R-:W-:Y:S02]  /*1bf0*/  IADD3 R16, R16, -0x80, RZ ;  /* 0xffffff8010107810 */ /* 0x000fe40007ffe0ff */
[----:B------:R-:W-:Y:S02]  /*1c00*/  IADD3 R37, R12, -0x80, RZ ;  /* 0xffffff800c257810 */ /* 0x000fe40007ffe0ff */
[--C-:B------:R-:W-:Y:S02]  /*1c10*/  SHF.R.U32.HI R12, RZ, 0x8, R14.reuse ;  /* 0x00000008ff0c7819 */ /* 0x100fe4000001160e */
[----:B------:R-:W-:Y:S01]  /*1c20*/  SHF.R.U32.HI R14, RZ, 0x10, R14 ;  /* 0x00000010ff0e7819 */ /* 0x000fe2000001160e */
[----:B------:R2:W-:Y:S01]  /*1c30*/  I2F.F16 R53, R16 ;  /* 0x0000001000357306 */ /* 0x0005e20000200c00 */
[----:B------:R-:W-:-:S02]  /*1c40*/  IADD3 R47, R47, -0x80, RZ ;  /* 0xffffff802f2f7810 */ /* 0x000fc40007ffe0ff */
[----:B------:R-:W-:Y:S02]  /*1c50*/  LOP3.LUT R14, R14, 0xff, RZ, 0xc0, !PT ;  /* 0x000000ff0e0e7812 */ /* 0x000fe400078ec0ff */
[----:B------:R-:W-:Y:S02]  /*1c60*/  LOP3.LUT R52, R52, 0xff, RZ, 0xc0, !PT ;  /* 0x000000ff34347812 */ /* 0x000fe400078ec0ff */
[----:B------:R-:W-:Y:S01]  /*1c70*/  IADD3 R56, R14, -0x80, RZ ;  /* 0xffffff800e387810 */ /* 0x000fe20007ffe0ff */
[----:B------:R4:W-:Y:S01]  /*1c80*/  I2F.F16 R55, R47 ;  /* 0x0000002f00377306 */ /* 0x0009e20000200c00 */
[----:B--2---:R-:W-:Y:S02]  /*1c90*/  LOP3.LUT R16, R12, 0xff, RZ, 0xc0, !PT ;  /* 0x000000ff0c107812 */ /* 0x004fe400078ec0ff */
[----:B------:R-:W2:Y:S01]  /*1ca0*/  LDS.64 R12, [UR5] ;  /* 0x00000005ff0c7984 */ /* 0x000ea20008000a00 */
[--C-:B------:R-:W-:Y:S02]  /*1cb0*/  SHF.R.U32.HI R14, RZ, 0x8, R20.reuse ;  /* 0x00000008ff0e7819 */ /* 0x100fe40000011614 */
[----:B------:R-:W-:-:S02]  /*1cc0*/  SHF.R.U32.HI R20, RZ, 0x10, R20 ;  /* 0x00000010ff147819 */ /* 0x000fc40000011614 */
[----:B------:R-:W-:Y:S01]  /*1cd0*/  IADD3 R60, R15, -0x80, RZ ;  /* 0xffffff800f3c7810 */ /* 0x000fe20007ffe0ff */
[----:B------:R-:W-:Y:S01]  /*1ce0*/  I2F.F16 R37, R37 ;  /* 0x0000002500257306 */ /* 0x000fe20000200c00 */
[----:B------:R-:W-:Y:S02]  /*1cf0*/  LOP3.LUT R38, R21, 0xff, RZ, 0xc0, !PT ;  /* 0x000000ff15267812 */ /* 0x000fe400078ec0ff */
[----:B------:R-:W-:Y:S02]  /*1d00*/  IADD3 R16, R16, -0x80, RZ ;  /* 0xffffff8010107810 */ /* 0x000fe40007ffe0ff */
[----:B------:R-:W-:Y:S02]  /*1d10*/  SHF.R.U32.HI R15, RZ, 0x8, R21 ;  /* 0x00000008ff0f7819 */ /* 0x000fe40000011615 */
[----:B----4-:R-:W-:Y:S01]  /*1d20*/  IADD3 R47, R52, -0x80, RZ ;  /* 0xffffff80342f7810 */ /* 0x010fe20007ffe0ff */
[----:B------:R-:W-:Y:S01]  /*1d30*/  I2F.F16 R57, R16 ;  /* 0x0000001000397306 */ /* 0x000fe20000200c00 */
[----:B------:R-:W-:-:S02]  /*1d40*/  LOP3.LUT R20, R20, 0xff, RZ, 0xc0, !PT ;  /* 0x000000ff14147812 */ /* 0x000fc400078ec0ff */
[----:B------:R-:W-:Y:S02]  /*1d50*/  SHF.R.U32.HI R21, RZ, 0x10, R21 ;  /* 0x00000010ff157819 */ /* 0x000fe40000011615 */
[----:B------:R-:W-:Y:S02]  /*1d60*/  IADD3 R32, R32, -0x80, RZ ;  /* 0xffffff8020207810 */ /* 0x000fe40007ffe0ff */
[----:B------:R-:W-:Y:S01]  /*1d70*/  LOP3.LUT R14, R14, 0xff, RZ, 0xc0, !PT ;  /* 0x000000ff0e0e7812 */ /* 0x000fe200078ec0ff */
[----:B------:R4:W-:Y:S01]  /*1d80*/  I2F.F16 R68, R47 ;  /* 0x0000002f00447306 */ /* 0x0009e20000200c00 */
[----:B------:R-:W-:Y:S02]  /*1d90*/  SHF.R.U32.HI R59, RZ, 0x8, R22 ;  /* 0x00000008ff3b7819 */ /* 0x000fe40000011616 */
[----:B------:R-:W-:Y:S02]  /*1da0*/  IADD3 R14, R14, -0x80, RZ ;  /* 0xffffff800e0e7810 */ /* 0x000fe40007ffe0ff */
[----:B------:R-:W-:-:S02]  /*1db0*/  LOP3.LUT R15, R15, 0xff, RZ, 0xc0, !PT ;  /* 0x000000ff0f0f7812 */ /* 0x000fc400078ec0ff */
[----:B------:R-:W-:Y:S01]  /*1dc0*/  LOP3.LUT R65, R59, 0xff, RZ, 0xc0, !PT ;  /* 0x000000ff3b417812 */ /* 0x000fe200078ec0ff */
[----:B------:R-:W5:Y:S01]  /*1dd0*/  I2F.F16 R32, R32 ;  /* 0x0000002000207306 */ /* 0x000f620000200c00 */
[----:B----4-:R-:W-:Y:S02]  /*1de0*/  IADD3 R47, R20, -0x80, RZ ;  /* 0xffffff80142f7810 */ /* 0x010fe40007ffe0ff */
[----:B------:R-:W-:Y:S02]  /*1df0*/  IADD3 R40, R38, -0x80, RZ ;  /* 0xffffff8026287810 */ /* 0x000fe40007ffe0ff */
[----:B------:R-:W-:Y:S02]  /*1e00*/  IADD3 R58, R15, -0x80, RZ ;  /* 0xffffff800f3a7810 */ /* 0x000fe40007ffe0ff */
[----:B------:R-:W-:Y:S01]  /*1e10*/  LOP3.LUT R38, R22, 0xff, RZ, 0xc0, !PT ;  /* 0x000000ff16267812 */ /* 0x000fe200078ec0ff */
[----:B------:R-:W4:Y:S01]  /*1e20*/  I2F.F16 R60, R60 ;  /* 0x0000003c003c7306 */ /* 0x000f220000200c00 */
[----:B------:R-:W-:Y:S01]  /*1e30*/  LOP3.LUT R39, R23, 0xff, RZ, 0xc0, !PT ;  /* 0x000000ff17277812 */ /* 0x000fe200078ec0ff */
[--C-:B--2---:R-:W-:Y:S01]  /*1e40*/  HADD2.F32 R16, -RZ, R12.reuse.H0_H0 ;  /* 0x2000000cff107230 */ /* 0x104fe20000004100 */
[--C-:B------:R-:W-:Y:S01]  /*1e50*/  SHF.R.U32.HI R66, RZ, 0x8, R23.reuse ;  /* 0x00000008ff427819 */ /* 0x100fe20000011617 */
[----:B------:R-:W-:Y:S01]  /*1e60*/  HADD2.F32 R67, -RZ, R12.H1_H1 ;  /* 0x3000000cff437230 */ /* 0x000fe20000004100 */
[----:B------:R-:W-:Y:S01]  /*1e70*/  LOP3.LUT R12, R21, 0xff, RZ, 0xc0, !PT ;  /* 0x000000ff150c7812 */ /* 0x000fe200078ec0ff */
[--C-:B------:R-:W-:Y:S01]  /*1e80*/  HADD2.F32 R64, -RZ, R13.reuse.H0_H0 ;  /* 0x2000000dff407230 */ /* 0x100fe20000004100 */
[----:B------:R-:W2:Y:S01]  /*1e90*/  LDS.64 R20, [UR5+0x8] ;  /* 0x00000805ff147984 */ /* 0x000ea20008000a00 */
[----:B------:R-:W3:Y:S01]  /*1ea0*/  I2F.F16 R54, R54 ;  /* 0x0000003600367306 */ /* 0x000ee20000200c00 */
[----:B------:R-:W-:Y:S01]  /*1eb0*/  HADD2.F32 R63, -RZ, R13.H1_H1 ;  /* 0x3000000dff3f7230 */ /* 0x000fe20000004100 */
[----:B------:R-:W-:Y:S01]  /*1ec0*/  IADD3 R59, R12, -0x80, RZ ;  /* 0xffffff800c3b7810 */ /* 0x000fe20007ffe0ff */
[----:B-1----:R-:W-:Y:S01]  /*1ed0*/  HADD2.F32 R12, -RZ, R35.H0_H0 ;  /* 0x20000023ff0c7230 */ /* 0x002fe20000004100 */
[----:B------:R-:W-:Y:S01]  /*1ee0*/  SHF.R.U32.HI R61, RZ, 0x10, R22 ;  /* 0x00000010ff3d7819 */ /* 0x000fe20000011616 */
[----:B0-----:R-:W-:Y:S01]  /*1ef0*/  HADD2.F32 R13, -RZ, R31.H0_H0 ;  /* 0x2000001fff0d7230 */ /* 0x001fe20000004100 */
[----:B------:R-:W-:Y:S01]  /*1f00*/  SHF.R.U32.HI R62, RZ, 0x10, R23 ;  /* 0x00000010ff3e7819 */ /* 0x000fe20000011617 */
[----:B-----5:R-:W-:Y:S01]  /*1f10*/  HADD2.F32 R15, -RZ, R32.H0_H0 ;  /* 0x20000020ff0f7230 */ /* 0x020fe20000004100 */
[----:B------:R-:W0:Y:S01]  /*1f20*/  I2F.F16 R56, R56 ;  /* 0x0000003800387306 */ /* 0x000e220000200c00 */
[----:B------:R-:W-:Y:S01]  /*1f30*/  HADD2.F32 R22, -RZ, R53.H0_H0 ;  /* 0x20000035ff167230 */ /* 0x000fe20000004100 */
[----:B------:R-:W-:Y:S01]  /*1f40*/  IADD3 R38, R38, -0x80, RZ ;  /* 0xffffff8026267810 */ /* 0x000fe20007ffe0ff */
[----:B------:R-:W-:Y:S01]  /*1f50*/  HADD2.F32 R23, -RZ, R55.H0_H0 ;  /* 0x20000037ff177230 */ /* 0x000fe20000004100 */
[----:B------:R-:W-:Y:S01]  /*1f60*/  IADD3 R39, R39, -0x80, RZ ;  /* 0xffffff8027277810 */ /* 0x000fe20007ffe0ff */
[----:B------:R-:W-:-:S02]  /*1f70*/  HADD2.F32 R31, -RZ, R68.H0_H0 ;  /* 0x20000044ff1f7230 */ /* 0x000fc40000004100 */
[C---:B------:R-:W-:Y:S01]  /*1f80*/  FFMA.FTZ R68, R16.reuse, R12, RZ ;  /* 0x0000000c10447223 */ /* 0x040fe200000100ff */
[----:B------:R-:W-:Y:S01]  /*1f90*/  HADD2.F32 R32, -RZ, R57.H0_H0 ;  /* 0x20000039ff207230 */ /* 0x000fe20000004100 */
[----:B------:R1:W-:Y:S01]  /*1fa0*/  I2F.F16 R52, R14 ;  /* 0x0000000e00347306 */ /* 0x0003e20000200c00 */
[----:B------:R-:W-:Y:S01]  /*1fb0*/  FFMA.FTZ R70, R16, R13, RZ ;  /* 0x0000000d10467223 */ /* 0x000fe200000100ff */
[----:B------:R-:W-:Y:S01]  /*1fc0*/  LOP3.LUT R66, R66, 0xff, RZ, 0xc0, !PT ;  /* 0x000000ff42427812 */ /* 0x000fe200078ec0ff */
[----:B------:R-:W-:Y:S01]  /*1fd0*/  FFMA.FTZ R35, R16, R15, RZ ;  /* 0x0000000f10237223 */ /* 0x000fe200000100ff */
[----:B----4-:R-:W-:Y:S02]  /*1fe0*/  HADD2.F32 R53, -RZ, R60.H0_H0 ;  /* 0x2000003cff357230 */ /* 0x010fe40000004100 */
[C---:B------:R-:W-:Y:S01]  /*1ff0*/  FFMA.FTZ R57, R67.reuse, R23, R68 ;  /* 0x0000001743397223 */ /* 0x040fe20000010044 */
[C---:B------:R-:W-:Y:S01]  /*2000*/  FFMA.FTZ R70, R67.reuse, R31, R70 ;  /* 0x0000001f43467223 */ /* 0x040fe20000010046 */
[----:B------:R-:W-:Y:S01]  /*2010*/  IADD3 R66, R66, -0x80, RZ ;  /* 0xffffff8042427810 */ /* 0x000fe20007ffe0ff */
[----:B------:R-:W4:Y:S01]  /*2020*/  I2F.F16 R46, R46 ;  /* 0x0000002e002e7306 */ /* 0x000f220000200c00 */
[----:B-1----:R-:W-:Y:S01]  /*2030*/  HADD2.F32 R14, -RZ, R33.H0_H0 ;  /* 0x20000021ff0e7230 */ /* 0x002fe20000004100 */
[----:B------:R-:W-:Y:S01]  /*2040*/  LOP3.LUT R62, R62, 0xff, RZ, 0xc0, !PT ;  /* 0x000000ff3e3e7812 */ /* 0x000fe200078ec0ff */
[----:B------:R-:W-:Y:S01]  /*2050*/  FFMA.FTZ R68, R67, R32, R35 ;  /* 0x0000002043447223 */ /* 0x000fe20000010023 */
[----:B------:R-:W-:Y:S01]  /*2060*/  IADD3 R65, R65, -0x80, RZ ;  /* 0xffffff8041417810 */ /* 0x000fe20007ffe0ff */
[----:B---3--:R-:W-:-:S02]  /*2070*/  HADD2.F32 R35, -RZ, R54.H0_H0 ;  /* 0x20000036ff237230 */ /* 0x008fc40000004100 */
[----:B------:R-:W-:Y:S01]  /*2080*/  FFMA.FTZ R33, R14, R16, RZ ;  /* 0x000000100e217223 */ /* 0x000fe200000100ff */
[----:B------:R-:W-:Y:S01]  /*2090*/  LOP3.LUT R61, R61, 0xff, RZ, 0xc0, !PT ;  /* 0x000000ff3d3d7812 */ /* 0x000fe200078ec0ff */
[----:B------:R-:W1:Y:S01]  /*20a0*/  I2F.F16 R45, R45 ;  /* 0x0000002d002d7306 */ /* 0x000e620000200c00 */
[----:B------:R-:W-:Y:S01]  /*20b0*/  IADD3 R62, R62, -0x80, RZ ;  /* 0xffffff803e3e7810 */ /* 0x000fe20007ffe0ff */
[----:B------:R-:W-:Y:S01]  /*20c0*/  FFMA.FTZ R16, R22, R67, R33 ;  /* 0x0000004316107223 */ /* 0x000fe20000010021 */
[----:B------:R-:W-:Y:S02]  /*20d0*/  HADD2.F32 R33, -RZ, R37.H0_H0 ;  /* 0x20000025ff217230 */ /* 0x000fe40000004100 */
[C---:B------:R-:W-:Y:S01]  /*20e0*/  FFMA.FTZ R67, R64.reuse, R53, R70 ;  /* 0x0000003540437223 */ /* 0x040fe20000010046 */
[----:B0-----:R-:W-:Y:S01]  /*20f0*/  HADD2.F32 R37, -RZ, R56.H0_H0 ;  /* 0x20000038ff257230 */ /* 0x001fe20000004100 */
[----:B------:R-:W-:Y:S01]  /*2100*/  IADD3 R61, R61, -0x80, RZ ;  /* 0xffffff803d3d7810 */ /* 0x000fe20007ffe0ff */
[----:B----4-:R-:W-:Y:S01]  /*2110*/  HADD2.F32 R46, -RZ, R46.H0_H0 ;  /* 0x2000002eff2e7230 */ /* 0x010fe20000004100 */
[----:B------:R-:W0:Y:S01]  /*2120*/  I2F.F16 R40, R40 ;  /* 0x0000002800287306 */ /* 0x000e220000200c00 */
[----:B------:R-:W-:Y:S01]  /*2130*/  FFMA.FTZ R55, R33, R64, R16 ;  /* 0x0000004021377223 */ /* 0x000fe20000010010 */
[C---:B------:R-:W-:Y:S01]  /*2140*/  FFMA.FTZ R16, R64.reuse, R35, R57 ;  /* 0x0000002340107223 */ /* 0x040fe20000010039 */
[----:B------:R-:W-:Y:S01]  /*2150*/  FFMA.FTZ R57, R64, R37, R68 ;  /* 0x0000002540397223 */ /* 0x000fe20000010044 */
[----:B------:R-:W-:Y:S01]  /*2160*/  FFMA.FTZ R64, R63, R42, R67 ;  /* 0x0000002a3f407223 */ /* 0x000fe20000010043 */
[----:B------:R-:W-:Y:S01]  /*2170*/  FFMA.FTZ R56, R46, R63, R55 ;  /* 0x0000003f2e387223 */ /* 0x000fe20000010037 */
[----:B------:R-:W-:Y:S01]  /*2180*/  HADD2.F32 R52, -RZ, R52.H0_H0 ;  /* 0x20000034ff347230 */ /* 0x000fe20000004100 */
[----:B------:R-:W-:Y:S01]  /*2190*/  ISETP.GE.AND P0, PT, R51, 0x2, PT ;  /* 0x000000023300780c */ /* 0x000fe20003f06270 */
[----:B------:R-:W3:Y:S01]  /*21a0*/  I2F.F16 R38, R38 ;  /* 0x0000002600267306 */ /* 0x000ee20000200c00 */
[----:B-1----:R-:W-:-:S05]  /*21b0*/  HADD2.F32 R45, -RZ, R45.H0_H0 ;  /* 0x2000002dff2d7230 */ /* 0x002fca0000004100 */
[----:B------:R-:W-:Y:S01]  /*21c0*/  FFMA.FTZ R60, R63, R45, R16 ;  /* 0x0000002d3f3c7223 */ /* 0x000fe20000010010 */
[----:B0-----:R-:W-:Y:S01]  /*21d0*/  HADD2.F32 R40, -RZ, R40.H0_H0 ;  /* 0x20000028ff287230 */ /* 0x001fe20000004100 */
[----:B------:R-:W0:Y:S01]  /*21e0*/  I2F.F16 R39, R39 ;  /* 0x0000002700277306 */ /* 0x000e220000200c00 */
[--C-:B--2---:R-:W-:Y:S02]  /*21f0*/  HADD2.F32 R16, -RZ, R21.reuse.H0_H0 ;  /* 0x20000015ff107230 */ /* 0x104fe40000004100 */
[----:B------:R-:W-:Y:S02]  /*2200*/  HADD2.F32 R21, -RZ, R21.H1_H1 ;  /* 0x30000015ff157230 */ /* 0x000fe40000004100 */
[----:B---3--:R-:W-:-:S03]  /*2210*/  HADD2.F32 R38, -RZ, R38.H0_H0 ;  /* 0x20000026ff267230 */ /* 0x008fc60000004100 */
[----:B------:R-:W1:Y:S01]  /*2220*/  I2F.F16 R58, R58 ;  /* 0x0000003a003a7306 */ /* 0x000e620000200c00 */
[----:B0-----:R-:W-:-:S07]  /*2230*/  HADD2.F32 R39, -RZ, R39.H0_H0 ;  /* 0x20000027ff277230 */ /* 0x001fce0000004100 */
[----:B------:R-:W0:Y:S01]  /*2240*/  I2F.F16 R47, R47 ;  /* 0x0000002f002f7306 */ /* 0x000e220000200c00 */
[----:B-1----:R-:W-:-:S07]  /*2250*/  HADD2.F32 R58, -RZ, R58.H0_H0 ;  /* 0x2000003aff3a7230 */ /* 0x002fce0000004100 */
[----:B------:R1:W2:Y:S01]  /*2260*/  I2F.F16 R54, R65 ;  /* 0x0000004100367306 */ /* 0x0002a20000200c00 */
[----:B0-----:R-:W-:-:S07]  /*2270*/  HADD2.F32 R47, -RZ, R47.H0_H0 ;  /* 0x2000002fff2f7230 */ /* 0x001fce0000004100 */
[----:B------:R-:W0:Y:S01]  /*2280*/  I2F.F16 R66, R66 ;  /* 0x0000004200427306 */ /* 0x000e220000200c00 */
[----:B-1----:R-:W-:Y:S01]  /*2290*/  FFMA.FTZ R65, R63, R44, R57 ;  /* 0x0000002c3f417223 */ /* 0x002fe20000010039 */
[--C-:B------:R-:W-:Y:S02]  /*22a0*/  HADD2.F32 R57, -RZ, R20.reuse.H0_H0 ;  /* 0x20000014ff397230 */ /* 0x100fe40000004100 */
[----:B------:R-:W-:-:S03]  /*22b0*/  HADD2.F32 R63, -RZ, R20.H1_H1 ;  /* 0x30000014ff3f7230 */ /* 0x000fc60000004100 */
[C---:B------:R-:W-:Y:S01]  /*22c0*/  FFMA.FTZ R60, R57.reuse, R40, R60 ;  /* 0x00000028393c7223 */ /* 0x040fe2000001003c */
[----:B------:R-:W1:Y:S01]  /*22d0*/  I2F.F16 R59, R59 ;  /* 0x0000003b003b7306 */ /* 0x000e620000200c00 */
[----:B--2---:R-:W-:Y:S02]  /*22e0*/  HADD2.F32 R54, -RZ, R54.H0_H0 ;  /* 0x20000036ff367230 */ /* 0x004fe40000004100 */
[C---:B------:R-:W-:Y:S01]  /*22f0*/  FFMA.FTZ R65, R57.reuse, R38, R65 ;  /* 0x0000002639417223 */ /* 0x040fe20000010041 */
[----:B------:R-:W-:-:S03]  /*2300*/  FFMA.FTZ R64, R57, R39, R64 ;  /* 0x0000002739407223 */ /* 0x000fc60000010040 */
[C---:B------:R-:W-:Y:S01]  /*2310*/  FFMA.FTZ R65, R63.reuse, R54, R65 ;  /* 0x000000363f417223 */ /* 0x040fe20000010041 */
[----:B0-----:R-:W-:Y:S01]  /*2320*/  HADD2.F32 R55, -RZ, R66.H0_H0 ;  /* 0x20000042ff377230 */ /* 0x001fe20000004100 */
[----:B------:R-:W0:Y:S04]  /*2330*/  I2F.F16 R17, R17 ;  /* 0x0000001100117306 */ /* 0x000e280000200c00 */
[----:B------:R-:W-:Y:S01]  /*2340*/  FFMA.FTZ R64, R63, R55, R64 ;  /* 0x000000373f407223 */ /* 0x000fe20000010040 */
[----:B-1----:R-:W-:-:S03]  /*2350*/  HADD2.F32 R59, -RZ, R59.H0_H0 ;  /* 0x2000003bff3b7230 */ /* 0x002fc60000004100 */
[----:B------:R1:W2:Y:S08]  /*2360*/  I2F.F16 R67, R61 ;  /* 0x0000003d00437306 */ /* 0x0002b00000200c00 */
[----:B------:R-:W3:Y:S01]  /*2370*/  I2F.F16 R62, R62 ;  /* 0x0000003e003e7306 */ /* 0x000ee20000200c00 */
[----:B-1----:R-:W-:Y:S01]  /*2380*/  FFMA.FTZ R61, R43, R57, R56 ;  /* 0x000000392b3d7223 */ /* 0x002fe20000010038 */
[----:B0-----:R-:W-:-:S03]  /*2390*/  HADD2.F32 R56, -RZ, R17.H0_H0 ;  /* 0x20000011ff387230 */ /* 0x001fc60000004100 */
[----:B------:R-:W-:Y:S01]  /*23a0*/  FFMA.FTZ R20, R52, R63, R61 ;  /* 0x0000003f34147223 */ /* 0x000fe2000001003d */
[----:B------:R-:W-:Y:S01]  /*23b0*/  FFMA.FTZ R61, R63, R58, R60 ;  /* 0x0000003a3f3d7223 */ /* 0x000fe2000001003c */
[----:B--2---:R-:W-:Y:S01]  /*23c0*/  HADD2.F32 R60, -RZ, R67.H0_H0 ;  /* 0x20000043ff3c7230 */ /* 0x004fe20000004100 */
[----:B------:R-:W0:Y:S01]  /*23d0*/  I2F.F16 R36, R36 ;  /* 0x0000002400247306 */ /* 0x000e220000200c00 */
[----:B------:R-:W-:Y:S01]  /*23e0*/  FFMA.FTZ R17, R47, R16, R20 ;  /* 0x000000102f117223 */ /* 0x000fe20000010014 */
[C---:B------:R-:W-:Y:S02]  /*23f0*/  FFMA.FTZ R20, R16.reuse, R59, R61 ;  /* 0x0000003b10147223 */ /* 0x040fe4000001003d */
[----:B------:R-:W-:Y:S01]  /*2400*/  FFMA.FTZ R65, R16, R60, R65 ;  /* 0x0000003c10417223 */ /* 0x000fe20000010041 */
[----:B---3--:R-:W-:-:S03]  /*2410*/  HADD2.F32 R57, -RZ, R62.H0_H0 ;  /* 0x2000003eff397230 */ /* 0x008fc60000004100 */
[----:B------:R-:W1:Y:S01]  /*2420*/  I2F.F16 R34, R34 ;  /* 0x0000002200227306 */ /* 0x000e620000200c00 */
[----:B------:R-:W-:Y:S01]  /*2430*/  FFMA.FTZ R65, R21, R56, R65 ;  /* 0x0000003815417223 */ /* 0x000fe20000010041 */
[----:B------:R-:W-:-:S03]  /*2440*/  FFMA.FTZ R61, R16, R57, R64 ;  /* 0x00000039103d7223 */ /* 0x000fc60000010040 */
[----:B------:R-:W-:Y:S01]  /*2450*/  FMUL.FTZ R65, R26, R65 ;  /* 0x000000411a417220 */ /* 0x000fe20000410000 */
[----:B0-----:R-:W-:Y:S02]  /*2460*/  HADD2.F32 R36, -RZ, R36.H0_H0 ;  /* 0x20000024ff247230 */ /* 0x001fe40000004100 */
[----:B------:R-:W0:Y:S02]  /*2470*/  I2F.F16 R30, R30 ;  /* 0x0000001e001e7306 */ /* 0x000e240000200c00 */
[----:B------:R-:W-:Y:S01]  /*2480*/  F2FP.F16.F32.PACK_AB R65, RZ, R65 ;  /* 0x00000041ff41723e */ /* 0x000fe200000000ff */
[----:B------:R-:W-:Y:S01]  /*2490*/  FFMA.FTZ R17, R36, R21, R17 ;  /* 0x0000001524117223 */ /* 0x000fe20000010011 */
[----:B-1----:R-:W-:-:S03]  /*24a0*/  HADD2.F32 R34, -RZ, R34.H0_H0 ;  /* 0x20000022ff227230 */ /* 0x002fc60000004100 */
[----:B------:R-:W-:Y:S02]  /*24b0*/  FMUL.FTZ R17, R24, R17 ;  /* 0x0000001118117220 */ /* 0x000fe40000410000 */
[----:B------:R-:W-:-:S03]  /*24c0*/  FFMA.FTZ R20, R21, R34, R20 ;  /* 0x0000002215147223 */ /* 0x000fc60000010014 */
[----:B------:R-:W-:Y:S01]  /*24d0*/  F2FP.F16.F32.PACK_AB R17, RZ, R17 ;  /* 0x00000011ff11723e */ /* 0x000fe200000000ff */
[----:B0-----:R-:W-:Y:S02]  /*24e0*/  HADD2.F32 R30, -RZ, R30.H0_H0 ;  /* 0x2000001eff1e7230 */ /* 0x001fe40000004100 */
[----:B------:R-:W-:-:S03]  /*24f0*/  FMUL.FTZ R20, R25, R20 ;  /* 0x0000001419147220 */ /* 0x000fc60000410000 */
[----:B------:R-:W-:Y:S02]  /*2500*/  FFMA.FTZ R16, R21, R30, R61 ;  /* 0x0000001e15107223 */ /* 0x000fe4000001003d */
[----:B------:R-:W-:Y:S02]  /*2510*/  F2FP.F16.F32.PACK_AB R20, RZ, R20 ;  /* 0x00000014ff14723e */ /* 0x000fe400000000ff */
[----:B------:R-:W-:Y:S02]  /*2520*/  FMUL.FTZ R16, R27, R16 ;  /* 0x000000101b107220 */ /* 0x000fe40000410000 */
[----:B------:R-:W-:-:S03]  /*2530*/  PRMT R17, R17, 0x5410, R20 ;  /* 0x0000541011117816 */ /* 0x000fc60000000014 */
[----:B------:R-:W-:-:S03]  /*2540*/  F2FP.F16.F32.PACK_AB R16, RZ, R16 ;  /* 0x00000010ff10723e */ /* 0x000fc600000000ff */
[----:B------:R-:W-:Y:S01]  /*2550*/  HFMA2.MMA R6, R17, 1, 1, R6 ;  /* 0x3c003c0011067835 */ /* 0x000fe20000000006 */
        /* <DEDUP_REMOVED lines=169> */
.L_x_1103:
[----:B------:R-:W0:Y:S02]  /*2ff0*/  LDC R47, c[0x0][0x23c] ;  /* 0x00008f00ff2f7b82 */ /* 0x000e240000000800 */
[----:B0-----:R-:W-:-:S05]  /*3000*/  IMAD.WIDE R22, R47, 0x8, R18 ;  /* 0x000000082f167825 */ /* 0x001fca00078e0212 */
[----:B------:R0:W5:Y:S01]  /*3010*/  LDG.E.128.CONSTANT R12, desc[UR6][R22.64] ;  /* 0x00000006160c7981 */ /* 0x000162000c1e9d00 */
        /* <DEDUP_REMOVED lines=8> */
[----:B------:R-:W-:Y:S01]  /*30a0*/  I2F.F16 R45, R45 ;  /* 0x0000002d002d7306 */ /* 0x000fe20000200c00 */
[----:B------:R-:W-:-:S02]  /*30b0*/  IADD3 R34, R20, -0x80, RZ ;  /* 0xffffff8014227810 */ /* 0x000fc40007ffe0ff */
[----:B------:R-:W-:Y:S02]  /*30c0*/  LOP3.LUT R20, R12, 0xff, RZ, 0xc0, !PT ;  /* 0x000000ff0c147812 */ /* 0x000fe400078ec0ff */
[--C-:B------:R-:W-:Y:S02]  /*30d0*/  SHF.R.U32.HI R30, RZ, 0x8, R12.reuse ;  /* 0x00000008ff1e7819 */ /* 0x100fe4000001160c */
[----:B------:R-:W-:Y:S01]  /*30e0*/  IADD3 R20, R20, -0x80, RZ ;  /* 0xffffff8014147810 */ /* 0x000fe20007ffe0ff */
[----:B------:R-:W-:Y:S01]  /*30f0*/  I2F.F16 R35, R35 ;  /* 0x0000002300237306 */ /* 0x000fe20000200c00 */
[----:B------:R-:W-:Y:S02]  /*3100*/  SHF.R.U32.HI R12, RZ, 0x10, R12 ;  /* 0x00000010ff0c7819 */ /* 0x000fe4000001160c */
[----:B------:R-:W-:Y:S02]  /*3110*/  LOP3.LUT R30, R30, 0xff, RZ, 0xc0, !PT ;  /* 0x000000ff1e1e7812 */ /* 0x000fe400078ec0ff */
[----:B------:R-:W-:-:S02]  /*3120*/  LOP3.LUT R12, R12, 0xff, RZ, 0xc0, !PT ;  /* 0x000000ff0c0c7812 */ /* 0x000fc400078ec0ff */
[----:B------:R-:W-:Y:S01]  /*3130*/  IADD3 R30, R30, -0x80, RZ ;  /* 0xffffff801e1e7810 */ /* 0x000fe20007ffe0ff */
[----:B------:R1:W-:Y:S01]  /*3140*/  I2F.F16 R36, R20 ;  /* 0x0000001400247306 */ /* 0x0003e20000200c00 */
[----:B------:R-:W-:Y:S02]  /*3150*/  IADD3 R37, R12, -0x80, RZ ;  /* 0xffffff800c257810 */ /* 0x000fe40007ffe0ff */
[----:B------:R-:W-:Y:S02]  /*3160*/  SHF.R.U32.HI R31, RZ, 0x8, R14 ;  /* 0x00000008ff1f7819 */ /* 0x000fe4000001160e */
[----:B------:R-:W-:Y:S02]  /*3170*/  LOP3.LUT R21, R14, 0xff, RZ, 0xc0, !PT ;  /* 0x000000ff0e157812 */ /* 0x000fe400078ec0ff */
[----:B------:R-:W-:Y:S01]  /*3180*/  LOP3.LUT R31, R31, 0xff, RZ, 0xc0, !PT ;  /* 0x000000ff1f1f7812 */ /* 0x000fe200078ec0ff */
[----:B------:R4:W-:Y:S01]  /*3190*/  I2F.F16 R38, R30 ;  /* 0x0000001e00267306 */ /* 0x0009e20000200c00 */
[----:B-1----:R-:W-:-:S02]  /*31a0*/  SHF.R.U32.HI R20, RZ, 0x8, R13 ;  /* 0x00000008ff147819 */ /* 0x002fc4000001160d */
[----:B------:R-:W-:Y:S02]  /*31b0*/  SHF.R.U32.HI R13, RZ, 0x10, R13 ;  /* 0x00000010ff0d7819 */ /* 0x000fe4000001160d */
[----:B------:R-:W-:Y:S02]  /*31c0*/  IADD3 R31, R31, -0x80, RZ ;  /* 0xffffff801f1f7810 */ /* 0x000fe40007ffe0ff */
[----:B------:R-:W-:Y:S01]  /*31d0*/  LOP3.LUT R13, R13, 0xff, RZ, 0xc0, !PT ;  /* 0x000000ff0d0d7812 */ /* 0x000fe200078ec0ff */
[----:B------:R-:W-:Y:S01]  /*31e0*/  I2F.F16 R34, R34 ;  /* 0x0000002200227306 */ /* 0x000fe20000200c00 */
[----:B----4-:R-:W-:Y:S02]  /*31f0*/  SHF.R.U32.HI R30, RZ, 0x8, R15 ;  /* 0x00000008ff1e7819 */ /* 0x010fe4000001160f */
[----:B------:R-:W-:Y:S02]  /*3200*/  IADD3 R54, R13, -0x80, RZ ;  /* 0xffffff800d367810 */ /* 0x000fe40007ffe0ff */
[----:B------:R-:W1:Y:S01]  /*3210*/  LDS.64 R12, [UR5+0x10] ;  /* 0x00001005ff0c7984 */ /* 0x000e620008000a00 */
[----:B------:R-:W-:-:S02]  /*3220*/  LOP3.LUT R30, R30, 0xff, RZ, 0xc0, !PT ;  /* 0x000000ff1e1e7812 */ /* 0x000fc400078ec0ff */
[----:B------:R-:W-:Y:S01]  /*3230*/  LEA.HI R43, R14, 0xffffff80, RZ, 0x8 ;  /* 0xffffff800e2b7811 */ /* 0x000fe200078f40ff */
[----:B------:R-:W-:Y:S01]  /*3240*/  I2F.F16 R59, R31 ;  /* 0x0000001f003b7306 */ /* 0x000fe20000200c00 */
[----:B------:R-:W-:Y:S02]  /*3250*/  IADD3 R30, R30, -0x80, RZ ;  /* 0xffffff801e1e7810 */ /* 0x000fe40007ffe0ff */
[----:B------:R-:W-:Y:S02]  /*3260*/  LEA.HI R42, R15, 0xffffff80, RZ, 0x8 ;  /* 0xffffff800f2a7811 */ /* 0x000fe400078f40ff */
[----:B------:R-:W-:Y:S02]  /*3270*/  LOP3.LUT R20, R20, 0xff, RZ, 0xc0, !PT ;  /* 0x000000ff14147812 */ /* 0x000fe400078ec0ff */
[----:B------:R-:W-:Y:S01]  /*3280*/  SHF.R.U32.HI R14, RZ, 0x10, R14 ;  /* 0x00000010ff0e7819 */ /* 0x000fe2000001160e */
[----:B------:R-:W-:Y:S01]  /*3290*/  I2F.F16 R67, R30 ;  /* 0x0000001e00437306 */ /* 0x000fe20000200c00 */
[----:B------:R-:W-:-:S02]  /*32a0*/  SHF.R.U32.HI R15, RZ, 0x10, R15 ;  /* 0x00000010ff0f7819 */ /* 0x000fc4000001160f */
[----:B------:R-:W-:Y:S02]  /*32b0*/  IADD3 R33, R21, -0x80, RZ ;  /* 0xffffff8015217810 */ /* 0x000fe40007ffe0ff */
[----:B------:R-:W-:Y:S02]  /*32c0*/  IADD3 R20, R20, -0x80, RZ ;  /* 0xffffff8014147810 */ /* 0x000fe40007ffe0ff */
[----:B------:R-:W-:Y:S01]  /*32d0*/  LOP3.LUT R14, R14, 0xff, RZ, 0xc0, !PT ;  /* 0x000000ff0e0e7812 */ /* 0x000fe200078ec0ff */
[----:B------:R-:W-:Y:S01]  /*32e0*/  I2F.F16 R37, R37 ;  /* 0x0000002500257306 */ /* 0x000fe20000200c00 */
[----:B------:R-:W-:Y:S02]  /*32f0*/  LOP3.LUT R15, R15, 0xff, RZ, 0xc0, !PT ;  /* 0x000000ff0f0f7812 */ /* 0x000fe400078ec0ff */
[----:B------:R-:W-:Y:S02]  /*3300*/  IADD3 R58, R14, -0x80, RZ ;  /* 0xffffff800e3a7810 */ /* 0x000fe40007ffe0ff */
[----:B------:R-:W-:-:S02]  /*3310*/  IADD3 R56, R15, -0x80, RZ ;  /* 0xffffff800f387810 */ /* 0x000fc40007ffe0ff */
[----:B------:R-:W-:Y:S01]  /*3320*/  ISETP.GE.AND P0, PT, R51, 0x2, PT ;  /* 0x000000023300780c */ /* 0x000fe20003f06270 */
[----:B------:R-:W-:Y:S08]  /*3330*/  I2F.F16 R55, R20 ;  /* 0x0000001400377306 */ /* 0x000ff00000200c00 */
[----:B------:R-:W-:Y:S01]  /*3340*/  I2F.F16 R33, R33 ;  /* 0x0000002100217306 */ /* 0x000fe20000200c00 */
[----:B-1----:R-:W-:-:S02]  /*3350*/  HADD2.F32 R66, -RZ, R12.H1_H1 ;  /* 0x3000000cff427230 */ /* 0x002fc40000004100 */
[--C-:B------:R-:W-:Y:S02]  /*3360*/  HADD2.F32 R61, -RZ, R13.reuse.H0_H0 ;  /* 0x2000000dff3d7230 */ /* 0x100fe40000004100 */
[----:B------:R-:W-:-:S03]  /*3370*/  HADD2.F32 R57, -RZ, R13.H1_H1 ;  /* 0x3000000dff397230 */ /* 0x000fc60000004100 */
[----:B------:R-:W-:Y:S08]  /*3380*/  I2F.F16 R54, R54 ;  /* 0x0000003600367306 */ /* 0x000ff00000200c00 */
[----:B------:R-:W-:Y:S08]  /*3390*/  I2F.F16 R58, R58 ;  /* 0x0000003a003a7306 */ /* 0x000ff00000200c00 */
[----:B------:R-:W-:Y:S08]  /*33a0*/  I2F.F16 R56, R56 ;  /* 0x0000003800387306 */ /* 0x000ff00000200c00 */
[----:B------:R-:W1:Y:S08]  /*33b0*/  I2F.F16 R44, R44 ;  /* 0x0000002c002c7306 */ /* 0x000e700000200c00 */
[----:B------:R-:W-:Y:S01]  /*33c0*/  I2F.F16 R43, R43 ;  /* 0x0000002b002b7306 */ /* 0x000fe20000200c00 */
[----:B-1----:R-:W-:-:S07]  /*33d0*/  HADD2.F32 R44, -RZ, R44.H0_H0 ;  /* 0x2000002cff2c7230 */ /* 0x002fce0000004100 */
[----:B------:R-:W1:Y:S02]  /*33e0*/  I2F.F16 R42, R42 ;  /* 0x0000002a002a7306 */ /* 0x000e640000200c00 */
[----:B-1----:R-:W-:Y:S01]  /*33f0*/  HADD2.F32 R42, -RZ, R42.H0_H0 ;  /* 0x2000002aff2a7230 */ /* 0x002fe20000004100 */
[----:B--2---:R-:W-:Y:S02]  /*3400*/  LOP3.LUT R30, R19, 0xff, RZ, 0xc0, !PT ;  /* 0x000000ff131e7812 */ /* 0x004fe400078ec0ff */
[----:B------:R-:W-:Y:S02]  /*3410*/  LOP3.LUT R20, R18, 0xff, RZ, 0xc0, !PT ;  /* 0x000000ff12147812 */ /* 0x000fe400078ec0ff */
[----:B------:R-:W-:Y:S02]  /*3420*/  IADD3 R65, R30, -0x80, RZ ;  /* 0xffffff801e417810 */ /* 0x000fe40007ffe0ff */
[----:B------:R-:W1:Y:S01]  /*3430*/  LDS.64 R30, [UR5+0x18] ;  /* 0x00001805ff1e7984 */ /* 0x000e620008000a00 */
[----:B------:R-:W-:-:S02]  /*3440*/  LOP3.LUT R14, R16, 0xff, RZ, 0xc0, !PT ;  /* 0x000000ff100e7812 */ /* 0x000fc400078ec0ff */
[----:B------:R-:W-:Y:S02]  /*3450*/  LOP3.LUT R15, R17, 0xff, RZ, 0xc0, !PT ;  /* 0x000000ff110f7812 */ /* 0x000fe400078ec0ff */
[----:B------:R-:W-:Y:S01]  /*3460*/  IADD3 R53, R20, -0x80, RZ ;  /* 0xffffff8014357810 */ /* 0x000fe20007ffe0ff */
[----:B------:R-:W-:Y:S01]  /*3470*/  HADD2.F32 R20, -RZ, R12.H0_H0 ;  /* 0x2000000cff147230 */ /* 0x000fe20000004100 */
[----:B------:R-:W-:Y:S02]  /*3480*/  IADD3 R14, R14, -0x80, RZ ;  /* 0xffffff800e0e7810 */ /* 0x000fe40007ffe0ff */
[----:B------:R-:W-:Y:S02]  /*3490*/  IADD3 R15, R15, -0x80, RZ ;  /* 0xffffff800f0f7810 */ /* 0x000fe40007ffe0ff */
[--C-:B------:R-:W-:Y:S01]  /*34a0*/  SHF.R.U32.HI R12, RZ, 0x8, R16.reuse ;  /* 0x00000008ff0c7819 */ /* 0x100fe20000011610 */
[----:B------:R2:W4:Y:S01]  /*34b0*/  I2F.F16 R46, R14 ;  /* 0x0000000e002e7306 */ /* 0x0005220000200c00 */
[----:B------:R-:W-:-:S02]  /*34c0*/  SHF.R.U32.HI R13, RZ, 0x10, R16 ;  /* 0x00000010ff0d7819 */ /* 0x000fc40000011610 */
[--C-:B------:R-:W-:Y:S02]  /*34d0*/  SHF.R.U32.HI R60, RZ, 0x10, R17.reuse ;  /* 0x00000010ff3c7819 */ /* 0x100fe40000011611 */
[----:B------:R-:W-:Y:S02]  /*34e0*/  LOP3.LUT R12, R12, 0xff, RZ, 0xc0, !PT ;  /* 0x000000ff0c0c7812 */ /* 0x000fe400078ec0ff */
[----:B------:R-:W-:Y:S01]  /*34f0*/  LEA.HI R39, R17, 0xffffff80, RZ, 0x8 ;  /* 0xffffff8011277811 */ /* 0x000fe200078f40ff */
[----:B------:R3:W0:Y:S01]  /*3500*/  I2F.F16 R52, R15 ;  /* 0x0000000f00347306 */ /* 0x0006220000200c00 */
[----:B--2---:R-:W-:Y:S02]  /*3510*/  SHF.R.U32.HI R14, RZ, 0x8, R17 ;  /* 0x00000008ff0e7819 */ /* 0x004fe40000011611 */
[----:B------:R-:W-:Y:S02]  /*3520*/  LOP3.LUT R63, R60, 0xff, RZ, 0xc0, !PT ;  /* 0x000000ff3c3f7812 */ /* 0x000fe400078ec0ff */
[----:B------:R-:W-:Y:S01]  /*3530*/  IADD3 R17, R12, -0x80, RZ ;  /* 0xffffff800c117810 */ /* 0x000fe20007ffe0ff */
[----:B------:R-:W-:Y:S01]  /*3540*/  HADD2.F32 R12, -RZ, R35.H0_H0 ;  /* 0x20000023ff0c7230 */ /* 0x000fe20000004100 */
[----:B------:R-:W-:Y:S01]  /*3550*/  LOP3.LUT R62, R14, 0xff, RZ, 0xc0, !PT ;  /* 0x000000ff0e3e7812 */ /* 0x000fe200078ec0ff */
[----:B------:R-:W-:Y:S01]  /*3560*/  HADD2.F32 R14, -RZ, R36.H0_H0 ;  /* 0x20000024ff0e7230 */ /* 0x000fe20000004100 */
[----:B---3--:R-:W-:Y:S01]  /*3570*/  LOP3.LUT R15, R13, 0xff, RZ, 0xc0, !PT ;  /* 0x000000ff0d0f7812 */ /* 0x008fe200078ec0ff */
[----:B------:R-:W-:Y:S01]  /*3580*/  HADD2.F32 R13, -RZ, R34.H0_H0 ;  /* 0x20000022ff0d7230 */ /* 0x000fe20000004100 */
[----:B------:R-:W-:Y:S01]  /*3590*/  LEA.HI R40, R16, 0xffffff80, RZ, 0x8 ;  /* 0xffffff8010287811 */ /* 0x000fe200078f40ff */
[----:B------:R-:W-:Y:S01]  /*35a0*/  HADD2.F32 R36, -RZ, R59.H0_H0 ;  /* 0x2000003bff247230 */ /* 0x000fe20000004100 */
[----:B------:R-:W-:Y:S01]  /*35b0*/  IADD3 R60, R15, -0x80, RZ ;  /* 0xffffff800f3c7810 */ /* 0x000fe20007ffe0ff */
[----:B------:R-:W-:Y:S01]  /*35c0*/  HADD2.F32 R15, -RZ, R33.H0_H0 ;  /* 0x20000021ff0f7230 */ /* 0x000fe20000004100 */
[----:B------:R2:W-:Y:S01]  /*35d0*/  I2F.F16 R16, R65 ;  /* 0x0000004100107306 */ /* 0x0005e20000200c00 */
[----:B------:R-:W-:-:S02]  /*35e0*/  HADD2.F32 R33, -RZ, R38.H0_H0 ;  /* 0x20000026ff217230 */ /* 0x000fc40000004100 */
[----:B------:R-:W-:Y:S01]  /*35f0*/  FFMA.FTZ R38, R14, R20, RZ ;  /* 0x000000140e267223 */ /* 0x000fe200000100ff */
[----:B------:R-:W-:Y:S02]  /*3600*/  HADD2.F32 R35, -RZ, R67.H0_H0 ;  /* 0x20000043ff237230 */ /* 0x000fe40000004100 */
[C---:B------:R-:W-:Y:S01]  /*3610*/  FFMA.FTZ R59, R20.reuse, R12, RZ ;  /* 0x0000000c143b7223 */ /* 0x040fe200000100ff */
[----:B------:R-:W-:Y:S01]  /*3620*/  SHF.R.U32.HI R64, RZ, 0x8, R18 ;  /* 0x00000008ff407819 */ /* 0x000fe20000011612 */
[----:B------:R-:W-:Y:S02]  /*3630*/  HADD2.F32 R34, -RZ, R55.H0_H0 ;  /* 0x20000037ff227230 */ /* 0x000fe40000004100 */
[----:B------:R-:W-:Y:S01]  /*3640*/  FFMA.FTZ R67, R33, R66, R38 ;  /* 0x0000004221437223 */ /* 0x000fe20000010026 */
[----:B------:R-:W-:Y:S02]  /*3650*/  HADD2.F32 R38, -RZ, R58.H0_H0 ;  /* 0x2000003aff267230 */ /* 0x000fe40000004100 */
[C---:B--2---:R-:W-:Y:S01]  /*3660*/  FFMA.FTZ R65, R20.reuse, R15, RZ ;  /* 0x0000000f14417223 */ /* 0x044fe200000100ff */
[----:B------:R-:W-:Y:S01]  /*3670*/  FFMA.FTZ R20, R20, R13, RZ ;  /* 0x0000000d14147223 */ /* 0x000fe200000100ff */
[----:B------:R-:W-:Y:S01]  /*3680*/  LOP3.LUT R64, R64, 0xff, RZ, 0xc0, !PT ;  /* 0x000000ff40407812 */ /* 0x000fe200078ec0ff */
[C---:B------:R-:W-:Y:S01]  /*3690*/  FFMA.FTZ R68, R66.reuse, R34, R59 ;  /* 0x0000002242447223 */ /* 0x040fe2000001003b */
[C---:B------:R-:W-:Y:S01]  /*36a0*/  FFMA.FTZ R69, R66.reuse, R36, R65 ;  /* 0x0000002442457223 */ /* 0x040fe20000010041 */
        /* <DEDUP_REMOVED lines=8> */
[----:B------:R2:W-:Y:S01]  /*3730*/  I2F.F16 R55, R62 ;  /* 0x0000003e00377306 */ /* 0x0005e20000200c00 */
[----:B------:R-:W-:Y:S01]  /*3740*/  LEA.HI R32, R19, 0xffffff80, RZ, 0x8 ;  /* 0xffffff8013207811 */ /* 0x000fe200078f40ff */
[----:B------:R-:W-:Y:S01]  /*3750*/  FFMA.FTZ R67, R20, R61, R67 ;  /* 0x0000003d14437223 */ /* 0x000fe20000010043 */
[----:B------:R-:W-:Y:S01]  /*3760*/  SHF.R.U32.HI R18, RZ, 0x10, R18 ;  /* 0x00000010ff127819 */ /* 0x000fe20000011612 */
[C---:B------:R-:W-:Y:S01]  /*3770*/  FFMA.FTZ R68, R61.reuse, R37, R68 ;  /* 0x000000253d447223 */ /* 0x040fe20000010044 */
[----:B------:R-:W-:Y:S01]  /*3780*/  SHF.R.U32.HI R19, RZ, 0x10, R19 ;  /* 0x00000010ff137819 */ /* 0x000fe20000011613 */
[C---:B------:R-:W-:Y:S01]  /*3790*/  FFMA.FTZ R69, R61.reuse, R38, R69 ;  /* 0x000000263d457223 */ /* 0x040fe20000010045 */
[----:B------:R-:W-:Y:S01]  /*37a0*/  IADD3 R64, R64, -0x80, RZ ;  /* 0xffffff8040407810 */ /* 0x000fe20007ffe0ff */
[----:B------:R-:W-:Y:S01]  /*37b0*/  FFMA.FTZ R71, R61, R54, R71 ;  /* 0x000000363d477223 */ /* 0x000fe20000010047 */
[----:B------:R-:W-:Y:S01]  /*37c0*/  HADD2.F32 R56, -RZ, R45.H0_H0 ;  /* 0x2000002dff387230 */ /* 0x000fe20000004100 */
[----:B------:R-:W-:Y:S01]  /*37d0*/  IADD3 R65, R65, -0x80, RZ ;  /* 0xffffff8041417810 */ /* 0x000fe20007ffe0ff */
[----:B------:R-:W-:Y:S01]  /*37e0*/  HADD2.F32 R58, -RZ, R43.H0_H0 ;  /* 0x2000002bff3a7230 */ /* 0x000fe20000004100 */
[----:B------:R-:W-:Y:S01]  /*37f0*/  IADD3 R59, R63, -0x80, RZ ;  /* 0xffffff803f3b7810 */ /* 0x000fe20007ffe0ff */
[--C-:B-1----:R-:W-:Y:S01]  /*3800*/  HADD2.F32 R61, -RZ, R30.reuse.H0_H0 ;  /* 0x2000001eff3d7230 */ /* 0x102fe20000004100 */
[----:B------:R-:W1:Y:S01]  /*3810*/  I2F.F16 R53, R53 ;  /* 0x0000003500357306 */ /* 0x000e620000200c00 */
[----:B--2---:R-:W-:Y:S01]  /*3820*/  HADD2.F32 R62, -RZ, R30.H1_H1 ;  /* 0x3000001eff3e7230 */ /* 0x004fe20000004100 */
[----:B------:R-:W-:Y:S01]  /*3830*/  LOP3.LUT R18, R18, 0xff, RZ, 0xc0, !PT ;  /* 0x000000ff12127812 */ /* 0x000fe200078ec0ff */
[----:B------:R-:W-:Y:S01]  /*3840*/  FFMA.FTZ R67, R56, R57, R67 ;  /* 0x0000003938437223 */ /* 0x000fe20000010043 */
[----:B------:R-:W-:Y:S01]  /*3850*/  LOP3.LUT R30, R19, 0xff, RZ, 0xc0, !PT ;  /* 0x000000ff131e7812 */ /* 0x000fe200078ec0ff */
[C---:B------:R-:W-:Y:S01]  /*3860*/  FFMA.FTZ R68, R57.reuse, R44, R68 ;  /* 0x0000002c39447223 */ /* 0x040fe20000010044 */
[----:B------:R-:W-:Y:S01]  /*3870*/  FFMA.FTZ R71, R57, R42, R71 ;  /* 0x0000002a39477223 */ /* 0x000fe20000010047 */
[----:B------:R-:W-:Y:S01]  /*3880*/  IADD3 R43, R18, -0x80, RZ ;  /* 0xffffff80122b7810 */ /* 0x000fe20007ffe0ff */
[----:B------:R-:W2:Y:S01]  /*3890*/  I2F.F16 R17, R17 ;  /* 0x0000001100117306 */ /* 0x000ea20000200c00 */
[----:B----4-:R-:W-:-:S02]  /*38a0*/  HADD2.F32 R46, -RZ, R46.H0_H0 ;  /* 0x2000002eff2e7230 */ /* 0x010fc40000004100 */
[----:B0-----:R-:W-:Y:S02]  /*38b0*/  HADD2.F32 R52, -RZ, R52.H0_H0 ;  /* 0x20000034ff347230 */ /* 0x001fe40000004100 */
[--C-:B------:R-:W-:Y:S02]  /*38c0*/  HADD2.F32 R19, -RZ, R31.reuse.H0_H0 ;  /* 0x2000001fff137230 */ /* 0x100fe40000004100 */
[----:B------:R-:W-:Y:S01]  /*38d0*/  HADD2.F32 R18, -RZ, R31.H1_H1 ;  /* 0x3000001fff127230 */ /* 0x000fe20000004100 */
[----:B------:R0:W3:Y:S01]  /*38e0*/  I2F.F16 R63, R64 ;  /* 0x00000040003f7306 */ /* 0x0000e20000200c00 */
[----:B-1----:R-:W-:Y:S02]  /*38f0*/  HADD2.F32 R53, -RZ, R53.H0_H0 ;  /* 0x20000035ff357230 */ /* 0x002fe40000004100 */
[----:B------:R-:W-:Y:S02]  /*3900*/  HADD2.F32 R55, -RZ, R55.H0_H0 ;  /* 0x20000037ff377230 */ /* 0x000fe40000004100 */
[----:B--2---:R-:W-:-:S03]  /*3910*/  HADD2.F32 R31, -RZ, R17.H0_H0 ;  /* 0x20000011ff1f7230 */ /* 0x004fc60000004100 */
[----:B------:R-:W1:Y:S01]  /*3920*/  I2F.F16 R60, R60 ;  /* 0x0000003c003c7306 */ /* 0x000e620000200c00 */
[----:B0-----:R-:W-:Y:S01]  /*3930*/  FFMA.FTZ R64, R57, R58, R69 ;  /* 0x0000003a39407223 */ /* 0x001fe20000010045 */
[----:B------:R-:W-:Y:S01]  /*3940*/  IADD3 R57, R30, -0x80, RZ ;  /* 0xffffff801e397810 */ /* 0x000fe20007ffe0ff */
[----:B------:R-:W-:Y:S02]  /*3950*/  HADD2.F32 R30, -RZ, R16.H0_H0 ;  /* 0x20000010ff1e7230 */ /* 0x000fe40000004100 */
[----:B------:R-:W-:Y:S01]  /*3960*/  FFMA.FTZ R16, R46, R61, R67 ;  /* 0x0000003d2e107223 */ /* 0x000fe20000010043 */
[C---:B------:R-:W-:Y:S01]  /*3970*/  FFMA.FTZ R66, R61.reuse, R53, R64 ;  /* 0x000000353d427223 */ /* 0x040fe20000010040 */
[----:B---3--:R-:W-:Y:S01]  /*3980*/  HADD2.F32 R45, -RZ, R63.H0_H0 ;  /* 0x2000003fff2d7230 */ /* 0x008fe20000004100 */
[----:B------:R-:W-:Y:S01]  /*3990*/  I2F.F16 R65, R65 ;  /* 0x0000004100417306 */ /* 0x000fe20000200c00 */
[C---:B------:R-:W-:Y:S01]  /*39a0*/  FFMA.FTZ R63, R61.reuse, R52, R68 ;  /* 0x000000343d3f7223 */ /* 0x040fe20000010044 */
[----:B------:R-:W-:Y:S01]  /*39b0*/  FFMA.FTZ R68, R61, R30, R71 ;  /* 0x0000001e3d447223 */ /* 0x000fe20000010047 */
[----:B------:R-:W-:Y:S01]  /*39c0*/  FFMA.FTZ R17, R31, R62, R16 ;  /* 0x0000003e1f117223 */ /* 0x000fe20000010010 */
[C---:B------:R-:W-:Y:S01]  /*39d0*/  FFMA.FTZ R66, R62.reuse, R45, R66 ;  /* 0x0000002d3e427223 */ /* 0x040fe20000010042 */
[----:B------:R-:W-:Y:S01]  /*39e0*/  FFMA.FTZ R64, R62, R55, R63 ;  /* 0x000000373e407223 */ /* 0x000fe2000001003f */
[----:B-1----:R-:W-:-:S02]  /*39f0*/  HADD2.F32 R60, -RZ, R60.H0_H0 ;  /* 0x2000003cff3c7230 */ /* 0x002fc40000004100 */
[----:B------:R-:W0:Y:S03]  /*3a00*/  I2F.F16 R59, R59 ;  /* 0x0000003b003b7306 */ /* 0x000e260000200c00 */
[----:B------:R-:W-:-:S05]  /*3a10*/  FFMA.FTZ R16, R60, R19, R17 ;  /* 0x000000133c107223 */ /* 0x000fca0000010011 */
[----:B------:R-:W-:Y:S01]  /*3a20*/  I2F.F16 R40, R40 ;  /* 0x0000002800287306 */ /* 0x000fe20000200c00 */
[----:B0-----:R-:W-:-:S07]  /*3a30*/  HADD2.F32 R59, -RZ, R59.H0_H0 ;  /* 0x2000003bff3b7230 */ /* 0x001fce0000004100 */
[----:B------:R0:W1:Y:S08]  /*3a40*/  I2F.F16 R69, R43 ;  /* 0x0000002b00457306 */ /* 0x0000700000200c00 */
[----:B------:R2:W3:Y:S01]  /*3a50*/  I2F.F16 R70, R57 ;  /* 0x0000003900467306 */ /* 0x0004e20000200c00 */
[----:B0-----:R-:W-:Y:S02]  /*3a60*/  HADD2.F32 R43, -RZ, R65.H0_H0 ;  /* 0x20000041ff2b7230 */ /* 0x001fe40000004100 */
[----:B------:R-:W-:-:S03]  /*3a70*/  FFMA.FTZ R65, R19, R59, R64 ;  /* 0x0000003b13417223 */ /* 0x000fc60000010040 */
[----:B------:R-:W-:Y:S01]  /*3a80*/  FFMA.FTZ R67, R62, R43, R68 ;  /* 0x0000002b3e437223 */ /* 0x000fe20000010044 */
[----:B-1----:R-:W-:Y:S01]  /*3a90*/  HADD2.F32 R61, -RZ, R69.H0_H0 ;  /* 0x20000045ff3d7230 */ /* 0x002fe20000004100 */
[----:B------:R-:W0:Y:S01]  /*3aa0*/  I2F.F16 R39, R39 ;  /* 0x0000002700277306 */ /* 0x000e220000200c00 */
[----:B--2---:R-:W-:-:S03]  /*3ab0*/  HADD2.F32 R57, -RZ, R40.H0_H0 ;  /* 0x20000028ff397230 */ /* 0x004fc60000004100 */
[----:B------:R-:W-:Y:S02]  /*3ac0*/  FFMA.FTZ R66, R19, R61, R66 ;  /* 0x0000003d13427223 */ /* 0x000fe40000010042 */
[----:B------:R-:W-:Y:S01]  /*3ad0*/  FFMA.FTZ R17, R57, R18, R16 ;  /* 0x0000001239117223 */ /* 0x000fe20000010010 */
[----:B---3--:R-:W-:Y:S01]  /*3ae0*/  HADD2.F32 R40, -RZ, R70.H0_H0 ;  /* 0x20000046ff287230 */ /* 0x008fe20000004100 */
[----:B------:R-:W1:Y:S02]  /*3af0*/  I2F.F16 R21, R21 ;  /* 0x0000001500157306 */ /* 0x000e640000200c00 */
[----:B------:R-:W-:Y:S01]  /*3b00*/  FMUL.FTZ R17, R24, R17 ;  /* 0x0000001118117220 */ /* 0x000fe20000410000 */
[----:B0-----:R-:W-:-:S05]  /*3b10*/  HADD2.F32 R39, -RZ, R39.H0_H0 ;  /* 0x20000027ff277230 */ /* 0x001fca0000004100 */
[----:B------:R-:W0:Y:S01]  /*3b20*/  I2F.F16 R32, R32 ;  /* 0x0000002000207306 */ /* 0x000e220000200c00 */
[----:B------:R-:W-:Y:S01]  /*3b30*/  F2FP.F16.F32.PACK_AB R17, RZ, R17 ;  /* 0x00000011ff11723e */ /* 0x000fe200000000ff */
[----:B------:R-:W-:Y:S01]  /*3b40*/  FFMA.FTZ R16, R18, R39, R65 ;  /* 0x0000002712107223 */ /* 0x000fe20000010041 */
[----:B-1----:R-:W-:-:S03]  /*3b50*/  HADD2.F32 R21, -RZ, R21.H0_H0 ;  /* 0x20000015ff157230 */ /* 0x002fc60000004100 */
[----:B------:R-:W-:-:S05]  /*3b60*/  FMUL.FTZ R16, R25, R16 ;  /* 0x0000001019107220 */ /* 0x000fca0000410000 */
[----:B------:R-:W-:Y:S01]  /*3b70*/  F2FP.F16.F32.PACK_AB R16, RZ, R16 ;  /* 0x00000010ff10723e */ /* 0x000fe200000000ff */
[----:B0-----:R-:W-:Y:S02]  /*3b80*/  HADD2.F32 R63, -RZ, R32.H0_H0 ;  /* 0x20000020ff3f7230 */ /* 0x001fe40000004100 */
[----:B------:R-:W-:Y:S01]  /*3b90*/  FFMA.FTZ R32, R19, R40, R67 ;  /* 0x0000002813207223 */ /* 0x000fe20000010043 */
[C---:B------:R-:W-:Y:S01]  /*3ba0*/  FFMA.FTZ R19, R18.reuse, R21, R66 ;  /* 0x0000001512137223 */ /* 0x040fe20000010042 */
[----:B------:R-:W-:Y:S02]  /*3bb0*/  PRMT R17, R17, 0x5410, R16 ;  /* 0x0000541011117816 */ /* 0x000fe40000000010 */
[----:B------:R-:W-:Y:S01]  /*3bc0*/  FFMA.FTZ R32, R18, R63, R32 ;  /* 0x0000003f12207223 */ /* 0x000fe20000010020 */
[----:B------:R-:W-:-:S03]  /*3bd0*/  FMUL.FTZ R19, R26, R19 ;  /* 0x000000131a137220 */ /* 0x000fc60000410000 */
[----:B------:R-:W-:Y:S01]  /*3be0*/  FMUL.FTZ R32, R27, R32 ;  /* 0x000000201b207220 */ /* 0x000fe20000410000 */
[----:B------:R-:W-:Y:S01]  /*3bf0*/  HFMA2.MMA R6, R17, 1, 1, R6 ;  /* 0x3c003c0011067835 */ /* 0x000fe20000000006 */
[----:B------:R-:W-:-:S03]  /*3c00*/  F2FP.F16.F32.PACK_AB R19, RZ, R19 ;  /* 0x00000013ff13723e */ /* 0x000fc600000000ff */
        /* <DEDUP_REMOVED lines=170> */
.L_x_1104:
[----:B0-----:R-:W-:-:S05]  /*46b0*/  IMAD.WIDE R22, R47, 0x8, R22 ;  /* 0x000000082f167825 */ /* 0x001fca00078e0216 */
        /* <DEDUP_REMOVED lines=362> */
.L_x_1105:
        /* <DEDUP_REMOVED lines=363> */
.L_x_1106:
[----:B-----5:R-:W-:Y:S01]  /*7410*/  LEA R12, R48, 0x20, 0x5 ;  /* 0x00000020300c7811 */ /* 0x020fe200078e28ff */
[----:B------:R-:W-:Y:S01]  /*7420*/  IMAD.WIDE R28, R47, 0x8, R28 ;  /* 0x000000082f1c7825 */ /* 0x000fe200078e021c */
[----:B------:R-:W-:Y:S02]  /*7430*/  IADD3 R49, R49, 0x20, RZ ;  /* 0x0000002031317810 */ /* 0x000fe40007ffe0ff */
[----:B------:R-:W-:Y:S01]  /*7440*/  VIMNMX R12, R12, UR9, PT ;  /* 0x000000090c0c7c48 */ /* 0x000fe2000bfe0100 */
[----:B------:R-:W-:Y:S01]  /*7450*/  IMAD.WIDE R18, R47, 0x8, R22 ;  /* 0x000000082f127825 */ /* 0x000fe200078e0216 */
[C---:B------:R-:W-:Y:S02]  /*7460*/  ISETP.GE.AND P0, PT, R49.reuse, UR8, PT ;  /* 0x0000000831007c0c */ /* 0x040fe4000bf06270 */
[----:B------:R-:W-:-:S13]  /*7470*/  ISETP.LT.AND P2, PT, R49, R12, PT ;  /* 0x0000000c3100720c */ /* 0x000fda0003f41270 */
[----:B------:R-:W-:Y:S05]  /*7480*/  @!P0 BRA P2, `(.L_x_1107) ;  /* 0xffffffa4002c8947 */ /* 0x000fea000103ffff */
.L_x_1102:
[----:B------:R-:W-:Y:S01]  /*7490*/  ISETP.GE.AND P0, PT, R49, R50, PT ;  /* 0x000000323100720c */ /* 0x000fe20003f06270 */
[----:B------:R-:W-:-:S03]  /*74a0*/  ULDC UR5, c[0x0][0x260] ;  /* 0x0000980000057ab9 */ /* 0x000fc60000000800 */
[----:B------:R-:W-:Y:S01]  /*74b0*/  ISETP.GE.OR P0, PT, R49, UR5, P0 ;  /* 0x0000000531007c0c */ /* 0x000fe20008706670 */
[----:B------:R-:W-:-:S12]  /*74c0*/  ULDC UR5, c[0x0][0x260] ;  /* 0x0000980000057ab9 */ /* 0x000fd80000000800 */
[----:B------:R-:W-:Y:S05]  /*74d0*/  @P0 BRA `(.L_x_1108) ;  /* 0x0000002400080947 */ /* 0x000fea0003800000 */
.L_x_1110:
[----:B-1----:R-:W1:Y:S02]  /*74e0*/  LDC R47, c[0x0][0x23c] ;  /* 0x00008f00ff2f7b82 */ /* 0x002e640000000800 */
[C---:B-1----:R-:W-:Y:S02]  /*74f0*/  IMAD.WIDE R12, R47.reuse, 0x4, R18 ;  /* 0x000000042f0c7825 */ /* 0x042fe400078e0212 */
[----:B------:R-:W5:Y:S02]  /*7500*/  LDG.E.128.CONSTANT R16, desc[UR6][R18.64] ;  /* 0x0000000612107981 */ /* 0x000f64000c1e9d00 */
[C---:B------:R-:W-:Y:S02]  /*7510*/  IMAD.WIDE R24, R47.reuse, 0x4, R12 ;  /* 0x000000042f187825 */ /* 0x040fe400078e020c */
[----:B------:R-:W5:Y:S02]  /*7520*/  LDG.E.128.CONSTANT R12, desc[UR6][R12.64] ;  /* 0x000000060c0c7981 */ /* 0x000f64000c1e9d00 */
[----:B------:R-:W-:-:S02]  /*7530*/  IMAD.WIDE R20, R47, 0x4, R24 ;  /* 0x000000042f147825 */ /* 0x000fc400078e0218 */
[----:B------:R-:W5:Y:S04]  /*7540*/  LDG.E.128.CONSTANT R24, desc[UR6][R24.64] ;  /* 0x0000000618187981 */ /* 0x000f68000c1e9d00 */
[----:B------:R1:W5:Y:S01]  /*7550*/  LDG.E.128.CONSTANT R28, desc[UR6][R20.64] ;  /* 0x00000006141c7981 */ /* 0x000362000c1e9d00 */
[----:B------:R-:W-:Y:S01]  /*7560*/  IMAD.WIDE R102, R47, 0x4, R20 ;  /* 0x000000042f667825 */ /* 0x000fe200078e0214 */
[----:B------:R-:W-:Y:S06]  /*7570*/  @!P1 BRA `(.L_x_1109) ;  /* 0x0000002000c89947 */ /* 0x000fec0003800000 */
[----:B------:R-:W2:Y:S01]  /*7580*/  LDG.E.128.CONSTANT R32, desc[UR6][R102.64] ;  /* 0x0000000666207981 */ /* 0x000ea2000c1e9d00 */
[----:B-----5:R-:W-:Y:S02]  /*7590*/  SHF.R.U32.HI R37, RZ, 0xf, R17 ;  /* 0x0000000fff257819 */ /* 0x020fe40000011611 */
[----:B------:R-:W-:Y:S02]  /*75a0*/  SHF.R.U32.HI R39, RZ, 0xf, R18 ;  /* 0x0000000fff277819 */ /* 0x000fe40000011612 */
[----:B------:R-:W-:Y:S02]  /*75b0*/  SHF.R.U32.HI R36, RZ, 0xf, R16 ;  /* 0x0000000fff247819 */ /* 0x000fe40000011610 */
[----:B------:R-:W-:Y:S02]  /*75c0*/  SHF.R.U32.HI R38, RZ, 0xe, R13 ;  /* 0x0000000eff267819 */ /* 0x000fe4000001160d */
[----:B------:R-:W-:Y:S02]  /*75d0*/  SHF.R.U32.HI R44, RZ, 0xe, R14 ;  /* 0x0000000eff2c7819 */ /* 0x000fe4000001160e */
[----:B------:R-:W-:-:S02]  /*75e0*/  LOP3.LUT R37, R37, 0x10001, RZ, 0xc0, !PT ;  /* 0x0001000125257812 */ /* 0x000fc400078ec0ff */
[----:B------:R-:W-:Y:S02]  /*75f0*/  LOP3.LUT R39, R39, 0x10001, RZ, 0xc0, !PT ;  /* 0x0001000127277812 */ /* 0x000fe400078ec0ff */
[C---:B-1----:R-:W-:Y:S02]  /*7600*/  LOP3.LUT R21, R17.reuse, 0x1f001f, RZ, 0xc0, !PT ;  /* 0x001f001f11157812 */ /* 0x042fe400078ec0ff */
[----:B------:R-:W-:Y:S02]  /*7610*/  LOP3.LUT R42, R17, 0x3e003e0, RZ, 0xc0, !PT ;  /* 0x03e003e0112a7812 */ /* 0x000fe400078ec0ff */
[----:B------:R-:W-:Y:S02]  /*7620*/  SHF.R.U32.HI R53, RZ, 0xa, R17 ;  /* 0x0000000aff357819 */ /* 0x000fe40000011611 */
[C---:B0-----:R-:W-:Y:S02]  /*7630*/  LOP3.LUT R23, R19.reuse, 0x1f001f, RZ, 0xc0, !PT ;  /* 0x001f001f13177812 */ /* 0x041fe400078ec0ff */
[----:B------:R-:W-:-:S02]  /*7640*/  LOP3.LUT R17, R19, 0x3e003e0, RZ, 0xc0, !PT ;  /* 0x03e003e013117812 */ /* 0x000fc400078ec0ff */
[--C-:B------:R-:W-:Y:S02]  /*7650*/  SHF.R.U32.HI R45, RZ, 0xf, R19.reuse ;  /* 0x0000000fff2d7819 */ /* 0x100fe40000011613 */
[----:B------:R-:W-:Y:S02]  /*7660*/  SHF.R.U32.HI R59, RZ, 0xa, R19 ;  /* 0x0000000aff3b7819 */ /* 0x000fe40000011613 */
[----:B------:R-:W-:Y:S02]  /*7670*/  LOP3.LUT R36, R36, 0x10001, RZ, 0xc0, !PT ;  /* 0x0001000124247812 */ /* 0x000fe400078ec0ff */
[----:B------:R-:W-:Y:S02]  /*7680*/  LOP3.LUT R37, R37, 0x20002, R38, 0xf8, !PT ;  /* 0x0002000225257812 */ /* 0x000fe400078ef826 */
[----:B------:R-:W-:Y:S02]  /*7690*/  LOP3.LUT R39, R39, 0x20002, R44, 0xf8, !PT ;  /* 0x0002000227277812 */ /* 0x000fe400078ef82c */
[----:B------:R-:W-:-:S02]  /*76a0*/  SHF.R.U32.HI R19, RZ, 0xe, R12 ;  /* 0x0000000eff137819 */ /* 0x000fc4000001160c */
[----:B------:R-:W-:Y:S02]  /*76b0*/  SHF.R.U32.HI R86, RZ, 0xd, R25 ;  /* 0x0000000dff567819 */ /* 0x000fe40000011619 */
[----:B------:R-:W-:Y:S02]  /*76c0*/  SHF.R.U32.HI R82, RZ, 0xd, R26 ;  /* 0x0000000dff527819 */ /* 0x000fe4000001161a */
[----:B------:R-:W-:Y:S02]  /*76d0*/  LOP3.LUT R19, R36, 0x20002, R19, 0xf8, !PT ;  /* 0x0002000224137812 */ /* 0x000fe400078ef813 */
[----:B------:R-:W-:Y:S02]  /*76e0*/  LOP3.LUT R86, R37, 0x40004, R86, 0xf8, !PT ;  /* 0x0004000425567812 */ /* 0x000fe400078ef856 */
[----:B------:R-:W-:Y:S02]  /*76f0*/  LOP3.LUT R82, R39, 0x40004, R82, 0xf8, !PT ;  /* 0x0004000427527812 */ /* 0x000fe400078ef852 */
[----:B------:R-:W0:Y:S01]  /*7700*/  LDS.128 R36, [UR4] ;  /* 0x00000004ff247984 */ /* 0x000e220008000c00 */
[----:B------:R-:W-:-:S02]  /*7710*/  LOP3.LUT R44, R25, 0x3e003e0, RZ, 0xc0, !PT ;  /* 0x03e003e0192c7812 */ /* 0x000fc400078ec0ff */
[----:B------:R-:W-:Y:S02]  /*7720*/  SHF.R.U32.HI R46, RZ, 0xe, R15 ;  /* 0x0000000eff2e7819 */ /* 0x000fe4000001160f */
[----:B------:R-:W-:Y:S02]  /*7730*/  LOP3.LUT R45, R45, 0x10001, RZ, 0xc0, !PT ;  /* 0x000100012d2d7812 */ /* 0x000fe400078ec0ff */
[C---:B------:R-:W-:Y:S02]  /*7740*/  LOP3.LUT R20, R16.reuse, 0x1f001f, RZ, 0xc0, !PT ;  /* 0x001f001f10147812 */ /* 0x040fe400078ec0ff */
[----:B------:R-:W-:Y:S02]  /*7750*/  LOP3.LUT R43, R16, 0x3e003e0, RZ, 0xc0, !PT ;  /* 0x03e003e0102b7812 */ /* 0x000fe400078ec0ff */
[----:B------:R-:W-:Y:S02]  /*7760*/  SHF.R.U32.HI R52, RZ, 0xa, R16 ;  /* 0x0000000aff347819 */ /* 0x000fe40000011610 */
[----:B------:R-:W-:-:S02]  /*7770*/  LOP3.LUT R16, R18, 0x3e003e0, RZ, 0xc0, !PT ;  /* 0x03e003e012107812 */ /* 0x000fc400078ec0ff */
[----:B------:R-:W-:Y:S02]  /*7780*/  MOV R40, 0x2800 ;  /* 0x0000280000287802 */ /* 0x000fe40000000f00 */
[----:B------:R-:W-:Y:S02]  /*7790*/  LOP3.LUT R63, R44, 0x64006400, RZ, 0xfc, !PT ;  /* 0x640064002c3f7812 */ /* 0x000fe400078efcff */
[----:B------:R-:W-:Y:S02]  /*77a0*/  LOP3.LUT R45, R45, 0x20002, R46, 0xf8, !PT ;  /* 0x000200022d2d7812 */ /* 0x000fe400078ef82e */
[----:B------:R-:W-:Y:S02]  /*77b0*/  SHF.R.U32.HI R84, RZ, 0xd, R27 ;  /* 0x0000000dff547819 */ /* 0x000fe4000001161b */
[----:B------:R-:W-:Y:S02]  /*77c0*/  SHF.R.U32.HI R88, RZ, 0xd, R24 ;  /* 0x0000000dff587819 */ /* 0x000fe40000011618 */
[----:B------:R-:W-:-:S02]  /*77d0*/  LOP3.LUT R22, R18, 0x1f001f, RZ, 0xc0, !PT ;  /* 0x001f001f12167812 */ /* 0x000fc400078ec0ff */
[----:B------:R-:W-:Y:S02]  /*77e0*/  SHF.R.U32.HI R54, RZ, 0xa, R18 ;  /* 0x0000000aff367819 */ /* 0x000fe40000011612 */
[C---:B------:R-:W-:Y:S02]  /*77f0*/  LOP3.LUT R66, R12.reuse, 0x1f001f, RZ, 0xc0, !PT ;  /* 0x001f001f0c427812 */ /* 0x040fe400078ec0ff */
[----:B------:R-:W-:Y:S02]  /*7800*/  LOP3.LUT R18, R12, 0x3e003e0, RZ, 0xc0, !PT ;  /* 0x03e003e00c127812 */ /* 0x000fe400078ec0ff */
[----:B------:R-:W-:Y:S02]  /*7810*/  SHF.R.U32.HI R58, RZ, 0xa, R12 ;  /* 0x0000000aff3a7819 */ /* 0x000fe4000001160c */
[----:B------:R-:W-:Y:S02]  /*7820*/  LOP3.LUT R62, R27, 0x3e003e0, RZ, 0xc0, !PT ;  /* 0x03e003e01b3e7812 */ /* 0x000fe400078ec0ff */
[----:B------:R-:W-:Y:S01]  /*7830*/  LOP3.LUT R55, R42, 0x64006400, RZ, 0xfc, !PT ;  /* 0x640064002a377812 */ /* 0x000fe200078efcff */
[----:B------:R-:W-:Y:S01]  /*7840*/  HFMA2 R42, R63, R40.H0_H0, -48, -48 ;  /* 0xd200d2003f2a7431 */ /* 0x000fe20000040028 */
[----:B------:R-:W-:-:S02]  /*7850*/  LOP3.LUT R73, R16, 0x64006400, RZ, 0xfc, !PT ;  /* 0x6400640010497812 */ /* 0x000fc400078efcff */
[----:B------:R-:W-:Y:S01]  /*7860*/  LOP3.LUT R12, R13, 0x3e003e0, RZ, 0xc0, !PT ;  /* 0x03e003e00d0c7812 */ /* 0x000fe200078ec0ff */
[----:B------:R-:W-:Y:S01]  /*7870*/  HFMA2 R72, R55, R40.H0_H0, -48, -48 ;  /* 0xd200d20037487431 */ /* 0x000fe20000040028 */
[----:B------:R-:W-:Y:S02]  /*7880*/  LOP3.LUT R84, R45, 0x40004, R84, 0xf8, !PT ;  /* 0x000400042d547812 */ /* 0x000fe400078ef854 */
[----:B------:R-:W-:Y:S02]  /*7890*/  LOP3.LUT R88, R19, 0x40004, R88, 0xf8, !PT ;  /* 0x0004000413587812 */ /* 0x000fe400078ef858 */
[----:B------:R-:W-:Y:S02]  /*78a0*/  LOP3.LUT R45, R26, 0x3e003e0, RZ, 0xc0, !PT ;  /* 0x03e003e01a2d7812 */ /* 0x000fe400078ec0ff */
[----:B------:R-:W-:Y:S02]  /*78b0*/  LOP3.LUT R19, R28, 0x3e003e0, RZ, 0xc0, !PT ;  /* 0x03e003e01c137812 */ /* 0x000fe400078ec0ff */
[----:B------:R-:W-:-:S02]  /*78c0*/  LOP3.LUT R46, R29, 0x3e003e0, RZ, 0xc0, !PT ;  /* 0x03e003e01d2e7812 */ /* 0x000fc400078ec0ff */
[----:B------:R-:W-:Y:S02]  /*78d0*/  LOP3.LUT R70, R31, 0x3e003e0, RZ, 0xc0, !PT ;  /* 0x03e003e01f467812 */ /* 0x000fe400078ec0ff */
[----:B------:R-:W-:Y:S01]  /*78e0*/  LOP3.LUT R83, R62, 0x64006400, RZ, 0xfc, !PT ;  /* 0x640064003e537812 */ /* 0x000fe200078efcff */
[-C--:B------:R-:W-:Y:S01]  /*78f0*/  HFMA2 R62, R73, R40.reuse.H0_H0, -48, -48 ;  /* 0xd200d200493e7431 */ /* 0x080fe20000040028 */
[----:B------:R-:W-:Y:S02]  /*7900*/  LOP3.LUT R61, R12, 0x64006400, RZ, 0xfc, !PT ;  /* 0x640064000c3d7812 */ /* 0x000fe400078efcff */
[----:B------:R-:W-:Y:S02]  /*7910*/  LOP3.LUT R67, R13, 0x1f001f, RZ, 0xc0, !PT ;  /* 0x001f001f0d437812 */ /* 0x000fe400078ec0ff */
[----:B------:R-:W-:Y:S01]  /*7920*/  SHF.R.U32.HI R60, RZ, 0xa, R13 ;  /* 0x0000000aff3c7819 */ /* 0x000fe2000001160d */
[----:B------:R-:W-:Y:S01]  /*7930*/  HFMA2 R55, R61, R40.H0_H0, -48, -48 ;  /* 0xd200d2003d377431 */ /* 0x000fe20000040028 */
[----:B------:R-:W-:-:S02]  /*7940*/  LOP3.LUT R43, R43, 0x64006400, RZ, 0xfc, !PT ;  /* 0x640064002b2b7812 */ /* 0x000fc400078efcff */
[----:B------:R-:W-:Y:S02]  /*7950*/  LOP3.LUT R57, R18, 0x64006400, RZ, 0xfc, !PT ;  /* 0x6400640012397812 */ /* 0x000fe400078efcff */
[----:B------:R-:W-:Y:S01]  /*7960*/  LOP3.LUT R75, R45, 0x64006400, RZ, 0xfc, !PT ;  /* 0x640064002d4b7812 */ /* 0x000fe200078efcff */
[-C--:B------:R-:W-:Y:S01]  /*7970*/  HFMA2 R74, R43, R40.reuse.H0_H0, -48, -48 ;  /* 0xd200d2002b4a7431 */ /* 0x080fe20000040028 */
[C---:B------:R-:W-:Y:S01]  /*7980*/  LOP3.LUT R68, R14.reuse, 0x1f001f, RZ, 0xc0, !PT ;  /* 0x001f001f0e447812 */ /* 0x040fe200078ec0ff */
[-C--:B------:R-:W-:Y:S01]  /*7990*/  HFMA2 R57, R57, R40.reuse.H0_H0, -48, -48 ;  /* 0xd200d20039397431 */ /* 0x080fe20000040028 */
[----:B------:R-:W-:Y:S01]  /*79a0*/  LOP3.LUT R13, R14, 0x3e003e0, RZ, 0xc0, !PT ;  /* 0x03e003e00e0d7812 */ /* 0x000fe200078ec0ff */
[----:B------:R-:W-:Y:S01]  /*79b0*/  HFMA2 R12, R75, R40.H0_H0, -48, -48 ;  /* 0xd200d2004b0c7431 */ /* 0x000fe20000040028 */
[----:B------:R-:W-:Y:S02]  /*79c0*/  SHF.R.U32.HI R64, RZ, 0xa, R14 ;  /* 0x0000000aff407819 */ /* 0x000fe4000001160e */
[----:B------:R-:W-:-:S02]  /*79d0*/  LOP3.LUT R45, R19, 0x64006400, RZ, 0xfc, !PT ;  /* 0x64006400132d7812 */ /* 0x000fc400078efcff */
[----:B------:R-:W-:Y:S02]  /*79e0*/  LOP3.LUT R71, R46, 0x64006400, RZ, 0xfc, !PT ;  /* 0x640064002e477812 */ /* 0x000fe400078efcff */
[C---:B------:R-:W-:Y:S01]  /*79f0*/  LOP3.LUT R69, R15.reuse, 0x1f001f, RZ, 0xc0, !PT ;  /* 0x001f001f0f457812 */ /* 0x040fe200078ec0ff */
[-C--:B------:R-:W-:Y:S01]  /*7a00*/  HFMA2 R45, R45, R40.reuse.H0_H0, -48, -48 ;  /* 0xd200d2002d2d7431 */ /* 0x080fe20000040028 */
[----:B------:R-:W-:Y:S01]  /*7a10*/  LOP3.LUT R14, R15, 0x3e003e0, RZ, 0xc0, !PT ;  /* 0x03e003e00f0e7812 */ /* 0x000fe200078ec0ff */
[----:B------:R-:W-:Y:S01]  /*7a20*/  HFMA2 R43, R71, R40.H0_H0, -48, -48 ;  /* 0xd200d200472b7431 */ /* 0x000fe20000040028 */
[----:B------:R-:W-:Y:S02]  /*7a30*/  SHF.R.U32.HI R65, RZ, 0xa, R15 ;  /* 0x0000000aff417819 */ /* 0x000fe4000001160f */
[----:B------:R-:W-:Y:S02]  /*7a40*/  LOP3.LUT R19, R70, 0x64006400, RZ, 0xfc, !PT ;  /* 0x6400640046137812 */ /* 0x000fe400078efcff */
[----:B------:R-:W-:-:S02]  /*7a50*/  LOP3.LUT R15, R24, 0x3e003e0, RZ, 0xc0, !PT ;  /* 0x03e003e0180f7812 */ /* 0x000fc400078ec0ff */
[----:B------:R-:W-:Y:S01]  /*7a60*/  LOP3.LUT R56, R30, 0x3e003e0, RZ, 0xc0, !PT ;  /* 0x03e003e01e387812 */ /* 0x000fe200078ec0ff */
[-C--:B------:R-:W-:Y:S01]  /*7a70*/  HFMA2 R19, R19, R40.reuse.H0_H0, -48, -48 ;  /* 0xd200d20013137431 */ /* 0x080fe20000040028 */
[----:B------:R-:W-:Y:S02]  /*7a80*/  LOP3.LUT R87, R20, 0x64006400, RZ, 0xfc, !PT ;  /* 0x6400640014577812 */ /* 0x000fe400078efcff */
[----:B------:R-:W-:Y:S02]  /*7a90*/  LOP3.LUT R79, R17, 0x64006400, RZ, 0xfc, !PT ;  /* 0x64006400114f7812 */ /* 0x000fe400078efcff */
[----:B------:R-:W-:Y:S01]  /*7aa0*/  LOP3.LUT R17, R15, 0x64006400, RZ, 0xfc, !PT ;  /* 0x640064000f117812 */ /* 0x000fe200078efcff */
[----:B------:R-:W-:Y:S01]  /*7ab0*/  HADD2 R87, R87, -1040, -1040 ;  /* 0xe410e41057577430 */ /* 0x000fe20000000000 */
        /* <DEDUP_REMOVED lines=25> */
[----:B------:R-:W-:Y:S02]  /*7c50*/  ISETP.GE.AND P0, PT, R51, 0x2, PT ;  /* 0x000000023300780c */ /* 0x000fe40003f06270 */
[----:B---3--:R-:W-:Y:S02]  /*7c60*/  PRMT R2, R2, 0x5410, R3 ;  /* 0x0000541002027816 */ /* 0x008fe40000000003 */
[----:B------:R-:W-:-:S02]  /*7c70*/  PRMT R4, R4, 0x5410, R5 ;  /* 0x0000541004047816 */ /* 0x000fc40000000005 */
[----:B--2---:R-:W-:Y:S02]  /*7c80*/  LOP3.LUT R44, R33, 0x3e003e0, RZ, 0xc0, !PT ;  /* 0x03e003e0212c7812 */ /* 0x004fe400078ec0ff */
[----:B------:R-:W-:Y:S02]  /*7c90*/  LOP3.LUT R16, R35, 0x3e003e0, RZ, 0xc0, !PT ;  /* 0x03e003e023107812 */ /* 0x000fe400078ec0ff */
[----:B------:R-:W-:Y:S02]  /*7ca0*/  LOP3.LUT R63, R44, 0x64006400, RZ, 0xfc, !PT ;  /* 0x640064002c3f7812 */ /* 0x000fe400078efcff */
[----:B------:R-:W-:Y:S02]  /*7cb0*/  LOP3.LUT R73, R16, 0x64006400, RZ, 0xfc, !PT ;  /* 0x6400640010497812 */ /* 0x000fe400078efcff */
[----:B------:R-:W-:Y:S01]  /*7cc0*/  LOP3.LUT R18, R32, 0x3e003e0, RZ, 0xc0, !PT ;  /* 0x03e003e020127812 */ /* 0x000fe200078ec0ff */
[----:B------:R-:W-:Y:S01]  /*7cd0*/  HFMA2 R16, R63, R40.H0_H0, -48, -48 ;  /* 0xd200d2003f107431 */ /* 0x000fe20000040028 */
[----:B------:R-:W-:-:S02]  /*7ce0*/  LOP3.LUT R63, R22, 0x64006400, RZ, 0xfc, !PT ;  /* 0x64006400163f7812 */ /* 0x000fc400078efcff */
[----:B------:R-:W-:Y:S02]  /*7cf0*/  LOP3.LUT R70, R34, 0x3e003e0, RZ, 0xc0, !PT ;  /* 0x03e003e022467812 */ /* 0x000fe400078ec0ff */
[----:B------:R-:W-:Y:S01]  /*7d00*/  LOP3.LUT R61, R18, 0x64006400, RZ, 0xfc, !PT ;  /* 0x64006400123d7812 */ /* 0x000fe200078efcff */
[----:B------:R-:W-:Y:S01]  /*7d10*/  HADD2 R63, R63, -1040, -1040 ;  /* 0xe410e4103f3f7430 */ /* 0x000fe20000000000 */
[----:B------:R-:W-:Y:S01]  /*7d20*/  LOP3.LUT R71, R70, 0x64006400, RZ, 0xfc, !PT ;  /* 0x6400640046477812 */ /* 0x000fe200078efcff */
[----:B0-----:R-:W-:Y:S01]  /*7d30*/  HFMA2 R70, R83, R36, RZ.H0_H0 ;  /* 0x0000002453467231 */ /* 0x001fe200000400ff */
[----:B------:R-:W-:Y:S01]  /*7d40*/  LOP3.LUT R91, R32, 0x1f001f, RZ, 0xc0, !PT ;  /* 0x001f001f205b7812 */ /* 0x000fe200078ec0ff */
[-C--:B------:R-:W-:Y:S01]  /*7d50*/  HFMA2 R44, R61, R40.reuse.H0_H0, -48, -48 ;  /* 0xd200d2003d2c7431 */ /* 0x080fe20000040028 */
[----:B------:R-:W-:Y:S01]  /*7d60*/  LOP3.LUT R61, R23, 0x64006400, RZ, 0xfc, !PT ;  /* 0x64006400173d7812 */ /* 0x000fe200078efcff */
[-C--:B------:R-:W-:Y:S01]  /*7d70*/  HFMA2 R18, R71, R40.reuse.H0_H0, -48, -48 ;  /* 0xd200d20047127431 */ /* 0x080fe20000040028 */
[----:B------:R-:W0:Y:S01]  /*7d80*/  LDS.128 R20, [UR4+0x10] ;  /* 0x00001004ff147984 */ /* 0x000e220008000c00 */
[-C--:B------:R-:W-:Y:S01]  /*7d90*/  HFMA2.MMA R71, R63, R36.reuse, RZ ;  /* 0x000000243f477235 */ /* 0x080fe200000000ff */
[----:B------:R-:W-:Y:S01]  /*7da0*/  HFMA2 R40, R73, R40.H0_H0, -48, -48 ;  /* 0xd200d20049287431 */ /* 0x000fe20000040028 */
[----:B------:R-:W-:Y:S01]  /*7db0*/  HFMA2.MMA R73, R87, R36, RZ ;  /* 0x0000002457497235 */ /* 0x000fe200000000ff */
[----:B------:R-:W-:Y:S01]  /*7dc0*/  HADD2 R61, R61, -1040, -1040 ;  /* 0xe410e4103d3d7430 */ /* 0x000fe20000000000 */
[----:B------:R-:W-:Y:S01]  /*7dd0*/  LOP3.LUT R91, R91, 0x64006400, RZ, 0xfc, !PT ;  /* 0x640064005b5b7812 */ /* 0x000fe200078efcff */
[----:B------:R-:W-:-:S02]  /*7de0*/  HFMA2 R70, R72, R37, R70 ;  /* 0x0000002548467231 */ /* 0x000fc40000000046 */
[----:B------:R-:W-:Y:S01]  /*7df0*/  HFMA2 R75, R61, R36, RZ.H0_H0 ;  /* 0x000000243d4b7231 */ /* 0x000fe200000400ff */
[-C--:B------:R-:W-:Y:S01]  /*7e00*/  HFMA2.MMA R36, R62, R37.reuse, R71 ;  /* 0x000000253e247235 */ /* 0x080fe20000000047 */
[----:B------:R-:W-:Y:S01]  /*7e10*/  LOP3.LUT R71, R54, 0x1f001f, RZ, 0xc0, !PT ;  /* 0x001f001f36477812 */ /* 0x000fe200078ec0ff */
[----:B------:R-:W-:Y:S01]  /*7e20*/  HFMA2.MMA R73, R74, R37, R73 ;  /* 0x000000254a497235 */ /* 0x000fe20000000049 */
[----:B------:R-:W-:Y:S01]  /*7e30*/  HFMA2 R37, R56, R37, R75 ;  /* 0x0000002538257231 */ /* 0x000fe2000000004b */
[----:B------:R-:W-:Y:S01]  /*7e40*/  LOP3.LUT R75, R59, 0x1f001f, RZ, 0xc0, !PT ;  /* 0x001f001f3b4b7812 */ /* 0x000fe200078ec0ff */
[----:B------:R-:W-:Y:S01]  /*7e50*/  HADD2 R91, R91, -1040, -1040 ;  /* 0xe410e4105b5b7430 */ /* 0x000fe20000000000 */
[----:B------:R-:W-:Y:S01]  /*7e60*/  LOP3.LUT R59, R71, 0x64006400, RZ, 0xfc, !PT ;  /* 0x64006400473b7812 */ /* 0x000fe200078efcff */
[----:B------:R-:W-:Y:S01]  /*7e70*/  HADD2 R71, R53, -1040, -1040 ;  /* 0xe410e41035477430 */ /* 0x000fe20000000000 */
[----:B------:R-:W-:Y:S02]  /*7e80*/  LOP3.LUT R54, R68, 0x64006400, RZ, 0xfc, !PT ;  /* 0x6400640044367812 */ /* 0x000fe400078efcff */
[----:B------:R-:W-:Y:S01]  /*7e90*/  LOP3.LUT R68, R75, 0x64006400, RZ, 0xfc, !PT ;  /* 0x640064004b447812 */ /* 0x000fe200078efcff */
[----:B------:R-:W-:-:S02]  /*7ea0*/  HADD2 R59, R59, -1040, -1040 ;  /* 0xe410e4103b3b7430 */ /* 0x000fc40000000000 */
[----:B------:R-:W-:Y:S02]  /*7eb0*/  HADD2 R75, R52, -1040, -1040 ;  /* 0xe410e410344b7430 */ /* 0x000fe40000000000 */
[----:B------:R-:W-:Y:S02]  /*7ec0*/  HADD2 R54, R54, -1040, -1040 ;  /* 0xe410e41036367430 */ /* 0x000fe40000000000 */
[-C--:B------:R-:W-:Y:S01]  /*7ed0*/  HFMA2.MMA R36, R59, R38.reuse, R36 ;  /* 0x000000263b247235 */ /* 0x080fe20000000024 */
[----:B------:R-:W-:Y:S01]  /*7ee0*/  HADD2 R53, R68, -1040, -1040 ;  /* 0xe410e41044357430 */ /* 0x000fe20000000000 */
[----:B------:R-:W-:Y:S01]  /*7ef0*/  HFMA2.MMA R73, R75, R38, R73 ;  /* 0x000000264b497235 */ /* 0x000fe20000000049 */
[-C--:B------:R-:W-:Y:S02]  /*7f00*/  HFMA2 R76, R71, R38.reuse, R70 ;  /* 0x00000026474c7231 */ /* 0x080fe40000000046 */
[----:B------:R-:W-:Y:S02]  /*7f10*/  HFMA2 R37, R53, R38, R37 ;  /* 0x0000002635257231 */ /* 0x000fe40000000025 */
[----:B------:R-:W-:Y:S01]  /*7f20*/  HADD2 R68, R67, -1040, -1040 ;  /* 0xe410e41043447430 */ /* 0x000fe20000000000 */
[----:B------:R-:W-:Y:S01]  /*7f30*/  HFMA2.MMA R36, R54, R39, R36 ;  /* 0x0000002736247235 */ /* 0x000fe20000000024 */
[----:B------:R-:W-:-:S02]  /*7f40*/  HADD2 R52, R69, -1040, -1040 ;  /* 0xe410e41045347430 */ /* 0x000fc40000000000 */
[----:B------:R-:W-:Y:S02]  /*7f50*/  HADD2 R70, R66, -1040, -1040 ;  /* 0xe410e41042467430 */ /* 0x000fe40000000000 */
[-C--:B------:R-:W-:Y:S02]  /*7f60*/  HFMA2 R76, R68, R39.reuse, R76 ;  /* 0x00000027444c7231 */ /* 0x080fe4000000004c */
[----:B------:R-:W-:Y:S02]  /*7f70*/  HFMA2 R37, R52, R39, R37 ;  /* 0x0000002734257231 */ /* 0x000fe40000000025 */
[----:B------:R-:W-:Y:S01]  /*7f80*/  HFMA2.MMA R69, R70, R39, R73 ;  /* 0x0000002746457235 */ /* 0x000fe20000000049 */
[-C--:B0-----:R-:W-:Y:S01]  /*7f90*/  HFMA2 R77, R55, R20.reuse, R76 ;  /* 0x00000014374d7231 */ /* 0x081fe2000000004c */
[-C--:B------:R-:W-:Y:S01]  /*7fa0*/  HFMA2.MMA R76, R13, R20.reuse, R36 ;  /* 0x000000140d4c7235 */ /* 0x080fe20000000024 */
[----:B------:R-:W-:Y:S01]  /*7fb0*/  HFMA2 R67, R15, R20, R37 ;  /* 0x000000140f437231 */ /* 0x000fe20000000025 */
[----:B------:R-:W-:Y:S01]  /*7fc0*/  LOP3.LUT R73, R27, 0x1f001f, RZ, 0xc0, !PT ;  /* 0x001f001f1b497812 */ /* 0x000fe200078ec0ff */
[----:B------:R-:W0:Y:S01]  /*7fd0*/  LDS.128 R36, [UR4+0x20] ;  /* 0x00002004ff247984 */ /* 0x000e220008000c00 */
[----:B------:R-:W-:Y:S01]  /*7fe0*/  HADD2 R66, R58, -1040, -1040 ;  /* 0xe410e4103a427430 */ /* 0x000fe20000000000 */
[----:B------:R-:W-:Y:S01]  /*7ff0*/  SHF.R.U32.HI R27, RZ, 0xa, R27 ;  /* 0x0000000aff1b7819 */ /* 0x000fe2000001161b */
        /* <DEDUP_REMOVED lines=8> */
[----:B------:R-:W-:Y:S01]  /*8080*/  HFMA2.MMA R20, R66, R21, R69 ;  /* 0x0000001542147235 */ /* 0x000fe20000000045 */
[----:B------:R-:W-:Y:S01]  /*8090*/  HFMA2 R77, R64, R21, R77 ;  /* 0x00000015404d7231 */ /* 0x000fe2000000004d */
[----:B------:R-:W-:-:S02]  /*80a0*/  SHF.R.U32.HI R24, RZ, 0xa, R24 ;  /* 0x0000000aff187819 */ /* 0x000fc40000011618 */
        /* <DEDUP_REMOVED lines=8> */
[----:B------:R-:W-:Y:S01]  /*8130*/  HFMA2.MMA R20, R73, R22, R20 ;  /* 0x0000001649147235 */ /* 0x000fe20000000014 */
[----:B------:R-:W-:Y:S01]  /*8140*/  LOP3.LUT R78, R69, 0x64006400, RZ, 0xfc, !PT ;  /* 0x64006400454e7812 */ /* 0x000fe200078efcff */
[----:B------:R-:W-:Y:S01]  /*8150*/  HADD2 R69, R67, -1040, -1040 ;  /* 0xe410e41043457430 */ /* 0x000fe20000000000 */
[----:B------:R-:W-:Y:S01]  /*8160*/  LOP3.LUT R27, R27, 0x1f001f, RZ, 0xc0, !PT ;  /* 0x001f001f1b1b7812 */ /* 0x000fe200078ec0ff */
[-C--:B------:R-:W-:Y:S01]  /*8170*/  HFMA2 R21, R65, R22.reuse, R21 ;  /* 0x0000001641157231 */ /* 0x080fe20000000015 */
[----:B------:R-:W-:Y:S01]  /*8180*/  LOP3.LUT R24, R24, 0x64006400, RZ, 0xfc, !PT ;  /* 0x6400640018187812 */ /* 0x000fe200078efcff */
[----:B------:R-:W-:Y:S01]  /*8190*/  HADD2 R67, R78, -1040, -1040 ;  /* 0xe410e4104e437430 */ /* 0x000fe20000000000 */
[----:B------:R-:W-:Y:S01]  /*81a0*/  LOP3.LUT R27, R27, 0x64006400, RZ, 0xfc, !PT ;  /* 0x640064001b1b7812 */ /* 0x000fe200078efcff */
[----:B------:R-:W-:Y:S01]  /*81b0*/  HFMA2 R77, R69, R22, R77 ;  /* 0x00000016454d7231 */ /* 0x000fe2000000004d */
[----:B------:R-:W-:Y:S01]  /*81c0*/  HFMA2.MMA R20, R46, R23, R20 ;  /* 0x000000172e147235 */ /* 0x000fe20000000014 */
[----:B------:R-:W-:Y:S01]  /*81d0*/  SHF.R.U32.HI R26, RZ, 0xa, R26 ;  /* 0x0000000aff1a7819 */ /* 0x000fe2000001161a */
[----:B------:R-:W-:Y:S01]  /*81e0*/  HADD2 R85, R24, -1040, -1040 ;  /* 0xe410e41018557430 */ /* 0x000fe20000000000 */
[----:B------:R-:W-:Y:S01]  /*81f0*/  HFMA2.MMA R76, R67, R22, R76 ;  /* 0x00000016434c7235 */ /* 0x000fe2000000004c */
[-C--:B------:R-:W-:Y:S01]  /*8200*/  HFMA2 R89, R42, R23.reuse, R77 ;  /* 0x000000172a597231 */ /* 0x080fe2000000004d */
[----:B------:R-:W-:Y:S01]  /*8210*/  LOP3.LUT R26, R26, 0x1f001f, RZ, 0xc0, !PT ;  /* 0x001f001f1a1a7812 */ /* 0x000fe200078ec0ff */
[----:B------:R-:W-:Y:S01]  /*8220*/  HFMA2 R21, R14, R23, R21 ;  /* 0x000000170e157231 */ /* 0x000fe20000000015 */
[----:B------:R-:W-:Y:S01]  /*8230*/  SHF.R.U32.HI R25, RZ, 0xa, R25 ;  /* 0x0000000aff197819 */ /* 0x000fe20000011619 */
[----:B------:R-:W-:Y:S01]  /*8240*/  HADD2 R77, R27, -1040, -1040 ;  /* 0xe410e4101b4d7430 */ /* 0x000fe20000000000 */
[----:B0-----:R-:W-:Y:S01]  /*8250*/  HFMA2.MMA R90, R85, R36, R20 ;  /* 0x00000024555a7235 */ /* 0x001fe20000000014 */
[----:B------:R-:W-:Y:S01]  /*8260*/  LOP3.LUT R26, R26, 0x64006400, RZ, 0xfc, !PT ;  /* 0x640064001a1a7812 */ /* 0x000fe200078efcff */
[----:B------:R-:W-:Y:S01]  /*8270*/  HFMA2.MMA R76, R12, R23, R76 ;  /* 0x000000170c4c7235 */ /* 0x000fe2000000004c */
[----:B------:R-:W-:Y:S01]  /*8280*/  HFMA2 R20, R77, R36, R21 ;  /* 0x000000244d147231 */ /* 0x000fe20000000015 */
[----:B------:R-:W-:-:S02]  /*8290*/  LOP3.LUT R21, R28, 0x1f001f, RZ, 0xc0, !PT ;  /* 0x001f001f1c157812 */ /* 0x000fc400078ec0ff */
[----:B------:R-:W-:Y:S01]  /*82a0*/  LOP3.LUT R25, R25, 0x1f001f, RZ, 0xc0, !PT ;  /* 0x001f001f19197812 */ /* 0x000fe200078ec0ff */
[----:B------:R-:W-:Y:S01]  /*82b0*/  HADD2 R79, R26, -1040, -1040 ;  /* 0xe410e4101a4f7430 */ /* 0x000fe20000000000 */
[----:B------:R-:W-:Y:S02]  /*82c0*/  LOP3.LUT R23, R30, 0x1f001f, RZ, 0xc0, !PT ;  /* 0x001f001f1e177812 */ /* 0x000fe400078ec0ff */
[----:B------:R-:W-:Y:S02]  /*82d0*/  LOP3.LUT R21, R21, 0x64006400, RZ, 0xfc, !PT ;  /* 0x6400640015157812 */ /* 0x000fe400078efcff */
[----:B------:R-:W-:Y:S01]  /*82e0*/  LOP3.LUT R25, R25, 0x64006400, RZ, 0xfc, !PT ;  /* 0x6400640019197812 */ /* 0x000fe200078efcff */
[----:B------:R-:W-:Y:S01]  /*82f0*/  HFMA2.MMA R27, R79, R36, R76 ;  /* 0x000000244f1b7235 */ /* 0x000fe2000000004c */
[----:B------:R-:W-:Y:S01]  /*8300*/  LOP3.LUT R22, R29, 0x1f001f, RZ, 0xc0, !PT ;  /* 0x001f001f1d167812 */ /* 0x000fe200078ec0ff */
[----:B------:R-:W-:Y:S01]  /*8310*/  HADD2 R80, R21, -1040, -1040 ;  /* 0xe410e41015507430 */ /* 0x000fe20000000000 */
[----:B------:R-:W-:Y:S01]  /*8320*/  LOP3.LUT R24, R31, 0x1f001f, RZ, 0xc0, !PT ;  /* 0x001f001f1f187812 */ /* 0x000fe200078ec0ff */
[----:B------:R-:W-:Y:S01]  /*8330*/  HADD2 R81, R25, -1040, -1040 ;  /* 0xe410e41019517430 */ /* 0x000fe20000000000 */
[----:B------:R-:W-:-:S02]  /*8340*/  LOP3.LUT R23, R23, 0x64006400, RZ, 0xfc, !PT ;  /* 0x6400640017177812 */ /* 0x000fc400078efcff */
[----:B------:R-:W-:Y:S01]  /*8350*/  LOP3.LUT R22, R22, 0x64006400, RZ, 0xfc, !PT ;  /* 0x6400640016167812 */ /* 0x000fe200078efcff */
[----:B------:R-:W-:Y:S01]  /*8360*/  HFMA2 R89, R81, R36, R89 ;  /* 0x0000002451597231 */ /* 0x000fe20000000059 */
[----:B------:R-:W-:Y:S01]  /*8370*/  SHF.R.U32.HI R21, RZ, 0xc, R28 ;  /* 0x0000000cff157819 */ /* 0x000fe2000001161c */
[----:B------:R-:W-:Y:S01]  /*8380*/  HADD2 R76, R23, -1040, -1040 ;  /* 0xe410e410174c7430 */ /* 0x000fe20000000000 */
[----:B------:R-:W-:Y:S01]  /*8390*/  LOP3.LUT R24, R24, 0x64006400, RZ, 0xfc, !PT ;  /* 0x6400640018187812 */ /* 0x000fe200078efcff */
[----:B------:R-:W-:Y:S01]  /*83a0*/  HADD2 R78, R22, -1040, -1040 ;  /* 0xe410e410164e7430 */ /* 0x000fe20000000000 */
[----:B------:R-:W-:Y:S01]  /*83b0*/  LOP3.LUT R88, R88, 0x80008, R21, 0xf8, !PT ;  /* 0x0008000858587812 */ /* 0x000fe200078ef815 */
[-C--:B------:R-:W-:Y:S01]  /*83c0*/  HFMA2.MMA R90, R80, R37.reuse, R90 ;  /* 0x00000025505a7235 */ /* 0x080fe2000000005a */
[----:B------:R-:W-:Y:S01]  /*83d0*/  SHF.R.U32.HI R23, RZ, 0xc, R29 ;  /* 0x0000000cff177819 */ /* 0x000fe2000001161d */
[----:B------:R-:W-:Y:S01]  /*83e0*/  HADD2 R36, R24, -1040, -1040 ;  /* 0xe410e41018247430 */ /* 0x000fe20000000000 */
[----:B------:R-:W-:Y:S01]  /*83f0*/  SHF.R.U32.HI R21, RZ, 0xc, R31 ;  /* 0x0000000cff157819 */ /* 0x000fe2000001161f */
[-C--:B------:R-:W-:Y:S01]  /*8400*/  HFMA2 R89, R78, R37.reuse, R89 ;  /* 0x000000254e597231 */ /* 0x080fe20000000059 */
[----:B------:R-:W-:Y:S01]  /*8410*/  HFMA2.MMA R27, R76, R37, R27 ;  /* 0x000000254c1b7235 */ /* 0x000fe2000000001b */
[----:B------:R-:W-:Y:S01]  /*8420*/  HFMA2 R37, R36, R37, R20 ;  /* 0x0000002524257231 */ /* 0x000fe20000000014 */
[----:B------:R-:W-:Y:S01]  /*8430*/  LOP3.LUT R24, R86, 0x80008, R23, 0xf8, !PT ;  /* 0x0008000856187812 */ /* 0x000fe200078ef817 */
[-C--:B------:R-:W-:Y:S01]  /*8440*/  HFMA2.MMA R90, R45, R38.reuse, R90 ;  /* 0x000000262d5a7235 */ /* 0x080fe2000000005a */
[----:B------:R-:W-:Y:S01]  /*8450*/  LOP3.LUT R26, R84, 0x80008, R21, 0xf8, !PT ;  /* 0x00080008541a7812 */ /* 0x000fe200078ef815 */
[-C--:B------:R-:W-:Y:S01]  /*8460*/  HFMA2 R89, R43, R38.reuse, R89 ;  /* 0x000000262b597231 */ /* 0x080fe20000000059 */
[----:B------:R-:W0:Y:S01]  /*8470*/  LDS.128 R20, [UR4+0x30] ;  /* 0x00003004ff147984 */ /* 0x000e220008000c00 */
[----:B------:R-:W-:Y:S01]  /*8480*/  SHF.R.U32.HI R25, RZ, 0xc, R30 ;  /* 0x0000000cff197819 */ /* 0x000fe2000001161e */
[----:B------:R-:W-:Y:S01]  /*8490*/  HFMA2.MMA R27, R17, R38, R27 ;  /* 0x00000026111b7235 */ /* 0x000fe2000000001b */
[----:B------:R-:W-:Y:S01]  /*84a0*/  SHF.R.U32.HI R28, RZ, 0xa, R28 ;  /* 0x0000000aff1c7819 */ /* 0x000fe2000001161c */
[----:B------:R-:W-:Y:S01]  /*84b0*/  HFMA2 R37, R19, R38, R37 ;  /* 0x0000002613257231 */ /* 0x000fe20000000025 */
[----:B------:R-:W-:-:S02]  /*84c0*/  SHF.R.U32.HI R30, RZ, 0xa, R30 ;  /* 0x0000000aff1e7819 */ /* 0x000fc4000001161e */
[----:B------:R-:W-:Y:S02]  /*84d0*/  SHF.R.U32.HI R29, RZ, 0xa, R29 ;  /* 0x0000000aff1d7819 */ /* 0x000fe4000001161d */
[----:B------:R-:W-:Y:S02]  /*84e0*/  SHF.R.U32.HI R31, RZ, 0xa, R31 ;  /* 0x0000000aff1f7819 */ /* 0x000fe4000001161f */
[----:B------:R-:W-:Y:S02]  /*84f0*/  LOP3.LUT R28, R28, 0x1f001f, RZ, 0xc0, !PT ;  /* 0x001f001f1c1c7812 */ /* 0x000fe400078ec0ff */
[----:B------:R-:W-:Y:S02]  /*8500*/  LOP3.LUT R30, R30, 0x1f001f, RZ, 0xc0, !PT ;  /* 0x001f001f1e1e7812 */ /* 0x000fe400078ec0ff */
[----:B------:R-:W-:Y:S02]  /*8510*/  LOP3.LUT R29, R29, 0x1f001f, RZ, 0xc0, !PT ;  /* 0x001f001f1d1d7812 */ /* 0x000fe400078ec0ff */
[----:B------:R-:W-:-:S02]  /*8520*/  LOP3.LUT R31, R31, 0x1f001f, RZ, 0xc0, !PT ;  /* 0x001f001f1f1f7812 */ /* 0x000fc400078ec0ff */
[----:B------:R-:W-:Y:S02]  /*8530*/  LOP3.LUT R28, R28, 0x64006400, RZ, 0xfc, !PT ;  /* 0x640064001c1c7812 */ /* 0x000fe400078efcff */
[----:B------:R-:W-:Y:S02]  /*8540*/  LOP3.LUT R30, R30, 0x64006400, RZ, 0xfc, !PT ;  /* 0x640064001e1e7812 */ /* 0x000fe400078efcff */
[----:B------:R-:W-:Y:S01]  /*8550*/  LOP3.LUT R29, R29, 0x64006400, RZ, 0xfc, !PT ;  /* 0x640064001d1d7812 */ /* 0x000fe200078efcff */
[----:B------:R-:W-:Y:S01]  /*8560*/  HADD2 R86, R28, -1040, -1040 ;  /* 0xe410e4101c567430 */ /* 0x000fe20000000000 */
[----:B------:R-:W-:Y:S02]  /*8570*/  LOP3.LUT R31, R31, 0x64006400, RZ, 0xfc, !PT ;  /* 0x640064001f1f7812 */ /* 0x000fe400078efcff */
[----:B------:R-:W-:Y:S01]  /*8580*/  LOP3.LUT R25, R82, 0x80008, R25, 0xf8, !PT ;  /* 0x0008000852197812 */ /* 0x000fe200078ef819 */
[----:B------:R-:W-:Y:S02]  /*8590*/  HADD2 R82, R30, -1040, -1040 ;  /* 0xe410e4101e527430 */ /* 0x000fe40000000000 */
[----:B------:R-:W-:Y:S01]  /*85a0*/  HADD2 R84, R29, -1040, -1040 ;  /* 0xe410e4101d547430 */ /* 0x000fe20000000000 */
[-C--:B------:R-:W-:Y:S01]  /*85b0*/  HFMA2.MMA R28, R86, R39.reuse, R90 ;  /* 0x00000027561c7235 */ /* 0x080fe2000000005a */
[----:B------:R-:W-:Y:S01]  /*85c0*/  HADD2 R38, R31, -1040, -1040 ;  /* 0xe410e4101f267430 */ /* 0x000fe20000000000 */
[----:B------:R-:W-:Y:S01]  /*85d0*/  SHF.R.U32.HI R31, RZ, 0xb, R33 ;  /* 0x0000000bff1f7819 */ /* 0x000fe20000011621 */
[-C--:B------:R-:W-:Y:S01]  /*85e0*/  HFMA2 R29, R84, R39.reuse, R89 ;  /* 0x00000027541d7231 */ /* 0x080fe20000000059 */
[----:B------:R-:W-:Y:S01]  /*85f0*/  HFMA2.MMA R27, R82, R39, R27 ;  /* 0x00000027521b7235 */ /* 0x000fe2000000001b */
[----:B------:R-:W-:Y:S01]  /*8600*/  HFMA2 R30, R38, R39, R37 ;  /* 0x00000027261e7231 */ /* 0x000fe20000000025 */
[----:B------:R-:W-:-:S02]  /*8610*/  LOP3.LUT R39, R34, 0x1f001f, RZ, 0xc0, !PT ;  /* 0x001f001f22277812 */ /* 0x000fc400078ec0ff */
[----:B------:R-:W-:Y:S01]  /*8620*/  LOP3.LUT R89, R33, 0x1f001f, RZ, 0xc0, !PT ;  /* 0x001f001f21597812 */ /* 0x000fe200078ec0ff */
[----:B0-----:R-:W-:Y:S01]  /*8630*/  HFMA2.MMA R28, R91, R20, R28 ;  /* 0x000000145b1c7235 */ /* 0x001fe2000000001c */
[----:B------:R-:W-:Y:S02]  /*8640*/  LOP3.LUT R39, R39, 0x64006400, RZ, 0xfc, !PT ;  /* 0x6400640027277812 */ /* 0x000fe400078efcff */
[----:B------:R-:W-:Y:S02]  /*8650*/  LOP3.LUT R37, R35, 0x1f001f, RZ, 0xc0, !PT ;  /* 0x001f001f23257812 */ /* 0x000fe400078ec0ff */
[----:B------:R-:W-:Y:S01]  /*8660*/  LOP3.LUT R89, R89, 0x64006400, RZ, 0xfc, !PT ;  /* 0x6400640059597812 */ /* 0x000fe200078efcff */
[----:B------:R-:W-:Y:S01]  /*8670*/  HADD2 R39, R39, -1040, -1040 ;  /* 0xe410e41027277430 */ /* 0x000fe20000000000 */
[----:B------:R-:W-:Y:S01]  /*8680*/  LOP3.LUT R37, R37, 0x64006400, RZ, 0xfc, !PT ;  /* 0x6400640025257812 */ /* 0x000fe200078efcff */
[----:B------:R-:W-:Y:S01]  /*8690*/  HFMA2.MMA R28, R44, R21, R28 ;  /* 0x000000152c1c7235 */ /* 0x000fe2000000001c */
[----:B------:R-:W-:Y:S01]  /*86a0*/  SHF.R.U32.HI R33, RZ, 0xa, R33 ;  /* 0x0000000aff217819 */ /* 0x000fe20000011621 */
[----:B------:R-:W-:Y:S01]  /*86b0*/  HADD2 R89, R89, -1040, -1040 ;  /* 0xe410e41059597430 */ /* 0x000fe20000000000 */
[----:B------:R-:W-:Y:S01]  /*86c0*/  LOP3.LUT R24, R24, 0x100010, R31, 0xf8, !PT ;  /* 0x0010001018187812 */ /* 0x000fe200078ef81f */
[----:B------:R-:W-:Y:S01]  /*86d0*/  HFMA2.MMA R27, R39, R20, R27 ;  /* 0x00000014271b7235 */ /* 0x000fe2000000001b */
[----:B------:R-:W-:Y:S01]  /*86e0*/  HADD2 R37, R37, -1040, -1040 ;  /* 0xe410e41025257430 */ /* 0x000fe20000000000 */
[--C-:B------:R-:W-:Y:S01]  /*86f0*/  SHF.R.U32.HI R31, RZ, 0xb, R35.reuse ;  /* 0x0000000bff1f7819 */ /* 0x100fe20000011623 */
[-C--:B------:R-:W-:Y:S01]  /*8700*/  HFMA2 R29, R89, R20.reuse, R29 ;  /* 0x00000014591d7231 */ /* 0x080fe2000000001d */
[----:B------:R-:W-:Y:S01]  /*8710*/  SHF.R.U32.HI R35, RZ, 0xa, R35 ;  /* 0x0000000aff237819 */ /* 0x000fe20000011623 */
[----:B------:R-:W-:Y:S01]  /*8720*/  HFMA2 R30, R37, R20, R30 ;  /* 0x00000014251e7231 */ /* 0x000fe2000000001e */
[----:B------:R-:W-:Y:S01]  /*8730*/  LOP3.LUT R33, R33, 0x1f001f, RZ, 0xc0, !PT ;  /* 0x001f001f21217812 */ /* 0x000fe200078ec0ff */
[-C--:B------:R-:W-:Y:S01]  /*8740*/  HFMA2 R20, R16, R21.reuse, R29 ;  /* 0x0000001510147231 */ /* 0x080fe2000000001d */
[--C-:B------:R-:W-:Y:S01]  /*8750*/  SHF.R.U32.HI R29, RZ, 0xb, R32.reuse ;  /* 0x0000000bff1d7819 */ /* 0x100fe20000011620 */
[----:B------:R-:W-:Y:S01]  /*8760*/  HFMA2.MMA R27, R18, R21, R27 ;  /* 0x00000015121b7235 */ /* 0x000fe2000000001b */
[----:B------:R-:W-:Y:S01]  /*8770*/  SHF.R.U32.HI R32, RZ, 0xa, R32 ;  /* 0x0000000aff207819 */ /* 0x000fe20000011620 */
[----:B------:R-:W-:Y:S01]  /*8780*/  HFMA2 R21, R40, R21, R30 ;  /* 0x0000001528157231 */ /* 0x000fe2000000001e */
[----:B------:R-:W-:-:S02]  /*8790*/  SHF.R.U32.HI R30, RZ, 0xb, R34 ;  /* 0x0000000bff1e7819 */ /* 0x000fc40000011622 */
[----:B------:R-:W-:Y:S02]  /*87a0*/  SHF.R.U32.HI R34, RZ, 0xa, R34 ;  /* 0x0000000aff227819 */ /* 0x000fe40000011622 */
[----:B------:R-:W-:Y:S02]  /*87b0*/  LOP3.LUT R32, R32, 0x1f001f, RZ, 0xc0, !PT ;  /* 0x001f001f20207812 */ /* 0x000fe400078ec0ff */
[----:B------:R-:W-:Y:S02]  /*87c0*/  LOP3.LUT R34, R34, 0x1f001f, RZ, 0xc0, !PT ;  /* 0x001f001f22227812 */ /* 0x000fe400078ec0ff */
[----:B------:R-:W-:Y:S02]  /*87d0*/  LOP3.LUT R32, R32, 0x64006400, RZ, 0xfc, !PT ;  /* 0x6400640020207812 */ /* 0x000fe400078efcff */
[----:B------:R-:W-:Y:S02]  /*87e0*/  LOP3.LUT R34, R34, 0x64006400, RZ, 0xfc, !PT ;  /* 0x6400640022227812 */ /* 0x000fe400078efcff */
[----:B------:R-:W-:Y:S01]  /*87f0*/  LOP3.LUT R29, R88, 0x100010, R29, 0xf8, !PT ;  /* 0x00100010581d7812 */ /* 0x000fe200078ef81d */
[----:B------:R-:W-:Y:S01]  /*8800*/  HADD2 R92, R32, -1040, -1040 ;  /* 0xe410e410205c7430 */ /* 0x000fe20000000000 */
[----:B------:R-:W-:Y:S01]  /*8810*/  LOP3.LUT R25, R25, 0x100010, R30, 0xf8, !PT ;  /* 0x0010001019197812 */ /* 0x000fe200078ef81e */
        /* <DEDUP_REMOVED lines=8> */
[----:B------:R-:W-:Y:S01]  /*88a0*/  LOP3.LUT R26, R26, 0x100010, R31, 0xf8, !PT ;  /* 0x001000101a1a7812 */ /* 0x000fe200078ef81f */
        /* <DEDUP_REMOVED lines=34> */
[----:B------:R-:W-:-:S05]  /*8ad0*/  HFMA2 R28, R53, R22, R28 ;  /* 0x00000016351c7231 */ /* 0x000fca000000001c */
[-C--:B------:R-:W-:Y:S02]  /*8ae0*/  HFMA2.MMA R27, R59, R22.reuse, R31 ;  /* 0x000000163b1b7235 */ /* 0x080fe4000000001f */
[----:B------:R-:W-:Y:S01]  /*8af0*/  HFMA2.MMA R35, R75, R22, R24 ;  /* 0x000000164b237235 */ /* 0x000fe20000000018 */
[----:B------:R-:W-:-:S05]  /*8b00*/  HFMA2 R24, R68, R23, R34 ;  /* 0x0000001744187231 */ /* 0x000fca0000000022 */
[-C--:B------:R-:W-:Y:S01]  /*8b10*/  HFMA2.MMA R25, R54, R23.reuse, R27 ;  /* 0x0000001736197235 */ /* 0x080fe2000000001b */
[----:B------:R-:W-:Y:S01]  /*8b20*/  HFMA2 R27, R52, R23, R28 ;  /* 0x00000017341b7231 */ /* 0x000fe2000000001c */
        /* <DEDUP_REMOVED lines=36> */
[----:B0-----:R-:W-:-:S04]  /*8d70*/  HFMA2.MMA R26, R91, R20, R26 ;  /* 0x000000145b1a7235 */ /* 0x001fc8000000001a */
[----:B------:R-:W-:Y:S01]  /*8d80*/  HFMA2 R24, R39, R20, R24 ;  /* 0x0000001427187231 */ /* 0x000fe20000000018 */
[-C--:B------:R-:W-:Y:S02]  /*8d90*/  HFMA2.MMA R25, R89, R20.reuse, R25 ;  /* 0x0000001459197235 */ /* 0x080fe40000000019 */
[----:B------:R-:W-:Y:S01]  /*8da0*/  HFMA2.MMA R20, R37, R20, R27 ;  /* 0x0000001425147235 */ /* 0x000fe2000000001b */
[----:B------:R-:W-:-:S04]  /*8db0*/  HFMA2 R24, R18, R21, R24 ;  /* 0x0000001512187231 */ /* 0x000fc80000000018 */
[----:B------:R-:W-:Y:S02]  /*8dc0*/  HFMA2 R24, R88, R22, R24 ;  /* 0x0000001658187231 */ /* 0x000fe40000000018 */
[-C--:B------:R-:W-:Y:S01]  /*8dd0*/  HFMA2 R26, R44, R21.reuse, R26 ;  /* 0x000000152c1a7231 */ /* 0x080fe2000000001a */
[----:B------:R-:W-:Y:S01]  /*8de0*/  HFMA2.MMA R20, R40, R21, R20 ;  /* 0x0000001528147235 */ /* 0x000fe20000000014 */
[----:B------:R-:W-:Y:S02]  /*8df0*/  HFMA2 R25, R16, R21, R25 ;  /* 0x0000001510197231 */ /* 0x000fe40000000019 */
[----:B------:R-:W-:Y:S02]  /*8e00*/  HFMA2 R24, R96, R23, R24 ;  /* 0x0000001760187231 */ /* 0x000fe40000000018 */
[-C--:B------:R-:W-:Y:S02]  /*8e10*/  HFMA2.MMA R26, R92, R22.reuse, R26 ;  /* 0x000000165c1a7235 */ /* 0x080fe4000000001a */
[-C--:B------:R-:W-:Y:S01]  /*8e20*/  HFMA2.MMA R25, R90, R22.reuse, R25 ;  /* 0x000000165a197235 */ /* 0x080fe20000000019 */
[----:B------:R-:W-:Y:S01]  /*8e30*/  HADD2 R24, R24.H0_H0, R24.H1_H1 ;  /* 0x3000001818187230 */ /* 0x000fe20000000800 */
[----:B------:R-:W-:-:S06]  /*8e40*/  HFMA2.MMA R20, R93, R22, R20 ;  /* 0x000000165d147235 */ /* 0x000fcc0000000014 */
[-C--:B------:R-:W-:Y:S02]  /*8e50*/  HFMA2 R26, R100, R23.reuse, R26 ;  /* 0x00000017641a7231 */ /* 0x080fe4000000001a */
[----:B------:R-:W-:Y:S01]  /*8e60*/  HFMA2.MMA R20, R94, R23, R20 ;  /* 0x000000175e147235 */ /* 0x000fe20000000014 */
[----:B------:R-:W-:Y:S02]  /*8e70*/  HFMA2 R25, R98, R23, R25 ;  /* 0x0000001762197231 */ /* 0x000fe40000000019 */
[----:B------:R-:W-:Y:S02]  /*8e80*/  HADD2 R26, R26.H0_H0, R26.H1_H1 ;  /* 0x3000001a1a1a7230 */ /* 0x000fe40000000800 */
[----:B------:R-:W-:-:S05]  /*8e90*/  HADD2 R25, R25.H0_H0, R25.H1_H1 ;  /* 0x3000001919197230 */ /* 0x000fca0000000800 */
        /* <DEDUP_REMOVED lines=96> */
[----:B------:R-:W0:Y:S03]  /*94a0*/  LDS.128 R28, [UR4+0xe0] ;  /* 0x0000e004ff1c7984 */ /* 0x000e260008000c00 */
[----:B------:R-:W-:Y:S01]  /*94b0*/  HFMA2.MMA R34, R68, R23, R34 ;  /* 0x0000001744227235 */ /* 0x000fe20000000022 */
[----:B------:R-:W-:Y:S01]  /*94c0*/  HFMA2 R20, R52, R23, R20 ;  /* 0x0000001734147231 */ /* 0x000fe20000000014 */
[----:B------:R-:W-:-:S02]  /*94d0*/  HFMA2.MMA R35, R75, R22, R35 ;  /* 0x000000164b237235 */ /* 0x000fc40000000023 */
[----:B------:R-:W-:Y:S01]  /*94e0*/  HFMA2.MMA R62, R59, R22, R62 ;  /* 0x000000163b3e7235 */ /* 0x000fe2000000003e */
[----:B-1----:R-:W-:-:S04]  /*94f0*/  HFMA2 R20, R15, R24, R20 ;  /* 0x000000180f147231 */ /* 0x002fc80000000014 */
[----:B------:R-:W-:Y:S02]  /*9500*/  HFMA2 R20, R58, R25, R20 ;  /* 0x000000193a147231 */ /* 0x000fe40000000014 */
[----:B------:R-:W-:Y:S01]  /*9510*/  HFMA2 R32, R55, R24, R34 ;  /* 0x0000001837207231 */ /* 0x000fe20000000022 */
[----:B------:R-:W-:Y:S01]  /*9520*/  HFMA2.MMA R62, R54, R23, R62 ;  /* 0x00000017363e7235 */ /* 0x000fe2000000003e */
[----:B------:R-:W-:Y:S02]  /*9530*/  HFMA2 R35, R70, R23, R35 ;  /* 0x0000001746237231 */ /* 0x000fe40000000023 */
[----:B------:R-:W-:Y:S02]  /*9540*/  HFMA2 R20, R65, R26, R20 ;  /* 0x0000001a41147231 */ /* 0x000fe40000000014 */
[----:B------:R-:W-:Y:S02]  /*9550*/  HFMA2.MMA R64, R64, R25, R32 ;  /* 0x0000001940407235 */ /* 0x000fe40000000020 */
[-C--:B------:R-:W-:Y:S01]  /*9560*/  HFMA2.MMA R33, R57, R24.reuse, R35 ;  /* 0x0000001839217235 */ /* 0x080fe20000000023 */
[----:B------:R-:W-:Y:S01]  /*9570*/  HFMA2 R14, R14, R27, R20 ;  /* 0x0000001b0e0e7231 */ /* 0x000fe20000000014 */
[----:B------:R-:W-:-:S06]  /*9580*/  HFMA2.MMA R62, R13, R24, R62 ;  /* 0x000000180d3e7235 */ /* 0x000fcc000000003e */
[----:B------:R-:W-:Y:S02]  /*9590*/  HFMA2 R21, R69, R26, R64 ;  /* 0x0000001a45157231 */ /* 0x000fe40000000040 */
[----:B------:R-:W-:Y:S01]  /*95a0*/  HFMA2 R66, R66, R25, R33 ;  /* 0x0000001942427231 */ /* 0x000fe20000000021 */
[----:B------:R-:W-:Y:S01]  /*95b0*/  HFMA2.MMA R13, R60, R25, R62 ;  /* 0x000000193c0d7235 */ /* 0x000fe2000000003e */
[----:B------:R-:W1:Y:S01]  /*95c0*/  LDS.128 R32, [UR4+0xf0] ;  /* 0x0000f004ff207984 */ /* 0x000e620008000c00 */
[----:B------:R-:W-:-:S03]  /*95d0*/  HFMA2 R21, R42, R27, R21 ;  /* 0x0000001b2a157231 */ /* 0x000fc60000000015 */
[-C--:B------:R-:W-:Y:S01]  /*95e0*/  HFMA2.MMA R23, R73, R26.reuse, R66 ;  /* 0x0000001a49177235 */ /* 0x080fe20000000042 */
[-C--:B0-----:R-:W-:Y:S02]  /*95f0*/  HFMA2 R21, R81, R28.reuse, R21 ;  /* 0x0000001c51157231 */ /* 0x081fe40000000015 */
        /* <DEDUP_REMOVED lines=11> */
[----:B------:R-:W-:-:S04]  /*96b0*/  HFMA2 R19, R38, R31, R19 ;  /* 0x0000001f26137231 */ /* 0x000fc80000000013 */
[----:B------:R-:W-:-:S03]  /*96c0*/  HFMA2.MMA R15, R80, R29, R23 ;  /* 0x0000001d500f7235 */ /* 0x000fc60000000017 */
[----:B------:R-:W-:-:S05]  /*96d0*/  HFMA2.MMA R13, R76, R29, R13 ;  /* 0x0000001d4c0d7235 */ /* 0x000fca000000000d */
[----:B------:R-:W-:-:S03]  /*96e0*/  HFMA2.MMA R15, R45, R30, R15 ;  /* 0x0000001e2d0f7235 */ /* 0x000fc6000000000f */
[----:B------:R-:W-:Y:S01]  /*96f0*/  HFMA2.MMA R13, R17, R30, R13 ;  /* 0x0000001e110d7235 */ /* 0x000fe2000000000d */
[-C--:B-1----:R-:W-:Y:S02]  /*9700*/  HFMA2 R42, R89, R32.reuse, R42 ;  /* 0x00000020592a7231 */ /* 0x082fe4000000002a */
[----:B------:R-:W-:Y:S02]  /*9710*/  HFMA2 R20, R37, R32, R19 ;  /* 0x0000002025147231 */ /* 0x000fe40000000013 */
[-C--:B------:R-:W-:Y:S01]  /*9720*/  HFMA2.MMA R15, R86, R31.reuse, R15 ;  /* 0x0000001f560f7235 */ /* 0x080fe2000000000f */
[-C--:B------:R-:W-:Y:S02]  /*9730*/  HFMA2 R45, R16, R33.reuse, R42 ;  /* 0x00000021102d7231 */ /* 0x080fe4000000002a */
[----:B------:R-:W-:Y:S01]  /*9740*/  HFMA2.MMA R13, R82, R31, R13 ;  /* 0x0000001f520d7235 */ /* 0x000fe2000000000d */
[----:B------:R-:W-:Y:S02]  /*9750*/  HFMA2 R20, R40, R33, R20 ;  /* 0x0000002128147231 */ /* 0x000fe40000000014 */
[----:B------:R-:W-:-:S02]  /*9760*/  HFMA2 R45, R90, R34, R45 ;  /* 0x000000225a2d7231 */ /* 0x000fc4000000002d */
[-C--:B------:R-:W-:Y:S01]  /*9770*/  HFMA2.MMA R22, R91, R32.reuse, R15 ;  /* 0x000000205b167235 */ /* 0x080fe2000000000f */
[----:B------:R-:W-:Y:S02]  /*9780*/  HFMA2 R20, R93, R34, R20 ;  /* 0x000000225d147231 */ /* 0x000fe40000000014 */
[----:B------:R-:W-:Y:S01]  /*9790*/  HFMA2.MMA R13, R39, R32, R13 ;  /* 0x00000020270d7235 */ /* 0x000fe2000000000d */
[-C--:B------:R-:W-:Y:S02]  /*97a0*/  HFMA2 R45, R98, R35.reuse, R45 ;  /* 0x00000023622d7231 */ /* 0x080fe4000000002d */
[----:B------:R-:W-:Y:S02]  /*97b0*/  HFMA2 R20, R94, R35, R20 ;  /* 0x000000235e147231 */ /* 0x000fe40000000014 */
[-C--:B------:R-:W-:Y:S01]  /*97c0*/  HFMA2.MMA R17, R44, R33.reuse, R22 ;  /* 0x000000212c117235 */ /* 0x080fe20000000016 */
[----:B------:R-:W-:Y:S02]  /*97d0*/  HADD2 R45, R45.H0_H0, R45.H1_H1 ;  /* 0x3000002d2d2d7230 */ /* 0x000fe40000000800 */
[----:B------:R-:W-:Y:S01]  /*97e0*/  HFMA2.MMA R44, R18, R33, R13 ;  /* 0x00000021122c7235 */ /* 0x000fe2000000000d */
[----:B------:R-:W-:-:S04]  /*97f0*/  HADD2 R22, R20.H0_H0, R20.H1_H1 ;  /* 0x3000001414167230 */ /* 0x000fc80000000800 */
        /* <DEDUP_REMOVED lines=10> */
.L_x_1109:
[----:B------:R-:W-:Y:S01]  /*98a0*/  IADD3 R49, R49, 0x20, RZ ;  /* 0x0000002031317810 */ /* 0x000fe20007ffe0ff */
[----:B------:R-:W-:Y:S01]  /*98b0*/  UIADD3 UR4, UR4, 0x40, URZ ;  /* 0x0000004004047890 */ /* 0x000fe2000fffe03f */
[----:B-----5:R-:W-:Y:S02]  /*98c0*/  IMAD.WIDE R18, R47, 0x4, R102 ;  /* 0x000000042f127825 */ /* 0x020fe400078e0266 */
[C---:B------:R-:W-:Y:S02]  /*98d0*/  ISETP.GE.AND P0, PT, R49.reuse, UR5, PT ;  /* 0x0000000531007c0c */ /* 0x040fe4000bf06270 */
[----:B------:R-:W-:-:S13]  /*98e0*/  ISETP.LT.AND P2, PT, R49, R50, PT ;  /* 0x000000323100720c */ /* 0x000fda0003f41270 */
[----:B------:R-:W-:Y:S05]  /*98f0*/  @!P0 BRA P2, `(.L_x_1110) ;  /* 0xffffffd800f88947 */ /* 0x000fea000103ffff */
.L_x_1108:
[----:B------:R-:W-:Y:S01]  /*9900*/  LEA R48, R48, 0x20, 0x5 ;  /* 0x0000002030307811 */ /* 0x000fe200078e28ff */
        /* <DEDUP_REMOVED lines=11> */
.L_x_1116:
[----:B------:R-:W-:Y:S05]  /*99c0*/  @!P1 BRA `(.L_x_1112) ;  /* 0x0000004c00409947 */ /* 0x000fea0003800000 */
[----:B01----:R-:W3:Y:S01]  /*99d0*/  LDG.E.128.CONSTANT R20, desc[UR6][R18.64] ;  /* 0x0000000612147981 */ /* 0x003ee2000c1e9d00 */
[----:B------:R-:W-:Y:S02]  /*99e0*/  MOV R13, 0x2c00 ;  /* 0x00002c00000d7802 */ /* 0x000fe40000000f00 */
[----:B------:R-:W-:Y:S01]  /*99f0*/  ISETP.GE.AND P0, PT, R51, 0x2, PT ;  /* 0x000000023300780c */ /* 0x000fe20003f06270 */
[----:B------:R-:W0:Y:S02]  /*9a00*/  LDS.64 R26, [UR4] ;  /* 0x00000004ff1a7984 */ /* 0x000e240008000a00 */
[--C-:B0-----:R-:W-:Y:S02]  /*9a10*/  HADD2.F32 R12, -RZ, R26.reuse.H0_H0 ;  /* 0x2000001aff0c7230 */ /* 0x101fe40000004100 */
[----:B------:R-:W-:Y:S02]  /*9a20*/  HADD2.F32 R35, -RZ, R26.H1_H1 ;  /* 0x3000001aff237230 */ /* 0x000fe40000004100 */
[----:B------:R-:W-:-:S02]  /*9a30*/  HADD2.F32 R40, -RZ, R27.H0_H0 ;  /* 0x2000001bff287230 */ /* 0x000fc40000004100 */
[----:B------:R-:W-:Y:S01]  /*9a40*/  HADD2.F32 R37, -RZ, R27.H1_H1 ;  /* 0x3000001bff257230 */ /* 0x000fe20000004100 */
[C---:B---3--:R-:W-:Y:S02]  /*9a50*/  LOP3.LUT R2, R20.reuse, 0xf000f, RZ, 0xc0, !PT ;  /* 0x000f000f14027812 */ /* 0x048fe400078ec0ff */
[----:B------:R-:W-:Y:S02]  /*9a60*/  LOP3.LUT R5, R20, 0xf000f0, RZ, 0xc0, !PT ;  /* 0x00f000f014057812 */ /* 0x000fe400078ec0ff */
[----:B------:R-:W-:Y:S02]  /*9a70*/  SHF.R.U32.HI R42, RZ, 0x8, R20 ;  /* 0x00000008ff2a7819 */ /* 0x000fe40000011614 */
        /* <DEDUP_REMOVED lines=10> */
[----:B------:R-:W-:-:S02]  /*9b20*/  HADD2 R27, R3, -1032, -1032 ;  /* 0xe408e408031b7430 */ /* 0x000fc40000000000 */
[--C-:B------:R-:W-:Y:S02]  /*9b30*/  HADD2.F32 R2, -RZ, R21.reuse.H0_H0 ;  /* 0x20000015ff027230 */ /* 0x100fe40000004100 */
[----:B------:R-:W-:Y:S02]  /*9b40*/  HADD2 R28, R4, -1032, -1032 ;  /* 0xe408e408041c7430 */ /* 0x000fe40000000000 */
[----:B------:R-:W-:Y:S02]  /*9b50*/  HADD2.F32 R25, -RZ, R21.H1_H1 ;  /* 0x30000015ff197230 */ /* 0x000fe40000004100 */
[----:B------:R-:W-:Y:S01]  /*9b60*/  HADD2 R32, R26, -1032, -1032 ;  /* 0xe408e4081a207430 */ /* 0x000fe20000000000 */
[----:B------:R-:W0:Y:S01]  /*9b70*/  LDS.64 R20, [UR4+0x8] ;  /* 0x00000804ff147984 */ /* 0x000e220008000a00 */
[----:B------:R-:W-:Y:S01]  /*9b80*/  LOP3.LUT R31, R22, 0xf000f0, RZ, 0xc0, !PT ;  /* 0x00f000f0161f7812 */ /* 0x000fe200078ec0ff */
[--C-:B------:R-:W-:Y:S01]  /*9b90*/  HADD2.F32 R3, -RZ, R27.reuse.H0_H0 ;  /* 0x2000001bff037230 */ /* 0x100fe20000004100 */
[----:B------:R-:W-:Y:S01]  /*9ba0*/  LOP3.LUT R30, R5, 0x64006400, RZ, 0xfc, !PT ;  /* 0x64006400051e7812 */ /* 0x000fe200078efcff */
[----:B------:R-:W-:Y:S01]  /*9bb0*/  HADD2.F32 R26, -RZ, R27.H1_H1 ;  /* 0x3000001bff1a7230 */ /* 0x000fe20000004100 */
[----:B------:R-:W-:Y:S01]  /*9bc0*/  LOP3.LUT R33, R23, 0xf000f0, RZ, 0xc0, !PT ;  /* 0x00f000f017217812 */ /* 0x000fe200078ec0ff */
[----:B------:R-:W-:Y:S01]  /*9bd0*/  HADD2.F32 R4, -RZ, R28.H0_H0 ;  /* 0x2000001cff047230 */ /* 0x000fe20000004100 */
[----:B------:R-:W-:Y:S01]  /*9be0*/  LOP3.LUT R34, R31, 0x64006400, RZ, 0xfc, !PT ;  /* 0x640064001f227812 */ /* 0x000fe200078efcff */
[----:B------:R-:W-:-:S02]  /*9bf0*/  HADD2.F32 R5, -RZ, R32.H0_H0 ;  /* 0x20000020ff057230 */ /* 0x000fc40000004100 */
        /* <DEDUP_REMOVED lines=8> */
[----:B------:R-:W-:Y:S01]  /*9c80*/  LOP3.LUT R12, R33, 0x64006400, RZ, 0xfc, !PT ;  /* 0x64006400210c7812 */ /* 0x000fe200078efcff */
[----:B------:R-:W-:-:S02]  /*9c90*/  HFMA2 R32, R32, R13.H0_H0, -72, -72 ;  /* 0xd480d48020207431 */ /* 0x000fc4000004000d */
[----:B------:R-:W-:Y:S01]  /*9ca0*/  FFMA.FTZ R38, R25, R35, R30 ;  /* 0x0000002319267223 */ /* 0x000fe2000001001e */
[C---:B------:R-:W-:Y:S01]  /*9cb0*/  FFMA.FTZ R46, R35.reuse, R28, R29 ;  /* 0x0000001c232e7223 */ /* 0x040fe2000001001d */
[-C--:B------:R-:W-:Y:S02]  /*9cc0*/  HFMA2 R34, R34, R13.reuse.H0_H0, -72, -72 ;  /* 0xd480d48022227431 */ /* 0x080fe4000004000d */
[--C-:B------:R-:W-:Y:S02]  /*9cd0*/  HADD2.F32 R29, -RZ, R31.reuse.H0_H0 ;  /* 0x2000001fff1d7230 */ /* 0x100fe40000004100 */
[----:B------:R-:W-:Y:S02]  /*9ce0*/  HFMA2 R12, R12, R13.H0_H0, -72, -72 ;  /* 0xd480d4800c0c7431 */ /* 0x000fe4000004000d */
[----:B------:R-:W-:Y:S02]  /*9cf0*/  HADD2.F32 R30, -RZ, R31.H1_H1 ;  /* 0x3000001fff1e7230 */ /* 0x000fe40000004100 */
[----:B------:R-:W-:Y:S01]  /*9d00*/  FFMA.FTZ R43, R35, R26, R36 ;  /* 0x0000001a232b7223 */ /* 0x000fe20000010024 */
[----:B------:R-:W-:-:S02]  /*9d10*/  HADD2.F32 R31, -RZ, R32.H0_H0 ;  /* 0x20000020ff1f7230 */ /* 0x000fc40000004100 */
[----:B------:R-:W-:Y:S01]  /*9d20*/  FFMA.FTZ R44, R35, R27, R44 ;  /* 0x0000001b232c7223 */ /* 0x000fe2000001002c */
[----:B------:R-:W-:Y:S02]  /*9d30*/  HADD2.F32 R35, -RZ, R12.H0_H0 ;  /* 0x2000000cff237230 */ /* 0x000fe40000004100 */
[----:B------:R-:W-:Y:S01]  /*9d40*/  FFMA.FTZ R39, R29, R40, R38 ;  /* 0x000000281d277223 */ /* 0x000fe20000010026 */
[----:B------:R-:W-:Y:S01]  /*9d50*/  HADD2.F32 R32, -RZ, R32.H1_H1 ;  /* 0x30000020ff207230 */ /* 0x000fe20000004100 */
[----:B------:R-:W-:Y:S01]  /*9d60*/  SHF.R.U32.HI R22, RZ, 0x8, R22 ;  /* 0x00000008ff167819 */ /* 0x000fe20000011616 */
[----:B------:R-:W-:Y:S02]  /*9d70*/  HADD2.F32 R33, -RZ, R34.H0_H0 ;  /* 0x20000022ff217230 */ /* 0x000fe40000004100 */
[C---:B------:R-:W-:Y:S01]  /*9d80*/  FFMA.FTZ R45, R40.reuse, R35, R46 ;  /* 0x00000023282d7223 */ /* 0x040fe2000001002e */
[----:B------:R-:W-:Y:S02]  /*9d90*/  HADD2.F32 R36, -RZ, R12.H1_H1 ;  /* 0x3000000cff247230 */ /* 0x000fe40000004100 */
[----:B------:R-:W-:Y:S01]  /*9da0*/  FFMA.FTZ R12, R40, R31, R43 ;  /* 0x0000001f280c7223 */ /* 0x000fe2000001002b */
[----:B------:R-:W-:-:S02]  /*9db0*/  HADD2.F32 R34, -RZ, R34.H1_H1 ;  /* 0x30000022ff227230 */ /* 0x000fc40000004100 */
[----:B------:R-:W-:Y:S01]  /*9dc0*/  FFMA.FTZ R43, R40, R33, R44 ;  /* 0x00000021282b7223 */ /* 0x000fe2000001002c */
[----:B------:R-:W-:Y:S01]  /*9dd0*/  FFMA.FTZ R44, R30, R37, R39 ;  /* 0x000000251e2c7223 */ /* 0x000fe20000010027 */
[C---:B------:R-:W-:Y:S01]  /*9de0*/  FFMA.FTZ R46, R37.reuse, R32, R12 ;  /* 0x00000020252e7223 */ /* 0x040fe2000001000c */
[----:B------:R-:W-:Y:S01]  /*9df0*/  LOP3.LUT R12, R42, 0xf000f, RZ, 0xc0, !PT ;  /* 0x000f000f2a0c7812 */ /* 0x000fe200078ec0ff */
[C---:B------:R-:W-:Y:S01]  /*9e00*/  FFMA.FTZ R48, R37.reuse, R34, R43 ;  /* 0x0000002225307223 */ /* 0x040fe2000001002b */
[----:B------:R-:W-:Y:S01]  /*9e10*/  FFMA.FTZ R45, R37, R36, R45 ;  /* 0x00000024252d7223 */ /* 0x000fe2000001002d */
[----:B------:R-:W-:Y:S01]  /*9e20*/  LOP3.LUT R37, R24, 0xf000f, RZ, 0xc0, !PT ;  /* 0x000f000f18257812 */ /* 0x000fe200078ec0ff */
[--C-:B0-----:R-:W-:Y:S01]  /*9e30*/  HADD2.F32 R43, -RZ, R20.reuse.H0_H0 ;  /* 0x20000014ff2b7230 */ /* 0x101fe20000004100 */
        /* <DEDUP_REMOVED lines=8> */
[----:B------:R-:W-:Y:S01]  /*9ec0*/  LOP3.LUT R39, R23, 0xf000f, RZ, 0xc0, !PT ;  /* 0x000f000f17277812 */ /* 0x000fe200078ec0ff */
[----:B------:R-:W-:Y:S01]  /*9ed0*/  HADD2.F32 R20, -RZ, R20.H1_H1 ;  /* 0x30000014ff147230 */ /* 0x000fe20000004100 */
[----:B------:R-:W-:Y:S01]  /*9ee0*/  LOP3.LUT R38, R38, 0x64006400, RZ, 0xfc, !PT ;  /* 0x6400640026267812 */ /* 0x000fe200078efcff */
[----:B------:R-:W-:Y:S01]  /*9ef0*/  HADD2.F32 R37, -RZ, R12.H0_H0 ;  /* 0x2000000cff257230 */ /* 0x000fe20000004100 */
[----:B------:R-:W-:-:S02]  /*9f00*/  LOP3.LUT R39, R39, 0x64006400, RZ, 0xfc, !PT ;  /* 0x6400640027277812 */ /* 0x000fc400078efcff */
[----:B------:R-:W-:Y:S01]  /*9f10*/  LOP3.LUT R24, R24, 0xf000f0, RZ, 0xc0, !PT ;  /* 0x00f000f018187812 */ /* 0x000fe200078ec0ff */
[----:B------:R-:W-:Y:S02]  /*9f20*/  HADD2 R54, R38, -1032, -1032 ;  /* 0xe408e40826367430 */ /* 0x000fe40000000000 */
[----:B------:R-:W-:Y:S01]  /*9f30*/  FFMA.FTZ R21, R37, R43, R44 ;  /* 0x0000002b25157223 */ /* 0x000fe2000001002c */
[----:B------:R-:W-:Y:S01]  /*9f40*/  HADD2.F32 R44, -RZ, R12.H1_H1 ;  /* 0x3000000cff2c7230 */ /* 0x000fe20000004100 */
[----:B------:R-:W-:Y:S01]  /*9f50*/  LOP3.LUT R12, R42, 0xf000f0, RZ, 0xc0, !PT ;  /* 0x00f000f02a0c7812 */ /* 0x000fe200078ec0ff */
        /* <DEDUP_REMOVED lines=8> */
[----:B------:R-:W-:Y:S01]  /*9fe0*/  LOP3.LUT R24, R24, 0x64006400, RZ, 0xfc, !PT ;  /* 0x6400640018187812 */ /* 0x000fe200078efcff */
[----:B------:R-:W-:-:S02]  /*9ff0*/  HFMA2 R48, R12, R13.H0_H0, -72, -72 ;  /* 0xd480d4800c307431 */ /* 0x000fc4000004000d */
[C---:B------:R-:W-:Y:S01]  /*a000*/  FFMA.FTZ R47, R43.reuse, R38, R46 ;  /* 0x000000262b2f7223 */ /* 0x040fe2000001002e */
[----:B------:R-:W-:Y:S01]  /*a010*/  LOP3.LUT R22, R22, 0x64006400, RZ, 0xfc, !PT ;  /* 0x6400640016167812 */ /* 0x000fe200078efcff */
[----:B------:R-:W-:Y:S01]  /*a020*/  FFMA.FTZ R46, R43, R40, R45 ;  /* 0x000000282b2e7223 */ /* 0x000fe2000001002d */
[----:B------:R-:W-:Y:S01]  /*a030*/  LOP3.LUT R12, R23, 0x64006400, RZ, 0xfc, !PT ;  /* 0x64006400170c7812 */ /* 0x000fe200078efcff */
[----:B------:R-:W-:Y:S02]  /*a040*/  HADD2.F32 R43, -RZ, R52.H1_H1 ;  /* 0x30000034ff2b7230 */ /* 0x000fe40000004100 */
[-C--:B------:R-:W-:Y:S02]  /*a050*/  HFMA2 R24, R24, R13.reuse.H0_H0, -72, -72 ;  /* 0xd480d48018187431 */ /* 0x080fe4000004000d */
[----:B------:R-:W-:Y:S02]  /*a060*/  HADD2.F32 R45, -RZ, R55.H1_H1 ;  /* 0x30000037ff2d7230 */ /* 0x000fe40000004100 */
[----:B------:R-:W-:-:S02]  /*a070*/  HFMA2 R22, R22, R13.H0_H0, -72, -72 ;  /* 0xd480d48016167431 */ /* 0x000fc4000004000d */
[----:B------:R-:W-:Y:S02]  /*a080*/  HADD2.F32 R42, -RZ, R54.H1_H1 ;  /* 0x30000036ff2a7230 */ /* 0x000fe40000004100 */
[----:B------:R-:W-:Y:S02]  /*a090*/  HFMA2 R12, R12, R13.H0_H0, -72, -72 ;  /* 0xd480d4800c0c7431 */ /* 0x000fe4000004000d */
[C---:B------:R-:W-:Y:S01]  /*a0a0*/  FFMA.FTZ R59, R20.reuse, R43, R47 ;  /* 0x0000002b143b7223 */ /* 0x040fe2000001002f */
[C---:B------:R-:W-:Y:S01]  /*a0b0*/  FFMA.FTZ R62, R20.reuse, R45, R46 ;  /* 0x0000002d143e7223 */ /* 0x040fe2000001002e */
[--C-:B------:R-:W-:Y:S02]  /*a0c0*/  HADD2.F32 R46, -RZ, R48.reuse.H0_H0 ;  /* 0x20000030ff2e7230 */ /* 0x100fe40000004100 */
[----:B------:R-:W-:Y:S01]  /*a0d0*/  FFMA.FTZ R60, R20, R42, R53 ;  /* 0x0000002a143c7223 */ /* 0x000fe20000010035 */
[----:B------:R-:W-:Y:S02]  /*a0e0*/  HADD2.F32 R47, -RZ, R48.H1_H1 ;  /* 0x30000030ff2f7230 */ /* 0x000fe40000004100 */
[----:B------:R-:W-:Y:S01]  /*a0f0*/  FFMA.FTZ R21, R44, R20, R21 ;  /* 0x000000142c157223 */ /* 0x000fe20000010015 */
[----:B------:R-:W-:-:S02]  /*a100*/  HADD2.F32 R48, -RZ, R24.H0_H0 ;  /* 0x20000018ff307230 */ /* 0x000fc40000004100 */
[----:B------:R-:W-:Y:S02]  /*a110*/  HADD2.F32 R53, -RZ, R22.H0_H0 ;  /* 0x20000016ff357230 */ /* 0x000fe40000004100 */
[--C-:B------:R-:W-:Y:S02]  /*a120*/  HADD2.F32 R55, -RZ, R12.reuse.H0_H0 ;  /* 0x2000000cff377230 */ /* 0x100fe40000004100 */
[----:B------:R-:W-:Y:S01]  /*a130*/  FFMA.FTZ R20, R58, R48, R59 ;  /* 0x000000303a147223 */ /* 0x000fe2000001003b */
[----:B------:R-:W-:Y:S02]  /*a140*/  HADD2.F32 R56, -RZ, R12.H1_H1 ;  /* 0x3000000cff387230 */ /* 0x000fe40000004100 */
[----:B------:R-:W-:Y:S01]  /*a150*/  FFMA.FTZ R12, R46, R58, R21 ;  /* 0x0000003a2e0c7223 */ /* 0x000fe20000010015 */
[----:B------:R-:W-:Y:S02]  /*a160*/  HADD2.F32 R52, -RZ, R24.H1_H1 ;  /* 0x30000018ff347230 */ /* 0x000fe40000004100 */
[----:B------:R-:W-:Y:S01]  /*a170*/  FFMA.FTZ R23, R58, R53, R60 ;  /* 0x000000353a177223 */ /* 0x000fe2000001003c */
[----:B------:R-:W-:-:S02]  /*a180*/  HADD2.F32 R54, -RZ, R22.H1_H1 ;  /* 0x30000016ff367230 */ /* 0x000fc40000004100 */
        /* <DEDUP_REMOVED lines=184> */
.L_x_1113:
[----:B------:R-:W0:Y:S01]  /*ad10*/  LDC R25, c[0x0][0x23c] ;  /* 0x00008f00ff197b82 */ /* 0x000e220000000800 */
[----:B------:R-:W1:Y:S01]  /*ad20*/  LDS.64 R26, [UR4+0x10] ;  /* 0x00001004ff1a7984 */ /* 0x000e620008000a00 */
[----:B0-----:R-:W-:-:S05]  /*ad30*/  IMAD.WIDE R20, R25, 0x4, R18 ;  /* 0x0000000419147825 */ /* 0x001fca00078e0212 */
[----:B------:R-:W2:Y:S01]  /*ad40*/  LDG.E.128.CONSTANT R4, desc[UR6][R20.64] ;  /* 0x0000000614047981 */ /* 0x000ea2000c1e9d00 */
[----:B-1----:R-:W-:Y:S02]  /*ad50*/  HADD2.F32 R38, -RZ, R26.H1_H1 ;  /* 0x3000001aff267230 */ /* 0x002fe40000004100 */
[--C-:B------:R-:W-:Y:S02]  /*ad60*/  HADD2.F32 R45, -RZ, R27.reuse.H0_H0 ;  /* 0x2000001bff2d7230 */ /* 0x100fe40000004100 */
[----:B------:R-:W-:Y:S01]  /*ad70*/  HADD2.F32 R44, -RZ, R27.H1_H1 ;  /* 0x3000001bff2c7230 */ /* 0x000fe20000004100 */
[C---:B--2---:R-:W-:Y:S02]  /*ad80*/  LOP3.LUT R2, R4.reuse, 0xf000f, RZ, 0xc0, !PT ;  /* 0x000f000f04027812 */ /* 0x044fe400078ec0ff */
[----:B------:R-:W-:Y:S02]  /*ad90*/  LOP3.LUT R31, R4, 0xf000f0, RZ, 0xc0, !PT ;  /* 0x00f000f0041f7812 */ /* 0x000fe400078ec0ff */
[----:B------:R-:W-:-:S02]  /*ada0*/  LOP3.LUT R2, R2, 0x64006400, RZ, 0xfc, !PT ;  /* 0x6400640002027812 */ /* 0x000fc400078efcff */
[----:B------:R-:W-:Y:S02]  /*adb0*/  SHF.R.U32.HI R47, RZ, 0x8, R4 ;  /* 0x00000008ff2f7819 */ /* 0x000fe40000011604 */
[C---:B------:R-:W-:Y:S02]  /*adc0*/  LOP3.LUT R3, R5.reuse, 0xf000f, RZ, 0xc0, !PT ;  /* 0x000f000f05037812 */ /* 0x040fe400078ec0ff */
[----:B------:R-:W-:Y:S02]  /*add0*/  LOP3.LUT R33, R5, 0xf000f0, RZ, 0xc0, !PT ;  /* 0x00f000f005217812 */ /* 0x000fe400078ec0ff */
[----:B------:R-:W-:Y:S02]  /*ade0*/  SHF.R.U32.HI R40, RZ, 0x8, R5 ;  /* 0x00000008ff287819 */ /* 0x000fe40000011605 */
[C---:B------:R-:W-:Y:S02]  /*adf0*/  LOP3.LUT R4, R6.reuse, 0xf000f, RZ, 0xc0, !PT ;  /* 0x000f000f06047812 */ /* 0x040fe400078ec0ff */
[----:B------:R-:W-:-:S02]  /*ae00*/  LOP3.LUT R35, R6, 0xf000f0, RZ, 0xc0, !PT ;  /* 0x00f000f006237812 */ /* 0x000fc400078ec0ff */
[----:B------:R-:W-:Y:S01]  /*ae10*/  SHF.R.U32.HI R42, RZ, 0x8, R6 ;  /* 0x00000008ff2a7819 */ /* 0x000fe20000011606 */
[----:B------:R-:W-:Y:S01]  /*ae20*/  HADD2.F32 R6, -RZ, R26.H0_H0 ;  /* 0x2000001aff067230 */ /* 0x000fe20000004100 */
[----:B------:R-:W-:Y:S01]  /*ae30*/  LOP3.LUT R5, R7, 0xf000f, RZ, 0xc0, !PT ;  /* 0x000f000f07057812 */ /* 0x000fe200078ec0ff */
[----:B------:R-:W-:Y:S01]  /*ae40*/  HADD2 R26, R2, -1032, -1032 ;  /* 0xe408e408021a7430 */ /* 0x000fe20000000000 */
[----:B------:R-:W-:Y:S02]  /*ae50*/  LOP3.LUT R3, R3, 0x64006400, RZ, 0xfc, !PT ;  /* 0x6400640003037812 */ /* 0x000fe400078efcff */
[----:B------:R-:W-:Y:S02]  /*ae60*/  LOP3.LUT R4, R4, 0x64006400, RZ, 0xfc, !PT ;  /* 0x6400640004047812 */ /* 0x000fe400078efcff */
[----:B------:R-:W-:Y:S01]  /*ae70*/  LOP3.LUT R5, R5, 0x64006400, RZ, 0xfc, !PT ;  /* 0x6400640005057812 */ /* 0x000fe200078efcff */
[----:B------:R-:W-:Y:S02]  /*ae80*/  HADD2.F32 R2, -RZ, R26.H0_H0 ;  /* 0x2000001aff027230 */ /* 0x000fe40000004100 */
[----:B------:R-:W-:-:S02]  /*ae90*/  HADD2 R29, R3, -1032, -1032 ;  /* 0xe408e408031d7430 */ /* 0x000fc40000000000 */
[----:B------:R-:W-:Y:S02]  /*aea0*/  HADD2.F32 R28, -RZ, R26.H1_H1 ;  /* 0x3000001aff1c7230 */ /* 0x000fe40000004100 */
[----:B------:R-:W-:Y:S01]  /*aeb0*/  HADD2 R30, R4, -1032, -1032 ;  /* 0xe408e408041e7430 */ /* 0x000fe20000000000 */
[----:B------:R-:W0:Y:S01]  /*aec0*/  LDS.64 R26, [UR4+0x18] ;  /* 0x00001804ff1a7984 */ /* 0x000e220008000a00 */
[----:B------:R-:W-:Y:S02]  /*aed0*/  HADD2 R34, R5, -1032, -1032 ;  /* 0xe408e40805227430 */ /* 0x000fe40000000000 */
[----:B------:R-:W-:Y:S01]  /*aee0*/  HADD2.F32 R3, -RZ, R29.H0_H0 ;  /* 0x2000001dff037230 */ /* 0x000fe20000004100 */
[----:B------:R-:W-:Y:S01]  /*aef0*/  LOP3.LUT R32, R31, 0x64006400, RZ, 0xfc, !PT ;  /* 0x640064001f207812 */ /* 0x000fe200078efcff */
[----:B------:R-:W-:Y:S01]  /*af00*/  HADD2.F32 R4, -RZ, R30.H0_H0 ;  /* 0x2000001eff047230 */ /* 0x000fe20000004100 */
[----:B------:R-:W-:Y:S01]  /*af10*/  LOP3.LUT R36, R35, 0x64006400, RZ, 0xfc, !PT ;  /* 0x6400640023247812 */ /* 0x000fe200078efcff */
[----:B------:R-:W-:-:S02]  /*af20*/  HADD2.F32 R5, -RZ, R34.H0_H0 ;  /* 0x20000022ff057230 */ /* 0x000fc40000004100 */
[----:B------:R-:W-:Y:S01]  /*af30*/  FFMA.FTZ R35, R6, R3, RZ ;  /* 0x0000000306237223 */ /* 0x000fe200000100ff */
[----:B------:R-:W-:Y:S01]  /*af40*/  HADD2.F32 R31, -RZ, R34.H1_H1 ;  /* 0x30000022ff1f7230 */ /* 0x000fe20000004100 */
[----:B------:R-:W-:Y:S01]  /*af50*/  LOP3.LUT R34, R33, 0x64006400, RZ, 0xfc, !PT ;  /* 0x6400640021227812 */ /* 0x000fe200078efcff */
[----:B------:R-:W-:Y:S01]  /*af60*/  FFMA.FTZ R33, R2, R6, RZ ;  /* 0x0000000602217223 */ /* 0x000fe200000100ff */
[C---:B------:R-:W-:Y:S01]  /*af70*/  FFMA.FTZ R39, R6.reuse, R4, RZ ;  /* 0x0000000406277223 */ /* 0x040fe200000100ff */
[----:B------:R-:W-:Y:S01]  /*af80*/  FFMA.FTZ R6, R6, R5, RZ ;  /* 0x0000000506067223 */ /* 0x000fe200000100ff */
[----:B------:R-:W-:Y:S01]  /*af90*/  LOP3.LUT R37, R7, 0xf000f0, RZ, 0xc0, !PT ;  /* 0x00f000f007257812 */ /* 0x000fe200078ec0ff */
[----:B------:R-:W-:Y:S02]  /*afa0*/  HADD2.F32 R29, -RZ, R29.H1_H1 ;  /* 0x3000001dff1d7230 */ /* 0x000fe40000004100 */
[----:B------:R-:W-:Y:S02]  /*afb0*/  HFMA2 R48, R32, R13.H0_H0, -72, -72 ;  /* 0xd480d48020307431 */ /* 0x000fe4000004000d */
[----:B------:R-:W-:Y:S01]  /*afc0*/  FFMA.FTZ R55, R38, R31, R6 ;  /* 0x0000001f26377223 */ /* 0x000fe20000010006 */
[----:B------:R-:W-:Y:S01]  /*afd0*/  LOP3.LUT R6, R37, 0x64006400, RZ, 0xfc, !PT ;  /* 0x6400640025067812 */ /* 0x000fe200078efcff */
[----:B------:R-:W-:-:S02]  /*afe0*/  HADD2.F32 R30, -RZ, R30.H1_H1 ;  /* 0x3000001eff1e7230 */ /* 0x000fc40000004100 */
[----:B------:R-:W-:Y:S01]  /*aff0*/  FFMA.FTZ R46, R38, R29, R35 ;  /* 0x0000001d262e7223 */ /* 0x000fe20000010023 */
[-C--:B------:R-:W-:Y:S02]  /*b000*/  HFMA2 R35, R34, R13.reuse.H0_H0, -72, -72 ;  /* 0xd480d48022237431 */ /* 0x080fe4000004000d */
[--C-:B------:R-:W-:Y:S02]  /*b010*/  HADD2.F32 R32, -RZ, R48.reuse.H0_H0 ;  /* 0x20000030ff207230 */ /* 0x100fe40000004100 */
[-C--:B------:R-:W-:Y:S02]  /*b020*/  HFMA2 R6, R6, R13.reuse.H0_H0, -72, -72 ;  /* 0xd480d48006067431 */ /* 0x080fe4000004000d */
[----:B------:R-:W-:Y:S01]  /*b030*/  FFMA.FTZ R43, R28, R38, R33 ;  /* 0x000000261c2b7223 */ /* 0x000fe20000010021 */
[----:B------:R-:W-:Y:S02]  /*b040*/  HFMA2 R37, R36, R13.H0_H0, -72, -72 ;  /* 0xd480d48024257431 */ /* 0x000fe4000004000d */
[----:B------:R-:W-:Y:S01]  /*b050*/  FFMA.FTZ R53, R38, R30, R39 ;  /* 0x0000001e26357223 */ /* 0x000fe20000010027 */
[----:B------:R-:W-:Y:S01]  /*b060*/  HADD2.F32 R33, -RZ, R48.H1_H1 ;  /* 0x30000030ff217230 */ /* 0x000fe20000004100 */
[----:B------:R-:W-:Y:S01]  /*b070*/  SHF.R.U32.HI R7, RZ, 0x8, R7 ;  /* 0x00000008ff077819 */ /* 0x000fe20000011607 */
[----:B------:R-:W-:-:S02]  /*b080*/  HADD2.F32 R34, -RZ, R35.H0_H0 ;  /* 0x20000023ff227230 */ /* 0x000fc40000004100 */
[--C-:B------:R-:W-:Y:S02]  /*b090*/  HADD2.F32 R38, -RZ, R6.reuse.H0_H0 ;  /* 0x20000006ff267230 */ /* 0x100fe40000004100 */
[----:B------:R-:W-:Y:S02]  /*b0a0*/  HADD2.F32 R39, -RZ, R6.H1_H1 ;  /* 0x30000006ff277230 */ /* 0x000fe40000004100 */
[----:B------:R-:W-:Y:S01]  /*b0b0*/  FFMA.FTZ R6, R32, R45, R43 ;  /* 0x0000002d20067223 */ /* 0x000fe2000001002b */
[----:B------:R-:W-:Y:S02]  /*b0c0*/  HADD2.F32 R36, -RZ, R37.H0_H0 ;  /* 0x20000025ff247230 */ /* 0x000fe40000004100 */
[----:B------:R-:W-:Y:S01]  /*b0d0*/  FFMA.FTZ R43, R45, R34, R46 ;  /* 0x000000222d2b7223 */ /* 0x000fe2000001002e */
[----:B------:R-:W-:Y:S02]  /*b0e0*/  HADD2.F32 R35, -RZ, R35.H1_H1 ;  /* 0x30000023ff237230 */ /* 0x000fe40000004100 */
[----:B------:R-:W-:Y:S01]  /*b0f0*/  FFMA.FTZ R48, R33, R44, R6 ;  /* 0x0000002c21307223 */ /* 0x000fe20000010006 */
[----:B------:R-:W-:-:S02]  /*b100*/  HADD2.F32 R37, -RZ, R37.H1_H1 ;  /* 0x30000025ff257230 */ /* 0x000fc40000004100 */
[C---:B------:R-:W-:Y:S01]  /*b110*/  FFMA.FTZ R46, R45.reuse, R36, R53 ;  /* 0x000000242d2e7223 */ /* 0x040fe20000010035 */
[----:B------:R-:W-:Y:S01]  /*b120*/  FFMA.FTZ R56, R45, R38, R55 ;  /* 0x000000262d387223 */ /* 0x000fe20000010037 */
[----:B------:R-:W-:Y:S01]  /*b130*/  LOP3.LUT R6, R47, 0xf000f, RZ, 0xc0, !PT ;  /* 0x000f000f2f067812 */ /* 0x000fe200078ec0ff */
        /* <DEDUP_REMOVED lines=12> */
[----:B------:R-:W-:Y:S01]  /*b200*/  HADD2.F32 R6, -RZ, R27.H1_H1 ;  /* 0x3000001bff067230 */ /* 0x000fe20000004100 */
[----:B------:R-:W-:-:S02]  /*b210*/  LOP3.LUT R44, R44, 0x64006400, RZ, 0xfc, !PT ;  /* 0x640064002c2c7812 */ /* 0x000fc400078efcff */
[----:B------:R-:W-:Y:S01]  /*b220*/  LOP3.LUT R45, R45, 0x64006400, RZ, 0xfc, !PT ;  /* 0x640064002d2d7812 */ /* 0x000fe200078efcff */
[----:B------:R-:W-:Y:S02]  /*b230*/  HADD2 R60, R43, -1032, -1032 ;  /* 0xe408e4082b3c7430 */ /* 0x000fe40000000000 */
        /* <DEDUP_REMOVED lines=10> */
[----:B------:R-:W-:Y:S01]  /*b2e0*/  HADD2.F32 R48, -RZ, R26.H1_H1 ;  /* 0x3000001aff307230 */ /* 0x000fe20000004100 */
[----:B------:R-:W-:Y:S01]  /*b2f0*/  LOP3.LUT R26, R47, 0xf000f0, RZ, 0xc0, !PT ;  /* 0x00f000f02f1a7812 */ /* 0x000fe200078ec0ff */
[C---:B------:R-:W-:Y:S01]  /*b300*/  FFMA.FTZ R58, R53.reuse, R45, R54 ;  /* 0x0000002d353a7223 */ /* 0x040fe20000010036 */
[----:B------:R-:W-:Y:S01]  /*b310*/  FFMA.FTZ R59, R53, R46, R59 ;  /* 0x0000002e353b7223 */ /* 0x000fe2000001003b */
[----:B------:R-:W-:Y:S01]  /*b320*/  LOP3.LUT R53, R42, 0xf000f0, RZ, 0xc0, !PT ;  /* 0x00f000f02a357812 */ /* 0x000fe200078ec0ff */
        /* <DEDUP_REMOVED lines=9> */
[----:B------:R-:W-:-:S02]  /*b3c0*/  HFMA2 R57, R54, R13.H0_H0, -72, -72 ;  /* 0xd480d48036397431 */ /* 0x000fc4000004000d */
[C---:B------:R-:W-:Y:S01]  /*b3d0*/  FFMA.FTZ R60, R55.reuse, R52, R56 ;  /* 0x00000034373c7223 */ /* 0x040fe20000010038 */
[-C--:B------:R-:W-:Y:S02]  /*b3e0*/  HFMA2 R7, R42, R13.reuse.H0_H0, -72, -72 ;  /* 0xd480d4802a077431 */ /* 0x080fe4000004000d */
[----:B------:R-:W-:Y:S02]  /*b3f0*/  HADD2.F32 R42, -RZ, R53.H0_H0 ;  /* 0x20000035ff2a7230 */ /* 0x000fe40000004100 */
[----:B------:R-:W-:Y:S02]  /*b400*/  HFMA2 R26, R26, R13.H0_H0, -72, -72 ;  /* 0xd480d4801a1a7431 */ /* 0x000fe4000004000d */
[C---:B------:R-:W-:Y:S01]  /*b410*/  FFMA.FTZ R63, R55.reuse, R47, R58 ;  /* 0x0000002f373f7223 */ /* 0x040fe2000001003a */
[----:B------:R-:W-:Y:S02]  /*b420*/  HADD2.F32 R56, -RZ, R57.H0_H0 ;  /* 0x20000039ff387230 */ /* 0x000fe40000004100 */
[----:B------:R-:W-:Y:S01]  /*b430*/  FFMA.FTZ R65, R55, R40, R59 ;  /* 0x0000002837417223 */ /* 0x000fe2000001003b */
[----:B------:R-:W-:-:S02]  /*b440*/  HADD2.F32 R54, -RZ, R7.H0_H0 ;  /* 0x20000007ff367230 */ /* 0x000fc40000004100 */
[--C-:B------:R-:W-:Y:S02]  /*b450*/  HADD2.F32 R58, -RZ, R26.reuse.H0_H0 ;  /* 0x2000001aff3a7230 */ /* 0x100fe40000004100 */
[----:B------:R-:W-:Y:S02]  /*b460*/  HADD2.F32 R53, -RZ, R53.H1_H1 ;  /* 0x30000035ff357230 */ /* 0x000fe40000004100 */
[----:B------:R-:W-:Y:S02]  /*b470*/  HADD2.F32 R59, -RZ, R26.H1_H1 ;  /* 0x3000001aff3b7230 */ /* 0x000fe40000004100 */
        /* <DEDUP_REMOVED lines=45> */
[----:B------:R-:W-:Y:S02]  /*b750*/  HADD2.F32 R61, -RZ, R22.H1_H1 ;  /* 0x30000016ff3d7230 */ /* 0x000fe40000004100 */
        /* <DEDUP_REMOVED lines=99> */
[--C-:B-1----:R-:W-:Y:S02]  /*bd90*/  HADD2.F32 R5, -RZ, R22.reuse.H1_H1 ;  /* 0x30000016ff057230 */ /* 0x102fe40000004100 */
        /* <DEDUP_REMOVED lines=43> */
.L_x_1114:
[----:B------:R-:W-:Y:S01]  /*c050*/  IMAD.WIDE R20, R25, 0x4, R20 ;  /* 0x0000000419147825 */ /* 0x000fe200078e0214 */
[----:B------:R-:W0:Y:S04]  /*c060*/  LDS.64 R22, [UR4+0x20] ;  /* 0x00002004ff167984 */ /* 0x000e280008000a00 */
[----:B------:R-:W2:Y:S01]  /*c070*/  LDG.E.128.CONSTANT R4, desc[UR6][R20.64] ;  /* 0x0000000614047981 */ /* 0x000ea2000c1e9d00 */
[----:B0-----:R-:W-:Y:S02]  /*c080*/  HADD2.F32 R38, -RZ, R22.H1_H1 ;  /* 0x30000016ff267230 */ /* 0x001fe40000004100 */
[--C-:B------:R-:W-:Y:S02]  /*c090*/  HADD2.F32 R45, -RZ, R23.reuse.H0_H0 ;  /* 0x20000017ff2d7230 */ /* 0x100fe40000004100 */
[----:B------:R-:W-:Y:S01]  /*c0a0*/  HADD2.F32 R44, -RZ, R23.H1_H1 ;  /* 0x30000017ff2c7230 */ /* 0x000fe20000004100 */
[----:B--2---:R-:W-:-:S02]  /*c0b0*/  LOP3.LUT R2, R4, 0xf000f, RZ, 0xc0, !PT ;  /* 0x000f000f04027812 */ /* 0x004fc400078ec0ff */
[----:B------:R-:W-:Y:S02]  /*c0c0*/  LOP3.LUT R31, R4, 0xf000f0, RZ, 0xc0, !PT ;  /* 0x00f000f0041f7812 */ /* 0x000fe400078ec0ff */
[----:B------:R-:W-:Y:S02]  /*c0d0*/  LOP3.LUT R2, R2, 0x64006400, RZ, 0xfc, !PT ;  /* 0x6400640002027812 */ /* 0x000fe400078efcff */
[----:B------:R-:W-:Y:S02]  /*c0e0*/  SHF.R.U32.HI R47, RZ, 0x8, R4 ;  /* 0x00000008ff2f7819 */ /* 0x000fe40000011604 */
[C---:B------:R-:W-:Y:S02]  /*c0f0*/  LOP3.LUT R3, R5.reuse, 0xf000f, RZ, 0xc0, !PT ;  /* 0x000f000f05037812 */ /* 0x040fe400078ec0ff */
[----:B------:R-:W-:Y:S02]  /*c100*/  LOP3.LUT R33, R5, 0xf000f0, RZ, 0xc0, !PT ;  /* 0x00f000f005217812 */ /* 0x000fe400078ec0ff */
[----:B------:R-:W-:-:S02]  /*c110*/  SHF.R.U32.HI R40, RZ, 0x8, R5 ;  /* 0x00000008ff287819 */ /* 0x000fc40000011605 */
[C---:B------:R-:W-:Y:S02]  /*c120*/  LOP3.LUT R4, R6.reuse, 0xf000f, RZ, 0xc0, !PT ;  /* 0x000f000f06047812 */ /* 0x040fe400078ec0ff */
[----:B------:R-:W-:Y:S02]  /*c130*/  LOP3.LUT R35, R6, 0xf000f0, RZ, 0xc0, !PT ;  /* 0x00f000f006237812 */ /* 0x000fe400078ec0ff */
[----:B------:R-:W-:Y:S01]  /*c140*/  SHF.R.U32.HI R42, RZ, 0x8, R6 ;  /* 0x00000008ff2a7819 */ /* 0x000fe20000011606 */
[----:B------:R-:W-:Y:S01]  /*c150*/  HADD2.F32 R6, -RZ, R22.H0_H0 ;  /* 0x20000016ff067230 */ /* 0x000fe20000004100 */
[----:B------:R-:W-:Y:S01]  /*c160*/  LOP3.LUT R5, R7, 0xf000f, RZ, 0xc0, !PT ;  /* 0x000f000f07057812 */ /* 0x000fe200078ec0ff */
[----:B------:R-:W-:Y:S01]  /*c170*/  HADD2 R22, R2, -1032, -1032 ;  /* 0xe408e40802167430 */ /* 0x000fe20000000000 */
[----:B------:R-:W-:Y:S02]  /*c180*/  LOP3.LUT R3, R3, 0x64006400, RZ, 0xfc, !PT ;  /* 0x6400640003037812 */ /* 0x000fe400078efcff */
[----:B------:R-:W-:-:S02]  /*c190*/  LOP3.LUT R4, R4, 0x64006400, RZ, 0xfc, !PT ;  /* 0x6400640004047812 */ /* 0x000fc400078efcff */
[----:B------:R-:W-:Y:S01]  /*c1a0*/  LOP3.LUT R5, R5, 0x64006400, RZ, 0xfc, !PT ;  /* 0x6400640005057812 */ /* 0x000fe200078efcff */
[--C-:B------:R-:W-:Y:S02]  /*c1b0*/  HADD2.F32 R2, -RZ, R22.reuse.H0_H0 ;  /* 0x20000016ff027230 */ /* 0x100fe40000004100 */
[----:B------:R-:W-:Y:S02]  /*c1c0*/  HADD2 R29, R3, -1032, -1032 ;  /* 0xe408e408031d7430 */ /* 0x000fe40000000000 */
        /* <DEDUP_REMOVED lines=283> */
.L_x_1115:
[----:B------:R-:W-:Y:S01]  /*d380*/  IMAD.WIDE R4, R25, 0x4, R20 ;  /* 0x0000000419047825 */ /* 0x000fe200078e0214 */
[----:B------:R-:W0:Y:S05]  /*d390*/  LDS.64 R22, [UR4+0x30] ;  /* 0x00003004ff167984 */ /* 0x000e2a0008000a00 */
[----:B------:R-:W2:Y:S01]  /*d3a0*/  LDG.E.128.CONSTANT R4, desc[UR6][R4.64] ;  /* 0x0000000604047981 */ /* 0x000ea2000c1e9d00 */
[----:B------:R-:W-:Y:S02]  /*d3b0*/  PRMT R27, R27, 0x5410, R26 ;  /* 0x000054101b1b7816 */ /* 0x000fe4000000001a */
[----:B------:R-:W-:Y:S01]  /*d3c0*/  PRMT R24, R24, 0x5410, R12 ;  /* 0x0000541018187816 */ /* 0x000fe2000000000c */
[----:B0-----:R-:W-:-:S02]  /*d3d0*/  HADD2.F32 R35, -RZ, R22.H1_H1 ;  /* 0x30000016ff237230 */ /* 0x001fc40000004100 */
[--C-:B------:R-:W-:Y:S02]  /*d3e0*/  HADD2.F32 R42, -RZ, R23.reuse.H0_H0 ;  /* 0x20000017ff2a7230 */ /* 0x100fe40000004100 */
[----:B------:R-:W-:Y:S01]  /*d3f0*/  HADD2.F32 R43, -RZ, R23.H1_H1 ;  /* 0x30000017ff2b7230 */ /* 0x000fe20000004100 */
[----:B--2---:R-:W-:Y:S02]  /*d400*/  LOP3.LUT R2, R4, 0xf000f, RZ, 0xc0, !PT ;  /* 0x000f000f04027812 */ /* 0x004fe400078ec0ff */
[----:B------:R-:W-:Y:S02]  /*d410*/  LOP3.LUT R20, R6, 0xf000f, RZ, 0xc0, !PT ;  /* 0x000f000f06147812 */ /* 0x000fe400078ec0ff */
[----:B------:R-:W-:Y:S02]  /*d420*/  LOP3.LUT R2, R2, 0x64006400, RZ, 0xfc, !PT ;  /* 0x6400640002027812 */ /* 0x000fe400078efcff */
[C---:B------:R-:W-:Y:S02]  /*d430*/  LOP3.LUT R3, R5.reuse, 0xf000f, RZ, 0xc0, !PT ;  /* 0x000f000f05037812 */ /* 0x040fe400078ec0ff */
[----:B------:R-:W-:-:S02]  /*d440*/  LOP3.LUT R29, R5, 0xf000f0, RZ, 0xc0, !PT ;  /* 0x00f000f0051d7812 */ /* 0x000fc400078ec0ff */
[----:B------:R-:W-:Y:S01]  /*d450*/  SHF.R.U32.HI R38, RZ, 0x8, R5 ;  /* 0x00000008ff267819 */ /* 0x000fe20000011605 */
[----:B------:R-:W-:Y:S01]  /*d460*/  HADD2 R5, R2, -1032, -1032 ;  /* 0xe408e40802057430 */ /* 0x000fe20000000000 */
[----:B------:R-:W-:Y:S02]  /*d470*/  LOP3.LUT R20, R20, 0x64006400, RZ, 0xfc, !PT ;  /* 0x6400640014147812 */ /* 0x000fe400078efcff */
[----:B------:R-:W-:Y:S02]  /*d480*/  LOP3.LUT R31, R6, 0xf000f0, RZ, 0xc0, !PT ;  /* 0x00f000f0061f7812 */ /* 0x000fe400078ec0ff */
[----:B------:R-:W-:Y:S01]  /*d490*/  SHF.R.U32.HI R37, RZ, 0x8, R6 ;  /* 0x00000008ff257819 */ /* 0x000fe20000011606 */
[----:B------:R-:W-:Y:S01]  /*d4a0*/  HADD2.F32 R6, -RZ, R22.H0_H0 ;  /* 0x20000016ff067230 */ /* 0x000fe20000004100 */
[----:B------:R-:W-:Y:S01]  /*d4b0*/  LOP3.LUT R28, R4, 0xf000f0, RZ, 0xc0, !PT ;  /* 0x00f000f0041c7812 */ /* 0x000fe200078ec0ff */
[--C-:B------:R-:W-:Y:S01]  /*d4c0*/  HADD2.F32 R2, -RZ, R5.reuse.H0_H0 ;  /* 0x20000005ff027230 */ /* 0x100fe20000004100 */
[----:B------:R-:W-:Y:S01]  /*d4d0*/  SHF.R.U32.HI R39, RZ, 0x8, R4 ;  /* 0x00000008ff277819 */ /* 0x000fe20000011604 */
[----:B------:R-:W-:-:S02]  /*d4e0*/  HADD2.F32 R22, -RZ, R5.H1_H1 ;  /* 0x30000005ff167230 */ /* 0x000fc40000004100 */
[----:B------:R-:W-:Y:S01]  /*d4f0*/  HADD2 R5, R20, -1032, -1032 ;  /* 0xe408e40814057430 */ /* 0x000fe20000000000 */
[----:B------:R-:W-:Y:S01]  /*d500*/  LOP3.LUT R4, R7, 0xf000f, RZ, 0xc0, !PT ;  /* 0x000f000f07047812 */ /* 0x000fe200078ec0ff */
[----:B------:R-:W0:Y:S01]  /*d510*/  LDS.64 R20, [UR4+0x38] ;  /* 0x00003804ff147984 */ /* 0x000e220008000a00 */
[----:B------:R-:W-:Y:S02]  /*d520*/  LOP3.LUT R3, R3, 0x64006400, RZ, 0xfc, !PT ;  /* 0x6400640003037812 */ /* 0x000fe400078efcff */
        /* <DEDUP_REMOVED lines=8> */
[----:B------:R-:W-:Y:S02]  /*d5b0*/  HADD2.F32 R3, -RZ, R23.H0_H0 ;  /* 0x20000017ff037230 */ /* 0x000fe40000004100 */
[-C--:B------:R-:W-:Y:S02]  /*d5c0*/  HFMA2 R45, R30, R13.reuse.H0_H0, -72, -72 ;  /* 0xd480d4801e2d7431 */ /* 0x080fe4000004000d */
[--C-:B------:R-:W-:Y:S02]  /*d5d0*/  HADD2.F32 R5, -RZ, R32.reuse.H0_H0 ;  /* 0x20000020ff057230 */ /* 0x100fe40000004100 */
[----:B------:R-:W-:Y:S01]  /*d5e0*/  FFMA.FTZ R36, R6, R4, RZ ;  /* 0x0000000406247223 */ /* 0x000fe200000100ff */
[----:B------:R-:W-:Y:S01]  /*d5f0*/  HADD2.F32 R28, -RZ, R32.H1_H1 ;  /* 0x30000020ff1c7230 */ /* 0x000fe20000004100 */
[----:B------:R-:W-:Y:S01]  /*d600*/  LOP3.LUT R32, R29, 0x64006400, RZ, 0xfc, !PT ;  /* 0x640064001d207812 */ /* 0x000fe200078efcff */
[----:B------:R-:W-:Y:S01]  /*d610*/  FFMA.FTZ R29, R2, R6, RZ ;  /* 0x00000006021d7223 */ /* 0x000fe200000100ff */
[C---:B------:R-:W-:Y:S01]  /*d620*/  FFMA.FTZ R30, R6.reuse, R3, RZ ;  /* 0x00000003061e7223 */ /* 0x040fe200000100ff */
[----:B------:R-:W-:Y:S01]  /*d630*/  FFMA.FTZ R31, R6, R5, RZ ;  /* 0x00000005061f7223 */ /* 0x000fe200000100ff */
[----:B------:R-:W-:Y:S01]  /*d640*/  LOP3.LUT R6, R33, 0x64006400, RZ, 0xfc, !PT ;  /* 0x6400640021067812 */ /* 0x000fe200078efcff */
[----:B------:R-:W-:-:S02]  /*d650*/  HFMA2 R32, R32, R13.H0_H0, -72, -72 ;  /* 0xd480d48020207431 */ /* 0x000fc4000004000d */
[----:B------:R-:W-:Y:S02]  /*d660*/  HADD2.F32 R23, -RZ, R23.H1_H1 ;  /* 0x30000017ff177230 */ /* 0x000fe40000004100 */
[----:B------:R-:W-:Y:S01]  /*d670*/  FFMA.FTZ R40, R22, R35, R29 ;  /* 0x0000002316287223 */ /* 0x000fe2000001001d */
[-C--:B------:R-:W-:Y:S02]  /*d680*/  HFMA2 R34, R34, R13.reuse.H0_H0, -72, -72 ;  /* 0xd480d48022227431 */ /* 0x080fe4000004000d */
[----:B------:R-:W-:Y:S02]  /*d690*/  HADD2.F32 R29, -RZ, R45.H0_H0 ;  /* 0x2000002dff1d7230 */ /* 0x000fe40000004100 */
[----:B------:R-:W-:Y:S02]  /*d6a0*/  HFMA2 R6, R6, R13.H0_H0, -72, -72 ;  /* 0xd480d48006067431 */ /* 0x000fe4000004000d */
[----:B------:R-:W-:Y:S01]  /*d6b0*/  FFMA.FTZ R46, R35, R28, R31 ;  /* 0x0000001c232e7223 */ /* 0x000fe2000001001f */
[----:B------:R-:W-:-:S02]  /*d6c0*/  HADD2.F32 R31, -RZ, R32.H0_H0 ;  /* 0x20000020ff1f7230 */ /* 0x000fc40000004100 */
[C---:B------:R-:W-:Y:S01]  /*d6d0*/  FFMA.FTZ R47, R35.reuse, R23, R30 ;  /* 0x00000017232f7223 */ /* 0x040fe2000001001e */
[----:B------:R-:W-:Y:S01]  /*d6e0*/  FFMA.FTZ R44, R35, R25, R36 ;  /* 0x00000019232c7223 */ /* 0x000fe20000010024 */
[----:B------:R-:W-:Y:S02]  /*d6f0*/  HADD2.F32 R30, -RZ, R45.H1_H1 ;  /* 0x3000002dff1e7230 */ /* 0x000fe40000004100 */
[----:B------:R-:W-:Y:S01]  /*d700*/  FFMA.FTZ R45, R29, R42, R40 ;  /* 0x0000002a1d2d7223 */ /* 0x000fe20000010028 */
[----:B------:R-:W-:Y:S01]  /*d710*/  HADD2.F32 R33, -RZ, R34.H0_H0 ;  /* 0x20000022ff217230 */ /* 0x000fe20000004100 */
[----:B------:R-:W-:Y:S01]  /*d720*/  LOP3.LUT R40, R38, 0xf000f, RZ, 0xc0, !PT ;  /* 0x000f000f26287812 */ /* 0x000fe200078ec0ff */
[----:B------:R-:W-:Y:S01]  /*d730*/  HADD2.F32 R35, -RZ, R6.H0_H0 ;  /* 0x20000006ff237230 */ /* 0x000fe20000004100 */
[----:B------:R-:W-:Y:S01]  /*d740*/  SHF.R.U32.HI R7, RZ, 0x8, R7 ;  /* 0x00000008ff077819 */ /* 0x000fe20000011607 */
[----:B------:R-:W-:Y:S01]  /*d750*/  HADD2.F32 R32, -RZ, R32.H1_H1 ;  /* 0x30000020ff207230 */ /* 0x000fe20000004100 */
[----:B------:R-:W-:Y:S01]  /*d760*/  LOP3.LUT R40, R40, 0x64006400, RZ, 0xfc, !PT ;  /* 0x6400640028287812 */ /* 0x000fe200078efcff */
[----:B------:R-:W-:-:S02]  /*d770*/  HADD2.F32 R36, -RZ, R6.H1_H1 ;  /* 0x30000006ff247230 */ /* 0x000fc40000004100 */
[C---:B------:R-:W-:Y:S01]  /*d780*/  FFMA.FTZ R6, R42.reuse, R31, R47 ;  /* 0x0000001f2a067223 */ /* 0x040fe2000001002f */
[----:B------:R-:W-:Y:S02]  /*d790*/  HADD2.F32 R34, -RZ, R34.H1_H1 ;  /* 0x30000022ff227230 */ /* 0x000fe40000004100 */
[C---:B------:R-:W-:Y:S01]  /*d7a0*/  FFMA.FTZ R47, R42.reuse, R33, R44 ;  /* 0x000000212a2f7223 */ /* 0x040fe2000001002c */
[----:B------:R-:W-:Y:S01]  /*d7b0*/  FFMA.FTZ R53, R42, R35, R46 ;  /* 0x000000232a357223 */ /* 0x000fe2000001002e */
[----:B------:R-:W-:Y:S01]  /*d7c0*/  LOP3.LUT R42, R37, 0xf000f, RZ, 0xc0, !PT ;  /* 0x000f000f252a7812 */ /* 0x000fe200078ec0ff */
[----:B------:R-:W-:Y:S01]  /*d7d0*/  FFMA.FTZ R46, R43, R32, R6 ;  /* 0x000000202b2e7223 */ /* 0x000fe20000010006 */
[----:B------:R-:W-:Y:S01]  /*d7e0*/  LOP3.LUT R6, R39, 0xf000f, RZ, 0xc0, !PT ;  /* 0x000f000f27067812 */ /* 0x000fe200078ec0ff */
[----:B------:R-:W-:Y:S01]  /*d7f0*/  FFMA.FTZ R52, R43, R34, R47 ;  /* 0x000000222b347223 */ /* 0x000fe2000001002f */
[--C-:B0-----:R-:W-:Y:S01]  /*d800*/  HADD2.F32 R47, -RZ, R20.reuse.H0_H0 ;  /* 0x20000014ff2f7230 */ /* 0x101fe20000004100 */
[----:B------:R-:W-:Y:S01]  /*d810*/  LOP3.LUT R42, R42, 0x64006400, RZ, 0xfc, !PT ;  /* 0x640064002a2a7812 */ /* 0x000fe200078efcff */
[----:B------:R-:W-:-:S02]  /*d820*/  HADD2.F32 R48, -RZ, R20.H1_H1 ;  /* 0x30000014ff307230 */ /* 0x000fc40000004100 */
[----:B------:R-:W-:Y:S01]  /*d830*/  FFMA.FTZ R45, R30, R43, R45 ;  /* 0x0000002b1e2d7223 */ /* 0x000fe2000001002d */
[----:B------:R-:W-:Y:S01]  /*d840*/  FFMA.FTZ R57, R43, R36, R53 ;  /* 0x000000242b397223 */ /* 0x000fe20000010035 */
        /* <DEDUP_REMOVED lines=8> */
[----:B------:R-:W-:Y:S01]  /*d8d0*/  HADD2 R6, R6, -1032, -1032 ;  /* 0xe408e40806067430 */ /* 0x000fe20000000000 */
[----:B------:R-:W-:Y:S01]  /*d8e0*/  LOP3.LUT R7, R7, 0xf000f0, RZ, 0xc0, !PT ;  /* 0x00f000f007077812 */ /* 0x000fe200078ec0ff */
[----:B------:R-:W-:-:S02]  /*d8f0*/  HADD2 R59, R43, -1032, -1032 ;  /* 0xe408e4082b3b7430 */ /* 0x000fc40000000000 */
[----:B------:R-:W-:Y:S01]  /*d900*/  FFMA.FTZ R55, R47, R42, R46 ;  /* 0x0000002a2f377223 */ /* 0x000fe2000001002e */
[----:B------:R-:W-:Y:S01]  /*d910*/  HADD2.F32 R43, -RZ, R56.H0_H0 ;  /* 0x20000038ff2b7230 */ /* 0x000fe20000004100 */
[----:B------:R-:W-:Y:S01]  /*d920*/  LOP3.LUT R38, R38, 0x64006400, RZ, 0xfc, !PT ;  /* 0x6400640026267812 */ /* 0x000fe200078efcff */
[--C-:B------:R-:W-:Y:S02]  /*d930*/  HADD2.F32 R40, -RZ, R6.reuse.H0_H0 ;  /* 0x20000006ff287230 */ /* 0x100fe40000004100 */
[----:B------:R-:W-:Y:S01]  /*d940*/  HADD2.F32 R46, -RZ, R6.H1_H1 ;  /* 0x30000006ff2e7230 */ /* 0x000fe20000004100 */
[----:B------:R-:W-:Y:S01]  /*d950*/  LOP3.LUT R6, R39, 0xf000f0, RZ, 0xc0, !PT ;  /* 0x00f000f027067812 */ /* 0x000fe200078ec0ff */
[----:B------:R-:W-:Y:S02]  /*d960*/  HADD2.F32 R44, -RZ, R59.H0_H0 ;  /* 0x2000003bff2c7230 */ /* 0x000fe40000004100 */
[----:B------:R-:W-:Y:S01]  /*d970*/  FFMA.FTZ R53, R40, R47, R45 ;  /* 0x0000002f28357223 */ /* 0x000fe2000001002d */
[----:B------:R-:W-:Y:S01]  /*d980*/  HADD2.F32 R45, -RZ, R20.H1_H1 ;  /* 0x30000014ff2d7230 */ /* 0x000fe20000004100 */
[----:B------:R-:W-:Y:S01]  /*d990*/  LOP3.LUT R6, R6, 0x64006400, RZ, 0xfc, !PT ;  /* 0x6400640006067812 */ /* 0x000fe200078efcff */
[----:B------:R-:W-:Y:S01]  /*d9a0*/  FFMA.FTZ R52, R47, R43, R52 ;  /* 0x0000002b2f347223 */ /* 0x000fe20000010034 */
[----:B------:R-:W-:Y:S01]  /*d9b0*/  LOP3.LUT R20, R37, 0xf000f0, RZ, 0xc0, !PT ;  /* 0x00f000f025147812 */ /* 0x000fe200078ec0ff */
[----:B------:R-:W-:Y:S01]  /*d9c0*/  FFMA.FTZ R54, R47, R44, R57 ;  /* 0x0000002c2f367223 */ /* 0x000fe20000010039 */
[----:B------:R-:W-:-:S02]  /*d9d0*/  HADD2.F32 R39, -RZ, R56.H1_H1 ;  /* 0x30000038ff277230 */ /* 0x000fc40000004100 */
[-C--:B------:R-:W-:Y:S01]  /*d9e0*/  HFMA2 R47, R6, R13.reuse.H0_H0, -72, -72 ;  /* 0xd480d480062f7431 */ /* 0x080fe2000004000d */
[----:B------:R-:W-:Y:S01]  /*d9f0*/  LOP3.LUT R20, R20, 0x64006400, RZ, 0xfc, !PT ;  /* 0x6400640014147812 */ /* 0x000fe200078efcff */
[----:B------:R-:W-:Y:S01]  /*da00*/  HADD2.F32 R37, -RZ, R59.H1_H1 ;  /* 0x3000003bff257230 */ /* 0x000fe20000004100 */
[----:B------:R-:W-:Y:S01]  /*da10*/  LOP3.LUT R6, R7, 0x64006400, RZ, 0xfc, !PT ;  /* 0x6400640007067812 */ /* 0x000fe200078efcff */
[-C--:B------:R-:W-:Y:S02]  /*da20*/  HFMA2 R7, R38, R13.reuse.H0_H0, -72, -72 ;  /* 0xd480d48026077431 */ /* 0x080fe4000004000d */
[----:B------:R-:W-:Y:S01]  /*da30*/  FFMA.FTZ R57, R46, R48, R53 ;  /* 0x000000302e397223 */ /* 0x000fe20000010035 */
[-C--:B------:R-:W-:Y:S02]  /*da40*/  HFMA2 R20, R20, R13.reuse.H0_H0, -72, -72 ;  /* 0xd480d48014147431 */ /* 0x080fe4000004000d */
[----:B------:R-:W-:Y:S02]  /*da50*/  HADD2.F32 R38, -RZ, R47.H0_H0 ;  /* 0x2000002fff267230 */ /* 0x000fe40000004100 */
[----:B------:R-:W-:-:S02]  /*da60*/  HFMA2 R6, R6, R13.H0_H0, -72, -72 ;  /* 0xd480d48006067431 */ /* 0x000fc4000004000d */
[----:B------:R-:W-:Y:S02]  /*da70*/  HADD2.F32 R53, -RZ, R7.H0_H0 ;  /* 0x20000007ff357230 */ /* 0x000fe40000004100 */
[C---:B------:R-:W-:Y:S01]  /*da80*/  FFMA.FTZ R59, R48.reuse, R45, R55 ;  /* 0x0000002d303b7223 */ /* 0x040fe20000010037 */
        /* <DEDUP_REMOVED lines=9> */
[----:B------:R-:W-:Y:S02]  /*db20*/  HADD2.F32 R56, -RZ, R20.H1_H1 ;  /* 0x30000014ff387230 */ /* 0x000fe40000004100 */
[----:B------:R-:W-:Y:S01]  /*db30*/  FFMA.FTZ R20, R58, R53, R59 ;  /* 0x000000353a147223 */ /* 0x000fe2000001003b */
[----:B------:R-:W-:Y:S02]  /*db40*/  HADD2.F32 R48, -RZ, R6.H1_H1 ;  /* 0x30000006ff307230 */ /* 0x000fe40000004100 */
[----:B------:R-:W-:Y:S01]  /*db50*/  FFMA.FTZ R6, R38, R58, R57 ;  /* 0x0000003a26067223 */ /* 0x000fe20000010039 */
[C---:B------:R-:W-:Y:S01]  /*db60*/  FFMA.FTZ R20, R21.reuse, R54, R20 ;  /* 0x0000003615147223 */ /* 0x040fe20000010014 */
[----:B------:R-:W-:-:S02]  /*db70*/  FFMA.FTZ R13, R21, R56, R13 ;  /* 0x00000038150d7223 */ /* 0x000fc4000001000d */
[----:B------:R-:W-:Y:S01]  /*db80*/  FFMA.FTZ R7, R47, R21, R6 ;  /* 0x000000152f077223 */ /* 0x000fe20000010006 */
[----:B------:R-:W-:Y:S01]  /*db90*/  FFMA.FTZ R6, R21, R48, R61 ;  /* 0x0000003015067223 */ /* 0x000fe2000001003d */
[----:B------:R-:W-:Y:S01]  /*dba0*/  FMUL.FTZ R20, R15, R20 ;  /* 0x000000140f147220 */ /* 0x000fe20000410000 */
[----:B------:R-:W-:Y:S01]  /*dbb0*/  FMUL.FTZ R13, R16, R13 ;  /* 0x0000000d100d7220 */ /* 0x000fe20000410000 */
[----:B------:R-:W-:Y:S01]  /*dbc0*/  FMUL.FTZ R7, R14, R7 ;  /* 0x000000070e077220 */ /* 0x000fe20000410000 */
[----:B------:R-:W-:Y:S02]  /*dbd0*/  FMUL.FTZ R6, R17, R6 ;  /* 0x0000000611067220 */ /* 0x000fe40000410000 */
        /* <DEDUP_REMOVED lines=175> */
.L_x_1112:
[----:B------:R-:W2:Y:S01]  /*e6d0*/  LDC R47, c[0x0][0x23c] ;  /* 0x00008f00ff2f7b82 */ /* 0x000ea20000000800 */
[----:B------:R-:W-:Y:S01]  /*e6e0*/  IADD3 R49, R49, 0x20, RZ ;  /* 0x0000002031317810 */ /* 0x000fe20007ffe0ff */
[----:B------:R-:W-:-:S03]  /*e6f0*/  UIADD3 UR4, UR4, 0x40, URZ ;  /* 0x0000004004047890 */ /* 0x000fc6000fffe03f */
[C---:B------:R-:W-:Y:S02]  /*e700*/  ISETP.GE.AND P0, PT, R49.reuse, UR5, PT ;  /* 0x0000000531007c0c */ /* 0x040fe4000bf06270 */
[----:B------:R-:W-:Y:S01]  /*e710*/  ISETP.LT.AND P2, PT, R49, R50, PT ;  /* 0x000000323100720c */ /* 0x000fe20003f41270 */
[----:B--2---:R-:W-:-:S12]  /*e720*/  IMAD.WIDE R18, R47, 0x10, R18 ;  /* 0x000000102f127825 */ /* 0x004fd800078e0212 */
[----:B------:R-:W-:Y:S05]  /*e730*/  @!P0 BRA P2, `(.L_x_1116) ;  /* 0xffffffb000a08947 */ /* 0x000fea000103ffff */
.L_x_1111:
[----:B------:R-:W-:Y:S05]  /*e740*/  @!P1 EXIT ;  /* 0x000000000000994d */ /* 0x000fea0003800000 */
[----:B---3--:R-:W2:Y:S01]  /*e750*/  S2R R2, SR_CTAID.X ;  /* 0x0000000000027919 */ /* 0x008ea20000002500 */
[----:B------:R-:W3:Y:S01]  /*e760*/  S2UR UR4, SR_CTAID.Y ;  /* 0x00000000000479c3 */ /* 0x000ee20000002600 */
[----:B------:R-:W2:Y:S07]  /*e770*/  S2R R3, SR_TID.X ;  /* 0x0000000000037919 */ /* 0x000eae0000002100 */
[----:B------:R-:W4:Y:S01]  /*e780*/  LDC.64 R4, c[0x0][0x230] ;  /* 0x00008c00ff047b82 */ /* 0x000f220000000a00 */
[----:B---3--:R-:W-:Y:S01]  /*e790*/  USHF.L.U32 UR4, UR4, 0x2, URZ ;  /* 0x0000000204047899 */ /* 0x008fe2000800063f */
[----:B--2---:R-:W-:-:S04]  /*e7a0*/  LEA R2, R2, R3, 0x5 ;  /* 0x0000000302027211 */ /* 0x004fc800078e28ff */
[----:B------:R-:W-:-:S05]  /*e7b0*/  SHF.L.U32 R2, R2, 0x2, RZ ;  /* 0x0000000202027819 */ /* 0x000fca00000006ff */
[----:B------:R-:W-:-:S04]  /*e7c0*/  IMAD R3, R47, UR4, R2 ;  /* 0x000000042f037c24 */ /* 0x000fc8000f8e0202 */
[----:B----4-:R-:W-:-:S05]  /*e7d0*/  IMAD.WIDE R4, R3, 0x2, R4 ;  /* 0x0000000203047825 */ /* 0x010fca00078e0204 */
[----:B------:R2:W-:Y:S01]  /*e7e0*/  ATOM.E.ADD.F16x2.RN.STRONG.GPU P0, RZ, desc[UR6][R4.64], R6 ;  /* 0x0000000604ff79a2 */ /* 0x0005e2000810e1c6 */
[----:B------:R-:W-:Y:S04]  /*e7f0*/  BSSY B0, `(.L_x_1117) ;  /* 0x000000f000007945 */ /* 0x000fe80003800000 */
[----:B--2---:R-:W-:Y:S05]  /*e800*/  @P0 BRA `(.L_x_1118) ;  /* 0x0000000000340947 */ /* 0x004fea0003800000 */
[----:B------:R-:W2:Y:S02]  /*e810*/  QSPC.E.S P0, RZ, [R4] ;  /* 0x0000000004ff73aa */ /* 0x000ea40000000500 */
[----:B--2---:R-:W-:Y:S05]  /*e820*/  @!P0 BRA `(.L_x_1119) ;  /* 0x0000000000208947 */ /* 0x004fea0003800000 */
[----:B------:R-:W-:-:S04]  /*e830*/  MOV R2, R4 ;  /* 0x0000000400027202 */ /* 0x000fc80000000f00 */
[----:B------:R-:W-:-:S07]  /*e840*/  MOV R12, R2 ;  /* 0x00000002000c7202 */ /* 0x000fce0000000f00 */
.L_x_1120:
[----:B------:R-:W2:Y:S02]  /*e850*/  LDS R2, [R12] ;  /* 0x000000000c027984 */ /* 0x000ea40000000800 */
[----:B--2---:R-:W-:-:S10]  /*e860*/  HFMA2.MMA R3, R2, 1, 1, R6 ;  /* 0x3c003c0002037835 */ /* 0x004fd40000000006 */
[----:B------:R-:W2:Y:S02]  /*e870*/  ATOMS.CAST.SPIN R3, [R12], R2, R3 ;  /* 0x000000020c03738d */ /* 0x000ea40001800003 */
[----:B--2---:R-:W-:-:S13]  /*e880*/  ISETP.EQ.U32.AND P0, PT, R3, 0x1, PT ;  /* 0x000000010300780c */ /* 0x004fda0003f02070 */
[----:B------:R-:W-:Y:S05]  /*e890*/  @!P0 BRA `(.L_x_1120) ;  /* 0xfffffffc00ec8947 */ /* 0x000fea000383ffff */
[----:B------:R-:W-:Y:S05]  /*e8a0*/  BRA `(.L_x_1118) ;  /* 0x00000000000c7947 */ /* 0x000fea0003800000 */
.L_x_1119:
[----:B------:R-:W2:Y:S02]  /*e8b0*/  LD.E R2, desc[UR6][R4.64] ;  /* 0x0000000604027980 */ /* 0x000ea4000c101900 */
[----:B--2---:R-:W-:-:S05]  /*e8c0*/  IADD3 R3, R6, R2, RZ ;  /* 0x0000000206037210 */ /* 0x004fca0007ffe0ff */
[----:B------:R2:W-:Y:S02]  /*e8d0*/  ST.E desc[UR6][R4.64], R3 ;  /* 0x0000000304007985 */ /* 0x0005e4000c101906 */
.L_x_1118:
[----:B------:R-:W-:Y:S05]  /*e8e0*/  BSYNC B0 ;  /* 0x0000000000007941 */ /* 0x000fea0003800000 */
.L_x_1117:
[----:B------:R3:W-:Y:S01]  /*e8f0*/  ATOM.E.ADD.F16x2.RN.STRONG.GPU P0, RZ, desc[UR6][R4.64+0x4], R7 ;  /* 0x0000040704ff79a2 */ /* 0x0007e2000810e1c6 */
[----:B------:R-:W-:Y:S04]  /*e900*/  BSSY B0, `(.L_x_1121) ;  /* 0x000000f000007945 */ /* 0x000fe80003800000 */
[----:B---3--:R-:W-:Y:S05]  /*e910*/  @P0 BRA `(.L_x_1122) ;  /* 0x0000000000340947 */ /* 0x008fea0003800000 */
[----:B------:R-:W3:Y:S02]  /*e920*/  QSPC.E.S P0, RZ, [R4+0x4] ;  /* 0x0000040004ff73aa */ /* 0x000ee40000000500 */
[----:B---3--:R-:W-:Y:S05]  /*e930*/  @!P0 BRA `(.L_x_1123) ;  /* 0x0000000000208947 */ /* 0x008fea0003800000 */
[----:B------:R-:W-:-:S04]  /*e940*/  MOV R2, R4 ;  /* 0x0000000400027202 */ /* 0x000fc80000000f00 */
[----:B------:R-:W-:-:S07]  /*e950*/  MOV R6, R2 ;  /* 0x0000000200067202 */ /* 0x000fce0000000f00 */
.L_x_1124:
[----:B------:R-:W2:Y:S02]  /*e960*/  LDS R2, [R6+0x4] ;  /* 0x0000040006027984 */ /* 0x000ea40000000800 */
[----:B--2---:R-:W-:-:S06]  /*e970*/  HADD2 R3, R2, R7 ;  /* 0x0000000702037230 */ /* 0x004fcc0000000000 */
[----:B------:R-:W2:Y:S02]  /*e980*/  ATOMS.CAST.SPIN R3, [R6+0x4], R2, R3 ;  /* 0x000004020603738d */ /* 0x000ea40001800003 */
[----:B--2---:R-:W-:-:S13]  /*e990*/  ISETP.EQ.U32.AND P0, PT, R3, 0x1, PT ;  /* 0x000000010300780c */ /* 0x004fda0003f02070 */
[----:B------:R-:W-:Y:S05]  /*e9a0*/  @!P0 BRA `(.L_x_1124) ;  /* 0xfffffffc00ec8947 */ /* 0x000fea000383ffff */
[----:B------:R-:W-:Y:S05]  /*e9b0*/  BRA `(.L_x_1122) ;  /* 0x00000000000c7947 */ /* 0x000fea0003800000 */
.L_x_1123:
[----:B------:R-:W2:Y:S02]  /*e9c0*/  LD.E R2, desc[UR6][R4.64+0x4] ;  /* 0x0000040604027980 */ /* 0x000ea4000c101900 */
[----:B--2---:R-:W-:-:S05]  /*e9d0*/  IADD3 R3, R7, R2, RZ ;  /* 0x0000000207037210 */ /* 0x004fca0007ffe0ff */
[----:B------:R3:W-:Y:S02]  /*e9e0*/  ST.E desc[UR6][R4.64+0x4], R3 ;  /* 0x0000040304007985 */ /* 0x0007e4000c101906 */
.L_x_1122:
[----:B------:R-:W-:Y:S05]  /*e9f0*/  BSYNC B0 ;  /* 0x0000000000007941 */ /* 0x000fea0003800000 */
.L_x_1121:
[----:B------:R-:W-:-:S13]  /*ea00*/  ISETP.GE.AND P0, PT, R51, 0x2, PT ;  /* 0x000000023300780c */ /* 0x000fda0003f06270 */
[----:B------:R-:W-:Y:S05]  /*ea10*/  @!P0 EXIT ;  /* 0x000000000000894d */ /* 0x000fea0003800000 */
[----:B--23--:R-:W-:-:S05]  /*ea20*/  IMAD.WIDE R4, R47, 0x2, R4 ;  /* 0x000000022f047825 */ /* 0x00cfca00078e0204 */
[----:B------:R2:W-:Y:S01]  /*ea30*/  ATOM.E.ADD.F16x2.RN.STRONG.GPU P0, RZ, desc[UR6][R4.64], R8 ;  /* 0x0000000804ff79a2 */ /* 0x0005e2000810e1c6 */
[----:B------:R-:W-:Y:S04]  /*ea40*/  BSSY B0, `(.L_x_1125) ;  /* 0x000000f000007945 */ /* 0x000fe80003800000 */
[----:B--2---:R-:W-:Y:S05]  /*ea50*/  @P0 BRA `(.L_x_1126) ;  /* 0x0000000000340947 */ /* 0x004fea0003800000 */
[----:B------:R-:W2:Y:S02]  /*ea60*/  QSPC.E.S P0, RZ, [R4] ;  /* 0x0000000004ff73aa */ /* 0x000ea40000000500 */
[----:B--2---:R-:W-:Y:S05]  /*ea70*/  @!P0 BRA `(.L_x_1127) ;  /* 0x0000000000208947 */ /* 0x004fea0003800000 */
[----:B------:R-:W-:-:S04]  /*ea80*/  MOV R2, R4 ;  /* 0x0000000400027202 */ /* 0x000fc80000000f00 */
[----:B------:R-:W-:-:S07]  /*ea90*/  MOV R6, R2 ;  /* 0x0000000200067202 */ /* 0x000fce0000000f00 */
.L_x_1128:
[----:B------:R-:W2:Y:S02]  /*eaa0*/  LDS R2, [R6] ;  /* 0x0000000006027984 */ /* 0x000ea40000000800 */
[----:B--2---:R-:W-:-:S10]  /*eab0*/  HFMA2.MMA R3, R2, 1, 1, R8 ;  /* 0x3c003c0002037835 */ /* 0x004fd40000000008 */
[----:B------:R-:W2:Y:S02]  /*eac0*/  ATOMS.CAST.SPIN R3, [R6], R2, R3 ;  /* 0x000000020603738d */ /* 0x000ea40001800003 */
[----:B--2---:R-:W-:-:S13]  /*ead0*/  ISETP.EQ.U32.AND P0, PT, R3, 0x1, PT ;  /* 0x000000010300780c */ /* 0x004fda0003f02070 */
[----:B------:R-:W-:Y:S05]  /*eae0*/  @!P0 BRA `(.L_x_1128) ;  /* 0xfffffffc00ec8947 */ /* 0x000fea000383ffff */
[----:B------:R-:W-:Y:S05]  /*eaf0*/  BRA `(.L_x_1126) ;  /* 0x00000000000c7947 */ /* 0x000fea0003800000 */
.L_x_1127:
[----:B------:R-:W2:Y:S02]  /*eb00*/  LD.E R2, desc[UR6][R4.64] ;  /* 0x0000000604027980 */ /* 0x000ea4000c101900 */
[----:B--2---:R-:W-:-:S05]  /*eb10*/  IADD3 R3, R8, R2, RZ ;  /* 0x0000000208037210 */ /* 0x004fca0007ffe0ff */
[----:B------:R2:W-:Y:S02]  /*eb20*/  ST.E desc[UR6][R4.64], R3 ;  /* 0x0000000304007985 */ /* 0x0005e4000c101906 */
.L_x_1126:
[----:B------:R-:W-:Y:S05]  /*eb30*/  BSYNC B0 ;  /* 0x0000000000007941 */ /* 0x000fea0003800000 */
.L_x_1125:
[----:B------:R3:W-:Y:S01]  /*eb40*/  ATOM.E.ADD.F16x2.RN.STRONG.GPU P0, RZ, desc[UR6][R4.64+0x4], R9 ;  /* 0x0000040904ff79a2 */ /* 0x0007e2000810e1c6 */
[----:B------:R-:W-:Y:S04]  /*eb50*/  BSSY B0, `(.L_x_1129) ;  /* 0x000000f000007945 */ /* 0x000fe80003800000 */
[----:B---3--:R-:W-:Y:S05]  /*eb60*/  @P0 BRA `(.L_x_1130) ;  /* 0x0000000000340947 */ /* 0x008fea0003800000 */
[----:B------:R-:W3:Y:S02]  /*eb70*/  QSPC.E.S P0, RZ, [R4+0x4] ;  /* 0x0000040004ff73aa */ /* 0x000ee40000000500 */
[----:B---3--:R-:W-:Y:S05]  /*eb80*/  @!P0 BRA `(.L_x_1131) ;  /* 0x0000000000208947 */ /* 0x008fea0003800000 */
[----:B------:R-:W-:-:S04]  /*eb90*/  MOV R2, R4 ;  /* 0x0000000400027202 */ /* 0x000fc80000000f00 */
[----:B------:R-:W-:-:S07]  /*eba0*/  MOV R6, R2 ;  /* 0x0000000200067202 */ /* 0x000fce0000000f00 */
.L_x_1132:
[----:B------:R-:W2:Y:S02]  /*ebb0*/  LDS R2, [R6+0x4] ;  /* 0x0000040006027984 */ /* 0x000ea40000000800 */
[----:B--2---:R-:W-:-:S06]  /*ebc0*/  HADD2 R3, R2, R9 ;  /* 0x0000000902037230 */ /* 0x004fcc0000000000 */
[----:B------:R-:W2:Y:S02]  /*ebd0*/  ATOMS.CAST.SPIN R3, [R6+0x4], R2, R3 ;  /* 0x000004020603738d */ /* 0x000ea40001800003 */
[----:B--2---:R-:W-:-:S13]  /*ebe0*/  ISETP.EQ.U32.AND P0, PT, R3, 0x1, PT ;  /* 0x000000010300780c */ /* 0x004fda0003f02070 */
[----:B------:R-:W-:Y:S05]  /*ebf0*/  @!P0 BRA `(.L_x_1132) ;  /* 0xfffffffc00ec8947 */ /* 0x000fea000383ffff */
[----:B------:R-:W-:Y:S05]  /*ec00*/  BRA `(.L_x_1130) ;  /* 0x00000000000c7947 */ /* 0x000fea0003800000 */
.L_x_1131:
[----:B------:R-:W2:Y:S02]  /*ec10*/  LD.E R2, desc[UR6][R4.64+0x4] ;  /* 0x0000040604027980 */ /* 0x000ea4000c101900 */
[----:B--2---:R-:W-:-:S05]  /*ec20*/  IADD3 R3, R9, R2, RZ ;  /* 0x0000000209037210 */ /* 0x004fca0007ffe0ff */
[----:B------:R3:W-:Y:S02]  /*ec30*/  ST.E desc[UR6][R4.64+0x4], R3 ;  /* 0x0000040304007985 */ /* 0x0007e4000c101906 */
.L_x_1130:
[----:B------:R-:W-:Y:S05]  /*ec40*/  BSYNC B0 ;  /* 0x0000000000007941 */ /* 0x000fea0003800000 */
.L_x_1129:
[----:B------:R-:W-:-:S13]  /*ec50*/  ISETP.NE.AND P0, PT, R51, 0x2, PT ;  /* 0x000000023300780c */ /* 0x000fda0003f05270 */
[----:B------:R-:W-:Y:S05]  /*ec60*/  @!P0 EXIT ;  /* 0x000000000000894d */ /* 0x000fea0003800000 */
[----:B--23--:R-:W-:Y:S01]  /*ec70*/  IMAD.WIDE R4, R47, 0x2, R4 ;  /* 0x000000022f047825 */ /* 0x00cfe200078e0204 */
[----:B------:R-:W-:-:S05]  /*ec80*/  MOV R3, R0 ;  /* 0x0000000000037202 */ /* 0x000fca0000000f00 */
[----:B------:R2:W-:Y:S01]  /*ec90*/  ATOM.E.ADD.F16x2.RN.STRONG.GPU P0, RZ, desc[UR6][R4.64], R3 ;  /* 0x0000000304ff79a2 */ /* 0x0005e2000810e1c6 */
[----:B------:R-:W-:Y:S04]  /*eca0*/  BSSY B0, `(.L_x_1133) ;  /* 0x000000f000007945 */ /* 0x000fe80003800000 */
[----:B--2---:R-:W-:Y:S05]  /*ecb0*/  @P0 BRA `(.L_x_1134) ;  /* 0x0000000000340947 */ /* 0x004fea0003800000 */
[----:B------:R-:W2:Y:S02]  /*ecc0*/  QSPC.E.S P0, RZ, [R4] ;  /* 0x0000000004ff73aa */ /* 0x000ea40000000500 */
[----:B--2---:R-:W-:Y:S05]  /*ecd0*/  @!P0 BRA `(.L_x_1135) ;  /* 0x0000000000208947 */ /* 0x004fea0003800000 */
[----:B------:R-:W-:-:S04]  /*ece0*/  MOV R2, R4 ;  /* 0x0000000400027202 */ /* 0x000fc80000000f00 */
[----:B------:R-:W-:-:S07]  /*ecf0*/  MOV R6, R2 ;  /* 0x0000000200067202 */ /* 0x000fce0000000f00 */
.L_x_1136:
[----:B------:R-:W2:Y:S02]  /*ed00*/  LDS R2, [R6] ;  /* 0x0000000006027984 */ /* 0x000ea40000000800 */
[----:B--2---:R-:W-:-:S10]  /*ed10*/  HFMA2.MMA R3, R2, 1, 1, R0 ;  /* 0x3c003c0002037835 */ /* 0x004fd40000000000 */
[----:B------:R-:W2:Y:S02]  /*ed20*/  ATOMS.CAST.SPIN R3, [R6], R2, R3 ;  /* 0x000000020603738d */ /* 0x000ea40001800003 */
[----:B--2---:R-:W-:-:S13]  /*ed30*/  ISETP.EQ.U32.AND P0, PT, R3, 0x1, PT ;  /* 0x000000010300780c */ /* 0x004fda0003f02070 */
[----:B------:R-:W-:Y:S05]  /*ed40*/  @!P0 BRA `(.L_x_1136) ;  /* 0xfffffffc00ec8947 */ /* 0x000fea000383ffff */
[----:B------:R-:W-:Y:S05]  /*ed50*/  BRA `(.L_x_1134) ;  /* 0x00000000000c7947 */ /* 0x000fea0003800000 */
.L_x_1135:
[----:B------:R-:W2:Y:S02]  /*ed60*/  LD.E R0, desc[UR6][R4.64] ;  /* 0x0000000604007980 */ /* 0x000ea4000c101900 */
[----:B--2---:R-:W-:-:S05]  /*ed70*/  IADD3 R3, R3, R0, RZ ;  /* 0x0000000003037210 */ /* 0x004fca0007ffe0ff */
[----:B------:R2:W-:Y:S02]  /*ed80*/  ST.E desc[UR6][R4.64], R3 ;  /* 0x0000000304007985 */ /* 0x0005e4000c101906 */
.L_x_1134:
[----:B------:R-:W-:Y:S05]  /*ed90*/  BSYNC B0 ;  /* 0x0000000000007941 */ /* 0x000fea0003800000 */
.L_x_1133:
[----:B------:R3:W-:Y:S01]  /*eda0*/  ATOM.E.ADD.F16x2.RN.STRONG.GPU P0, RZ, desc[UR6][R4.64+0x4], R41 ;  /* 0x0000042904ff79a2 */ /* 0x0007e2000810e1c6 */
[----:B------:R-:W-:Y:S04]  /*edb0*/  BSSY B0, `(.L_x_1137) ;  /* 0x000000f000007945 */ /* 0x000fe80003800000 */
[----:B---3--:R-:W-:Y:S05]  /*edc0*/  @P0 BRA `(.L_x_1138) ;  /* 0x0000000000340947 */ /* 0x008fea0003800000 */
[----:B------:R-:W3:Y:S02]  /*edd0*/  QSPC.E.S P0, RZ, [R4+0x4] ;  /* 0x0000040004ff73aa */ /* 0x000ee40000000500 */
[----:B---3--:R-:W-:Y:S05]  /*ede0*/  @!P0 BRA `(.L_x_1139) ;  /* 0x0000000000208947 */ /* 0x008fea0003800000 */
[----:B------:R-:W-:-:S04]  /*edf0*/  MOV R2, R4 ;  /* 0x0000000400027202 */ /* 0x000fc80000000f00 */
[----:B------:R-:W-:-:S07]  /*ee00*/  MOV R0, R2 ;  /* 0x0000000200007202 */ /* 0x000fce0000000f00 */
.L_x_1140:
[----:B------:R-:W2:Y:S02]  /*ee10*/  LDS R2, [R0+0x4] ;  /* 0x0000040000027984 */ /* 0x000ea40000000800 */
[----:B--2---:R-:W-:-:S06]  /*ee20*/  HADD2 R3, R2, R41 ;  /* 0x0000002902037230 */ /* 0x004fcc0000000000 */
[----:B------:R-:W2:Y:S02]  /*ee30*/  ATOMS.CAST.SPIN R3, [R0+0x4], R2, R3 ;  /* 0x000004020003738d */ /* 0x000ea40001800003 */
[----:B--2---:R-:W-:-:S13]  /*ee40*/  ISETP.EQ.U32.AND P0, PT, R3, 0x1, PT ;  /* 0x000000010300780c */ /* 0x004fda0003f02070 */
[----:B------:R-:W-:Y:S05]  /*ee50*/  @!P0 BRA `(.L_x_1140) ;  /* 0xfffffffc00ec8947 */ /* 0x000fea000383ffff */
[----:B------:R-:W-:Y:S05]  /*ee60*/  BRA `(.L_x_1138) ;  /* 0x00000000000c7947 */ /* 0x000fea0003800000 */
.L_x_1139:
[----:B------:R-:W2:Y:S02]  /*ee70*/  LD.E R0, desc[UR6][R4.64+0x4] ;  /* 0x0000040604007980 */ /* 0x000ea4000c101900 */
[----:B--2---:R-:W-:-:S05]  /*ee80*/  IADD3 R3, R41, R0, RZ ;  /* 0x0000000029037210 */ /* 0x004fca0007ffe0ff */
[----:B------:R3:W-:Y:S02]  /*ee90*/  ST.E desc[UR6][R4.64+0x4], R3 ;  /* 0x0000040304007985 */ /* 0x0007e4000c101906 */
.L_x_1138:
[----:B------:R-:W-:Y:S05]  /*eea0*/  BSYNC B0 ;  /* 0x0000000000007941 */ /* 0x000fea0003800000 */
.L_x_1137:
        /* <DEDUP_REMOVED lines=10> */
.L_x_1144:
[----:B------:R-:W2:Y:S02]  /*ef50*/  LDS R2, [R0] ;  /* 0x0000000000027984 */ /* 0x000ea40000000800 */
[----:B--2---:R-:W-:-:S10]  /*ef60*/  HFMA2.MMA R3, R2, 1, 1, R10 ;  /* 0x3c003c0002037835 */ /* 0x004fd4000000000a */
[----:B------:R-:W2:Y:S02]  /*ef70*/  ATOMS.CAST.SPIN R3, [R0], R2, R3 ;  /* 0x000000020003738d */ /* 0x000ea40001800003 */
[----:B--2---:R-:W-:-:S13]  /*ef80*/  ISETP.EQ.U32.AND P0, PT, R3, 0x1, PT ;  /* 0x000000010300780c */ /* 0x004fda0003f02070 */
[----:B------:R-:W-:Y:S05]  /*ef90*/  @!P0 BRA `(.L_x_1144) ;  /* 0xfffffffc00ec8947 */ /* 0x000fea000383ffff */
[----:B------:R-:W-:Y:S05]  /*efa0*/  BRA `(.L_x_1142) ;  /* 0x00000000000c7947 */ /* 0x000fea0003800000 */
.L_x_1143:
[----:B------:R-:W2:Y:S02]  /*efb0*/  LD.E R0, desc[UR6][R4.64] ;  /* 0x0000000604007980 */ /* 0x000ea4000c101900 */
[----:B--2---:R-:W-:-:S05]  /*efc0*/  IADD3 R3, R10, R0, RZ ;  /* 0x000000000a037210 */ /* 0x004fca0007ffe0ff */
[----:B------:R2:W-:Y:S02]  /*efd0*/  ST.E desc[UR6][R4.64], R3 ;  /* 0x0000000304007985 */ /* 0x0005e4000c101906 */
.L_x_1142:
[----:B------:R-:W-:Y:S05]  /*efe0*/  BSYNC B0 ;  /* 0x0000000000007941 */ /* 0x000fea0003800000 */
.L_x_1141:
[----:B------:R3:W-:Y:S02]  /*eff0*/  ATOM.E.ADD.F16x2.RN.STRONG.GPU P0, RZ, desc[UR6][R4.64+0x4], R11 ;  /* 0x0000040b04ff79a2 */ /* 0x0007e4000810e1c6 */
[----:B---3--:R-:W-:Y:S05]  /*f000*/  @P0 EXIT ;  /* 0x000000000000094d */ /* 0x008fea0003800000 */
[----:B------:R-:W3:Y:S02]  /*f010*/  QSPC.E.S P0, RZ, [R4+0x4] ;  /* 0x0000040004ff73aa */ /* 0x000ee40000000500 */
[----:B---3--:R-:W-:Y:S05]  /*f020*/  @!P0 BRA `(.L_x_1145) ;  /* 0x0000000000208947 */ /* 0x008fea0003800000 */
[----:B------:R-:W-:-:S04]  /*f030*/  MOV R2, R4 ;  /* 0x0000000400027202 */ /* 0x000fc80000000f00 */
[----:B------:R-:W-:-:S07]  /*f040*/  MOV R0, R2 ;  /* 0x0000000200007202 */ /* 0x000fce0000000f00 */
.L_x_1146:
[----:B------:R-:W2:Y:S02]  /*f050*/  LDS R2, [R0+0x4] ;  /* 0x0000040000027984 */ /* 0x000ea40000000800 */
[----:B--2---:R-:W-:-:S06]  /*f060*/  HADD2 R3, R2, R11 ;  /* 0x0000000b02037230 */ /* 0x004fcc0000000000 */
[----:B------:R-:W2:Y:S02]  /*f070*/  ATOMS.CAST.SPIN R3, [R0+0x4], R2, R3 ;  /* 0x000004020003738d */ /* 0x000ea40001800003 */
[----:B--2---:R-:W-:-:S13]  /*f080*/  ISETP.EQ.U32.AND P0, PT, R3, 0x1, PT ;  /* 0x000000010300780c */ /* 0x004fda0003f02070 */
[----:B------:R-:W-:Y:S05]  /*f090*/  @!P0 BRA `(.L_x_1146) ;  /* 0xfffffffc00ec8947 */ /* 0x000fea000383ffff */
[----:B------:R-:W-:Y:S05]  /*f0a0*/  EXIT ;  /* 0x000000000000794d */ /* 0x000fea0003800000 */
.L_x_1145:
[----:B------:R-:W2:Y:S02]  /*f0b0*/  LD.E R0, desc[UR6][R4.64+0x4] ;  /* 0x0000040604007980 */ /* 0x000ea4000c101900 */
[----:B--2---:R-:W-:-:S05]  /*f0c0*/  IADD3 R3, R11, R0, RZ ;  /* 0x000000000b037210 */ /* 0x004fca0007ffe0ff */
[----:B------:R-:W-:Y:S01]  /*f0d0*/  ST.E desc[UR6][R4.64+0x4], R3 ;  /* 0x0000040304007985 */ /* 0x000fe2000c101906 */
[----:B------:R-:W-:Y:S05]  /*f0e0*/  EXIT ;  /* 0x000000000000794d */ /* 0x000fea0003800000 */
.L_x_1147:
        /* <DEDUP_REMOVED lines=9> */
.L_x_4172:


//--------------------- .text._Z23gemm_half_q_half_kernelILi4ELi140ELb0ELb0ELi32EEvPK6__halfPKjS4_S2_PS0_iiiiPKtS7_iiiiiibS2_i --------------------------
	.section	.text._Z23gemm_half_q_half_kernelILi4ELi140ELb0ELb0ELi32EEvPK6__halfPKjS4_S2_PS0_iiiiPKtS7_iiiiiibS2_i,"ax",@progbits
	.align	128
        .global         _Z23gemm_half_q_half_kernelILi4ELi140ELb0ELb0ELi32EEvPK6__halfPKjS4_S2_PS0_iiiiPKtS7_iiiiiibS2_i
        .type           _Z23gemm_half_q_half_kernelILi4ELi140ELb0ELb0ELi32EEvPK6__halfPKjS4_S2_PS0_iiiiPKtS7_iiiiiibS2_i,@function
        .size           _Z23gemm_half_q_half_kernelILi4ELi140ELb0ELb0ELi32EEvPK6__halfPKjS4_S2_PS0_iiiiPKtS7_iiiiiibS2_i,(.L_x_4173 - _Z23gemm_half_q_half_kernelILi4ELi140ELb0ELb0ELi32EEvPK6__halfPKjS4_S2_PS0_iiiiPKtS7_iiiiiibS2_i)
        .other          _Z23gemm_half_q_half_kernelILi4ELi140ELb0ELb0ELi32EEvPK6__halfPKjS4_S2_PS0_iiiiPKtS7_iiiiiibS2_i,@"STO_CUDA_ENTRY STV_DEFAULT"
_Z23gemm_half_q_half_kernelILi4ELi140ELb0ELb0ELi32EEvPK6__halfPKjS4_S2_PS0_iiiiPKtS7_iiiiiibS2_i:
.text._Z23gemm_half_q_half_kernelILi4ELi140ELb0ELb0ELi32EEvPK6__halfPKjS4_S2_PS0_iiiiPKtS7_iiiiiibS2_i:
        /* <DEDUP_REMOVED lines=37> */
.L_x_1152:
        /* <DEDUP_REMOVED lines=37> */
.L_x_1151:
        /* <DEDUP_REMOVED lines=24> */
.L_x_1153:
        /* <DEDUP_REMOVED lines=14> */
.L_x_1150:
        /* <DEDUP_REMOVED lines=10> */
.L_x_1155:
        /* <DEDUP_REMOVED lines=37> */
.L_x_1154:
        /* <DEDUP_REMOVED lines=24> */
.L_x_1156:
        /* <DEDUP_REMOVED lines=13> */
.L_x_1149:
[----:B------:R-:W-:Y:S05]  /*0c40*/  BSYNC B0 ;  /* 0x0000000000007941 */ /* 0x000fea0003800000 */
.L_x_1148:
        /* <DEDUP_REMOVED lines=17> */
.L_x_1159:
[----:B----4-:R-:W-:Y:S02]  /*0d60*/  LEA R4, R2, R3, 0x2 ;  /* 0x0000000302047211 */ /* 0x010fe400078e10ff */
[----:B------:R-:W-:Y:S02]  /*0d70*/  IADD3 R3, R3, 0x4, RZ ;  /* 0x0000000403037810 */ /* 0x000fe40007ffe0ff */
[C---:B012---:R-:W-:Y:S01]  /*0d80*/  IADD3 R6, R4.reuse, 0x1, RZ ;  /* 0x0000000104067810 */ /* 0x047fe20007ffe0ff */
[CCC-:B------:R-:W-:Y:S01]  /*0d90*/  IMAD R5, R4.reuse, R61.reuse, R0.reuse ;  /* 0x0000003d04057224 */ /* 0x1c0fe200078e0200 */
[C---:B------:R-:W-:Y:S02]  /*0da0*/  IADD3 R9, R4.reuse, 0x2, RZ ;  /* 0x0000000204097810 */ /* 0x040fe40007ffe0ff */
        /* <DEDUP_REMOVED lines=14> */
.L_x_1158:
        /* <DEDUP_REMOVED lines=14> */
.L_x_1160:
[----:B------:R-:W-:-:S13]  /*0f70*/  ISETP.LT.OR P0, PT, R3, R62, P0 ;  /* 0x0000003e0300720c */ /* 0x000fda0000701670 */
[----:B-123--:R-:W1:Y:S01]  /*0f80*/  @P0 LDC.64 R4, c[0x0][0x230] ;  /* 0x00008c00ff040b82 */ /* 0x00ee620000000a00 */
[----:B------:R-:W-:-:S05]  /*0f90*/  @P0 LEA R2, R2, R3, 0x2 ;  /* 0x0000000302020211 */ /* 0x000fca00078e10ff */
[----:B------:R-:W-:-:S04]  /*0fa0*/  @P0 IMAD R3, R2, R61, R0 ;  /* 0x0000003d02030224 */ /* 0x000fc800078e0200 */
[----:B-1----:R-:W-:-:S05]  /*0fb0*/  @P0 IMAD.WIDE R2, R3, 0x2, R4 ;  /* 0x0000000203020825 */ /* 0x002fca00078e0204 */
[----:B------:R3:W-:Y:S02]  /*0fc0*/  @P0 STG.E.64 desc[UR6][R2.64], RZ ;  /* 0x000000ff02000986 */ /* 0x0007e4000c101b06 */
.L_x_1157:
        /* <DEDUP_REMOVED lines=26> */
.L_x_1162:
        /* <DEDUP_REMOVED lines=40> */
.L_x_1161:
        /* <DEDUP_REMOVED lines=12> */
.L_x_1163:
        /* <DEDUP_REMOVED lines=8> */
.L_x_1164:
        /* <DEDUP_REMOVED lines=10> */
.L_x_1165:
        /* <DEDUP_REMOVED lines=8> */
.L_x_1166:
        /* <DEDUP_REMOVED lines=9> */
.L_x_1167:
        /* <DEDUP_REMOVED lines=36> */
.L_x_1173:
[----:B------:R-:W2:Y:S04]  /*1920*/  LDG.E.128.CONSTANT R12, desc[UR6][R6.64] ;  /* 0x00000006060c7981 */ /* 0x000ea8000c1e9d00 */
        /* <DEDUP_REMOVED lines=362> */
.L_x_1169:
        /* <DEDUP_REMOVED lines=29> */
[----:B------:R-:W-:Y:S01]  /*31a0*/  SHF.R.U32.HI R6, RZ, 0x10, R6 ;  /* 0x00000010ff067819 */ /* 0x000fe20000011606 */
[----:B------:R1:W-:Y:S01]  /*31b0*/  I2F.F16 R46, R4 ;  /* 0x00000004002e7306 */ /* 0x0003e20000200c00 */
[----:B---3--:R-:W3:Y:S01]  /*31c0*/  LDS.64 R2, [UR5+0x10] ;  /* 0x00001005ff027984 */ /* 0x008ee20008000a00 */
[----:B------:R-:W-:Y:S02]  /*31d0*/  IADD3 R0, R0, -0x80, RZ ;  /* 0xffffff8000007810 */ /* 0x000fe40007ffe0ff */
[----:B------:R-:W-:Y:S02]  /*31e0*/  LEA.HI R25, R5, 0xffffff80, RZ, 0x8 ;  /* 0xffffff8005197811 */ /* 0x000fe400078f40ff */
        /* <DEDUP_REMOVED lines=8> */
[----:B------:R-:W-:-:S02]  /*3270*/  LOP3.LUT R5, R5, 0xff, RZ, 0xc0, !PT ;  /* 0x000000ff05057812 */ /* 0x000fc400078ec0ff */
[----:B------:R-:W-:Y:S02]  /*3280*/  LEA.HI R26, R7, 0xffffff80, RZ, 0x8 ;  /* 0xffffff80071a7811 */ /* 0x000fe400078f40ff */
[----:B------:R-:W-:Y:S01]  /*3290*/  LOP3.LUT R0, R0, 0xff, RZ, 0xc0, !PT ;  /* 0x000000ff00007812 */ /* 0x000fe200078ec0ff */
[----:B------:R-:W1:Y:S01]  /*32a0*/  I2F.F16 R27, R27 ;  /* 0x0000001b001b7306 */ /* 0x000e620000200c00 */
[----:B------:R-:W-:Y:S02]  /*32b0*/  IADD3 R6, R6, -0x80, RZ ;  /* 0xffffff8006067810 */ /* 0x000fe40007ffe0ff */
[----:B------:R-:W-:Y:S02]  /*32c0*/  IADD3 R7, R4, -0x80, RZ ;  /* 0xffffff8004077810 */ /* 0x000fe40007ffe0ff */
[----:B------:R-:W-:Y:S02]  /*32d0*/  IADD3 R29, R29, -0x80, RZ ;  /* 0xffffff801d1d7810 */ /* 0x000fe40007ffe0ff */
[----:B------:R-:W-:Y:S01]  /*32e0*/  IADD3 R5, R5, -0x80, RZ ;  /* 0xffffff8005057810 */ /* 0x000fe20007ffe0ff */
[----:B------:R-:W-:Y:S01]  /*32f0*/  I2F.F16 R49, R6 ;  /* 0x0000000600317306 */ /* 0x000fe20000200c00 */
[----:B------:R-:W-:-:S02]  /*3300*/  IADD3 R30, R0, -0x80, RZ ;  /* 0xffffff80001e7810 */ /* 0x000fc40007ffe0ff */
[----:B------:R-:W-:Y:S01]  /*3310*/  ISETP.GE.AND P0, PT, R62, 0x2, PT ;  /* 0x000000023e00780c */ /* 0x000fe20003f06270 */
[----:B-1----:R-:W-:-:S04]  /*3320*/  HADD2.F32 R27, -RZ, R27.H0_H0 ;  /* 0x2000001bff1b7230 */ /* 0x002fc80000004100 */
[----:B------:R1:W-:Y:S01]  /*3330*/  I2F.F16 R65, R7 ;  /* 0x0000000700417306 */ /* 0x0003e20000200c00 */
[----:B---3--:R-:W-:Y:S02]  /*3340*/  HADD2.F32 R38, -RZ, R2.H1_H1 ;  /* 0x30000002ff267230 */ /* 0x008fe40000004100 */
[--C-:B------:R-:W-:Y:S02]  /*3350*/  HADD2.F32 R42, -RZ, R3.reuse.H0_H0 ;  /* 0x20000003ff2a7230 */ /* 0x100fe40000004100 */
[----:B------:R-:W-:-:S03]  /*3360*/  HADD2.F32 R44, -RZ, R3.H1_H1 ;  /* 0x30000003ff2c7230 */ /* 0x000fc60000004100 */
[----:B------:R-:W-:Y:S01]  /*3370*/  I2F.F16 R47, R5 ;  /* 0x00000005002f7306 */ /* 0x000fe20000200c00 */
[----:B-1----:R-:W1:Y:S07]  /*3380*/  LDS.64 R6, [UR5+0x18] ;  /* 0x00001805ff067984 */ /* 0x002e6e0008000a00 */
[----:B------:R-:W3:Y:S08]  /*3390*/  I2F.F16 R29, R29 ;  /* 0x0000001d001d7306 */ /* 0x000ef00000200c00 */
        /* <DEDUP_REMOVED lines=11> */
[----:B------:R-:W-:-:S02]  /*3450*/  LOP3.LUT R4, R13, 0xff, RZ, 0xc0, !PT ;  /* 0x000000ff0d047812 */ /* 0x000fc400078ec0ff */
[----:B------:R-:W-:Y:S01]  /*3460*/  IADD3 R36, R5, -0x80, RZ ;  /* 0xffffff8005247810 */ /* 0x000fe20007ffe0ff */
[----:B------:R2:W-:Y:S01]  /*3470*/  I2F.F16 R34, R0 ;  /* 0x0000000000227306 */ /* 0x0005e20000200c00 */
[----:B------:R-:W-:Y:S01]  /*3480*/  HADD2.F32 R5, -RZ, R2.H0_H0 ;  /* 0x20000002ff057230 */ /* 0x000fe20000004100 */
[----:B------:R-:W-:Y:S02]  /*3490*/  IADD3 R4, R4, -0x80, RZ ;  /* 0xffffff8004047810 */ /* 0x000fe40007ffe0ff */
[----:B------:R-:W-:Y:S02]  /*34a0*/  LOP3.LUT R2, R15, 0xff, RZ, 0xc0, !PT ;  /* 0x000000ff0f027812 */ /* 0x000fe400078ec0ff */
[----:B------:R-:W-:Y:S02]  /*34b0*/  LEA.HI R19, R12, 0xffffff80, RZ, 0x8 ;  /* 0xffffff800c137811 */ /* 0x000fe400078f40ff */
[----:B------:R-:W-:Y:S01]  /*34c0*/  SHF.R.U32.HI R3, RZ, 0x10, R13 ;  /* 0x00000010ff037819 */ /* 0x000fe2000001160d */
[----:B------:R3:W4:Y:S01]  /*34d0*/  I2F.F16 R35, R4 ;  /* 0x0000000400237306 */ /* 0x0007220000200c00 */
[----:B--2---:R-:W-:-:S02]  /*34e0*/  SHF.R.U32.HI R0, RZ, 0x8, R12 ;  /* 0x00000008ff007819 */ /* 0x004fc4000001160c */
[----:B------:R-:W-:Y:S02]  /*34f0*/  SHF.R.U32.HI R12, RZ, 0x10, R12 ;  /* 0x00000010ff0c7819 */ /* 0x000fe4000001160c */
[----:B------:R-:W-:Y:S02]  /*3500*/  IADD3 R37, R2, -0x80, RZ ;  /* 0xffffff8002257810 */ /* 0x000fe40007ffe0ff */
[----:B------:R-:W-:Y:S01]  /*3510*/  LOP3.LUT R0, R0, 0xff, RZ, 0xc0, !PT ;  /* 0x000000ff00007812 */ /* 0x000fe200078ec0ff */
[----:B------:R-:W-:Y:S01]  /*3520*/  I2F.F16 R36, R36 ;  /* 0x0000002400247306 */ /* 0x000fe20000200c00 */
[----:B------:R-:W-:Y:S01]  /*3530*/  SHF.R.U32.HI R2, RZ, 0x8, R13 ;  /* 0x00000008ff027819 */ /* 0x000fe2000001160d */
[----:B---3--:R-:W-:Y:S01]  /*3540*/  HADD2.F32 R4, -RZ, R45.H0_H0 ;  /* 0x2000002dff047230 */ /* 0x008fe20000004100 */
[----:B------:R-:W-:Y:S02]  /*3550*/  LOP3.LUT R12, R12, 0xff, RZ, 0xc0, !PT ;  /* 0x000000ff0c0c7812 */ /* 0x000fe400078ec0ff */
[----:B------:R-:W-:Y:S01]  /*3560*/  LOP3.LUT R31, R3, 0xff, RZ, 0xc0, !PT ;  /* 0x000000ff031f7812 */ /* 0x000fe200078ec0ff */
[----:B------:R-:W-:Y:S01]  /*3570*/  HADD2.F32 R3, -RZ, R33.H0_H0 ;  /* 0x20000021ff037230 */ /* 0x000fe20000004100 */
[----:B------:R-:W-:Y:S01]  /*3580*/  LEA.HI R23, R13, 0xffffff80, RZ, 0x8 ;  /* 0xffffff800d177811 */ /* 0x000fe200078f40ff */
[----:B------:R-:W2:Y:S01]  /*3590*/  I2F.F16 R37, R37 ;  /* 0x0000002500257306 */ /* 0x000ea20000200c00 */
[----:B------:R-:W-:Y:S01]  /*35a0*/  IADD3 R30, R0, -0x80, RZ ;  /* 0xffffff80001e7810 */ /* 0x000fe20007ffe0ff */
[----:B------:R-:W-:Y:S01]  /*35b0*/  HADD2.F32 R0, -RZ, R40.H0_H0 ;  /* 0x20000028ff007230 */ /* 0x000fe20000004100 */
[----:B------:R-:W-:Y:S01]  /*35c0*/  LOP3.LUT R13, R2, 0xff, RZ, 0xc0, !PT ;  /* 0x000000ff020d7812 */ /* 0x000fe200078ec0ff */
[----:B------:R-:W-:-:S02]  /*35d0*/  HADD2.F32 R2, -RZ, R41.H0_H0 ;  /* 0x20000029ff027230 */ /* 0x000fc40000004100 */
[----:B------:R-:W-:Y:S01]  /*35e0*/  FFMA.FTZ R40, R5, R4, RZ ;  /* 0x0000000405287223 */ /* 0x000fe200000100ff */
[----:B------:R-:W-:Y:S01]  /*35f0*/  IADD3 R41, R12, -0x80, RZ ;  /* 0xffffff800c297810 */ /* 0x000fe20007ffe0ff */
[----:B------:R-:W-:Y:S02]  /*3600*/  HADD2.F32 R12, -RZ, R39.H0_H0 ;  /* 0x20000027ff0c7230 */ /* 0x000fe40000004100 */
[----:B------:R-:W-:Y:S01]  /*3610*/  FFMA.FTZ R39, R3, R5, RZ ;  /* 0x0000000503277223 */ /* 0x000fe200000100ff */
[----:B------:R-:W-:Y:S01]  /*3620*/  SHF.R.U32.HI R32, RZ, 0x8, R14 ;  /* 0x00000008ff207819 */ /* 0x000fe2000001160e */
[----:B------:R-:W-:Y:S01]  /*3630*/  FFMA.FTZ R66, R38, R29, R40 ;  /* 0x0000001d26427223 */ /* 0x000fe20000010028 */
[----:B------:R3:W-:Y:S01]  /*3640*/  I2F.F16 R67, R30 ;  /* 0x0000001e00437306 */ /* 0x0007e20000200c00 */
[----:B------:R-:W-:Y:S01]  /*3650*/  IADD3 R33, R13, -0x80, RZ ;  /* 0xffffff800d217810 */ /* 0x000fe20007ffe0ff */
[----:B------:R-:W-:Y:S01]  /*3660*/  HADD2.F32 R13, -RZ, R43.H0_H0 ;  /* 0x2000002bff0d7230 */ /* 0x000fe20000004100 */
[----:B------:R-:W-:Y:S01]  /*3670*/  SHF.R.U32.HI R40, RZ, 0x8, R15 ;  /* 0x00000008ff287819 */ /* 0x000fe2000001160f */
[C---:B------:R-:W-:Y:S01]  /*3680*/  FFMA.FTZ R45, R5.reuse, R0, RZ ;  /* 0x00000000052d7223 */ /* 0x040fe200000100ff */
[----:B------:R-:W-:Y:S01]  /*3690*/  FFMA.FTZ R5, R5, R2, RZ ;  /* 0x0000000205057223 */ /* 0x000fe200000100ff */
[----:B------:R-:W-:Y:S01]  /*36a0*/  FFMA.FTZ R43, R12, R38, R39 ;  /* 0x000000260c2b7223 */ /* 0x000fe20000010027 */
[----:B------:R-:W-:Y:S01]  /*36b0*/  LOP3.LUT R39, R32, 0xff, RZ, 0xc0, !PT ;  /* 0x000000ff20277812 */ /* 0x000fe200078ec0ff */
[----:B------:R-:W-:Y:S01]  /*36c0*/  FFMA.FTZ R45, R38, R13, R45 ;  /* 0x0000000d262d7223 */ /* 0x000fe2000001002d */
[----:B---3--:R-:W-:Y:S01]  /*36d0*/  HADD2.F32 R30, -RZ, R65.H0_H0 ;  /* 0x20000041ff1e7230 */ /* 0x008fe20000004100 */
[----:B------:R-:W-:Y:S01]  /*36e0*/  LOP3.LUT R40, R40, 0xff, RZ, 0xc0, !PT ;  /* 0x000000ff28287812 */ /* 0x000fe200078ec0ff */
[----:B------:R3:W0:Y:S01]  /*36f0*/  I2F.F16 R69, R33 ;  /* 0x0000002100457306 */ /* 0x0006220000200c00 */
[----:B------:R-:W-:Y:S01]  /*3700*/  HADD2.F32 R32, -RZ, R46.H0_H0 ;  /* 0x2000002eff207230 */ /* 0x000fe20000004100 */
[----:B------:R-:W-:Y:S01]  /*3710*/  IADD3 R39, R39, -0x80, RZ ;  /* 0xffffff8027277810 */ /* 0x000fe20007ffe0ff */
[----:B------:R-:W-:Y:S01]  /*3720*/  FFMA.FTZ R68, R38, R30, R5 ;  /* 0x0000001e26447223 */ /* 0x000fe20000010005 */
[----:B------:R-:W-:Y:S01]  /*3730*/  IADD3 R38, R31, -0x80, RZ ;  /* 0xffffff801f267810 */ /* 0x000fe20007ffe0ff */
[----:B------:R-:W-:Y:S01]  /*3740*/  HADD2.F32 R31, -RZ, R47.H0_H0 ;  /* 0x2000002fff1f7230 */ /* 0x000fe20000004100 */
[----:B------:R-:W-:Y:S01]  /*3750*/  IADD3 R40, R40, -0x80, RZ ;  /* 0xffffff8028287810 */ /* 0x000fe20007ffe0ff */
[----:B------:R-:W-:Y:S01]  /*3760*/  HADD2.F32 R5, -RZ, R49.H0_H0 ;  /* 0x20000031ff057230 */ /* 0x000fe20000004100 */
[----:B------:R-:W-:Y:S01]  /*3770*/  LEA.HI R24, R14, 0xffffff80, RZ, 0x8 ;  /* 0xffffff800e187811 */ /* 0x000fe200078f40ff */
[----:B---3--:R-:W-:Y:S01]  /*3780*/  HADD2.F32 R33, -RZ, R71.H0_H0 ;  /* 0x20000047ff217230 */ /* 0x008fe20000004100 */
[----:B------:R-:W-:Y:S01]  /*3790*/  LEA.HI R18, R15, 0xffffff80, RZ, 0x8 ;  /* 0xffffff800f127811 */ /* 0x000fe200078f40ff */
[----:B------:R-:W-:Y:S01]  /*37a0*/  FFMA.FTZ R46, R32, R42, R43 ;  /* 0x0000002a202e7223 */ /* 0x000fe2000001002b */
[----:B------:R-:W-:Y:S01]  /*37b0*/  SHF.R.U32.HI R14, RZ, 0x10, R14 ;  /* 0x00000010ff0e7819 */ /* 0x000fe2000001160e */
[C---:B------:R-:W-:Y:S01]  /*37c0*/  FFMA.FTZ R45, R42.reuse, R31, R45 ;  /* 0x0000001f2a2d7223 */ /* 0x040fe2000001002d */
[----:B------:R-:W-:Y:S01]  /*37d0*/  SHF.R.U32.HI R15, RZ, 0x10, R15 ;  /* 0x00000010ff0f7819 */ /* 0x000fe2000001160f */
[C---:B------:R-:W-:Y:S01]  /*37e0*/  FFMA.FTZ R49, R42.reuse, R5, R66 ;  /* 0x000000052a317223 */ /* 0x040fe20000010042 */
[----:B------:R-:W-:Y:S01]  /*37f0*/  FFMA.FTZ R65, R42, R33, R68 ;  /* 0x000000212a417223 */ /* 0x000fe20000010044 */
[----:B------:R-:W-:Y:S01]  /*3800*/  I2F.F16 R39, R39 ;  /* 0x0000002700277306 */ /* 0x000fe20000200c00 */
[----:B------:R-:W-:Y:S01]  /*3810*/  LOP3.LUT R14, R14, 0xff, RZ, 0xc0, !PT ;  /* 0x000000ff0e0e7812 */ /* 0x000fe200078ec0ff */
[----:B------:R-:W-:Y:S01]  /*3820*/  FFMA.FTZ R43, R27, R44, R46 ;  /* 0x0000002c1b2b7223 */ /* 0x000fe2000001002e */
[----:B------:R-:W-:Y:S01]  /*3830*/  LOP3.LUT R15, R15, 0xff, RZ, 0xc0, !PT ;  /* 0x000000ff0f0f7812 */ /* 0x000fe200078ec0ff */
[C---:B------:R-:W-:Y:S01]  /*3840*/  FFMA.FTZ R47, R44.reuse, R25, R45 ;  /* 0x000000192c2f7223 */ /* 0x040fe2000001002d */
[C---:B------:R-:W-:Y:S01]  /*3850*/  FFMA.FTZ R49, R44.reuse, R28, R49 ;  /* 0x0000001c2c317223 */ /* 0x040fe20000010031 */
[----:B------:R-:W-:Y:S01]  /*3860*/  FFMA.FTZ R46, R44, R26, R65 ;  /* 0x0000001a2c2e7223 */ /* 0x000fe20000010041 */
[--C-:B-1----:R-:W-:Y:S01]  /*3870*/  HADD2.F32 R42, -RZ, R6.reuse.H0_H0 ;  /* 0x20000006ff2a7230 */ /* 0x102fe20000004100 */
[----:B------:R-:W-:Y:S01]  /*3880*/  I2F.F16 R40, R40 ;  /* 0x0000002800287306 */ /* 0x000fe20000200c00 */
[----:B------:R-:W-:Y:S01]  /*3890*/  HADD2.F32 R44, -RZ, R6.H1_H1 ;  /* 0x30000006ff2c7230 */ /* 0x000fe20000004100 */
[----:B------:R-:W-:Y:S01]  /*38a0*/  IADD3 R6, R15, -0x80, RZ ;  /* 0xffffff800f067810 */ /* 0x000fe20007ffe0ff */
[----:B----4-:R-:W-:-:S02]  /*38b0*/  HADD2.F32 R15, -RZ, R35.H0_H0 ;  /* 0x20000023ff0f7230 */ /* 0x010fc40000004100 */
[----:B--2---:R-:W-:Y:S02]  /*38c0*/  HADD2.F32 R35, -RZ, R37.H0_H0 ;  /* 0x20000025ff237230 */ /* 0x004fe40000004100 */
[----:B0-----:R-:W-:Y:S01]  /*38d0*/  HADD2.F32 R37, -RZ, R69.H0_H0 ;  /* 0x20000045ff257230 */ /* 0x001fe20000004100 */
[----:B------:R0:W-:Y:S01]  /*38e0*/  I2F.F16 R70, R38 ;  /* 0x0000002600467306 */ /* 0x0001e20000200c00 */
[----:B------:R-:W-:Y:S01]  /*38f0*/  FFMA.FTZ R47, R42, R15, R47 ;  /* 0x0000000f2a2f7223 */ /* 0x000fe2000001002f */
[--C-:B------:R-:W-:Y:S02]  /*3900*/  HADD2.F32 R45, -RZ, R7.reuse.H0_H0 ;  /* 0x20000007ff2d7230 */ /* 0x100fe40000004100 */
[----:B------:R-:W-:Y:S02]  /*3910*/  HADD2.F32 R7, -RZ, R7.H1_H1 ;  /* 0x30000007ff077230 */ /* 0x000fe40000004100 */
[----:B------:R-:W-:Y:S02]  /*3920*/  FFMA.FTZ R66, R44, R37, R47 ;  /* 0x000000252c427223 */ /* 0x000fe4000001002f */
[----:B------:R-:W1:Y:S01]  /*3930*/  I2F.F16 R41, R41 ;  /* 0x0000002900297306 */ /* 0x000e620000200c00 */
[----:B0-----:R-:W-:Y:S01]  /*3940*/  IADD3 R38, R14, -0x80, RZ ;  /* 0xffffff800e267810 */ /* 0x001fe20007ffe0ff */
[----:B------:R-:W-:-:S02]  /*3950*/  HADD2.F32 R14, -RZ, R34.H0_H0 ;  /* 0x20000022ff0e7230 */ /* 0x000fc40000004100 */
[----:B------:R-:W-:Y:S02]  /*3960*/  HADD2.F32 R34, -RZ, R36.H0_H0 ;  /* 0x20000024ff227230 */ /* 0x000fe40000004100 */
[----:B------:R-:W-:Y:S02]  /*3970*/  HADD2.F32 R36, -RZ, R67.H0_H0 ;  /* 0x20000043ff247230 */ /* 0x000fe40000004100 */
[----:B------:R-:W-:Y:S01]  /*3980*/  FFMA.FTZ R43, R14, R42, R43 ;  /* 0x0000002a0e2b7223 */ /* 0x000fe2000001002b */
[----:B------:R0:W2:Y:S01]  /*3990*/  I2F.F16 R65, R38 ;  /* 0x0000002600417306 */ /* 0x0000a20000200c00 */
[C---:B------:R-:W-:Y:S01]  /*39a0*/  FFMA.FTZ R49, R42.reuse, R34, R49 ;  /* 0x000000222a317223 */ /* 0x040fe20000010031 */
[----:B------:R-:W-:Y:S01]  /*39b0*/  FFMA.FTZ R42, R42, R35, R46 ;  /* 0x000000232a2a7223 */ /* 0x000fe2000001002e */
[----:B------:R-:W-:Y:S01]  /*39c0*/  FFMA.FTZ R46, R36, R44, R43 ;  /* 0x0000002c242e7223 */ /* 0x000fe2000001002b */
[----:B-1----:R-:W-:-:S04]  /*39d0*/  HADD2.F32 R41, -RZ, R41.H0_H0 ;  /* 0x20000029ff297230 */ /* 0x002fc80000004100 */
[----:B------:R1:W3:Y:S01]  /*39e0*/  I2F.F16 R68, R6 ;  /* 0x0000000600447306 */ /* 0x0002e20000200c00 */
[----:B0-----:R-:W-:Y:S02]  /*39f0*/  HADD2.F32 R38, -RZ, R39.H0_H0 ;  /* 0x20000027ff267230 */ /* 0x001fe40000004100 */
[----:B------:R-:W-:Y:S02]  /*3a00*/  HADD2.F32 R39, -RZ, R40.H0_H0 ;  /* 0x20000028ff277230 */ /* 0x000fe40000004100 */
[----:B------:R-:W-:Y:S01]  /*3a10*/  FFMA.FTZ R46, R41, R45, R46 ;  /* 0x0000002d292e7223 */ /* 0x000fe2000001002e */
[----:B--2---:R-:W-:Y:S02]  /*3a20*/  HADD2.F32 R43, -RZ, R65.H0_H0 ;  /* 0x20000041ff2b7230 */ /* 0x004fe40000004100 */
[----:B------:R-:W0:Y:S01]  /*3a30*/  I2F.F16 R19, R19 ;  /* 0x0000001300137306 */ /* 0x000e220000200c00 */
[C---:B-1----:R-:W-:Y:S01]  /*3a40*/  FFMA.FTZ R6, R44.reuse, R38, R49 ;  /* 0x000000262c067223 */ /* 0x042fe20000010031 */
[----:B------:R-:W-:Y:S01]  /*3a50*/  FFMA.FTZ R49, R44, R39, R42 ;  /* 0x000000272c317223 */ /* 0x000fe2000001002a */
[----:B------:R-:W-:-:S02]  /*3a60*/  HADD2.F32 R42, -RZ, R70.H0_H0 ;  /* 0x20000046ff2a7230 */ /* 0x000fc40000004100 */
[C---:B------:R-:W-:Y:S01]  /*3a70*/  FFMA.FTZ R47, R45.reuse, R43, R6 ;  /* 0x0000002b2d2f7223 */ /* 0x040fe20000010006 */
[----:B---3--:R-:W-:Y:S02]  /*3a80*/  HADD2.F32 R40, -RZ, R68.H0_H0 ;  /* 0x20000044ff287230 */ /* 0x008fe40000004100 */
[----:B------:R-:W1:Y:S01]  /*3a90*/  I2F.F16 R23, R23 ;  /* 0x0000001700177306 */ /* 0x000e620000200c00 */
[C---:B------:R-:W-:Y:S02]  /*3aa0*/  FFMA.FTZ R66, R45.reuse, R42, R66 ;  /* 0x0000002a2d427223 */ /* 0x040fe40000010042 */
        /* <DEDUP_REMOVED lines=190> */
.L_x_1170:
        /* <DEDUP_REMOVED lines=363> */
.L_x_1171:
        /* <DEDUP_REMOVED lines=363> */
.L_x_1172:
[----:B------:R-:W-:Y:S01]  /*73f0*/  LEA R0, R8, 0x20, 0x5 ;  /* 0x0000002008007811 */ /* 0x000fe200078e28ff */
[C---:B------:R-:W-:Y:S01]  /*7400*/  IMAD.WIDE R10, R61.reuse, 0x8, R10 ;  /* 0x000000083d0a7825 */ /* 0x040fe200078e020a */
[----:B------:R-:W-:Y:S02]  /*7410*/  IADD3 R64, R64, 0x20, RZ ;  /* 0x0000002040407810 */ /* 0x000fe40007ffe0ff */
[----:B------:R-:W-:Y:S01]  /*7420*/  VIMNMX R3, R0, UR9, PT ;  /* 0x0000000900037c48 */ /* 0x000fe2000bfe0100 */
[----:B-----5:R-:W-:Y:S01]  /*7430*/  IMAD.WIDE R6, R61, 0x8, R16 ;  /* 0x000000083d067825 */ /* 0x020fe200078e0210 */
[C---:B------:R-:W-:Y:S02]  /*7440*/  ISETP.GE.AND P0, PT, R64.reuse, UR8, PT ;  /* 0x0000000840007c0c */ /* 0x040fe4000bf06270 */
[----:B------:R-:W-:-:S13]  /*7450*/  ISETP.LT.AND P2, PT, R64, R3, PT ;  /* 0x000000034000720c */ /* 0x000fda0003f41270 */
[----:B------:R-:W-:Y:S05]  /*7460*/  @!P0 BRA P2, `(.L_x_1173) ;  /* 0xffffffa4002c8947 */ /* 0x000fea000103ffff */
.L_x_1168:
        /* <DEDUP_REMOVED lines=8> */
[----:B------:R-:W-:-:S07]  /*74f0*/  HADD2.F32 R10, -RZ, R57.H0_H0 ;  /* 0x20000039ff0a7230 */ /* 0x000fce0000004100 */
.L_x_1179:
        /* <DEDUP_REMOVED lines=30> */
[----:B------:R-:W-:Y:S01]  /*76e0*/  SHF.R.U32.HI R39, RZ, 0x8, R19 ;  /* 0x00000008ff277819 */ /* 0x000fe20000011613 */
[----:B------:R-:W-:Y:S02]  /*76f0*/  HADD2 R19, R3, -1032, -1032 ;  /* 0xe408e40803137430 */ /* 0x000fe40000000000 */
[--C-:B------:R-:W-:Y:S01]  /*7700*/  HADD2.F32 R2, -RZ, R18.reuse.H0_H0 ;  /* 0x20000012ff027230 */ /* 0x100fe20000004100 */
[----:B------:R-:W-:Y:S01]  /*7710*/  LOP3.LUT R20, R4, 0x64006400, RZ, 0xfc, !PT ;  /* 0x6400640004147812 */ /* 0x000fe200078efcff */
[----:B------:R-:W-:Y:S01]  /*7720*/  HADD2.F32 R17, -RZ, R18.H1_H1 ;  /* 0x30000012ff117230 */ /* 0x000fe20000004100 */
[----:B------:R-:W-:Y:S01]  /*7730*/  LOP3.LUT R24, R23, 0x64006400, RZ, 0xfc, !PT ;  /* 0x6400640017187812 */ /* 0x000fe200078efcff */
[--C-:B------:R-:W-:Y:S01]  /*7740*/  HADD2.F32 R3, -RZ, R19.reuse.H0_H0 ;  /* 0x20000013ff037230 */ /* 0x100fe20000004100 */
[----:B------:R-:W-:Y:S01]  /*7750*/  LOP3.LUT R26, R25, 0x64006400, RZ, 0xfc, !PT ;  /* 0x64006400191a7812 */ /* 0x000fe200078efcff */
[----:B------:R-:W-:-:S02]  /*7760*/  HADD2.F32 R18, -RZ, R19.H1_H1 ;  /* 0x30000013ff127230 */ /* 0x000fc40000004100 */
[-C--:B------:R-:W-:Y:S02]  /*7770*/  HFMA2 R36, R20, R9.reuse.H0_H0, -72, -72 ;  /* 0xd480d48014247431 */ /* 0x080fe40000040009 */
[--C-:B------:R-:W-:Y:S02]  /*7780*/  HADD2.F32 R4, -RZ, R22.reuse.H0_H0 ;  /* 0x20000016ff047230 */ /* 0x100fe40000004100 */
[----:B------:R-:W-:Y:S01]  /*7790*/  FFMA.FTZ R23, R5, R2, RZ ;  /* 0x0000000205177223 */ /* 0x000fe200000100ff */
[----:B------:R-:W-:Y:S01]  /*77a0*/  HADD2.F32 R19, -RZ, R22.H1_H1 ;  /* 0x30000016ff137230 */ /* 0x000fe20000004100 */
[----:B------:R-:W-:Y:S01]  /*77b0*/  LOP3.LUT R22, R21, 0x64006400, RZ, 0xfc, !PT ;  /* 0x6400640015167812 */ /* 0x000fe200078efcff */
[----:B------:R-:W-:Y:S01]  /*77c0*/  FFMA.FTZ R21, R0, R5, RZ ;  /* 0x0000000500157223 */ /* 0x000fe200000100ff */
[-C--:B------:R-:W-:Y:S02]  /*77d0*/  HFMA2 R24, R24, R9.reuse.H0_H0, -72, -72 ;  /* 0xd480d48018187431 */ /* 0x080fe40000040009 */
[----:B------:R-:W-:Y:S01]  /*77e0*/  FFMA.FTZ R33, R5, R3, RZ ;  /* 0x0000000305217223 */ /* 0x000fe200000100ff */
[----:B------:R-:W-:-:S02]  /*77f0*/  HFMA2 R26, R26, R9.H0_H0, -72, -72 ;  /* 0xd480d4801a1a7431 */ /* 0x000fc40000040009 */
[----:B------:R-:W-:Y:S01]  /*7800*/  FFMA.FTZ R20, R5, R4, RZ ;  /* 0x0000000405147223 */ /* 0x000fe200000100ff */
[----:B------:R-:W-:Y:S02]  /*7810*/  HFMA2 R22, R22, R9.H0_H0, -72, -72 ;  /* 0xd480d48016167431 */ /* 0x000fe40000040009 */
[----:B------:R-:W-:Y:S01]  /*7820*/  FFMA.FTZ R28, R16, R30, R21 ;  /* 0x0000001e101c7223 */ /* 0x000fe20000010015 */
[----:B------:R-:W-:Y:S02]  /*7830*/  HADD2.F32 R5, -RZ, R36.H0_H0 ;  /* 0x20000024ff057230 */ /* 0x000fe40000004100 */
[C---:B------:R-:W-:Y:S01]  /*7840*/  FFMA.FTZ R35, R30.reuse, R17, R23 ;  /* 0x000000111e237223 */ /* 0x040fe20000010017 */
        /* <DEDUP_REMOVED lines=13> */
[----:B------:R-:W-:-:S02]  /*7920*/  HADD2.F32 R26, -RZ, R26.H1_H1 ;  /* 0x3000001aff1a7230 */ /* 0x000fc40000004100 */
        /* <DEDUP_REMOVED lines=17> */
[--C-:B------:R-:W-:Y:S02]  /*7a40*/  HADD2.F32 R34, -RZ, R45.reuse.H0_H0 ;  /* 0x2000002dff227230 */ /* 0x100fe40000004100 */
[----:B------:R-:W-:Y:S01]  /*7a50*/  HADD2 R30, R30, -1032, -1032 ;  /* 0xe408e4081e1e7430 */ /* 0x000fe20000000000 */
[----:B------:R-:W-:Y:S01]  /*7a60*/  LOP3.LUT R27, R27, 0xf000f0, RZ, 0xc0, !PT ;  /* 0x00f000f01b1b7812 */ /* 0x000fe200078ec0ff */
[----:B------:R-:W-:Y:S02]  /*7a70*/  HADD2 R14, R31, -1032, -1032 ;  /* 0xe408e4081f0e7430 */ /* 0x000fe40000000000 */
[----:B------:R-:W-:Y:S02]  /*7a80*/  HADD2.F32 R31, -RZ, R28.H0_H0 ;  /* 0x2000001cff1f7230 */ /* 0x000fe40000004100 */
[----:B------:R-:W-:Y:S01]  /*7a90*/  FFMA.FTZ R43, R35, R34, R37 ;  /* 0x00000022232b7223 */ /* 0x000fe20000010025 */
[----:B------:R-:W-:Y:S01]  /*7aa0*/  HADD2.F32 R32, -RZ, R30.H0_H0 ;  /* 0x2000001eff207230 */ /* 0x000fe20000004100 */
[----:B------:R-:W-:Y:S01]  /*7ab0*/  LOP3.LUT R15, R38, 0xf000f0, RZ, 0xc0, !PT ;  /* 0x00f000f0260f7812 */ /* 0x000fe200078ec0ff */
[--C-:B------:R-:W-:Y:S01]  /*7ac0*/  HADD2.F32 R33, -RZ, R14.reuse.H0_H0 ;  /* 0x2000000eff217230 */ /* 0x100fe20000004100 */
[----:B------:R-:W-:Y:S01]  /*7ad0*/  LOP3.LUT R29, R29, 0xf000f0, RZ, 0xc0, !PT ;  /* 0x00f000f01d1d7812 */ /* 0x000fe200078ec0ff */
[----:B------:R-:W-:Y:S01]  /*7ae0*/  HADD2.F32 R37, -RZ, R14.H1_H1 ;  /* 0x3000000eff257230 */ /* 0x000fe20000004100 */
[----:B------:R-:W-:Y:S01]  /*7af0*/  LOP3.LUT R14, R27, 0x64006400, RZ, 0xfc, !PT ;  /* 0x640064001b0e7812 */ /* 0x000fe200078efcff */
[----:B------:R-:W-:Y:S01]  /*7b00*/  FFMA.FTZ R42, R31, R35, R36 ;  /* 0x000000231f2a7223 */ /* 0x000fe20000010024 */
[----:B------:R-:W-:Y:S01]  /*7b10*/  LOP3.LUT R39, R39, 0xf000f0, RZ, 0xc0, !PT ;  /* 0x00f000f027277812 */ /* 0x000fe200078ec0ff */
[C---:B------:R-:W-:Y:S01]  /*7b20*/  FFMA.FTZ R41, R35.reuse, R32, R44 ;  /* 0x0000002023297223 */ /* 0x040fe2000001002c */
[----:B------:R-:W-:Y:S01]  /*7b30*/  FFMA.FTZ R46, R35, R33, R46 ;  /* 0x00000021232e7223 */ /* 0x000fe2000001002e */
[----:B------:R-:W-:Y:S01]  /*7b40*/  HADD2.F32 R36, -RZ, R30.H1_H1 ;  /* 0x3000001eff247230 */ /* 0x000fe20000004100 */
[----:B------:R-:W-:Y:S01]  /*7b50*/  LOP3.LUT R30, R15, 0x64006400, RZ, 0xfc, !PT ;  /* 0x640064000f1e7812 */ /* 0x000fe200078efcff */
[----:B------:R-:W-:Y:S01]  /*7b60*/  HADD2.F32 R35, -RZ, R28.H1_H1 ;  /* 0x3000001cff237230 */ /* 0x000fe20000004100 */
[----:B------:R-:W-:Y:S01]  /*7b70*/  LOP3.LUT R28, R29, 0x64006400, RZ, 0xfc, !PT ;  /* 0x640064001d1c7812 */ /* 0x000fe200078efcff */
[----:B------:R-:W-:Y:S01]  /*7b80*/  HFMA2 R15, R14, R9.H0_H0, -72, -72 ;  /* 0xd480d4800e0f7431 */ /* 0x000fe20000040009 */
[----:B------:R-:W-:Y:S01]  /*7b90*/  LOP3.LUT R14, R39, 0x64006400, RZ, 0xfc, !PT ;  /* 0x64006400270e7812 */ /* 0x000fe200078efcff */
[----:B------:R-:W-:-:S02]  /*7ba0*/  HADD2.F32 R38, -RZ, R45.H1_H1 ;  /* 0x3000002dff267230 */ /* 0x000fc40000004100 */
[-C--:B------:R-:W-:Y:S02]  /*7bb0*/  HFMA2 R30, R30, R9.reuse.H0_H0, -72, -72 ;  /* 0xd480d4801e1e7431 */ /* 0x080fe40000040009 */
[C---:B------:R-:W-:Y:S01]  /*7bc0*/  FFMA.FTZ R27, R40.reuse, R36, R41 ;  /* 0x00000024281b7223 */ /* 0x040fe20000010029 */
[-C--:B------:R-:W-:Y:S02]  /*7bd0*/  HFMA2 R28, R28, R9.reuse.H0_H0, -72, -72 ;  /* 0xd480d4801c1c7431 */ /* 0x080fe40000040009 */
[----:B------:R-:W-:Y:S02]  /*7be0*/  HADD2.F32 R39, -RZ, R15.H0_H0 ;  /* 0x2000000fff277230 */ /* 0x000fe40000004100 */
[----:B------:R-:W-:Y:S02]  /*7bf0*/  HFMA2 R14, R14, R9.H0_H0, -72, -72 ;  /* 0xd480d4800e0e7431 */ /* 0x000fe40000040009 */
[----:B------:R-:W-:Y:S01]  /*7c00*/  FFMA.FTZ R66, R35, R40, R42 ;  /* 0x0000002823427223 */ /* 0x000fe2000001002a */
[----:B------:R-:W-:Y:S01]  /*7c10*/  FFMA.FTZ R72, R40, R38, R43 ;  /* 0x0000002628487223 */ /* 0x000fe2000001002b */
[----:B------:R-:W-:-:S02]  /*7c20*/  HADD2.F32 R41, -RZ, R28.H0_H0 ;  /* 0x2000001cff297230 */ /* 0x000fc40000004100 */
[----:B------:R-:W-:Y:S01]  /*7c30*/  FFMA.FTZ R70, R40, R37, R46 ;  /* 0x0000002528467223 */ /* 0x000fe2000001002e */
[----:B------:R-:W-:Y:S02]  /*7c40*/  HADD2.F32 R43, -RZ, R30.H0_H0 ;  /* 0x2000001eff2b7230 */ /* 0x000fe40000004100 */
[----:B------:R-:W-:Y:S02]  /*7c50*/  HADD2.F32 R45, -RZ, R14.H0_H0 ;  /* 0x2000000eff2d7230 */ /* 0x000fe40000004100 */
        /* <DEDUP_REMOVED lines=191> */
.L_x_1176:
[----:B------:R-:W0:Y:S01]  /*8850*/  LDC R17, c[0x0][0x23c] ;  /* 0x00008f00ff117b82 */ /* 0x000e220000000800 */
[----:B------:R-:W1:Y:S01]  /*8860*/  LDS.64 R18, [UR4+0x10] ;  /* 0x00001004ff127984 */ /* 0x000e620008000a00 */
[----:B0-----:R-:W-:-:S05]  /*8870*/  IMAD.WIDE R14, R17, 0x4, R6 ;  /* 0x00000004110e7825 */ /* 0x001fca00078e0206 */
[----:B------:R-:W2:Y:S01]  /*8880*/  LDG.E.128.CONSTANT R20, desc[UR6][R14.64] ;  /* 0x000000060e147981 */ /* 0x000ea2000c1e9d00 */
[----:B-1----:R-:W-:Y:S02]  /*8890*/  HADD2.F32 R5, -RZ, R18.H0_H0 ;  /* 0x20000012ff057230 */ /* 0x002fe40000004100 */
[--C-:B------:R-:W-:Y:S02]  /*88a0*/  HADD2.F32 R35, -RZ, R19.reuse.H0_H0 ;  /* 0x20000013ff237230 */ /* 0x100fe40000004100 */
[----:B------:R-:W-:Y:S01]  /*88b0*/  HADD2.F32 R36, -RZ, R19.H1_H1 ;  /* 0x30000013ff247230 */ /* 0x000fe20000004100 */
[----:B--2---:R-:W-:Y:S02]  /*88c0*/  LOP3.LUT R0, R20, 0xf000f, RZ, 0xc0, !PT ;  /* 0x000f000f14007812 */ /* 0x004fe400078ec0ff */
[----:B------:R-:W-:Y:S02]  /*88d0*/  LOP3.LUT R2, R21, 0xf000f, RZ, 0xc0, !PT ;  /* 0x000f000f15027812 */ /* 0x000fe400078ec0ff */
[----:B------:R-:W-:-:S02]  /*88e0*/  LOP3.LUT R0, R0, 0x64006400, RZ, 0xfc, !PT ;  /* 0x6400640000007812 */ /* 0x000fc400078efcff */
[C---:B------:R-:W-:Y:S02]  /*88f0*/  LOP3.LUT R16, R23.reuse, 0xf000f, RZ, 0xc0, !PT ;  /* 0x000f000f17107812 */ /* 0x040fe400078ec0ff */
[----:B------:R-:W-:Y:S02]  /*8900*/  LOP3.LUT R33, R23, 0xf000f0, RZ, 0xc0, !PT ;  /* 0x00f000f017217812 */ /* 0x000fe400078ec0ff */
[----:B------:R-:W-:Y:S01]  /*8910*/  SHF.R.U32.HI R38, RZ, 0x8, R23 ;  /* 0x00000008ff267819 */ /* 0x000fe20000011617 */
[----:B------:R-:W-:Y:S01]  /*8920*/  HADD2.F32 R23, -RZ, R18.H1_H1 ;  /* 0x30000012ff177230 */ /* 0x000fe20000004100 */
[----:B------:R-:W-:Y:S01]  /*8930*/  LOP3.LUT R2, R2, 0x64006400, RZ, 0xfc, !PT ;  /* 0x6400640002027812 */ /* 0x000fe200078efcff */
[----:B------:R-:W-:Y:S01]  /*8940*/  HADD2 R18, R0, -1032, -1032 ;  /* 0xe408e40800127430 */ /* 0x000fe20000000000 */
[----:B------:R-:W-:Y:S02]  /*8950*/  LOP3.LUT R3, R22, 0xf000f, RZ, 0xc0, !PT ;  /* 0x000f000f16037812 */ /* 0x000fe400078ec0ff */
[----:B------:R-:W-:-:S02]  /*8960*/  LOP3.LUT R25, R21, 0xf000f0, RZ, 0xc0, !PT ;  /* 0x00f000f015197812 */ /* 0x000fc400078ec0ff */
[----:B------:R-:W-:Y:S01]  /*8970*/  SHF.R.U32.HI R39, RZ, 0x8, R21 ;  /* 0x00000008ff277819 */ /* 0x000fe20000011615 */
[----:B------:R-:W-:Y:S01]  /*8980*/  HADD2 R21, R2, -1032, -1032 ;  /* 0xe408e40802157430 */ /* 0x000fe20000000000 */
[----:B------:R-:W-:Y:S01]  /*8990*/  LOP3.LUT R4, R20, 0xf000f0, RZ, 0xc0, !PT ;  /* 0x00f000f014047812 */ /* 0x000fe200078ec0ff */
[--C-:B------:R-:W-:Y:S01]  /*89a0*/  HADD2.F32 R0, -RZ, R18.reuse.H0_H0 ;  /* 0x20000012ff007230 */ /* 0x100fe20000004100 */
[----:B------:R-:W-:Y:S02]  /*89b0*/  SHF.R.U32.HI R42, RZ, 0x8, R20 ;  /* 0x00000008ff2a7819 */ /* 0x000fe40000011614 */
[----:B------:R-:W-:Y:S01]  /*89c0*/  LOP3.LUT R3, R3, 0x64006400, RZ, 0xfc, !PT ;  /* 0x6400640003037812 */ /* 0x000fe200078efcff */
[--C-:B------:R-:W-:Y:S01]  /*89d0*/  HADD2.F32 R2, -RZ, R21.reuse.H0_H0 ;  /* 0x20000015ff027230 */ /* 0x100fe20000004100 */
[----:B------:R-:W-:Y:S01]  /*89e0*/  LOP3.LUT R20, R16, 0x64006400, RZ, 0xfc, !PT ;  /* 0x6400640010147812 */ /* 0x000fe200078efcff */
[----:B------:R-:W-:Y:S01]  /*89f0*/  HADD2.F32 R16, -RZ, R18.H1_H1 ;  /* 0x30000012ff107230 */ /* 0x000fe20000004100 */
[----:B------:R-:W-:Y:S01]  /*8a00*/  LOP3.LUT R31, R22, 0xf000f0, RZ, 0xc0, !PT ;  /* 0x00f000f0161f7812 */ /* 0x000fe200078ec0ff */
[----:B------:R-:W0:Y:S01]  /*8a10*/  LDS.64 R18, [UR4+0x18] ;  /* 0x00001804ff127984 */ /* 0x000e220008000a00 */
[----:B------:R-:W-:Y:S01]  /*8a20*/  LOP3.LUT R24, R4, 0x64006400, RZ, 0xfc, !PT ;  /* 0x6400640004187812 */ /* 0x000fe200078efcff */
[----:B------:R-:W-:Y:S01]  /*8a30*/  HADD2 R26, R20, -1032, -1032 ;  /* 0xe408e408141a7430 */ /* 0x000fe20000000000 */
[----:B------:R-:W-:Y:S01]  /*8a40*/  SHF.R.U32.HI R43, RZ, 0x8, R22 ;  /* 0x00000008ff2b7819 */ /* 0x000fe20000011616 */
[----:B------:R-:W-:Y:S01]  /*8a50*/  HADD2 R22, R3, -1032, -1032 ;  /* 0xe408e40803167430 */ /* 0x000fe20000000000 */
[----:B------:R-:W-:Y:S01]  /*8a60*/  LOP3.LUT R32, R31, 0x64006400, RZ, 0xfc, !PT ;  /* 0x640064001f207812 */ /* 0x000fe200078efcff */
[----:B------:R-:W-:-:S02]  /*8a70*/  HADD2.F32 R20, -RZ, R21.H1_H1 ;  /* 0x30000015ff147230 */ /* 0x000fc40000004100 */
[-C--:B------:R-:W-:Y:S02]  /*8a80*/  HFMA2 R31, R24, R9.reuse.H0_H0, -72, -72 ;  /* 0xd480d480181f7431 */ /* 0x080fe40000040009 */
[----:B------:R-:W-:Y:S01]  /*8a90*/  FFMA.FTZ R24, R5, R2, RZ ;  /* 0x0000000205187223 */ /* 0x000fe200000100ff */
[--C-:B------:R-:W-:Y:S02]  /*8aa0*/  HADD2.F32 R3, -RZ, R22.reuse.H0_H0 ;  /* 0x20000016ff037230 */ /* 0x100fe40000004100 */
[-C--:B------:R-:W-:Y:S02]  /*8ab0*/  HFMA2 R32, R32, R9.reuse.H0_H0, -72, -72 ;  /* 0xd480d48020207431 */ /* 0x080fe40000040009 */
[----:B------:R-:W-:Y:S02]  /*8ac0*/  HADD2.F32 R21, -RZ, R22.H1_H1 ;  /* 0x30000016ff157230 */ /* 0x000fe40000004100 */
[----:B------:R-:W-:Y:S01]  /*8ad0*/  FFMA.FTZ R40, R23, R20, R24 ;  /* 0x0000001417287223 */ /* 0x000fe20000010018 */
[--C-:B------:R-:W-:Y:S01]  /*8ae0*/  HADD2.F32 R4, -RZ, R26.reuse.H0_H0 ;  /* 0x2000001aff047230 */ /* 0x100fe20000004100 */
[----:B------:R-:W-:Y:S01]  /*8af0*/  LOP3.LUT R24, R33, 0x64006400, RZ, 0xfc, !PT ;  /* 0x6400640021187812 */ /* 0x000fe200078efcff */
[----:B------:R-:W-:Y:S01]  /*8b00*/  HADD2.F32 R22, -RZ, R26.H1_H1 ;  /* 0x3000001aff167230 */ /* 0x000fe20000004100 */
[----:B------:R-:W-:Y:S01]  /*8b10*/  LOP3.LUT R26, R25, 0x64006400, RZ, 0xfc, !PT ;  /* 0x64006400191a7812 */ /* 0x000fe200078efcff */
[----:B------:R-:W-:Y:S01]  /*8b20*/  FFMA.FTZ R25, R0, R5, RZ ;  /* 0x0000000500197223 */ /* 0x000fe200000100ff */
[C---:B------:R-:W-:Y:S01]  /*8b30*/  FFMA.FTZ R44, R5.reuse, R3, RZ ;  /* 0x00000003052c7223 */ /* 0x040fe200000100ff */
[----:B------:R-:W-:Y:S01]  /*8b40*/  FFMA.FTZ R5, R5, R4, RZ ;  /* 0x0000000405057223 */ /* 0x000fe200000100ff */
[----:B------:R-:W-:-:S02]  /*8b50*/  HFMA2 R33, R24, R9.H0_H0, -72, -72 ;  /* 0xd480d48018217431 */ /* 0x000fc40000040009 */
[----:B------:R-:W-:Y:S01]  /*8b60*/  FFMA.FTZ R34, R16, R23, R25 ;  /* 0x0000001710227223 */ /* 0x000fe20000010019 */
[----:B------:R-:W-:Y:S02]  /*8b70*/  HFMA2 R26, R26, R9.H0_H0, -72, -72 ;  /* 0xd480d4801a1a7431 */ /* 0x000fe40000040009 */
[C---:B------:R-:W-:Y:S01]  /*8b80*/  FFMA.FTZ R41, R23.reuse, R21, R44 ;  /* 0x0000001517297223 */ /* 0x040fe2000001002c */
[----:B------:R-:W-:Y:S01]  /*8b90*/  FFMA.FTZ R45, R23, R22, R5 ;  /* 0x00000016172d7223 */ /* 0x000fe20000010005 */
[--C-:B------:R-:W-:Y:S02]  /*8ba0*/  HADD2.F32 R5, -RZ, R31.reuse.H0_H0 ;  /* 0x2000001fff057230 */ /* 0x100fe40000004100 */
[----:B------:R-:W-:Y:S02]  /*8bb0*/  HADD2.F32 R23, -RZ, R31.H1_H1 ;  /* 0x3000001fff177230 */ /* 0x000fe40000004100 */
[--C-:B------:R-:W-:Y:S02]  /*8bc0*/  HADD2.F32 R24, -RZ, R26.reuse.H0_H0 ;  /* 0x2000001aff187230 */ /* 0x100fe40000004100 */
[----:B------:R-:W-:Y:S01]  /*8bd0*/  FFMA.FTZ R34, R5, R35, R34 ;  /* 0x0000002305227223 */ /* 0x000fe20000010022 */
[----:B------:R-:W-:-:S02]  /*8be0*/  HADD2.F32 R25, -RZ, R26.H1_H1 ;  /* 0x3000001aff197230 */ /* 0x000fc40000004100 */
[--C-:B------:R-:W-:Y:S02]  /*8bf0*/  HADD2.F32 R26, -RZ, R32.reuse.H0_H0 ;  /* 0x20000020ff1a7230 */ /* 0x100fe40000004100 */
[C---:B------:R-:W-:Y:S01]  /*8c00*/  FFMA.FTZ R37, R35.reuse, R24, R40 ;  /* 0x0000001823257223 */ /* 0x040fe20000010028 */
[----:B------:R-:W-:Y:S02]  /*8c10*/  HADD2.F32 R31, -RZ, R32.H1_H1 ;  /* 0x30000020ff1f7230 */ /* 0x000fe40000004100 */
[--C-:B------:R-:W-:Y:S02]  /*8c20*/  HADD2.F32 R32, -RZ, R33.reuse.H0_H0 ;  /* 0x20000021ff207230 */ /* 0x100fe40000004100 */
[----:B------:R-:W-:Y:S01]  /*8c30*/  FFMA.FTZ R40, R35, R26, R41 ;  /* 0x0000001a23287223 */ /* 0x000fe20000010029 */
[----:B------:R-:W-:Y:S02]  /*8c40*/  HADD2.F32 R33, -RZ, R33.H1_H1 ;  /* 0x30000021ff217230 */ /* 0x000fe40000004100 */
[----:B------:R-:W-:Y:S01]  /*8c50*/  FFMA.FTZ R41, R23, R36, R34 ;  /* 0x0000002417297223 */ /* 0x000fe20000010022 */
[----:B------:R-:W-:Y:S01]  /*8c60*/  LOP3.LUT R34, R42, 0xf000f, RZ, 0xc0, !PT ;  /* 0x000f000f2a227812 */ /* 0x000fe200078ec0ff */
[----:B------:R-:W-:Y:S01]  /*8c70*/  FFMA.FTZ R44, R35, R32, R45 ;  /* 0x00000020232c7223 */ /* 0x000fe2000001002d */
[C---:B------:R-:W-:Y:S01]  /*8c80*/  FFMA.FTZ R45, R36.reuse, R25, R37 ;  /* 0x00000019242d7223 */ /* 0x040fe20000010025 */
[C---:B------:R-:W-:Y:S01]  /*8c90*/  FFMA.FTZ R55, R36.reuse, R31, R40 ;  /* 0x0000001f24377223 */ /* 0x040fe20000010028 */
        /* <DEDUP_REMOVED lines=26> */
[----:B------:R-:W-:-:S02]  /*8e40*/  HADD2.F32 R41, -RZ, R61.H1_H1 ;  /* 0x3000003dff297230 */ /* 0x000fc40000004100 */
        /* <DEDUP_REMOVED lines=10> */
[----:B------:R-:W-:-:S02]  /*8ef0*/  HFMA2 R38, R38, R9.H0_H0, -72, -72 ;  /* 0xd480d48026267431 */ /* 0x000fc40000040009 */
[----:B------:R-:W-:Y:S01]  /*8f00*/  FFMA.FTZ R19, R40, R46, R47 ;  /* 0x0000002e28137223 */ /* 0x000fe2000001002f */
[-C--:B------:R-:W-:Y:S01]  /*8f10*/  HFMA2 R61, R18, R9.reuse.H0_H0, -72, -72 ;  /* 0xd480d480123d7431 */ /* 0x080fe20000040009 */
[----:B------:R-:W-:Y:S01]  /*8f20*/  LOP3.LUT R18, R45, 0x64006400, RZ, 0xfc, !PT ;  /* 0x640064002d127812 */ /* 0x000fe200078efcff */
[-C--:B------:R-:W-:Y:S02]  /*8f30*/  HFMA2 R55, R44, R9.reuse.H0_H0, -72, -72 ;  /* 0xd480d4802c377431 */ /* 0x080fe40000040009 */
[----:B------:R-:W-:Y:S01]  /*8f40*/  FFMA.FTZ R39, R46, R43, R56 ;  /* 0x0000002b2e277223 */ /* 0x000fe20000010038 */
[----:B------:R-:W-:Y:S02]  /*8f50*/  HADD2.F32 R46, -RZ, R38.H0_H0 ;  /* 0x20000026ff2e7230 */ /* 0x000fe40000004100 */
[----:B------:R-:W-:Y:S02]  /*8f60*/  HFMA2 R18, R18, R9.H0_H0, -72, -72 ;  /* 0xd480d48012127431 */ /* 0x000fe40000040009 */
[----:B------:R-:W-:-:S02]  /*8f70*/  HADD2.F32 R44, -RZ, R61.H0_H0 ;  /* 0x2000003dff2c7230 */ /* 0x000fc40000004100 */
        /* <DEDUP_REMOVED lines=193> */
.L_x_1177:
[----:B------:R-:W-:Y:S01]  /*9b90*/  IMAD.WIDE R14, R17, 0x4, R14 ;  /* 0x00000004110e7825 */ /* 0x000fe200078e020e */
[----:B------:R-:W0:Y:S04]  /*9ba0*/  LDS.64 R18, [UR4+0x20] ;  /* 0x00002004ff127984 */ /* 0x000e280008000a00 */
[----:B------:R-:W2:Y:S01]  /*9bb0*/  LDG.E.128.CONSTANT R20, desc[UR6][R14.64] ;  /* 0x000000060e147981 */ /* 0x000ea2000c1e9d00 */
[----:B0-----:R-:W-:Y:S02]  /*9bc0*/  HADD2.F32 R5, -RZ, R18.H0_H0 ;  /* 0x20000012ff057230 */ /* 0x001fe40000004100 */
[--C-:B------:R-:W-:Y:S02]  /*9bd0*/  HADD2.F32 R35, -RZ, R19.reuse.H0_H0 ;  /* 0x20000013ff237230 */ /* 0x100fe40000004100 */
[----:B------:R-:W-:Y:S01]  /*9be0*/  HADD2.F32 R36, -RZ, R19.H1_H1 ;  /* 0x30000013ff247230 */ /* 0x000fe20000004100 */
[----:B--2---:R-:W-:-:S02]  /*9bf0*/  LOP3.LUT R0, R20, 0xf000f, RZ, 0xc0, !PT ;  /* 0x000f000f14007812 */ /* 0x004fc400078ec0ff */
[----:B------:R-:W-:Y:S02]  /*9c00*/  LOP3.LUT R2, R21, 0xf000f, RZ, 0xc0, !PT ;  /* 0x000f000f15027812 */ /* 0x000fe400078ec0ff */
[----:B------:R-:W-:Y:S02]  /*9c10*/  LOP3.LUT R0, R0, 0x64006400, RZ, 0xfc, !PT ;  /* 0x6400640000007812 */ /* 0x000fe400078efcff */
[----:B------:R-:W-:Y:S02]  /*9c20*/  LOP3.LUT R3, R22, 0xf000f, RZ, 0xc0, !PT ;  /* 0x000f000f16037812 */ /* 0x000fe400078ec0ff */
[C---:B------:R-:W-:Y:S02]  /*9c30*/  LOP3.LUT R16, R23.reuse, 0xf000f, RZ, 0xc0, !PT ;  /* 0x000f000f17107812 */ /* 0x040fe400078ec0ff */
[----:B------:R-:W-:Y:S02]  /*9c40*/  LOP3.LUT R29, R23, 0xf000f0, RZ, 0xc0, !PT ;  /* 0x00f000f0171d7812 */ /* 0x000fe400078ec0ff */
[----:B------:R-:W-:Y:S01]  /*9c50*/  SHF.R.U32.HI R32, RZ, 0x8, R23 ;  /* 0x00000008ff207819 */ /* 0x000fe20000011617 */
[----:B------:R-:W-:Y:S01]  /*9c60*/  HADD2.F32 R23, -RZ, R18.H1_H1 ;  /* 0x30000012ff177230 */ /* 0x000fe20000004100 */
[----:B------:R-:W-:Y:S01]  /*9c70*/  LOP3.LUT R2, R2, 0x64006400, RZ, 0xfc, !PT ;  /* 0x6400640002027812 */ /* 0x000fe200078efcff */
[----:B------:R-:W-:Y:S01]  /*9c80*/  HADD2 R18, R0, -1032, -1032 ;  /* 0xe408e40800127430 */ /* 0x000fe20000000000 */
[----:B------:R-:W-:-:S02]  /*9c90*/  LOP3.LUT R4, R20, 0xf000f0, RZ, 0xc0, !PT ;  /* 0x00f000f014047812 */ /* 0x000fc400078ec0ff */
[----:B------:R-:W-:Y:S02]  /*9ca0*/  SHF.R.U32.HI R42, RZ, 0x8, R20 ;  /* 0x00000008ff2a7819 */ /* 0x000fe40000011614 */
[----:B------:R-:W-:Y:S01]  /*9cb0*/  LOP3.LUT R3, R3, 0x64006400, RZ, 0xfc, !PT ;  /* 0x6400640003037812 */ /* 0x000fe200078efcff */
[--C-:B------:R-:W-:Y:S01]  /*9cc0*/  HADD2.F32 R0, -RZ, R18.reuse.H0_H0 ;  /* 0x20000012ff007230 */ /* 0x100fe20000004100 */
[----:B------:R-:W-:Y:S02]  /*9cd0*/  LOP3.LUT R25, R21, 0xf000f0, RZ, 0xc0, !PT ;  /* 0x00f000f015197812 */ /* 0x000fe400078ec0ff */
[----:B------:R-:W-:Y:S01]  /*9ce0*/  SHF.R.U32.HI R33, RZ, 0x8, R21 ;  /* 0x00000008ff217819 */ /* 0x000fe20000011615 */
[----:B------:R-:W-:Y:S01]  /*9cf0*/  HADD2 R21, R2, -1032, -1032 ;  /* 0xe408e40802157430 */ /* 0x000fe20000000000 */
[----:B------:R-:W-:Y:S01]  /*9d00*/  LOP3.LUT R20, R16, 0x64006400, RZ, 0xfc, !PT ;  /* 0x6400640010147812 */ /* 0x000fe200078efcff */
[----:B------:R-:W-:Y:S01]  /*9d10*/  HADD2.F32 R16, -RZ, R18.H1_H1 ;  /* 0x30000012ff107230 */ /* 0x000fe20000004100 */
[----:B------:R-:W-:Y:S01]  /*9d20*/  LOP3.LUT R28, R22, 0xf000f0, RZ, 0xc0, !PT ;  /* 0x00f000f0161c7812 */ /* 0x000fe200078ec0ff */
[----:B------:R-:W0:Y:S01]  /*9d30*/  LDS.64 R18, [UR4+0x28] ;  /* 0x00002804ff127984 */ /* 0x000e220008000a00 */
[----:B------:R-:W-:Y:S01]  /*9d40*/  SHF.R.U32.HI R43, RZ, 0x8, R22 ;  /* 0x00000008ff2b7819 */ /* 0x000fe20000011616 */
[----:B------:R-:W-:Y:S01]  /*9d50*/  HADD2 R22, R3, -1032, -1032 ;  /* 0xe408e40803167430 */ /* 0x000fe20000000000 */
[----:B------:R-:W-:Y:S01]  /*9d60*/  LOP3.LUT R24, R4, 0x64006400, RZ, 0xfc, !PT ;  /* 0x6400640004187812 */ /* 0x000fe200078efcff */
[----:B------:R-:W-:-:S02]  /*9d70*/  HADD2 R26, R20, -1032, -1032 ;  /* 0xe408e408141a7430 */ /* 0x000fc40000000000 */
[--C-:B------:R-:W-:Y:S01]  /*9d80*/  HADD2.F32 R2, -RZ, R21.reuse.H0_H0 ;  /* 0x20000015ff027230 */ /* 0x100fe20000004100 */
[----:B------:R-:W-:Y:S01]  /*9d90*/  LOP3.LUT R28, R28, 0x64006400, RZ, 0xfc, !PT ;  /* 0x640064001c1c7812 */ /* 0x000fe200078efcff */
[----:B------:R-:W-:Y:S02]  /*9da0*/  HADD2.F32 R3, -RZ, R22.H0_H0 ;  /* 0x20000016ff037230 */ /* 0x000fe40000004100 */
[----:B------:R-:W-:Y:S02]  /*9db0*/  HFMA2 R31, R24, R9.H0_H0, -72, -72 ;  /* 0xd480d480181f7431 */ /* 0x000fe40000040009 */
[----:B------:R-:W-:Y:S02]  /*9dc0*/  HADD2.F32 R20, -RZ, R21.H1_H1 ;  /* 0x30000015ff147230 */ /* 0x000fe40000004100 */
[C---:B------:R-:W-:Y:S01]  /*9dd0*/  FFMA.FTZ R24, R5.reuse, R2, RZ ;  /* 0x0000000205187223 */ /* 0x040fe200000100ff */
[----:B------:R-:W-:Y:S02]  /*9de0*/  HADD2.F32 R4, -RZ, R26.H0_H0 ;  /* 0x2000001aff047230 */ /* 0x000fe40000004100 */
[----:B------:R-:W-:Y:S01]  /*9df0*/  FFMA.FTZ R44, R5, R3, RZ ;  /* 0x00000003052c7223 */ /* 0x000fe200000100ff */
[----:B------:R-:W-:-:S02]  /*9e00*/  HADD2.F32 R21, -RZ, R22.H1_H1 ;  /* 0x30000016ff157230 */ /* 0x000fc40000004100 */
[----:B------:R-:W-:Y:S01]  /*9e10*/  FFMA.FTZ R40, R23, R20, R24 ;  /* 0x0000001417287223 */ /* 0x000fe20000010018 */
[----:B------:R-:W-:Y:S01]  /*9e20*/  HADD2.F32 R22, -RZ, R26.H1_H1 ;  /* 0x3000001aff167230 */ /* 0x000fe20000004100 */
[----:B------:R-:W-:Y:S01]  /*9e30*/  LOP3.LUT R26, R25, 0x64006400, RZ, 0xfc, !PT ;  /* 0x64006400191a7812 */ /* 0x000fe200078efcff */
[----:B------:R-:W-:Y:S01]  /*9e40*/  FFMA.FTZ R25, R0, R5, RZ ;  /* 0x0000000500197223 */ /* 0x000fe200000100ff */
[----:B------:R-:W-:Y:S01]  /*9e50*/  FFMA.FTZ R5, R5, R4, RZ ;  /* 0x0000000405057223 */ /* 0x000fe200000100ff */
[----:B------:R-:W-:Y:S01]  /*9e60*/  LOP3.LUT R24, R29, 0x64006400, RZ, 0xfc, !PT ;  /* 0x640064001d187812 */ /* 0x000fe200078efcff */
[C---:B------:R-:W-:Y:S01]  /*9e70*/  FFMA.FTZ R41, R23.reuse, R21, R44 ;  /* 0x0000001517297223 */ /* 0x040fe2000001002c */
[----:B------:R-:W-:Y:S01]  /*9e80*/  FFMA.FTZ R34, R16, R23, R25 ;  /* 0x0000001710227223 */ /* 0x000fe20000010019 */
[----:B------:R-:W-:Y:S01]  /*9e90*/  FFMA.FTZ R44, R23, R22, R5 ;  /* 0x00000016172c7223 */ /* 0x000fe20000010005 */
[----:B------:R-:W-:Y:S02]  /*9ea0*/  HFMA2 R26, R26, R9.H0_H0, -72, -72 ;  /* 0xd480d4801a1a7431 */ /* 0x000fe40000040009 */
[----:B------:R-:W-:-:S02]  /*9eb0*/  HADD2.F32 R5, -RZ, R31.H0_H0 ;  /* 0x2000001fff057230 */ /* 0x000fc40000004100 */
[-C--:B------:R-:W-:Y:S02]  /*9ec0*/  HFMA2 R28, R28, R9.reuse.H0_H0, -72, -72 ;  /* 0xd480d4801c1c7431 */ /* 0x080fe40000040009 */
[----:B------:R-:W-:Y:S02]  /*9ed0*/  HADD2.F32 R23, -RZ, R31.H1_H1 ;  /* 0x3000001fff177230 */ /* 0x000fe40000004100 */
[----:B------:R-:W-:Y:S02]  /*9ee0*/  HFMA2 R31, R24, R9.H0_H0, -72, -72 ;  /* 0xd480d480181f7431 */ /* 0x000fe40000040009 */
[--C-:B------:R-:W-:Y:S02]  /*9ef0*/  HADD2.F32 R24, -RZ, R26.reuse.H0_H0 ;  /* 0x2000001aff187230 */ /* 0x100fe40000004100 */
[----:B------:R-:W-:Y:S01]  /*9f00*/  FFMA.FTZ R34, R5, R35, R34 ;  /* 0x0000002305227223 */ /* 0x000fe20000010022 */
[----:B------:R-:W-:Y:S02]  /*9f10*/  HADD2.F32 R25, -RZ, R26.H1_H1 ;  /* 0x3000001aff197230 */ /* 0x000fe40000004100 */
[----:B------:R-:W-:-:S02]  /*9f20*/  HADD2.F32 R26, -RZ, R28.H0_H0 ;  /* 0x2000001cff1a7230 */ /* 0x000fc40000004100 */
[C---:B------:R-:W-:Y:S01]  /*9f30*/  FFMA.FTZ R37, R35.reuse, R24, R40 ;  /* 0x0000001823257223 */ /* 0x040fe20000010028 */
[--C-:B------:R-:W-:Y:S02]  /*9f40*/  HADD2.F32 R29, -RZ, R31.reuse.H0_H0 ;  /* 0x2000001fff1d7230 */ /* 0x100fe40000004100 */
        /* <DEDUP_REMOVED lines=247> */
.L_x_1178:
        /* <DEDUP_REMOVED lines=36> */
[--C-:B------:R-:W-:Y:S02]  /*b100*/  HADD2.F32 R3, -RZ, R19.reuse.H0_H0 ;  /* 0x20000013ff037230 */ /* 0x100fe40000004100 */
[----:B------:R-:W-:Y:S01]  /*b110*/  FFMA.FTZ R23, R5, R2, RZ ;  /* 0x0000000205177223 */ /* 0x000fe200000100ff */
[----:B------:R-:W-:Y:S01]  /*b120*/  HADD2.F32 R18, -RZ, R19.H1_H1 ;  /* 0x30000013ff127230 */ /* 0x000fe20000004100 */
[----:B------:R-:W-:Y:S01]  /*b130*/  LOP3.LUT R26, R25, 0x64006400, RZ, 0xfc, !PT ;  /* 0x64006400191a7812 */ /* 0x000fe200078efcff */
[----:B------:R-:W-:Y:S02]  /*b140*/  HADD2.F32 R4, -RZ, R22.H0_H0 ;  /* 0x20000016ff047230 */ /* 0x000fe40000004100 */
[----:B------:R-:W-:-:S02]  /*b150*/  HFMA2 R41, R20, R9.H0_H0, -72, -72 ;  /* 0xd480d48014297431 */ /* 0x000fc40000040009 */
[----:B------:R-:W-:Y:S01]  /*b160*/  HADD2.F32 R19, -RZ, R22.H1_H1 ;  /* 0x30000016ff137230 */ /* 0x000fe20000004100 */
[----:B------:R-:W-:Y:S01]  /*b170*/  LOP3.LUT R22, R21, 0x64006400, RZ, 0xfc, !PT ;  /* 0x6400640015167812 */ /* 0x000fe200078efcff */
[----:B------:R-:W-:Y:S01]  /*b180*/  FFMA.FTZ R21, R0, R5, RZ ;  /* 0x0000000500157223 */ /* 0x000fe200000100ff */
[C---:B------:R-:W-:Y:S01]  /*b190*/  FFMA.FTZ R31, R5.reuse, R3, RZ ;  /* 0x00000003051f7223 */ /* 0x040fe200000100ff */
[----:B------:R-:W-:Y:S01]  /*b1a0*/  FFMA.FTZ R20, R5, R4, RZ ;  /* 0x0000000405147223 */ /* 0x000fe200000100ff */
[----:B------:R-:W-:Y:S01]  /*b1b0*/  FFMA.FTZ R33, R28, R17, R23 ;  /* 0x000000111c217223 */ /* 0x000fe20000010017 */
[-C--:B------:R-:W-:Y:S02]  /*b1c0*/  HFMA2 R22, R22, R9.reuse.H0_H0, -72, -72 ;  /* 0xd480d48016167431 */ /* 0x080fe40000040009 */
[----:B------:R-:W-:Y:S01]  /*b1d0*/  FFMA.FTZ R32, R16, R28, R21 ;  /* 0x0000001c10207223 */ /* 0x000fe20000010015 */
[-C--:B------:R-:W-:Y:S02]  /*b1e0*/  HFMA2 R24, R24, R9.reuse.H0_H0, -72, -72 ;  /* 0xd480d48018187431 */ /* 0x080fe40000040009 */
[----:B------:R-:W-:Y:S01]  /*b1f0*/  FFMA.FTZ R42, R28, R18, R31 ;  /* 0x000000121c2a7223 */ /* 0x000fe2000001001f */
[----:B------:R-:W-:-:S02]  /*b200*/  HFMA2 R26, R26, R9.H0_H0, -72, -72 ;  /* 0xd480d4801a1a7431 */ /* 0x000fc40000040009 */
[--C-:B------:R-:W-:Y:S02]  /*b210*/  HADD2.F32 R21, -RZ, R22.reuse.H0_H0 ;  /* 0x20000016ff157230 */ /* 0x100fe40000004100 */
[----:B------:R-:W-:Y:S01]  /*b220*/  FFMA.FTZ R44, R28, R19, R20 ;  /* 0x000000131c2c7223 */ /* 0x000fe20000010014 */
[----:B------:R-:W-:Y:S02]  /*b230*/  HADD2.F32 R22, -RZ, R22.H1_H1 ;  /* 0x30000016ff167230 */ /* 0x000fe40000004100 */
[----:B------:R-:W-:Y:S02]  /*b240*/  HADD2.F32 R5, -RZ, R41.H0_H0 ;  /* 0x20000029ff057230 */ /* 0x000fe40000004100 */
[----:B------:R-:W-:Y:S01]  /*b250*/  FFMA.FTZ R28, R34, R21, R33 ;  /* 0x00000015221c7223 */ /* 0x000fe20000010021 */
[----:B------:R-:W-:Y:S02]  /*b260*/  HADD2.F32 R23, -RZ, R24.H0_H0 ;  /* 0x20000018ff177230 */ /* 0x000fe40000004100 */
[----:B------:R-:W-:-:S02]  /*b270*/  HADD2.F32 R25, -RZ, R26.H0_H0 ;  /* 0x2000001aff197230 */ /* 0x000fc40000004100 */
[----:B------:R-:W-:Y:S01]  /*b280*/  FFMA.FTZ R31, R5, R34, R32 ;  /* 0x00000022051f7223 */ /* 0x000fe20000010020 */
[----:B------:R-:W-:Y:S02]  /*b290*/  HADD2.F32 R20, -RZ, R41.H1_H1 ;  /* 0x30000029ff147230 */ /* 0x000fe40000004100 */
[----:B------:R-:W-:Y:S01]  /*b2a0*/  FFMA.FTZ R41, R29, R22, R28 ;  /* 0x000000161d297223 */ /* 0x000fe2000001001c */
[----:B------:R-:W-:Y:S01]  /*b2b0*/  LOP3.LUT R28, R35, 0xf000f, RZ, 0xc0, !PT ;  /* 0x000f000f231c7812 */ /* 0x000fe200078ec0ff */
[----:B------:R-:W-:Y:S02]  /*b2c0*/  HADD2.F32 R24, -RZ, R24.H1_H1 ;  /* 0x30000018ff187230 */ /* 0x000fe40000004100 */
[C---:B------:R-:W-:Y:S01]  /*b2d0*/  FFMA.FTZ R43, R34.reuse, R23, R42 ;  /* 0x00000017222b7223 */ /* 0x040fe2000001002a */
[----:B------:R-:W-:Y:S02]  /*b2e0*/  HADD2.F32 R26, -RZ, R26.H1_H1 ;  /* 0x3000001aff1a7230 */ /* 0x000fe40000004100 */
[----:B------:R-:W-:Y:S01]  /*b2f0*/  FFMA.FTZ R45, R34, R25, R44 ;  /* 0x00000019222d7223 */ /* 0x000fe2000001002c */
[----:B------:R-:W-:Y:S01]  /*b300*/  LOP3.LUT R28, R28, 0x64006400, RZ, 0xfc, !PT ;  /* 0x640064001c1c7812 */ /* 0x000fe200078efcff */
[----:B------:R-:W-:Y:S01]  /*b310*/  FFMA.FTZ R33, R20, R29, R31 ;  /* 0x0000001d14217223 */ /* 0x000fe2000001001f */
[C---:B------:R-:W-:Y:S01]  /*b320*/  FFMA.FTZ R42, R29.reuse, R24, R43 ;  /* 0x000000181d2a7223 */ /* 0x040fe2000001002b */
        /* <DEDUP_REMOVED lines=11> */
[----:B------:R-:W-:Y:S01]  /*b3e0*/  HADD2.F32 R28, -RZ, R14.H0_H0 ;  /* 0x2000000eff1c7230 */ /* 0x000fe20000004100 */
[----:B------:R-:W-:Y:S01]  /*b3f0*/  LOP3.LUT R32, R32, 0x64006400, RZ, 0xfc, !PT ;  /* 0x6400640020207812 */ /* 0x000fe200078efcff */
[----:B------:R-:W-:Y:S01]  /*b400*/  HADD2 R46, R29, -1032, -1032 ;  /* 0xe408e4081d2e7430 */ /* 0x000fe20000000000 */
[----:B------:R-:W-:Y:S01]  /*b410*/  LOP3.LUT R15, R36, 0xf000f0, RZ, 0xc0, !PT ;  /* 0x00f000f0240f7812 */ /* 0x000fe200078ec0ff */
[----:B------:R-:W-:-:S02]  /*b420*/  HADD2 R49, R31, -1032, -1032 ;  /* 0xe408e4081f317430 */ /* 0x000fc40000000000 */
[----:B------:R-:W-:Y:S01]  /*b430*/  FFMA.FTZ R44, R28, R34, R33 ;  /* 0x000000221c2c7223 */ /* 0x000fe20000010021 */
[----:B------:R-:W-:Y:S02]  /*b440*/  HADD2 R55, R32, -1032, -1032 ;  /* 0xe408e40820377430 */ /* 0x000fe40000000000 */
[----:B------:R-:W-:Y:S01]  /*b450*/  HADD2.F32 R33, -RZ, R14.H1_H1 ;  /* 0x3000000eff217230 */ /* 0x000fe20000004100 */
[----:B------:R-:W-:Y:S01]  /*b460*/  LOP3.LUT R14, R35, 0xf000f0, RZ, 0xc0, !PT ;  /* 0x00f000f0230e7812 */ /* 0x000fe200078ec0ff */
[----:B------:R-:W-:Y:S01]  /*b470*/  HADD2.F32 R29, -RZ, R46.H0_H0 ;  /* 0x2000002eff1d7230 */ /* 0x000fe20000004100 */
[----:B------:R-:W-:Y:S01]  /*b480*/  LOP3.LUT R37, R37, 0xf000f0, RZ, 0xc0, !PT ;  /* 0x00f000f025257812 */ /* 0x000fe200078ec0ff */
[----:B------:R-:W-:Y:S01]  /*b490*/  HADD2.F32 R31, -RZ, R49.H0_H0 ;  /* 0x20000031ff1f7230 */ /* 0x000fe20000004100 */
[----:B------:R-:W-:Y:S01]  /*b4a0*/  LOP3.LUT R14, R14, 0x64006400, RZ, 0xfc, !PT ;  /* 0x640064000e0e7812 */ /* 0x000fe200078efcff */
[----:B------:R-:W-:Y:S02]  /*b4b0*/  HADD2.F32 R32, -RZ, R55.H0_H0 ;  /* 0x20000037ff207230 */ /* 0x000fe40000004100 */
[----:B------:R-:W-:Y:S01]  /*b4c0*/  FFMA.FTZ R66, R34, R29, R41 ;  /* 0x0000001d22427223 */ /* 0x000fe20000010029 */
[----:B------:R-:W-:Y:S01]  /*b4d0*/  LOP3.LUT R41, R40, 0xf000f0, RZ, 0xc0, !PT ;  /* 0x00f000f028297812 */ /* 0x000fe200078ec0ff */
[----:B------:R-:W-:Y:S01]  /*b4e0*/  HADD2.F32 R35, -RZ, R49.H1_H1 ;  /* 0x30000031ff237230 */ /* 0x000fe20000004100 */
[----:B------:R-:W-:Y:S01]  /*b4f0*/  LOP3.LUT R40, R15, 0x64006400, RZ, 0xfc, !PT ;  /* 0x640064000f287812 */ /* 0x000fe200078efcff */
[----:B------:R-:W-:Y:S01]  /*b500*/  FFMA.FTZ R68, R34, R31, R42 ;  /* 0x0000001f22447223 */ /* 0x000fe2000001002a */
        /* <DEDUP_REMOVED lines=208> */
.L_x_1175:
[----:B------:R-:W1:Y:S01]  /*c210*/  LDC R61, c[0x0][0x23c] ;  /* 0x00008f00ff3d7b82 */ /* 0x000e620000000800 */
[----:B------:R-:W-:Y:S01]  /*c220*/  IADD3 R64, R64, 0x20, RZ ;  /* 0x0000002040407810 */ /* 0x000fe20007ffe0ff */
[----:B------:R-:W-:-:S03]  /*c230*/  UIADD3 UR4, UR4, 0x40, URZ ;  /* 0x0000004004047890 */ /* 0x000fc6000fffe03f */
[C---:B------:R-:W-:Y:S02]  /*c240*/  ISETP.GE.AND P0, PT, R64.reuse, UR5, PT ;  /* 0x0000000540007c0c */ /* 0x040fe4000bf06270 */
[----:B------:R-:W-:Y:S01]  /*c250*/  ISETP.LT.AND P2, PT, R64, R63, PT ;  /* 0x0000003f4000720c */ /* 0x000fe20003f41270 */
[----:B-1----:R-:W-:-:S12]  /*c260*/  IMAD.WIDE R6, R61, 0x10, R6 ;  /* 0x000000103d067825 */ /* 0x002fd800078e0206 */
[----:B------:R-:W-:Y:S05]  /*c270*/  @!P0 BRA P2, `(.L_x_1179) ;  /* 0xffffffb000a08947 */ /* 0x000fea000103ffff */
.L_x_1174:
        /* <DEDUP_REMOVED lines=8> */
.L_x_1182:
        /* <DEDUP_REMOVED lines=12> */
[--C-:B0-----:R-:W-:Y:S02]  /*c3c0*/  SHF.R.U32.HI R17, RZ, 0xf, R13.reuse ;  /* 0x0000000fff117819 */ /* 0x101fe4000001160d */
[----:B------:R-:W-:Y:S02]  /*c3d0*/  LOP3.LUT R16, R13, 0x380038, RZ, 0xc0, !PT ;  /* 0x003800380d107812 */ /* 0x000fe400078ec0ff */
[----:B------:R-:W-:-:S02]  /*c3e0*/  SHF.R.U32.HI R37, RZ, 0x6, R13 ;  /* 0x00000006ff257819 */ /* 0x000fc4000001160d */
[----:B------:R-:W-:Y:S02]  /*c3f0*/  LOP3.LUT R65, R13, 0x70007, RZ, 0xc0, !PT ;  /* 0x000700070d417812 */ /* 0x000fe400078ec0ff */
[C---:B------:R-:W-:Y:S02]  /*c400*/  LOP3.LUT R19, R14.reuse, 0x380038, RZ, 0xc0, !PT ;  /* 0x003800380e137812 */ /* 0x040fe400078ec0ff */
[----:B------:R-:W-:Y:S02]  /*c410*/  SHF.R.U32.HI R38, RZ, 0x6, R14 ;  /* 0x00000006ff267819 */ /* 0x000fe4000001160e */
[----:B------:R-:W-:Y:S02]  /*c420*/  LOP3.LUT R69, R14, 0x70007, RZ, 0xc0, !PT ;  /* 0x000700070e457812 */ /* 0x000fe400078ec0ff */
[----:B------:R-:W-:Y:S02]  /*c430*/  SHF.R.U32.HI R13, RZ, 0xe, R8 ;  /* 0x0000000eff0d7819 */ /* 0x000fe40000011608 */
[----:B------:R-:W-:-:S02]  /*c440*/  SHF.R.U32.HI R25, RZ, 0xe, R11 ;  /* 0x0000000eff197819 */ /* 0x000fc4000001160b */
[----:B------:R-:W-:Y:S02]  /*c450*/  LOP3.LUT R2, R2, 0x10001, RZ, 0xc0, !PT ;  /* 0x0001000102027812 */ /* 0x000fe400078ec0ff */
[----:B------:R-:W-:Y:S02]  /*c460*/  LOP3.LUT R22, R22, 0x10001, RZ, 0xc0, !PT ;  /* 0x0001000116167812 */ /* 0x000fe400078ec0ff */
[----:B------:R-:W-:Y:S02]  /*c470*/  LOP3.LUT R0, R12, 0x380038, RZ, 0xc0, !PT ;  /* 0x003800380c007812 */ /* 0x000fe400078ec0ff */
[--C-:B------:R-:W-:Y:S02]  /*c480*/  SHF.R.U32.HI R18, RZ, 0xe, R9.reuse ;  /* 0x0000000eff127819 */ /* 0x100fe40000011609 */
[----:B------:R-:W-:Y:S02]  /*c490*/  LOP3.LUT R14, R9, 0x380038, RZ, 0xc0, !PT ;  /* 0x00380038090e7812 */ /* 0x000fe400078ec0ff */
[----:B------:R-:W-:-:S02]  /*c4a0*/  SHF.R.U32.HI R84, RZ, 0x6, R9 ;  /* 0x00000006ff547819 */ /* 0x000fc40000011609 */
[----:B------:R-:W-:Y:S02]  /*c4b0*/  LOP3.LUT R76, R9, 0x70007, RZ, 0xc0, !PT ;  /* 0x00070007094c7812 */ /* 0x000fe400078ec0ff */
[C---:B------:R-:W-:Y:S02]  /*c4c0*/  LOP3.LUT R21, R15.reuse, 0x380038, RZ, 0xc0, !PT ;  /* 0x003800380f157812 */ /* 0x040fe400078ec0ff */
[----:B------:R-:W-:Y:S02]  /*c4d0*/  SHF.R.U32.HI R39, RZ, 0x6, R15 ;  /* 0x00000006ff277819 */ /* 0x000fe4000001160f */
[----:B------:R-:W-:Y:S02]  /*c4e0*/  LOP3.LUT R71, R15, 0x70007, RZ, 0xc0, !PT ;  /* 0x000700070f477812 */ /* 0x000fe400078ec0ff */
[----:B------:R-:W-:Y:S02]  /*c4f0*/  SHF.R.U32.HI R9, RZ, 0xe, R10 ;  /* 0x0000000eff097819 */ /* 0x000fe4000001160a */
[----:B------:R-:W-:-:S02]  /*c500*/  LOP3.LUT R20, R20, 0x10001, RZ, 0xc0, !PT ;  /* 0x0001000114147812 */ /* 0x000fc400078ec0ff */
[----:B------:R-:W-:Y:S02]  /*c510*/  SHF.R.U32.HI R36, RZ, 0x6, R12 ;  /* 0x00000006ff247819 */ /* 0x000fe4000001160c */
[----:B------:R-:W-:Y:S02]  /*c520*/  LOP3.LUT R67, R12, 0x70007, RZ, 0xc0, !PT ;  /* 0x000700070c437812 */ /* 0x000fe400078ec0ff */
[C---:B------:R-:W-:Y:S02]  /*c530*/  LOP3.LUT R15, R10.reuse, 0x380038, RZ, 0xc0, !PT ;  /* 0x003800380a0f7812 */ /* 0x040fe400078ec0ff */
[----:B------:R-:W-:Y:S02]  /*c540*/  SHF.R.U32.HI R86, RZ, 0x6, R10 ;  /* 0x00000006ff567819 */ /* 0x000fe4000001160a */
[----:B------:R-:W-:Y:S02]  /*c550*/  LOP3.LUT R78, R10, 0x70007, RZ, 0xc0, !PT ;  /* 0x000700070a4e7812 */ /* 0x000fe400078ec0ff */
[----:B------:R-:W-:-:S02]  /*c560*/  LOP3.LUT R12, R8, 0x380038, RZ, 0xc0, !PT ;  /* 0x00380038080c7812 */ /* 0x000fc400078ec0ff */
[----:B------:R-:W-:Y:S02]  /*c570*/  SHF.R.U32.HI R82, RZ, 0x6, R8 ;  /* 0x00000006ff527819 */ /* 0x000fe40000011608 */
[----:B------:R-:W-:Y:S02]  /*c580*/  LOP3.LUT R74, R8, 0x70007, RZ, 0xc0, !PT ;  /* 0x00070007084a7812 */ /* 0x000fe400078ec0ff */
[----:B------:R-:W-:Y:S02]  /*c590*/  LOP3.LUT R2, R2, 0x20002, R13, 0xf8, !PT ;  /* 0x0002000202027812 */ /* 0x000fe400078ef80d */
[----:B------:R-:W-:Y:S02]  /*c5a0*/  LOP3.LUT R25, R22, 0x20002, R25, 0xf8, !PT ;  /* 0x0002000216197812 */ /* 0x000fe400078ef819 */
[----:B------:R-:W-:Y:S02]  /*c5b0*/  MOV R8, 0x3000 ;  /* 0x0000300000087802 */ /* 0x000fe40000000f00 */
[----:B------:R-:W-:-:S02]  /*c5c0*/  LOP3.LUT R17, R17, 0x10001, RZ, 0xc0, !PT ;  /* 0x0001000111117812 */ /* 0x000fc400078ec0ff */
[----:B------:R-:W-:Y:S02]  /*c5d0*/  LOP3.LUT R20, R20, 0x20002, R9, 0xf8, !PT ;  /* 0x0002000214147812 */ /* 0x000fe400078ef809 */
[C---:B------:R-:W-:Y:S02]  /*c5e0*/  LOP3.LUT R23, R11.reuse, 0x380038, RZ, 0xc0, !PT ;  /* 0x003800380b177812 */ /* 0x040fe400078ec0ff */
[----:B------:R-:W-:Y:S02]  /*c5f0*/  SHF.R.U32.HI R88, RZ, 0x6, R11 ;  /* 0x00000006ff587819 */ /* 0x000fe4000001160b */
[----:B------:R-:W-:Y:S02]  /*c600*/  LOP3.LUT R80, R11, 0x70007, RZ, 0xc0, !PT ;  /* 0x000700070b507812 */ /* 0x000fe400078ec0ff */
[----:B------:R-:W-:Y:S02]  /*c610*/  LOP3.LUT R17, R17, 0x20002, R18, 0xf8, !PT ;  /* 0x0002000211117812 */ /* 0x000fe400078ef812 */
        /* <DEDUP_REMOVED lines=43> */
[C---:B------:R-:W-:Y:S01]  /*c8d0*/  LOP3.LUT R9, R4.reuse, 0x380038, RZ, 0xc0, !PT ;  /* 0x0038003804097812 */ /* 0x040fe200078ec0ff */
[-C--:B------:R-:W-:Y:S01]  /*c8e0*/  HFMA2 R72, R5, R8.reuse.H0_H0, -132, -132 ;  /* 0xd820d82005487431 */ /* 0x080fe20000040008 */
[----:B------:R-:W-:Y:S01]  /*c8f0*/  SHF.R.U32.HI R44, RZ, 0x6, R4 ;  /* 0x00000006ff2c7819 */ /* 0x000fe20000011604 */
[----:B------:R-:W-:Y:S01]  /*c900*/  HFMA2 R70, R7, R8.H0_H0, -132, -132 ;  /* 0xd820d82007467431 */ /* 0x000fe20000040008 */
[----:B------:R-:W-:Y:S02]  /*c910*/  LOP3.LUT R81, R4, 0x70007, RZ, 0xc0, !PT ;  /* 0x0007000704517812 */ /* 0x000fe400078ec0ff */
[----:B------:R-:W-:Y:S01]  /*c920*/  LOP3.LUT R0, R36, 0x380038, RZ, 0xc0, !PT ;  /* 0x0038003824007812 */ /* 0x000fe200078ec0ff */
[----:B------:R-:W-:Y:S01]  /*c930*/  HFMA2.MMA R40, R72, R41, R65 ;  /* 0x0000002948287235 */ /* 0x000fe20000000041 */
[----:B------:R-:W-:Y:S01]  /*c940*/  LOP3.LUT R45, R2, 0x40004, R45, 0xf8, !PT ;  /* 0x00040004022d7812 */ /* 0x000fe200078ef82d */
        /* <DEDUP_REMOVED lines=9> */
[----:B------:R-:W-:Y:S02]  /*c9e0*/  LOP3.LUT R90, R25, 0x40004, R90, 0xf8, !PT ;  /* 0x00040004195a7812 */ /* 0x000fe400078ef85a */
[----:B------:R-:W-:Y:S02]  /*c9f0*/  LOP3.LUT R7, R4, 0x64006400, RZ, 0xfc, !PT ;  /* 0x6400640004077812 */ /* 0x000fe400078efcff */
[----:B------:R-:W-:Y:S02]  /*ca00*/  LOP3.LUT R6, R84, 0x380038, RZ, 0xc0, !PT ;  /* 0x0038003854067812 */ /* 0x000fe400078ec0ff */
[----:B------:R-:W-:Y:S01]  /*ca10*/  LOP3.LUT R25, R2, 0x64006400, RZ, 0xfc, !PT ;  /* 0x6400640002197812 */ /* 0x000fe200078efcff */
[-C--:B------:R-:W-:Y:S01]  /*ca20*/  HFMA2 R28, R7, R8.reuse.H0_H0, -132, -132 ;  /* 0xd820d820071c7431 */ /* 0x080fe20000040008 */
[----:B------:R-:W-:Y:S02]  /*ca30*/  LOP3.LUT R0, R44, 0x380038, RZ, 0xc0, !PT ;  /* 0x003800382c007812 */ /* 0x000fe400078ec0ff */
[----:B------:R-:W-:Y:S01]  /*ca40*/  LOP3.LUT R46, R17, 0x40004, R46, 0xf8, !PT ;  /* 0x00040004112e7812 */ /* 0x000fe200078ef82e */
[----:B------:R-:W-:Y:S01]  /*ca50*/  HFMA2 R25, R25, R8.H0_H0, -132, -132 ;  /* 0xd820d82019197431 */ /* 0x000fe20000040008 */
[----:B------:R-:W-:-:S02]  /*ca60*/  LOP3.LUT R2, R89, 0x380038, RZ, 0xc0, !PT ;  /* 0x0038003859027812 */ /* 0x000fc400078ec0ff */
[----:B------:R-:W-:Y:S02]  /*ca70*/  LOP3.LUT R17, R21, 0x64006400, RZ, 0xfc, !PT ;  /* 0x6400640015117812 */ /* 0x000fe400078efcff */
[----:B------:R-:W-:Y:S02]  /*ca80*/  LOP3.LUT R9, R9, 0x64006400, RZ, 0xfc, !PT ;  /* 0x6400640009097812 */ /* 0x000fe400078efcff */
[----:B------:R-:W-:Y:S01]  /*ca90*/  LOP3.LUT R11, R10, 0x64006400, RZ, 0xfc, !PT ;  /* 0x640064000a0b7812 */ /* 0x000fe200078efcff */
[-C--:B------:R-:W-:Y:S01]  /*caa0*/  HFMA2 R66, R17, R8.reuse.H0_H0, -132, -132 ;  /* 0xd820d82011427431 */ /* 0x080fe20000040008 */
[----:B------:R-:W-:Y:S02]  /*cab0*/  LOP3.LUT R23, R6, 0x64006400, RZ, 0xfc, !PT ;  /* 0x6400640006177812 */ /* 0x000fe400078efcff */
[----:B------:R-:W-:Y:S02]  /*cac0*/  LOP3.LUT R4, R91, 0x380038, RZ, 0xc0, !PT ;  /* 0x003800385b047812 */ /* 0x000fe400078ec0ff */
[----:B------:R-:W-:Y:S01]  /*cad0*/  LOP3.LUT R5, R0, 0x64006400, RZ, 0xfc, !PT ;  /* 0x6400640000057812 */ /* 0x000fe200078efcff */
[----:B------:R-:W-:Y:S01]  /*cae0*/  HFMA2 R23, R23, R8.H0_H0, -132, -132 ;  /* 0xd820d82017177431 */ /* 0x000fe20000040008 */
[----:B------:R-:W-:-:S02]  /*caf0*/  LOP3.LUT R6, R92, 0x380038, RZ, 0xc0, !PT ;  /* 0x003800385c067812 */ /* 0x000fc400078ec0ff */
[----:B------:R-:W-:Y:S02]  /*cb00*/  LOP3.LUT R7, R2, 0x64006400, RZ, 0xfc, !PT ;  /* 0x6400640002077812 */ /* 0x000fe400078efcff */
[----:B------:R-:W-:Y:S01]  /*cb10*/  LOP3.LUT R33, R22, 0x64006400, RZ, 0xfc, !PT ;  /* 0x6400640016217812 */ /* 0x000fe200078efcff */
[-C--:B------:R-:W-:Y:S01]  /*cb20*/  HFMA2 R22, R9, R8.reuse.H0_H0, -132, -132 ;  /* 0xd820d82009167431 */ /* 0x080fe20000040008 */
[----:B------:R-:W-:Y:S01]  /*cb30*/  LOP3.LUT R47, R20, 0x40004, R47, 0xf8, !PT ;  /* 0x00040004142f7812 */ /* 0x000fe200078ef82f */
[-C--:B------:R-:W-:Y:S01]  /*cb40*/  HFMA2 R20, R11, R8.reuse.H0_H0, -132, -132 ;  /* 0xd820d8200b147431 */ /* 0x080fe20000040008 */
        /* <DEDUP_REMOVED lines=412> */
.L_x_1181:
[----:B------:R-:W-:Y:S01]  /*e510*/  IADD3 R64, R64, 0x20, RZ ;  /* 0x0000002040407810 */ /* 0x000fe20007ffe0ff */
[----:B------:R-:W-:Y:S01]  /*e520*/  UIADD3 UR4, UR4, 0x40, URZ ;  /* 0x0000004004047890 */ /* 0x000fe2000fffe03f */
[----:B--2---:R-:W-:Y:S02]  /*e530*/  IMAD.WIDE R6, R61, 0x4, R98 ;  /* 0x000000043d067825 */ /* 0x004fe400078e0262 */
[C---:B------:R-:W-:Y:S02]  /*e540*/  ISETP.GE.AND P0, PT, R64.reuse, UR5, PT ;  /* 0x0000000540007c0c */ /* 0x040fe4000bf06270 */
[----:B------:R-:W-:-:S13]  /*e550*/  ISETP.LT.AND P2, PT, R64, R63, PT ;  /* 0x0000003f4000720c */ /* 0x000fda0003f41270 */
[----:B------:R-:W-:Y:S05]  /*e560*/  @!P0 BRA P2, `(.L_x_1182) ;  /* 0xffffffdc00648947 */ /* 0x000fea000103ffff */
.L_x_1180:
        /* <DEDUP_REMOVED lines=17> */
.L_x_1186:
[----:B------:R-:W1:Y:S02]  /*e680*/  LDS R2, [R0] ;  /* 0x0000000000027984 */ /* 0x000e640000000800 */
[----:B-1----:R-:W-:-:S06]  /*e690*/  HADD2 R3, R2, R56 ;  /* 0x0000003802037230 */ /* 0x002fcc0000000000 */
[----:B------:R-:W1:Y:S02]  /*e6a0*/  ATOMS.CAST.SPIN R3, [R0], R2, R3 ;  /* 0x000000020003738d */ /* 0x000e640001800003 */
[----:B-1----:R-:W-:-:S13]  /*e6b0*/  ISETP.EQ.U32.AND P0, PT, R3, 0x1, PT ;  /* 0x000000010300780c */ /* 0x002fda0003f02070 */
[----:B------:R-:W-:Y:S05]  /*e6c0*/  @!P0 BRA `(.L_x_1186) ;  /* 0xfffffffc00ec8947 */ /* 0x000fea000383ffff */
[----:B------:R-:W-:Y:S05]  /*e6d0*/  BRA `(.L_x_1184) ;  /* 0x00000000000c7947 */ /* 0x000fea0003800000 */
.L_x_1185:
[----:B------:R-:W2:Y:S02]  /*e6e0*/  LD.E R0, desc[UR6][R4.64] ;  /* 0x0000000604007980 */ /* 0x000ea4000c101900 */
[----:B--2---:R-:W-:-:S05]  /*e6f0*/  IADD3 R3, R56, R0, RZ ;  /* 0x0000000038037210 */ /* 0x004fca0007ffe0ff */
[----:B------:R1:W-:Y:S02]  /*e700*/  ST.E desc[UR6][R4.64], R3 ;  /* 0x0000000304007985 */ /* 0x0003e4000c101906 */
.L_x_1184:
[----:B------:R-:W-:Y:S05]  /*e710*/  BSYNC B0 ;  /* 0x0000000000007941 */ /* 0x000fea0003800000 */
.L_x_1183:
[----:B------:R2:W-:Y:S01]  /*e720*/  ATOM.E.ADD.F16x2.RN.STRONG.GPU P0, RZ, desc[UR6][R4.64+0x4], R55 ;  /* 0x0000043704ff79a2 */ /* 0x0005e2000810e1c6 */
[----:B------:R-:W-:Y:S04]  /*e730*/  BSSY B0, `(.L_x_1187) ;  /* 0x000000f000007945 */ /* 0x000fe80003800000 */
[----:B--2---:R-:W-:Y:S05]  /*e740*/  @P0 BRA `(.L_x_1188) ;  /* 0x0000000000340947 */ /* 0x004fea0003800000 */
[----:B------:R-:W2:Y:S02]  /*e750*/  QSPC.E.S P0, RZ, [R4+0x4] ;  /* 0x0000040004ff73aa */ /* 0x000ea40000000500 */
[----:B--2---:R-:W-:Y:S05]  /*e760*/  @!P0 BRA `(.L_x_1189) ;  /* 0x0000000000208947 */ /* 0x004fea0003800000 */
[----:B------:R-:W-:-:S04]  /*e770*/  MOV R2, R4 ;  /* 0x0000000400027202 */ /* 0x000fc80000000f00 */
[----:B------:R-:W-:-:S07]  /*e780*/  MOV R0, R2 ;  /* 0x0000000200007202 */ /* 0x000fce0000000f00 */
.L_x_1190:
[----:B------:R-:W1:Y:S02]  /*e790*/  LDS R2, [R0+0x4] ;  /* 0x0000040000027984 */ /* 0x000e640000000800 */
[----:B-1----:R-:W-:-:S10]  /*e7a0*/  HFMA2.MMA R3, R2, 1, 1, R55 ;  /* 0x3c003c0002037835 */ /* 0x002fd40000000037 */
[----:B------:R-:W1:Y:S02]  /*e7b0*/  ATOMS.CAST.SPIN R3, [R0+0x4], R2, R3 ;  /* 0x000004020003738d */ /* 0x000e640001800003 */
[----:B-1----:R-:W-:-:S13]  /*e7c0*/  ISETP.EQ.U32.AND P0, PT, R3, 0x1, PT ;  /* 0x000000010300780c */ /* 0x002fda0003f02070 */
[----:B------:R-:W-:Y:S05]  /*e7d0*/  @!P0 BRA `(.L_x_1190) ;  /* 0xfffffffc00ec8947 */ /* 0x000fea000383ffff */
[----:B------:R-:W-:Y:S05]  /*e7e0*/  BRA `(.L_x_1188) ;  /* 0x00000000000c7947 */ /* 0x000fea0003800000 */
.L_x_1189:
[----:B------:R-:W1:Y:S02]  /*e7f0*/  LD.E R0, desc[UR6][R4.64+0x4] ;  /* 0x0000040604007980 */ /* 0x000e64000c101900 */
[----:B-1----:R-:W-:-:S05]  /*e800*/  IADD3 R3, R55, R0, RZ ;  /* 0x0000000037037210 */ /* 0x002fca0007ffe0ff */
[----:B------:R2:W-:Y:S02]  /*e810*/  ST.E desc[UR6][R4.64+0x4], R3 ;  /* 0x0000040304007985 */ /* 0x0005e4000c101906 */
.L_x_1188:
[----:B------:R-:W-:Y:S05]  /*e820*/  BSYNC B0 ;  /* 0x0000000000007941 */ /* 0x000fea0003800000 */
.L_x_1187:
        /* <DEDUP_REMOVED lines=10> */
.L_x_1194:
[----:B------:R-:W1:Y:S02]  /*e8d0*/  LDS R2, [R0] ;  /* 0x0000000000027984 */ /* 0x000e640000000800 */
[----:B-1----:R-:W-:-:S06]  /*e8e0*/  HADD2 R3, R2, R54 ;  /* 0x0000003602037230 */ /* 0x002fcc0000000000 */
[----:B------:R-:W1:Y:S02]  /*e8f0*/  ATOMS.CAST.SPIN R3, [R0], R2, R3 ;  /* 0x000000020003738d */ /* 0x000e640001800003 */
[----:B-1----:R-:W-:-:S13]  /*e900*/  ISETP.EQ.U32.AND P0, PT, R3, 0x1, PT ;  /* 0x000000010300780c */ /* 0x002fda0003f02070 */
[----:B------:R-:W-:Y:S05]  /*e910*/  @!P0 BRA `(.L_x_1194) ;  /* 0xfffffffc00ec8947 */ /* 0x000fea000383ffff */
[----:B------:R-:W-:Y:S05]  /*e920*/  BRA `(.L_x_1192) ;  /* 0x00000000000c7947 */ /* 0x000fea0003800000 */
.L_x_1193:
[----:B------:R-:W2:Y:S02]  /*e930*/  LD.E R0, desc[UR6][R4.64] ;  /* 0x0000000604007980 */ /* 0x000ea4000c101900 */
[----:B--2---:R-:W-:-:S05]  /*e940*/  IADD3 R3, R54, R0, RZ ;  /* 0x0000000036037210 */ /* 0x004fca0007ffe0ff */
[----:B------:R1:W-:Y:S02]  /*e950*/  ST.E desc[UR6][R4.64], R3 ;  /* 0x0000000304007985 */ /* 0x0003e4000c101906 */
.L_x_1192:
[----:B------:R-:W-:Y:S05]  /*e960*/  BSYNC B0 ;  /* 0x0000000000007941 */ /* 0x000fea0003800000 */
.L_x_1191:
[----:B------:R2:W-:Y:S01]  /*e970*/  ATOM.E.ADD.F16x2.RN.STRONG.GPU P0, RZ, desc[UR6][R4.64+0x4], R53 ;  /* 0x0000043504ff79a2 */ /* 0x0005e2000810e1c6 */
[----:B------:R-:W-:Y:S04]  /*e980*/  BSSY B0, `(.L_x_1195) ;  /* 0x000000f000007945 */ /* 0x000fe80003800000 */
[----:B--2---:R-:W-:Y:S05]  /*e990*/  @P0 BRA `(.L_x_1196) ;  /* 0x0000000000340947 */ /* 0x004fea0003800000 */
[----:B------:R-:W2:Y:S02]  /*e9a0*/  QSPC.E.S P0, RZ, [R4+0x4] ;  /* 0x0000040004ff73aa */ /* 0x000ea40000000500 */
[----:B--2---:R-:W-:Y:S05]  /*e9b0*/  @!P0 BRA `(.L_x_1197) ;  /* 0x0000000000208947 */ /* 0x004fea0003800000 */
[----:B------:R-:W-:-:S04]  /*e9c0*/  MOV R2, R4 ;  /* 0x0000000400027202 */ /* 0x000fc80000000f00 */
[----:B------:R-:W-:-:S07]  /*e9d0*/  MOV R0, R2 ;  /* 0x0000000200007202 */ /* 0x000fce0000000f00 */
.L_x_1198:
[----:B------:R-:W1:Y:S02]  /*e9e0*/  LDS R2, [R0+0x4] ;  /* 0x0000040000027984 */ /* 0x000e640000000800 */
[----:B-1----:R-:W-:-:S10]  /*e9f0*/  HFMA2.MMA R3, R2, 1, 1, R53 ;  /* 0x3c003c0002037835 */ /* 0x002fd40000000035 */
[----:B------:R-:W1:Y:S02]  /*ea00*/  ATOMS.CAST.SPIN R3, [R0+0x4], R2, R3 ;  /* 0x000004020003738d */ /* 0x000e640001800003 */
[----:B-1----:R-:W-:-:S13]  /*ea10*/  ISETP.EQ.U32.AND P0, PT, R3, 0x1, PT ;  /* 0x000000010300780c */ /* 0x002fda0003f02070 */
[----:B------:R-:W-:Y:S05]  /*ea20*/  @!P0 BRA `(.L_x_1198) ;  /* 0xfffffffc00ec8947 */ /* 0x000fea000383ffff */
[----:B------:R-:W-:Y:S05]  /*ea30*/  BRA `(.L_x_1196) ;  /* 0x00000000000c7947 */ /* 0x000fea0003800000 */
.L_x_1197:
[----:B------:R-:W1:Y:S02]  /*ea40*/  LD.E R0, desc[UR6][R4.64+0x4] ;  /* 0x0000040604007980 */ /* 0x000e64000c101900 */
[----:B-1----:R-:W-:-:S05]  /*ea50*/  IADD3 R3, R53, R0, RZ ;  /* 0x0000000035037210 */ /* 0x002fca0007ffe0ff */
[----:B------:R2:W-:Y:S02]  /*ea60*/  ST.E desc[UR6][R4.64+0x4], R3 ;  /* 0x0000040304007985 */ /* 0x0005e4000c101906 */
.L_x_1196:
[----:B------:R-:W-:Y:S05]  /*ea70*/  BSYNC B0 ;  /* 0x0000000000007941 */ /* 0x000fea0003800000 */
.L_x_1195:
        /* <DEDUP_REMOVED lines=10> */
.L_x_1202:
[----:B------:R-:W1:Y:S02]  /*eb20*/  LDS R2, [R0] ;  /* 0x0000000000027984 */ /* 0x000e640000000800 */
[----:B-1----:R-:W-:-:S06]  /*eb30*/  HADD2 R3, R2, R52 ;  /* 0x0000003402037230 */ /* 0x002fcc0000000000 */
[----:B------:R-:W1:Y:S02]  /*eb40*/  ATOMS.CAST.SPIN R3, [R0], R2, R3 ;  /* 0x000000020003738d */ /* 0x000e640001800003 */
[----:B-1----:R-:W-:-:S13]  /*eb50*/  ISETP.EQ.U32.AND P0, PT, R3, 0x1, PT ;  /* 0x000000010300780c */ /* 0x002fda0003f02070 */
[----:B------:R-:W-:Y:S05]  /*eb60*/  @!P0 BRA `(.L_x_1202) ;  /* 0xfffffffc00ec8947 */ /* 0x000fea000383ffff */
[----:B------:R-:W-:Y:S05]  /*eb70*/  BRA `(.L_x_1200) ;  /* 0x00000000000c7947 */ /* 0x000fea0003800000 */
.L_x_1201:
[----:B------:R-:W2:Y:S02]  /*eb80*/  LD.E R0, desc[UR6][R4.64] ;  /* 0x0000000604007980 */ /* 0x000ea4000c101900 */
[----:B--2---:R-:W-:-:S05]  /*eb90*/  IADD3 R3, R52, R0, RZ ;  /* 0x0000000034037210 */ /* 0x004fca0007ffe0ff */
[----:B------:R1:W-:Y:S02]  /*eba0*/  ST.E desc[UR6][R4.64], R3 ;  /* 0x0000000304007985 */ /* 0x0003e4000c101906 */
.L_x_1200:
[----:B------:R-:W-:Y:S05]  /*ebb0*/  BSYNC B0 ;  /* 0x0000000000007941 */ /* 0x000fea0003800000 */
.L_x_1199:
[----:B------:R2:W-:Y:S01]  /*ebc0*/  ATOM.E.ADD.F16x2.RN.STRONG.GPU P0, RZ, desc[UR6][R4.64+0x4], R51 ;  /* 0x0000043304ff79a2 */ /* 0x0005e2000810e1c6 */
[----:B------:R-:W-:Y:S04]  /*ebd0*/  BSSY B0, `(.L_x_1203) ;  /* 0x000000f000007945 */ /* 0x000fe80003800000 */
[----:B--2---:R-:W-:Y:S05]  /*ebe0*/  @P0 BRA `(.L_x_1204) ;  /* 0x0000000000340947 */ /* 0x004fea0003800000 */
[----:B------:R-:W2:Y:S02]  /*ebf0*/  QSPC.E.S P0, RZ, [R4+0x4] ;  /* 0x0000040004ff73aa */ /* 0x000ea40000000500 */
[----:B--2---:R-:W-:Y:S05]  /*ec00*/  @!P0 BRA `(.L_x_1205) ;  /* 0x0000000000208947 */ /* 0x004fea0003800000 */
[----:B------:R-:W-:-:S04]  /*ec10*/  MOV R2, R4 ;  /* 0x0000000400027202 */ /* 0x000fc80000000f00 */
[----:B------:R-:W-:-:S07]  /*ec20*/  MOV R0, R2 ;  /* 0x0000000200007202 */ /* 0x000fce0000000f00 */
.L_x_1206:
[----:B------:R-:W1:Y:S02]  /*ec30*/  LDS R2, [R0+0x4] ;  /* 0x0000040000027984 */ /* 0x000e640000000800 */
[----:B-1----:R-:W-:-:S10]  /*ec40*/  HFMA2.MMA R3, R2, 1, 1, R51 ;  /* 0x3c003c0002037835 */ /* 0x002fd40000000033 */
[----:B------:R-:W1:Y:S02]  /*ec50*/  ATOMS.CAST.SPIN R3, [R0+0x4], R2, R3 ;  /* 0x000004020003738d */ /* 0x000e640001800003 */
[----:B-1----:R-:W-:-:S13]  /*ec60*/  ISETP.EQ.U32.AND P0, PT, R3, 0x1, PT ;  /* 0x000000010300780c */ /* 0x002fda0003f02070 */
[----:B------:R-:W-:Y:S05]  /*ec70*/  @!P0 BRA `(.L_x_1206) ;  /* 0xfffffffc00ec8947 */ /* 0x000fea000383ffff */
[----:B------:R-:W-:Y:S05]  /*ec80*/  BRA `(.L_x_1204) ;  /* 0x00000000000c7947 */ /* 0x000fea0003800000 */
.L_x_1205:
[----:B------:R-:W1:Y:S02]  /*ec90*/  LD.E R0, desc[UR6][R4.64+0x4] ;  /* 0x0000040604007980 */ /* 0x000e64000c101900 */
[----:B-1----:R-:W-:-:S05]  /*eca0*/  IADD3 R3, R51, R0, RZ ;  /* 0x0000000033037210 */ /* 0x002fca0007ffe0ff */
[----:B------:R2:W-:Y:S02]  /*ecb0*/  ST.E desc[UR6][R4.64+0x4], R3 ;  /* 0x0000040304007985 */ /* 0x0005e4000c101906 */
.L_x_1204:
[----:B------:R-:W-:Y:S05]  /*ecc0*/  BSYNC B0 ;  /* 0x0000000000007941 */ /* 0x000fea0003800000 */
.L_x_1203:
        /* <DEDUP_REMOVED lines=10> */
.L_x_1210:
[----:B------:R-:W1:Y:S02]  /*ed70*/  LDS R2, [R0] ;  /* 0x0000000000027984 */ /* 0x000e640000000800 */
[----:B-1----:R-:W-:-:S06]  /*ed80*/  HADD2 R3, R2, R50 ;  /* 0x0000003202037230 */ /* 0x002fcc0000000000 */
[----:B------:R-:W1:Y:S02]  /*ed90*/  ATOMS.CAST.SPIN R3, [R0], R2, R3 ;  /* 0x000000020003738d */ /* 0x000e640001800003 */
[----:B-1----:R-:W-:-:S13]  /*eda0*/  ISETP.EQ.U32.AND P0, PT, R3, 0x1, PT ;  /* 0x000000010300780c */ /* 0x002fda0003f02070 */
[----:B------:R-:W-:Y:S05]  /*edb0*/  @!P0 BRA `(.L_x_1210) ;  /* 0xfffffffc00ec8947 */ /* 0x000fea000383ffff */
[----:B------:R-:W-:Y:S05]  /*edc0*/  BRA `(.L_x_1208) ;  /* 0x00000000000c7947 */ /* 0x000fea0003800000 */
.L_x_1209:
[----:B------:R-:W2:Y:S02]  /*edd0*/  LD.E R0, desc[UR6][R4.64] ;  /* 0x0000000604007980 */ /* 0x000ea4000c101900 */
[----:B--2---:R-:W-:-:S05]  /*ede0*/  IADD3 R3, R50, R0, RZ ;  /* 0x0000000032037210 */ /* 0x004fca0007ffe0ff */
[----:B------:R1:W-:Y:S02]  /*edf0*/  ST.E desc[UR6][R4.64], R3 ;  /* 0x0000000304007985 */ /* 0x0003e4000c101906 */
.L_x_1208:
[----:B------:R-:W-:Y:S05]  /*ee00*/  BSYNC B0 ;  /* 0x0000000000007941 */ /* 0x000fea0003800000 */
.L_x_1207:
[----:B------:R2:W-:Y:S02]  /*ee10*/  ATOM.E.ADD.F16x2.RN.STRONG.GPU P0, RZ, desc[UR6][R4.64+0x4], R48 ;  /* 0x0000043004ff79a2 */ /* 0x0005e4000810e1c6 */
[----:B--2---:R-:W-:Y:S05]  /*ee20*/  @P0 EXIT ;  /* 0x000000000000094d */ /* 0x004fea0003800000 */
[----:B------:R-:W2:Y:S02]  /*ee30*/  QSPC.E.S P0, RZ, [R4+0x4] ;  /* 0x0000040004ff73aa */ /* 0x000ea40000000500 */
[----:B--2---:R-:W-:Y:S05]  /*ee40*/  @!P0 BRA `(.L_x_1211) ;  /* 0x0000000000208947 */ /* 0x004fea0003800000 */
[----:B------:R-:W-:-:S04]  /*ee50*/  MOV R2, R4 ;  /* 0x0000000400027202 */ /* 0x000fc80000000f00 */
[----:B------:R-:W-:-:S07]  /*ee60*/  MOV R0, R2 ;  /* 0x0000000200007202 */ /* 0x000fce0000000f00 */
.L_x_1212:
[----:B------:R-:W1:Y:S02]  /*ee70*/  LDS R2, [R0+0x4] ;  /* 0x0000040000027984 */ /* 0x000e640000000800 */
[----:B-1----:R-:W-:-:S10]  /*ee80*/  HFMA2.MMA R3, R2, 1, 1, R48 ;  /* 0x3c003c0002037835 */ /* 0x002fd40000000030 */
[----:B------:R-:W1:Y:S02]  /*ee90*/  ATOMS.CAST.SPIN R3, [R0+0x4], R2, R3 ;  /* 0x000004020003738d */ /* 0x000e640001800003 */
[----:B-1----:R-:W-:-:S13]  /*eea0*/  ISETP.EQ.U32.AND P0, PT, R3, 0x1, PT ;  /* 0x000000010300780c */ /* 0x002fda0003f02070 */
[----:B------:R-:W-:Y:S05]  /*eeb0*/  @!P0 BRA `(.L_x_1212) ;  /* 0xfffffffc00ec8947 */ /* 0x000fea000383ffff */
[----:B------:R-:W-:Y:S05]  /*eec0*/  EXIT ;  /* 0x000000000000794d */ /* 0x000fea0003800000 */
.L_x_1211:
[----:B------:R-:W1:Y:S02]  /*eed0*/  LD.E R0, desc[UR6][R4.64+0x4] ;  /* 0x0000040604007980 */ /* 0x000e64000c101900 */
[----:B-1----:R-:W-:-:S05]  /*eee0*/  IADD3 R3, R48, R0, RZ ;  /* 0x0000000030037210 */ /* 0x002fca0007ffe0ff */
[----:B------:R-:W-:Y:S01]  /*eef0*/  ST.E desc[UR6][R4.64+0x4], R3 ;  /* 0x0000040304007985 */ /* 0x000fe2000c101906 */
[----:B------:R-:W-:Y:S05]  /*ef00*/  EXIT ;  /* 0x000000000000794d */ /* 0x000fea0003800000 */
.L_x_1213:
        /* <DEDUP_REMOVED lines=15> */
.L_x_4173:


//--------------------- .text._Z23gemm_half_q_half_kernelILi4ELi20ELb0ELb0ELi32EEvPK6__halfPKjS4_S2_PS0_iiiiPKtS7_iiiiiibS2_i --------------------------
	.section	.text._Z23gemm_half_q_half_kernelILi4ELi20ELb0ELb0ELi32EEvPK6__halfPKjS4_S2_PS0_iiiiPKtS7_iiiiiibS2_i,"ax",@progbits
	.align	128
        .global         _Z23gemm_half_q_half_kernelILi4ELi20ELb0ELb0ELi32EEvPK6__halfPKjS4_S2_PS0_iiiiPKtS7_iiiiiibS2_i
        .type           _Z23gemm_half_q_half_kernelILi4ELi20ELb0ELb0ELi32EEvPK6__halfPKjS4_S2_PS0_iiiiPKtS7_iiiiiibS2_i,@function
        .size           _Z23gemm_half_q_half_kernelILi4ELi20ELb0ELb0ELi32EEvPK6__halfPKjS4_S2_PS0_iiiiPKtS7_iiiiiibS2_i,(.L_x_4174 - _Z23gemm_half_q_half_kernelILi4ELi20ELb0ELb0ELi32EEvPK6__halfPKjS4_S2_PS0_iiiiPKtS7_iiiiiibS2_i)
        .other          _Z23gemm_half_q_half_kernelILi4ELi20ELb0ELb0ELi32EEvPK6__halfPKjS4_S2_PS0_iiiiPKtS7_iiiiiibS2_i,@"STO_CUDA_ENTRY STV_DEFAULT"
_Z23gemm_half_q_half_kernelILi4ELi20ELb0ELb0ELi32EEvPK6__halfPKjS4_S2_PS0_iiiiPKtS7_iiiiiibS2_i:
.text._Z23gemm_half_q_half_kernelILi4ELi20ELb0ELb0ELi32EEvPK6__halfPKjS4_S2_PS0_iiiiPKtS7_iiiiiibS2_i:
[----:B------:R-:W-:Y:S01]  /*0000*/  LDC R1, c[0x0][0x28] ;  /* 0x00000a00ff017b82 */ /* 0x000fe20000000800 */
[----:B------:R-:W0:Y:S07]  /*0010*/  S2R R12, SR_CTAID.Y ;  /* 0x00000000000c7919 */ /* 0x000e2e0000002600 */
[----:B------:R-:W0:Y:S01]  /*0020*/  LDC R3, c[0x0][0x238] ;  /* 0x00008e00ff037b82 */ /* 0x000e220000000800 */
[----:B------:R-:W-:Y:S01]  /*0030*/  ULDC.64 UR8, c[0x0][0x208] ;  /* 0x0000820000087ab9 */ /* 0x000fe20000000a00 */
[----:B------:R-:W-:Y:S01]  /*0040*/  BSSY B0, `(.L_x_1214) ;  /* 0x0000077000007945 */ /* 0x000fe20003800000 */
[----:B------:R-:W1:Y:S01]  /*0050*/  S2R R49, SR_CTAID.Z ;  /* 0x0000000000317919 */ /* 0x000e620000002700 */
[----:B------:R-:W2:Y:S04]  /*0060*/  S2R R15, SR_TID.X ;  /* 0x00000000000f7919 */ /* 0x000ea80000002100 */
[----:B------:R-:W3:Y:S08]  /*0070*/  LDC R17, c[0x0][0x240] ;  /* 0x00009000ff117b82 */ /* 0x000ef00000000800 */
[----:B------:R-:W4:Y:S01]  /*0080*/  S2UR UR4, SR_CTAID.X ;  /* 0x00000000000479c3 */ /* 0x000f220000002500 */
[----:B0-----:R-:W-:Y:S01]  /*0090*/  IMAD R10, R12, -0x4, R3 ;  /* 0xfffffffc0c0a7824 */ /* 0x001fe200078e0203 */
[----:B-1----:R-:W-:-:S04]  /*00a0*/  SHF.L.U32 R48, R49, 0x5, RZ ;  /* 0x0000000531307819 */ /* 0x002fc800000006ff */
[----:B------:R-:W-:Y:S02]  /*00b0*/  ISETP.GE.AND P1, PT, R10, 0x1, PT ;  /* 0x000000010a00780c */ /* 0x000fe40003f26270 */
[C---:B--2---:R-:W-:Y:S01]  /*00c0*/  IADD3 R2, R48.reuse, R15, RZ ;  /* 0x0000000f30027210 */ /* 0x044fe20007ffe0ff */
        /* <DEDUP_REMOVED lines=31> */
.L_x_1218:
        /* <DEDUP_REMOVED lines=16> */
.L_x_1217:
        /* <DEDUP_REMOVED lines=16> */
.L_x_1216:
        /* <DEDUP_REMOVED lines=17> */
.L_x_1220:
        /* <DEDUP_REMOVED lines=16> */
.L_x_1219:
        /* <DEDUP_REMOVED lines=14> */
.L_x_1215:
[----:B------:R-:W-:Y:S05]  /*07b0*/  BSYNC B0 ;  /* 0x0000000000007941 */ /* 0x000fea0003800000 */
.L_x_1214:
[----:B------:R-:W-:Y:S02]  /*07c0*/  ULDC UR5, c[0x0][0x23c] ;  /* 0x00008f0000057ab9 */ /* 0x000fe40000000800 */
[----:B------:R-:W-:-:S04]  /*07d0*/  MOV R45, UR5 ;  /* 0x00000005002d7c02 */ /* 0x000fc80008000f00 */
[----:B------:R-:W-:-:S13]  /*07e0*/  ISETP.GE.AND P0, PT, R0, R45, PT ;  /* 0x0000002d0000720c */ /* 0x000fda0003f06270 */
[----:B------:R-:W-:Y:S05]  /*07f0*/  @P0 EXIT ;  /* 0x000000000000094d */ /* 0x000fea0003800000 */
[----:B0-----:R-:W0:Y:S02]  /*0800*/  LDC.U8 R2, c[0x0][0x270] ;  /* 0x00009c00ff027b82 */ /* 0x001e240000000000 */
[----:B0-----:R-:W-:-:S04]  /*0810*/  PRMT R2, R2, 0x8880, RZ ;  /* 0x0000888002027816 */ /* 0x001fc800000000ff */
[----:B------:R-:W-:-:S04]  /*0820*/  ISETP.NE.AND P0, PT, R2, RZ, PT ;  /* 0x000000ff0200720c */ /* 0x000fc80003f05270 */
[----:B------:R-:W-:-:S04]  /*0830*/  ISETP.NE.OR P0, PT, R49, RZ, !P0 ;  /* 0x000000ff3100720c */ /* 0x000fc80004705670 */
[----:B------:R-:W-:-:S13]  /*0840*/  ISETP.LT.OR P0, PT, R10, 0x1, P0 ;  /* 0x000000010a00780c */ /* 0x000fda0000701670 */
[----:B------:R-:W-:Y:S05]  /*0850*/  @P0 BRA `(.L_x_1221) ;  /* 0x0000000000800947 */ /* 0x000fea0003800000 */
[----:B------:R-:W0:Y:S01]  /*0860*/  LDC.64 R2, c[0x0][0x230] ;  /* 0x00008c00ff027b82 */ /* 0x000e220000000a00 */
[----:B------:R-:W-:Y:S01]  /*0870*/  ISETP.GT.AND P2, PT, R46, 0x3, PT ;  /* 0x000000032e00780c */ /* 0x000fe20003f44270 */
[----:B------:R-:W-:Y:S01]  /*0880*/  IMAD R4, R12, R45, RZ ;  /* 0x0000002d0c047224 */ /* 0x000fe200078e02ff */
[----:B-1----:R-:W-:Y:S01]  /*0890*/  HFMA2.MMA R11, -RZ, RZ, 0, 0 ;  /* 0x00000000ff0b7435 */ /* 0x002fe200000001ff */
[----:B------:R-:W-:-:S03]  /*08a0*/  PLOP3.LUT P0, PT, PT, PT, PT, 0x80, 0x0 ;  /* 0x000000000000781c */ /* 0x000fc60003f0f070 */
[----:B------:R-:W-:-:S04]  /*08b0*/  LEA R4, R4, UR4, 0x2 ;  /* 0x0000000404047c11 */ /* 0x000fc8000f8e10ff */
[----:B------:R-:W-:-:S05]  /*08c0*/  LEA R5, R15, R4, 0x2 ;  /* 0x000000040f057211 */ /* 0x000fca00078e10ff */
[----:B0-----:R-:W-:Y:S01]  /*08d0*/  IMAD.WIDE R2, R5, 0x2, R2 ;  /* 0x0000000205027825 */ /* 0x001fe200078e0202 */
[----:B------:R-:W-:Y:S06]  /*08e0*/  @!P2 BRA `(.L_x_1222) ;  /* 0x000000000034a947 */ /* 0x000fec0003800000 */
[----:B------:R-:W-:Y:S02]  /*08f0*/  PLOP3.LUT P0, PT, PT, PT, PT, 0x8, 0x0 ;  /* 0x000000000000781c */ /* 0x000fe40003f0e170 */
[----:B------:R-:W-:-:S11]  /*0900*/  IADD3 R10, R46, -0x3, RZ ;  /* 0xfffffffd2e0a7810 */ /* 0x000fd60007ffe0ff */
.L_x_1223:
        /* <DEDUP_REMOVED lines=11> */
.L_x_1222:
[----:B-1----:R-:W-:-:S04]  /*09c0*/  IADD3 R4, R46, -R11, RZ ;  /* 0x8000000b2e047210 */ /* 0x002fc80007ffe0ff */
[----:B------:R-:W-:-:S13]  /*09d0*/  ISETP.GT.AND P2, PT, R4, 0x1, PT ;  /* 0x000000010400780c */ /* 0x000fda0003f44270 */
[----:B------:R-:W-:Y:S01]  /*09e0*/  @P2 PLOP3.LUT P0, PT, PT, PT, PT, 0x8, 0x0 ;  /* 0x000000000000281c */ /* 0x000fe20003f0e170 */
[----:B------:R-:W-:Y:S01]  /*09f0*/  @P2 IMAD.WIDE R4, R45, 0x2, R2 ;  /* 0x000000022d042825 */ /* 0x000fe200078e0202 */
[----:B------:R-:W-:Y:S01]  /*0a00*/  @P2 IADD3 R11, R11, 0x2, RZ ;  /* 0x000000020b0b2810 */ /* 0x000fe20007ffe0ff */
[----:B------:R0:W-:Y:S03]  /*0a10*/  @P2 STG.E.64 desc[UR8][R2.64], RZ ;  /* 0x000000ff02002986 */ /* 0x0001e6000c101b08 */
[----:B------:R-:W-:Y:S01]  /*0a20*/  ISETP.LT.OR P0, PT, R11, R46, P0 ;  /* 0x0000002e0b00720c */ /* 0x000fe20000701670 */
[----:B------:R2:W-:Y:S01]  /*0a30*/  @P2 STG.E.64 desc[UR8][R4.64], RZ ;  /* 0x000000ff04002986 */ /* 0x0005e2000c101b08 */
[----:B0-----:R-:W-:-:S11]  /*0a40*/  @P2 IMAD.WIDE R2, R45, 0x2, R4 ;  /* 0x000000022d022825 */ /* 0x001fd600078e0204 */
[----:B------:R2:W-:Y:S02]  /*0a50*/  @P0 STG.E.64 desc[UR8][R2.64], RZ ;  /* 0x000000ff02000986 */ /* 0x0005e4000c101b08 */
.L_x_1221:
[----:B------:R-:W0:Y:S08]  /*0a60*/  LDC R23, c[0x0][0x25c] ;  /* 0x00009700ff177b82 */ /* 0x000e300000000800 */
[----:B------:R-:W-:Y:S01]  /*0a70*/  BAR.SYNC.DEFER_BLOCKING 0x0 ;  /* 0x0000000000007b1d */ /* 0x000fe20000010000 */
[----:B------:R-:W-:-:S05]  /*0a80*/  ISETP.GE.AND P0, PT, R48, R47, PT ;  /* 0x0000002f3000720c */ /* 0x000fca0003f06270 */
[----:B------:R-:W-:Y:S02]  /*0a90*/  ULDC UR5, c[0x0][0x258] ;  /* 0x0000960000057ab9 */ /* 0x000fe40000000800 */
[----:B------:R-:W3:Y:S01]  /*0aa0*/  LDC R29, c[0x0][0x264] ;  /* 0x00009900ff1d7b82 */ /* 0x000ee20000000800 */
[----:B------:R-:W-:Y:S01]  /*0ab0*/  ULDC UR10, c[0x0][0x260] ;  /* 0x00009800000a7ab9 */ /* 0x000fe20000000800 */
[----:B------:R-:W-:Y:S01]  /*0ac0*/  ULDC UR6, c[0x0][0x268] ;  /* 0x00009a0000067ab9 */ /* 0x000fe20000000800 */
[C---:B------:R-:W-:Y:S02]  /*0ad0*/  ISETP.GT.AND P5, PT, R48.reuse, UR5, PT ;  /* 0x0000000530007c0c */ /* 0x040fe4000bfa4270 */
[C---:B------:R-:W-:Y:S02]  /*0ae0*/  ISETP.GT.AND P4, PT, R48.reuse, UR10, PT ;  /* 0x0000000a30007c0c */ /* 0x040fe4000bf84270 */
[C---:B------:R-:W-:Y:S02]  /*0af0*/  ISETP.GT.AND P3, PT, R48.reuse, UR6, PT ;  /* 0x0000000630007c0c */ /* 0x040fe4000bf64270 */
[----:B------:R-:W-:-:S02]  /*0b00*/  VIMNMX R21, R48, UR5, PT ;  /* 0x0000000530157c48 */ /* 0x000fc4000bfe0100 */
[----:B0-----:R-:W-:Y:S01]  /*0b10*/  ISETP.GT.AND P2, PT, R48, R23, PT ;  /* 0x000000173000720c */ /* 0x001fe20003f44270 */
[----:B------:R-:W-:-:S12]  /*0b20*/  @P0 BRA `(.L_x_1224) ;  /* 0x0000000000d40947 */ /* 0x000fd80003800000 */
[----:B------:R-:W0:Y:S01]  /*0b30*/  LDC.64 R8, c[0x0][0x248] ;  /* 0x00009200ff087b82 */ /* 0x000e220000000a00 */
[----:B--2---:R-:W-:-:S07]  /*0b40*/  SHF.L.U32 R3, R49, 0x6, RZ ;  /* 0x0000000631037819 */ /* 0x004fce00000006ff */
[----:B-1----:R-:W1:Y:S08]  /*0b50*/  LDC.64 R10, c[0x0][0x220] ;  /* 0x00008800ff0a7b82 */ /* 0x002e700000000a00 */
        /* <DEDUP_REMOVED lines=10> */
.L_x_1225:
        /* <DEDUP_REMOVED lines=40> */
.L_x_1224:
[----:B--2---:R-:W-:Y:S02]  /*0e80*/  SHF.R.S32.HI R2, RZ, 0x1f, R21 ;  /* 0x0000001fff027819 */ /* 0x004fe40000011415 */
[----:B---3--:R-:W-:Y:S02]  /*0e90*/  ISETP.GT.AND P6, PT, R48, R29, PT ;  /* 0x0000001d3000720c */ /* 0x008fe40003fc4270 */
        /* <DEDUP_REMOVED lines=10> */
.L_x_1226:
        /* <DEDUP_REMOVED lines=8> */
.L_x_1227:
[----:B------:R-:W-:Y:S02]  /*0fc0*/  CS2R R4, SRZ ;  /* 0x0000000000047805 */ /* 0x000fe4000001ff00 */
[----:B------:R-:W-:Y:S01]  /*0fd0*/  SHF.R.S32.HI R8, RZ, 0x5, R21 ;  /* 0x00000005ff087819 */ /* 0x000fe20000011415 */
[----:B------:R-:W-:Y:S06]  /*0fe0*/  @!P4 BRA `(.L_x_1228) ;  /* 0x00000000001cc947 */ /* 0x000fec0003800000 */
[----:B------:R-:W0:Y:S02]  /*0ff0*/  LDC R5, c[0x0][0x264] ;  /* 0x00009900ff057b82 */ /* 0x000e240000000800 */
[----:B0-----:R-:W-:-:S04]  /*1000*/  VIMNMX R5, R48, R5, PT ;  /* 0x0000000530057248 */ /* 0x001fc80003fe0100 */
[----:B------:R-:W-:-:S04]  /*1010*/  IADD3 R5, R5, -UR10, RZ ;  /* 0x8000000a05057c10 */ /* 0x000fc8000fffe0ff */
[----:B-1----:R-:W-:-:S04]  /*1020*/  SHF.R.S32.HI R6, RZ, 0x1f, R5 ;  /* 0x0000001fff067819 */ /* 0x002fc80000011405 */
[----:B------:R-:W-:-:S04]  /*1030*/  LEA.HI R6, R6, R5, RZ, 0x5 ;  /* 0x0000000506067211 */ /* 0x000fc800078f28ff */
[----:B------:R-:W-:-:S04]  /*1040*/  SHF.R.S32.HI R6, RZ, 0x5, R6 ;  /* 0x00000005ff067819 */ /* 0x000fc80000011406 */
[----:B------:R-:W-:-:S07]  /*1050*/  SHF.L.U32 R5, R6, 0x2, RZ ;  /* 0x0000000206057819 */ /* 0x000fce00000006ff */
.L_x_1228:
        /* <DEDUP_REMOVED lines=8> */
.L_x_1229:
        /* <DEDUP_REMOVED lines=9> */
.L_x_1230:
        /* <DEDUP_REMOVED lines=23> */
[----:B------:R-:W-:Y:S01]  /*12e0*/  PRMT R24, RZ, 0x7610, R24 ;  /* 0x00007610ff187816 */ /* 0x000fe20000000018 */
[----:B------:R-:W-:Y:S01]  /*12f0*/  ULDC UR5, c[0x0][0x260] ;  /* 0x0000980000057ab9 */ /* 0x000fe20000000800 */
[----:B------:R-:W-:-:S05]  /*1300*/  ULDC UR6, c[0x0][0x240] ;  /* 0x0000900000067ab9 */ /* 0x000fca0000000800 */
.L_x_1233:
[----:B------:R-:W0:Y:S02]  /*1310*/  LDC R45, c[0x0][0x23c] ;  /* 0x00008f00ff2d7b82 */ /* 0x000e240000000800 */
[C---:B0-----:R-:W-:Y:S02]  /*1320*/  IMAD.WIDE R28, R45.reuse, 0x4, R32 ;  /* 0x000000042d1c7825 */ /* 0x041fe400078e0220 */
[----:B------:R-:W5:Y:S02]  /*1330*/  LDG.E.128.CONSTANT R32, desc[UR8][R32.64] ;  /* 0x0000000820207981 */ /* 0x000f64000c1e9d00 */
[C---:B------:R-:W-:Y:S02]  /*1340*/  IMAD.WIDE R12, R45.reuse, 0x4, R28 ;  /* 0x000000042d0c7825 */ /* 0x040fe400078e021c */
[----:B------:R-:W5:Y:S02]  /*1350*/  LDG.E.128.CONSTANT R28, desc[UR8][R28.64] ;  /* 0x000000081c1c7981 */ /* 0x000f64000c1e9d00 */
[----:B------:R-:W-:-:S02]  /*1360*/  IMAD.WIDE R2, R45, 0x4, R12 ;  /* 0x000000042d027825 */ /* 0x000fc400078e020c */
[----:B------:R-:W5:Y:S04]  /*1370*/  LDG.E.128.CONSTANT R12, desc[UR8][R12.64] ;  /* 0x000000080c0c7981 */ /* 0x000f68000c1e9d00 */
[----:B-1----:R0:W5:Y:S01]  /*1380*/  LDG.E.128.CONSTANT R8, desc[UR8][R2.64] ;  /* 0x0000000802087981 */ /* 0x002162000c1e9d00 */
[----:B------:R-:W-:Y:S01]  /*1390*/  IMAD.WIDE R98, R45, 0x4, R2 ;  /* 0x000000042d627825 */ /* 0x000fe200078e0202 */
[----:B------:R-:W-:Y:S06]  /*13a0*/  @!P1 BRA `(.L_x_1232) ;  /* 0x0000002000c89947 */ /* 0x000fec0003800000 */
[----:B------:R-:W2:Y:S01]  /*13b0*/  LDG.E.128.CONSTANT R4, desc[UR8][R98.64] ;  /* 0x0000000862047981 */ /* 0x000ea2000c1e9d00 */
[----:B-----5:R-:W-:Y:S02]  /*13c0*/  SHF.R.U32.HI R38, RZ, 0xf, R34 ;  /* 0x0000000fff267819 */ /* 0x020fe40000011622 */
[--C-:B------:R-:W-:Y:S02]  /*13d0*/  SHF.R.U32.HI R36, RZ, 0xf, R32.reuse ;  /* 0x0000000fff247819 */ /* 0x100fe40000011620 */
[C---:B------:R-:W-:Y:S02]  /*13e0*/  LOP3.LUT R57, R32.reuse, 0x1f001f, RZ, 0xc0, !PT ;  /* 0x001f001f20397812 */ /* 0x040fe400078ec0ff */
[----:B------:R-:W-:Y:S02]  /*13f0*/  LOP3.LUT R17, R32, 0x3e003e0, RZ, 0xc0, !PT ;  /* 0x03e003e020117812 */ /* 0x000fe400078ec0ff */
[----:B------:R-:W-:Y:S02]  /*1400*/  SHF.R.U32.HI R50, RZ, 0xa, R32 ;  /* 0x0000000aff327819 */ /* 0x000fe40000011620 */
[----:B------:R-:W-:-:S02]  /*1410*/  SHF.R.U32.HI R32, RZ, 0xf, R33 ;  /* 0x0000000fff207819 */ /* 0x000fc40000011621 */
[----:B------:R-:W-:Y:S02]  /*1420*/  SHF.R.U32.HI R39, RZ, 0xe, R30 ;  /* 0x0000000eff277819 */ /* 0x000fe4000001161e */
[----:B------:R-:W-:Y:S02]  /*1430*/  LOP3.LUT R38, R38, 0x10001, RZ, 0xc0, !PT ;  /* 0x0001000126267812 */ /* 0x000fe400078ec0ff */
[C---:B------:R-:W-:Y:S02]  /*1440*/  LOP3.LUT R59, R33.reuse, 0x1f001f, RZ, 0xc0, !PT ;  /* 0x001f001f213b7812 */ /* 0x040fe400078ec0ff */
[----:B0-----:R-:W-:Y:S02]  /*1450*/  LOP3.LUT R3, R33, 0x3e003e0, RZ, 0xc0, !PT ;  /* 0x03e003e021037812 */ /* 0x001fe400078ec0ff */
[----:B------:R-:W-:Y:S02]  /*1460*/  SHF.R.U32.HI R51, RZ, 0xa, R33 ;  /* 0x0000000aff337819 */ /* 0x000fe40000011621 */
[----:B------:R-:W-:-:S02]  /*1470*/  LOP3.LUT R63, R35, 0x1f001f, RZ, 0xc0, !PT ;  /* 0x001f001f233f7812 */ /* 0x000fc400078ec0ff */
[----:B------:R-:W-:Y:S02]  /*1480*/  LOP3.LUT R58, R35, 0x3e003e0, RZ, 0xc0, !PT ;  /* 0x03e003e0233a7812 */ /* 0x000fe400078ec0ff */
[--C-:B------:R-:W-:Y:S02]  /*1490*/  SHF.R.U32.HI R40, RZ, 0xf, R35.reuse ;  /* 0x0000000fff287819 */ /* 0x100fe40000011623 */
[----:B------:R-:W-:Y:S02]  /*14a0*/  SHF.R.U32.HI R53, RZ, 0xa, R35 ;  /* 0x0000000aff357819 */ /* 0x000fe40000011623 */
[----:B------:R-:W-:Y:S02]  /*14b0*/  SHF.R.U32.HI R33, RZ, 0xe, R28 ;  /* 0x0000000eff217819 */ /* 0x000fe4000001161c */
[----:B------:R-:W-:Y:S02]  /*14c0*/  SHF.R.U32.HI R35, RZ, 0xe, R29 ;  /* 0x0000000eff237819 */ /* 0x000fe4000001161d */
[----:B------:R-:W-:-:S02]  /*14d0*/  SHF.R.U32.HI R41, RZ, 0xe, R31 ;  /* 0x0000000eff297819 */ /* 0x000fc4000001161f */
[C---:B------:R-:W-:Y:S02]  /*14e0*/  LOP3.LUT R73, R31.reuse, 0x1f001f, RZ, 0xc0, !PT ;  /* 0x001f001f1f497812 */ /* 0x040fe400078ec0ff */
[----:B------:R-:W-:Y:S02]  /*14f0*/  LOP3.LUT R90, R31, 0x3e003e0, RZ, 0xc0, !PT ;  /* 0x03e003e01f5a7812 */ /* 0x000fe400078ec0ff */
[----:B------:R-:W-:Y:S02]  /*1500*/  SHF.R.U32.HI R68, RZ, 0xa, R31 ;  /* 0x0000000aff447819 */ /* 0x000fe4000001161f */
[----:B------:R-:W-:Y:S02]  /*1510*/  LOP3.LUT R36, R36, 0x10001, RZ, 0xc0, !PT ;  /* 0x0001000124247812 */ /* 0x000fe400078ec0ff */
[----:B------:R-:W-:Y:S02]  /*1520*/  LOP3.LUT R32, R32, 0x10001, RZ, 0xc0, !PT ;  /* 0x0001000120207812 */ /* 0x000fe400078ec0ff */
[----:B------:R-:W-:-:S02]  /*1530*/  SHF.R.U32.HI R31, RZ, 0xd, R14 ;  /* 0x0000000dff1f7819 */ /* 0x000fc4000001160e */
[----:B------:R-:W-:Y:S02]  /*1540*/  LOP3.LUT R38, R38, 0x20002, R39, 0xf8, !PT ;  /* 0x0002000226267812 */ /* 0x000fe400078ef827 */
[C---:B------:R-:W-:Y:S02]  /*1550*/  LOP3.LUT R61, R34.reuse, 0x1f001f, RZ, 0xc0, !PT ;  /* 0x001f001f223d7812 */ /* 0x040fe400078ec0ff */
[----:B------:R-:W-:Y:S02]  /*1560*/  LOP3.LUT R2, R34, 0x3e003e0, RZ, 0xc0, !PT ;  /* 0x03e003e022027812 */ /* 0x000fe400078ec0ff */
        /* <DEDUP_REMOVED lines=8> */
[----:B------:R-:W-:-:S02]  /*15f0*/  LOP3.LUT R33, R36, 0x20002, R33, 0xf8, !PT ;  /* 0x0002000224217812 */ /* 0x000fc400078ef821 */
[----:B------:R-:W-:Y:S02]  /*1600*/  LOP3.LUT R35, R32, 0x20002, R35, 0xf8, !PT ;  /* 0x0002000220237812 */ /* 0x000fe400078ef823 */
[----:B------:R-:W-:Y:S02]  /*1610*/  SHF.R.U32.HI R28, RZ, 0xd, R12 ;  /* 0x0000000dff1c7819 */ /* 0x000fe4000001160c */
[----:B------:R-:W-:Y:S02]  /*1620*/  SHF.R.U32.HI R30, RZ, 0xd, R13 ;  /* 0x0000000dff1e7819 */ /* 0x000fe4000001160d */
[----:B------:R-:W-:Y:S02]  /*1630*/  LOP3.LUT R31, R38, 0x40004, R31, 0xf8, !PT ;  /* 0x00040004261f7812 */ /* 0x000fe400078ef81f */
[----:B------:R-:W-:Y:S02]  /*1640*/  LOP3.LUT R28, R33, 0x40004, R28, 0xf8, !PT ;  /* 0x00040004211c7812 */ /* 0x000fe400078ef81c */
[----:B------:R-:W-:-:S02]  /*1650*/  LOP3.LUT R30, R35, 0x40004, R30, 0xf8, !PT ;  /* 0x00040004231e7812 */ /* 0x000fc400078ef81e */
[----:B------:R-:W-:Y:S02]  /*1660*/  LOP3.LUT R38, R31, 0x80008, R34, 0xf8, !PT ;  /* 0x000800081f267812 */ /* 0x000fe400078ef822 */
[----:B------:R-:W0:Y:S01]  /*1670*/  LDS.128 R32, [UR4] ;  /* 0x00000004ff207984 */ /* 0x000e220008000c00 */
[----:B------:R-:W-:Y:S02]  /*1680*/  LOP3.LUT R40, R40, 0x10001, RZ, 0xc0, !PT ;  /* 0x0001000128287812 */ /* 0x000fe400078ec0ff */
[----:B------:R-:W-:Y:S02]  /*1690*/  SHF.R.U32.HI R42, RZ, 0xd, R15 ;  /* 0x0000000dff2a7819 */ /* 0x000fe4000001160f */
[----:B------:R-:W-:Y:S02]  /*16a0*/  LOP3.LUT R41, R40, 0x20002, R41, 0xf8, !PT ;  /* 0x0002000228297812 */ /* 0x000fe400078ef829 */
[C---:B------:R-:W-:Y:S02]  /*16b0*/  LOP3.LUT R55, R29.reuse, 0x1f001f, RZ, 0xc0, !PT ;  /* 0x001f001f1d377812 */ /* 0x040fe400078ec0ff */
[----:B------:R-:W-:-:S02]  /*16c0*/  LOP3.LUT R62, R29, 0x3e003e0, RZ, 0xc0, !PT ;  /* 0x03e003e01d3e7812 */ /* 0x000fc400078ec0ff */
[----:B------:R-:W-:Y:S02]  /*16d0*/  SHF.R.U32.HI R66, RZ, 0xa, R29 ;  /* 0x0000000aff427819 */ /* 0x000fe4000001161d */
[C---:B------:R-:W-:Y:S02]  /*16e0*/  LOP3.LUT R69, R12.reuse, 0x1f001f, RZ, 0xc0, !PT ;  /* 0x001f001f0c457812 */ /* 0x040fe400078ec0ff */
[----:B------:R-:W-:Y:S02]  /*16f0*/  LOP3.LUT R91, R12, 0x3e003e0, RZ, 0xc0, !PT ;  /* 0x03e003e00c5b7812 */ /* 0x000fe400078ec0ff */
[----:B------:R-:W-:Y:S02]  /*1700*/  SHF.R.U32.HI R74, RZ, 0xa, R12 ;  /* 0x0000000aff4a7819 */ /* 0x000fe4000001160c */
[C---:B------:R-:W-:Y:S02]  /*1710*/  LOP3.LUT R70, R13.reuse, 0x1f001f, RZ, 0xc0, !PT ;  /* 0x001f001f0d467812 */ /* 0x040fe400078ec0ff */
[----:B------:R-:W-:-:S02]  /*1720*/  LOP3.LUT R12, R13, 0x3e003e0, RZ, 0xc0, !PT ;  /* 0x03e003e00d0c7812 */ /* 0x000fc400078ec0ff */
[----:B------:R-:W-:Y:S02]  /*1730*/  SHF.R.U32.HI R75, RZ, 0xa, R13 ;  /* 0x0000000aff4b7819 */ /* 0x000fe4000001160d */
[----:B------:R-:W-:Y:S02]  /*1740*/  SHF.R.U32.HI R29, RZ, 0xc, R8 ;  /* 0x0000000cff1d7819 */ /* 0x000fe40000011608 */
[----:B------:R-:W-:Y:S02]  /*1750*/  SHF.R.U32.HI R43, RZ, 0xc, R11 ;  /* 0x0000000cff2b7819 */ /* 0x000fe4000001160b */
[----:B------:R-:W-:Y:S02]  /*1760*/  LOP3.LUT R42, R41, 0x40004, R42, 0xf8, !PT ;  /* 0x00040004292a7812 */ /* 0x000fe400078ef82a */
[C---:B------:R-:W-:Y:S02]  /*1770*/  LOP3.LUT R71, R14.reuse, 0x1f001f, RZ, 0xc0, !PT ;  /* 0x001f001f0e477812 */ /* 0x040fe400078ec0ff */
[----:B------:R-:W-:-:S02]  /*1780*/  LOP3.LUT R13, R14, 0x3e003e0, RZ, 0xc0, !PT ;  /* 0x03e003e00e0d7812 */ /* 0x000fc400078ec0ff */
[----:B------:R-:W-:Y:S02]  /*1790*/  SHF.R.U32.HI R76, RZ, 0xa, R14 ;  /* 0x0000000aff4c7819 */ /* 0x000fe4000001160e */
[----:B------:R-:W-:Y:S02]  /*17a0*/  SHF.R.U32.HI R37, RZ, 0xc, R9 ;  /* 0x0000000cff257819 */ /* 0x000fe40000011609 */
[C---:B------:R-:W-:Y:S02]  /*17b0*/  LOP3.LUT R72, R15.reuse, 0x1f001f, RZ, 0xc0, !PT ;  /* 0x001f001f0f487812 */ /* 0x040fe400078ec0ff */
[----:B------:R-:W-:Y:S02]  /*17c0*/  LOP3.LUT R14, R15, 0x3e003e0, RZ, 0xc0, !PT ;  /* 0x03e003e00f0e7812 */ /* 0x000fe400078ec0ff */
[----:B------:R-:W-:Y:S02]  /*17d0*/  SHF.R.U32.HI R77, RZ, 0xa, R15 ;  /* 0x0000000aff4d7819 */ /* 0x000fe4000001160f */
[----:B------:R-:W-:-:S02]  /*17e0*/  LOP3.LUT R15, R8, 0x3e003e0, RZ, 0xc0, !PT ;  /* 0x03e003e0080f7812 */ /* 0x000fc400078ec0ff */
[----:B------:R-:W-:Y:S02]  /*17f0*/  LOP3.LUT R78, R8, 0x1f001f, RZ, 0xc0, !PT ;  /* 0x001f001f084e7812 */ /* 0x000fe400078ec0ff */
[----:B------:R-:W-:Y:S02]  /*1800*/  SHF.R.U32.HI R82, RZ, 0xa, R8 ;  /* 0x0000000aff527819 */ /* 0x000fe40000011608 */
[----:B------:R-:W-:Y:S02]  /*1810*/  LOP3.LUT R8, R9, 0x3e003e0, RZ, 0xc0, !PT ;  /* 0x03e003e009087812 */ /* 0x000fe400078ec0ff */
[----:B------:R-:W-:Y:S02]  /*1820*/  MOV R0, 0x2800 ;  /* 0x0000280000007802 */ /* 0x000fe40000000f00 */
[----:B------:R-:W-:Y:S02]  /*1830*/  LOP3.LUT R36, R28, 0x80008, R29, 0xf8, !PT ;  /* 0x000800081c247812 */ /* 0x000fe400078ef81d */
[----:B------:R-:W-:-:S02]  /*1840*/  LOP3.LUT R39, R42, 0x80008, R43, 0xf8, !PT ;  /* 0x000800082a277812 */ /* 0x000fc400078ef82b */
[----:B------:R-:W-:Y:S02]  /*1850*/  LOP3.LUT R91, R91, 0x64006400, RZ, 0xfc, !PT ;  /* 0x640064005b5b7812 */ /* 0x000fe400078efcff */
[----:B------:R-:W-:Y:S02]  /*1860*/  LOP3.LUT R37, R30, 0x80008, R37, 0xf8, !PT ;  /* 0x000800081e257812 */ /* 0x000fe400078ef825 */
[----:B------:R-:W-:Y:S02]  /*1870*/  LOP3.LUT R79, R9, 0x1f001f, RZ, 0xc0, !PT ;  /* 0x001f001f094f7812 */ /* 0x000fe400078ec0ff */
[----:B------:R-:W-:Y:S02]  /*1880*/  SHF.R.U32.HI R83, RZ, 0xa, R9 ;  /* 0x0000000aff537819 */ /* 0x000fe40000011609 */
[----:B------:R-:W-:Y:S01]  /*1890*/  LOP3.LUT R113, R14, 0x64006400, RZ, 0xfc, !PT ;  /* 0x640064000e717812 */ /* 0x000fe200078efcff */
[----:B------:R-:W-:Y:S01]  /*18a0*/  HFMA2 R14, R91, R0.H0_H0, -48, -48 ;  /* 0xd200d2005b0e7431 */ /* 0x000fe20000040000 */
[----:B------:R-:W-:-:S02]  /*18b0*/  LOP3.LUT R97, R8, 0x64006400, RZ, 0xfc, !PT ;  /* 0x6400640008617812 */ /* 0x000fc400078efcff */
[C---:B------:R-:W-:Y:S01]  /*18c0*/  LOP3.LUT R9, R10.reuse, 0x3e003e0, RZ, 0xc0, !PT ;  /* 0x03e003e00a097812 */ /* 0x040fe200078ec0ff */
[----:B------:R-:W-:Y:S01]  /*18d0*/  HFMA2 R8, R113, R0.H0_H0, -48, -48 ;  /* 0xd200d20071087431 */ /* 0x000fe20000040000 */
[----:B------:R-:W-:Y:S02]  /*18e0*/  LOP3.LUT R80, R10, 0x1f001f, RZ, 0xc0, !PT ;  /* 0x001f001f0a507812 */ /* 0x000fe400078ec0ff */
[----:B------:R-:W-:Y:S02]  /*18f0*/  SHF.R.U32.HI R84, RZ, 0xa, R10 ;  /* 0x0000000aff547819 */ /* 0x000fe4000001160a */
[C---:B------:R-:W-:Y:S02]  /*1900*/  LOP3.LUT R10, R11.reuse, 0x3e003e0, RZ, 0xc0, !PT ;  /* 0x03e003e00b0a7812 */ /* 0x040fe400078ec0ff */
        /* <DEDUP_REMOVED lines=9> */
[----:B------:R-:W-:Y:S01]  /*19a0*/  LOP3.LUT R101, R2, 0x64006400, RZ, 0xfc, !PT ;  /* 0x6400640002657812 */ /* 0x000fe200078efcff */
[----:B------:R-:W-:Y:S01]  /*19b0*/  HADD2 R59, R90, -1040, -1040 ;  /* 0xe410e4105a3b7430 */ /* 0x000fe20000000000 */
        /* <DEDUP_REMOVED lines=38> */
[----:B------:R-:W-:Y:S01]  /*1c20*/  ISETP.GE.AND P0, PT, R46, 0x2, PT ;  /* 0x000000022e00780c */ /* 0x000fe20003f06270 */
[----:B------:R-:W-:Y:S01]  /*1c30*/  HADD2 R84, R84, -1040, -1040 ;  /* 0xe410e41054547430 */ /* 0x000fe20000000000 */
[----:B------:R-:W-:-:S02]  /*1c40*/  LOP3.LUT R83, R83, 0x64006400, RZ, 0xfc, !PT ;  /* 0x6400640053537812 */ /* 0x000fc400078efcff */
[----:B------:R-:W-:Y:S02]  /*1c50*/  PRMT R44, R44, 0x5410, R27 ;  /* 0x000054102c2c7816 */ /* 0x000fe4000000001b */
[----:B------:R-:W-:Y:S02]  /*1c60*/  PRMT R26, R26, 0x5410, R25 ;  /* 0x000054101a1a7816 */ /* 0x000fe40000000019 */
[--C-:B--2---:R-:W-:Y:S02]  /*1c70*/  SHF.R.U32.HI R29, RZ, 0xb, R6.reuse ;  /* 0x0000000bff1d7819 */ /* 0x104fe40000011606 */
[C---:B------:R-:W-:Y:S02]  /*1c80*/  LOP3.LUT R93, R6.reuse, 0x3e003e0, RZ, 0xc0, !PT ;  /* 0x03e003e0065d7812 */ /* 0x040fe400078ec0ff */
[----:B------:R-:W-:Y:S02]  /*1c90*/  LOP3.LUT R88, R6, 0x1f001f, RZ, 0xc0, !PT ;  /* 0x001f001f06587812 */ /* 0x000fe400078ec0ff */
[----:B------:R-:W-:-:S02]  /*1ca0*/  SHF.R.U32.HI R42, RZ, 0xa, R6 ;  /* 0x0000000aff2a7819 */ /* 0x000fc40000011606 */
[----:B------:R-:W-:Y:S02]  /*1cb0*/  LOP3.LUT R92, R4, 0x3e003e0, RZ, 0xc0, !PT ;  /* 0x03e003e0045c7812 */ /* 0x000fe400078ec0ff */
[--C-:B------:R-:W-:Y:S02]  /*1cc0*/  SHF.R.U32.HI R30, RZ, 0xb, R7.reuse ;  /* 0x0000000bff1e7819 */ /* 0x100fe40000011607 */
[C---:B------:R-:W-:Y:S02]  /*1cd0*/  LOP3.LUT R6, R7.reuse, 0x3e003e0, RZ, 0xc0, !PT ;  /* 0x03e003e007067812 */ /* 0x040fe400078ec0ff */
[----:B------:R-:W-:Y:S02]  /*1ce0*/  LOP3.LUT R89, R7, 0x1f001f, RZ, 0xc0, !PT ;  /* 0x001f001f07597812 */ /* 0x000fe400078ec0ff */
[----:B------:R-:W-:Y:S02]  /*1cf0*/  SHF.R.U32.HI R43, RZ, 0xa, R7 ;  /* 0x0000000aff2b7819 */ /* 0x000fe40000011607 */
[----:B------:R-:W-:-:S02]  /*1d00*/  LOP3.LUT R7, R3, 0x64006400, RZ, 0xfc, !PT ;  /* 0x6400640003077812 */ /* 0x000fc400078efcff */
        /* <DEDUP_REMOVED lines=376> */
[----:B---3--:R-:W-:Y:S01]  /*3490*/  HFMA2 R61, R87, R40, R61 ;  /* 0x00000028573d7231 */ /* 0x008fe2000000003d */
        /* <DEDUP_REMOVED lines=35> */
.L_x_1232:
[----:B------:R-:W-:Y:S01]  /*36d0*/  LEA R0, R49, 0x20, 0x5 ;  /* 0x0000002031007811 */ /* 0x000fe200078e28ff */
[----:B------:R-:W-:Y:S01]  /*36e0*/  UIADD3 UR4, UR4, 0x40, URZ ;  /* 0x0000004004047890 */ /* 0x000fe2000fffe03f */
[----:B------:R-:W-:Y:S01]  /*36f0*/  IADD3 R48, R48, 0x20, RZ ;  /* 0x0000002030307810 */ /* 0x000fe20007ffe0ff */
[----:B-----5:R-:W-:Y:S01]  /*3700*/  IMAD.WIDE R32, R45, 0x4, R98 ;  /* 0x000000042d207825 */ /* 0x020fe200078e0262 */
[----:B0-----:R-:W-:Y:S02]  /*3710*/  VIMNMX R3, R0, UR6, PT ;  /* 0x0000000600037c48 */ /* 0x001fe4000bfe0100 */
[C---:B------:R-:W-:Y:S02]  /*3720*/  ISETP.GE.AND P0, PT, R48.reuse, UR5, PT ;  /* 0x0000000530007c0c */ /* 0x040fe4000bf06270 */
[----:B------:R-:W-:-:S13]  /*3730*/  ISETP.LT.AND P2, PT, R48, R3, PT ;  /* 0x000000033000720c */ /* 0x000fda0003f41270 */
[----:B------:R-:W-:Y:S05]  /*3740*/  @!P0 BRA P2, `(.L_x_1233) ;  /* 0xffffffd800f08947 */ /* 0x000fea000103ffff */
.L_x_1231:
[----:B------:R-:W-:Y:S01]  /*3750*/  ISETP.GE.AND P0, PT, R48, R47, PT ;  /* 0x0000002f3000720c */ /* 0x000fe20003f06270 */
[----:B------:R-:W-:-:S03]  /*3760*/  ULDC UR5, c[0x0][0x268] ;  /* 0x00009a0000057ab9 */ /* 0x000fc60000000800 */
[----:B------:R-:W-:Y:S01]  /*3770*/  ISETP.GE.OR P0, PT, R48, UR5, P0 ;  /* 0x0000000530007c0c */ /* 0x000fe20008706670 */
[----:B------:R-:W-:-:S12]  /*3780*/  ULDC UR5, c[0x0][0x268] ;  /* 0x00009a0000057ab9 */ /* 0x000fd80000000800 */
[----:B------:R-:W-:Y:S05]  /*3790*/  @P0 BRA `(.L_x_1234) ;  /* 0x00000020009c0947 */ /* 0x000fea0003800000 */
.L_x_1236:
[----:B------:R-:W0:Y:S01]  /*37a0*/  LDC R45, c[0x0][0x23c] ;  /* 0x00008f00ff2d7b82 */ /* 0x000e220000000800 */
[----:B-----5:R2:W5:Y:S01]  /*37b0*/  LDG.E.128.CONSTANT R68, desc[UR8][R32.64] ;  /* 0x0000000820447981 */ /* 0x020562000c1e9d00 */
[----:B0-----:R-:W-:-:S05]  /*37c0*/  IMAD.WIDE R2, R45, 0x4, R32 ;  /* 0x000000042d027825 */ /* 0x001fca00078e0220 */
[----:B-1----:R2:W5:Y:S01]  /*37d0*/  LDG.E.128.CONSTANT R8, desc[UR8][R2.64] ;  /* 0x0000000802087981 */ /* 0x002562000c1e9d00 */
[----:B------:R-:W-:Y:S01]  /*37e0*/  IMAD.WIDE R98, R45, 0x4, R2 ;  /* 0x000000042d627825 */ /* 0x000fe200078e0202 */
[----:B------:R-:W-:Y:S06]  /*37f0*/  @!P1 BRA `(.L_x_1235) ;  /* 0x00000020006c9947 */ /* 0x000fec0003800000 */
[----:B------:R-:W3:Y:S01]  /*3800*/  LDG.E.128.CONSTANT R4, desc[UR8][R98.64] ;  /* 0x0000000862047981 */ /* 0x000ee2000c1e9d00 */
[----:B-----5:R-:W-:Y:S01]  /*3810*/  SHF.R.U32.HI R29, RZ, 0xf, R69 ;  /* 0x0000000fff1d7819 */ /* 0x020fe20000011645 */
[----:B--2---:R-:W-:Y:S01]  /*3820*/  HFMA2.MMA R3, -RZ, RZ, 0, 0.015625 ;  /* 0x00002400ff037435 */ /* 0x004fe200000001ff */
[----:B------:R-:W-:Y:S02]  /*3830*/  SHF.R.U32.HI R17, RZ, 0xf, R68 ;  /* 0x0000000fff117819 */ /* 0x000fe40000011644 */
[----:B------:R-:W-:Y:S02]  /*3840*/  SHF.R.U32.HI R31, RZ, 0xf, R70 ;  /* 0x0000000fff1f7819 */ /* 0x000fe40000011646 */
[----:B------:R-:W-:Y:S02]  /*3850*/  SHF.R.U32.HI R37, RZ, 0xf, R71 ;  /* 0x0000000fff257819 */ /* 0x000fe40000011647 */
[----:B------:R-:W-:Y:S02]  /*3860*/  SHF.R.U32.HI R38, RZ, 0xe, R9 ;  /* 0x0000000eff267819 */ /* 0x000fe40000011609 */
[----:B------:R-:W-:-:S02]  /*3870*/  SHF.R.U32.HI R40, RZ, 0xe, R10 ;  /* 0x0000000eff287819 */ /* 0x000fc4000001160a */
[C---:B------:R-:W-:Y:S02]  /*3880*/  LOP3.LUT R15, R10.reuse, 0x380038, RZ, 0xc0, !PT ;  /* 0x003800380a0f7812 */ /* 0x040fe400078ec0ff */
[----:B------:R-:W-:Y:S02]  /*3890*/  SHF.R.U32.HI R86, RZ, 0x6, R10 ;  /* 0x00000006ff567819 */ /* 0x000fe4000001160a */
[----:B------:R-:W-:Y:S02]  /*38a0*/  LOP3.LUT R78, R10, 0x70007, RZ, 0xc0, !PT ;  /* 0x000700070a4e7812 */ /* 0x000fe400078ec0ff */
[----:B------:R-:W-:Y:S02]  /*38b0*/  LOP3.LUT R29, R29, 0x10001, RZ, 0xc0, !PT ;  /* 0x000100011d1d7812 */ /* 0x000fe400078ec0ff */
[----:B------:R-:W-:Y:S02]  /*38c0*/  SHF.R.U32.HI R36, RZ, 0xe, R8 ;  /* 0x0000000eff247819 */ /* 0x000fe40000011608 */
[----:B------:R-:W-:-:S02]  /*38d0*/  SHF.R.U32.HI R10, RZ, 0xe, R11 ;  /* 0x0000000eff0a7819 */ /* 0x000fc4000001160b */
[----:B------:R-:W-:Y:S02]  /*38e0*/  LOP3.LUT R17, R17, 0x10001, RZ, 0xc0, !PT ;  /* 0x0001000111117812 */ /* 0x000fe400078ec0ff */
[----:B------:R-:W-:Y:S02]  /*38f0*/  LOP3.LUT R31, R31, 0x10001, RZ, 0xc0, !PT ;  /* 0x000100011f1f7812 */ /* 0x000fe400078ec0ff */
[----:B------:R-:W-:Y:S02]  /*3900*/  LOP3.LUT R37, R37, 0x10001, RZ, 0xc0, !PT ;  /* 0x0001000125257812 */ /* 0x000fe400078ec0ff */
[----:B------:R-:W-:Y:S02]  /*3910*/  LOP3.LUT R29, R29, 0x20002, R38, 0xf8, !PT ;  /* 0x000200021d1d7812 */ /* 0x000fe400078ef826 */
[----:B------:R-:W-:Y:S02]  /*3920*/  LOP3.LUT R0, R68, 0x380038, RZ, 0xc0, !PT ;  /* 0x0038003844007812 */ /* 0x000fe400078ec0ff */
[----:B------:R-:W-:-:S02]  /*3930*/  LOP3.LUT R36, R17, 0x20002, R36, 0xf8, !PT ;  /* 0x0002000211247812 */ /* 0x000fc400078ef824 */
[----:B------:R-:W-:Y:S02]  /*3940*/  LOP3.LUT R38, R31, 0x20002, R40, 0xf8, !PT ;  /* 0x000200021f267812 */ /* 0x000fe400078ef828 */
[----:B------:R-:W-:Y:S02]  /*3950*/  LOP3.LUT R37, R37, 0x20002, R10, 0xf8, !PT ;  /* 0x0002000225257812 */ /* 0x000fe400078ef80a */
[----:B------:R-:W-:Y:S02]  /*3960*/  LOP3.LUT R12, R69, 0x380038, RZ, 0xc0, !PT ;  /* 0x00380038450c7812 */ /* 0x000fe400078ec0ff */
[----:B------:R-:W-:Y:S02]  /*3970*/  SHF.R.U32.HI R32, RZ, 0x6, R68 ;  /* 0x00000006ff207819 */ /* 0x000fe40000011644 */
[----:B------:R-:W-:Y:S02]  /*3980*/  SHF.R.U32.HI R33, RZ, 0x6, R69 ;  /* 0x00000006ff217819 */ /* 0x000fe40000011645 */
[----:B------:R-:W-:-:S02]  /*3990*/  LOP3.LUT R2, R8, 0x380038, RZ, 0xc0, !PT ;  /* 0x0038003808027812 */ /* 0x000fc400078ec0ff */
[----:B------:R-:W-:Y:S02]  /*39a0*/  SHF.R.U32.HI R82, RZ, 0x6, R8 ;  /* 0x00000006ff527819 */ /* 0x000fe40000011608 */
[----:B------:R-:W-:Y:S02]  /*39b0*/  LOP3.LUT R74, R8, 0x70007, RZ, 0xc0, !PT ;  /* 0x00070007084a7812 */ /* 0x000fe400078ec0ff */
[----:B------:R-:W-:Y:S02]  /*39c0*/  MOV R8, 0x3000 ;  /* 0x0000300000087802 */ /* 0x000fe40000000f00 */
[----:B------:R-:W-:Y:S02]  /*39d0*/  LOP3.LUT R14, R70, 0x380038, RZ, 0xc0, !PT ;  /* 0x00380038460e7812 */ /* 0x000fe400078ec0ff */
[----:B------:R-:W-:Y:S02]  /*39e0*/  LOP3.LUT R13, R9, 0x380038, RZ, 0xc0, !PT ;  /* 0x00380038090d7812 */ /* 0x000fe400078ec0ff */
[----:B------:R-:W-:-:S02]  /*39f0*/  SHF.R.U32.HI R84, RZ, 0x6, R9 ;  /* 0x00000006ff547819 */ /* 0x000fc40000011609 */
[----:B------:R-:W-:Y:S02]  /*3a00*/  LOP3.LUT R76, R9, 0x70007, RZ, 0xc0, !PT ;  /* 0x00070007094c7812 */ /* 0x000fe400078ec0ff */
        /* <DEDUP_REMOVED lines=29> */
[----:B------:R-:W-:Y:S01]  /*3be0*/  LOP3.LUT R65, R65, 0x64006400, RZ, 0xfc, !PT ;  /* 0x6400640041417812 */ /* 0x000fe200078efcff */
[----:B------:R-:W-:Y:S01]  /*3bf0*/  HADD2 R73, R67, -1028, -1028 ;  /* 0xe404e40443497430 */ /* 0x000fe20000000000 */
[----:B------:R-:W-:Y:S02]  /*3c00*/  LOP3.LUT R71, R71, 0x70007, RZ, 0xc0, !PT ;  /* 0x0007000747477812 */ /* 0x000fe400078ec0ff */
[----:B------:R-:W-:Y:S01]  /*3c10*/  LOP3.LUT R69, R69, 0x64006400, RZ, 0xfc, !PT ;  /* 0x6400640045457812 */ /* 0x000fe200078efcff */
[----:B------:R-:W-:Y:S01]  /*3c20*/  HADD2 R77, R65, -1028, -1028 ;  /* 0xe404e404414d7430 */ /* 0x000fe20000000000 */
[----:B------:R-:W-:-:S02]  /*3c30*/  LOP3.LUT R71, R71, 0x64006400, RZ, 0xfc, !PT ;  /* 0x6400640047477812 */ /* 0x000fc400078efcff */
[----:B------:R-:W-:Y:S01]  /*3c40*/  LOP3.LUT R76, R76, 0x64006400, RZ, 0xfc, !PT ;  /* 0x640064004c4c7812 */ /* 0x000fe200078efcff */
[----:B------:R-:W-:Y:S01]  /*3c50*/  HADD2 R75, R69, -1028, -1028 ;  /* 0xe404e404454b7430 */ /* 0x000fe20000000000 */
[----:B------:R-:W-:Y:S01]  /*3c60*/  LOP3.LUT R74, R74, 0x64006400, RZ, 0xfc, !PT ;  /* 0x640064004a4a7812 */ /* 0x000fe200078efcff */
[----:B------:R-:W-:Y:S01]  /*3c70*/  HADD2 R71, R71, -1028, -1028 ;  /* 0xe404e40447477430 */ /* 0x000fe20000000000 */
[----:B------:R-:W-:Y:S02]  /*3c80*/  ISETP.GE.AND P0, PT, R46, 0x2, PT ;  /* 0x000000022e00780c */ /* 0x000fe40003f06270 */
[----:B------:R-:W-:Y:S02]  /*3c90*/  PRMT R44, R44, 0x5410, R27 ;  /* 0x000054102c2c7816 */ /* 0x000fe4000000001b */
[----:B------:R-:W-:Y:S02]  /*3ca0*/  PRMT R26, R26, 0x5410, R25 ;  /* 0x000054101a1a7816 */ /* 0x000fe40000000019 */
[----:B---3--:R-:W-:-:S02]  /*3cb0*/  SHF.R.U32.HI R41, RZ, 0xd, R4 ;  /* 0x0000000dff297819 */ /* 0x008fc40000011604 */
[----:B------:R-:W-:Y:S02]  /*3cc0*/  SHF.R.U32.HI R43, RZ, 0xd, R6 ;  /* 0x0000000dff2b7819 */ /* 0x000fe40000011606 */
[----:B------:R-:W-:Y:S02]  /*3cd0*/  SHF.R.U32.HI R90, RZ, 0xd, R7 ;  /* 0x0000000dff5a7819 */ /* 0x000fe40000011607 */
[--C-:B------:R-:W-:Y:S02]  /*3ce0*/  SHF.R.U32.HI R42, RZ, 0xd, R5.reuse ;  /* 0x0000000dff2a7819 */ /* 0x100fe40000011605 */
[C---:B------:R-:W-:Y:S02]  /*3cf0*/  LOP3.LUT R10, R5.reuse, 0x380038, RZ, 0xc0, !PT ;  /* 0x00380038050a7812 */ /* 0x040fe400078ec0ff */
[----:B------:R-:W-:Y:S02]  /*3d00*/  SHF.R.U32.HI R89, RZ, 0x6, R5 ;  /* 0x00000006ff597819 */ /* 0x000fe40000011605 */
[----:B------:R-:W-:-:S02]  /*3d10*/  LOP3.LUT R83, R5, 0x70007, RZ, 0xc0, !PT ;  /* 0x0007000705537812 */ /* 0x000fc400078ec0ff */
[C---:B------:R-:W-:Y:S02]  /*3d20*/  LOP3.LUT R31, R7.reuse, 0x380038, RZ, 0xc0, !PT ;  /* 0x00380038071f7812 */ /* 0x040fe400078ec0ff */
[----:B------:R-:W-:Y:S02]  /*3d30*/  SHF.R.U32.HI R92, RZ, 0x6, R7 ;  /* 0x00000006ff5c7819 */ /* 0x000fe40000011607 */
[----:B------:R-:W-:Y:S02]  /*3d40*/  LOP3.LUT R87, R7, 0x70007, RZ, 0xc0, !PT ;  /* 0x0007000707577812 */ /* 0x000fe400078ec0ff */
[----:B------:R-:W-:Y:S02]  /*3d50*/  LOP3.LUT R5, R0, 0x64006400, RZ, 0xfc, !PT ;  /* 0x6400640000057812 */ /* 0x000fe400078efcff */
[----:B------:R-:W-:Y:S02]  /*3d60*/  LOP3.LUT R41, R36, 0x40004, R41, 0xf8, !PT ;  /* 0x0004000424297812 */ /* 0x000fe400078ef829 */
[----:B------:R-:W-:Y:S01]  /*3d70*/  LOP3.LUT R43, R38, 0x40004, R43, 0xf8, !PT ;  /* 0x00040004262b7812 */ /* 0x000fe200078ef82b */
[----:B------:R-:W-:Y:S01]  /*3d80*/  HFMA2 R72, R5, R8.H0_H0, -132, -132 ;  /* 0xd820d82005487431 */ /* 0x000fe20000040008 */
[----:B------:R-:W-:-:S02]  /*3d90*/  LOP3.LUT R90, R37, 0x40004, R90, 0xf8, !PT ;  /* 0x00040004255a7812 */ /* 0x000fc400078ef85a */
[----:B------:R-:W-:Y:S01]  /*3da0*/  LOP3.LUT R7, R12, 0x64006400, RZ, 0xfc, !PT ;  /* 0x640064000c077812 */ /* 0x000fe200078efcff */
[----:B------:R-:W0:Y:S01]  /*3db0*/  LDS.128 R36, [UR4] ;  /* 0x00000004ff247984 */ /* 0x000e220008000c00 */
[C---:B------:R-:W-:Y:S02]  /*3dc0*/  LOP3.LUT R9, R4.reuse, 0x380038, RZ, 0xc0, !PT ;  /* 0x0038003804097812 */ /* 0x040fe400078ec0ff */
[----:B------:R-:W-:Y:S01]  /*3dd0*/  SHF.R.U32.HI R40, RZ, 0x6, R4 ;  /* 0x00000006ff287819 */ /* 0x000fe20000011604 */
[----:B------:R-:W-:Y:S01]  /*3de0*/  HFMA2 R70, R7, R8.H0_H0, -132, -132 ;  /* 0xd820d82007467431 */ /* 0x000fe20000040008 */
[----:B------:R-:W-:Y:S02]  /*3df0*/  LOP3.LUT R81, R4, 0x70007, RZ, 0xc0, !PT ;  /* 0x0007000704517812 */ /* 0x000fe400078ec0ff */
[----:B------:R-:W-:Y:S02]  /*3e00*/  LOP3.LUT R0, R32, 0x380038, RZ, 0xc0, !PT ;  /* 0x0038003820007812 */ /* 0x000fe400078ec0ff */
[----:B------:R-:W-:-:S02]  /*3e10*/  LOP3.LUT R4, R33, 0x380038, RZ, 0xc0, !PT ;  /* 0x0038003821047812 */ /* 0x000fc400078ec0ff */
[----:B------:R-:W-:Y:S02]  /*3e20*/  LOP3.LUT R5, R0, 0x64006400, RZ, 0xfc, !PT ;  /* 0x6400640000057812 */ /* 0x000fe400078efcff */
[C---:B------:R-:W-:Y:S02]  /*3e30*/  LOP3.LUT R17, R6.reuse, 0x380038, RZ, 0xc0, !PT ;  /* 0x0038003806117812 */ /* 0x040fe400078ec0ff */
[----:B------:R-:W-:Y:S01]  /*3e40*/  SHF.R.U32.HI R91, RZ, 0x6, R6 ;  /* 0x00000006ff5b7819 */ /* 0x000fe20000011606 */
        /* <DEDUP_REMOVED lines=17> */
[----:B------:R-:W-:Y:S01]  /*3f60*/  HFMA2 R14, R5, R8.H0_H0, -132, -132 ;  /* 0xd820d820050e7431 */ /* 0x000fe20000040008 */
[----:B------:R-:W-:Y:S01]  /*3f70*/  LOP3.LUT R7, R2, 0x64006400, RZ, 0xfc, !PT ;  /* 0x6400640002077812 */ /* 0x000fe200078efcff */
[-C--:B0-----:R-:W-:Y:S01]  /*3f80*/  HFMA2.MMA R69, R73, R36.reuse, RZ ;  /* 0x0000002449457235 */ /* 0x081fe200000000ff */
[----:B------:R-:W-:Y:S01]  /*3f90*/  LOP3.LUT R42, R29, 0x40004, R42, 0xf8, !PT ;  /* 0x000400041d2a7812 */ /* 0x000fe200078ef82a */
[----:B------:R-:W-:Y:S01]  /*3fa0*/  HFMA2.MMA R65, R77, R36, RZ ;  /* 0x000000244d417235 */ /* 0x000fe200000000ff */
[----:B------:R-:W-:Y:S01]  /*3fb0*/  LOP3.LUT R29, R28, 0x64006400, RZ, 0xfc, !PT ;  /* 0x640064001c1d7812 */ /* 0x000fe200078efcff */
[-C--:B------:R-:W-:Y:S01]  /*3fc0*/  HFMA2 R67, R75, R36.reuse, RZ.H0_H0 ;  /* 0x000000244b437231 */ /* 0x080fe200000400ff */
[----:B------:R-:W-:Y:S01]  /*3fd0*/  LOP3.LUT R28, R35, 0x380038, RZ, 0xc0, !PT ;  /* 0x00380038231c7812 */ /* 0x000fe200078ec0ff */
[----:B------:R-:W-:Y:S01]  /*3fe0*/  HFMA2 R79, R71, R36, RZ.H0_H0 ;  /* 0x00000024474f7231 */ /* 0x000fe200000400ff */
        /* <DEDUP_REMOVED lines=9> */
[----:B------:R-:W-:Y:S01]  /*4080*/  HFMA2 R93, R70, R37, R67 ;  /* 0x00000025465d7231 */ /* 0x000fe20000000043 */
[----:B------:R-:W-:Y:S01]  /*4090*/  LOP3.LUT R6, R34, 0x1c001c0, RZ, 0xc0, !PT ;  /* 0x01c001c022067812 */ /* 0x000fe200078ec0ff */
[----:B------:R-:W-:Y:S01]  /*40a0*/  HFMA2.MMA R36, R72, R37, R65 ;  /* 0x0000002548247235 */ /* 0x000fe20000000041 */
        /* <DEDUP_REMOVED lines=109> */
[----:B------:R-:W-:Y:S01]  /*4780*/  HADD2 R82, R29, -1028, -1028 ;  /* 0xe404e4041d527430 */ /* 0x000fe20000000000 */
        /* <DEDUP_REMOVED lines=21> */
[----:B------:R-:W-:Y:S01]  /*48e0*/  HADD2 R93, R89, -1028, -1028 ;  /* 0xe404e404595d7430 */ /* 0x000fe20000000000 */
[-C--:B------:R-:W-:Y:S01]  /*48f0*/  HFMA2.MMA R28, R56, R35.reuse, R28 ;  /* 0x00000023381c7235 */ /* 0x080fe2000000001c */
[----:B------:R-:W-:Y:S01]  /*4900*/  HFMA2 R30, R50, R35, R30 ;  /* 0x00000023321e7231 */ /* 0x000fe2000000001e */
[----:B------:R-:W-:Y:S01]  /*4910*/  LOP3.LUT R90, R90, 0x64006400, RZ, 0xfc, !PT ;  /* 0x640064005a5a7812 */ /* 0x000fe200078efcff */
[----:B------:R-:W-:Y:S01]  /*4920*/  HADD2 R89, R92, -1028, -1028 ;  /* 0xe404e4045c597430 */ /* 0x000fe20000000000 */
[----:B------:R-:W-:Y:S01]  /*4930*/  HFMA2.MMA R29, R52, R35, R95 ;  /* 0x00000023341d7235 */ /* 0x000fe2000000005f */
[----:B------:R-:W-:-:S02]  /*4940*/  HADD2 R95, R40, -1028, -1028 ;  /* 0xe404e404285f7430 */ /* 0x000fc40000000000 */
[-C--:B0-----:R-:W-:Y:S02]  /*4950*/  HFMA2 R94, R93, R36.reuse, R94 ;  /* 0x000000245d5e7231 */ /* 0x081fe4000000005e */
[----:B------:R-:W-:Y:S02]  /*4960*/  HFMA2 R3, R96, R3.H0_H0, -20, -20 ;  /* 0xcd00cd0060037431 */ /* 0x000fe40000040003 */
        /* <DEDUP_REMOVED lines=246> */
[----:B------:R-:W-:-:S06]  /*58d0*/  HFMA2.MMA R73, R91, R40, R73 ;  /* 0x000000285b497235 */ /* 0x000fcc0000000049 */
[-C--:B------:R-:W-:Y:S01]  /*58e0*/  HFMA2.MMA R28, R14, R41.reuse, R28 ;  /* 0x000000290e1c7235 */ /* 0x080fe2000000001c */
[----:B------:R-:W-:Y:S01]  /*58f0*/  HADD2 R14, R6.H0_H0, R6.H1_H1 ;  /* 0x30000006060e7230 */ /* 0x000fe20000000800 */
        /* <DEDUP_REMOVED lines=11> */
.L_x_1235:
[----:B------:R-:W-:Y:S01]  /*59b0*/  IADD3 R48, R48, 0x20, RZ ;  /* 0x0000002030307810 */ /* 0x000fe20007ffe0ff */
[----:B------:R-:W-:Y:S01]  /*59c0*/  UIADD3 UR4, UR4, 0x40, URZ ;  /* 0x0000004004047890 */ /* 0x000fe2000fffe03f */
[----:B--2---:R-:W-:Y:S02]  /*59d0*/  IMAD.WIDE R32, R45, 0x4, R98 ;  /* 0x000000042d207825 */ /* 0x004fe400078e0262 */
[C---:B------:R-:W-:Y:S02]  /*59e0*/  ISETP.GE.AND P0, PT, R48.reuse, UR5, PT ;  /* 0x0000000530007c0c */ /* 0x040fe4000bf06270 */
[----:B------:R-:W-:-:S13]  /*59f0*/  ISETP.LT.AND P2, PT, R48, R47, PT ;  /* 0x0000002f3000720c */ /* 0x000fda0003f41270 */
[----:B------:R-:W-:Y:S05]  /*5a00*/  @!P0 BRA P2, `(.L_x_1236) ;  /* 0xffffffdc00648947 */ /* 0x000fea000103ffff */
.L_x_1234:
[----:B------:R-:W-:Y:S05]  /*5a10*/  @!P1 EXIT ;  /* 0x000000000000994d */ /* 0x000fea0003800000 */
[----:B------:R-:W0:Y:S01]  /*5a20*/  S2R R0, SR_CTAID.X ;  /* 0x0000000000007919 */ /* 0x000e220000002500 */
[----:B------:R-:W2:Y:S01]  /*5a30*/  S2UR UR4, SR_CTAID.Y ;  /* 0x00000000000479c3 */ /* 0x000ea20000002600 */
[----:B------:R-:W0:Y:S07]  /*5a40*/  S2R R3, SR_TID.X ;  /* 0x0000000000037919 */ /* 0x000e2e0000002100 */
[----:B------:R-:W3:Y:S01]  /*5a50*/  LDC.64 R4, c[0x0][0x230] ;  /* 0x00008c00ff047b82 */ /* 0x000ee20000000a00 */
[----:B--2---:R-:W-:Y:S01]  /*5a60*/  USHF.L.U32 UR4, UR4, 0x2, URZ ;  /* 0x0000000204047899 */ /* 0x004fe2000800063f */
[----:B0-----:R-:W-:-:S04]  /*5a70*/  LEA R0, R0, R3, 0x5 ;  /* 0x0000000300007211 */ /* 0x001fc800078e28ff */
[----:B------:R-:W-:-:S05]  /*5a80*/  SHF.L.U32 R0, R0, 0x2, RZ ;  /* 0x0000000200007819 */ /* 0x000fca00000006ff */
[----:B------:R-:W-:-:S04]  /*5a90*/  IMAD R3, R45, UR4, R0 ;  /* 0x000000042d037c24 */ /* 0x000fc8000f8e0200 */
        /* <DEDUP_REMOVED lines=8> */
.L_x_1240:
[----:B------:R-:W0:Y:S02]  /*5b20*/  LDS R2, [R0] ;  /* 0x0000000000027984 */ /* 0x000e240000000800 */
[----:B0-----:R-:W-:-:S06]  /*5b30*/  HADD2 R3, R2, R24 ;  /* 0x0000001802037230 */ /* 0x001fcc0000000000 */
[----:B------:R-:W0:Y:S02]  /*5b40*/  ATOMS.CAST.SPIN R3, [R0], R2, R3 ;  /* 0x000000020003738d */ /* 0x000e240001800003 */
[----:B0-----:R-:W-:-:S13]  /*5b50*/  ISETP.EQ.U32.AND P0, PT, R3, 0x1, PT ;  /* 0x000000010300780c */ /* 0x001fda0003f02070 */
[----:B------:R-:W-:Y:S05]  /*5b60*/  @!P0 BRA `(.L_x_1240) ;  /* 0xfffffffc00ec8947 */ /* 0x000fea000383ffff */
[----:B------:R-:W-:Y:S05]  /*5b70*/  BRA `(.L_x_1238) ;  /* 0x00000000000c7947 */ /* 0x000fea0003800000 */
.L_x_1239:
[----:B------:R-:W2:Y:S02]  /*5b80*/  LD.E R0, desc[UR8][R4.64] ;  /* 0x0000000804007980 */ /* 0x000ea4000c101900 */
[----:B--2---:R-:W-:-:S05]  /*5b90*/  IADD3 R3, R24, R0, RZ ;  /* 0x0000000018037210 */ /* 0x004fca0007ffe0ff */
[----:B------:R0:W-:Y:S02]  /*5ba0*/  ST.E desc[UR8][R4.64], R3 ;  /* 0x0000000304007985 */ /* 0x0001e4000c101908 */
.L_x_1238:
[----:B------:R-:W-:Y:S05]  /*5bb0*/  BSYNC B0 ;  /* 0x0000000000007941 */ /* 0x000fea0003800000 */
.L_x_1237:
[----:B------:R2:W-:Y:S01]  /*5bc0*/  ATOM.E.ADD.F16x2.RN.STRONG.GPU P0, RZ, desc[UR8][R4.64+0x4], R23 ;  /* 0x0000041704ff79a2 */ /* 0x0005e2000810e1c8 */
[----:B------:R-:W-:Y:S04]  /*5bd0*/  BSSY B0, `(.L_x_1241) ;  /* 0x000000f000007945 */ /* 0x000fe80003800000 */
[----:B--2---:R-:W-:Y:S05]  /*5be0*/  @P0 BRA `(.L_x_1242) ;  /* 0x0000000000340947 */ /* 0x004fea0003800000 */
[----:B------:R-:W2:Y:S02]  /*5bf0*/  QSPC.E.S P0, RZ, [R4+0x4] ;  /* 0x0000040004ff73aa */ /* 0x000ea40000000500 */
[----:B--2---:R-:W-:Y:S05]  /*5c00*/  @!P0 BRA `(.L_x_1243) ;  /* 0x0000000000208947 */ /* 0x004fea0003800000 */
[----:B------:R-:W-:-:S04]  /*5c10*/  MOV R2, R4 ;  /* 0x0000000400027202 */ /* 0x000fc80000000f00 */
[----:B------:R-:W-:-:S07]  /*5c20*/  MOV R0, R2 ;  /* 0x0000000200007202 */ /* 0x000fce0000000f00 */
.L_x_1244:
[----:B------:R-:W0:Y:S02]  /*5c30*/  LDS R2, [R0+0x4] ;  /* 0x0000040000027984 */ /* 0x000e240000000800 */
[----:B0-----:R-:W-:-:S10]  /*5c40*/  HFMA2.MMA R3, R2, 1, 1, R23 ;  /* 0x3c003c0002037835 */ /* 0x001fd40000000017 */
[----:B------:R-:W0:Y:S02]  /*5c50*/  ATOMS.CAST.SPIN R3, [R0+0x4], R2, R3 ;  /* 0x000004020003738d */ /* 0x000e240001800003 */
[----:B0-----:R-:W-:-:S13]  /*5c60*/  ISETP.EQ.U32.AND P0, PT, R3, 0x1, PT ;  /* 0x000000010300780c */ /* 0x001fda0003f02070 */
[----:B------:R-:W-:Y:S05]  /*5c70*/  @!P0 BRA `(.L_x_1244) ;  /* 0xfffffffc00ec8947 */ /* 0x000fea000383ffff */
[----:B------:R-:W-:Y:S05]  /*5c80*/  BRA `(.L_x_1242) ;  /* 0x00000000000c7947 */ /* 0x000fea0003800000 */
.L_x_1243:
[----:B------:R-:W0:Y:S02]  /*5c90*/  LD.E R0, desc[UR8][R4.64+0x4] ;  /* 0x0000040804007980 */ /* 0x000e24000c101900 */
[----:B0-----:R-:W-:-:S05]  /*5ca0*/  IADD3 R3, R23, R0, RZ ;  /* 0x0000000017037210 */ /* 0x001fca0007ffe0ff */
[----:B------:R2:W-:Y:S02]  /*5cb0*/  ST.E desc[UR8][R4.64+0x4], R3 ;  /* 0x0000040304007985 */ /* 0x0005e4000c101908 */
.L_x_1242:
[----:B------:R-:W-:Y:S05]  /*5cc0*/  BSYNC B0 ;  /* 0x0000000000007941 */ /* 0x000fea0003800000 */
.L_x_1241:
[----:B------:R-:W-:-:S13]  /*5cd0*/  ISETP.GE.AND P0, PT, R46, 0x2, PT ;  /* 0x000000022e00780c */ /* 0x000fda0003f06270 */
[----:B------:R-:W-:Y:S05]  /*5ce0*/  @!P0 EXIT ;  /* 0x000000000000894d */ /* 0x000fea0003800000 */
[----:B0-2---:R-:W-:-:S05]  /*5cf0*/  IMAD.WIDE R4, R45, 0x2, R4 ;  /* 0x000000022d047825 */ /* 0x005fca00078e0204 */
[----:B------:R0:W-:Y:S01]  /*5d00*/  ATOM.E.ADD.F16x2.RN.STRONG.GPU P0, RZ, desc[UR8][R4.64], R22 ;  /* 0x0000001604ff79a2 */ /* 0x0001e2000810e1c8 */
[----:B------:R-:W-:Y:S04]  /*5d10*/  BSSY B0, `(.L_x_1245) ;  /* 0x000000f000007945 */ /* 0x000fe80003800000 */
[----:B0-----:R-:W-:Y:S05]  /*5d20*/  @P0 BRA `(.L_x_1246) ;  /* 0x0000000000340947 */ /* 0x001fea0003800000 */
[----:B------:R-:W0:Y:S02]  /*5d30*/  QSPC.E.S P0, RZ, [R4] ;  /* 0x0000000004ff73aa */ /* 0x000e240000000500 */
[----:B0-----:R-:W-:Y:S05]  /*5d40*/  @!P0 BRA `(.L_x_1247) ;  /* 0x0000000000208947 */ /* 0x001fea0003800000 */
[----:B------:R-:W-:-:S04]  /*5d50*/  MOV R2, R4 ;  /* 0x0000000400027202 */ /* 0x000fc80000000f00 */
[----:B------:R-:W-:-:S07]  /*5d60*/  MOV R0, R2 ;  /* 0x0000000200007202 */ /* 0x000fce0000000f00 */
.L_x_1248:
[----:B------:R-:W0:Y:S02]  /*5d70*/  LDS R2, [R0] ;  /* 0x0000000000027984 */ /* 0x000e240000000800 */
[----:B0-----:R-:W-:-:S06]  /*5d80*/  HADD2 R3, R2, R22 ;  /* 0x0000001602037230 */ /* 0x001fcc0000000000 */
[----:B------:R-:W0:Y:S02]  /*5d90*/  ATOMS.CAST.SPIN R3, [R0], R2, R3 ;  /* 0x000000020003738d */ /* 0x000e240001800003 */
[----:B0-----:R-:W-:-:S13]  /*5da0*/  ISETP.EQ.U32.AND P0, PT, R3, 0x1, PT ;  /* 0x000000010300780c */ /* 0x001fda0003f02070 */
[----:B------:R-:W-:Y:S05]  /*5db0*/  @!P0 BRA `(.L_x_1248) ;  /* 0xfffffffc00ec8947 */ /* 0x000fea000383ffff */
[----:B------:R-:W-:Y:S05]  /*5dc0*/  BRA `(.L_x_1246) ;  /* 0x00000000000c7947 */ /* 0x000fea0003800000 */
.L_x_1247:
[----:B------:R-:W2:Y:S02]  /*5dd0*/  LD.E R0, desc[UR8][R4.64] ;  /* 0x0000000804007980 */ /* 0x000ea4000c101900 */
[----:B--2---:R-:W-:-:S05]  /*5de0*/  IADD3 R3, R22, R0, RZ ;  /* 0x0000000016037210 */ /* 0x004fca0007ffe0ff */
[----:B------:R0:W-:Y:S02]  /*5df0*/  ST.E desc[UR8][R4.64], R3 ;  /* 0x0000000304007985 */ /* 0x0001e4000c101908 */
.L_x_1246:
[----:B------:R-:W-:Y:S05]  /*5e00*/  BSYNC B0 ;  /* 0x0000000000007941 */ /* 0x000fea0003800000 */
.L_x_1245:
[----:B------:R2:W-:Y:S01]  /*5e10*/  ATOM.E.ADD.F16x2.RN.STRONG.GPU P0, RZ, desc[UR8][R4.64+0x4], R21 ;  /* 0x0000041504ff79a2 */ /* 0x0005e2000810e1c8 */
[----:B------:R-:W-:Y:S04]  /*5e20*/  BSSY B0, `(.L_x_1249) ;  /* 0x000000f000007945 */ /* 0x000fe80003800000 */
[----:B--2---:R-:W-:Y:S05]  /*5e30*/  @P0 BRA `(.L_x_1250) ;  /* 0x0000000000340947 */ /* 0x004fea0003800000 */
[----:B------:R-:W2:Y:S02]  /*5e40*/  QSPC.E.S P0, RZ, [R4+0x4] ;  /* 0x0000040004ff73aa */ /* 0x000ea40000000500 */
[----:B--2---:R-:W-:Y:S05]  /*5e50*/  @!P0 BRA `(.L_x_1251) ;  /* 0x0000000000208947 */ /* 0x004fea0003800000 */
[----:B------:R-:W-:-:S04]  /*5e60*/  MOV R2, R4 ;  /* 0x0000000400027202 */ /* 0x000fc80000000f00 */
[----:B------:R-:W-:-:S07]  /*5e70*/  MOV R0, R2 ;  /* 0x0000000200007202 */ /* 0x000fce0000000f00 */
.L_x_1252:
[----:B------:R-:W0:Y:S02]  /*5e80*/  LDS R2, [R0+0x4] ;  /* 0x0000040000027984 */ /* 0x000e240000000800 */
[----:B0-----:R-:W-:-:S10]  /*5e90*/  HFMA2.MMA R3, R2, 1, 1, R21 ;  /* 0x3c003c0002037835 */ /* 0x001fd40000000015 */
[----:B------:R-:W0:Y:S02]  /*5ea0*/  ATOMS.CAST.SPIN R3, [R0+0x4], R2, R3 ;  /* 0x000004020003738d */ /* 0x000e240001800003 */
[----:B0-----:R-:W-:-:S13]  /*5eb0*/  ISETP.EQ.U32.AND P0, PT, R3, 0x1, PT ;  /* 0x000000010300780c */ /* 0x001fda0003f02070 */
[----:B------:R-:W-:Y:S05]  /*5ec0*/  @!P0 BRA `(.L_x_1252) ;  /* 0xfffffffc00ec8947 */ /* 0x000fea000383ffff */
[----:B------:R-:W-:Y:S05]  /*5ed0*/  BRA `(.L_x_1250) ;  /* 0x00000000000c7947 */ /* 0x000fea0003800000 */
.L_x_1251:
[----:B------:R-:W0:Y:S02]  /*5ee0*/  LD.E R0, desc[UR8][R4.64+0x4] ;  /* 0x0000040804007980 */ /* 0x000e24000c101900 */
[----:B0-----:R-:W-:-:S05]  /*5ef0*/  IADD3 R3, R21, R0, RZ ;  /* 0x0000000015037210 */ /* 0x001fca0007ffe0ff */
[----:B------:R2:W-:Y:S02]  /*5f00*/  ST.E desc[UR8][R4.64+0x4], R3 ;  /* 0x0000040304007985 */ /* 0x0005e4000c101908 */
.L_x_1250:
[----:B------:R-:W-:Y:S05]  /*5f10*/  BSYNC B0 ;  /* 0x0000000000007941 */ /* 0x000fea0003800000 */
.L_x_1249:
[----:B------:R-:W-:-:S13]  /*5f20*/  ISETP.NE.AND P0, PT, R46, 0x2, PT ;  /* 0x000000022e00780c */ /* 0x000fda0003f05270 */
        /* <DEDUP_REMOVED lines=9> */
.L_x_1256:
[----:B------:R-:W0:Y:S02]  /*5fc0*/  LDS R2, [R0] ;  /* 0x0000000000027984 */ /* 0x000e240000000800 */
[----:B0-----:R-:W-:-:S06]  /*5fd0*/  HADD2 R3, R2, R20 ;  /* 0x0000001402037230 */ /* 0x001fcc0000000000 */
[----:B------:R-:W0:Y:S02]  /*5fe0*/  ATOMS.CAST.SPIN R3, [R0], R2, R3 ;  /* 0x000000020003738d */ /* 0x000e240001800003 */
[----:B0-----:R-:W-:-:S13]  /*5ff0*/  ISETP.EQ.U32.AND P0, PT, R3, 0x1, PT ;  /* 0x000000010300780c */ /* 0x001fda0003f02070 */
[----:B------:R-:W-:Y:S05]  /*6000*/  @!P0 BRA `(.L_x_1256) ;  /* 0xfffffffc00ec8947 */ /* 0x000fea000383ffff */
[----:B------:R-:W-:Y:S05]  /*6010*/  BRA `(.L_x_1254) ;  /* 0x00000000000c7947 */ /* 0x000fea0003800000 */
.L_x_1255:
[----:B------:R-:W2:Y:S02]  /*6020*/  LD.E R0, desc[UR8][R4.64] ;  /* 0x0000000804007980 */ /* 0x000ea4000c101900 */
[----:B--2---:R-:W-:-:S05]  /*6030*/  IADD3 R3, R20, R0, RZ ;  /* 0x0000000014037210 */ /* 0x004fca0007ffe0ff */
[----:B------:R0:W-:Y:S02]  /*6040*/  ST.E desc[UR8][R4.64], R3 ;  /* 0x0000000304007985 */ /* 0x0001e4000c101908 */
.L_x_1254:
[----:B------:R-:W-:Y:S05]  /*6050*/  BSYNC B0 ;  /* 0x0000000000007941 */ /* 0x000fea0003800000 */
.L_x_1253:
[----:B------:R2:W-:Y:S01]  /*6060*/  ATOM.E.ADD.F16x2.RN.STRONG.GPU P0, RZ, desc[UR8][R4.64+0x4], R19 ;  /* 0x0000041304ff79a2 */ /* 0x0005e2000810e1c8 */
[----:B------:R-:W-:Y:S04]  /*6070*/  BSSY B0, `(.L_x_1257) ;  /* 0x000000f000007945 */ /* 0x000fe80003800000 */
[----:B--2---:R-:W-:Y:S05]  /*6080*/  @P0 BRA `(.L_x_1258) ;  /* 0x0000000000340947 */ /* 0x004fea0003800000 */
[----:B------:R-:W2:Y:S02]  /*6090*/  QSPC.E.S P0, RZ, [R4+0x4] ;  /* 0x0000040004ff73aa */ /* 0x000ea40000000500 */
[----:B--2---:R-:W-:Y:S05]  /*60a0*/  @!P0 BRA `(.L_x_1259) ;  /* 0x0000000000208947 */ /* 0x004fea0003800000 */
[----:B------:R-:W-:-:S04]  /*60b0*/  MOV R2, R4 ;  /* 0x0000000400027202 */ /* 0x000fc80000000f00 */
[----:B------:R-:W-:-:S07]  /*60c0*/  MOV R0, R2 ;  /* 0x0000000200007202 */ /* 0x000fce0000000f00 */
.L_x_1260:
[----:B------:R-:W0:Y:S02]  /*60d0*/  LDS R2, [R0+0x4] ;  /* 0x0000040000027984 */ /* 0x000e240000000800 */
[----:B0-----:R-:W-:-:S10]  /*60e0*/  HFMA2.MMA R3, R2, 1, 1, R19 ;  /* 0x3c003c0002037835 */ /* 0x001fd40000000013 */
[----:B------:R-:W0:Y:S02]  /*60f0*/  ATOMS.CAST.SPIN R3, [R0+0x4], R2, R3 ;  /* 0x000004020003738d */ /* 0x000e240001800003 */
[----:B0-----:R-:W-:-:S13]  /*6100*/  ISETP.EQ.U32.AND P0, PT, R3, 0x1, PT ;  /* 0x000000010300780c */ /* 0x001fda0003f02070 */
[----:B------:R-:W-:Y:S05]  /*6110*/  @!P0 BRA `(.L_x_1260) ;  /* 0xfffffffc00ec8947 */ /* 0x000fea000383ffff */
[----:B------:R-:W-:Y:S05]  /*6120*/  BRA `(.L_x_1258) ;  /* 0x00000000000c7947 */ /* 0x000fea0003800000 */
.L_x_1259:
[----:B------:R-:W0:Y:S02]  /*6130*/  LD.E R0, desc[UR8][R4.64+0x4] ;  /* 0x0000040804007980 */ /* 0x000e24000c101900 */
[----:B0-----:R-:W-:-:S05]  /*6140*/  IADD3 R3, R19, R0, RZ ;  /* 0x0000000013037210 */ /* 0x001fca0007ffe0ff */
[----:B------:R2:W-:Y:S02]  /*6150*/  ST.E desc[UR8][R4.64+0x4], R3 ;  /* 0x0000040304007985 */ /* 0x0005e4000c101908 */
.L_x_1258:
[----:B------:R-:W-:Y:S05]  /*6160*/  BSYNC B0 ;  /* 0x0000000000007941 */ /* 0x000fea0003800000 */
.L_x_1257:
        /* <DEDUP_REMOVED lines=10> */
.L_x_1264:
[----:B------:R-:W0:Y:S02]  /*6210*/  LDS R2, [R0] ;  /* 0x0000000000027984 */ /* 0x000e240000000800 */
[----:B0-----:R-:W-:-:S06]  /*6220*/  HADD2 R3, R2, R18 ;  /* 0x0000001202037230 */ /* 0x001fcc0000000000 */
[----:B------:R-:W0:Y:S02]  /*6230*/  ATOMS.CAST.SPIN R3, [R0], R2, R3 ;  /* 0x000000020003738d */ /* 0x000e240001800003 */
[----:B0-----:R-:W-:-:S13]  /*6240*/  ISETP.EQ.U32.AND P0, PT, R3, 0x1, PT ;  /* 0x000000010300780c */ /* 0x001fda0003f02070 */
[----:B------:R-:W-:Y:S05]  /*6250*/  @!P0 BRA `(.L_x_1264) ;  /* 0xfffffffc00ec8947 */ /* 0x000fea000383ffff */
[----:B------:R-:W-:Y:S05]  /*6260*/  BRA `(.L_x_1262) ;  /* 0x00000000000c7947 */ /* 0x000fea0003800000 */
.L_x_1263:
[----:B------:R-:W2:Y:S02]  /*6270*/  LD.E R0, desc[UR8][R4.64] ;  /* 0x0000000804007980 */ /* 0x000ea4000c101900 */
[----:B--2---:R-:W-:-:S05]  /*6280*/  IADD3 R3, R18, R0, RZ ;  /* 0x0000000012037210 */ /* 0x004fca0007ffe0ff */
[----:B------:R0:W-:Y:S02]  /*6290*/  ST.E desc[UR8][R4.64], R3 ;  /* 0x0000000304007985 */ /* 0x0001e4000c101908 */
.L_x_1262:
[----:B------:R-:W-:Y:S05]  /*62a0*/  BSYNC B0 ;  /* 0x0000000000007941 */ /* 0x000fea0003800000 */
.L_x_1261:
[----:B------:R2:W-:Y:S02]  /*62b0*/  ATOM.E.ADD.F16x2.RN.STRONG.GPU P0, RZ, desc[UR8][R4.64+0x4], R16 ;  /* 0x0000041004ff79a2 */ /* 0x0005e4000810e1c8 */
[----:B--2---:R-:W-:Y:S05]  /*62c0*/  @P0 EXIT ;  /* 0x000000000000094d */ /* 0x004fea0003800000 */
[----:B------:R-:W2:Y:S02]  /*62d0*/  QSPC.E.S P0, RZ, [R4+0x4] ;  /* 0x0000040004ff73aa */ /* 0x000ea40000000500 */
[----:B--2---:R-:W-:Y:S05]  /*62e0*/  @!P0 BRA `(.L_x_1265) ;  /* 0x0000000000208947 */ /* 0x004fea0003800000 */
[----:B------:R-:W-:-:S04]  /*62f0*/  MOV R2, R4 ;  /* 0x0000000400027202 */ /* 0x000fc80000000f00 */
[----:B------:R-:W-:-:S07]  /*6300*/  MOV R0, R2 ;  /* 0x0000000200007202 */ /* 0x000fce0000000f00 */
.L_x_1266:
[----:B------:R-:W0:Y:S02]  /*6310*/  LDS R2, [R0+0x4] ;  /* 0x0000040000027984 */ /* 0x000e240000000800 */
[----:B0-----:R-:W-:-:S10]  /*6320*/  HFMA2.MMA R3, R2, 1, 1, R16 ;  /* 0x3c003c0002037835 */ /* 0x001fd40000000010 */
[----:B------:R-:W0:Y:S02]  /*6330*/  ATOMS.CAST.SPIN R3, [R0+0x4], R2, R3 ;  /* 0x000004020003738d */ /* 0x000e240001800003 */
[----:B0-----:R-:W-:-:S13]  /*6340*/  ISETP.EQ.U32.AND P0, PT, R3, 0x1, PT ;  /* 0x000000010300780c */ /* 0x001fda0003f02070 */
[----:B------:R-:W-:Y:S05]  /*6350*/  @!P0 BRA `(.L_x_1266) ;  /* 0xfffffffc00ec8947 */ /* 0x000fea000383ffff */
[----:B------:R-:W-:Y:S05]  /*6360*/  EXIT ;  /* 0x000000000000794d */ /* 0x000fea0003800000 */
.L_x_1265:
[----:B------:R-:W0:Y:S02]  /*6370*/  LD.E R0, desc[UR8][R4.64+0x4] ;  /* 0x0000040804007980 */ /* 0x000e24000c101900 */
[----:B0-----:R-:W-:-:S05]  /*6380*/  IADD3 R3, R16, R0, RZ ;  /* 0x0000000010037210 */ /* 0x001fca0007ffe0ff */
[----:B------:R-:W-:Y:S01]  /*6390*/  ST.E desc[UR8][R4.64+0x4], R3 ;  /* 0x0000040304007985 */ /* 0x000fe2000c101908 */
[----:B------:R-:W-:Y:S05]  /*63a0*/  EXIT ;  /* 0x000000000000794d */ /* 0x000fea0003800000 */
.L_x_1267:
        /* <DEDUP_REMOVED lines=13> */
.L_x_4174:


//--------------------- .text._Z23gemm_half_q_half_kernelILi4ELi38ELb0ELb0ELi32EEvPK6__halfPKjS4_S2_PS0_iiiiPKtS7_iiiiiibS2_i --------------------------
	.section	.text._Z23gemm_half_q_half_kernelILi4ELi38ELb0ELb0ELi32EEvPK6__halfPKjS4_S2_PS0_iiiiPKtS7_iiiiiibS2_i,"ax",@progbits
	.align	128
        .global         _Z23gemm_half_q_half_kernelILi4ELi38ELb0ELb0ELi32EEvPK6__halfPKjS4_S2_PS0_iiiiPKtS7_iiiiiibS2_i
        .type           _Z23gemm_half_q_half_kernelILi4ELi38ELb0ELb0ELi32EEvPK6__halfPKjS4_S2_PS0_iiiiPKtS7_iiiiiibS2_i,@function
        .size           _Z23gemm_half_q_half_kernelILi4ELi38ELb0ELb0ELi32EEvPK6__halfPKjS4_S2_PS0_iiiiPKtS7_iiiiiibS2_i,(.L_x_4175 - _Z23gemm_half_q_half_kernelILi4ELi38ELb0ELb0ELi32EEvPK6__halfPKjS4_S2_PS0_iiiiPKtS7_iiiiiibS2_i)
        .other          _Z23gemm_half_q_half_kernelILi4ELi38ELb0ELb0ELi32EEvPK6__halfPKjS4_S2_PS0_iiiiPKtS7_iiiiiibS2_i,@"STO_CUDA_ENTRY STV_DEFAULT"
_Z23gemm_half_q_half_kernelILi4ELi38ELb0ELb0ELi32EEvPK6__halfPKjS4_S2_PS0_iiiiPKtS7_iiiiiibS2_i:
.text._Z23gemm_half_q_half_kernelILi4ELi38ELb0ELb0ELi32EEvPK6__halfPKjS4_S2_PS0_iiiiPKtS7_iiiiiibS2_i:
        /* <DEDUP_REMOVED lines=37> */
.L_x_1272:
        /* <DEDUP_REMOVED lines=37> */
.L_x_1271:
        /* <DEDUP_REMOVED lines=24> */
.L_x_1273:
        /* <DEDUP_REMOVED lines=14> */
.L_x_1270:
        /* <DEDUP_REMOVED lines=10> */
.L_x_1275:
        /* <DEDUP_REMOVED lines=37> */
.L_x_1274:
        /* <DEDUP_REMOVED lines=24> */
.L_x_1276:
        /* <DEDUP_REMOVED lines=13> */
.L_x_1269:
[----:B------:R-:W-:Y:S05]  /*0c40*/  BSYNC B0 ;  /* 0x0000000000007941 */ /* 0x000fea0003800000 */
.L_x_1268:
        /* <DEDUP_REMOVED lines=17> */
.L_x_1279:
        /* <DEDUP_REMOVED lines=19> */
.L_x_1278:
        /* <DEDUP_REMOVED lines=14> */
.L_x_1280:
[----:B------:R-:W-:-:S13]  /*0f70*/  ISETP.LT.OR P0, PT, R3, R62, P0 ;  /* 0x0000003e0300720c */ /* 0x000fda0000701670 */
[----:B-123--:R-:W1:Y:S01]  /*0f80*/  @P0 LDC.64 R4, c[0x0][0x230] ;  /* 0x00008c00ff040b82 */ /* 0x00ee620000000a00 */
[----:B------:R-:W-:-:S05]  /*0f90*/  @P0 LEA R2, R2, R3, 0x2 ;  /* 0x0000000302020211 */ /* 0x000fca00078e10ff */
[----:B------:R-:W-:-:S04]  /*0fa0*/  @P0 IMAD R3, R2, R61, R0 ;  /* 0x0000003d02030224 */ /* 0x000fc800078e0200 */
[----:B-1----:R-:W-:-:S05]  /*0fb0*/  @P0 IMAD.WIDE R2, R3, 0x2, R4 ;  /* 0x0000000203020825 */ /* 0x002fca00078e0204 */
[----:B------:R3:W-:Y:S02]  /*0fc0*/  @P0 STG.E.64 desc[UR6][R2.64], RZ ;  /* 0x000000ff02000986 */ /* 0x0007e4000c101b06 */
.L_x_1277:
        /* <DEDUP_REMOVED lines=27> */
.L_x_1282:
        /* <DEDUP_REMOVED lines=40> */
.L_x_1281:
[----:B------:R-:W-:Y:S02]  /*1400*/  LEA.HI R22, R22, R21, RZ, 0x5 ;  /* 0x0000001516167211 */ /* 0x000fe400078f28ff */
[----:B---3--:R-:W-:Y:S02]  /*1410*/  CS2R R2, SRZ ;  /* 0x0000000000027805 */ /* 0x008fe4000001ff00 */
[----:B0-----:R-:W-:Y:S02]  /*1420*/  ISETP.GT.AND P6, PT, R64, R25, PT ;  /* 0x000000194000720c */ /* 0x001fe40003fc4270 */
[----:B-12---:R-:W-:Y:S02]  /*1430*/  CS2R R6, SRZ ;  /* 0x0000000000067805 */ /* 0x006fe4000001ff00 */
        /* <DEDUP_REMOVED lines=9> */
.L_x_1283:
        /* <DEDUP_REMOVED lines=8> */
.L_x_1284:
        /* <DEDUP_REMOVED lines=8> */
.L_x_1285:
        /* <DEDUP_REMOVED lines=8> */
.L_x_1286:
        /* <DEDUP_REMOVED lines=9> */
.L_x_1287:
        /* <DEDUP_REMOVED lines=24> */
[----:B------:R-:W-:Y:S01]  /*1860*/  PRMT R56, RZ, 0x7610, R56 ;  /* 0x00007610ff387816 */ /* 0x000fe20000000038 */
[----:B------:R-:W-:Y:S01]  /*1870*/  ULDC UR5, c[0x0][0x25c] ;  /* 0x0000970000057ab9 */ /* 0x000fe20000000800 */
[----:B------:R-:W-:-:S05]  /*1880*/  ULDC UR8, c[0x0][0x240] ;  /* 0x0000900000087ab9 */ /* 0x000fca0000000800 */
.L_x_1291:
[----:B-----5:R1:W5:Y:S01]  /*1890*/  LDG.E.128.CONSTANT R12, desc[UR6][R2.64] ;  /* 0x00000006020c7981 */ /* 0x020362000c1e9d00 */
[----:B------:R-:W-:Y:S05]  /*18a0*/  @!P1 BRA `(.L_x_1289) ;  /* 0x0000001000e09947 */ /* 0x000fea0003800000 */
[----:B0-----:R-:W-:-:S04]  /*18b0*/  IMAD.WIDE R8, R61, 0x4, R2 ;  /* 0x000000043d087825 */ /* 0x001fc800078e0202 */
[----:B------:R-:W-:Y:S02]  /*18c0*/  IMAD.WIDE R4, R61, 0x4, R8 ;  /* 0x000000043d047825 */ /* 0x000fe400078e0208 */
[----:B------:R-:W2:Y:S04]  /*18d0*/  LDG.E.128.CONSTANT R8, desc[UR6][R8.64] ;  /* 0x0000000608087981 */ /* 0x000ea8000c1e9d00 */
[----:B------:R-:W3:Y:S01]  /*18e0*/  LDG.E.128.CONSTANT R4, desc[UR6][R4.64] ;  /* 0x0000000604047981 */ /* 0x000ee2000c1e9d00 */
[----:B-----5:R-:W-:Y:S02]  /*18f0*/  SHF.R.U32.HI R16, RZ, 0xc, R12 ;  /* 0x0000000cff107819 */ /* 0x020fe4000001160c */
[----:B------:R-:W-:Y:S02]  /*1900*/  SHF.R.U32.HI R20, RZ, 0xc, R13 ;  /* 0x0000000cff147819 */ /* 0x000fe4000001160d */
[----:B------:R-:W-:-:S04]  /*1910*/  SHF.R.U32.HI R21, RZ, 0xc, R15 ;  /* 0x0000000cff157819 */ /* 0x000fc8000001160f */
        /* <DEDUP_REMOVED lines=18> */
[----:B------:R-:W-:-:S03]  /*1a40*/  LOP3.LUT R14, R14, 0x64006400, RZ, 0xfc, !PT ;  /* 0x640064000e0e7812 */ /* 0x000fc600078efcff */
[----:B------:R-:W-:Y:S01]  /*1a50*/  HADD2 R15, R15, -1056, -1056 ;  /* 0xe420e4200f0f7430 */ /* 0x000fe20000000000 */
[----:B------:R-:W-:Y:S01]  /*1a60*/  LOP3.LUT R43, R43, 0x3f003f, RZ, 0xc0, !PT ;  /* 0x003f003f2b2b7812 */ /* 0x000fe200078ec0ff */
[----:B------:R-:W-:Y:S01]  /*1a70*/  HADD2 R14, R14, -1056, -1056 ;  /* 0xe420e4200e0e7430 */ /* 0x000fe20000000000 */
[----:B------:R-:W-:-:S05]  /*1a80*/  LOP3.LUT R17, R42, 0x64006400, RZ, 0xfc, !PT ;  /* 0x640064002a117812 */ /* 0x000fca00078efcff */
[----:B------:R-:W-:Y:S01]  /*1a90*/  HADD2 R17, R17, -1056, -1056 ;  /* 0xe420e42011117430 */ /* 0x000fe20000000000 */
[----:B------:R-:W-:Y:S02]  /*1aa0*/  ISETP.GE.AND P0, PT, R62, 0x2, PT ;  /* 0x000000023e00780c */ /* 0x000fe40003f06270 */
[----:B------:R-:W-:Y:S02]  /*1ab0*/  PRMT R60, R60, 0x5410, R59 ;  /* 0x000054103c3c7816 */ /* 0x000fe4000000003b */
[----:B------:R-:W-:Y:S02]  /*1ac0*/  PRMT R58, R58, 0x5410, R57 ;  /* 0x000054103a3a7816 */ /* 0x000fe40000000039 */
[--C-:B---3--:R-:W-:Y:S02]  /*1ad0*/  SHF.R.U32.HI R18, RZ, 0x8, R4.reuse ;  /* 0x00000008ff127819 */ /* 0x108fe40000011604 */
[----:B------:R-:W-:Y:S02]  /*1ae0*/  SHF.R.U32.HI R32, RZ, 0xa, R4 ;  /* 0x0000000aff207819 */ /* 0x000fe40000011604 */
[----:B------:R-:W-:-:S02]  /*1af0*/  LOP3.LUT R29, R4, 0x3f003f, RZ, 0xc0, !PT ;  /* 0x003f003f041d7812 */ /* 0x000fc400078ec0ff */
[----:B------:R-:W-:Y:S02]  /*1b00*/  SHF.R.U32.HI R30, RZ, 0x6, R4 ;  /* 0x00000006ff1e7819 */ /* 0x000fe40000011604 */
[--C-:B------:R-:W-:Y:S02]  /*1b10*/  SHF.R.U32.HI R22, RZ, 0x8, R6.reuse ;  /* 0x00000008ff167819 */ /* 0x100fe40000011606 */
[--C-:B------:R-:W-:Y:S02]  /*1b20*/  SHF.R.U32.HI R36, RZ, 0xa, R6.reuse ;  /* 0x0000000aff247819 */ /* 0x100fe40000011606 */
[----:B------:R-:W-:Y:S02]  /*1b30*/  LOP3.LUT R24, R6, 0x3f003f, RZ, 0xc0, !PT ;  /* 0x003f003f06187812 */ /* 0x000fe400078ec0ff */
[----:B------:R-:W-:Y:S02]  /*1b40*/  SHF.R.U32.HI R26, RZ, 0x6, R6 ;  /* 0x00000006ff1a7819 */ /* 0x000fe40000011606 */
[----:B------:R-:W-:-:S02]  /*1b50*/  SHF.R.U32.HI R4, RZ, 0x8, R5 ;  /* 0x00000008ff047819 */ /* 0x000fc40000011605 */
[--C-:B------:R-:W-:Y:S02]  /*1b60*/  SHF.R.U32.HI R33, RZ, 0xa, R5.reuse ;  /* 0x0000000aff217819 */ /* 0x100fe40000011605 */
[----:B------:R-:W-:Y:S02]  /*1b70*/  LOP3.LUT R27, R5, 0x3f003f, RZ, 0xc0, !PT ;  /* 0x003f003f051b7812 */ /* 0x000fe400078ec0ff */
[----:B------:R-:W-:Y:S02]  /*1b80*/  SHF.R.U32.HI R28, RZ, 0x6, R5 ;  /* 0x00000006ff1c7819 */ /* 0x000fe40000011605 */
[----:B------:R-:W-:Y:S02]  /*1b90*/  LOP3.LUT R23, R7, 0x3f003f, RZ, 0xc0, !PT ;  /* 0x003f003f07177812 */ /* 0x000fe400078ec0ff */
[--C-:B------:R-:W-:Y:S02]  /*1ba0*/  SHF.R.U32.HI R6, RZ, 0x8, R7.reuse ;  /* 0x00000008ff067819 */ /* 0x100fe40000011607 */
[----:B------:R-:W-:-:S02]  /*1bb0*/  SHF.R.U32.HI R34, RZ, 0xa, R7 ;  /* 0x0000000aff227819 */ /* 0x000fc40000011607 */
[----:B------:R-:W-:Y:S02]  /*1bc0*/  SHF.R.U32.HI R25, RZ, 0x6, R7 ;  /* 0x00000006ff197819 */ /* 0x000fe40000011607 */
[----:B------:R-:W-:Y:S02]  /*1bd0*/  LOP3.LUT R5, R16, 0xf000f, RZ, 0xc0, !PT ;  /* 0x000f000f10057812 */ /* 0x000fe400078ec0ff */
[----:B------:R-:W-:Y:S02]  /*1be0*/  LOP3.LUT R7, R20, 0xf000f, RZ, 0xc0, !PT ;  /* 0x000f000f14077812 */ /* 0x000fe400078ec0ff */
[----:B------:R-:W-:Y:S02]  /*1bf0*/  LOP3.LUT R18, R5, 0x300030, R18, 0xf8, !PT ;  /* 0x0030003005127812 */ /* 0x000fe400078ef812 */
[----:B------:R-:W-:Y:S02]  /*1c00*/  LOP3.LUT R20, R7, 0x300030, R4, 0xf8, !PT ;  /* 0x0030003007147812 */ /* 0x000fe400078ef804 */
[----:B------:R-:W-:-:S02]  /*1c10*/  LOP3.LUT R21, R21, 0x300030, R6, 0xf8, !PT ;  /* 0x0030003015157812 */ /* 0x000fc400078ef806 */
[----:B------:R-:W0:Y:S01]  /*1c20*/  LDS.128 R4, [UR4] ;  /* 0x00000004ff047984 */ /* 0x000e220008000c00 */
[----:B------:R-:W-:Y:S02]  /*1c30*/  LOP3.LUT R22, R13, 0x300030, R22, 0xf8, !PT ;  /* 0x003000300d167812 */ /* 0x000fe400078ef816 */
[--C-:B--2---:R-:W-:Y:S02]  /*1c40*/  SHF.R.U32.HI R13, RZ, 0xc, R8.reuse ;  /* 0x0000000cff0d7819 */ /* 0x104fe40000011608 */
[----:B------:R-:W-:Y:S02]  /*1c50*/  LOP3.LUT R31, R8, 0x3f003f, RZ, 0xc0, !PT ;  /* 0x003f003f081f7812 */ /* 0x000fe400078ec0ff */
[----:B------:R-:W-:Y:S02]  /*1c60*/  SHF.R.U32.HI R35, RZ, 0x6, R8 ;  /* 0x00000006ff237819 */ /* 0x000fe40000011608 */
[----:B------:R-:W-:Y:S02]  /*1c70*/  SHF.R.U32.HI R8, RZ, 0xc, R9 ;  /* 0x0000000cff087819 */ /* 0x000fe40000011609 */
[----:B------:R-:W-:-:S02]  /*1c80*/  LOP3.LUT R13, R13, 0xf000f, RZ, 0xc0, !PT ;  /* 0x000f000f0d0d7812 */ /* 0x000fc400078ec0ff */
[----:B------:R-:W-:Y:S02]  /*1c90*/  LOP3.LUT R8, R8, 0xf000f, RZ, 0xc0, !PT ;  /* 0x000f000f08087812 */ /* 0x000fe400078ec0ff */
[----:B------:R-:W-:Y:S02]  /*1ca0*/  LOP3.LUT R32, R13, 0x300030, R32, 0xf8, !PT ;  /* 0x003000300d207812 */ /* 0x000fe400078ef820 */
[----:B------:R-:W-:Y:S01]  /*1cb0*/  LOP3.LUT R33, R8, 0x300030, R33, 0xf8, !PT ;  /* 0x0030003008217812 */ /* 0x000fe200078ef821 */
[----:B------:R-:W-:Y:S01]  /*1cc0*/  HADD2 R13, R0, -1056, -1056 ;  /* 0xe420e420000d7430 */ /* 0x000fe20000000000 */
[----:B------:R-:W-:Y:S01]  /*1cd0*/  LOP3.LUT R8, R19, 0x64006400, RZ, 0xfc, !PT ;  /* 0x6400640013087812 */ /* 0x000fe200078efcff */
[----:B------:R-:W-:Y:S01]  /*1ce0*/  HADD2 R19, R39, -1056, -1056 ;  /* 0xe420e42027137430 */ /* 0x000fe20000000000 */
[----:B------:R-:W-:Y:S02]  /*1cf0*/  LOP3.LUT R37, R9, 0x3f003f, RZ, 0xc0, !PT ;  /* 0x003f003f09257812 */ /* 0x000fe400078ec0ff */
[----:B------:R-:W-:-:S02]  /*1d00*/  SHF.R.U32.HI R38, RZ, 0x6, R9 ;  /* 0x00000006ff267819 */ /* 0x000fc40000011609 */
[--C-:B------:R-:W-:Y:S01]  /*1d10*/  SHF.R.U32.HI R9, RZ, 0xc, R10.reuse ;  /* 0x0000000cff097819 */ /* 0x100fe2000001160a */
[----:B------:R-:W-:Y:S01]  /*1d20*/  HADD2 R0, R12, -1056, -1056 ;  /* 0xe420e4200c007430 */ /* 0x000fe20000000000 */
[----:B------:R-:W-:Y:S01]  /*1d30*/  LOP3.LUT R40, R10, 0x3f003f, RZ, 0xc0, !PT ;  /* 0x003f003f0a287812 */ /* 0x000fe200078ec0ff */
[----:B------:R-:W-:Y:S01]  /*1d40*/  HADD2 R12, R8, -1056, -1056 ;  /* 0xe420e420080c7430 */ /* 0x000fe20000000000 */
[----:B------:R-:W-:Y:S02]  /*1d50*/  SHF.R.U32.HI R41, RZ, 0x6, R10 ;  /* 0x00000006ff297819 */ /* 0x000fe4000001160a */
[----:B------:R-:W-:Y:S02]  /*1d60*/  LOP3.LUT R44, R11, 0x3f003f, RZ, 0xc0, !PT ;  /* 0x003f003f0b2c7812 */ /* 0x000fe400078ec0ff */
[----:B------:R-:W-:Y:S02]  /*1d70*/  SHF.R.U32.HI R45, RZ, 0x6, R11 ;  /* 0x00000006ff2d7819 */ /* 0x000fe4000001160b */
[----:B------:R-:W-:-:S02]  /*1d80*/  LOP3.LUT R9, R9, 0xf000f, RZ, 0xc0, !PT ;  /* 0x000f000f09097812 */ /* 0x000fc400078ec0ff */
[----:B------:R-:W-:Y:S01]  /*1d90*/  SHF.R.U32.HI R11, RZ, 0xc, R11 ;  /* 0x0000000cff0b7819 */ /* 0x000fe2000001160b */
[-C--:B0-----:R-:W-:Y:S02]  /*1da0*/  HFMA2.MMA R8, R13, R4.reuse, RZ ;  /* 0x000000040d087235 */ /* 0x081fe400000000ff */
[----:B------:R-:W-:Y:S01]  /*1db0*/  HFMA2.MMA R10, R19, R4, RZ ;  /* 0x00000004130a7235 */ /* 0x000fe200000000ff */
[----:B------:R-:W-:Y:S01]  /*1dc0*/  LOP3.LUT R36, R9, 0x300030, R36, 0xf8, !PT ;  /* 0x0030003009247812 */ /* 0x000fe200078ef824 */
[----:B------:R-:W-:Y:S01]  /*1dd0*/  HFMA2 R9, R15, R4, RZ.H0_H0 ;  /* 0x000000040f097231 */ /* 0x000fe200000400ff */
[----:B------:R-:W-:Y:S02]  /*1de0*/  LOP3.LUT R11, R11, 0xf000f, RZ, 0xc0, !PT ;  /* 0x000f000f0b0b7812 */ /* 0x000fe400078ec0ff */
[----:B------:R-:W-:Y:S01]  /*1df0*/  LOP3.LUT R16, R43, 0x64006400, RZ, 0xfc, !PT ;  /* 0x640064002b107812 */ /* 0x000fe200078efcff */
[-C--:B------:R-:W-:Y:S01]  /*1e00*/  HFMA2.MMA R42, R0, R5.reuse, R8 ;  /* 0x00000005002a7235 */ /* 0x080fe20000000008 */
[----:B------:R-:W-:Y:S01]  /*1e10*/  LOP3.LUT R34, R11, 0x300030, R34, 0xf8, !PT ;  /* 0x003000300b227812 */ /* 0x000fe200078ef822 */
[----:B------:R-:W-:Y:S01]  /*1e20*/  HFMA2 R43, R12, R5, R9 ;  /* 0x000000050c2b7231 */ /* 0x000fe20000000009 */
[----:B------:R-:W-:-:S02]  /*1e30*/  HFMA2.MMA R46, R14, R5, R10 ;  /* 0x000000050e2e7235 */ /* 0x000fc4000000000a */
[----:B------:R-:W0:Y:S01]  /*1e40*/  LDS.128 R8, [UR4+0x10] ;  /* 0x00001004ff087984 */ /* 0x000e220008000c00 */
[----:B------:R-:W-:Y:S01]  /*1e50*/  HADD2 R16, R16, -1056, -1056 ;  /* 0xe420e42010107430 */ /* 0x000fe20000000000 */
[----:B------:R-:W-:Y:S01]  /*1e60*/  LOP3.LUT R31, R31, 0x64006400, RZ, 0xfc, !PT ;  /* 0x640064001f1f7812 */ /* 0x000fe200078efcff */
[----:B------:R-:W-:Y:S01]  /*1e70*/  HFMA2 R4, R17, R4, RZ.H0_H0 ;  /* 0x0000000411047231 */ /* 0x000fe200000400ff */
[----:B------:R-:W-:Y:S02]  /*1e80*/  LOP3.LUT R35, R35, 0x3f003f, RZ, 0xc0, !PT ;  /* 0x003f003f23237812 */ /* 0x000fe400078ec0ff */
[----:B------:R-:W-:Y:S01]  /*1e90*/  LOP3.LUT R37, R37, 0x64006400, RZ, 0xfc, !PT ;  /* 0x6400640025257812 */ /* 0x000fe200078efcff */
[----:B------:R-:W-:Y:S01]  /*1ea0*/  HFMA2 R47, R16, R5, R4 ;  /* 0x00000005102f7231 */ /* 0x000fe20000000004 */
[----:B------:R-:W-:Y:S01]  /*1eb0*/  LOP3.LUT R40, R40, 0x64006400, RZ, 0xfc, !PT ;  /* 0x6400640028287812 */ /* 0x000fe200078efcff */
[----:B------:R-:W-:Y:S01]  /*1ec0*/  HADD2 R31, R31, -1056, -1056 ;  /* 0xe420e4201f1f7430 */ /* 0x000fe20000000000 */
        /* <DEDUP_REMOVED lines=47> */
[----:B------:R-:W-:Y:S01]  /*21c0*/  LOP3.LUT R22, R22, 0x64006400, RZ, 0xfc, !PT ;  /* 0x6400640016167812 */ /* 0x000fe200078efcff */
[----:B------:R-:W-:Y:S01]  /*21d0*/  HFMA2 R6, R26, R9, R43 ;  /* 0x000000091a067231 */ /* 0x000fe2000000002b */
[----:B------:R-:W-:Y:S01]  /*21e0*/  LOP3.LUT R43, R21, 0x64006400, RZ, 0xfc, !PT ;  /* 0x64006400152b7812 */ /* 0x000fe200078efcff */
[----:B------:R-:W-:Y:S01]  /*21f0*/  HADD2 R21, R18, -1056, -1056 ;  /* 0xe420e42012157430 */ /* 0x000fe20000000000 */
[----:B------:R-:W-:Y:S01]  /*2200*/  HFMA2.MMA R46, R28, R9, R46 ;  /* 0x000000091c2e7235 */ /* 0x000fe2000000002e */
[----:B------:R-:W-:-:S02]  /*2210*/  HFMA2 R47, R29, R8, R47 ;  /* 0x000000081d2f7231 */ /* 0x000fc4000000002f */
[----:B------:R-:W-:Y:S01]  /*2220*/  HADD2 R30, R7, -1056, -1056 ;  /* 0xe420e420071e7430 */ /* 0x000fe20000000000 */
[----:B------:R-:W-:Y:S01]  /*2230*/  LOP3.LUT R32, R32, 0x64006400, RZ, 0xfc, !PT ;  /* 0x6400640020207812 */ /* 0x000fe200078efcff */
[----:B------:R-:W-:Y:S01]  /*2240*/  HADD2 R41, R22, -1056, -1056 ;  /* 0xe420e42016297430 */ /* 0x000fe20000000000 */
[----:B------:R-:W-:Y:S01]  /*2250*/  LOP3.LUT R36, R36, 0x64006400, RZ, 0xfc, !PT ;  /* 0x6400640024247812 */ /* 0x000fe200078efcff */
[----:B------:R-:W-:Y:S01]  /*2260*/  HFMA2 R47, R30, R9, R47 ;  /* 0x000000091e2f7231 */ /* 0x000fe2000000002f */
[-C--:B------:R-:W-:Y:S01]  /*2270*/  HFMA2.MMA R9, R21, R10.reuse, R5 ;  /* 0x0000000a15097235 */ /* 0x080fe20000000005 */
[----:B------:R-:W-:Y:S01]  /*2280*/  LOP3.LUT R20, R20, 0x64006400, RZ, 0xfc, !PT ;  /* 0x6400640014147812 */ /* 0x000fe200078efcff */
[----:B------:R-:W-:Y:S01]  /*2290*/  HADD2 R18, R32, -1056, -1056 ;  /* 0xe420e42020127430 */ /* 0x000fe20000000000 */
[----:B------:R-:W-:Y:S01]  /*22a0*/  HFMA2.MMA R46, R41, R10, R46 ;  /* 0x0000000a292e7235 */ /* 0x000fe2000000002e */
        /* <DEDUP_REMOVED lines=152> */
.L_x_1289:
        /* <DEDUP_REMOVED lines=8> */
[----:B------:R-:W-:Y:S02]  /*2cb0*/  PRMT R60, R60, 0x5410, R59 ;  /* 0x000054103c3c7816 */ /* 0x000fe4000000003b */
[----:B------:R-:W-:-:S02]  /*2cc0*/  PRMT R58, R58, 0x5410, R57 ;  /* 0x000054103a3a7816 */ /* 0x000fc40000000039 */
[--C-:B--2---:R-:W-:Y:S02]  /*2cd0*/  SHF.R.U32.HI R20, RZ, 0xc, R13.reuse ;  /* 0x0000000cff147819 */ /* 0x104fe4000001160d */
[----:B------:R-:W-:Y:S02]  /*2ce0*/  LOP3.LUT R19, R13, 0x3f003f, RZ, 0xc0, !PT ;  /* 0x003f003f0d137812 */ /* 0x000fe400078ec0ff */
[----:B------:R-:W-:Y:S02]  /*2cf0*/  SHF.R.U32.HI R37, RZ, 0x6, R13 ;  /* 0x00000006ff257819 */ /* 0x000fe4000001160d */
[----:B------:R-:W-:-:S04]  /*2d00*/  SHF.R.U32.HI R21, RZ, 0xc, R15 ;  /* 0x0000000cff157819 */ /* 0x000fc8000001160f */
[----:B------:R-:W-:Y:S02]  /*2d10*/  LOP3.LUT R21, R21, 0xf000f, RZ, 0xc0, !PT ;  /* 0x000f000f15157812 */ /* 0x000fe400078ec0ff */
[--C-:B----4-:R-:W-:Y:S02]  /*2d20*/  SHF.R.U32.HI R13, RZ, 0x8, R4.reuse ;  /* 0x00000008ff0d7819 */ /* 0x110fe40000011604 */
[--C-:B------:R-:W-:Y:S02]  /*2d30*/  SHF.R.U32.HI R32, RZ, 0xa, R4.reuse ;  /* 0x0000000aff207819 */ /* 0x100fe40000011604 */
[----:B------:R-:W-:Y:S02]  /*2d40*/  LOP3.LUT R29, R4, 0x3f003f, RZ, 0xc0, !PT ;  /* 0x003f003f041d7812 */ /* 0x000fe400078ec0ff */
[----:B------:R-:W-:Y:S02]  /*2d50*/  SHF.R.U32.HI R30, RZ, 0x6, R4 ;  /* 0x00000006ff1e7819 */ /* 0x000fe40000011604 */
        /* <DEDUP_REMOVED lines=9> */
[----:B------:R-:W-:Y:S02]  /*2df0*/  LOP3.LUT R5, R20, 0xf000f, RZ, 0xc0, !PT ;  /* 0x000f000f14057812 */ /* 0x000fe400078ec0ff */
[----:B------:R-:W-:Y:S02]  /*2e00*/  LOP3.LUT R23, R7, 0x3f003f, RZ, 0xc0, !PT ;  /* 0x003f003f07177812 */ /* 0x000fe400078ec0ff */
[--C-:B------:R-:W-:Y:S02]  /*2e10*/  SHF.R.U32.HI R34, RZ, 0xa, R7.reuse ;  /* 0x0000000aff227819 */ /* 0x100fe40000011607 */
[----:B------:R-:W-:-:S02]  /*2e20*/  SHF.R.U32.HI R25, RZ, 0x6, R7 ;  /* 0x00000006ff197819 */ /* 0x000fc40000011607 */
[----:B------:R-:W-:Y:S02]  /*2e30*/  LOP3.LUT R20, R5, 0x300030, R4, 0xf8, !PT ;  /* 0x0030003005147812 */ /* 0x000fe400078ef804 */
[----:B------:R-:W-:Y:S02]  /*2e40*/  LOP3.LUT R21, R21, 0x300030, R6, 0xf8, !PT ;  /* 0x0030003015157812 */ /* 0x000fe400078ef806 */
[----:B------:R-:W0:Y:S01]  /*2e50*/  LDS.128 R4, [UR4+0x20] ;  /* 0x00002004ff047984 */ /* 0x000e220008000c00 */
[----:B------:R-:W-:-:S04]  /*2e60*/  SHF.R.U32.HI R18, RZ, 0xc, R12 ;  /* 0x0000000cff127819 */ /* 0x000fc8000001160c */
[----:B------:R-:W-:Y:S02]  /*2e70*/  LOP3.LUT R18, R18, 0xf000f, RZ, 0xc0, !PT ;  /* 0x000f000f12127812 */ /* 0x000fe400078ec0ff */
[----:B------:R-:W-:Y:S02]  /*2e80*/  LOP3.LUT R0, R12, 0x3f003f, RZ, 0xc0, !PT ;  /* 0x003f003f0c007812 */ /* 0x000fe400078ec0ff */
[----:B------:R-:W-:Y:S02]  /*2e90*/  LOP3.LUT R18, R18, 0x300030, R13, 0xf8, !PT ;  /* 0x0030003012127812 */ /* 0x000fe400078ef80d */
[----:B------:R-:W-:Y:S02]  /*2ea0*/  LOP3.LUT R16, R14, 0x3f003f, RZ, 0xc0, !PT ;  /* 0x003f003f0e107812 */ /* 0x000fe400078ec0ff */
[----:B---3--:R-:W-:Y:S02]  /*2eb0*/  SHF.R.U32.HI R13, RZ, 0xc, R8 ;  /* 0x0000000cff0d7819 */ /* 0x008fe40000011608 */
[----:B------:R-:W-:-:S02]  /*2ec0*/  SHF.R.U32.HI R17, RZ, 0xc, R14 ;  /* 0x0000000cff117819 */ /* 0x000fc4000001160e */
[----:B------:R-:W-:Y:S02]  /*2ed0*/  LOP3.LUT R13, R13, 0xf000f, RZ, 0xc0, !PT ;  /* 0x000f000f0d0d7812 */ /* 0x000fe400078ec0ff */
[----:B------:R-:W-:Y:S02]  /*2ee0*/  LOP3.LUT R0, R0, 0x64006400, RZ, 0xfc, !PT ;  /* 0x6400640000007812 */ /* 0x000fe400078efcff */
[----:B------:R-:W-:Y:S02]  /*2ef0*/  LOP3.LUT R16, R16, 0x64006400, RZ, 0xfc, !PT ;  /* 0x6400640010107812 */ /* 0x000fe400078efcff */
[----:B------:R-:W-:Y:S02]  /*2f00*/  SHF.R.U32.HI R12, RZ, 0x6, R12 ;  /* 0x00000006ff0c7819 */ /* 0x000fe4000001160c */
[----:B------:R-:W-:Y:S02]  /*2f10*/  SHF.R.U32.HI R14, RZ, 0x6, R14 ;  /* 0x00000006ff0e7819 */ /* 0x000fe4000001160e */
[----:B------:R-:W-:-:S02]  /*2f20*/  LOP3.LUT R31, R8, 0x3f003f, RZ, 0xc0, !PT ;  /* 0x003f003f081f7812 */ /* 0x000fc400078ec0ff */
[----:B------:R-:W-:Y:S02]  /*2f30*/  SHF.R.U32.HI R35, RZ, 0x6, R8 ;  /* 0x00000006ff237819 */ /* 0x000fe40000011608 */
[----:B------:R-:W-:Y:S02]  /*2f40*/  SHF.R.U32.HI R8, RZ, 0xc, R9 ;  /* 0x0000000cff087819 */ /* 0x000fe40000011609 */
[----:B------:R-:W-:Y:S02]  /*2f50*/  LOP3.LUT R42, R15, 0x3f003f, RZ, 0xc0, !PT ;  /* 0x003f003f0f2a7812 */ /* 0x000fe400078ec0ff */
[----:B------:R-:W-:Y:S02]  /*2f60*/  SHF.R.U32.HI R43, RZ, 0x6, R15 ;  /* 0x00000006ff2b7819 */ /* 0x000fe4000001160f */
[----:B------:R-:W-:Y:S01]  /*2f70*/  LOP3.LUT R32, R13, 0x300030, R32, 0xf8, !PT ;  /* 0x003000300d207812 */ /* 0x000fe200078ef820 */
[----:B------:R-:W-:Y:S01]  /*2f80*/  HADD2 R13, R0, -1056, -1056 ;  /* 0xe420e420000d7430 */ /* 0x000fe20000000000 */
[----:B------:R-:W-:Y:S01]  /*2f90*/  LOP3.LUT R15, R19, 0x64006400, RZ, 0xfc, !PT ;  /* 0x64006400130f7812 */ /* 0x000fe200078efcff */
[----:B------:R-:W-:Y:S01]  /*2fa0*/  HADD2 R19, R16, -1056, -1056 ;  /* 0xe420e42010137430 */ /* 0x000fe20000000000 */
        /* <DEDUP_REMOVED lines=8> */
[----:B------:R-:W-:Y:S01]  /*3030*/  LOP3.LUT R14, R14, 0x64006400, RZ, 0xfc, !PT ;  /* 0x640064000e0e7812 */ /* 0x000fe200078efcff */
[----:B------:R-:W-:Y:S01]  /*3040*/  HADD2 R15, R15, -1056, -1056 ;  /* 0xe420e4200f0f7430 */ /* 0x000fe20000000000 */
[----:B------:R-:W-:Y:S02]  /*3050*/  LOP3.LUT R40, R10, 0x3f003f, RZ, 0xc0, !PT ;  /* 0x003f003f0a287812 */ /* 0x000fe400078ec0ff */
[----:B------:R-:W-:Y:S01]  /*3060*/  SHF.R.U32.HI R41, RZ, 0x6, R10 ;  /* 0x00000006ff297819 */ /* 0x000fe2000001160a */
[----:B0-----:R-:W-:Y:S01]  /*3070*/  HFMA2.MMA R10, R19, R4, RZ ;  /* 0x00000004130a7235 */ /* 0x001fe200000000ff */
[----:B------:R-:W-:Y:S02]  /*3080*/  LOP3.LUT R44, R11, 0x3f003f, RZ, 0xc0, !PT ;  /* 0x003f003f0b2c7812 */ /* 0x000fe400078ec0ff */
[----:B------:R-:W-:-:S02]  /*3090*/  SHF.R.U32.HI R45, RZ, 0x6, R11 ;  /* 0x00000006ff2d7819 */ /* 0x000fc4000001160b */
[----:B------:R-:W-:Y:S02]  /*30a0*/  LOP3.LUT R9, R9, 0xf000f, RZ, 0xc0, !PT ;  /* 0x000f000f09097812 */ /* 0x000fe400078ec0ff */
[----:B------:R-:W-:Y:S01]  /*30b0*/  LOP3.LUT R33, R8, 0x300030, R33, 0xf8, !PT ;  /* 0x0030003008217812 */ /* 0x000fe200078ef821 */
[----:B------:R-:W-:Y:S01]  /*30c0*/  HFMA2.MMA R8, R13, R4, RZ ;  /* 0x000000040d087235 */ /* 0x000fe200000000ff */
[----:B------:R-:W-:Y:S02]  /*30d0*/  SHF.R.U32.HI R11, RZ, 0xc, R11 ;  /* 0x0000000cff0b7819 */ /* 0x000fe4000001160b */
[----:B------:R-:W-:Y:S01]  /*30e0*/  LOP3.LUT R37, R37, 0x64006400, RZ, 0xfc, !PT ;  /* 0x6400640025257812 */ /* 0x000fe200078efcff */
[----:B------:R-:W-:Y:S01]  /*30f0*/  HADD2 R0, R12, -1056, -1056 ;  /* 0xe420e4200c007430 */ /* 0x000fe20000000000 */
[----:B------:R-:W-:Y:S01]  /*3100*/  LOP3.LUT R17, R17, 0xf000f, RZ, 0xc0, !PT ;  /* 0x000f000f11117812 */ /* 0x000fe200078ec0ff */
[----:B------:R-:W-:Y:S01]  /*3110*/  HADD2 R14, R14, -1056, -1056 ;  /* 0xe420e4200e0e7430 */ /* 0x000fe20000000000 */
[----:B------:R-:W-:Y:S01]  /*3120*/  LOP3.LUT R36, R9, 0x300030, R36, 0xf8, !PT ;  /* 0x0030003009247812 */ /* 0x000fe200078ef824 */
[----:B------:R-:W-:Y:S01]  /*3130*/  HFMA2 R9, R15, R4, RZ.H0_H0 ;  /* 0x000000040f097231 */ /* 0x000fe200000400ff */
[----:B------:R-:W-:Y:S01]  /*3140*/  LOP3.LUT R11, R11, 0xf000f, RZ, 0xc0, !PT ;  /* 0x000f000f0b0b7812 */ /* 0x000fe200078ec0ff */
[----:B------:R-:W-:Y:S01]  /*3150*/  HADD2 R12, R37, -1056, -1056 ;  /* 0xe420e420250c7430 */ /* 0x000fe20000000000 */
[----:B------:R-:W-:-:S02]  /*3160*/  LOP3.LUT R43, R43, 0x3f003f, RZ, 0xc0, !PT ;  /* 0x003f003f2b2b7812 */ /* 0x000fc400078ec0ff */
[----:B------:R-:W-:Y:S01]  /*3170*/  LOP3.LUT R22, R17, 0x300030, R22, 0xf8, !PT ;  /* 0x0030003011167812 */ /* 0x000fe200078ef816 */
[-C--:B------:R-:W-:Y:S01]  /*3180*/  HFMA2.MMA R46, R14, R5.reuse, R10 ;  /* 0x000000050e2e7235 */ /* 0x080fe2000000000a */
[----:B------:R-:W-:Y:S01]  /*3190*/  LOP3.LUT R17, R42, 0x64006400, RZ, 0xfc, !PT ;  /* 0x640064002a117812 */ /* 0x000fe200078efcff */
[----:B------:R-:W-:Y:S01]  /*31a0*/  HFMA2.MMA R42, R0, R5, R8 ;  /* 0x00000005002a7235 */ /* 0x000fe20000000008 */
[----:B------:R-:W-:Y:S01]  /*31b0*/  LOP3.LUT R16, R43, 0x64006400, RZ, 0xfc, !PT ;  /* 0x640064002b107812 */ /* 0x000fe200078efcff */
[----:B------:R-:W-:Y:S01]  /*31c0*/  HFMA2 R43, R12, R5, R9 ;  /* 0x000000050c2b7231 */ /* 0x000fe20000000009 */
[----:B------:R-:W-:Y:S02]  /*31d0*/  LOP3.LUT R34, R11, 0x300030, R34, 0xf8, !PT ;  /* 0x003000300b227812 */ /* 0x000fe400078ef822 */
[----:B------:R-:W0:Y:S01]  /*31e0*/  LDS.128 R8, [UR4+0x30] ;  /* 0x00003004ff087984 */ /* 0x000e220008000c00 */
[----:B------:R-:W-:Y:S01]  /*31f0*/  HADD2 R17, R17, -1056, -1056 ;  /* 0xe420e42011117430 */ /* 0x000fe20000000000 */
[----:B------:R-:W-:Y:S01]  /*3200*/  LOP3.LUT R31, R31, 0x64006400, RZ, 0xfc, !PT ;  /* 0x640064001f1f7812 */ /* 0x000fe200078efcff */
[----:B------:R-:W-:-:S02]  /*3210*/  HADD2 R16, R16, -1056, -1056 ;  /* 0xe420e42010107430 */ /* 0x000fc40000000000 */
        /* <DEDUP_REMOVED lines=220> */
.L_x_1290:
[----:B------:R-:W-:Y:S01]  /*3fe0*/  LEA R0, R65, 0x20, 0x5 ;  /* 0x0000002041007811 */ /* 0x000fe200078e28ff */
[----:B------:R-:W-:Y:S01]  /*3ff0*/  UIADD3 UR4, UR4, 0x40, URZ ;  /* 0x0000004004047890 */ /* 0x000fe2000fffe03f */
[----:B------:R-:W-:Y:S01]  /*4000*/  IADD3 R64, R64, 0x20, RZ ;  /* 0x0000002040407810 */ /* 0x000fe20007ffe0ff */
[----:B01----:R-:W-:Y:S01]  /*4010*/  IMAD.WIDE R2, R61, 0x18, R2 ;  /* 0x000000183d027825 */ /* 0x003fe200078e0202 */
[----:B------:R-:W-:Y:S02]  /*4020*/  VIMNMX R5, R0, UR8, PT ;  /* 0x0000000800057c48 */ /* 0x000fe4000bfe0100 */
[C---:B------:R-:W-:Y:S02]  /*4030*/  ISETP.GE.AND P0, PT, R64.reuse, UR5, PT ;  /* 0x0000000540007c0c */ /* 0x040fe4000bf06270 */
[----:B------:R-:W-:-:S13]  /*4040*/  ISETP.LT.AND P2, PT, R64, R5, PT ;  /* 0x000000054000720c */ /* 0x000fda0003f41270 */
[----:B------:R-:W-:Y:S05]  /*4050*/  @!P0 BRA P2, `(.L_x_1291) ;  /* 0xffffffd8000c8947 */ /* 0x000fea000103ffff */
.L_x_1288:
[----:B------:R-:W-:Y:S01]  /*4060*/  ISETP.GE.AND P0, PT, R64, R63, PT ;  /* 0x0000003f4000720c */ /* 0x000fe20003f06270 */
[----:B------:R-:W-:-:S03]  /*4070*/  ULDC UR5, c[0x0][0x268] ;  /* 0x00009a0000057ab9 */ /* 0x000fc60000000800 */
[----:B------:R-:W-:Y:S01]  /*4080*/  ISETP.GE.OR P0, PT, R64, UR5, P0 ;  /* 0x0000000540007c0c */ /* 0x000fe20008706670 */
[----:B------:R-:W-:-:S12]  /*4090*/  ULDC UR5, c[0x0][0x268] ;  /* 0x00009a0000057ab9 */ /* 0x000fd80000000800 */
[----:B------:R-:W-:Y:S05]  /*40a0*/  @P0 BRA `(.L_x_1292) ;  /* 0x0000002000a40947 */ /* 0x000fea0003800000 */
.L_x_1294:
[----:B------:R-:W0:Y:S01]  /*40b0*/  LDC R61, c[0x0][0x23c] ;  /* 0x00008f00ff3d7b82 */ /* 0x000e220000000800 */
[----:B-----5:R-:W-:Y:S02]  /*40c0*/  MOV R12, R2 ;  /* 0x00000002000c7202 */ /* 0x020fe40000000f00 */
[----:B------:R-:W-:-:S03]  /*40d0*/  MOV R13, R3 ;  /* 0x00000003000d7202 */ /* 0x000fc60000000f00 */
[----:B0-----:R-:W-:-:S03]  /*40e0*/  IMAD.WIDE R2, R61, 0x4, R12 ;  /* 0x000000043d027825 */ /* 0x001fc600078e020c */
[----:B------:R-:W5:Y:S04]  /*40f0*/  LDG.E.128.CONSTANT R12, desc[UR6][R12.64] ;  /* 0x000000060c0c7981 */ /* 0x000f68000c1e9d00 */
[----:B------:R0:W5:Y:S01]  /*4100*/  LDG.E.128.CONSTANT R8, desc[UR6][R2.64] ;  /* 0x0000000602087981 */ /* 0x000162000c1e9d00 */
[----:B------:R-:W-:Y:S01]  /*4110*/  IMAD.WIDE R98, R61, 0x4, R2 ;  /* 0x000000043d627825 */ /* 0x000fe200078e0202 */
[----:B------:R-:W-:Y:S06]  /*4120*/  @!P1 BRA `(.L_x_1293) ;  /* 0x00000020006c9947 */ /* 0x000fec0003800000 */
[----:B------:R-:W2:Y:S01]  /*4130*/  LDG.E.128.CONSTANT R4, desc[UR6][R98.64] ;  /* 0x0000000662047981 */ /* 0x000ea2000c1e9d00 */
[----:B-----5:R-:W-:Y:S02]  /*4140*/  SHF.R.U32.HI R22, RZ, 0xf, R15 ;  /* 0x0000000fff167819 */ /* 0x020fe4000001160f */
[--C-:B0-----:R-:W-:Y:S01]  /*4150*/  SHF.R.U32.HI R2, RZ, 0xf, R12.reuse ;  /* 0x0000000fff027819 */ /* 0x101fe2000001160c */
        /* <DEDUP_REMOVED lines=27> */
[----:B------:R-:W-:Y:S02]  /*4310*/  LOP3.LUT R20, R20, 0x10001, RZ, 0xc0, !PT ;  /* 0x0001000114147812 */ /* 0x000fe400078ec0ff */
[----:B------:R-:W-:Y:S02]  /*4320*/  LOP3.LUT R15, R10, 0x380038, RZ, 0xc0, !PT ;  /* 0x003800380a0f7812 */ /* 0x000fe400078ec0ff */
[----:B------:R-:W-:-:S02]  /*4330*/  SHF.R.U32.HI R86, RZ, 0x6, R10 ;  /* 0x00000006ff567819 */ /* 0x000fc4000001160a */
[----:B------:R-:W-:Y:S02]  /*4340*/  LOP3.LUT R78, R10, 0x70007, RZ, 0xc0, !PT ;  /* 0x000700070a4e7812 */ /* 0x000fe400078ec0ff */
[----:B------:R-:W-:Y:S02]  /*4350*/  LOP3.LUT R2, R2, 0x10001, RZ, 0xc0, !PT ;  /* 0x0001000102027812 */ /* 0x000fe400078ec0ff */
[----:B------:R-:W-:Y:S02]  /*4360*/  LOP3.LUT R25, R22, 0x20002, R25, 0xf8, !PT ;  /* 0x0002000216197812 */ /* 0x000fe400078ef819 */
[----:B------:R-:W-:Y:S02]  /*4370*/  LOP3.LUT R17, R17, 0x10001, RZ, 0xc0, !PT ;  /* 0x0001000111117812 */ /* 0x000fe400078ec0ff */
[----:B------:R-:W-:Y:S02]  /*4380*/  LOP3.LUT R20, R20, 0x20002, R9, 0xf8, !PT ;  /* 0x0002000214147812 */ /* 0x000fe400078ef809 */
[----:B------:R-:W-:-:S02]  /*4390*/  LOP3.LUT R13, R2, 0x20002, R13, 0xf8, !PT ;  /* 0x00020002020d7812 */ /* 0x000fc400078ef80d */
[----:B------:R-:W-:Y:S02]  /*43a0*/  LOP3.LUT R2, R82, 0x380038, RZ, 0xc0, !PT ;  /* 0x0038003852027812 */ /* 0x000fe400078ec0ff */
        /* <DEDUP_REMOVED lines=33> */
[----:B------:R-:W-:-:S02]  /*45c0*/  PRMT R60, R60, 0x5410, R59 ;  /* 0x000054103c3c7816 */ /* 0x000fc4000000003b */
[----:B------:R-:W-:Y:S02]  /*45d0*/  PRMT R58, R58, 0x5410, R57 ;  /* 0x000054103a3a7816 */ /* 0x000fe40000000039 */
[----:B------:R-:W-:Y:S01]  /*45e0*/  HFMA2.MMA R95, R68, R41, R71 ;  /* 0x00000029445f7235 */ /* 0x000fe20000000047 */
        /* <DEDUP_REMOVED lines=17> */
[----:B------:R-:W-:Y:S02]  /*4700*/  LOP3.LUT R0, R36, 0x380038, RZ, 0xc0, !PT ;  /* 0x0038003824007812 */ /* 0x000fe400078ec0ff */
[----:B------:R-:W-:Y:S02]  /*4710*/  LOP3.LUT R4, R37, 0x380038, RZ, 0xc0, !PT ;  /* 0x0038003825047812 */ /* 0x000fe400078ec0ff */
[----:B------:R-:W-:Y:S02]  /*4720*/  LOP3.LUT R5, R0, 0x64006400, RZ, 0xfc, !PT ;  /* 0x6400640000057812 */ /* 0x000fe400078efcff */
[--C-:B------:R-:W-:Y:S02]  /*4730*/  SHF.R.U32.HI R45, RZ, 0xd, R6.reuse ;  /* 0x0000000dff2d7819 */ /* 0x100fe40000011606 */
[----:B------:R-:W-:Y:S01]  /*4740*/  LOP3.LUT R18, R6, 0x380038, RZ, 0xc0, !PT ;  /* 0x0038003806127812 */ /* 0x000fe200078ec0ff */
[----:B------:R-:W-:Y:S01]  /*4750*/  HFMA2 R30, R5, R8.H0_H0, -132, -132 ;  /* 0xd820d820051e7431 */ /* 0x000fe20000040008 */
[----:B------:R-:W-:-:S02]  /*4760*/  SHF.R.U32.HI R92, RZ, 0x6, R6 ;  /* 0x00000006ff5c7819 */ /* 0x000fc40000011606 */
[----:B------:R-:W-:Y:S02]  /*4770*/  LOP3.LUT R87, R6, 0x70007, RZ, 0xc0, !PT ;  /* 0x0007000706577812 */ /* 0x000fe400078ec0ff */
[----:B------:R-:W-:Y:S02]  /*4780*/  LOP3.LUT R46, R25, 0x40004, R46, 0xf8, !PT ;  /* 0x00040004192e7812 */ /* 0x000fe400078ef82e */
[----:B------:R-:W-:Y:S02]  /*4790*/  LOP3.LUT R7, R4, 0x64006400, RZ, 0xfc, !PT ;  /* 0x6400640004077812 */ /* 0x000fe400078efcff */
[----:B------:R-:W-:Y:S02]  /*47a0*/  LOP3.LUT R6, R84, 0x380038, RZ, 0xc0, !PT ;  /* 0x0038003854067812 */ /* 0x000fe400078ec0ff */
[----:B------:R-:W-:Y:S01]  /*47b0*/  LOP3.LUT R25, R2, 0x64006400, RZ, 0xfc, !PT ;  /* 0x6400640002197812 */ /* 0x000fe200078efcff */
[----:B------:R-:W-:Y:S01]  /*47c0*/  HFMA2 R28, R7, R8.H0_H0, -132, -132 ;  /* 0xd820d820071c7431 */ /* 0x000fe20000040008 */
[----:B------:R-:W-:-:S02]  /*47d0*/  LOP3.LUT R0, R47, 0x380038, RZ, 0xc0, !PT ;  /* 0x003800382f007812 */ /* 0x000fc400078ec0ff */
[----:B------:R-:W-:Y:S01]  /*47e0*/  LOP3.LUT R90, R13, 0x40004, R90, 0xf8, !PT ;  /* 0x000400040d5a7812 */ /* 0x000fe200078ef85a */
[-C--:B------:R-:W-:Y:S01]  /*47f0*/  HFMA2 R25, R25, R8.reuse.H0_H0, -132, -132 ;  /* 0xd820d82019197431 */ /* 0x080fe20000040008 */
[----:B------:R-:W-:Y:S02]  /*4800*/  LOP3.LUT R44, R17, 0x40004, R44, 0xf8, !PT ;  /* 0x00040004112c7812 */ /* 0x000fe400078ef82c */
        /* <DEDUP_REMOVED lines=12> */
[----:B------:R-:W-:Y:S02]  /*48d0*/  LOP3.LUT R7, R2, 0x64006400, RZ, 0xfc, !PT ;  /* 0x6400640002077812 */ /* 0x000fe400078efcff */
[----:B------:R-:W-:Y:S01]  /*48e0*/  LOP3.LUT R33, R22, 0x64006400, RZ, 0xfc, !PT ;  /* 0x6400640016217812 */ /* 0x000fe200078efcff */
[-C--:B------:R-:W-:Y:S01]  /*48f0*/  HFMA2 R22, R9, R8.reuse.H0_H0, -132, -132 ;  /* 0xd820d82009167431 */ /* 0x080fe20000040008 */
[----:B------:R-:W-:Y:S01]  /*4900*/  LOP3.LUT R45, R20, 0x40004, R45, 0xf8, !PT ;  /* 0x00040004142d7812 */ /* 0x000fe200078ef82d */
[----:B------:R-:W-:Y:S01]  /*4910*/  HFMA2 R20, R11, R8.H0_H0, -132, -132 ;  /* 0xd820d8200b147431 */ /* 0x000fe20000040008 */
        /* <DEDUP_REMOVED lines=51> */
[-C--:B------:R-:W-:Y:S01]  /*4c50*/  HFMA2 R94, R70, R41.reuse, R69 ;  /* 0x00000029465e7231 */ /* 0x080fe20000000045 */
        /* <DEDUP_REMOVED lines=64> */
[-C--:B-1----:R-:W-:Y:S01]  /*5060*/  HFMA2 R94, R23, R36.reuse, R94 ;  /* 0x00000024175e7231 */ /* 0x082fe2000000005e */
        /* <DEDUP_REMOVED lines=9> */
[----:B------:R-:W-:Y:S01]  /*5100*/  HADD2 R97, R47, -1028, -1028 ;  /* 0xe404e4042f617430 */ /* 0x000fe20000000000 */
[----:B------:R-:W-:Y:S01]  /*5110*/  HFMA2.MMA R95, R2, R37, R95 ;  /* 0x00000025025f7235 */ /* 0x000fe2000000005f */
[----:B------:R-:W-:Y:S01]  /*5120*/  LOP3.LUT R32, R93, 0x64006400, RZ, 0xfc, !PT ;  /* 0x640064005d207812 */ /* 0x000fe200078efcff */
[----:B------:R-:W-:Y:S01]  /*5130*/  HADD2 R93, R92, -1028, -1028 ;  /* 0xe404e4045c5d7430 */ /* 0x000fe20000000000 */
[----:B------:R-:W-:Y:S01]  /*5140*/  LOP3.LUT R91, R91, 0x70007, RZ, 0xc0, !PT ;  /* 0x000700075b5b7812 */ /* 0x000fe200078ec0ff */
[----:B------:R-:W-:Y:S01]  /*5150*/  HFMA2 R0, R100, R3.H0_H0, -20, -20 ;  /* 0xcd00cd0064007431 */ /* 0x000fe20000040003 */
[----:B------:R-:W-:Y:S01]  /*5160*/  LOP3.LUT R90, R90, 0x64006400, RZ, 0xfc, !PT ;  /* 0x640064005a5a7812 */ /* 0x000fe200078efcff */
        /* <DEDUP_REMOVED lines=11> */
[----:B------:R-:W-:Y:S01]  /*5220*/  HFMA2 R94, R20, R39, R94 ;  /* 0x00000027145e7231 */ /* 0x000fe2000000005e */
[----:B------:R-:W-:Y:S01]  /*5230*/  LOP3.LUT R44, R44, 0x64006400, RZ, 0xfc, !PT ;  /* 0x640064002c2c7812 */ /* 0x000fe200078efcff */
[----:B------:R-:W-:Y:S01]  /*5240*/  HADD2 R95, R91, -1028, -1028 ;  /* 0xe404e4045b5f7430 */ /* 0x000fe20000000000 */
[----:B------:R-:W-:Y:S01]  /*5250*/  LOP3.LUT R46, R46, 0x64006400, RZ, 0xfc, !PT ;  /* 0x640064002e2e7812 */ /* 0x000fe200078efcff */
[----:B------:R-:W-:Y:S01]  /*5260*/  HFMA2 R3, R96, R3.H0_H0, -20, -20 ;  /* 0xcd00cd0060037431 */ /* 0x000fe20000040003 */
[-C--:B0-----:R-:W-:Y:S01]  /*5270*/  HFMA2.MMA R34, R97, R40.reuse, R34 ;  /* 0x0000002861227235 */ /* 0x081fe20000000022 */
[----:B------:R-:W-:Y:S01]  /*5280*/  HFMA2 R35, R16, R39, R35 ;  /* 0x0000002710237231 */ /* 0x000fe20000000023 */
[----:B------:R-:W-:Y:S01]  /*5290*/  HFMA2.MMA R33, R93, R40, R33 ;  /* 0x000000285d217235 */ /* 0x000fe20000000021 */
[----:B------:R-:W-:-:S02]  /*52a0*/  HADD2 R91, R32, -1028, -1028 ;  /* 0xe404e404205b7430 */ /* 0x000fc40000000000 */
[-C--:B------:R-:W-:Y:S02]  /*52b0*/  HFMA2 R94, R95, R40.reuse, R94 ;  /* 0x000000285f5e7231 */ /* 0x080fe4000000005e */
[----:B------:R-:W-:Y:S01]  /*52c0*/  HADD2 R96, R90, -1028, -1028 ;  /* 0xe404e4045a607430 */ /* 0x000fe20000000000 */
[-C--:B------:R-:W-:Y:S01]  /*52d0*/  HFMA2.MMA R34, R14, R41.reuse, R34 ;  /* 0x000000290e227235 */ /* 0x080fe20000000022 */
[----:B------:R-:W-:Y:S01]  /*52e0*/  HFMA2 R35, R91, R40, R35 ;  /* 0x000000285b237231 */ /* 0x000fe20000000023 */
[----:B------:R-:W-:Y:S01]  /*52f0*/  HFMA2.MMA R33, R10, R41, R33 ;  /* 0x000000290a217235 */ /* 0x000fe20000000021 */
[-C--:B------:R-:W-:Y:S02]  /*5300*/  HFMA2 R94, R12, R41.reuse, R94 ;  /* 0x000000290c5e7231 */ /* 0x080fe4000000005e */
[----:B------:R-:W-:Y:S02]  /*5310*/  HADD2 R92, R45, -1028, -1028 ;  /* 0xe404e4042d5c7430 */ /* 0x000fe40000000000 */
[----:B------:R-:W-:Y:S01]  /*5320*/  HFMA2 R35, R8, R41, R35 ;  /* 0x0000002908237231 */ /* 0x000fe20000000023 */
[-C--:B------:R-:W-:Y:S01]  /*5330*/  HFMA2.MMA R34, R9, R42.reuse, R34 ;  /* 0x0000002a09227235 */ /* 0x080fe20000000022 */
[----:B------:R-:W-:Y:S01]  /*5340*/  HFMA2 R47, R7, R42, R94 ;  /* 0x0000002a072f7231 */ /* 0x000fe2000000005e */
[----:B------:R-:W-:Y:S01]  /*5350*/  HFMA2.MMA R33, R5, R42, R33 ;  /* 0x0000002a05217235 */ /* 0x000fe20000000021 */
[----:B------:R-:W-:-:S02]  /*5360*/  HADD2 R94, R44, -1028, -1028 ;  /* 0xe404e4042c5e7430 */ /* 0x000fc40000000000 */
[----:B------:R-:W-:Y:S02]  /*5370*/  HFMA2 R35, R3, R42, R35 ;  /* 0x0000002a03237231 */ /* 0x000fe40000000023 */
[----:B------:R-:W-:Y:S01]  /*5380*/  HADD2 R90, R46, -1028, -1028 ;  /* 0xe404e4042e5a7430 */ /* 0x000fe20000000000 */
[-C--:B------:R-:W-:Y:S01]  /*5390*/  HFMA2.MMA R34, R96, R43.reuse, R34 ;  /* 0x0000002b60227235 */ /* 0x080fe20000000022 */
[-C--:B------:R-:W-:Y:S01]  /*53a0*/  HFMA2 R47, R94, R43.reuse, R47 ;  /* 0x0000002b5e2f7231 */ /* 0x080fe2000000002f */
[----:B------:R-:W-:Y:S01]  /*53b0*/  HFMA2.MMA R33, R92, R43, R33 ;  /* 0x0000002b5c217235 */ /* 0x000fe20000000021 */
[----:B------:R-:W-:Y:S02]  /*53c0*/  HFMA2 R35, R90, R43, R35 ;  /* 0x0000002b5a237231 */ /* 0x000fe40000000023 */
        /* <DEDUP_REMOVED lines=241> */
.L_x_1293:
[----:B------:R-:W-:Y:S01]  /*62e0*/  IADD3 R64, R64, 0x20, RZ ;  /* 0x0000002040407810 */ /* 0x000fe20007ffe0ff */
[----:B------:R-:W-:Y:S01]  /*62f0*/  UIADD3 UR4, UR4, 0x40, URZ ;  /* 0x0000004004047890 */ /* 0x000fe2000fffe03f */
[----:B0-----:R-:W-:Y:S02]  /*6300*/  IMAD.WIDE R2, R61, 0x4, R98 ;  /* 0x000000043d027825 */ /* 0x001fe400078e0262 */
[C---:B------:R-:W-:Y:S02]  /*6310*/  ISETP.GE.AND P0, PT, R64.reuse, UR5, PT ;  /* 0x0000000540007c0c */ /* 0x040fe4000bf06270 */
[----:B------:R-:W-:-:S13]  /*6320*/  ISETP.LT.AND P2, PT, R64, R63, PT ;  /* 0x0000003f4000720c */ /* 0x000fda0003f41270 */
[----:B------:R-:W-:Y:S05]  /*6330*/  @!P0 BRA P2, `(.L_x_1294) ;  /* 0xffffffdc005c8947 */ /* 0x000fea000103ffff */
.L_x_1292:
        /* <DEDUP_REMOVED lines=11> */
.L_x_1297:
[----:B------:R-:W-:Y:S05]  /*63f0*/  @!P1 BRA `(.L_x_1296) ;  /* 0x0000001000689947 */ /* 0x000fea0003800000 */
[----:B------:R-:W2:Y:S01]  /*6400*/  LDG.E.128.CONSTANT R4, desc[UR6][R2.64] ;  /* 0x0000000602047981 */ /* 0x000ea2000c1e9d00 */
[----:B------:R-:W-:Y:S01]  /*6410*/  MOV R24, 0x3400 ;  /* 0x0000340000187802 */ /* 0x000fe20000000f00 */
[----:B------:R-:W-:Y:S01]  /*6420*/  HFMA2.MMA R37, -RZ, RZ, 0, 0.0625 ;  /* 0x00002c00ff257435 */ /* 0x000fe200000001ff */
[----:B------:R-:W-:Y:S02]  /*6430*/  MOV R47, 0x2400 ;  /* 0x00002400002f7802 */ /* 0x000fe40000000f00 */
[----:B------:R-:W-:Y:S02]  /*6440*/  PRMT R24, R24, 0x5410, R24 ;  /* 0x0000541018187816 */ /* 0x000fe40000000018 */
[----:B------:R-:W-:Y:S02]  /*6450*/  PRMT R47, R47, 0x5410, R47 ;  /* 0x000054102f2f7816 */ /* 0x000fe4000000002f */
[----:B------:R-:W-:Y:S02]  /*6460*/  ISETP.GE.AND P0, PT, R62, 0x2, PT ;  /* 0x000000023e00780c */ /* 0x000fe40003f06270 */
[----:B------:R-:W-:-:S02]  /*6470*/  PRMT R60, R60, 0x5410, R59 ;  /* 0x000054103c3c7816 */ /* 0x000fc4000000003b */
        /* <DEDUP_REMOVED lines=84> */
[----:B------:R-:W-:Y:S01]  /*69c0*/  HADD2 R43, R45, -1026, -1026 ;  /* 0xe402e4022d2b7430 */ /* 0x000fe20000000000 */
[----:B------:R-:W-:Y:S01]  /*69d0*/  LOP3.LUT R46, R46, 0x64006400, RZ, 0xfc, !PT ;  /* 0x640064002e2e7812 */ /* 0x000fe200078efcff */
[----:B0-----:R-:W-:Y:S01]  /*69e0*/  HFMA2.MMA R45, R37, R4, RZ ;  /* 0x00000004252d7235 */ /* 0x001fe200000000ff */
[-C--:B------:R-:W-:Y:S01]  /*69f0*/  HFMA2 R36, R44, R47.reuse.H1_H1, -18, -18 ;  /* 0xcc80cc802c247431 */ /* 0x080fe2000006002f */
[----:B------:R-:W-:Y:S01]  /*6a00*/  LOP3.LUT R35, R35, 0x30003, RZ, 0xc0, !PT ;  /* 0x0003000323237812 */ /* 0x000fe200078ec0ff */
[-C--:B------:R-:W-:Y:S01]  /*6a10*/  HFMA2 R38, R38, R47.reuse.H1_H1, -18, -18 ;  /* 0xcc80cc8026267431 */ /* 0x080fe2000006002f */
[----:B------:R-:W-:Y:S01]  /*6a20*/  LOP3.LUT R34, R34, 0x30003, RZ, 0xc0, !PT ;  /* 0x0003000322227812 */ /* 0x000fe200078ec0ff */
[----:B------:R-:W-:-:S02]  /*6a30*/  HFMA2 R40, R40, R47.H1_H1, -18, -18 ;  /* 0xcc80cc8028287431 */ /* 0x000fc4000006002f */
[-C--:B------:R-:W-:Y:S01]  /*6a40*/  HFMA2 R42, R42, R47.reuse.H1_H1, -18, -18 ;  /* 0xcc80cc802a2a7431 */ /* 0x080fe2000006002f */
[----:B------:R-:W-:Y:S01]  /*6a50*/  HFMA2.MMA R45, R12, R5, R45 ;  /* 0x000000050c2d7235 */ /* 0x000fe2000000002d */
[----:B------:R-:W-:Y:S01]  /*6a60*/  HFMA2 R44, R46, R47.H1_H1, -18, -18 ;  /* 0xcc80cc802e2c7431 */ /* 0x000fe2000006002f */
[----:B------:R-:W-:Y:S01]  /*6a70*/  HFMA2.MMA R47, R41, R4, RZ ;  /* 0x00000004292f7235 */ /* 0x000fe200000000ff */
[-C--:B------:R-:W-:Y:S02]  /*6a80*/  HFMA2 R46, R39, R4.reuse, RZ.H0_H0 ;  /* 0x00000004272e7231 */ /* 0x080fe400000400ff */
[----:B------:R-:W-:Y:S02]  /*6a90*/  HFMA2 R4, R43, R4, RZ.H0_H0 ;  /* 0x000000042b047231 */ /* 0x000fe400000400ff */
[-C--:B------:R-:W-:Y:S01]  /*6aa0*/  HFMA2 R46, R14, R5.reuse, R46 ;  /* 0x000000050e2e7231 */ /* 0x080fe2000000002e */
[----:B------:R-:W-:Y:S01]  /*6ab0*/  HFMA2.MMA R45, R15, R6, R45 ;  /* 0x000000060f2d7235 */ /* 0x000fe2000000002d */
[----:B------:R-:W-:Y:S01]  /*6ac0*/  HFMA2 R4, R18, R5, R4 ;  /* 0x0000000512047231 */ /* 0x000fe20000000004 */
[----:B------:R-:W-:Y:S01]  /*6ad0*/  HFMA2.MMA R47, R16, R5, R47 ;  /* 0x00000005102f7235 */ /* 0x000fe2000000002f */
[-C--:B------:R-:W-:Y:S01]  /*6ae0*/  HFMA2 R46, R17, R6.reuse, R46 ;  /* 0x00000006112e7231 */ /* 0x080fe2000000002e */
[----:B------:R-:W-:Y:S01]  /*6af0*/  LOP3.LUT R5, R33, 0x30003, RZ, 0xc0, !PT ;  /* 0x0003000321057812 */ /* 0x000fe200078ec0ff */
[----:B------:R-:W-:Y:S01]  /*6b00*/  HFMA2 R49, R21, R6, R4 ;  /* 0x0000000615317231 */ /* 0x000fe20000000004 */
[----:B------:R-:W-:Y:S01]  /*6b10*/  LOP3.LUT R4, R31, 0x30003, RZ, 0xc0, !PT ;  /* 0x000300031f047812 */ /* 0x000fe200078ec0ff */
[-C--:B------:R-:W-:Y:S01]  /*6b20*/  HFMA2 R46, R30, R7.reuse, R46 ;  /* 0x000000071e2e7231 */ /* 0x080fe2000000002e */
[----:B------:R-:W-:Y:S01]  /*6b30*/  LOP3.LUT R31, R35, 0x64006400, RZ, 0xfc, !PT ;  /* 0x64006400231f7812 */ /* 0x000fe200078efcff */
[----:B------:R-:W-:Y:S01]  /*6b40*/  HFMA2 R49, R36, R7, R49 ;  /* 0x0000000724317231 */ /* 0x000fe20000000031 */
[----:B------:R-:W-:Y:S01]  /*6b50*/  HFMA2.MMA R47, R19, R6, R47 ;  /* 0x00000006132f7235 */ /* 0x000fe2000000002f */
[----:B------:R-:W-:Y:S01]  /*6b60*/  LOP3.LUT R4, R4, 0x64006400, RZ, 0xfc, !PT ;  /* 0x6400640004047812 */ /* 0x000fe200078efcff */
[----:B------:R-:W-:Y:S01]  /*6b70*/  HFMA2.MMA R6, R28, R7, R45 ;  /* 0x000000071c067235 */ /* 0x000fe2000000002d */
[----:B------:R-:W-:Y:S01]  /*6b80*/  HADD2 R31, R31, -1026, -1026 ;  /* 0xe402e4021f1f7430 */ /* 0x000fe20000000000 */
[----:B------:R-:W-:-:S02]  /*6b90*/  LOP3.LUT R5, R5, 0x64006400, RZ, 0xfc, !PT ;  /* 0x6400640005057812 */ /* 0x000fc400078efcff */
[----:B------:R-:W-:Y:S01]  /*6ba0*/  HADD2 R35, R4, -1026, -1026 ;  /* 0xe402e40204237430 */ /* 0x000fe20000000000 */
[----:B------:R-:W-:Y:S01]  /*6bb0*/  LOP3.LUT R33, R34, 0x64006400, RZ, 0xfc, !PT ;  /* 0x6400640022217812 */ /* 0x000fe200078efcff */
[----:B------:R-:W-:Y:S01]  /*6bc0*/  HFMA2.MMA R47, R32, R7, R47 ;  /* 0x00000007202f7235 */ /* 0x000fe2000000002f */
[----:B------:R-:W-:Y:S01]  /*6bd0*/  HADD2 R45, R5, -1026, -1026 ;  /* 0xe402e402052d7430 */ /* 0x000fe20000000000 */
[-C--:B-1----:R-:W-:Y:S02]  /*6be0*/  HFMA2.MMA R6, R31, R8.reuse, R6 ;  /* 0x000000081f067235 */ /* 0x082fe40000000006 */
[----:B------:R-:W-:Y:S02]  /*6bf0*/  HADD2 R33, R33, -1026, -1026 ;  /* 0xe402e40221217430 */ /* 0x000fe40000000000 */
[-C--:B------:R-:W-:Y:S02]  /*6c00*/  HFMA2 R49, R45, R8.reuse, R49 ;  /* 0x000000082d317231 */ /* 0x080fe40000000031 */
[----:B------:R-:W-:Y:S01]  /*6c10*/  HFMA2.MMA R47, R35, R8, R47 ;  /* 0x00000008232f7235 */ /* 0x000fe2000000002f */
[----:B------:R-:W-:Y:S01]  /*6c20*/  HFMA2 R46, R33, R8, R46 ;  /* 0x00000008212e7231 */ /* 0x000fe2000000002e */
[----:B------:R-:W-:Y:S01]  /*6c30*/  HFMA2.MMA R5, R20, R9, R6 ;  /* 0x0000000914057235 */ /* 0x000fe20000000006 */
[----:B------:R-:W-:-:S02]  /*6c40*/  HFMA2 R49, R24, R9, R49 ;  /* 0x0000000918317231 */ /* 0x000fc40000000031 */
[----:B------:R-:W-:Y:S02]  /*6c50*/  HFMA2 R46, R22, R9, R46 ;  /* 0x00000009162e7231 */ /* 0x000fe4000000002e */
[-C--:B------:R-:W-:Y:S01]  /*6c60*/  HFMA2 R49, R29, R10.reuse, R49 ;  /* 0x0000000a1d317231 */ /* 0x080fe20000000031 */
[----:B------:R-:W-:Y:S01]  /*6c70*/  HFMA2.MMA R47, R26, R9, R47 ;  /* 0x000000091a2f7235 */ /* 0x000fe2000000002f */
[----:B------:R-:W-:Y:S01]  /*6c80*/  HFMA2 R46, R25, R10, R46 ;  /* 0x0000000a192e7231 */ /* 0x000fe2000000002e */
[-C--:B------:R-:W-:Y:S01]  /*6c90*/  HFMA2.MMA R5, R23, R10.reuse, R5 ;  /* 0x0000000a17057235 */ /* 0x080fe20000000005 */
[-C--:B------:R-:W-:Y:S02]  /*6ca0*/  HFMA2 R49, R44, R11.reuse, R49 ;  /* 0x0000000b2c317231 */ /* 0x080fe40000000031 */
[----:B------:R-:W-:Y:S02]  /*6cb0*/  HFMA2 R46, R40, R11, R46 ;  /* 0x0000000b282e7231 */ /* 0x000fe4000000002e */
[----:B------:R-:W-:Y:S01]  /*6cc0*/  HADD2 R49, R49.H0_H0, R49.H1_H1 ;  /* 0x3000003131317230 */ /* 0x000fe20000000800 */
[----:B------:R-:W-:Y:S01]  /*6cd0*/  HFMA2.MMA R47, R27, R10, R47 ;  /* 0x0000000a1b2f7235 */ /* 0x000fe2000000002f */
[----:B------:R-:W-:Y:S01]  /*6ce0*/  HADD2 R46, R46.H0_H0, R46.H1_H1 ;  /* 0x3000002e2e2e7230 */ /* 0x000fe20000000800 */
        /* <DEDUP_REMOVED lines=105> */
[-C--:B------:R-:W-:Y:S02]  /*7380*/  HFMA2.MMA R37, R12, R5.reuse, R37 ;  /* 0x000000050c257235 */ /* 0x080fe40000000025 */
[----:B------:R-:W-:Y:S01]  /*7390*/  HFMA2.MMA R41, R16, R5, R41 ;  /* 0x0000000510297235 */ /* 0x000fe20000000029 */
[----:B------:R-:W-:-:S04]  /*73a0*/  HFMA2 R18, R21, R6, R4 ;  /* 0x0000000615127231 */ /* 0x000fc80000000004 */
[-C--:B------:R-:W-:Y:S01]  /*73b0*/  HFMA2 R18, R36, R7.reuse, R18 ;  /* 0x0000000724127231 */ /* 0x080fe20000000012 */
[-C--:B------:R-:W-:Y:S01]  /*73c0*/  HFMA2.MMA R14, R15, R6.reuse, R37 ;  /* 0x000000060f0e7235 */ /* 0x080fe20000000025 */
[----:B------:R-:W-:Y:S01]  /*73d0*/  HFMA2 R15, R17, R6, R39 ;  /* 0x00000006110f7231 */ /* 0x000fe20000000027 */
[----:B------:R-:W-:Y:S01]  /*73e0*/  HFMA2.MMA R16, R19, R6, R41 ;  /* 0x0000000613107235 */ /* 0x000fe20000000029 */
[-C--:B-1----:R-:W-:Y:S02]  /*73f0*/  HFMA2 R12, R45, R8.reuse, R18 ;  /* 0x000000082d0c7231 */ /* 0x082fe40000000012 */
[----:B------:R-:W-:Y:S02]  /*7400*/  HFMA2 R15, R30, R7, R15 ;  /* 0x000000071e0f7231 */ /* 0x000fe4000000000f */
[----:B------:R-:W-:Y:S01]  /*7410*/  HFMA2 R12, R24, R9, R12 ;  /* 0x00000009180c7231 */ /* 0x000fe2000000000c */
[-C--:B------:R-:W-:Y:S01]  /*7420*/  HFMA2.MMA R4, R28, R7.reuse, R14 ;  /* 0x000000071c047235 */ /* 0x080fe2000000000e */
[----:B------:R-:W-:Y:S01]  /*7430*/  HFMA2 R15, R33, R8, R15 ;  /* 0x00000008210f7231 */ /* 0x000fe2000000000f */
[----:B------:R-:W-:-:S03]  /*7440*/  HFMA2.MMA R16, R32, R7, R16 ;  /* 0x0000000720107235 */ /* 0x000fc60000000010 */
[----:B------:R-:W-:Y:S02]  /*7450*/  HFMA2 R15, R22, R9, R15 ;  /* 0x00000009160f7231 */ /* 0x000fe4000000000f */
[----:B------:R-:W-:Y:S01]  /*7460*/  HFMA2 R22, R29, R10, R12 ;  /* 0x0000000a1d167231 */ /* 0x000fe2000000000c */
[-C--:B------:R-:W-:Y:S02]  /*7470*/  HFMA2.MMA R4, R31, R8.reuse, R4 ;  /* 0x000000081f047235 */ /* 0x080fe40000000004 */
[----:B------:R-:W-:Y:S01]  /*7480*/  HFMA2.MMA R16, R35, R8, R16 ;  /* 0x0000000823107235 */ /* 0x000fe20000000010 */
[----:B------:R-:W-:-:S04]  /*7490*/  HFMA2 R22, R44, R11, R22 ;  /* 0x0000000b2c167231 */ /* 0x000fc80000000016 */
[----:B------:R-:W-:Y:S01]  /*74a0*/  HADD2 R22, R22.H0_H0, R22.H1_H1 ;  /* 0x3000001616167230 */ /* 0x000fe20000000800 */
        /* <DEDUP_REMOVED lines=15> */
.L_x_1296:
[----:B------:R-:W-:Y:S01]  /*75a0*/  IADD3 R64, R64, 0x10, RZ ;  /* 0x0000001040407810 */ /* 0x000fe20007ffe0ff */
[----:B------:R-:W-:Y:S01]  /*75b0*/  UIADD3 UR4, UR4, 0x20, URZ ;  /* 0x0000002004047890 */ /* 0x000fe2000fffe03f */
[----:B------:R-:W-:Y:S02]  /*75c0*/  IADD3 R2, P2, R2, R13, RZ ;  /* 0x0000000d02027210 */ /* 0x000fe40007f5e0ff */
[C---:B------:R-:W-:Y:S02]  /*75d0*/  ISETP.GE.AND P0, PT, R64.reuse, UR5, PT ;  /* 0x0000000540007c0c */ /* 0x040fe4000bf06270 */
[----:B------:R-:W-:Y:S02]  /*75e0*/  ISETP.LT.AND P3, PT, R64, R63, PT ;  /* 0x0000003f4000720c */ /* 0x000fe40003f61270 */
[----:B------:R-:W-:-:S11]  /*75f0*/  IADD3.X R3, R3, R0, RZ, P2, !PT ;  /* 0x0000000003037210 */ /* 0x000fd600017fe4ff */
[----:B------:R-:W-:Y:S05]  /*7600*/  @!P0 BRA P3, `(.L_x_1297) ;  /* 0xffffffec00788947 */ /* 0x000fea000183ffff */
.L_x_1295:
[----:B------:R-:W-:Y:S05]  /*7610*/  @!P1 EXIT ;  /* 0x000000000000994d */ /* 0x000fea0003800000 */
[----:B------:R-:W0:Y:S01]  /*7620*/  S2R R0, SR_CTAID.X ;  /* 0x0000000000007919 */ /* 0x000e220000002500 */
[----:B------:R-:W1:Y:S01]  /*7630*/  S2UR UR4, SR_CTAID.Y ;  /* 0x00000000000479c3 */ /* 0x000e620000002600 */
[----:B------:R-:W0:Y:S07]  /*7640*/  S2R R5, SR_TID.X ;  /* 0x0000000000057919 */ /* 0x000e2e0000002100 */
[----:B-----5:R-:W2:Y:S08]  /*7650*/  LDC R9, c[0x0][0x23c] ;  /* 0x00008f00ff097b82 */ /* 0x020eb00000000800 */
        /* <DEDUP_REMOVED lines=13> */
.L_x_1301:
[----:B------:R-:W0:Y:S02]  /*7730*/  LDS R6, [R4] ;  /* 0x0000000004067984 */ /* 0x000e240000000800 */
[----:B0-----:R-:W-:-:S06]  /*7740*/  HADD2 R7, R6, R56 ;  /* 0x0000003806077230 */ /* 0x001fcc0000000000 */
[----:B------:R-:W0:Y:S02]  /*7750*/  ATOMS.CAST.SPIN R7, [R4], R6, R7 ;  /* 0x000000060407738d */ /* 0x000e240001800007 */
[----:B0-----:R-:W-:-:S13]  /*7760*/  ISETP.EQ.U32.AND P0, PT, R7, 0x1, PT ;  /* 0x000000010700780c */ /* 0x001fda0003f02070 */
[----:B------:R-:W-:Y:S05]  /*7770*/  @!P0 BRA `(.L_x_1301) ;  /* 0xfffffffc00ec8947 */ /* 0x000fea000383ffff */
[----:B------:R-:W-:Y:S05]  /*7780*/  BRA `(.L_x_1299) ;  /* 0x00000000000c7947 */ /* 0x000fea0003800000 */
.L_x_1300:
[----:B------:R-:W2:Y:S02]  /*7790*/  LD.E R0, desc[UR6][R2.64] ;  /* 0x0000000602007980 */ /* 0x000ea4000c101900 */
[----:B--2---:R-:W-:-:S05]  /*77a0*/  IADD3 R5, R56, R0, RZ ;  /* 0x0000000038057210 */ /* 0x004fca0007ffe0ff */
[----:B------:R0:W-:Y:S02]  /*77b0*/  ST.E desc[UR6][R2.64], R5 ;  /* 0x0000000502007985 */ /* 0x0001e4000c101906 */
.L_x_1299:
[----:B------:R-:W-:Y:S05]  /*77c0*/  BSYNC B0 ;  /* 0x0000000000007941 */ /* 0x000fea0003800000 */
.L_x_1298:
[----:B------:R1:W-:Y:S01]  /*77d0*/  ATOM.E.ADD.F16x2.RN.STRONG.GPU P0, RZ, desc[UR6][R2.64+0x4], R55 ;  /* 0x0000043702ff79a2 */ /* 0x0003e2000810e1c6 */
[----:B------:R-:W-:Y:S04]  /*77e0*/  BSSY B0, `(.L_x_1302) ;  /* 0x000000f000007945 */ /* 0x000fe80003800000 */
[----:B-1----:R-:W-:Y:S05]  /*77f0*/  @P0 BRA `(.L_x_1303) ;  /* 0x0000000000340947 */ /* 0x002fea0003800000 */
[----:B------:R-:W1:Y:S02]  /*7800*/  QSPC.E.S P0, RZ, [R2+0x4] ;  /* 0x0000040002ff73aa */ /* 0x000e640000000500 */
[----:B-1----:R-:W-:Y:S05]  /*7810*/  @!P0 BRA `(.L_x_1304) ;  /* 0x0000000000208947 */ /* 0x002fea0003800000 */
[----:B------:R-:W-:-:S04]  /*7820*/  MOV R4, R2 ;  /* 0x0000000200047202 */ /* 0x000fc80000000f00 */
[----:B------:R-:W-:-:S07]  /*7830*/  MOV R4, R4 ;  /* 0x0000000400047202 */ /* 0x000fce0000000f00 */
.L_x_1305:
[----:B------:R-:W1:Y:S02]  /*7840*/  LDS R6, [R4+0x4] ;  /* 0x0000040004067984 */ /* 0x000e640000000800 */
[----:B-1----:R-:W-:-:S10]  /*7850*/  HFMA2.MMA R7, R6, 1, 1, R55 ;  /* 0x3c003c0006077835 */ /* 0x002fd40000000037 */
[----:B------:R-:W1:Y:S02]  /*7860*/  ATOMS.CAST.SPIN R7, [R4+0x4], R6, R7 ;  /* 0x000004060407738d */ /* 0x000e640001800007 */
[----:B-1----:R-:W-:-:S13]  /*7870*/  ISETP.EQ.U32.AND P0, PT, R7, 0x1, PT ;  /* 0x000000010700780c */ /* 0x002fda0003f02070 */
[----:B------:R-:W-:Y:S05]  /*7880*/  @!P0 BRA `(.L_x_1305) ;  /* 0xfffffffc00ec8947 */ /* 0x000fea000383ffff */
[----:B------:R-:W-:Y:S05]  /*7890*/  BRA `(.L_x_1303) ;  /* 0x00000000000c7947 */ /* 0x000fea0003800000 */
.L_x_1304:
[----:B------:R-:W0:Y:S02]  /*78a0*/  LD.E R0, desc[UR6][R2.64+0x4] ;  /* 0x0000040602007980 */ /* 0x000e24000c101900 */
[----:B0-----:R-:W-:-:S05]  /*78b0*/  IADD3 R5, R55, R0, RZ ;  /* 0x0000000037057210 */ /* 0x001fca0007ffe0ff */
[----:B------:R1:W-:Y:S02]  /*78c0*/  ST.E desc[UR6][R2.64+0x4], R5 ;  /* 0x0000040502007985 */ /* 0x0003e4000c101906 */
.L_x_1303:
[----:B------:R-:W-:Y:S05]  /*78d0*/  BSYNC B0 ;  /* 0x0000000000007941 */ /* 0x000fea0003800000 */
.L_x_1302:
        /* <DEDUP_REMOVED lines=10> */
.L_x_1309:
[----:B------:R-:W0:Y:S02]  /*7980*/  LDS R6, [R4] ;  /* 0x0000000004067984 */ /* 0x000e240000000800 */
[----:B0-----:R-:W-:-:S06]  /*7990*/  HADD2 R7, R6, R54 ;  /* 0x0000003606077230 */ /* 0x001fcc0000000000 */
[----:B------:R-:W0:Y:S02]  /*79a0*/  ATOMS.CAST.SPIN R7, [R4], R6, R7 ;  /* 0x000000060407738d */ /* 0x000e240001800007 */
[----:B0-----:R-:W-:-:S13]  /*79b0*/  ISETP.EQ.U32.AND P0, PT, R7, 0x1, PT ;  /* 0x000000010700780c */ /* 0x001fda0003f02070 */
[----:B------:R-:W-:Y:S05]  /*79c0*/  @!P0 BRA `(.L_x_1309) ;  /* 0xfffffffc00ec8947 */ /* 0x000fea000383ffff */
[----:B------:R-:W-:Y:S05]  /*79d0*/  BRA `(.L_x_1307) ;  /* 0x00000000000c7947 */ /* 0x000fea0003800000 */
.L_x_1308:
[----:B------:R-:W2:Y:S02]  /*79e0*/  LD.E R0, desc[UR6][R2.64] ;  /* 0x0000000602007980 */ /* 0x000ea4000c101900 */
[----:B--2---:R-:W-:-:S05]  /*79f0*/  IADD3 R5, R54, R0, RZ ;  /* 0x0000000036057210 */ /* 0x004fca0007ffe0ff */
[----:B------:R0:W-:Y:S02]  /*7a00*/  ST.E desc[UR6][R2.64], R5 ;  /* 0x0000000502007985 */ /* 0x0001e4000c101906 */
.L_x_1307:
[----:B------:R-:W-:Y:S05]  /*7a10*/  BSYNC B0 ;  /* 0x0000000000007941 */ /* 0x000fea0003800000 */
.L_x_1306:
[----:B------:R1:W-:Y:S01]  /*7a20*/  ATOM.E.ADD.F16x2.RN.STRONG.GPU P0, RZ, desc[UR6][R2.64+0x4], R53 ;  /* 0x0000043502ff79a2 */ /* 0x0003e2000810e1c6 */
[----:B------:R-:W-:Y:S04]  /*7a30*/  BSSY B0, `(.L_x_1310) ;  /* 0x000000f000007945 */ /* 0x000fe80003800000 */
[----:B-1----:R-:W-:Y:S05]  /*7a40*/  @P0 BRA `(.L_x_1311) ;  /* 0x0000000000340947 */ /* 0x002fea0003800000 */
[----:B------:R-:W1:Y:S02]  /*7a50*/  QSPC.E.S P0, RZ, [R2+0x4] ;  /* 0x0000040002ff73aa */ /* 0x000e640000000500 */
[----:B-1----:R-:W-:Y:S05]  /*7a60*/  @!P0 BRA `(.L_x_1312) ;  /* 0x0000000000208947 */ /* 0x002fea0003800000 */
[----:B------:R-:W-:-:S04]  /*7a70*/  MOV R4, R2 ;  /* 0x0000000200047202 */ /* 0x000fc80000000f00 */
[----:B------:R-:W-:-:S07]  /*7a80*/  MOV R4, R4 ;  /* 0x0000000400047202 */ /* 0x000fce0000000f00 */
.L_x_1313:
[----:B------:R-:W1:Y:S02]  /*7a90*/  LDS R6, [R4+0x4] ;  /* 0x0000040004067984 */ /* 0x000e640000000800 */
[----:B-1----:R-:W-:-:S10]  /*7aa0*/  HFMA2.MMA R7, R6, 1, 1, R53 ;  /* 0x3c003c0006077835 */ /* 0x002fd40000000035 */
[----:B------:R-:W1:Y:S02]  /*7ab0*/  ATOMS.CAST.SPIN R7, [R4+0x4], R6, R7 ;  /* 0x000004060407738d */ /* 0x000e640001800007 */
[----:B-1----:R-:W-:-:S13]  /*7ac0*/  ISETP.EQ.U32.AND P0, PT, R7, 0x1, PT ;  /* 0x000000010700780c */ /* 0x002fda0003f02070 */
[----:B------:R-:W-:Y:S05]  /*7ad0*/  @!P0 BRA `(.L_x_1313) ;  /* 0xfffffffc00ec8947 */ /* 0x000fea000383ffff */
[----:B------:R-:W-:Y:S05]  /*7ae0*/  BRA `(.L_x_1311) ;  /* 0x00000000000c7947 */ /* 0x000fea0003800000 */
.L_x_1312:
[----:B------:R-:W0:Y:S02]  /*7af0*/  LD.E R0, desc[UR6][R2.64+0x4] ;  /* 0x0000040602007980 */ /* 0x000e24000c101900 */
[----:B0-----:R-:W-:-:S05]  /*7b00*/  IADD3 R5, R53, R0, RZ ;  /* 0x0000000035057210 */ /* 0x001fca0007ffe0ff */
[----:B------:R1:W-:Y:S02]  /*7b10*/  ST.E desc[UR6][R2.64+0x4], R5 ;  /* 0x0000040502007985 */ /* 0x0003e4000c101906 */
.L_x_1311:
[----:B------:R-:W-:Y:S05]  /*7b20*/  BSYNC B0 ;  /* 0x0000000000007941 */ /* 0x000fea0003800000 */
.L_x_1310:
        /* <DEDUP_REMOVED lines=10> */
.L_x_1317:
[----:B------:R-:W0:Y:S02]  /*7bd0*/  LDS R6, [R4] ;  /* 0x0000000004067984 */ /* 0x000e240000000800 */
[----:B0-----:R-:W-:-:S06]  /*7be0*/  HADD2 R7, R6, R52 ;  /* 0x0000003406077230 */ /* 0x001fcc0000000000 */
[----:B------:R-:W0:Y:S02]  /*7bf0*/  ATOMS.CAST.SPIN R7, [R4], R6, R7 ;  /* 0x000000060407738d */ /* 0x000e240001800007 */
[----:B0-----:R-:W-:-:S13]  /*7c00*/  ISETP.EQ.U32.AND P0, PT, R7, 0x1, PT ;  /* 0x000000010700780c */ /* 0x001fda0003f02070 */
[----:B------:R-:W-:Y:S05]  /*7c10*/  @!P0 BRA `(.L_x_1317) ;  /* 0xfffffffc00ec8947 */ /* 0x000fea000383ffff */
[----:B------:R-:W-:Y:S05]  /*7c20*/  BRA `(.L_x_1315) ;  /* 0x00000000000c7947 */ /* 0x000fea0003800000 */
.L_x_1316:
[----:B------:R-:W2:Y:S02]  /*7c30*/  LD.E R0, desc[UR6][R2.64] ;  /* 0x0000000602007980 */ /* 0x000ea4000c101900 */
[----:B--2---:R-:W-:-:S05]  /*7c40*/  IADD3 R5, R52, R0, RZ ;  /* 0x0000000034057210 */ /* 0x004fca0007ffe0ff */
[----:B------:R0:W-:Y:S02]  /*7c50*/  ST.E desc[UR6][R2.64], R5 ;  /* 0x0000000502007985 */ /* 0x0001e4000c101906 */
.L_x_1315:
[----:B------:R-:W-:Y:S05]  /*7c60*/  BSYNC B0 ;  /* 0x0000000000007941 */ /* 0x000fea0003800000 */
.L_x_1314:
[----:B------:R1:W-:Y:S01]  /*7c70*/  ATOM.E.ADD.F16x2.RN.STRONG.GPU P0, RZ, desc[UR6][R2.64+0x4], R51 ;  /* 0x0000043302ff79a2 */ /* 0x0003e2000810e1c6 */
[----:B------:R-:W-:Y:S04]  /*7c80*/  BSSY B0, `(.L_x_1318) ;  /* 0x000000f000007945 */ /* 0x000fe80003800000 */
[----:B-1----:R-:W-:Y:S05]  /*7c90*/  @P0 BRA `(.L_x_1319) ;  /* 0x0000000000340947 */ /* 0x002fea0003800000 */
[----:B------:R-:W1:Y:S02]  /*7ca0*/  QSPC.E.S P0, RZ, [R2+0x4] ;  /* 0x0000040002ff73aa */ /* 0x000e640000000500 */
[----:B-1----:R-:W-:Y:S05]  /*7cb0*/  @!P0 BRA `(.L_x_1320) ;  /* 0x0000000000208947 */ /* 0x002fea0003800000 */
[----:B------:R-:W-:-:S04]  /*7cc0*/  MOV R4, R2 ;  /* 0x0000000200047202 */ /* 0x000fc80000000f00 */
[----:B------:R-:W-:-:S07]  /*7cd0*/  MOV R4, R4 ;  /* 0x0000000400047202 */ /* 0x000fce0000000f00 */
.L_x_1321:
[----:B------:R-:W1:Y:S02]  /*7ce0*/  LDS R6, [R4+0x4] ;  /* 0x0000040004067984 */ /* 0x000e640000000800 */
[----:B-1----:R-:W-:-:S10]  /*7cf0*/  HFMA2.MMA R7, R6, 1, 1, R51 ;  /* 0x3c003c0006077835 */ /* 0x002fd40000000033 */
[----:B------:R-:W1:Y:S02]  /*7d00*/  ATOMS.CAST.SPIN R7, [R4+0x4], R6, R7 ;  /* 0x000004060407738d */ /* 0x000e640001800007 */
[----:B-1----:R-:W-:-:S13]  /*7d10*/  ISETP.EQ.U32.AND P0, PT, R7, 0x1, PT ;  /* 0x000000010700780c */ /* 0x002fda0003f02070 */
[----:B------:R-:W-:Y:S05]  /*7d20*/  @!P0 BRA `(.L_x_1321) ;  /* 0xfffffffc00ec8947 */ /* 0x000fea000383ffff */
[----:B------:R-:W-:Y:S05]  /*7d30*/  BRA `(.L_x_1319) ;  /* 0x00000000000c7947 */ /* 0x000fea0003800000 */
.L_x_1320:
[----:B------:R-:W0:Y:S02]  /*7d40*/  LD.E R0, desc[UR6][R2.64+0x4] ;  /* 0x0000040602007980 */ /* 0x000e24000c101900 */
[----:B0-----:R-:W-:-:S05]  /*7d50*/  IADD3 R5, R51, R0, RZ ;  /* 0x0000000033057210 */ /* 0x001fca0007ffe0ff */
[----:B------:R1:W-:Y:S02]  /*7d60*/  ST.E desc[UR6][R2.64+0x4], R5 ;  /* 0x0000040502007985 */ /* 0x0003e4000c101906 */
.L_x_1319:
[----:B------:R-:W-:Y:S05]  /*7d70*/  BSYNC B0 ;  /* 0x0000000000007941 */ /* 0x000fea0003800000 */
.L_x_1318:
        /* <DEDUP_REMOVED lines=10> */
.L_x_1325:
[----:B------:R-:W0:Y:S02]  /*7e20*/  LDS R6, [R4] ;  /* 0x0000000004067984 */ /* 0x000e240000000800 */
[----:B0-----:R-:W-:-:S06]  /*7e30*/  HADD2 R7, R6, R50 ;  /* 0x0000003206077230 */ /* 0x001fcc0000000000 */
[----:B------:R-:W0:Y:S02]  /*7e40*/  ATOMS.CAST.SPIN R7, [R4], R6, R7 ;  /* 0x000000060407738d */ /* 0x000e240001800007 */
[----:B0-----:R-:W-:-:S13]  /*7e50*/  ISETP.EQ.U32.AND P0, PT, R7, 0x1, PT ;  /* 0x000000010700780c */ /* 0x001fda0003f02070 */
[----:B------:R-:W-:Y:S05]  /*7e60*/  @!P0 BRA `(.L_x_1325) ;  /* 0xfffffffc00ec8947 */ /* 0x000fea000383ffff */
[----:B------:R-:W-:Y:S05]  /*7e70*/  BRA `(.L_x_1323) ;  /* 0x00000000000c7947 */ /* 0x000fea0003800000 */
.L_x_1324:
[----:B------:R-:W2:Y:S02]  /*7e80*/  LD.E R0, desc[UR6][R2.64] ;  /* 0x0000000602007980 */ /* 0x000ea4000c101900 */
[----:B--2---:R-:W-:-:S05]  /*7e90*/  IADD3 R5, R50, R0, RZ ;  /* 0x0000000032057210 */ /* 0x004fca0007ffe0ff */
[----:B------:R0:W-:Y:S02]  /*7ea0*/  ST.E desc[UR6][R2.64], R5 ;  /* 0x0000000502007985 */ /* 0x0001e4000c101906 */
.L_x_1323:
[----:B------:R-:W-:Y:S05]  /*7eb0*/  BSYNC B0 ;  /* 0x0000000000007941 */ /* 0x000fea0003800000 */
.L_x_1322:
[----:B------:R1:W-:Y:S02]  /*7ec0*/  ATOM.E.ADD.F16x2.RN.STRONG.GPU P0, RZ, desc[UR6][R2.64+0x4], R48 ;  /* 0x0000043002ff79a2 */ /* 0x0003e4000810e1c6 */
[----:B-1----:R-:W-:Y:S05]  /*7ed0*/  @P0 EXIT ;  /* 0x000000000000094d */ /* 0x002fea0003800000 */
[----:B------:R-:W1:Y:S02]  /*7ee0*/  QSPC.E.S P0, RZ, [R2+0x4] ;  /* 0x0000040002ff73aa */ /* 0x000e640000000500 */
[----:B-1----:R-:W-:Y:S05]  /*7ef0*/  @!P0 BRA `(.L_x_1326) ;  /* 0x00000000001c8947 */ /* 0x002fea0003800000 */
[----:B0-----:R-:W-:-:S07]  /*7f00*/  MOV R2, R2 ;  /* 0x0000000200027202 */ /* 0x001fce0000000f00 */
.L_x_1327:
[----:B------:R-:W0:Y:S02]  /*7f10*/  LDS R4, [R2+0x4] ;  /* 0x0000040002047984 */ /* 0x000e240000000800 */
[----:B0-----:R-:W-:-:S10]  /*7f20*/  HFMA2.MMA R5, R4, 1, 1, R48 ;  /* 0x3c003c0004057835 */ /* 0x001fd40000000030 */
[----:B------:R-:W0:Y:S02]  /*7f30*/  ATOMS.CAST.SPIN R5, [R2+0x4], R4, R5 ;  /* 0x000004040205738d */ /* 0x000e240001800005 */
[----:B0-----:R-:W-:-:S13]  /*7f40*/  ISETP.EQ.U32.AND P0, PT, R5, 0x1, PT ;  /* 0x000000010500780c */ /* 0x001fda0003f02070 */
[----:B------:R-:W-:Y:S05]  /*7f50*/  @!P0 BRA `(.L_x_1327) ;  /* 0xfffffffc00ec8947 */ /* 0x000fea000383ffff */
[----:B------:R-:W-:Y:S05]  /*7f60*/  EXIT ;  /* 0x000000000000794d */ /* 0x000fea0003800000 */
.L_x_1326:
[----:B------:R-:W0:Y:S02]  /*7f70*/  LD.E R0, desc[UR6][R2.64+0x4] ;  /* 0x0000040602007980 */ /* 0x000e24000c101900 */
[----:B0-----:R-:W-:-:S05]  /*7f80*/  IADD3 R5, R48, R0, RZ ;  /* 0x0000000030057210 */ /* 0x001fca0007ffe0ff */
[----:B------:R-:W-:Y:S01]  /*7f90*/  ST.E desc[UR6][R2.64+0x4], R5 ;  /* 0x0000040502007985 */ /* 0x000fe2000c101906 */
[----:B------:R-:W-:Y:S05]  /*7fa0*/  EXIT ;  /* 0x000000000000794d */ /* 0x000fea0003800000 */
.L_x_1328:
        /* <DEDUP_REMOVED lines=13> */
.L_x_4175:


//--------------------- .text._Z23gemm_half_q_half_kernelILi4ELi128ELb0ELb0ELi32EEvPK6__halfPKjS4_S2_PS0_iiiiPKtS7_iiiiiibS2_i --------------------------
	.section	.text._Z23gemm_half_q_half_kernelILi4ELi128ELb0ELb0ELi32EEvPK6__halfPKjS4_S2_PS0_iiiiPKtS7_iiiiiibS2_i,"ax",@progbits
	.align	128
        .global         _Z23gemm_half_q_half_kernelILi4ELi128ELb0ELb0ELi32EEvPK6__halfPKjS4_S2_PS0_iiiiPKtS7_iiiiiibS2_i
        .type           _Z23gemm_half_q_half_kernelILi4ELi128ELb0ELb0ELi32EEvPK6__halfPKjS4_S2_PS0_iiiiPKtS7_iiiiiibS2_i,@function
        .size           _Z23gemm_half_q_half_kernelILi4ELi128ELb0ELb0ELi32EEvPK6__halfPKjS4_S2_PS0_iiiiPKtS7_iiiiiibS2_i,(.L_x_4176 - _Z23gemm_half_q_half_kernelILi4ELi128ELb0ELb0ELi32EEvPK6__halfPKjS4_S2_PS0_iiiiPKtS7_iiiiiibS2_i)
        .other          _Z23gemm_half_q_half_kernelILi4ELi128ELb0ELb0ELi32EEvPK6__halfPKjS4_S2_PS0_iiiiPKtS7_iiiiiibS2_i,@"STO_CUDA_ENTRY STV_DEFAULT"
_Z23gemm_half_q_half_kernelILi4ELi128ELb0ELb0ELi32EEvPK6__halfPKjS4_S2_PS0_iiiiPKtS7_iiiiiibS2_i:
.text._Z23gemm_half_q_half_kernelILi4ELi128ELb0ELb0ELi32EEvPK6__halfPKjS4_S2_PS0_iiiiPKtS7_iiiiiibS2_i:
        /* <DEDUP_REMOVED lines=31> */
[----:B------:R-:W-:Y:S01]  /*01f0*/  UMOV UR4, 0x400 ;  /* 0x0000040000047882 */ /* 0x000fe20000000000 */
[----:B------:R-:W-:Y:S02]  /*0200*/  HFMA2.MMA R20, -RZ, RZ, 0, 0 ;  /* 0x00000000ff147435 */ /* 0x000fe400000001ff */
[----:B------:R-:W-:Y:S01]  /*0210*/  SHF.L.U32 R13, R10, 0x2, RZ ;  /* 0x000000020a0d7819 */ /* 0x000fe200000006ff */
[----:B0-----:R-:W-:-:S03]  /*0220*/  ULEA UR4, UR5, UR4, 0x18 ;  /* 0x0000000405047291 */ /* 0x001fc6000f8ec03f */
[----:B--2---:R-:W-:-:S04]  /*0230*/  IADD3 R10, P0, R14, R13, RZ ;  /* 0x0000000d0e0a7210 */ /* 0x004fc80007f1e0ff */
[----:B------:R-:W-:Y:S02]  /*0240*/  LEA.HI.X.SX32 R13, R13, RZ, 0x1, P0 ;  /* 0x000000ff0d0d7211 */ /* 0x000fe400000f0eff */
[----:B------:R-:W-:-:S04]  /*0250*/  LEA R12, P0, R10, UR8, 0x1 ;  /* 0x000000080a0c7c11 */ /* 0x000fc8000f8008ff */
[----:B------:R-:W-:Y:S02]  /*0260*/  LEA.HI.X R13, R10, UR9, R13, 0x1, P0 ;  /* 0x000000090a0d7c11 */ /* 0x000fe400080f0c0d */
[----:B------:R-:W-:Y:S02]  /*0270*/  LEA R10, R4, UR4, 0x1 ;  /* 0x00000004040a7c11 */ /* 0x000fe4000f8e08ff */
[----:B------:R-:W-:Y:S01]  /*0280*/  PLOP3.LUT P0, PT, PT, PT, PT, 0x80, 0x0 ;  /* 0x000000000000781c */ /* 0x000fe20003f0f070 */
[----:B------:R-:W-:-:S12]  /*0290*/  @!P2 BRA `(.L_x_1332) ;  /* 0x000000000048a947 */ /* 0x000fd80003800000 */
[----:B------:R-:W-:Y:S02]  /*02a0*/  PLOP3.LUT P0, PT, PT, PT, PT, 0x8, 0x0 ;  /* 0x000000000000781c */ /* 0x000fe40003f0e170 */
[----:B------:R-:W-:-:S11]  /*02b0*/  IADD3 R25, R7, -0x3, RZ ;  /* 0xfffffffd07197810 */ /* 0x000fd60007ffe0ff */
.L_x_1333:
        /* <DEDUP_REMOVED lines=16> */
.L_x_1332:
        /* <DEDUP_REMOVED lines=16> */
.L_x_1331:
        /* <DEDUP_REMOVED lines=17> */
.L_x_1335:
        /* <DEDUP_REMOVED lines=16> */
.L_x_1334:
        /* <DEDUP_REMOVED lines=14> */
.L_x_1330:
[----:B------:R-:W-:Y:S05]  /*07b0*/  BSYNC B0 ;  /* 0x0000000000007941 */ /* 0x000fea0003800000 */
.L_x_1329:
        /* <DEDUP_REMOVED lines=21> */
.L_x_1338:
        /* <DEDUP_REMOVED lines=11> */
.L_x_1337:
        /* <DEDUP_REMOVED lines=10> */
.L_x_1336:
[----:B------:R-:W0:Y:S08]  /*0a60*/  LDC R4, c[0x0][0x25c] ;  /* 0x00009700ff047b82 */ /* 0x000e300000000800 */
[----:B------:R-:W-:Y:S01]  /*0a70*/  BAR.SYNC.DEFER_BLOCKING 0x0 ;  /* 0x0000000000007b1d */ /* 0x000fe20000010000 */
[----:B------:R-:W-:-:S05]  /*0a80*/  ISETP.GE.AND P6, PT, R5, R6, PT ;  /* 0x000000060500720c */ /* 0x000fca0003fc6270 */
[----:B------:R-:W-:Y:S02]  /*0a90*/  ULDC UR5, c[0x0][0x258] ;  /* 0x0000960000057ab9 */ /* 0x000fe40000000800 */
[----:B------:R-:W2:Y:S01]  /*0aa0*/  LDC R12, c[0x0][0x264] ;  /* 0x00009900ff0c7b82 */ /* 0x000ea20000000800 */
[----:B------:R-:W-:Y:S01]  /*0ab0*/  ULDC UR8, c[0x0][0x260] ;  /* 0x0000980000087ab9 */ /* 0x000fe20000000800 */
[----:B------:R-:W-:Y:S01]  /*0ac0*/  ULDC UR9, c[0x0][0x268] ;  /* 0x00009a0000097ab9 */ /* 0x000fe20000000800 */
[C---:B------:R-:W-:Y:S02]  /*0ad0*/  VIMNMX R13, R5.reuse, UR5, PT ;  /* 0x00000005050d7c48 */ /* 0x040fe4000bfe0100 */
[C---:B------:R-:W-:Y:S02]  /*0ae0*/  ISETP.GT.AND P0, PT, R5.reuse, UR5, PT ;  /* 0x0000000505007c0c */ /* 0x040fe4000bf04270 */
[C---:B------:R-:W-:Y:S02]  /*0af0*/  ISETP.GT.AND P2, PT, R5.reuse, UR8, PT ;  /* 0x0000000805007c0c */ /* 0x040fe4000bf44270 */
[----:B------:R-:W-:-:S02]  /*0b00*/  ISETP.GT.AND P3, PT, R5, UR9, PT ;  /* 0x0000000905007c0c */ /* 0x000fc4000bf64270 */
[----:B------:R-:W-:Y:S02]  /*0b10*/  SHF.R.S32.HI R14, RZ, 0x1f, R13 ;  /* 0x0000001fff0e7819 */ /* 0x000fe4000001140d */
[C---:B0-----:R-:W-:Y:S02]  /*0b20*/  ISETP.GT.AND P4, PT, R5.reuse, R4, PT ;  /* 0x000000040500720c */ /* 0x041fe40003f84270 */
[----:B--2---:R-:W-:Y:S01]  /*0b30*/  ISETP.GT.AND P5, PT, R5, R12, PT ;  /* 0x0000000c0500720c */ /* 0x004fe20003fa4270 */
[----:B------:R-:W-:-:S12]  /*0b40*/  @P6 BRA `(.L_x_1339) ;  /* 0x0000000000d46947 */ /* 0x000fd80003800000 */
[----:B-1----:R-:W0:Y:S01]  /*0b50*/  LDC.64 R8, c[0x0][0x248] ;  /* 0x00009200ff087b82 */ /* 0x002e220000000a00 */
[----:B------:R-:W-:-:S07]  /*0b60*/  SHF.L.U32 R17, R2, 0x6, RZ ;  /* 0x0000000602117819 */ /* 0x000fce00000006ff */
        /* <DEDUP_REMOVED lines=11> */
.L_x_1340:
        /* <DEDUP_REMOVED lines=11> */
[----:B------:R0:W4:Y:S01]  /*0cd0*/  LDG.E.U16.CONSTANT R18, desc[UR6][R18.64] ;  /* 0x0000000612127981 */ /* 0x000122000c1e9500 */
[----:B------:R-:W-:Y:S01]  /*0ce0*/  UIADD3 UR4, UR4, 0x1, URZ ;  /* 0x0000000104047890 */ /* 0x000fe2000fffe03f */
[----:B--2---:R-:W-:-:S04]  /*0cf0*/  SHF.R.U32.HI R15, RZ, R23, R16 ;  /* 0x00000017ff0f7219 */ /* 0x004fc80000011610 */
        /* <DEDUP_REMOVED lines=26> */
.L_x_1339:
[----:B------:R-:W-:Y:S02]  /*0ea0*/  LEA.HI R14, R14, R13, RZ, 0x5 ;  /* 0x0000000d0e0e7211 */ /* 0x000fe400078f28ff */
[----:B------:R-:W-:Y:S01]  /*0eb0*/  CS2R R2, SRZ ;  /* 0x0000000000027805 */ /* 0x000fe2000001ff00 */
[----:B------:R-:W-:Y:S06]  /*0ec0*/  @!P0 BRA `(.L_x_1341) ;  /* 0x00000000001c8947 */ /* 0x000fec0003800000 */
[----:B-1----:R-:W0:Y:S02]  /*0ed0*/  LDC R8, c[0x0][0x25c] ;  /* 0x00009700ff087b82 */ /* 0x002e240000000800 */
[----:B0-----:R-:W-:-:S04]  /*0ee0*/  VIMNMX R3, R5, R8, PT ;  /* 0x0000000805037248 */ /* 0x001fc80003fe0100 */
[----:B------:R-:W-:-:S04]  /*0ef0*/  IADD3 R3, R3, -UR5, RZ ;  /* 0x8000000503037c10 */ /* 0x000fc8000fffe0ff */
[----:B------:R-:W-:-:S04]  /*0f00*/  SHF.R.S32.HI R8, RZ, 0x1f, R3 ;  /* 0x0000001fff087819 */ /* 0x000fc80000011403 */
[----:B------:R-:W-:-:S04]  /*0f10*/  LEA.HI R8, R8, R3, RZ, 0x5 ;  /* 0x0000000308087211 */ /* 0x000fc800078f28ff */
[----:B------:R-:W-:-:S05]  /*0f20*/  SHF.R.S32.HI R8, RZ, 0x5, R8 ;  /* 0x00000005ff087819 */ /* 0x000fca0000011408 */
[----:B------:R-:W-:-:S07]  /*0f30*/  IMAD R3, R8, 0x6, RZ ;  /* 0x0000000608037824 */ /* 0x000fce00078e02ff */
.L_x_1341:
        /* <DEDUP_REMOVED lines=8> */
.L_x_1342:
[----:B------:R-:W-:Y:S01]  /*0fc0*/  HFMA2.MMA R4, -RZ, RZ, 0, 0 ;  /* 0x00000000ff047435 */ /* 0x000fe200000001ff */
[----:B------:R-:W-:Y:S02]  /*0fd0*/  SHF.R.S32.HI R14, RZ, 0x5, R14 ;  /* 0x00000005ff0e7819 */ /* 0x000fe4000001140e */
[----:B-1----:R-:W-:Y:S01]  /*0fe0*/  MOV R9, RZ ;  /* 0x000000ff00097202 */ /* 0x002fe20000000f00 */
        /* <DEDUP_REMOVED lines=8> */
.L_x_1343:
        /* <DEDUP_REMOVED lines=8> */
.L_x_1344:
        /* <DEDUP_REMOVED lines=9> */
.L_x_1345:
[C---:B------:R-:W-:Y:S02]  /*1180*/  ISETP.GE.AND P0, PT, R5.reuse, R6, PT ;  /* 0x000000060500720c */ /* 0x040fe40003f06270 */
[----:B------:R-:W-:Y:S02]  /*1190*/  LEA R3, R14, R3, 0x3 ;  /* 0x000000030e037211 */ /* 0x000fe400078e18ff */
[----:B------:R-:W-:Y:S02]  /*11a0*/  ISETP.GE.OR P0, PT, R5, UR5, P0 ;  /* 0x0000000505007c0c */ /* 0x000fe40008706670 */
        /* <DEDUP_REMOVED lines=8> */
[----:B------:R-:W-:-:S02]  /*1230*/  PRMT R13, RZ, 0x5410, RZ ;  /* 0x00005410ff0d7816 */ /* 0x000fc400000000ff */
[----:B------:R-:W-:Y:S01]  /*1240*/  PRMT R14, RZ, 0x5410, RZ ;  /* 0x00005410ff0e7816 */ /* 0x000fe200000000ff */
[----:B------:R-:W-:Y:S06]  /*1250*/  @P0 BRA `(.L_x_1346) ;  /* 0x0000005c00340947 */ /* 0x000fec0003800000 */
[----:B------:R-:W0:Y:S01]  /*1260*/  S2UR UR5, SR_CgaCtaId ;  /* 0x00000000000579c3 */ /* 0x000e220000008800 */
[-C--:B------:R-:W-:Y:S01]  /*1270*/  IMAD R3, R2, R33.reuse, RZ ;  /* 0x0000002102037224 */ /* 0x080fe200078e02ff */
[----:B------:R-:W-:Y:S01]  /*1280*/  SHF.R.S32.HI R4, RZ, 0x1f, R33 ;  /* 0x0000001fff047819 */ /* 0x000fe20000011421 */
[----:B------:R-:W-:Y:S01]  /*1290*/  ULDC.64 UR8, c[0x0][0x218] ;  /* 0x0000860000087ab9 */ /* 0x000fe20000000a00 */
[----:B------:R-:W-:Y:S01]  /*12a0*/  SHF.R.S32.HI R21, RZ, 0x1f, R0 ;  /* 0x0000001fff157819 */ /* 0x000fe20000011400 */
[----:B------:R-:W-:Y:S01]  /*12b0*/  HADD2.F32 R15, -RZ, R15.H0_H0 ;  /* 0x2000000fff0f7230 */ /* 0x000fe20000004100 */
[C-C-:B------:R-:W-:Y:S01]  /*12c0*/  IADD3 R29, P0, P2, R0.reuse, R33, R3.reuse ;  /* 0x00000021001d7210 */ /* 0x140fe20007a1e003 */
[----:B------:R-:W-:Y:S01]  /*12d0*/  HADD2.F32 R16, -RZ, R16.H0_H0 ;  /* 0x20000010ff107230 */ /* 0x000fe20000004100 */
[----:B------:R-:W-:Y:S01]  /*12e0*/  SHF.R.S32.HI R2, RZ, 0x1f, R3 ;  /* 0x0000001fff027819 */ /* 0x000fe20000011403 */
[----:B------:R-:W-:Y:S01]  /*12f0*/  HADD2.F32 R17, -RZ, R17.H0_H0 ;  /* 0x20000011ff117230 */ /* 0x000fe20000004100 */
[----:B------:R-:W-:Y:S01]  /*1300*/  IADD3 R0, P3, R0, R3, RZ ;  /* 0x0000000300007210 */ /* 0x000fe20007f7e0ff */
[----:B------:R-:W-:Y:S01]  /*1310*/  HADD2.F32 R18, -RZ, R18.H0_H0 ;  /* 0x20000012ff127230 */ /* 0x000fe20000004100 */
[----:B------:R-:W-:Y:S01]  /*1320*/  IADD3.X R4, R21, R4, R2, P0, P2 ;  /* 0x0000000415047210 */ /* 0x000fe200007e4402 */
[----:B------:R-:W-:Y:S01]  /*1330*/  UMOV UR4, 0x400 ;  /* 0x0000040000047882 */ /* 0x000fe20000000000 */
[----:B------:R-:W-:-:S02]  /*1340*/  LEA R28, P0, R29, UR8, 0x2 ;  /* 0x000000081d1c7c11 */ /* 0x000fc4000f8010ff */
[----:B------:R-:W-:Y:S02]  /*1350*/  IADD3.X R21, R2, R21, RZ, P3, !PT ;  /* 0x0000001502157210 */ /* 0x000fe40001ffe4ff */
[C---:B------:R-:W-:Y:S01]  /*1360*/  LEA R30, P2, R0.reuse, UR8, 0x2 ;  /* 0x00000008001e7c11 */ /* 0x040fe2000f8410ff */
[----:B------:R-:W-:Y:S01]  /*1370*/  ULDC UR8, c[0x0][0x258] ;  /* 0x0000960000087ab9 */ /* 0x000fe20000000800 */
[----:B------:R-:W-:Y:S02]  /*1380*/  LEA.HI.X R29, R29, UR9, R4, 0x2, P0 ;  /* 0x000000091d1d7c11 */ /* 0x000fe400080f1404 */
[----:B------:R-:W-:Y:S02]  /*1390*/  LEA.HI.X R31, R0, UR9, R21, 0x2, P2 ;  /* 0x00000009001f7c11 */ /* 0x000fe400090f1415 */
[----:B------:R-:W-:Y:S01]  /*13a0*/  PRMT R8, R8, 0x5410, RZ ;  /* 0x0000541008087816 */ /* 0x000fe200000000ff */
[----:B0-----:R-:W-:-:S12]  /*13b0*/  ULEA UR4, UR5, UR4, 0x18 ;  /* 0x0000000405047291 */ /* 0x001fd8000f8ec03f */
.L_x_1351:
        /* <DEDUP_REMOVED lines=19> */
[----:B------:R-:W0:Y:S01]  /*14f0*/  I2F.F16 R36, R36 ;  /* 0x0000002400247306 */ /* 0x000e220000200c00 */
[----:B------:R-:W-:-:S02]  /*1500*/  IADD3 R38, R2, -0x80, RZ ;  /* 0xffffff8002267810 */ /* 0x000fc40007ffe0ff */
[----:B------:R-:W-:Y:S02]  /*1510*/  LOP3.LUT R0, R23, 0xff, RZ, 0xc0, !PT ;  /* 0x000000ff17007812 */ /* 0x000fe400078ec0ff */
[----:B------:R-:W-:Y:S02]  /*1520*/  LOP3.LUT R2, R26, 0xff, RZ, 0xc0, !PT ;  /* 0x000000ff1a027812 */ /* 0x000fe400078ec0ff */
[----:B------:R-:W-:Y:S01]  /*1530*/  LOP3.LUT R3, R27, 0xff, RZ, 0xc0, !PT ;  /* 0x000000ff1b037812 */ /* 0x000fe200078ec0ff */
[----:B------:R-:W1:Y:S01]  /*1540*/  I2F.F16 R4, R4 ;  /* 0x0000000400047306 */ /* 0x000e620000200c00 */
[----:B------:R-:W-:Y:S02]  /*1550*/  IADD3 R58, R0, -0x80, RZ ;  /* 0xffffff80003a7810 */ /* 0x000fe40007ffe0ff */
[----:B------:R-:W-:Y:S02]  /*1560*/  IADD3 R39, R2, -0x80, RZ ;  /* 0xffffff8002277810 */ /* 0x000fe40007ffe0ff */
[----:B------:R-:W-:-:S02]  /*1570*/  LOP3.LUT R0, R20, 0xff, RZ, 0xc0, !PT ;  /* 0x000000ff14007812 */ /* 0x000fc400078ec0ff */
[--C-:B------:R-:W-:Y:S01]  /*1580*/  SHF.R.U32.HI R2, RZ, 0x8, R20.reuse ;  /* 0x00000008ff027819 */ /* 0x100fe20000011614 */
[----:B------:R-:W-:Y:S01]  /*1590*/  I2F.F16 R58, R58 ;  /* 0x0000003a003a7306 */ /* 0x000fe20000200c00 */
[----:B------:R-:W-:Y:S01]  /*15a0*/  IADD3 R40, R3, -0x80, RZ ;  /* 0xffffff8003287810 */ /* 0x000fe20007ffe0ff */
[----:B0-----:R-:W-:Y:S01]  /*15b0*/  HADD2.F32 R36, -RZ, R36.H0_H0 ;  /* 0x20000024ff247230 */ /* 0x001fe20000004100 */
[----:B------:R-:W-:Y:S02]  /*15c0*/  SHF.R.U32.HI R20, RZ, 0x10, R20 ;  /* 0x00000010ff147819 */ /* 0x000fe40000011614 */
[----:B------:R-:W-:Y:S02]  /*15d0*/  SHF.R.U32.HI R3, RZ, 0x8, R21 ;  /* 0x00000008ff037819 */ /* 0x000fe40000011615 */
[----:B------:R-:W-:Y:S01]  /*15e0*/  LOP3.LUT R20, R20, 0xff, RZ, 0xc0, !PT ;  /* 0x000000ff14147812 */ /* 0x000fe200078ec0ff */
[----:B-1----:R-:W-:Y:S01]  /*15f0*/  HADD2.F32 R4, -RZ, R4.H0_H0 ;  /* 0x20000004ff047230 */ /* 0x002fe20000004100 */
[----:B------:R-:W-:Y:S01]  /*1600*/  LOP3.LUT R3, R3, 0xff, RZ, 0xc0, !PT ;  /* 0x000000ff03037812 */ /* 0x000fe200078ec0ff */
[----:B------:R-:W0:Y:S01]  /*1610*/  I2F.F16 R44, R44 ;  /* 0x0000002c002c7306 */ /* 0x000e220000200c00 */
[----:B------:R-:W-:-:S02]  /*1620*/  LOP3.LUT R2, R2, 0xff, RZ, 0xc0, !PT ;  /* 0x000000ff02027812 */ /* 0x000fc400078ec0ff */
[----:B------:R-:W-:Y:S02]  /*1630*/  SHF.R.U32.HI R21, RZ, 0x10, R21 ;  /* 0x00000010ff157819 */ /* 0x000fe40000011615 */
[----:B------:R-:W-:Y:S02]  /*1640*/  IADD3 R46, R20, -0x80, RZ ;  /* 0xffffff80142e7810 */ /* 0x000fe40007ffe0ff */
[----:B------:R-:W-:Y:S01]  /*1650*/  IADD3 R20, R3, -0x80, RZ ;  /* 0xffffff8003147810 */ /* 0x000fe20007ffe0ff */
[----:B------:R-:W-:Y:S01]  /*1660*/  I2F.F16 R37, R37 ;  /* 0x0000002500257306 */ /* 0x000fe20000200c00 */
[----:B------:R-:W-:Y:S02]  /*1670*/  IADD3 R2, R2, -0x80, RZ ;  /* 0xffffff8002027810 */ /* 0x000fe40007ffe0ff */
[----:B------:R-:W-:Y:S02]  /*1680*/  LOP3.LUT R21, R21, 0xff, RZ, 0xc0, !PT ;  /* 0x000000ff15157812 */ /* 0x000fe400078ec0ff */
[----:B------:R-:W-:-:S02]  /*1690*/  SHF.R.U32.HI R3, RZ, 0x8, R22 ;  /* 0x00000008ff037819 */ /* 0x000fc40000011616 */
[----:B------:R-:W-:Y:S01]  /*16a0*/  IADD3 R34, R21, -0x80, RZ ;  /* 0xffffff8015227810 */ /* 0x000fe20007ffe0ff */
[----:B------:R1:W-:Y:S01]  /*16b0*/  I2F.F16 R54, R2 ;  /* 0x0000000200367306 */ /* 0x0003e20000200c00 */
[----:B------:R-:W-:Y:S01]  /*16c0*/  LOP3.LUT R21, R3, 0xff, RZ, 0xc0, !PT ;  /* 0x000000ff03157812 */ /* 0x000fe200078ec0ff */
[----:B0-----:R-:W-:Y:S01]  /*16d0*/  HADD2.F32 R44, -RZ, R44.H0_H0 ;  /* 0x2000002cff2c7230 */ /* 0x001fe20000004100 */
[----:B------:R-:W-:Y:S02]  /*16e0*/  IADD3 R55, R0, -0x80, RZ ;  /* 0xffffff8000377810 */ /* 0x000fe40007ffe0ff */
[----:B------:R-:W-:Y:S02]  /*16f0*/  LOP3.LUT R0, R22, 0xff, RZ, 0xc0, !PT ;  /* 0x000000ff16007812 */ /* 0x000fe400078ec0ff */
[----:B------:R-:W-:Y:S01]  /*1700*/  SHF.R.U32.HI R22, RZ, 0x10, R22 ;  /* 0x00000010ff167819 */ /* 0x000fe20000011616 */
[----:B------:R-:W-:Y:S01]  /*1710*/  I2F.F16 R20, R20 ;  /* 0x0000001400147306 */ /* 0x000fe20000200c00 */
[----:B-1----:R-:W0:Y:S01]  /*1720*/  LDS.64 R2, [UR5] ;  /* 0x00000005ff027984 */ /* 0x002e220008000a00 */
[----:B------:R-:W-:-:S02]  /*1730*/  IADD3 R0, R0, -0x80, RZ ;  /* 0xffffff8000007810 */ /* 0x000fc40007ffe0ff */
[----:B------:R-:W-:Y:S02]  /*1740*/  LOP3.LUT R22, R22, 0xff, RZ, 0xc0, !PT ;  /* 0x000000ff16167812 */ /* 0x000fe400078ec0ff */
[----:B------:R-:W-:Y:S02]  /*1750*/  SHF.R.U32.HI R47, RZ, 0x8, R23 ;  /* 0x00000008ff2f7819 */ /* 0x000fe40000011617 */
[----:B------:R-:W-:Y:S01]  /*1760*/  IADD3 R35, R22, -0x80, RZ ;  /* 0xffffff8016237810 */ /* 0x000fe20007ffe0ff */
[----:B------:R-:W1:Y:S01]  /*1770*/  I2F.F16 R0, R0 ;  /* 0x0000000000007306 */ /* 0x000e620000200c00 */
[--C-:B------:R-:W-:Y:S02]  /*1780*/  SHF.R.U32.HI R22, RZ, 0x8, R24.reuse ;  /* 0x00000008ff167819 */ /* 0x100fe40000011618 */
[----:B------:R-:W-:Y:S02]  /*1790*/  SHF.R.U32.HI R24, RZ, 0x10, R24 ;  /* 0x00000010ff187819 */ /* 0x000fe40000011618 */
[----:B------:R-:W-:-:S02]  /*17a0*/  IADD3 R21, R21, -0x80, RZ ;  /* 0xffffff8015157810 */ /* 0x000fc40007ffe0ff */
[----:B------:R-:W-:Y:S01]  /*17b0*/  LOP3.LUT R47, R47, 0xff, RZ, 0xc0, !PT ;  /* 0x000000ff2f2f7812 */ /* 0x000fe200078ec0ff */
[----:B------:R-:W-:Y:S01]  /*17c0*/  I2F.F16 R55, R55 ;  /* 0x0000003700377306 */ /* 0x000fe20000200c00 */
[----:B------:R-:W-:Y:S02]  /*17d0*/  SHF.R.U32.HI R23, RZ, 0x10, R23 ;  /* 0x00000010ff177819 */ /* 0x000fe40000011617 */
[----:B------:R-:W-:Y:S02]  /*17e0*/  LOP3.LUT R24, R24, 0xff, RZ, 0xc0, !PT ;  /* 0x000000ff18187812 */ /* 0x000fe400078ec0ff */
[----:B------:R-:W-:Y:S02]  /*17f0*/  IADD3 R52, R47, -0x80, RZ ;  /* 0xffffff802f347810 */ /* 0x000fe40007ffe0ff */
[----:B------:R-:W-:Y:S01]  /*1800*/  LOP3.LUT R23, R23, 0xff, RZ, 0xc0, !PT ;  /* 0x000000ff17177812 */ /* 0x000fe200078ec0ff */
[----:B------:R-:W2:Y:S01]  /*1810*/  I2F.F16 R21, R21 ;  /* 0x0000001500157306 */ /* 0x000ea20000200c00 */
[----:B------:R-:W-:Y:S01]  /*1820*/  IADD3 R50, R24, -0x80, RZ ;  /* 0xffffff8018327810 */ /* 0x000fe20007ffe0ff */
[----:B-1----:R-:W-:Y:S01]  /*1830*/  HADD2.F32 R0, -RZ, R0.H0_H0 ;  /* 0x20000000ff007230 */ /* 0x002fe20000004100 */
[----:B------:R-:W-:-:S02]  /*1840*/  LOP3.LUT R22, R22, 0xff, RZ, 0xc0, !PT ;  /* 0x000000ff16167812 */ /* 0x000fc400078ec0ff */
[--C-:B------:R-:W-:Y:S02]  /*1850*/  SHF.R.U32.HI R60, RZ, 0x8, R26.reuse ;  /* 0x00000008ff3c7819 */ /* 0x100fe4000001161a */
[----:B------:R-:W-:Y:S01]  /*1860*/  SHF.R.U32.HI R49, RZ, 0x10, R26 ;  /* 0x00000010ff317819 */ /* 0x000fe2000001161a */
[----:B------:R-:W1:Y:S01]  /*1870*/  I2F.F16 R52, R52 ;  /* 0x0000003400347306 */ /* 0x000e620000200c00 */
[--C-:B------:R-:W-:Y:S02]  /*1880*/  SHF.R.U32.HI R24, RZ, 0x8, R27.reuse ;  /* 0x00000008ff187819 */ /* 0x100fe4000001161b */
[----:B------:R-:W-:Y:S02]  /*1890*/  SHF.R.U32.HI R51, RZ, 0x10, R27 ;  /* 0x00000010ff337819 */ /* 0x000fe4000001161b */
[----:B------:R-:W3:Y:S01]  /*18a0*/  LDS.64 R26, [UR5+0x8] ;  /* 0x00000805ff1a7984 */ /* 0x000ee20008000a00 */
[----:B------:R-:W-:Y:S01]  /*18b0*/  IADD3 R47, R23, -0x80, RZ ;  /* 0xffffff80172f7810 */ /* 0x000fe20007ffe0ff */
[----:B--2---:R-:W-:Y:S01]  /*18c0*/  HADD2.F32 R21, -RZ, R21.H0_H0 ;  /* 0x20000015ff157230 */ /* 0x004fe20000004100 */
[----:B------:R-:W-:Y:S01]  /*18d0*/  IADD3 R48, R22, -0x80, RZ ;  /* 0xffffff8016307810 */ /* 0x000fe20007ffe0ff */
[----:B------:R-:W-:Y:S01]  /*18e0*/  I2F.F16 R46, R46 ;  /* 0x0000002e002e7306 */ /* 0x000fe20000200c00 */
[--C-:B------:R-:W-:Y:S01]  /*18f0*/  SHF.R.U32.HI R23, RZ, 0x8, R25.reuse ;  /* 0x00000008ff177819 */ /* 0x100fe20000011619 */
[--C-:B0-----:R-:W-:Y:S01]  /*1900*/  HADD2.F32 R59, -RZ, R2.reuse.H1_H1 ;  /* 0x30000002ff3b7230 */ /* 0x101fe20000004100 */
[----:B------:R-:W-:Y:S01]  /*1910*/  SHF.R.U32.HI R22, RZ, 0x10, R25 ;  /* 0x00000010ff167819 */ /* 0x000fe20000011619 */
[----:B------:R-:W-:Y:S01]  /*1920*/  HADD2.F32 R25, -RZ, R2.H0_H0 ;  /* 0x20000002ff197230 */ /* 0x000fe20000004100 */
[----:B------:R-:W-:Y:S01]  /*1930*/  LOP3.LUT R23, R23, 0xff, RZ, 0xc0, !PT ;  /* 0x000000ff17177812 */ /* 0x000fe200078ec0ff */
[----:B------:R-:W-:Y:S01]  /*1940*/  HADD2.F32 R2, -RZ, R55.H0_H0 ;  /* 0x20000037ff027230 */ /* 0x000fe20000004100 */
[----:B------:R-:W-:Y:S01]  /*1950*/  LOP3.LUT R22, R22, 0xff, RZ, 0xc0, !PT ;  /* 0x000000ff16167812 */ /* 0x000fe200078ec0ff */
[--C-:B------:R-:W-:Y:S01]  /*1960*/  HADD2.F32 R53, -RZ, R3.reuse.H0_H0 ;  /* 0x20000003ff357230 */ /* 0x100fe20000004100 */
[----:B------:R-:W-:Y:S01]  /*1970*/  IADD3 R56, R23, -0x80, RZ ;  /* 0xffffff8017387810 */ /* 0x000fe20007ffe0ff */
[----:B------:R-:W-:Y:S01]  /*1980*/  HADD2.F32 R23, -RZ, R54.H0_H0 ;  /* 0x20000036ff177230 */ /* 0x000fe20000004100 */
[----:B------:R-:W-:Y:S01]  /*1990*/  IADD3 R61, R22, -0x80, RZ ;  /* 0xffffff80163d7810 */ /* 0x000fe20007ffe0ff */
[----:B------:R-:W-:-:S02]  /*19a0*/  HADD2.F32 R57, -RZ, R3.H1_H1 ;  /* 0x30000003ff397230 */ /* 0x000fc40000004100 */
[C---:B------:R-:W-:Y:S01]  /*19b0*/  FFMA.FTZ R54, R25.reuse, R0, RZ ;  /* 0x0000000019367223 */ /* 0x040fe200000100ff */
[----:B------:R-:W-:Y:S01]  /*19c0*/  HADD2.F32 R3, -RZ, R58.H0_H0 ;  /* 0x2000003aff037230 */ /* 0x000fe20000004100 */
[----:B------:R-:W0:Y:S01]  /*19d0*/  I2F.F16 R34, R34 ;  /* 0x0000002200227306 */ /* 0x000e220000200c00 */
[----:B------:R-:W-:Y:S02]  /*19e0*/  HADD2.F32 R22, -RZ, R20.H0_H0 ;  /* 0x20000014ff167230 */ /* 0x000fe40000004100 */
[----:B------:R-:W-:Y:S01]  /*19f0*/  FFMA.FTZ R62, R2, R25, RZ ;  /* 0x00000019023e7223 */ /* 0x000fe200000100ff */
[----:B-1----:R-:W-:Y:S02]  /*1a00*/  HADD2.F32 R20, -RZ, R52.H0_H0 ;  /* 0x20000034ff147230 */ /* 0x002fe40000004100 */
[C---:B------:R-:W-:Y:S01]  /*1a10*/  FFMA.FTZ R52, R25.reuse, R4, RZ ;  /* 0x0000000419347223 */ /* 0x040fe200000100ff */
[----:B------:R-:W-:Y:S01]  /*1a20*/  FFMA.FTZ R25, R25, R3, RZ ;  /* 0x0000000319197223 */ /* 0x000fe200000100ff */
[----:B------:R-:W-:Y:S01]  /*1a30*/  FFMA.FTZ R62, R23, R59, R62 ;  /* 0x0000003b173e7223 */ /* 0x000fe2000001003e */
[----:B------:R-:W-:Y:S01]  /*1a40*/  LOP3.LUT R60, R60, 0xff, RZ, 0xc0, !PT ;  /* 0x000000ff3c3c7812 */ /* 0x000fe200078ec0ff */
[----:B------:R1:W-:Y:S01]  /*1a50*/  I2F.F16 R55, R61 ;  /* 0x0000003d00377306 */ /* 0x0003e20000200c00 */
[C---:B------:R-:W-:Y:S01]  /*1a60*/  FFMA.FTZ R52, R59.reuse, R22, R52 ;  /* 0x000000163b347223 */ /* 0x040fe20000010034 */
[----:B------:R-:W-:Y:S01]  /*1a70*/  FFMA.FTZ R58, R59, R20, R25 ;  /* 0x000000143b3a7223 */ /* 0x000fe20000010019 */
[----:B------:R-:W-:-:S02]  /*1a80*/  IADD3 R63, R60, -0x80, RZ ;  /* 0xffffff803c3f7810 */ /* 0x000fc40007ffe0ff */
[----:B------:R-:W-:Y:S01]  /*1a90*/  LOP3.LUT R49, R49, 0xff, RZ, 0xc0, !PT ;  /* 0x000000ff31317812 */ /* 0x000fe200078ec0ff */
[----:B0-----:R-:W-:Y:S02]  /*1aa0*/  HADD2.F32 R25, -RZ, R34.H0_H0 ;  /* 0x20000022ff197230 */ /* 0x001fe40000004100 */
[----:B------:R-:W0:Y:S01]  /*1ab0*/  I2F.F16 R35, R35 ;  /* 0x0000002300237306 */ /* 0x000e220000200c00 */
[----:B-1----:R-:W-:Y:S01]  /*1ac0*/  FFMA.FTZ R61, R59, R21, R54 ;  /* 0x000000153b3d7223 */ /* 0x002fe20000010036 */
[----:B------:R-:W-:Y:S01]  /*1ad0*/  LOP3.LUT R54, R24, 0xff, RZ, 0xc0, !PT ;  /* 0x000000ff18367812 */ /* 0x000fe200078ec0ff */
[----:B------:R-:W-:Y:S02]  /*1ae0*/  HADD2.F32 R24, -RZ, R46.H0_H0 ;  /* 0x2000002eff187230 */ /* 0x000fe40000004100 */
[----:B------:R-:W-:Y:S01]  /*1af0*/  FFMA.FTZ R60, R53, R25, R52 ;  /* 0x00000019353c7223 */ /* 0x000fe20000010034 */
[----:B------:R-:W-:Y:S01]  /*1b00*/  HADD2.F32 R46, -RZ, R33.H0_H0 ;  /* 0x20000021ff2e7230 */ /* 0x000fe20000004100 */
[----:B------:R-:W-:Y:S01]  /*1b10*/  IADD3 R33, R54, -0x80, RZ ;  /* 0xffffff8036217810 */ /* 0x000fe20007ffe0ff */
[----:B------:R-:W-:Y:S01]  /*1b20*/  HADD2.F32 R52, -RZ, R37.H0_H0 ;  /* 0x20000025ff347230 */ /* 0x000fe20000004100 */
[----:B------:R-:W1:Y:S01]  /*1b30*/  I2F.F16 R47, R47 ;  /* 0x0000002f002f7306 */ /* 0x000e620000200c00 */
[----:B------:R-:W-:Y:S01]  /*1b40*/  FFMA.FTZ R59, R24, R53, R62 ;  /* 0x00000035183b7223 */ /* 0x000fe2000001003e */
[----:B------:R-:W-:Y:S01]  /*1b50*/  IADD3 R49, R49, -0x80, RZ ;  /* 0xffffff8031317810 */ /* 0x000fe20007ffe0ff */
[----:B------:R-:W-:Y:S01]  /*1b60*/  FFMA.FTZ R37, R57, R36, R60 ;  /* 0x0000002439257223 */ /* 0x000fe2000001003c */
[----:B---3--:R-:W-:-:S02]  /*1b70*/  HADD2.F32 R60, -RZ, R26.H0_H0 ;  /* 0x2000001aff3c7230 */ /* 0x008fc40000004100 */
[----:B------:R-:W-:Y:S01]  /*1b80*/  FFMA.FTZ R54, R46, R57, R59 ;  /* 0x000000392e367223 */ /* 0x000fe2000001003b */
[----:B------:R-:W-:Y:S01]  /*1b90*/  LOP3.LUT R59, R51, 0xff, RZ, 0xc0, !PT ;  /* 0x000000ff333b7812 */ /* 0x000fe200078ec0ff */
[----:B0-----:R-:W-:Y:S01]  /*1ba0*/  HADD2.F32 R34, -RZ, R35.H0_H0 ;  /* 0x20000023ff227230 */ /* 0x001fe20000004100 */
[----:B------:R-:W0:Y:S01]  /*1bb0*/  I2F.F16 R41, R41 ;  /* 0x0000002900297306 */ /* 0x000e220000200c00 */
[----:B------:R-:W-:Y:S01]  /*1bc0*/  HADD2.F32 R26, -RZ, R26.H1_H1 ;  /* 0x3000001aff1a7230 */ /* 0x000fe20000004100 */
[----:B------:R-:W-:Y:S02]  /*1bd0*/  IADD3 R59, R59, -0x80, RZ ;  /* 0xffffff803b3b7810 */ /* 0x000fe40007ffe0ff */
[----:B------:R-:W-:Y:S01]  /*1be0*/  FFMA.FTZ R61, R53, R34, R61 ;  /* 0x00000022353d7223 */ /* 0x000fe2000001003d */
[----:B------:R-:W-:Y:S01]  /*1bf0*/  ISETP.GE.AND P0, PT, R7, 0x2, PT ;  /* 0x000000020700780c */ /* 0x000fe20003f06270 */
[----:B-1----:R-:W-:Y:S02]  /*1c00*/  HADD2.F32 R35, -RZ, R47.H0_H0 ;  /* 0x2000002fff237230 */ /* 0x002fe40000004100 */
[----:B------:R-:W1:Y:S03]  /*1c10*/  I2F.F16 R38, R38 ;  /* 0x0000002600267306 */ /* 0x000e660000200c00 */
[----:B------:R-:W-:Y:S01]  /*1c20*/  FFMA.FTZ R53, R53, R35, R58 ;  /* 0x0000002335357223 */ /* 0x000fe2000001003a */
[----:B------:R-:W-:Y:S01]  /*1c30*/  FFMA.FTZ R58, R57, R44, R61 ;  /* 0x0000002c393a7223 */ /* 0x000fe2000001003d */
[----:B0-----:R-:W-:-:S03]  /*1c40*/  HADD2.F32 R41, -RZ, R41.H0_H0 ;  /* 0x20000029ff297230 */ /* 0x001fc60000004100 */
[----:B------:R-:W0:Y:S01]  /*1c50*/  I2F.F16 R39, R39 ;  /* 0x0000002700277306 */ /* 0x000e220000200c00 */
[----:B------:R-:W-:Y:S01]  /*1c60*/  FFMA.FTZ R53, R57, R52, R53 ;  /* 0x0000003439357223 */ /* 0x000fe20000010035 */
[--C-:B------:R-:W-:Y:S02]  /*1c70*/  HADD2.F32 R57, -RZ, R27.reuse.H0_H0 ;  /* 0x2000001bff397230 */ /* 0x100fe40000004100 */
[----:B------:R-:W-:Y:S01]  /*1c80*/  FFMA.FTZ R61, R41, R60, R54 ;  /* 0x0000003c293d7223 */ /* 0x000fe20000010036 */
[----:B------:R-:W-:Y:S02]  /*1c90*/  HADD2.F32 R27, -RZ, R27.H1_H1 ;  /* 0x3000001bff1b7230 */ /* 0x000fe40000004100 */
[----:B-1----:R-:W-:Y:S01]  /*1ca0*/  HADD2.F32 R38, -RZ, R38.H0_H0 ;  /* 0x20000026ff267230 */ /* 0x002fe20000004100 */
[----:B------:R-:W1:Y:S01]  /*1cb0*/  I2F.F16 R40, R40 ;  /* 0x0000002800287306 */ /* 0x000e620000200c00 */
[----:B0-----:R-:W-:-:S07]  /*1cc0*/  HADD2.F32 R39, -RZ, R39.H0_H0 ;  /* 0x20000027ff277230 */ /* 0x001fce0000004100 */
[----:B------:R-:W-:Y:S01]  /*1cd0*/  I2F.F16 R33, R33 ;  /* 0x0000002100217306 */ /* 0x000fe20000200c00 */
[----:B------:R-:W-:Y:S01]  /*1ce0*/  FFMA.FTZ R58, R60, R39, R58 ;  /* 0x000000273c3a7223 */ /* 0x000fe2000001003a */
[----:B-1----:R-:W-:-:S06]  /*1cf0*/  HADD2.F32 R40, -RZ, R40.H0_H0 ;  /* 0x20000028ff287230 */ /* 0x002fcc0000004100 */
[----:B------:R-:W0:Y:S08]  /*1d00*/  I2F.F16 R48, R48 ;  /* 0x0000003000307306 */ /* 0x000e300000200c00 */
[----:B------:R-:W1:Y:S01]  /*1d10*/  I2F.F16 R56, R56 ;  /* 0x0000003800387306 */ /* 0x000e620000200c00 */
[----:B0-----:R-:W-:-:S07]  /*1d20*/  HADD2.F32 R48, -RZ, R48.H0_H0 ;  /* 0x20000030ff307230 */ /* 0x001fce0000004100 */
[----:B------:R-:W0:Y:S01]  /*1d30*/  I2F.F16 R47, R63 ;  /* 0x0000003f002f7306 */ /* 0x000e220000200c00 */
[----:B-1----:R-:W-:-:S07]  /*1d40*/  HADD2.F32 R56, -RZ, R56.H0_H0 ;  /* 0x20000038ff387230 */ /* 0x002fce0000004100 */
[----:B------:R-:W1:Y:S01]  /*1d50*/  I2F.F16 R50, R50 ;  /* 0x0000003200327306 */ /* 0x000e620000200c00 */
[----:B0-----:R-:W-:-:S07]  /*1d60*/  HADD2.F32 R47, -RZ, R47.H0_H0 ;  /* 0x2000002fff2f7230 */ /* 0x001fce0000004100 */
[----:B------:R0:W2:Y:S01]  /*1d70*/  I2F.F16 R51, R49 ;  /* 0x0000003100337306 */ /* 0x0000a20000200c00 */
[----:B-1----:R-:W-:-:S07]  /*1d80*/  HADD2.F32 R50, -RZ, R50.H0_H0 ;  /* 0x20000032ff327230 */ /* 0x002fce0000004100 */
[----:B------:R-:W1:Y:S01]  /*1d90*/  I2F.F16 R59, R59 ;  /* 0x0000003b003b7306 */ /* 0x000e620000200c00 */
[----:B0-----:R-:W-:Y:S02]  /*1da0*/  HADD2.F32 R49, -RZ, R33.H0_H0 ;  /* 0x20000021ff317230 */ /* 0x001fe40000004100 */
[C---:B------:R-:W-:Y:S01]  /*1db0*/  FFMA.FTZ R33, R60.reuse, R38, R37 ;  /* 0x000000263c217223 */ /* 0x040fe20000010025 */
[----:B------:R-:W-:Y:S01]  /*1dc0*/  FFMA.FTZ R60, R60, R40, R53 ;  /* 0x000000283c3c7223 */ /* 0x000fe20000010035 */
[----:B------:R-:W-:Y:S02]  /*1dd0*/  FFMA.FTZ R37, R48, R26, R61 ;  /* 0x0000001a30257223 */ /* 0x000fe4000001003d */
[C---:B------:R-:W-:Y:S01]  /*1de0*/  FFMA.FTZ R68, R26.reuse, R56, R33 ;  /* 0x000000381a447223 */ /* 0x040fe20000010021 */
[----:B------:R-:W-:Y:S01]  /*1df0*/  FFMA.FTZ R53, R26, R49, R60 ;  /* 0x000000311a357223 */ /* 0x000fe2000001003c */
[----:B------:R-:W0:Y:S01]  /*1e00*/  I2F.F16 R45, R45 ;  /* 0x0000002d002d7306 */ /* 0x000e220000200c00 */
[----:B------:R-:W-:-:S02]  /*1e10*/  HADD2.F32 R60, -RZ, R55.H0_H0 ;  /* 0x20000037ff3c7230 */ /* 0x000fc40000004100 */
[----:B------:R-:W-:Y:S01]  /*1e20*/  FFMA.FTZ R33, R26, R47, R58 ;  /* 0x0000002f1a217223 */ /* 0x000fe2000001003a */
[----:B--2---:R-:W-:Y:S02]  /*1e30*/  HADD2.F32 R62, -RZ, R51.H0_H0 ;  /* 0x20000033ff3e7230 */ /* 0x004fe40000004100 */
[----:B------:R-:W-:Y:S01]  /*1e40*/  FFMA.FTZ R37, R50, R57, R37 ;  /* 0x0000003932257223 */ /* 0x000fe20000010025 */
[C---:B------:R-:W-:Y:S01]  /*1e50*/  FFMA.FTZ R68, R57.reuse, R60, R68 ;  /* 0x0000003c39447223 */ /* 0x040fe20000010044 */
        /* <DEDUP_REMOVED lines=8> */
[----:B------:R-:W-:-:S05]  /*1ee0*/  FMUL.FTZ R26, R15, R26 ;  /* 0x0000001a0f1a7220 */ /* 0x000fca0000410000 */
[----:B------:R-:W-:Y:S01]  /*1ef0*/  F2FP.F16.F32.PACK_AB R26, RZ, R26 ;  /* 0x0000001aff1a723e */ /* 0x000fe200000000ff */
[----:B0-----:R-:W-:Y:S02]  /*1f00*/  HADD2.F32 R58, -RZ, R43.H0_H0 ;  /* 0x2000002bff3a7230 */ /* 0x001fe40000004100 */
[----:B------:R-:W-:Y:S01]  /*1f10*/  FFMA.FTZ R43, R57, R62, R33 ;  /* 0x0000003e392b7223 */ /* 0x000fe20000010021 */
[----:B------:R-:W-:-:S04]  /*1f20*/  FFMA.FTZ R33, R27, R42, R68 ;  /* 0x0000002a1b217223 */ /* 0x000fc80000010044 */
[----:B------:R-:W-:Y:S01]  /*1f30*/  FMUL.FTZ R33, R16, R33 ;  /* 0x0000002110217220 */ /* 0x000fe20000410000 */
[----:B-1----:R-:W-:Y:S02]  /*1f40*/  HADD2.F32 R66, -RZ, R32.H0_H0 ;  /* 0x20000020ff427230 */ /* 0x002fe40000004100 */
[C---:B------:R-:W-:Y:S02]  /*1f50*/  FFMA.FTZ R32, R27.reuse, R58, R43 ;  /* 0x0000003a1b207223 */ /* 0x040fe4000001002b */
[----:B------:R-:W-:Y:S01]  /*1f60*/  F2FP.F16.F32.PACK_AB R33, RZ, R33 ;  /* 0x00000021ff21723e */ /* 0x000fe200000000ff */
[----:B------:R-:W-:Y:S01]  /*1f70*/  FFMA.FTZ R53, R27, R66, R53 ;  /* 0x000000421b357223 */ /* 0x000fe20000010035 */
[----:B------:R-:W-:Y:S02]  /*1f80*/  FMUL.FTZ R32, R17, R32 ;  /* 0x0000002011207220 */ /* 0x000fe40000410000 */
[----:B------:R-:W-:Y:S01]  /*1f90*/  PRMT R26, R26, 0x5410, R33 ;  /* 0x000054101a1a7816 */ /* 0x000fe20000000021 */
[----:B------:R-:W-:-:S02]  /*1fa0*/  FMUL.FTZ R53, R18, R53 ;  /* 0x0000003512357220 */ /* 0x000fc40000410000 */
[----:B------:R-:W-:-:S03]  /*1fb0*/  F2FP.F16.F32.PACK_AB R32, RZ, R32 ;  /* 0x00000020ff20723e */ /* 0x000fc600000000ff */
[----:B------:R-:W-:Y:S01]  /*1fc0*/  HFMA2.MMA R14, R26, 1, 1, R14 ;  /* 0x3c003c001a0e7835 */ /* 0x000fe2000000000e */
        /* <DEDUP_REMOVED lines=170> */
.L_x_1347:
[----:B------:R-:W0:Y:S02]  /*2a70*/  LDC R33, c[0x0][0x23c] ;  /* 0x00008f00ff217b82 */ /* 0x000e240000000800 */
[----:B0-----:R-:W-:-:S05]  /*2a80*/  IMAD.WIDE R56, R33, 0x8, R30 ;  /* 0x0000000821387825 */ /* 0x001fca00078e021e */
[----:B------:R0:W5:Y:S01]  /*2a90*/  LDG.E.128.CONSTANT R20, desc[UR6][R56.64] ;  /* 0x0000000638147981 */ /* 0x000162000c1e9d00 */
[----:B------:R-:W-:Y:S01]  /*2aa0*/  IMAD.WIDE R28, R33, 0x8, R28 ;  /* 0x00000008211c7825 */ /* 0x000fe200078e021c */
[----:B------:R-:W-:Y:S06]  /*2ab0*/  @!P1 BRA `(.L_x_1348) ;  /* 0x00000014009c9947 */ /* 0x000fec0003800000 */
[----:B------:R-:W2:Y:S01]  /*2ac0*/  LDG.E.128.CONSTANT R24, desc[UR6][R28.64] ;  /* 0x000000061c187981 */ /* 0x000ea2000c1e9d00 */
[----:B-----5:R-:W-:Y:S02]  /*2ad0*/  SHF.R.U32.HI R2, RZ, 0x8, R20 ;  /* 0x00000008ff027819 */ /* 0x020fe40000011614 */
[----:B------:R-:W-:Y:S02]  /*2ae0*/  SHF.R.U32.HI R3, RZ, 0x8, R21 ;  /* 0x00000008ff037819 */ /* 0x000fe40000011615 */
[----:B------:R-:W-:Y:S02]  /*2af0*/  LOP3.LUT R2, R2, 0xff, RZ, 0xc0, !PT ;  /* 0x000000ff02027812 */ /* 0x000fe400078ec0ff */
[----:B------:R-:W-:Y:S02]  /*2b00*/  LOP3.LUT R3, R3, 0xff, RZ, 0xc0, !PT ;  /* 0x000000ff03037812 */ /* 0x000fe400078ec0ff */
[----:B------:R-:W-:Y:S02]  /*2b10*/  IADD3 R2, R2, -0x80, RZ ;  /* 0xffffff8002027810 */ /* 0x000fe40007ffe0ff */
[----:B------:R-:W-:-:S02]  /*2b20*/  LOP3.LUT R0, R21, 0xff, RZ, 0xc0, !PT ;  /* 0x000000ff15007812 */ /* 0x000fc400078ec0ff */
[----:B------:R1:W3:Y:S01]  /*2b30*/  I2F.F16 R34, R2 ;  /* 0x0000000200227306 */ /* 0x0002e20000200c00 */
[----:B------:R-:W-:Y:S02]  /*2b40*/  IADD3 R32, R3, -0x80, RZ ;  /* 0xffffff8003207810 */ /* 0x000fe40007ffe0ff */
[----:B------:R-:W-:Y:S02]  /*2b50*/  IADD3 R4, R0, -0x80, RZ ;  /* 0xffffff8000047810 */ /* 0x000fe40007ffe0ff */
[----:B------:R-:W-:Y:S02]  /*2b60*/  LOP3.LUT R0, R23, 0xff, RZ, 0xc0, !PT ;  /* 0x000000ff17007812 */ /* 0x000fe400078ec0ff */
[----:B------:R-:W-:Y:S01]  /*2b70*/  LEA.HI R38, R20, 0xffffff80, RZ, 0x8 ;  /* 0xffffff8014267811 */ /* 0x000fe200078f40ff */
[----:B------:R-:W4:Y:S01]  /*2b80*/  I2F.F16 R32, R32 ;  /* 0x0000002000207306 */ /* 0x000f220000200c00 */
[----:B-1----:R-:W1:Y:S01]  /*2b90*/  LDS.64 R2, [UR5+0x10] ;  /* 0x00001005ff027984 */ /* 0x002e620008000a00 */
[----:B------:R-:W-:-:S02]  /*2ba0*/  IADD3 R55, R0, -0x80, RZ ;  /* 0xffffff8000377810 */ /* 0x000fc40007ffe0ff */
[----:B------:R-:W-:Y:S02]  /*2bb0*/  LOP3.LUT R0, R20, 0xff, RZ, 0xc0, !PT ;  /* 0x000000ff14007812 */ /* 0x000fe400078ec0ff */
[----:B------:R-:W-:Y:S01]  /*2bc0*/  SHF.R.U32.HI R20, RZ, 0x10, R20 ;  /* 0x00000010ff147819 */ /* 0x000fe20000011614 */
[----:B---3--:R-:W-:Y:S01]  /*2bd0*/  HADD2.F32 R34, -RZ, R34.H0_H0 ;  /* 0x20000022ff227230 */ /* 0x008fe20000004100 */
[----:B------:R-:W-:Y:S01]  /*2be0*/  LEA.HI R35, R23, 0xffffff80, RZ, 0x8 ;  /* 0xffffff8017237811 */ /* 0x000fe200078f40ff */
[----:B------:R-:W3:Y:S01]  /*2bf0*/  I2F.F16 R4, R4 ;  /* 0x0000000400047306 */ /* 0x000ee20000200c00 */
[----:B------:R-:W-:Y:S02]  /*2c00*/  LOP3.LUT R20, R20, 0xff, RZ, 0xc0, !PT ;  /* 0x000000ff14147812 */ /* 0x000fe400078ec0ff */
[----:B------:R-:W-:Y:S02]  /*2c10*/  IADD3 R49, R0, -0x80, RZ ;  /* 0xffffff8000317810 */ /* 0x000fe40007ffe0ff */
[----:B------:R-:W-:Y:S01]  /*2c20*/  IADD3 R20, R20, -0x80, RZ ;  /* 0xffffff8014147810 */ /* 0x000fe20007ffe0ff */
[----:B----4-:R-:W-:Y:S01]  /*2c30*/  HADD2.F32 R32, -RZ, R32.H0_H0 ;  /* 0x20000020ff207230 */ /* 0x010fe20000004100 */
[----:B------:R-:W-:Y:S01]  /*2c40*/  LOP3.LUT R0, R22, 0xff, RZ, 0xc0, !PT ;  /* 0x000000ff16007812 */ /* 0x000fe200078ec0ff */
[----:B------:R-:W4:Y:S01]  /*2c50*/  I2F.F16 R55, R55 ;  /* 0x0000003700377306 */ /* 0x000f220000200c00 */
[----:B------:R-:W-:-:S02]  /*2c60*/  SHF.R.U32.HI R30, RZ, 0x8, R22 ;  /* 0x00000008ff1e7819 */ /* 0x000fc40000011616 */
[----:B------:R-:W-:Y:S02]  /*2c70*/  IADD3 R0, R0, -0x80, RZ ;  /* 0xffffff8000007810 */ /* 0x000fe40007ffe0ff */
[----:B------:R-:W-:Y:S02]  /*2c80*/  LEA.HI R37, R21, 0xffffff80, RZ, 0x8 ;  /* 0xffffff8015257811 */ /* 0x000fe400078f40ff */
[----:B------:R-:W-:Y:S01]  /*2c90*/  LEA.HI R36, R22, 0xffffff80, RZ, 0x8 ;  /* 0xffffff8016247811 */ /* 0x000fe200078f40ff */
[----:B------:R0:W-:Y:S01]  /*2ca0*/  I2F.F16 R51, R20 ;  /* 0x0000001400337306 */ /* 0x0001e20000200c00 */
[----:B------:R-:W-:Y:S01]  /*2cb0*/  SHF.R.U32.HI R21, RZ, 0x10, R21 ;  /* 0x00000010ff157819 */ /* 0x000fe20000011615 */
[----:B---3--:R-:W-:Y:S01]  /*2cc0*/  HADD2.F32 R4, -RZ, R4.H0_H0 ;  /* 0x20000004ff047230 */ /* 0x008fe20000004100 */
[----:B------:R-:W-:Y:S02]  /*2cd0*/  LOP3.LUT R30, R30, 0xff, RZ, 0xc0, !PT ;  /* 0x000000ff1e1e7812 */ /* 0x000fe400078ec0ff */
[----:B------:R-:W-:-:S02]  /*2ce0*/  SHF.R.U32.HI R22, RZ, 0x10, R22 ;  /* 0x00000010ff167819 */ /* 0x000fc40000011616 */
[----:B------:R-:W-:Y:S01]  /*2cf0*/  LOP3.LUT R21, R21, 0xff, RZ, 0xc0, !PT ;  /* 0x000000ff15157812 */ /* 0x000fe200078ec0ff */
[----:B------:R-:W-:Y:S01]  /*2d00*/  I2F.F16 R49, R49 ;  /* 0x0000003100317306 */ /* 0x000fe20000200c00 */
[--C-:B0-----:R-:W-:Y:S02]  /*2d10*/  SHF.R.U32.HI R20, RZ, 0x8, R23.reuse ;  /* 0x00000008ff147819 */ /* 0x101fe40000011617 */
[----:B------:R-:W-:Y:S02]  /*2d20*/  SHF.R.U32.HI R23, RZ, 0x10, R23 ;  /* 0x00000010ff177819 */ /* 0x000fe40000011617 */
[----:B------:R-:W-:Y:S02]  /*2d30*/  LOP3.LUT R20, R20, 0xff, RZ, 0xc0, !PT ;  /* 0x000000ff14147812 */ /* 0x000fe400078ec0ff */
[----:B------:R-:W-:Y:S01]  /*2d40*/  LOP3.LUT R23, R23, 0xff, RZ, 0xc0, !PT ;  /* 0x000000ff17177812 */ /* 0x000fe200078ec0ff */
[----:B------:R-:W0:Y:S01]  /*2d50*/  I2F.F16 R0, R0 ;  /* 0x0000000000007306 */ /* 0x000e220000200c00 */
[----:B------:R-:W-:Y:S01]  /*2d60*/  IADD3 R44, R20, -0x80, RZ ;  /* 0xffffff80142c7810 */ /* 0x000fe20007ffe0ff */
[----:B-1----:R-:W-:Y:S01]  /*2d70*/  HADD2.F32 R45, -RZ, R2.H1_H1 ;  /* 0x30000002ff2d7230 */ /* 0x002fe20000004100 */
[----:B------:R-:W-:Y:S01]  /*2d80*/  IADD3 R20, R23, -0x80, RZ ;  /* 0xffffff8017147810 */ /* 0x000fe20007ffe0ff */
[--C-:B------:R-:W-:Y:S01]  /*2d90*/  HADD2.F32 R52, -RZ, R3.reuse.H0_H0 ;  /* 0x20000003ff347230 */ /* 0x100fe20000004100 */
[----:B------:R-:W-:Y:S01]  /*2da0*/  IADD3 R30, R30, -0x80, RZ ;  /* 0xffffff801e1e7810 */ /* 0x000fe20007ffe0ff */
[----:B------:R-:W-:Y:S01]  /*2db0*/  HADD2.F32 R60, -RZ, R3.H1_H1 ;  /* 0x30000003ff3c7230 */ /* 0x000fe20000004100 */
[----:B------:R-:W-:Y:S01]  /*2dc0*/  LOP3.LUT R22, R22, 0xff, RZ, 0xc0, !PT ;  /* 0x000000ff16167812 */ /* 0x000fe200078ec0ff */
[----:B------:R-:W-:Y:S01]  /*2dd0*/  I2F.F16 R44, R44 ;  /* 0x0000002c002c7306 */ /* 0x000fe20000200c00 */
[----:B------:R-:W-:Y:S01]  /*2de0*/  IADD3 R21, R21, -0x80, RZ ;  /* 0xffffff8015157810 */ /* 0x000fe20007ffe0ff */
[----:B----4-:R-:W-:Y:S01]  /*2df0*/  HADD2.F32 R3, -RZ, R55.H0_H0 ;  /* 0x20000037ff037230 */ /* 0x010fe20000004100 */
[----:B------:R-:W-:-:S02]  /*2e00*/  IADD3 R50, R22, -0x80, RZ ;  /* 0xffffff8016327810 */ /* 0x000fc40007ffe0ff */
[----:B------:R-:W-:Y:S01]  /*2e10*/  ISETP.GE.AND P0, PT, R7, 0x2, PT ;  /* 0x000000020700780c */ /* 0x000fe20003f06270 */
[----:B0-----:R-:W-:Y:S02]  /*2e20*/  HADD2.F32 R0, -RZ, R0.H0_H0 ;  /* 0x20000000ff007230 */ /* 0x001fe40000004100 */
[----:B------:R-:W-:Y:S08]  /*2e30*/  I2F.F16 R43, R30 ;  /* 0x0000001e002b7306 */ /* 0x000ff00000200c00 */
[----:B------:R-:W-:Y:S08]  /*2e40*/  I2F.F16 R21, R21 ;  /* 0x0000001500157306 */ /* 0x000ff00000200c00 */
[----:B------:R-:W-:Y:S08]  /*2e50*/  I2F.F16 R50, R50 ;  /* 0x0000003200327306 */ /* 0x000ff00000200c00 */
[----:B------:R-:W0:Y:S08]  /*2e60*/  I2F.F16 R20, R20 ;  /* 0x0000001400147306 */ /* 0x000e300000200c00 */
[----:B------:R-:W1:Y:S01]  /*2e70*/  I2F.F16 R38, R38 ;  /* 0x0000002600267306 */ /* 0x000e620000200c00 */
[----:B0-----:R-:W-:-:S07]  /*2e80*/  HADD2.F32 R20, -RZ, R20.H0_H0 ;  /* 0x20000014ff147230 */ /* 0x001fce0000004100 */
[----:B------:R-:W0:Y:S01]  /*2e90*/  I2F.F16 R37, R37 ;  /* 0x0000002500257306 */ /* 0x000e220000200c00 */
[----:B-1----:R-:W-:-:S07]  /*2ea0*/  HADD2.F32 R38, -RZ, R38.H0_H0 ;  /* 0x20000026ff267230 */ /* 0x002fce0000004100 */
[----:B------:R-:W1:Y:S01]  /*2eb0*/  I2F.F16 R36, R36 ;  /* 0x0000002400247306 */ /* 0x000e620000200c00 */
[----:B0-----:R-:W-:-:S07]  /*2ec0*/  HADD2.F32 R37, -RZ, R37.H0_H0 ;  /* 0x20000025ff257230 */ /* 0x001fce0000004100 */
[----:B------:R-:W0:Y:S01]  /*2ed0*/  I2F.F16 R35, R35 ;  /* 0x0000002300237306 */ /* 0x000e220000200c00 */
[----:B-1----:R-:W-:Y:S02]  /*2ee0*/  HADD2.F32 R36, -RZ, R36.H0_H0 ;  /* 0x20000024ff247230 */ /* 0x002fe40000004100 */
[----:B0-----:R-:W-:Y:S01]  /*2ef0*/  HADD2.F32 R35, -RZ, R35.H0_H0 ;  /* 0x20000023ff237230 */ /* 0x001fe20000004100 */
[----:B--2---:R-:W-:Y:S02]  /*2f00*/  LOP3.LUT R23, R25, 0xff, RZ, 0xc0, !PT ;  /* 0x000000ff19177812 */ /* 0x004fe400078ec0ff */
[----:B------:R-:W-:Y:S02]  /*2f10*/  LOP3.LUT R22, R24, 0xff, RZ, 0xc0, !PT ;  /* 0x000000ff18167812 */ /* 0x000fe400078ec0ff */
[----:B------:R-:W-:Y:S02]  /*2f20*/  IADD3 R39, R23, -0x80, RZ ;  /* 0xffffff8017277810 */ /* 0x000fe40007ffe0ff */
[----:B------:R-:W-:-:S02]  /*2f30*/  LOP3.LUT R23, R26, 0xff, RZ, 0xc0, !PT ;  /* 0x000000ff1a177812 */ /* 0x000fc400078ec0ff */
[----:B------:R-:W-:Y:S02]  /*2f40*/  LOP3.LUT R30, R27, 0xff, RZ, 0xc0, !PT ;  /* 0x000000ff1b1e7812 */ /* 0x000fe400078ec0ff */
[----:B------:R-:W-:Y:S01]  /*2f50*/  IADD3 R40, R23, -0x80, RZ ;  /* 0xffffff8017287810 */ /* 0x000fe20007ffe0ff */
[----:B------:R-:W-:Y:S01]  /*2f60*/  HADD2.F32 R23, -RZ, R2.H0_H0 ;  /* 0x20000002ff177230 */ /* 0x000fe20000004100 */
[--C-:B------:R-:W-:Y:S01]  /*2f70*/  SHF.R.U32.HI R2, RZ, 0x8, R24.reuse ;  /* 0x00000008ff027819 */ /* 0x100fe20000011618 */
[----:B------:R-:W0:Y:S01]  /*2f80*/  I2F.F16 R39, R39 ;  /* 0x0000002700277306 */ /* 0x000e220000200c00 */
[----:B------:R-:W-:Y:S02]  /*2f90*/  LEA.HI R46, R24, 0xffffff80, RZ, 0x8 ;  /* 0xffffff80182e7811 */ /* 0x000fe400078f40ff */
[----:B------:R-:W-:Y:S01]  /*2fa0*/  LOP3.LUT R2, R2, 0xff, RZ, 0xc0, !PT ;  /* 0x000000ff02027812 */ /* 0x000fe200078ec0ff */
[----:B------:R-:W-:Y:S01]  /*2fb0*/  FFMA.FTZ R58, R23, R0, RZ ;  /* 0x00000000173a7223 */ /* 0x000fe200000100ff */
[----:B------:R-:W-:-:S02]  /*2fc0*/  SHF.R.U32.HI R24, RZ, 0x10, R24 ;  /* 0x00000010ff187819 */ /* 0x000fc40000011618 */
[----:B------:R-:W-:Y:S01]  /*2fd0*/  IADD3 R22, R22, -0x80, RZ ;  /* 0xffffff8016167810 */ /* 0x000fe20007ffe0ff */
[----:B------:R-:W-:Y:S01]  /*2fe0*/  I2F.F16 R40, R40 ;  /* 0x0000002800287306 */ /* 0x000fe20000200c00 */
[----:B------:R-:W-:Y:S02]  /*2ff0*/  IADD3 R41, R30, -0x80, RZ ;  /* 0xffffff801e297810 */ /* 0x000fe40007ffe0ff */
[----:B------:R-:W-:Y:S01]  /*3000*/  IADD3 R42, R2, -0x80, RZ ;  /* 0xffffff80022a7810 */ /* 0x000fe20007ffe0ff */
[----:B------:R-:W1:Y:S01]  /*3010*/  LDS.64 R30, [UR5+0x18] ;  /* 0x00001805ff1e7984 */ /* 0x000e620008000a00 */
[----:B------:R-:W-:Y:S01]  /*3020*/  LOP3.LUT R24, R24, 0xff, RZ, 0xc0, !PT ;  /* 0x000000ff18187812 */ /* 0x000fe200078ec0ff */
[----:B------:R-:W-:Y:S01]  /*3030*/  HADD2.F32 R2, -RZ, R49.H0_H0 ;  /* 0x20000031ff027230 */ /* 0x000fe20000004100 */
[----:B------:R-:W-:Y:S01]  /*3040*/  LEA.HI R47, R25, 0xffffff80, RZ, 0x8 ;  /* 0xffffff80192f7811 */ /* 0x000fe200078f40ff */
[----:B------:R2:W3:Y:S01]  /*3050*/  I2F.F16 R54, R22 ;  /* 0x0000001600367306 */ /* 0x0004e20000200c00 */
[----:B------:R-:W-:Y:S01]  /*3060*/  SHF.R.U32.HI R61, RZ, 0x8, R25 ;  /* 0x00000008ff3d7819 */ /* 0x000fe20000011619 */
[----:B0-----:R-:W-:Y:S01]  /*3070*/  HADD2.F32 R39, -RZ, R39.H0_H0 ;  /* 0x20000027ff277230 */ /* 0x001fe20000004100 */
[----:B------:R-:W-:Y:S01]  /*3080*/  IADD3 R49, R24, -0x80, RZ ;  /* 0xffffff8018317810 */ /* 0x000fe20007ffe0ff */
[----:B------:R-:W-:-:S02]  /*3090*/  HADD2.F32 R24, -RZ, R44.H0_H0 ;  /* 0x2000002cff187230 */ /* 0x000fc40000004100 */
[----:B------:R-:W-:Y:S01]  /*30a0*/  FFMA.FTZ R55, R2, R23, RZ ;  /* 0x0000001702377223 */ /* 0x000fe200000100ff */
[C---:B------:R-:W-:Y:S01]  /*30b0*/  FFMA.FTZ R44, R23.reuse, R4, RZ ;  /* 0x00000004172c7223 */ /* 0x040fe200000100ff */
[----:B------:R-:W-:Y:S01]  /*30c0*/  FFMA.FTZ R23, R23, R3, RZ ;  /* 0x0000000317177223 */ /* 0x000fe200000100ff */
[----:B------:R-:W-:Y:S01]  /*30d0*/  LOP3.LUT R61, R61, 0xff, RZ, 0xc0, !PT ;  /* 0x000000ff3d3d7812 */ /* 0x000fe200078ec0ff */
[----:B------:R-:W-:Y:S01]  /*30e0*/  FFMA.FTZ R62, R34, R45, R55 ;  /* 0x0000002d223e7223 */ /* 0x000fe20000010037 */
[----:B--2---:R-:W-:Y:S01]  /*30f0*/  SHF.R.U32.HI R22, RZ, 0x10, R25 ;  /* 0x00000010ff167819 */ /* 0x004fe20000011619 */
[----:B------:R-:W-:Y:S02]  /*3100*/  HADD2.F32 R25, -RZ, R43.H0_H0 ;  /* 0x2000002bff197230 */ /* 0x000fe40000004100 */
[----:B------:R-:W-:Y:S01]  /*3110*/  FFMA.FTZ R55, R45, R32, R44 ;  /* 0x000000202d377223 */ /* 0x000fe2000001002c */
[----:B------:R-:W-:Y:S01]  /*3120*/  IADD3 R61, R61, -0x80, RZ ;  /* 0xffffff803d3d7810 */ /* 0x000fe20007ffe0ff */
[----:B------:R-:W0:Y:S01]  /*3130*/  I2F.F16 R41, R41 ;  /* 0x0000002900297306 */ /* 0x000e220000200c00 */
[----:B------:R-:W-:Y:S01]  /*3140*/  LOP3.LUT R22, R22, 0xff, RZ, 0xc0, !PT ;  /* 0x000000ff16167812 */ /* 0x000fe200078ec0ff */
[C---:B------:R-:W-:Y:S01]  /*3150*/  FFMA.FTZ R58, R45.reuse, R25, R58 ;  /* 0x000000192d3a7223 */ /* 0x040fe2000001003a */
[----:B------:R-:W-:Y:S01]  /*3160*/  FFMA.FTZ R45, R45, R24, R23 ;  /* 0x000000182d2d7223 */ /* 0x000fe20000010017 */
[----:B------:R-:W-:Y:S01]  /*3170*/  HADD2.F32 R23, -RZ, R51.H0_H0 ;  /* 0x20000033ff177230 */ /* 0x000fe20000004100 */
[----:B------:R-:W-:Y:S01]  /*3180*/  IADD3 R64, R22, -0x80, RZ ;  /* 0xffffff8016407810 */ /* 0x000fe20007ffe0ff */
[----:B------:R-:W-:Y:S01]  /*3190*/  HADD2.F32 R22, -RZ, R21.H0_H0 ;  /* 0x20000015ff167230 */ /* 0x000fe20000004100 */
[----:B------:R-:W-:Y:S01]  /*31a0*/  SHF.R.U32.HI R44, RZ, 0x8, R27 ;  /* 0x00000008ff2c7819 */ /* 0x000fe2000001161b */
[----:B------:R-:W-:Y:S01]  /*31b0*/  HADD2.F32 R21, -RZ, R50.H0_H0 ;  /* 0x20000032ff157230 */ /* 0x000fe20000004100 */
[----:B------:R2:W4:Y:S01]  /*31c0*/  I2F.F16 R43, R61 ;  /* 0x0000003d002b7306 */ /* 0x0005220000200c00 */
[----:B------:R-:W-:Y:S01]  /*31d0*/  FFMA.FTZ R63, R23, R52, R62 ;  /* 0x00000034173f7223 */ /* 0x000fe2000001003e */
[----:B------:R-:W-:Y:S01]  /*31e0*/  FFMA.FTZ R51, R52, R22, R55 ;  /* 0x0000001634337223 */ /* 0x000fe20000010037 */
[--C-:B------:R-:W-:Y:S01]  /*31f0*/  SHF.R.U32.HI R59, RZ, 0x8, R26.reuse ;  /* 0x00000008ff3b7819 */ /* 0x100fe2000001161a */
[----:B---3--:R-:W-:Y:S01]  /*3200*/  HADD2.F32 R54, -RZ, R54.H0_H0 ;  /* 0x20000036ff367230 */ /* 0x008fe20000004100 */
[----:B------:R-:W-:Y:S01]  /*3210*/  LEA.HI R48, R26, 0xffffff80, RZ, 0x8 ;  /* 0xffffff801a307811 */ /* 0x000fe200078f40ff */
[----:B------:R-:W-:Y:S01]  /*3220*/  FFMA.FTZ R63, R38, R60, R63 ;  /* 0x0000003c263f7223 */ /* 0x000fe2000001003f */
[----:B------:R-:W-:Y:S01]  /*3230*/  SHF.R.U32.HI R26, RZ, 0x10, R26 ;  /* 0x00000010ff1a7819 */ /* 0x000fe2000001161a */
[----:B------:R-:W3:Y:S01]  /*3240*/  I2F.F16 R42, R42 ;  /* 0x0000002a002a7306 */ /* 0x000ee20000200c00 */
[C---:B--2---:R-:W-:Y:S01]  /*3250*/  FFMA.FTZ R61, R52.reuse, R21, R58 ;  /* 0x00000015343d7223 */ /* 0x044fe2000001003a */
[----:B------:R-:W-:Y:S01]  /*3260*/  FFMA.FTZ R52, R52, R20, R45 ;  /* 0x0000001434347223 */ /* 0x000fe2000001002d */
[----:B------:R-:W-:Y:S01]  /*3270*/  FFMA.FTZ R58, R60, R37, R51 ;  /* 0x000000253c3a7223 */ /* 0x000fe20000010033 */
[----:B------:R-:W-:Y:S01]  /*3280*/  LOP3.LUT R45, R44, 0xff, RZ, 0xc0, !PT ;  /* 0x000000ff2c2d7812 */ /* 0x000fe200078ec0ff */
[C---:B------:R-:W-:Y:S01]  /*3290*/  FFMA.FTZ R61, R60.reuse, R36, R61 ;  /* 0x000000243c3d7223 */ /* 0x040fe2000001003d */
[----:B------:R-:W-:Y:S01]  /*32a0*/  FFMA.FTZ R60, R60, R35, R52 ;  /* 0x000000233c3c7223 */ /* 0x000fe20000010034 */
[----:B------:R-:W-:Y:S01]  /*32b0*/  SHF.R.U32.HI R52, RZ, 0x10, R27 ;  /* 0x00000010ff347819 */ /* 0x000fe2000001161b */
[----:B------:R-:W2:Y:S01]  /*32c0*/  I2F.F16 R49, R49 ;  /* 0x0000003100317306 */ /* 0x000ea20000200c00 */
[----:B------:R-:W-:Y:S01]  /*32d0*/  LOP3.LUT R59, R59, 0xff, RZ, 0xc0, !PT ;  /* 0x000000ff3b3b7812 */ /* 0x000fe200078ec0ff */
[----:B------:R-:W-:Y:S01]  /*32e0*/  HADD2.F32 R40, -RZ, R40.H0_H0 ;  /* 0x20000028ff287230 */ /* 0x000fe20000004100 */
[----:B------:R-:W-:Y:S01]  /*32f0*/  IADD3 R45, R45, -0x80, RZ ;  /* 0xffffff802d2d7810 */ /* 0x000fe20007ffe0ff */
[----:B0-----:R-:W-:Y:S01]  /*3300*/  HADD2.F32 R41, -RZ, R41.H0_H0 ;  /* 0x20000029ff297230 */ /* 0x001fe20000004100 */
[----:B------:R-:W-:Y:S01]  /*3310*/  LOP3.LUT R26, R26, 0xff, RZ, 0xc0, !PT ;  /* 0x000000ff1a1a7812 */ /* 0x000fe200078ec0ff */
[----:B----4-:R-:W-:Y:S01]  /*3320*/  HADD2.F32 R43, -RZ, R43.H0_H0 ;  /* 0x2000002bff2b7230 */ /* 0x010fe20000004100 */
[----:B------:R-:W-:Y:S01]  /*3330*/  LOP3.LUT R52, R52, 0xff, RZ, 0xc0, !PT ;  /* 0x000000ff34347812 */ /* 0x000fe200078ec0ff */
[----:B------:R-:W0:Y:S01]  /*3340*/  I2F.F16 R50, R64 ;  /* 0x0000004000327306 */ /* 0x000e220000200c00 */
[----:B------:R-:W-:Y:S01]  /*3350*/  IADD3 R59, R59, -0x80, RZ ;  /* 0xffffff803b3b7810 */ /* 0x000fe20007ffe0ff */
[----:B---3--:R-:W-:Y:S01]  /*3360*/  HADD2.F32 R42, -RZ, R42.H0_H0 ;  /* 0x2000002aff2a7230 */ /* 0x008fe20000004100 */
[----:B------:R-:W-:Y:S01]  /*3370*/  IADD3 R51, R26, -0x80, RZ ;  /* 0xffffff801a337810 */ /* 0x000fe20007ffe0ff */
[--C-:B-1----:R-:W-:Y:S01]  /*3380*/  HADD2.F32 R26, -RZ, R31.reuse.H0_H0 ;  /* 0x2000001fff1a7230 */ /* 0x102fe20000004100 */
[----:B------:R-:W-:Y:S01]  /*3390*/  IADD3 R52, R52, -0x80, RZ ;  /* 0xffffff8034347810 */ /* 0x000fe20007ffe0ff */
[----:B------:R-:W-:Y:S01]  /*33a0*/  HADD2.F32 R55, -RZ, R31.H1_H1 ;  /* 0x3000001fff377230 */ /* 0x000fe20000004100 */
[----:B------:R-:W-:Y:S01]  /*33b0*/  LEA.HI R53, R27, 0xffffff80, RZ, 0x8 ;  /* 0xffffff801b357811 */ /* 0x000fe200078f40ff */
[----:B------:R1:W3:Y:S01]  /*33c0*/  I2F.F16 R44, R59 ;  /* 0x0000003b002c7306 */ /* 0x0002e20000200c00 */
[----:B------:R-:W-:-:S02]  /*33d0*/  HADD2.F32 R27, -RZ, R30.H0_H0 ;  /* 0x2000001eff1b7230 */ /* 0x000fc40000004100 */
[----:B--2---:R-:W-:-:S03]  /*33e0*/  HADD2.F32 R49, -RZ, R49.H0_H0 ;  /* 0x20000031ff317230 */ /* 0x004fc60000004100 */
[----:B------:R-:W-:Y:S01]  /*33f0*/  FFMA.FTZ R63, R54, R27, R63 ;  /* 0x0000001b363f7223 */ /* 0x000fe2000001003f */
[C---:B------:R-:W-:Y:S01]  /*3400*/  FFMA.FTZ R61, R27.reuse, R40, R61 ;  /* 0x000000281b3d7223 */ /* 0x040fe2000001003d */
[----:B------:R-:W2:Y:S01]  /*3410*/  I2F.F16 R45, R45 ;  /* 0x0000002d002d7306 */ /* 0x000ea20000200c00 */
[----:B-1----:R-:W-:Y:S02]  /*3420*/  HADD2.F32 R59, -RZ, R30.H1_H1 ;  /* 0x3000001eff3b7230 */ /* 0x002fe40000004100 */
[C---:B------:R-:W-:Y:S01]  /*3430*/  FFMA.FTZ R30, R27.reuse, R39, R58 ;  /* 0x000000271b1e7223 */ /* 0x040fe2000001003a */
[----:B------:R-:W-:Y:S01]  /*3440*/  FFMA.FTZ R60, R27, R41, R60 ;  /* 0x000000291b3c7223 */ /* 0x000fe2000001003c */
[----:B0-----:R-:W-:Y:S02]  /*3450*/  HADD2.F32 R50, -RZ, R50.H0_H0 ;  /* 0x20000032ff327230 */ /* 0x001fe40000004100 */
[----:B------:R-:W-:Y:S01]  /*3460*/  FFMA.FTZ R58, R42, R59, R63 ;  /* 0x0000003b2a3a7223 */ /* 0x000fe2000001003f */
[----:B---3--:R-:W-:Y:S01]  /*3470*/  HADD2.F32 R44, -RZ, R44.H0_H0 ;  /* 0x2000002cff2c7230 */ /* 0x008fe20000004100 */
[----:B------:R-:W0:Y:S01]  /*3480*/  I2F.F16 R51, R51 ;  /* 0x0000003300337306 */ /* 0x000e220000200c00 */
[----:B------:R-:W-:-:S03]  /*3490*/  FFMA.FTZ R27, R59, R43, R30 ;  /* 0x0000002b3b1b7223 */ /* 0x000fc6000001001e */
[----:B------:R-:W-:Y:S01]  /*34a0*/  FFMA.FTZ R30, R59, R44, R61 ;  /* 0x0000002c3b1e7223 */ /* 0x000fe2000001003d */
[----:B--2---:R-:W-:-:S03]  /*34b0*/  HADD2.F32 R45, -RZ, R45.H0_H0 ;  /* 0x2000002dff2d7230 */ /* 0x004fc60000004100 */
[----:B------:R-:W1:Y:S02]  /*34c0*/  I2F.F16 R52, R52 ;  /* 0x0000003400347306 */ /* 0x000e640000200c00 */
[----:B------:R-:W-:Y:S01]  /*34d0*/  FFMA.FTZ R31, R59, R45, R60 ;  /* 0x0000002d3b1f7223 */ /* 0x000fe2000001003c */
[----:B------:R-:W-:Y:S01]  /*34e0*/  FFMA.FTZ R59, R49, R26, R58 ;  /* 0x0000001a313b7223 */ /* 0x000fe2000001003a */
        /* <DEDUP_REMOVED lines=196> */
.L_x_1348:
[----:B0-----:R-:W-:-:S05]  /*4130*/  IMAD.WIDE R56, R33, 0x8, R56 ;  /* 0x0000000821387825 */ /* 0x001fca00078e0238 */
[----:B-----5:R0:W5:Y:S01]  /*4140*/  LDG.E.128.CONSTANT R20, desc[UR6][R56.64] ;  /* 0x0000000638147981 */ /* 0x020162000c1e9d00 */
        /* <DEDUP_REMOVED lines=74> */
[C---:B------:R-:W-:Y:S02]  /*45f0*/  LOP3.LUT R22, R24.reuse, 0xff, RZ, 0xc0, !PT ;  /* 0x000000ff18167812 */ /* 0x040fe400078ec0ff */
[----:B------:R-:W-:Y:S01]  /*4600*/  IADD3 R38, R23, -0x80, RZ ;  /* 0xffffff8017267810 */ /* 0x000fe20007ffe0ff */
[----:B------:R-:W-:Y:S01]  /*4610*/  HADD2.F32 R23, -RZ, R2.H0_H0 ;  /* 0x20000002ff177230 */ /* 0x000fe20000004100 */
[----:B------:R-:W-:Y:S01]  /*4620*/  SHF.R.U32.HI R2, RZ, 0x8, R24 ;  /* 0x00000008ff027819 */ /* 0x000fe20000011618 */
[----:B------:R-:W0:Y:S01]  /*4630*/  I2F.F16 R37, R37 ;  /* 0x0000002500257306 */ /* 0x000e220000200c00 */
[----:B------:R-:W-:Y:S02]  /*4640*/  LEA.HI R44, R24, 0xffffff80, RZ, 0x8 ;  /* 0xffffff80182c7811 */ /* 0x000fe400078f40ff */
[----:B------:R-:W-:Y:S01]  /*4650*/  LOP3.LUT R2, R2, 0xff, RZ, 0xc0, !PT ;  /* 0x000000ff02027812 */ /* 0x000fe200078ec0ff */
[C---:B------:R-:W-:Y:S01]  /*4660*/  FFMA.FTZ R58, R23.reuse, R4, RZ ;  /* 0x00000004173a7223 */ /* 0x040fe200000100ff */
[----:B------:R-:W-:Y:S01]  /*4670*/  IADD3 R22, R22, -0x80, RZ ;  /* 0xffffff8016167810 */ /* 0x000fe20007ffe0ff */
[----:B------:R-:W-:Y:S01]  /*4680*/  FFMA.FTZ R60, R23, R0, RZ ;  /* 0x00000000173c7223 */ /* 0x000fe200000100ff */
[----:B------:R-:W-:Y:S01]  /*4690*/  IADD3 R39, R28, -0x80, RZ ;  /* 0xffffff801c277810 */ /* 0x000fe20007ffe0ff */
[----:B------:R-:W-:Y:S01]  /*46a0*/  FFMA.FTZ R58, R43, R30, R58 ;  /* 0x0000001e2b3a7223 */ /* 0x000fe2000001003a */
[----:B------:R-:W-:Y:S01]  /*46b0*/  SHF.R.U32.HI R24, RZ, 0x10, R24 ;  /* 0x00000010ff187819 */ /* 0x000fe20000011618 */
[----:B------:R-:W1:Y:S01]  /*46c0*/  LDS.64 R28, [UR5+0x28] ;  /* 0x00002805ff1c7984 */ /* 0x000e620008000a00 */
[----:B------:R-:W-:Y:S01]  /*46d0*/  IADD3 R40, R2, -0x80, RZ ;  /* 0xffffff8002287810 */ /* 0x000fe20007ffe0ff */
[----:B------:R2:W3:Y:S01]  /*46e0*/  I2F.F16 R52, R22 ;  /* 0x0000001600347306 */ /* 0x0004e20000200c00 */
[----:B------:R-:W-:Y:S01]  /*46f0*/  LOP3.LUT R24, R24, 0xff, RZ, 0xc0, !PT ;  /* 0x000000ff18187812 */ /* 0x000fe200078ec0ff */
[----:B------:R-:W-:Y:S01]  /*4700*/  HADD2.F32 R2, -RZ, R47.H0_H0 ;  /* 0x2000002fff027230 */ /* 0x000fe20000004100 */
[----:B------:R-:W-:Y:S01]  /*4710*/  LEA.HI R45, R25, 0xffffff80, RZ, 0x8 ;  /* 0xffffff80192d7811 */ /* 0x000fe200078f40ff */
[----:B0-----:R-:W-:Y:S01]  /*4720*/  HADD2.F32 R37, -RZ, R37.H0_H0 ;  /* 0x20000025ff257230 */ /* 0x001fe20000004100 */
[----:B------:R-:W-:-:S02]  /*4730*/  SHF.R.U32.HI R61, RZ, 0x8, R25 ;  /* 0x00000008ff3d7819 */ /* 0x000fc40000011619 */
[----:B------:R-:W-:Y:S01]  /*4740*/  IADD3 R47, R24, -0x80, RZ ;  /* 0xffffff80182f7810 */ /* 0x000fe20007ffe0ff */
[----:B------:R-:W-:Y:S01]  /*4750*/  HADD2.F32 R24, -RZ, R42.H0_H0 ;  /* 0x2000002aff187230 */ /* 0x000fe20000004100 */
[----:B--2---:R-:W-:Y:S01]  /*4760*/  SHF.R.U32.HI R22, RZ, 0x10, R25 ;  /* 0x00000010ff167819 */ /* 0x004fe20000011619 */
[----:B------:R-:W-:Y:S02]  /*4770*/  HADD2.F32 R25, -RZ, R41.H0_H0 ;  /* 0x20000029ff197230 */ /* 0x000fe40000004100 */
[----:B------:R-:W-:Y:S01]  /*4780*/  FFMA.FTZ R62, R2, R23, RZ ;  /* 0x00000017023e7223 */ /* 0x000fe200000100ff */
[----:B------:R-:W-:Y:S01]  /*4790*/  FFMA.FTZ R23, R23, R3, RZ ;  /* 0x0000000317177223 */ /* 0x000fe200000100ff */
[----:B------:R-:W-:Y:S01]  /*47a0*/  LOP3.LUT R22, R22, 0xff, RZ, 0xc0, !PT ;  /* 0x000000ff16167812 */ /* 0x000fe200078ec0ff */
[----:B------:R-:W0:Y:S01]  /*47b0*/  I2F.F16 R38, R38 ;  /* 0x0000002600267306 */ /* 0x000e220000200c00 */
[----:B------:R-:W-:Y:S01]  /*47c0*/  SHF.R.U32.HI R59, RZ, 0x8, R26 ;  /* 0x00000008ff3b7819 */ /* 0x000fe2000001161a */
[----:B------:R-:W-:Y:S01]  /*47d0*/  FFMA.FTZ R62, R31, R43, R62 ;  /* 0x0000002b1f3e7223 */ /* 0x000fe2000001003e */
[----:B------:R-:W-:Y:S01]  /*47e0*/  LOP3.LUT R61, R61, 0xff, RZ, 0xc0, !PT ;  /* 0x000000ff3d3d7812 */ /* 0x000fe200078ec0ff */
[C---:B------:R-:W-:Y:S01]  /*47f0*/  FFMA.FTZ R60, R43.reuse, R25, R60 ;  /* 0x000000192b3c7223 */ /* 0x040fe2000001003c */
[----:B------:R-:W-:Y:S01]  /*4800*/  IADD3 R64, R22, -0x80, RZ ;  /* 0xffffff8016407810 */ /* 0x000fe20007ffe0ff */
[----:B------:R-:W-:Y:S01]  /*4810*/  FFMA.FTZ R43, R43, R24, R23 ;  /* 0x000000182b2b7223 */ /* 0x000fe20000010017 */
[----:B------:R-:W-:Y:S01]  /*4820*/  HADD2.F32 R22, -RZ, R21.H0_H0 ;  /* 0x20000015ff167230 */ /* 0x000fe20000004100 */
[----:B------:R-:W-:Y:S01]  /*4830*/  IADD3 R61, R61, -0x80, RZ ;  /* 0xffffff803d3d7810 */ /* 0x000fe20007ffe0ff */
[----:B------:R-:W-:Y:S01]  /*4840*/  HADD2.F32 R23, -RZ, R50.H0_H0 ;  /* 0x20000032ff177230 */ /* 0x000fe20000004100 */
[----:B------:R-:W-:Y:S01]  /*4850*/  LOP3.LUT R59, R59, 0xff, RZ, 0xc0, !PT ;  /* 0x000000ff3b3b7812 */ /* 0x000fe200078ec0ff */
[----:B------:R-:W-:Y:S01]  /*4860*/  HADD2.F32 R21, -RZ, R48.H0_H0 ;  /* 0x20000030ff157230 */ /* 0x000fe20000004100 */
[----:B------:R-:W-:Y:S01]  /*4870*/  SHF.R.U32.HI R42, RZ, 0x8, R27 ;  /* 0x00000008ff2a7819 */ /* 0x000fe2000001161b */
[----:B------:R2:W-:Y:S01]  /*4880*/  I2F.F16 R41, R61 ;  /* 0x0000003d00297306 */ /* 0x0005e20000200c00 */
[----:B------:R-:W-:Y:S01]  /*4890*/  IADD3 R50, R59, -0x80, RZ ;  /* 0xffffff803b327810 */ /* 0x000fe20007ffe0ff */
[----:B------:R-:W-:Y:S01]  /*48a0*/  FFMA.FTZ R63, R23, R53, R62 ;  /* 0x00000035173f7223 */ /* 0x000fe2000001003e */
[C---:B------:R-:W-:Y:S01]  /*48b0*/  FFMA.FTZ R58, R53.reuse, R22, R58 ;  /* 0x00000016353a7223 */ /* 0x040fe2000001003a */
[----:B------:R-:W-:Y:S01]  /*48c0*/  LEA.HI R46, R26, 0xffffff80, RZ, 0x8 ;  /* 0xffffff801a2e7811 */ /* 0x000fe200078f40ff */
[----:B---3--:R-:W-:Y:S01]  /*48d0*/  HADD2.F32 R52, -RZ, R52.H0_H0 ;  /* 0x20000034ff347230 */ /* 0x008fe20000004100 */
[----:B------:R-:W-:Y:S01]  /*48e0*/  SHF.R.U32.HI R26, RZ, 0x10, R26 ;  /* 0x00000010ff1a7819 */ /* 0x000fe2000001161a */
[----:B------:R-:W-:Y:S01]  /*48f0*/  FFMA.FTZ R63, R36, R49, R63 ;  /* 0x00000031243f7223 */ /* 0x000fe2000001003f */
[----:B------:R-:W3:Y:S01]  /*4900*/  I2F.F16 R39, R39 ;  /* 0x0000002700277306 */ /* 0x000ee20000200c00 */
[C---:B--2---:R-:W-:Y:S01]  /*4910*/  FFMA.FTZ R61, R53.reuse, R21, R60 ;  /* 0x00000015353d7223 */ /* 0x044fe2000001003c */
[----:B------:R-:W-:Y:S01]  /*4920*/  FFMA.FTZ R53, R53, R20, R43 ;  /* 0x0000001435357223 */ /* 0x000fe2000001002b */
[----:B------:R-:W-:Y:S01]  /*4930*/  LOP3.LUT R43, R42, 0xff, RZ, 0xc0, !PT ;  /* 0x000000ff2a2b7812 */ /* 0x000fe200078ec0ff */
[C---:B------:R-:W-:Y:S01]  /*4940*/  FFMA.FTZ R58, R49.reuse, R35, R58 ;  /* 0x00000023313a7223 */ /* 0x040fe2000001003a */
[----:B------:R-:W-:Y:S01]  /*4950*/  LOP3.LUT R26, R26, 0xff, RZ, 0xc0, !PT ;  /* 0x000000ff1a1a7812 */ /* 0x000fe200078ec0ff */
[----:B------:R-:W-:Y:S01]  /*4960*/  FFMA.FTZ R61, R49, R34, R61 ;  /* 0x00000022313d7223 */ /* 0x000fe2000001003d */
[----:B------:R-:W-:Y:S01]  /*4970*/  IADD3 R43, R43, -0x80, RZ ;  /* 0xffffff802b2b7810 */ /* 0x000fe20007ffe0ff */
[----:B------:R2:W4:Y:S01]  /*4980*/  I2F.F16 R42, R50 ;  /* 0x00000032002a7306 */ /* 0x0005220000200c00 */
[----:B------:R-:W-:Y:S01]  /*4990*/  FFMA.FTZ R60, R49, R32, R53 ;  /* 0x00000020313c7223 */ /* 0x000fe20000010035 */
[----:B------:R-:W-:Y:S01]  /*49a0*/  IADD3 R49, R26, -0x80, RZ ;  /* 0xffffff801a317810 */ /* 0x000fe20007ffe0ff */
[----:B0-----:R-:W-:Y:S01]  /*49b0*/  HADD2.F32 R38, -RZ, R38.H0_H0 ;  /* 0x20000026ff267230 */ /* 0x001fe20000004100 */
[----:B------:R-:W-:Y:S01]  /*49c0*/  LEA.HI R51, R27, 0xffffff80, RZ, 0x8 ;  /* 0xffffff801b337811 */ /* 0x000fe200078f40ff */
[----:B-1----:R-:W-:-:S02]  /*49d0*/  HADD2.F32 R59, -RZ, R28.H1_H1 ;  /* 0x3000001cff3b7230 */ /* 0x002fc40000004100 */
[----:B---3--:R-:W-:Y:S01]  /*49e0*/  HADD2.F32 R39, -RZ, R39.H0_H0 ;  /* 0x20000027ff277230 */ /* 0x008fe20000004100 */
[----:B------:R-:W0:Y:S01]  /*49f0*/  I2F.F16 R40, R40 ;  /* 0x0000002800287306 */ /* 0x000e220000200c00 */
[----:B--2---:R-:W-:Y:S01]  /*4a00*/  SHF.R.U32.HI R50, RZ, 0x10, R27 ;  /* 0x00000010ff327819 */ /* 0x004fe2000001161b */
[----:B------:R-:W-:Y:S02]  /*4a10*/  HADD2.F32 R27, -RZ, R28.H0_H0 ;  /* 0x2000001cff1b7230 */ /* 0x000fe40000004100 */
[----:B------:R-:W-:Y:S01]  /*4a20*/  HADD2.F32 R41, -RZ, R41.H0_H0 ;  /* 0x20000029ff297230 */ /* 0x000fe20000004100 */
[----:B------:R-:W-:Y:S01]  /*4a30*/  LOP3.LUT R50, R50, 0xff, RZ, 0xc0, !PT ;  /* 0x000000ff32327812 */ /* 0x000fe200078ec0ff */
[----:B------:R-:W-:Y:S02]  /*4a40*/  HADD2.F32 R26, -RZ, R29.H0_H0 ;  /* 0x2000001dff1a7230 */ /* 0x000fe40000004100 */
[----:B------:R-:W-:Y:S01]  /*4a50*/  FFMA.FTZ R63, R52, R27, R63 ;  /* 0x0000001b343f7223 */ /* 0x000fe2000001003f */
[----:B------:R-:W1:Y:S01]  /*4a60*/  I2F.F16 R43, R43 ;  /* 0x0000002b002b7306 */ /* 0x000e620000200c00 */
[----:B------:R-:W-:Y:S01]  /*4a70*/  IADD3 R50, R50, -0x80, RZ ;  /* 0xffffff8032327810 */ /* 0x000fe20007ffe0ff */
[----:B------:R-:W-:Y:S01]  /*4a80*/  FFMA.FTZ R28, R27, R37, R58 ;  /* 0x000000251b1c7223 */ /* 0x000fe2000001003a */
[----:B----4-:R-:W-:-:S02]  /*4a90*/  HADD2.F32 R42, -RZ, R42.H0_H0 ;  /* 0x2000002aff2a7230 */ /* 0x010fc40000004100 */
[C---:B------:R-:W-:Y:S01]  /*4aa0*/  FFMA.FTZ R61, R27.reuse, R38, R61 ;  /* 0x000000261b3d7223 */ /* 0x040fe2000001003d */
[----:B------:R-:W-:Y:S01]  /*4ab0*/  FFMA.FTZ R60, R27, R39, R60 ;  /* 0x000000271b3c7223 */ /* 0x000fe2000001003c */
[C---:B------:R-:W-:Y:S01]  /*4ac0*/  FFMA.FTZ R27, R59.reuse, R41, R28 ;  /* 0x000000293b1b7223 */ /* 0x040fe2000001001c */
[----:B0-----:R-:W-:Y:S01]  /*4ad0*/  HADD2.F32 R40, -RZ, R40.H0_H0 ;  /* 0x20000028ff287230 */ /* 0x001fe20000004100 */
[----:B------:R-:W0:Y:S01]  /*4ae0*/  I2F.F16 R47, R47 ;  /* 0x0000002f002f7306 */ /* 0x000e220000200c00 */
[----:B------:R-:W-:Y:S02]  /*4af0*/  HADD2.F32 R53, -RZ, R29.H1_H1 ;  /* 0x3000001dff357230 */ /* 0x000fe40000004100 */
[----:B------:R-:W-:Y:S01]  /*4b00*/  FFMA.FTZ R28, R59, R42, R61 ;  /* 0x0000002a3b1c7223 */ /* 0x000fe2000001003d */
[----:B------:R-:W-:Y:S01]  /*4b10*/  FFMA.FTZ R58, R40, R59, R63 ;  /* 0x0000003b283a7223 */ /* 0x000fe2000001003f */
[----:B-1----:R-:W-:-:S03]  /*4b20*/  HADD2.F32 R43, -RZ, R43.H0_H0 ;  /* 0x2000002bff2b7230 */ /* 0x002fc60000004100 */
[----:B------:R-:W1:Y:S02]  /*4b30*/  I2F.F16 R48, R64 ;  /* 0x0000004000307306 */ /* 0x000e640000200c00 */
        /* <DEDUP_REMOVED lines=202> */
.L_x_1349:
        /* <DEDUP_REMOVED lines=33> */
[----:B------:R-:W-:Y:S01]  /*59f0*/  LOP3.LUT R28, R28, 0xff, RZ, 0xc0, !PT ;  /* 0x000000ff1c1c7812 */ /* 0x000fe200078ec0ff */
[----:B------:R0:W-:Y:S01]  /*5a00*/  I2F.F16 R49, R20 ;  /* 0x0000001400317306 */ /* 0x0001e20000200c00 */
[----:B------:R-:W-:Y:S01]  /*5a10*/  LEA.HI R34, R22, 0xffffff80, RZ, 0x8 ;  /* 0xffffff8016227811 */ /* 0x000fe200078f40ff */
[----:B---3--:R-:W-:Y:S01]  /*5a20*/  HADD2.F32 R4, -RZ, R4.H0_H0 ;  /* 0x20000004ff047230 */ /* 0x008fe20000004100 */
[----:B------:R-:W-:Y:S02]  /*5a30*/  SHF.R.U32.HI R21, RZ, 0x10, R21 ;  /* 0x00000010ff157819 */ /* 0x000fe40000011615 */
[----:B------:R-:W-:-:S02]  /*5a40*/  SHF.R.U32.HI R22, RZ, 0x10, R22 ;  /* 0x00000010ff167819 */ /* 0x000fc40000011616 */
[----:B------:R-:W-:Y:S01]  /*5a50*/  IADD3 R28, R28, -0x80, RZ ;  /* 0xffffff801c1c7810 */ /* 0x000fe20007ffe0ff */
        /* <DEDUP_REMOVED lines=10> */
[----:B------:R-:W-:Y:S01]  /*5b00*/  LOP3.LUT R21, R21, 0xff, RZ, 0xc0, !PT ;  /* 0x000000ff15157812 */ /* 0x000fe200078ec0ff */
        /* <DEDUP_REMOVED lines=25> */
[----:B------:R-:W-:Y:S02]  /*5ca0*/  LEA.HI R45, R24, 0xffffff80, RZ, 0x8 ;  /* 0xffffff80182d7811 */ /* 0x000fe400078f40ff */
[----:B------:R-:W-:Y:S01]  /*5cb0*/  IADD3 R39, R23, -0x80, RZ ;  /* 0xffffff8017277810 */ /* 0x000fe20007ffe0ff */
[----:B------:R-:W-:Y:S01]  /*5cc0*/  HADD2.F32 R23, -RZ, R2.H0_H0 ;  /* 0x20000002ff177230 */ /* 0x000fe20000004100 */
[--C-:B------:R-:W-:Y:S01]  /*5cd0*/  SHF.R.U32.HI R2, RZ, 0x8, R24.reuse ;  /* 0x00000008ff027819 */ /* 0x100fe20000011618 */
[----:B------:R-:W-:Y:S01]  /*5ce0*/  I2F.F16 R38, R38 ;  /* 0x0000002600267306 */ /* 0x000fe20000200c00 */
[----:B------:R-:W-:Y:S02]  /*5cf0*/  LOP3.LUT R28, R27, 0xff, RZ, 0xc0, !PT ;  /* 0x000000ff1b1c7812 */ /* 0x000fe400078ec0ff */
[----:B------:R-:W-:Y:S01]  /*5d00*/  LOP3.LUT R2, R2, 0xff, RZ, 0xc0, !PT ;  /* 0x000000ff02027812 */ /* 0x000fe200078ec0ff */
[C---:B------:R-:W-:Y:S01]  /*5d10*/  FFMA.FTZ R50, R23.reuse, R4, RZ ;  /* 0x0000000417327223 */ /* 0x040fe200000100ff */
[----:B------:R-:W-:Y:S01]  /*5d20*/  SHF.R.U32.HI R24, RZ, 0x10, R24 ;  /* 0x00000010ff187819 */ /* 0x000fe20000011618 */
[----:B------:R-:W-:Y:S01]  /*5d30*/  FFMA.FTZ R58, R23, R0, RZ ;  /* 0x00000000173a7223 */ /* 0x000fe200000100ff */
[----:B------:R-:W-:Y:S01]  /*5d40*/  IADD3 R22, R22, -0x80, RZ ;  /* 0xffffff8016167810 */ /* 0x000fe20007ffe0ff */
[----:B------:R-:W-:Y:S01]  /*5d50*/  FFMA.FTZ R50, R63, R30, R50 ;  /* 0x0000001e3f327223 */ /* 0x000fe20000010032 */
[----:B------:R-:W-:Y:S01]  /*5d60*/  IADD3 R41, R2, -0x80, RZ ;  /* 0xffffff8002297810 */ /* 0x000fe20007ffe0ff */
[----:B------:R-:W-:Y:S01]  /*5d70*/  HADD2.F32 R2, -RZ, R48.H0_H0 ;  /* 0x20000030ff027230 */ /* 0x000fe20000004100 */
[----:B------:R-:W-:Y:S01]  /*5d80*/  IADD3 R40, R28, -0x80, RZ ;  /* 0xffffff801c287810 */ /* 0x000fe20007ffe0ff */
[----:B------:R0:W1:Y:S01]  /*5d90*/  I2F.F16 R37, R22 ;  /* 0x0000001600257306 */ /* 0x0000620000200c00 */
[----:B------:R-:W-:Y:S01]  /*5da0*/  LOP3.LUT R24, R24, 0xff, RZ, 0xc0, !PT ;  /* 0x000000ff18187812 */ /* 0x000fe200078ec0ff */
[----:B------:R-:W2:Y:S01]  /*5db0*/  LDS.64 R28, [UR5+0x38] ;  /* 0x00003805ff1c7984 */ /* 0x000ea20008000a00 */
[----:B------:R-:W-:Y:S01]  /*5dc0*/  LEA.HI R46, R25, 0xffffff80, RZ, 0x8 ;  /* 0xffffff80192e7811 */ /* 0x000fe200078f40ff */
[----:B------:R-:W-:Y:S01]  /*5dd0*/  FFMA.FTZ R60, R2, R23, RZ ;  /* 0x00000017023c7223 */ /* 0x000fe200000100ff */
[--C-:B------:R-:W-:Y:S01]  /*5de0*/  SHF.R.U32.HI R53, RZ, 0x8, R25.reuse ;  /* 0x00000008ff357819 */ /* 0x100fe20000011619 */
[----:B------:R-:W-:Y:S01]  /*5df0*/  FFMA.FTZ R23, R23, R3, RZ ;  /* 0x0000000317177223 */ /* 0x000fe200000100ff */
[----:B------:R-:W-:Y:S01]  /*5e00*/  IADD3 R48, R24, -0x80, RZ ;  /* 0xffffff8018307810 */ /* 0x000fe20007ffe0ff */
[----:B------:R-:W-:Y:S01]  /*5e10*/  HADD2.F32 R24, -RZ, R43.H0_H0 ;  /* 0x2000002bff187230 */ /* 0x000fe20000004100 */
[----:B0-----:R-:W-:Y:S01]  /*5e20*/  SHF.R.U32.HI R22, RZ, 0x10, R25 ;  /* 0x00000010ff167819 */ /* 0x001fe20000011619 */
[----:B------:R-:W-:Y:S01]  /*5e30*/  HADD2.F32 R25, -RZ, R42.H0_H0 ;  /* 0x2000002aff197230 */ /* 0x000fe20000004100 */
[----:B------:R-:W-:Y:S01]  /*5e40*/  LOP3.LUT R53, R53, 0xff, RZ, 0xc0, !PT ;  /* 0x000000ff35357812 */ /* 0x000fe200078ec0ff */
[----:B------:R-:W-:Y:S01]  /*5e50*/  FFMA.FTZ R60, R31, R63, R60 ;  /* 0x0000003f1f3c7223 */ /* 0x000fe2000001003c */
[----:B------:R-:W-:Y:S01]  /*5e60*/  LOP3.LUT R22, R22, 0xff, RZ, 0xc0, !PT ;  /* 0x000000ff16167812 */ /* 0x000fe200078ec0ff */
[----:B------:R-:W0:Y:S01]  /*5e70*/  I2F.F16 R39, R39 ;  /* 0x0000002700277306 */ /* 0x000e220000200c00 */
[C---:B------:R-:W-:Y:S01]  /*5e80*/  FFMA.FTZ R58, R63.reuse, R25, R58 ;  /* 0x000000193f3a7223 */ /* 0x040fe2000001003a */
[----:B------:R-:W-:Y:S01]  /*5e90*/  FFMA.FTZ R63, R63, R24, R23 ;  /* 0x000000183f3f7223 */ /* 0x000fe20000010017 */
[----:B------:R-:W-:Y:S01]  /*5ea0*/  IADD3 R64, R22, -0x80, RZ ;  /* 0xffffff8016407810 */ /* 0x000fe20007ffe0ff */
        /* <DEDUP_REMOVED lines=8> */
[----:B------:R-:W-:Y:S01]  /*5f30*/  SHF.R.U32.HI R62, RZ, 0x8, R26 ;  /* 0x00000008ff3e7819 */ /* 0x000fe2000001161a */
[----:B-1----:R-:W-:-:S02]  /*5f40*/  HADD2.F32 R37, -RZ, R37.H0_H0 ;  /* 0x20000025ff257230 */ /* 0x002fc40000004100 */
[----:B------:R-:W-:Y:S01]  /*5f50*/  FFMA.FTZ R60, R36, R61, R59 ;  /* 0x0000003d243c7223 */ /* 0x000fe2000001003b */
[----:B------:R-:W-:Y:S01]  /*5f60*/  LEA.HI R47, R26, 0xffffff80, RZ, 0x8 ;  /* 0xffffff801a2f7811 */ /* 0x000fe200078f40ff */
[----:B------:R-:W-:Y:S01]  /*5f70*/  FFMA.FTZ R59, R61, R35, R50 ;  /* 0x000000233d3b7223 */ /* 0x000fe20000010032 */
[----:B------:R-:W-:Y:S01]  /*5f80*/  SHF.R.U32.HI R26, RZ, 0x10, R26 ;  /* 0x00000010ff1a7819 */ /* 0x000fe2000001161a */
[C---:B---3--:R-:W-:Y:S01]  /*5f90*/  FFMA.FTZ R53, R51.reuse, R21, R58 ;  /* 0x0000001533357223 */ /* 0x048fe2000001003a */
[----:B------:R-:W-:Y:S01]  /*5fa0*/  FFMA.FTZ R51, R51, R20, R63 ;  /* 0x0000001433337223 */ /* 0x000fe2000001003f */
[----:B------:R-:W-:Y:S01]  /*5fb0*/  LOP3.LUT R44, R43, 0xff, RZ, 0xc0, !PT ;  /* 0x000000ff2b2c7812 */ /* 0x000fe200078ec0ff */
[----:B------:R-:W1:Y:S01]  /*5fc0*/  I2F.F16 R40, R40 ;  /* 0x0000002800287306 */ /* 0x000e620000200c00 */
[C---:B------:R-:W-:Y:S01]  /*5fd0*/  FFMA.FTZ R58, R61.reuse, R34, R53 ;  /* 0x000000223d3a7223 */ /* 0x040fe20000010035 */
[----:B------:R-:W-:Y:S01]  /*5fe0*/  FFMA.FTZ R61, R61, R32, R51 ;  /* 0x000000203d3d7223 */ /* 0x000fe20000010033 */
[----:B------:R-:W-:Y:S01]  /*5ff0*/  SHF.R.U32.HI R51, RZ, 0x10, R27 ;  /* 0x00000010ff337819 */ /* 0x000fe2000001161b */
[----:B------:R-:W-:Y:S01]  /*6000*/  HADD2.F32 R38, -RZ, R38.H0_H0 ;  /* 0x20000026ff267230 */ /* 0x000fe20000004100 */
[----:B------:R-:W-:Y:S01]  /*6010*/  LOP3.LUT R62, R62, 0xff, RZ, 0xc0, !PT ;  /* 0x000000ff3e3e7812 */ /* 0x000fe200078ec0ff */
[----:B0-----:R-:W-:Y:S01]  /*6020*/  HADD2.F32 R39, -RZ, R39.H0_H0 ;  /* 0x20000027ff277230 */ /* 0x001fe20000004100 */
[----:B------:R-:W-:Y:S01]  /*6030*/  LOP3.LUT R26, R26, 0xff, RZ, 0xc0, !PT ;  /* 0x000000ff1a1a7812 */ /* 0x000fe200078ec0ff */
[----:B------:R-:W0:Y:S01]  /*6040*/  I2F.F16 R41, R41 ;  /* 0x0000002900297306 */ /* 0x000e220000200c00 */
[----:B------:R-:W-:Y:S01]  /*6050*/  IADD3 R44, R44, -0x80, RZ ;  /* 0xffffff802c2c7810 */ /* 0x000fe20007ffe0ff */
[----:B----4-:R-:W-:Y:S01]  /*6060*/  HADD2.F32 R42, -RZ, R42.H0_H0 ;  /* 0x2000002aff2a7230 */ /* 0x010fe20000004100 */
[----:B------:R-:W-:Y:S01]  /*6070*/  LOP3.LUT R51, R51, 0xff, RZ, 0xc0, !PT ;  /* 0x000000ff33337812 */ /* 0x000fe200078ec0ff */
[----:B--2---:R-:W-:Y:S01]  /*6080*/  HADD2.F32 R53, -RZ, R29.H1_H1 ;  /* 0x3000001dff357230 */ /* 0x004fe20000004100 */
[----:B------:R-:W-:-:S02]  /*6090*/  IADD3 R62, R62, -0x80, RZ ;  /* 0xffffff803e3e7810 */ /* 0x000fc40007ffe0ff */
[----:B------:R-:W-:Y:S01]  /*60a0*/  IADD3 R50, R26, -0x80, RZ ;  /* 0xffffff801a327810 */ /* 0x000fe20007ffe0ff */
[----:B------:R-:W2:Y:S01]  /*60b0*/  I2F.F16 R44, R44 ;  /* 0x0000002c002c7306 */ /* 0x000ea20000200c00 */
[----:B------:R-:W-:Y:S01]  /*60c0*/  IADD3 R51, R51, -0x80, RZ ;  /* 0xffffff8033337810 */ /* 0x000fe20007ffe0ff */
[----:B-1----:R-:W-:Y:S01]  /*60d0*/  HADD2.F32 R40, -RZ, R40.H0_H0 ;  /* 0x20000028ff287230 */ /* 0x002fe20000004100 */
[----:B------:R-:W-:Y:S01]  /*60e0*/  LEA.HI R52, R27, 0xffffff80, RZ, 0x8 ;  /* 0xffffff801b347811 */ /* 0x000fe200078f40ff */
[----:B------:R-:W-:Y:S02]  /*60f0*/  HADD2.F32 R26, -RZ, R29.H0_H0 ;  /* 0x2000001dff1a7230 */ /* 0x000fe40000004100 */
[----:B0-----:R-:W-:Y:S02]  /*6100*/  HADD2.F32 R41, -RZ, R41.H0_H0 ;  /* 0x20000029ff297230 */ /* 0x001fe40000004100 */
[----:B------:R0:W1:Y:S01]  /*6110*/  I2F.F16 R43, R62 ;  /* 0x0000003e002b7306 */ /* 0x0000620000200c00 */
[----:B--2---:R-:W-:-:S07]  /*6120*/  HADD2.F32 R44, -RZ, R44.H0_H0 ;  /* 0x2000002cff2c7230 */ /* 0x004fce0000004100 */
[----:B------:R-:W2:Y:S01]  /*6130*/  I2F.F16 R48, R48 ;  /* 0x0000003000307306 */ /* 0x000ea20000200c00 */
[--C-:B0-----:R-:W-:Y:S02]  /*6140*/  HADD2.F32 R62, -RZ, R28.reuse.H0_H0 ;  /* 0x2000001cff3e7230 */ /* 0x101fe40000004100 */
[----:B------:R-:W-:-:S03]  /*6150*/  HADD2.F32 R28, -RZ, R28.H1_H1 ;  /* 0x3000001cff1c7230 */ /* 0x000fc60000004100 */
[----:B------:R-:W-:Y:S01]  /*6160*/  FFMA.FTZ R60, R37, R62, R60 ;  /* 0x0000003e253c7223 */ /* 0x000fe2000001003c */
[C---:B------:R-:W-:Y:S01]  /*6170*/  FFMA.FTZ R27, R62.reuse, R38, R59 ;  /* 0x000000263e1b7223 */ /* 0x040fe2000001003b */
[----:B------:R-:W0:Y:S01]  /*6180*/  I2F.F16 R49, R64 ;  /* 0x0000004000317306 */ /* 0x000e220000200c00 */
[----:B-1----:R-:W-:Y:S02]  /*6190*/  HADD2.F32 R43, -RZ, R43.H0_H0 ;  /* 0x2000002bff2b7230 */ /* 0x002fe40000004100 */
[C---:B------:R-:W-:Y:S01]  /*61a0*/  FFMA.FTZ R58, R62.reuse, R39, R58 ;  /* 0x000000273e3a7223 */ /* 0x040fe2000001003a */
[----:B------:R-:W-:Y:S01]  /*61b0*/  FFMA.FTZ R61, R62, R40, R61 ;  /* 0x000000283e3d7223 */ /* 0x000fe2000001003d */
[----:B------:R-:W-:Y:S01]  /*61c0*/  FFMA.FTZ R59, R41, R28, R60 ;  /* 0x0000001c293b7223 */ /* 0x000fe2000001003c */
[C---:B------:R-:W-:Y:S01]  /*61d0*/  FFMA.FTZ R27, R28.reuse, R42, R27 ;  /* 0x0000002a1c1b7223 */ /* 0x040fe2000001001b */
[C---:B------:R-:W-:Y:S01]  /*61e0*/  FFMA.FTZ R29, R28.reuse, R43, R58 ;  /* 0x0000002b1c1d7223 */ /* 0x040fe2000001003a */
        /* <DEDUP_REMOVED lines=202> */
.L_x_1350:
[----:B------:R-:W-:Y:S01]  /*6e90*/  IADD3 R5, R5, 0x20, RZ ;  /* 0x0000002005057810 */ /* 0x000fe20007ffe0ff */
[----:B------:R-:W-:-:S03]  /*6ea0*/  IMAD.WIDE R54, R33, 0x8, R54 ;  /* 0x0000000821367825 */ /* 0x000fc600078e0236 */
[----:B------:R-:W-:Y:S01]  /*6eb0*/  ISETP.GE.AND P0, PT, R5, UR8, PT ;  /* 0x0000000805007c0c */ /* 0x000fe2000bf06270 */
[----:B0-----:R-:W-:Y:S01]  /*6ec0*/  IMAD.WIDE R56, R33, 0x8, R56 ;  /* 0x0000000821387825 */ /* 0x001fe200078e0238 */
[----:B------:R-:W-:Y:S02]  /*6ed0*/  ISETP.LT.AND P2, PT, R5, R6, PT ;  /* 0x000000060500720c */ /* 0x000fe40003f41270 */
[----:B------:R-:W-:Y:S02]  /*6ee0*/  MOV R28, R54 ;  /* 0x00000036001c7202 */ /* 0x000fe40000000f00 */
[----:B------:R-:W-:Y:S02]  /*6ef0*/  MOV R29, R55 ;  /* 0x00000037001d7202 */ /* 0x000fe40000000f00 */
[----:B------:R-:W-:Y:S02]  /*6f00*/  MOV R30, R56 ;  /* 0x00000038001e7202 */ /* 0x000fe40000000f00 */
[----:B------:R-:W-:-:S05]  /*6f10*/  MOV R31, R57 ;  /* 0x00000039001f7202 */ /* 0x000fca0000000f00 */
[----:B------:R-:W-:Y:S05]  /*6f20*/  @!P0 BRA P2, `(.L_x_1351) ;  /* 0xffffffa400248947 */ /* 0x000fea000103ffff */
.L_x_1346:
        /* <DEDUP_REMOVED lines=17> */
.L_x_1355:
[----:B------:R-:W0:Y:S02]  /*7040*/  LDS R2, [R0] ;  /* 0x0000000000027984 */ /* 0x000e240000000800 */
[----:B0-----:R-:W-:-:S10]  /*7050*/  HFMA2.MMA R3, R2, 1, 1, R14 ;  /* 0x3c003c0002037835 */ /* 0x001fd4000000000e */
[----:B------:R-:W0:Y:S02]  /*7060*/  ATOMS.CAST.SPIN R3, [R0], R2, R3 ;  /* 0x000000020003738d */ /* 0x000e240001800003 */
[----:B0-----:R-:W-:-:S13]  /*7070*/  ISETP.EQ.U32.AND P0, PT, R3, 0x1, PT ;  /* 0x000000010300780c */ /* 0x001fda0003f02070 */
[----:B------:R-:W-:Y:S05]  /*7080*/  @!P0 BRA `(.L_x_1355) ;  /* 0xfffffffc00ec8947 */ /* 0x000fea000383ffff */
[----:B------:R-:W-:Y:S05]  /*7090*/  BRA `(.L_x_1353) ;  /* 0x00000000000c7947 */ /* 0x000fea0003800000 */
.L_x_1354:
[----:B------:R-:W2:Y:S02]  /*70a0*/  LD.E R0, desc[UR6][R4.64] ;  /* 0x0000000604007980 */ /* 0x000ea4000c101900 */
[----:B--2---:R-:W-:-:S05]  /*70b0*/  IADD3 R3, R14, R0, RZ ;  /* 0x000000000e037210 */ /* 0x004fca0007ffe0ff */
[----:B------:R0:W-:Y:S02]  /*70c0*/  ST.E desc[UR6][R4.64], R3 ;  /* 0x0000000304007985 */ /* 0x0001e4000c101906 */
.L_x_1353:
[----:B------:R-:W-:Y:S05]  /*70d0*/  BSYNC B0 ;  /* 0x0000000000007941 */ /* 0x000fea0003800000 */
.L_x_1352:
[----:B------:R1:W-:Y:S01]  /*70e0*/  ATOM.E.ADD.F16x2.RN.STRONG.GPU P0, RZ, desc[UR6][R4.64+0x4], R13 ;  /* 0x0000040d04ff79a2 */ /* 0x0003e2000810e1c6 */
[----:B------:R-:W-:Y:S04]  /*70f0*/  BSSY B0, `(.L_x_1356) ;  /* 0x000000f000007945 */ /* 0x000fe80003800000 */
[----:B-1----:R-:W-:Y:S05]  /*7100*/  @P0 BRA `(.L_x_1357) ;  /* 0x0000000000340947 */ /* 0x002fea0003800000 */
[----:B------:R-:W1:Y:S02]  /*7110*/  QSPC.E.S P0, RZ, [R4+0x4] ;  /* 0x0000040004ff73aa */ /* 0x000e640000000500 */
[----:B-1----:R-:W-:Y:S05]  /*7120*/  @!P0 BRA `(.L_x_1358) ;  /* 0x0000000000208947 */ /* 0x002fea0003800000 */
[----:B------:R-:W-:-:S04]  /*7130*/  MOV R2, R4 ;  /* 0x0000000400027202 */ /* 0x000fc80000000f00 */
[----:B------:R-:W-:-:S07]  /*7140*/  MOV R0, R2 ;  /* 0x0000000200007202 */ /* 0x000fce0000000f00 */
.L_x_1359:
[----:B------:R-:W0:Y:S02]  /*7150*/  LDS R2, [R0+0x4] ;  /* 0x0000040000027984 */ /* 0x000e240000000800 */
[----:B0-----:R-:W-:-:S06]  /*7160*/  HADD2 R3, R2, R13 ;  /* 0x0000000d02037230 */ /* 0x001fcc0000000000 */
[----:B------:R-:W0:Y:S02]  /*7170*/  ATOMS.CAST.SPIN R3, [R0+0x4], R2, R3 ;  /* 0x000004020003738d */ /* 0x000e240001800003 */
[----:B0-----:R-:W-:-:S13]  /*7180*/  ISETP.EQ.U32.AND P0, PT, R3, 0x1, PT ;  /* 0x000000010300780c */ /* 0x001fda0003f02070 */
[----:B------:R-:W-:Y:S05]  /*7190*/  @!P0 BRA `(.L_x_1359) ;  /* 0xfffffffc00ec8947 */ /* 0x000fea000383ffff */
[----:B------:R-:W-:Y:S05]  /*71a0*/  BRA `(.L_x_1357) ;  /* 0x00000000000c7947 */ /* 0x000fea0003800000 */
.L_x_1358:
[----:B------:R-:W0:Y:S02]  /*71b0*/  LD.E R0, desc[UR6][R4.64+0x4] ;  /* 0x0000040604007980 */ /* 0x000e24000c101900 */
[----:B0-----:R-:W-:-:S05]  /*71c0*/  IADD3 R3, R13, R0, RZ ;  /* 0x000000000d037210 */ /* 0x001fca0007ffe0ff */
[----:B------:R1:W-:Y:S02]  /*71d0*/  ST.E desc[UR6][R4.64+0x4], R3 ;  /* 0x0000040304007985 */ /* 0x0003e4000c101906 */
.L_x_1357:
[----:B------:R-:W-:Y:S05]  /*71e0*/  BSYNC B0 ;  /* 0x0000000000007941 */ /* 0x000fea0003800000 */
.L_x_1356:
        /* <DEDUP_REMOVED lines=10> */
.L_x_1363:
[----:B------:R-:W0:Y:S02]  /*7290*/  LDS R2, [R0] ;  /* 0x0000000000027984 */ /* 0x000e240000000800 */
[----:B0-----:R-:W-:-:S10]  /*72a0*/  HFMA2.MMA R3, R2, 1, 1, R19 ;  /* 0x3c003c0002037835 */ /* 0x001fd40000000013 */
[----:B------:R-:W0:Y:S02]  /*72b0*/  ATOMS.CAST.SPIN R3, [R0], R2, R3 ;  /* 0x000000020003738d */ /* 0x000e240001800003 */
[----:B0-----:R-:W-:-:S13]  /*72c0*/  ISETP.EQ.U32.AND P0, PT, R3, 0x1, PT ;  /* 0x000000010300780c */ /* 0x001fda0003f02070 */
[----:B------:R-:W-:Y:S05]  /*72d0*/  @!P0 BRA `(.L_x_1363) ;  /* 0xfffffffc00ec8947 */ /* 0x000fea000383ffff */
[----:B------:R-:W-:Y:S05]  /*72e0*/  BRA `(.L_x_1361) ;  /* 0x00000000000c7947 */ /* 0x000fea0003800000 */
.L_x_1362:
[----:B------:R-:W2:Y:S02]  /*72f0*/  LD.E R0, desc[UR6][R4.64] ;  /* 0x0000000604007980 */ /* 0x000ea4000c101900 */
[----:B--2---:R-:W-:-:S05]  /*7300*/  IADD3 R3, R19, R0, RZ ;  /* 0x0000000013037210 */ /* 0x004fca0007ffe0ff */
[----:B------:R0:W-:Y:S02]  /*7310*/  ST.E desc[UR6][R4.64], R3 ;  /* 0x0000000304007985 */ /* 0x0001e4000c101906 */
.L_x_1361:
[----:B------:R-:W-:Y:S05]  /*7320*/  BSYNC B0 ;  /* 0x0000000000007941 */ /* 0x000fea0003800000 */
.L_x_1360:
[----:B------:R1:W-:Y:S01]  /*7330*/  ATOM.E.ADD.F16x2.RN.STRONG.GPU P0, RZ, desc[UR6][R4.64+0x4], R12 ;  /* 0x0000040c04ff79a2 */ /* 0x0003e2000810e1c6 */
[----:B------:R-:W-:Y:S04]  /*7340*/  BSSY B0, `(.L_x_1364) ;  /* 0x000000f000007945 */ /* 0x000fe80003800000 */
[----:B-1----:R-:W-:Y:S05]  /*7350*/  @P0 BRA `(.L_x_1365) ;  /* 0x0000000000340947 */ /* 0x002fea0003800000 */
[----:B------:R-:W1:Y:S02]  /*7360*/  QSPC.E.S P0, RZ, [R4+0x4] ;  /* 0x0000040004ff73aa */ /* 0x000e640000000500 */
[----:B-1----:R-:W-:Y:S05]  /*7370*/  @!P0 BRA `(.L_x_1366) ;  /* 0x0000000000208947 */ /* 0x002fea0003800000 */
[----:B------:R-:W-:-:S04]  /*7380*/  MOV R2, R4 ;  /* 0x0000000400027202 */ /* 0x000fc80000000f00 */
[----:B------:R-:W-:-:S07]  /*7390*/  MOV R0, R2 ;  /* 0x0000000200007202 */ /* 0x000fce0000000f00 */
.L_x_1367:
[----:B------:R-:W0:Y:S02]  /*73a0*/  LDS R2, [R0+0x4] ;  /* 0x0000040000027984 */ /* 0x000e240000000800 */
[----:B0-----:R-:W-:-:S06]  /*73b0*/  HADD2 R3, R2, R12 ;  /* 0x0000000c02037230 */ /* 0x001fcc0000000000 */
[----:B------:R-:W0:Y:S02]  /*73c0*/  ATOMS.CAST.SPIN R3, [R0+0x4], R2, R3 ;  /* 0x000004020003738d */ /* 0x000e240001800003 */
[----:B0-----:R-:W-:-:S13]  /*73d0*/  ISETP.EQ.U32.AND P0, PT, R3, 0x1, PT ;  /* 0x000000010300780c */ /* 0x001fda0003f02070 */
[----:B------:R-:W-:Y:S05]  /*73e0*/  @!P0 BRA `(.L_x_1367) ;  /* 0xfffffffc00ec8947 */ /* 0x000fea000383ffff */
[----:B------:R-:W-:Y:S05]  /*73f0*/  BRA `(.L_x_1365) ;  /* 0x00000000000c7947 */ /* 0x000fea0003800000 */
.L_x_1366:
[----:B------:R-:W0:Y:S02]  /*7400*/  LD.E R0, desc[UR6][R4.64+0x4] ;  /* 0x0000040604007980 */ /* 0x000e24000c101900 */
[----:B0-----:R-:W-:-:S05]  /*7410*/  IADD3 R3, R12, R0, RZ ;  /* 0x000000000c037210 */ /* 0x001fca0007ffe0ff */
[----:B------:R1:W-:Y:S02]  /*7420*/  ST.E desc[UR6][R4.64+0x4], R3 ;  /* 0x0000040304007985 */ /* 0x0003e4000c101906 */
.L_x_1365:
[----:B------:R-:W-:Y:S05]  /*7430*/  BSYNC B0 ;  /* 0x0000000000007941 */ /* 0x000fea0003800000 */
.L_x_1364:
        /* <DEDUP_REMOVED lines=10> */
.L_x_1371:
[----:B------:R-:W0:Y:S02]  /*74e0*/  LDS R2, [R0] ;  /* 0x0000000000027984 */ /* 0x000e240000000800 */
[----:B0-----:R-:W-:-:S10]  /*74f0*/  HFMA2.MMA R3, R2, 1, 1, R11 ;  /* 0x3c003c0002037835 */ /* 0x001fd4000000000b */
[----:B------:R-:W0:Y:S02]  /*7500*/  ATOMS.CAST.SPIN R3, [R0], R2, R3 ;  /* 0x000000020003738d */ /* 0x000e240001800003 */
[----:B0-----:R-:W-:-:S13]  /*7510*/  ISETP.EQ.U32.AND P0, PT, R3, 0x1, PT ;  /* 0x000000010300780c */ /* 0x001fda0003f02070 */
[----:B------:R-:W-:Y:S05]  /*7520*/  @!P0 BRA `(.L_x_1371) ;  /* 0xfffffffc00ec8947 */ /* 0x000fea000383ffff */
[----:B------:R-:W-:Y:S05]  /*7530*/  BRA `(.L_x_1369) ;  /* 0x00000000000c7947 */ /* 0x000fea0003800000 */
.L_x_1370:
[----:B------:R-:W2:Y:S02]  /*7540*/  LD.E R0, desc[UR6][R4.64] ;  /* 0x0000000604007980 */ /* 0x000ea4000c101900 */
[----:B--2---:R-:W-:-:S05]  /*7550*/  IADD3 R3, R11, R0, RZ ;  /* 0x000000000b037210 */ /* 0x004fca0007ffe0ff */
[----:B------:R0:W-:Y:S02]  /*7560*/  ST.E desc[UR6][R4.64], R3 ;  /* 0x0000000304007985 */ /* 0x0001e4000c101906 */
.L_x_1369:
[----:B------:R-:W-:Y:S05]  /*7570*/  BSYNC B0 ;  /* 0x0000000000007941 */ /* 0x000fea0003800000 */
.L_x_1368:
[----:B------:R1:W-:Y:S01]  /*7580*/  ATOM.E.ADD.F16x2.RN.STRONG.GPU P0, RZ, desc[UR6][R4.64+0x4], R10 ;  /* 0x0000040a04ff79a2 */ /* 0x0003e2000810e1c6 */
[----:B------:R-:W-:Y:S04]  /*7590*/  BSSY B0, `(.L_x_1372) ;  /* 0x000000f000007945 */ /* 0x000fe80003800000 */
[----:B-1----:R-:W-:Y:S05]  /*75a0*/  @P0 BRA `(.L_x_1373) ;  /* 0x0000000000340947 */ /* 0x002fea0003800000 */
[----:B------:R-:W1:Y:S02]  /*75b0*/  QSPC.E.S P0, RZ, [R4+0x4] ;  /* 0x0000040004ff73aa */ /* 0x000e640000000500 */
[----:B-1----:R-:W-:Y:S05]  /*75c0*/  @!P0 BRA `(.L_x_1374) ;  /* 0x0000000000208947 */ /* 0x002fea0003800000 */
[----:B------:R-:W-:-:S04]  /*75d0*/  MOV R2, R4 ;  /* 0x0000000400027202 */ /* 0x000fc80000000f00 */
[----:B------:R-:W-:-:S07]  /*75e0*/  MOV R0, R2 ;  /* 0x0000000200007202 */ /* 0x000fce0000000f00 */
.L_x_1375:
[----:B------:R-:W0:Y:S02]  /*75f0*/  LDS R2, [R0+0x4] ;  /* 0x0000040000027984 */ /* 0x000e240000000800 */
[----:B0-----:R-:W-:-:S06]  /*7600*/  HADD2 R3, R2, R10 ;  /* 0x0000000a02037230 */ /* 0x001fcc0000000000 */
[----:B------:R-:W0:Y:S02]  /*7610*/  ATOMS.CAST.SPIN R3, [R0+0x4], R2, R3 ;  /* 0x000004020003738d */ /* 0x000e240001800003 */
[----:B0-----:R-:W-:-:S13]  /*7620*/  ISETP.EQ.U32.AND P0, PT, R3, 0x1, PT ;  /* 0x000000010300780c */ /* 0x001fda0003f02070 */
[----:B------:R-:W-:Y:S05]  /*7630*/  @!P0 BRA `(.L_x_1375) ;  /* 0xfffffffc00ec8947 */ /* 0x000fea000383ffff */
[----:B------:R-:W-:Y:S05]  /*7640*/  BRA `(.L_x_1373) ;  /* 0x00000000000c7947 */ /* 0x000fea0003800000 */
.L_x_1374:
[----:B------:R-:W0:Y:S02]  /*7650*/  LD.E R0, desc[UR6][R4.64+0x4] ;  /* 0x0000040604007980 */ /* 0x000e24000c101900 */
[----:B0-----:R-:W-:-:S05]  /*7660*/  IADD3 R3, R10, R0, RZ ;  /* 0x000000000a037210 */ /* 0x001fca0007ffe0ff */
[----:B------:R1:W-:Y:S02]  /*7670*/  ST.E desc[UR6][R4.64+0x4], R3 ;  /* 0x0000040304007985 */ /* 0x0003e4000c101906 */
.L_x_1373:
[----:B------:R-:W-:Y:S05]  /*7680*/  BSYNC B0 ;  /* 0x0000000000007941 */ /* 0x000fea0003800000 */
.L_x_1372:
        /* <DEDUP_REMOVED lines=10> */
.L_x_1379:
[----:B------:R-:W0:Y:S02]  /*7730*/  LDS R2, [R0] ;  /* 0x0000000000027984 */ /* 0x000e240000000800 */
[----:B0-----:R-:W-:-:S10]  /*7740*/  HFMA2.MMA R3, R2, 1, 1, R9 ;  /* 0x3c003c0002037835 */ /* 0x001fd40000000009 */
[----:B------:R-:W0:Y:S02]  /*7750*/  ATOMS.CAST.SPIN R3, [R0], R2, R3 ;  /* 0x000000020003738d */ /* 0x000e240001800003 */
[----:B0-----:R-:W-:-:S13]  /*7760*/  ISETP.EQ.U32.AND P0, PT, R3, 0x1, PT ;  /* 0x000000010300780c */ /* 0x001fda0003f02070 */
[----:B------:R-:W-:Y:S05]  /*7770*/  @!P0 BRA `(.L_x_1379) ;  /* 0xfffffffc00ec8947 */ /* 0x000fea000383ffff */
[----:B------:R-:W-:Y:S05]  /*7780*/  BRA `(.L_x_1377) ;  /* 0x00000000000c7947 */ /* 0x000fea0003800000 */
.L_x_1378:
[----:B------:R-:W2:Y:S02]  /*7790*/  LD.E R0, desc[UR6][R4.64] ;  /* 0x0000000604007980 */ /* 0x000ea4000c101900 */
[----:B--2---:R-:W-:-:S05]  /*77a0*/  IADD3 R3, R9, R0, RZ ;  /* 0x0000000009037210 */ /* 0x004fca0007ffe0ff */
[----:B------:R0:W-:Y:S02]  /*77b0*/  ST.E desc[UR6][R4.64], R3 ;  /* 0x0000000304007985 */ /* 0x0001e4000c101906 */
.L_x_1377:
[----:B------:R-:W-:Y:S05]  /*77c0*/  BSYNC B0 ;  /* 0x0000000000007941 */ /* 0x000fea0003800000 */
.L_x_1376:
[----:B------:R1:W-:Y:S02]  /*77d0*/  ATOM.E.ADD.F16x2.RN.STRONG.GPU P0, RZ, desc[UR6][R4.64+0x4], R8 ;  /* 0x0000040804ff79a2 */ /* 0x0003e4000810e1c6 */
[----:B-1----:R-:W-:Y:S05]  /*77e0*/  @P0 EXIT ;  /* 0x000000000000094d */ /* 0x002fea0003800000 */
[----:B------:R-:W1:Y:S02]  /*77f0*/  QSPC.E.S P0, RZ, [R4+0x4] ;  /* 0x0000040004ff73aa */ /* 0x000e640000000500 */
[----:B-1----:R-:W-:Y:S05]  /*7800*/  @!P0 BRA `(.L_x_1380) ;  /* 0x0000000000208947 */ /* 0x002fea0003800000 */
[----:B------:R-:W-:-:S04]  /*7810*/  MOV R2, R4 ;  /* 0x0000000400027202 */ /* 0x000fc80000000f00 */
[----:B------:R-:W-:-:S07]  /*7820*/  MOV R0, R2 ;  /* 0x0000000200007202 */ /* 0x000fce0000000f00 */
.L_x_1381:
[----:B------:R-:W0:Y:S02]  /*7830*/  LDS R2, [R0+0x4] ;  /* 0x0000040000027984 */ /* 0x000e240000000800 */
[----:B0-----:R-:W-:-:S06]  /*7840*/  HADD2 R3, R2, R8 ;  /* 0x0000000802037230 */ /* 0x001fcc0000000000 */
[----:B------:R-:W0:Y:S02]  /*7850*/  ATOMS.CAST.SPIN R3, [R0+0x4], R2, R3 ;  /* 0x000004020003738d */ /* 0x000e240001800003 */
[----:B0-----:R-:W-:-:S13]  /*7860*/  ISETP.EQ.U32.AND P0, PT, R3, 0x1, PT ;  /* 0x000000010300780c */ /* 0x001fda0003f02070 */
[----:B------:R-:W-:Y:S05]  /*7870*/  @!P0 BRA `(.L_x_1381) ;  /* 0xfffffffc00ec8947 */ /* 0x000fea000383ffff */
[----:B------:R-:W-:Y:S05]  /*7880*/  EXIT ;  /* 0x000000000000794d */ /* 0x000fea0003800000 */
.L_x_1380:
[----:B------:R-:W0:Y:S02]  /*7890*/  LD.E R0, desc[UR6][R4.64+0x4] ;  /* 0x0000040604007980 */ /* 0x000e24000c101900 */
[----:B0-----:R-:W-:-:S05]  /*78a0*/  IADD3 R3, R8, R0, RZ ;  /* 0x0000000008037210 */ /* 0x001fca0007ffe0ff */
[----:B------:R-:W-:Y:S01]  /*78b0*/  ST.E desc[UR6][R4.64+0x4], R3 ;  /* 0x0000040304007985 */ /* 0x000fe2000c101906 */
[----:B------:R-:W-:Y:S05]  /*78c0*/  EXIT ;  /* 0x000000000000794d */ /* 0x000fea0003800000 */
.L_x_1382:
        /* <DEDUP_REMOVED lines=11> */
.L_x_4176:


//--------------------- .text._Z23gemm_half_q_half_kernelILi3ELi190ELb0ELb0ELi64EEvPK6__halfPKjS4_S2_PS0_iiiiPKtS7_iiiiiibS2_i --------------------------
	.section	.text._Z23gemm_half_q_half_kernelILi3ELi190ELb0ELb0ELi64EEvPK6__halfPKjS4_S2_PS0_iiiiPKtS7_iiiiiibS2_i,"ax",@progbits
	.align	128
        .global         _Z23gemm_half_q_half_kernelILi3ELi190ELb0ELb0ELi64EEvPK6__halfPKjS4_S2_PS0_iiiiPKtS7_iiiiiibS2_i
        .type           _Z23gemm_half_q_half_kernelILi3ELi190ELb0ELb0ELi64EEvPK6__halfPKjS4_S2_PS0_iiiiPKtS7_iiiiiibS2_i,@function
        .size           _Z23gemm_half_q_half_kernelILi3ELi190ELb0ELb0ELi64EEvPK6__halfPKjS4_S2_PS0_iiiiPKtS7_iiiiiibS2_i,(.L_x_4177 - _Z23gemm_half_q_half_kernelILi3ELi190ELb0ELb0ELi64EEvPK6__halfPKjS4_S2_PS0_iiiiPKtS7_iiiiiibS2_i)
        .other          _Z23gemm_half_q_half_kernelILi3ELi190ELb0ELb0ELi64EEvPK6__halfPKjS4_S2_PS0_iiiiPKtS7_iiiiiibS2_i,@"STO_CUDA_ENTRY STV_DEFAULT"
_Z23gemm_half_q_half_kernelILi3ELi190ELb0ELb0ELi64EEvPK6__halfPKjS4_S2_PS0_iiiiPKtS7_iiiiiibS2_i:
.text._Z23gemm_half_q_half_kernelILi3ELi190ELb0ELb0ELi64EEvPK6__halfPKjS4_S2_PS0_iiiiPKtS7_iiiiiibS2_i:
        /* <DEDUP_REMOVED lines=38> */
.L_x_1387:
[----:B0-----:R-:W-:-:S04]  /*0260*/  IMAD R6, R2, 0x3, R19 ;  /* 0x0000000302067824 */ /* 0x001fc800078e0213 */
[CC--:B------:R-:W-:Y:S01]  /*0270*/  IMAD R7, R6.reuse, R25.reuse, RZ ;  /* 0x0000001906077224 */ /* 0x0c0fe200078e02ff */
[C---:B------:R-:W-:Y:S02]  /*0280*/  IADD3 R8, R6.reuse, 0x1, RZ ;  /* 0x0000000106087810 */ /* 0x040fe40007ffe0ff */
        /* <DEDUP_REMOVED lines=34> */
.L_x_1386:
[----:B0-----:R-:W-:-:S04]  /*04b0*/  IADD3 R6, R16, -R19, RZ ;  /* 0x8000001310067210 */ /* 0x001fc80007ffe0ff */
[----:B------:R-:W-:-:S13]  /*04c0*/  ISETP.GT.AND P2, PT, R6, 0x1, PT ;  /* 0x000000010600780c */ /* 0x000fda0003f44270 */
[----:B------:R-:W-:Y:S05]  /*04d0*/  @!P2 BRA `(.L_x_1388) ;  /* 0x000000000054a947 */ /* 0x000fea0003800000 */
[----:B------:R-:W-:Y:S01]  /*04e0*/  IMAD R6, R2, 0x3, R19 ;  /* 0x0000000302067824 */ /* 0x000fe200078e0213 */
[----:B------:R-:W-:-:S03]  /*04f0*/  ULDC.64 UR4, c[0x0][0x210] ;  /* 0x0000840000047ab9 */ /* 0x000fc60000000a00 */
[C---:B------:R-:W-:Y:S01]  /*0500*/  IMAD R7, R6.reuse, R25, RZ ;  /* 0x0000001906077224 */ /* 0x040fe200078e02ff */
[----:B------:R-:W-:-:S04]  /*0510*/  IADD3 R8, R6, 0x1, RZ ;  /* 0x0000000106087810 */ /* 0x000fc80007ffe0ff */
[----:B-----5:R-:W-:Y:S01]  /*0520*/  IADD3 R11, P0, R14, R7, RZ ;  /* 0x000000070e0b7210 */ /* 0x020fe20007f1e0ff */
[----:B------:R-:W-:-:S03]  /*0530*/  IMAD R9, R8, R25, RZ ;  /* 0x0000001908097224 */ /* 0x000fc600078e02ff */
[----:B------:R-:W-:Y:S02]  /*0540*/  LEA.HI.X.SX32 R12, R7, RZ, 0x1, P0 ;  /* 0x000000ff070c7211 */ /* 0x000fe400000f0eff */
[----:B------:R-:W-:Y:S02]  /*0550*/  IADD3 R10, P2, R14, R9, RZ ;  /* 0x000000090e0a7210 */ /* 0x000fe40007f5e0ff */
[----:B------:R-:W-:Y:S02]  /*0560*/  LEA R6, P0, R11, UR4, 0x1 ;  /* 0x000000040b067c11 */ /* 0x000fe4000f8008ff */
[----:B------:R-:W-:Y:S02]  /*0570*/  LEA.HI.X.SX32 R9, R9, RZ, 0x1, P2 ;  /* 0x000000ff09097211 */ /* 0x000fe400010f0eff */
        /* <DEDUP_REMOVED lines=11> */
.L_x_1388:
[----:B------:R-:W-:-:S13]  /*0630*/  ISETP.LT.OR P0, PT, R19, R16, P0 ;  /* 0x000000101300720c */ /* 0x000fda0000701670 */
[----:B------:R-:W-:Y:S05]  /*0640*/  @!P0 BRA `(.L_x_1384) ;  /* 0x0000000400808947 */ /* 0x000fea0003800000 */
[----:B0-----:R-:W-:Y:S01]  /*0650*/  IMAD R6, R2, 0x3, R19 ;  /* 0x0000000302067824 */ /* 0x001fe200078e0213 */
[----:B------:R-:W-:-:S03]  /*0660*/  ULDC.64 UR4, c[0x0][0x210] ;  /* 0x0000840000047ab9 */ /* 0x000fc60000000a00 */
        /* <DEDUP_REMOVED lines=10> */
.L_x_1385:
        /* <DEDUP_REMOVED lines=10> */
.L_x_1390:
[----:B0-----:R-:W-:-:S04]  /*07b0*/  IMAD R6, R2, 0x3, R15 ;  /* 0x0000000302067824 */ /* 0x001fc800078e020f */
[CC--:B------:R-:W-:Y:S01]  /*07c0*/  IMAD R7, R6.reuse, R25.reuse, RZ ;  /* 0x0000001906077224 */ /* 0x0c0fe200078e02ff */
[C---:B------:R-:W-:Y:S02]  /*07d0*/  IADD3 R8, R6.reuse, 0x1, RZ ;  /* 0x0000000106087810 */ /* 0x040fe40007ffe0ff */
        /* <DEDUP_REMOVED lines=34> */
.L_x_1389:
[----:B0-----:R-:W-:-:S04]  /*0a00*/  IADD3 R6, R16, -R15, RZ ;  /* 0x8000000f10067210 */ /* 0x001fc80007ffe0ff */
[----:B------:R-:W-:-:S13]  /*0a10*/  ISETP.GT.AND P2, PT, R6, 0x1, PT ;  /* 0x000000010600780c */ /* 0x000fda0003f44270 */
[----:B------:R-:W-:Y:S05]  /*0a20*/  @!P2 BRA `(.L_x_1391) ;  /* 0x000000000054a947 */ /* 0x000fea0003800000 */
[----:B------:R-:W-:Y:S01]  /*0a30*/  IMAD R6, R2, 0x3, R15 ;  /* 0x0000000302067824 */ /* 0x000fe200078e020f */
[----:B------:R-:W-:-:S03]  /*0a40*/  ULDC.64 UR4, c[0x0][0x210] ;  /* 0x0000840000047ab9 */ /* 0x000fc60000000a00 */
[C---:B------:R-:W-:Y:S01]  /*0a50*/  IMAD R7, R6.reuse, R25, RZ ;  /* 0x0000001906077224 */ /* 0x040fe200078e02ff */
[----:B------:R-:W-:-:S04]  /*0a60*/  IADD3 R8, R6, 0x1, RZ ;  /* 0x0000000106087810 */ /* 0x000fc80007ffe0ff */
[----:B------:R-:W-:Y:S01]  /*0a70*/  IADD3 R11, P0, R14, R7, RZ ;  /* 0x000000070e0b7210 */ /* 0x000fe20007f1e0ff */
[----:B------:R-:W-:-:S03]  /*0a80*/  IMAD R9, R8, R25, RZ ;  /* 0x0000001908097224 */ /* 0x000fc600078e02ff */
[-C--:B------:R-:W-:Y:S02]  /*0a90*/  LEA.HI.X.SX32 R12, R7, R22.reuse, 0x1, P0 ;  /* 0x00000016070c7211 */ /* 0x080fe400000f0eff */
[----:B------:R-:W-:Y:S02]  /*0aa0*/  IADD3 R10, P2, R14, R9, RZ ;  /* 0x000000090e0a7210 */ /* 0x000fe40007f5e0ff */
[----:B------:R-:W-:Y:S02]  /*0ab0*/  LEA R6, P0, R11, UR4, 0x1 ;  /* 0x000000040b067c11 */ /* 0x000fe4000f8008ff */
[----:B------:R-:W-:Y:S02]  /*0ac0*/  LEA.HI.X.SX32 R9, R9, R22, 0x1, P2 ;  /* 0x0000001609097211 */ /* 0x000fe400010f0eff */
        /* <DEDUP_REMOVED lines=11> */
.L_x_1391:
[----:B------:R-:W-:-:S13]  /*0b80*/  ISETP.LT.OR P0, PT, R15, R16, P0 ;  /* 0x000000100f00720c */ /* 0x000fda0000701670 */
[----:B------:R-:W-:Y:S05]  /*0b90*/  @!P0 BRA `(.L_x_1384) ;  /* 0x00000000002c8947 */ /* 0x000fea0003800000 */
[----:B0-----:R-:W-:Y:S01]  /*0ba0*/  IMAD R6, R2, 0x3, R15 ;  /* 0x0000000302067824 */ /* 0x001fe200078e020f */
[----:B------:R-:W-:-:S03]  /*0bb0*/  ULDC.64 UR4, c[0x0][0x210] ;  /* 0x0000840000047ab9 */ /* 0x000fc60000000a00 */
        /* <DEDUP_REMOVED lines=9> */
.L_x_1384:
[----:B------:R-:W-:Y:S05]  /*0c50*/  BSYNC B0 ;  /* 0x0000000000007941 */ /* 0x000fea0003800000 */
.L_x_1383:
        /* <DEDUP_REMOVED lines=14> */
[----:B------:R-:W1:Y:S01]  /*0d40*/  LDC.64 R20, c[0x0][0x230] ;  /* 0x00008c00ff147b82 */ /* 0x000e620000000a00 */
[----:B------:R-:W-:Y:S02]  /*0d50*/  PLOP3.LUT P0, PT, PT, PT, PT, 0x8, 0x0 ;  /* 0x000000000000781c */ /* 0x000fe40003f0e170 */
[----:B------:R-:W-:-:S11]  /*0d60*/  IADD3 R22, R16, -0x3, RZ ;  /* 0xfffffffd10167810 */ /* 0x000fd60007ffe0ff */
.L_x_1394:
[----:B------:R-:W-:Y:S01]  /*0d70*/  IMAD R5, R2, 0x3, R3 ;  /* 0x0000000302057824 */ /* 0x000fe200078e0203 */
[----:B------:R-:W-:-:S03]  /*0d80*/  IADD3 R3, R3, 0x4, RZ ;  /* 0x0000000403037810 */ /* 0x000fc60007ffe0ff */
[CCC-:B--2---:R-:W-:Y:S01]  /*0d90*/  IMAD R7, R5.reuse, R9.reuse, R4.reuse ;  /* 0x0000000905077224 */ /* 0x1c4fe200078e0204 */
[C---:B0-----:R-:W-:Y:S02]  /*0da0*/  IADD3 R6, R5.reuse, 0x1, RZ ;  /* 0x0000000105067810 */ /* 0x041fe40007ffe0ff */
[C---:B------:R-:W-:Y:S02]  /*0db0*/  IADD3 R8, R5.reuse, 0x2, RZ ;  /* 0x0000000205087810 */ /* 0x040fe40007ffe0ff */
[----:B------:R-:W-:Y:S01]  /*0dc0*/  IADD3 R10, R5, 0x3, RZ ;  /* 0x00000003050a7810 */ /* 0x000fe20007ffe0ff */
[-CC-:B------:R-:W-:Y:S01]  /*0dd0*/  IMAD R11, R6, R9.reuse, R4.reuse ;  /* 0x00000009060b7224 */ /* 0x180fe200078e0204 */
[----:B------:R-:W-:Y:S01]  /*0de0*/  ISETP.GE.AND P2, PT, R3, R22, PT ;  /* 0x000000160300720c */ /* 0x000fe20003f46270 */
[-CC-:B------:R-:W-:Y:S02]  /*0df0*/  IMAD R13, R8, R9.reuse, R4.reuse ;  /* 0x00000009080d7224 */ /* 0x180fe400078e0204 */
[----:B------:R-:W-:-:S02]  /*0e00*/  IMAD R15, R10, R9, R4 ;  /* 0x000000090a0f7224 */ /* 0x000fc400078e0204 */
[----:B-1----:R-:W-:-:S04]  /*0e10*/  IMAD.WIDE R6, R7, 0x2, R20 ;  /* 0x0000000207067825 */ /* 0x002fc800078e0214 */
[--C-:B------:R-:W-:Y:S01]  /*0e20*/  IMAD.WIDE R10, R11, 0x2, R20.reuse ;  /* 0x000000020b0a7825 */ /* 0x100fe200078e0214 */
[----:B------:R2:W-:Y:S03]  /*0e30*/  STG.E.64 desc[UR6][R6.64], RZ ;  /* 0x000000ff06007986 */ /* 0x0005e6000c101b06 */
[--C-:B------:R-:W-:Y:S01]  /*0e40*/  IMAD.WIDE R12, R13, 0x2, R20.reuse ;  /* 0x000000020d0c7825 */ /* 0x100fe200078e0214 */
[----:B------:R2:W-:Y:S03]  /*0e50*/  STG.E.64 desc[UR6][R10.64], RZ ;  /* 0x000000ff0a007986 */ /* 0x0005e6000c101b06 */
[----:B-----5:R-:W-:Y:S01]  /*0e60*/  IMAD.WIDE R14, R15, 0x2, R20 ;  /* 0x000000020f0e7825 */ /* 0x020fe200078e0214 */
[----:B------:R2:W-:Y:S04]  /*0e70*/  STG.E.64 desc[UR6][R12.64], RZ ;  /* 0x000000ff0c007986 */ /* 0x0005e8000c101b06 */
[----:B------:R2:W-:Y:S01]  /*0e80*/  STG.E.64 desc[UR6][R14.64], RZ ;  /* 0x000000ff0e007986 */ /* 0x0005e2000c101b06 */
[----:B------:R-:W-:Y:S05]  /*0e90*/  @!P2 BRA `(.L_x_1394) ;  /* 0xfffffffc00b4a947 */ /* 0x000fea000383ffff */
.L_x_1393:
[----:B------:R-:W-:-:S04]  /*0ea0*/  IADD3 R5, R16, -R3, RZ ;  /* 0x8000000310057210 */ /* 0x000fc80007ffe0ff */
[----:B------:R-:W-:-:S13]  /*0eb0*/  ISETP.GT.AND P2, PT, R5, 0x1, PT ;  /* 0x000000010500780c */ /* 0x000fda0003f44270 */
[----:B------:R-:W-:Y:S05]  /*0ec0*/  @!P2 BRA `(.L_x_1395) ;  /* 0x00000000002ca947 */ /* 0x000fea0003800000 */
[----:B0-2---:R-:W0:Y:S01]  /*0ed0*/  LDC.64 R10, c[0x0][0x230] ;  /* 0x00008c00ff0a7b82 */ /* 0x005e220000000a00 */
[----:B------:R-:W-:Y:S01]  /*0ee0*/  IMAD R5, R2, 0x3, R3 ;  /* 0x0000000302057824 */ /* 0x000fe200078e0203 */
[----:B------:R-:W-:Y:S02]  /*0ef0*/  PLOP3.LUT P0, PT, PT, PT, PT, 0x8, 0x0 ;  /* 0x000000000000781c */ /* 0x000fe40003f0e170 */
[----:B------:R-:W-:Y:S01]  /*0f00*/  IADD3 R3, R3, 0x2, RZ ;  /* 0x0000000203037810 */ /* 0x000fe20007ffe0ff */
[C---:B------:R-:W-:Y:S01]  /*0f10*/  IMAD R7, R5.reuse, R9, R4 ;  /* 0x0000000905077224 */ /* 0x040fe200078e0204 */
[----:B------:R-:W-:-:S05]  /*0f20*/  IADD3 R6, R5, 0x1, RZ ;  /* 0x0000000105067810 */ /* 0x000fca0007ffe0ff */
[----:B------:R-:W-:Y:S02]  /*0f30*/  IMAD R5, R6, R9, R4 ;  /* 0x0000000906057224 */ /* 0x000fe400078e0204 */
[----:B0-----:R-:W-:-:S04]  /*0f40*/  IMAD.WIDE R6, R7, 0x2, R10 ;  /* 0x0000000207067825 */ /* 0x001fc800078e020a */
[----:B------:R-:W-:Y:S01]  /*0f50*/  IMAD.WIDE R10, R5, 0x2, R10 ;  /* 0x00000002050a7825 */ /* 0x000fe200078e020a */
[----:B------:R1:W-:Y:S04]  /*0f60*/  STG.E.64 desc[UR6][R6.64], RZ ;  /* 0x000000ff06007986 */ /* 0x0003e8000c101b06 */
[----:B------:R1:W-:Y:S02]  /*0f70*/  STG.E.64 desc[UR6][R10.64], RZ ;  /* 0x000000ff0a007986 */ /* 0x0003e4000c101b06 */
.L_x_1395:
[----:B------:R-:W-:-:S13]  /*0f80*/  ISETP.LT.OR P0, PT, R3, R16, P0 ;  /* 0x000000100300720c */ /* 0x000fda0000701670 */
[----:B012---:R-:W0:Y:S01]  /*0f90*/  @P0 LDC.64 R6, c[0x0][0x230] ;  /* 0x00008c00ff060b82 */ /* 0x007e220000000a00 */
[----:B------:R-:W-:-:S04]  /*0fa0*/  @P0 IMAD R2, R2, 0x3, R3 ;  /* 0x0000000302020824 */ /* 0x000fc800078e0203 */
[----:B------:R-:W-:-:S04]  /*0fb0*/  @P0 IMAD R3, R2, R9, R4 ;  /* 0x0000000902030224 */ /* 0x000fc800078e0204 */
[----:B0-----:R-:W-:-:S05]  /*0fc0*/  @P0 IMAD.WIDE R2, R3, 0x2, R6 ;  /* 0x0000000203020825 */ /* 0x001fca00078e0206 */
[----:B------:R1:W-:Y:S02]  /*0fd0*/  @P0 STG.E.64 desc[UR6][R2.64], RZ ;  /* 0x000000ff02000986 */ /* 0x0003e4000c101b06 */
.L_x_1392:
        /* <DEDUP_REMOVED lines=17> */
.L_x_1397:
        /* <DEDUP_REMOVED lines=42> */
.L_x_1396:
[----:B------:R2:W5:Y:S01]  /*1390*/  LDL.64 R12, [R1] ;  /* 0x00000000010c7983 */ /* 0x0005620000100a00 */
[----:B-1----:R-:W1:Y:S01]  /*13a0*/  LDC R2, c[0x0][0x25c] ;  /* 0x00009700ff027b82 */ /* 0x002e620000000800 */
        /* <DEDUP_REMOVED lines=8> */
[C---:B------:R-:W-:Y:S02]  /*1430*/  ISETP.GT.AND P6, PT, R18.reuse, UR5, PT ;  /* 0x0000000512007c0c */ /* 0x040fe4000bfc4270 */
[----:B0-----:R-:W-:Y:S01]  /*1440*/  LEA.HI R8, R5, R0, RZ, 0x5 ;  /* 0x0000000005087211 */ /* 0x001fe200078f28ff */
[----:B------:R-:W-:Y:S01]  /*1450*/  HFMA2.MMA R0, -RZ, RZ, 0, 0 ;  /* 0x00000000ff007435 */ /* 0x000fe200000001ff */
[----:B------:R-:W-:Y:S02]  /*1460*/  MOV R5, RZ ;  /* 0x000000ff00057202 */ /* 0x000fe40000000f00 */
[C---:B-1----:R-:W-:Y:S02]  /*1470*/  ISETP.GT.AND P3, PT, R18.reuse, R2, PT ;  /* 0x000000021200720c */ /* 0x042fe40003f64270 */
[----:B---3--:R-:W-:Y:S01]  /*1480*/  ISETP.GT.AND P5, PT, R18, R3, PT ;  /* 0x000000031200720c */ /* 0x008fe20003fa4270 */
        /* <DEDUP_REMOVED lines=8> */
.L_x_1398:
        /* <DEDUP_REMOVED lines=8> */
.L_x_1399:
        /* <DEDUP_REMOVED lines=10> */
.L_x_1400:
        /* <DEDUP_REMOVED lines=8> */
.L_x_1401:
        /* <DEDUP_REMOVED lines=10> */
.L_x_1402:
        /* <DEDUP_REMOVED lines=34> */
.L_x_1408:
        /* <DEDUP_REMOVED lines=38> */
[--C-:B0-----:R-:W-:Y:S02]  /*1bd0*/  SHF.R.U32.HI R2, RZ, 0x8, R5.reuse ;  /* 0x00000008ff027819 */ /* 0x101fe40000011605 */
[----:B------:R-:W-:Y:S02]  /*1be0*/  SHF.R.U32.HI R6, RZ, 0x10, R6 ;  /* 0x00000010ff067819 */ /* 0x000fe40000011606 */
[----:B------:R-:W-:Y:S02]  /*1bf0*/  LOP3.LUT R40, R2, 0xff, RZ, 0xc0, !PT ;  /* 0x000000ff02287812 */ /* 0x000fe400078ec0ff */
[----:B------:R-:W-:Y:S01]  /*1c00*/  LEA.HI R23, R5, 0xffffff80, RZ, 0x8 ;  /* 0xffffff8005177811 */ /* 0x000fe200078f40ff */
[----:B------:R0:W1:Y:S01]  /*1c10*/  I2F.F16 R37, R3 ;  /* 0x0000000300257306 */ /* 0x0000620000200c00 */
[----:B------:R-:W-:Y:S01]  /*1c20*/  LOP3.LUT R6, R6, 0xff, RZ, 0xc0, !PT ;  /* 0x000000ff06067812 */ /* 0x000fe200078ec0ff */
[----:B--2---:R-:W-:Y:S01]  /*1c30*/  HADD2.F32 R36, -RZ, R36.H0_H0 ;  /* 0x20000024ff247230 */ /* 0x004fe20000004100 */
[----:B------:R-:W-:-:S02]  /*1c40*/  SHF.R.U32.HI R5, RZ, 0x10, R5 ;  /* 0x00000010ff057819 */ /* 0x000fc40000011605 */
[----:B------:R-:W-:Y:S02]  /*1c50*/  LEA.HI R35, R7, 0xffffff80, RZ, 0x8 ;  /* 0xffffff8007237811 */ /* 0x000fe400078f40ff */
[----:B------:R-:W-:Y:S01]  /*1c60*/  LOP3.LUT R41, R41, 0xff, RZ, 0xc0, !PT ;  /* 0x000000ff29297812 */ /* 0x000fe200078ec0ff */
[----:B------:R2:W-:Y:S01]  /*1c70*/  I2F.F16 R42, R0 ;  /* 0x00000000002a7306 */ /* 0x0005e20000200c00 */
[----:B0-----:R-:W0:Y:S01]  /*1c80*/  LDS.64 R2, [UR4] ;  /* 0x00000004ff027984 */ /* 0x001e220008000a00 */
[----:B------:R-:W-:Y:S02]  /*1c90*/  IADD3 R6, R6, -0x80, RZ ;  /* 0xffffff8006067810 */ /* 0x000fe40007ffe0ff */
[----:B------:R-:W-:Y:S02]  /*1ca0*/  LOP3.LUT R5, R5, 0xff, RZ, 0xc0, !PT ;  /* 0x000000ff05057812 */ /* 0x000fe400078ec0ff */
[----:B------:R-:W-:Y:S01]  /*1cb0*/  IADD3 R40, R40, -0x80, RZ ;  /* 0xffffff8028287810 */ /* 0x000fe20007ffe0ff */
[----:B-1----:R-:W-:Y:S01]  /*1cc0*/  HADD2.F32 R37, -RZ, R37.H0_H0 ;  /* 0x20000025ff257230 */ /* 0x002fe20000004100 */
[----:B------:R-:W-:Y:S01]  /*1cd0*/  IADD3 R41, R41, -0x80, RZ ;  /* 0xffffff8029297810 */ /* 0x000fe20007ffe0ff */
[----:B------:R-:W-:Y:S01]  /*1ce0*/  I2F.F16 R57, R6 ;  /* 0x0000000600397306 */ /* 0x000fe20000200c00 */
[----:B--2---:R-:W-:-:S02]  /*1cf0*/  SHF.R.U32.HI R0, RZ, 0x8, R4 ;  /* 0x00000008ff007819 */ /* 0x004fc40000011604 */
[----:B------:R-:W-:Y:S02]  /*1d00*/  SHF.R.U32.HI R4, RZ, 0x10, R4 ;  /* 0x00000010ff047819 */ /* 0x000fe40000011604 */
[----:B------:R-:W-:Y:S02]  /*1d10*/  LOP3.LUT R0, R0, 0xff, RZ, 0xc0, !PT ;  /* 0x000000ff00007812 */ /* 0x000fe400078ec0ff */
[----:B------:R-:W-:Y:S01]  /*1d20*/  LOP3.LUT R4, R4, 0xff, RZ, 0xc0, !PT ;  /* 0x000000ff04047812 */ /* 0x000fe200078ec0ff */
[----:B------:R-:W-:Y:S01]  /*1d30*/  I2F.F16 R50, R40 ;  /* 0x0000002800327306 */ /* 0x000fe20000200c00 */
[----:B------:R-:W-:Y:S02]  /*1d40*/  IADD3 R0, R0, -0x80, RZ ;  /* 0xffffff8000007810 */ /* 0x000fe40007ffe0ff */
[----:B------:R-:W-:Y:S02]  /*1d50*/  IADD3 R4, R4, -0x80, RZ ;  /* 0xffffff8004047810 */ /* 0x000fe40007ffe0ff */
[----:B------:R-:W-:-:S02]  /*1d60*/  IADD3 R5, R5, -0x80, RZ ;  /* 0xffffff8005057810 */ /* 0x000fc40007ffe0ff */
[----:B------:R-:W-:Y:S01]  /*1d70*/  LEA.HI R9, R12, 0xffffff80, RZ, 0x8 ;  /* 0xffffff800c097811 */ /* 0x000fe200078f40ff */
[----:B------:R1:W2:Y:S01]  /*1d80*/  I2F.F16 R46, R0 ;  /* 0x00000000002e7306 */ /* 0x0002a20000200c00 */
[----:B------:R-:W-:Y:S02]  /*1d90*/  SHF.R.U32.HI R43, RZ, 0x10, R12 ;  /* 0x00000010ff2b7819 */ /* 0x000fe4000001160c */
[----:B------:R-:W-:Y:S02]  /*1da0*/  LOP3.LUT R38, R14, 0xff, RZ, 0xc0, !PT ;  /* 0x000000ff0e267812 */ /* 0x000fe400078ec0ff */
[----:B------:R-:W-:Y:S02]  /*1db0*/  LEA.HI R22, R13, 0xffffff80, RZ, 0x8 ;  /* 0xffffff800d167811 */ /* 0x000fe400078f40ff */
[----:B------:R-:W-:Y:S01]  /*1dc0*/  IADD3 R38, R38, -0x80, RZ ;  /* 0xffffff8026267810 */ /* 0x000fe20007ffe0ff */
[----:B------:R3:W-:Y:S01]  /*1dd0*/  I2F.F16 R53, R4 ;  /* 0x0000000400357306 */ /* 0x0007e20000200c00 */
[----:B-1----:R-:W-:-:S02]  /*1de0*/  SHF.R.U32.HI R0, RZ, 0x8, R7 ;  /* 0x00000008ff007819 */ /* 0x002fc40000011607 */
[----:B------:R-:W-:Y:S02]  /*1df0*/  LEA.HI R8, R14, 0xffffff80, RZ, 0x8 ;  /* 0xffffff800e087811 */ /* 0x000fe400078f40ff */
[----:B------:R-:W-:Y:S02]  /*1e00*/  LOP3.LUT R0, R0, 0xff, RZ, 0xc0, !PT ;  /* 0x000000ff00007812 */ /* 0x000fe400078ec0ff */
[----:B------:R-:W-:Y:S01]  /*1e10*/  LOP3.LUT R43, R43, 0xff, RZ, 0xc0, !PT ;  /* 0x000000ff2b2b7812 */ /* 0x000fe200078ec0ff */
[----:B------:R-:W-:Y:S01]  /*1e20*/  I2F.F16 R56, R41 ;  /* 0x0000002900387306 */ /* 0x000fe20000200c00 */
[----:B---3--:R-:W-:Y:S01]  /*1e30*/  SHF.R.U32.HI R4, RZ, 0x10, R7 ;  /* 0x00000010ff047819 */ /* 0x008fe20000011607 */
[--C-:B0-----:R-:W-:Y:S01]  /*1e40*/  HADD2.F32 R52, -RZ, R3.reuse.H0_H0 ;  /* 0x20000003ff347230 */ /* 0x101fe20000004100 */
[----:B------:R-:W-:Y:S01]  /*1e50*/  IADD3 R7, R0, -0x80, RZ ;  /* 0xffffff8000077810 */ /* 0x000fe20007ffe0ff */
[----:B------:R-:W-:Y:S01]  /*1e60*/  HADD2.F32 R54, -RZ, R3.H1_H1 ;  /* 0x30000003ff367230 */ /* 0x000fe20000004100 */
[----:B------:R-:W-:Y:S01]  /*1e70*/  LOP3.LUT R4, R4, 0xff, RZ, 0xc0, !PT ;  /* 0x000000ff04047812 */ /* 0x000fe200078ec0ff */
[----:B------:R-:W-:Y:S01]  /*1e80*/  HADD2.F32 R47, -RZ, R2.H1_H1 ;  /* 0x30000002ff2f7230 */ /* 0x000fe20000004100 */
[----:B------:R-:W-:Y:S01]  /*1e90*/  SHF.R.U32.HI R0, RZ, 0x8, R12 ;  /* 0x00000008ff007819 */ /* 0x000fe2000001160c */
[----:B------:R0:W1:Y:S01]  /*1ea0*/  I2F.F16 R60, R7 ;  /* 0x00000007003c7306 */ /* 0x0000620000200c00 */
[----:B------:R-:W-:Y:S01]  /*1eb0*/  IADD3 R40, R4, -0x80, RZ ;  /* 0xffffff8004287810 */ /* 0x000fe20007ffe0ff */
[----:B--2---:R-:W-:Y:S01]  /*1ec0*/  HADD2.F32 R12, -RZ, R46.H0_H0 ;  /* 0x2000002eff0c7230 */ /* 0x004fe20000004100 */
[----:B------:R-:W-:-:S02]  /*1ed0*/  LOP3.LUT R0, R0, 0xff, RZ, 0xc0, !PT ;  /* 0x000000ff00007812 */ /* 0x000fc400078ec0ff */
[----:B------:R-:W-:Y:S02]  /*1ee0*/  SHF.R.U32.HI R4, RZ, 0x8, R13 ;  /* 0x00000008ff047819 */ /* 0x000fe4000001160d */
[----:B------:R-:W-:Y:S01]  /*1ef0*/  SHF.R.U32.HI R3, RZ, 0x8, R15 ;  /* 0x00000008ff037819 */ /* 0x000fe2000001160f */
[----:B------:R2:W-:Y:S01]  /*1f00*/  I2F.F16 R55, R5 ;  /* 0x0000000500377306 */ /* 0x0005e20000200c00 */
[----:B0-----:R-:W0:Y:S01]  /*1f10*/  LDS.64 R6, [UR4+0x8] ;  /* 0x00000804ff067984 */ /* 0x001e220008000a00 */
[----:B------:R-:W-:Y:S02]  /*1f20*/  IADD3 R0, R0, -0x80, RZ ;  /* 0xffffff8000007810 */ /* 0x000fe40007ffe0ff */
[----:B------:R-:W-:Y:S02]  /*1f30*/  LOP3.LUT R4, R4, 0xff, RZ, 0xc0, !PT ;  /* 0x000000ff04047812 */ /* 0x000fe400078ec0ff */
[----:B------:R-:W-:Y:S02]  /*1f40*/  LOP3.LUT R3, R3, 0xff, RZ, 0xc0, !PT ;  /* 0x000000ff03037812 */ /* 0x000fe400078ec0ff */
[----:B------:R3:W-:Y:S01]  /*1f50*/  I2F.F16 R44, R0 ;  /* 0x00000000002c7306 */ /* 0x0007e20000200c00 */
[----:B--2---:R-:W-:Y:S01]  /*1f60*/  HADD2.F32 R5, -RZ, R2.H0_H0 ;  /* 0x20000002ff057230 */ /* 0x004fe20000004100 */
[----:B------:R-:W-:-:S02]  /*1f70*/  SHF.R.U32.HI R2, RZ, 0x8, R14 ;  /* 0x00000008ff027819 */ /* 0x000fc4000001160e */
[----:B------:R-:W-:Y:S01]  /*1f80*/  IADD3 R41, R4, -0x80, RZ ;  /* 0xffffff8004297810 */ /* 0x000fe20007ffe0ff */
[----:B------:R-:W-:Y:S01]  /*1f90*/  HADD2.F32 R4, -RZ, R51.H0_H0 ;  /* 0x20000033ff047230 */ /* 0x000fe20000004100 */
[----:B------:R-:W-:Y:S02]  /*1fa0*/  LOP3.LUT R2, R2, 0xff, RZ, 0xc0, !PT ;  /* 0x000000ff02027812 */ /* 0x000fe400078ec0ff */
[----:B------:R-:W-:Y:S01]  /*1fb0*/  IADD3 R48, R3, -0x80, RZ ;  /* 0xffffff8003307810 */ /* 0x000fe20007ffe0ff */
[----:B---3--:R-:W-:Y:S01]  /*1fc0*/  HADD2.F32 R0, -RZ, R49.H0_H0 ;  /* 0x20000031ff007230 */ /* 0x008fe20000004100 */
[----:B------:R-:W-:Y:S01]  /*1fd0*/  IADD3 R45, R2, -0x80, RZ ;  /* 0xffffff80022d7810 */ /* 0x000fe20007ffe0ff */
[----:B------:R-:W-:Y:S01]  /*1fe0*/  HADD2.F32 R3, -RZ, R42.H0_H0 ;  /* 0x2000002aff037230 */ /* 0x000fe20000004100 */
[----:B------:R-:W2:Y:S01]  /*1ff0*/  I2F.F16 R26, R26 ;  /* 0x0000001a001a7306 */ /* 0x000ea20000200c00 */
[----:B------:R-:W-:Y:S02]  /*2000*/  HADD2.F32 R2, -RZ, R58.H0_H0 ;  /* 0x2000003aff027230 */ /* 0x000fe40000004100 */
[----:B------:R-:W-:Y:S01]  /*2010*/  FFMA.FTZ R46, R5, R0, RZ ;  /* 0x00000000052e7223 */ /* 0x000fe200000100ff */
[----:B-1----:R-:W-:-:S02]  /*2020*/  HADD2.F32 R42, -RZ, R60.H0_H0 ;  /* 0x2000003cff2a7230 */ /* 0x002fc40000004100 */
[----:B------:R-:W-:Y:S01]  /*2030*/  FFMA.FTZ R49, R3, R5, RZ ;  /* 0x0000000503317223 */ /* 0x000fe200000100ff */
[----:B------:R-:W-:Y:S01]  /*2040*/  SHF.R.U32.HI R13, RZ, 0x10, R13 ;  /* 0x00000010ff0d7819 */ /* 0x000fe2000001160d */
[----:B------:R1:W-:Y:S01]  /*2050*/  I2F.F16 R59, R41 ;  /* 0x00000029003b7306 */ /* 0x0003e20000200c00 */
[----:B--2---:R-:W-:-:S07]  /*2060*/  HADD2.F32 R26, -RZ, R26.H0_H0 ;  /* 0x2000001aff1a7230 */ /* 0x004fce0000004100 */
[----:B------:R2:W-:Y:S01]  /*2070*/  I2F.F16 R62, R40 ;  /* 0x00000028003e7306 */ /* 0x0005e20000200c00 */
[----:B-1----:R-:W-:Y:S02]  /*2080*/  HADD2.F32 R41, -RZ, R56.H0_H0 ;  /* 0x20000038ff297230 */ /* 0x002fe40000004100 */
[C---:B------:R-:W-:Y:S01]  /*2090*/  FFMA.FTZ R56, R5.reuse, R4, RZ ;  /* 0x0000000405387223 */ /* 0x040fe200000100ff */
[----:B------:R-:W-:-:S03]  /*20a0*/  FFMA.FTZ R5, R5, R2, RZ ;  /* 0x0000000205057223 */ /* 0x000fc600000100ff */
[C---:B------:R-:W-:Y:S01]  /*20b0*/  FFMA.FTZ R51, R47.reuse, R41, R56 ;  /* 0x000000292f337223 */ /* 0x040fe20000010038 */
[C---:B------:R-:W-:Y:S01]  /*20c0*/  FFMA.FTZ R56, R47.reuse, R42, R5 ;  /* 0x0000002a2f387223 */ /* 0x040fe20000010005 */
[----:B------:R-:W1:Y:S01]  /*20d0*/  I2F.F16 R27, R27 ;  /* 0x0000001b001b7306 */ /* 0x000e620000200c00 */
[----:B--2---:R-:W-:Y:S02]  /*20e0*/  HADD2.F32 R40, -RZ, R50.H0_H0 ;  /* 0x20000032ff287230 */ /* 0x004fe40000004100 */
[----:B------:R-:W-:Y:S01]  /*20f0*/  FFMA.FTZ R50, R12, R47, R49 ;  /* 0x0000002f0c327223 */ /* 0x000fe20000010031 */
[----:B------:R-:W-:Y:S02]  /*2100*/  HADD2.F32 R5, -RZ, R53.H0_H0 ;  /* 0x20000035ff057230 */ /* 0x000fe40000004100 */
[----:B0-----:R-:W-:Y:S02]  /*2110*/  HADD2.F32 R53, -RZ, R7.H0_H0 ;  /* 0x20000007ff357230 */ /* 0x001fe40000004100 */
[----:B------:R-:W-:Y:S01]  /*2120*/  FFMA.FTZ R49, R47, R40, R46 ;  /* 0x000000282f317223 */ /* 0x000fe2000001002e */
[----:B------:R-:W-:Y:S01]  /*2130*/  SHF.R.U32.HI R47, RZ, 0x10, R14 ;  /* 0x00000010ff2f7819 */ /* 0x000fe2000001160e */
[----:B------:R-:W0:Y:S01]  /*2140*/  I2F.F16 R23, R23 ;  /* 0x0000001700177306 */ /* 0x000e220000200c00 */
[----:B------:R-:W-:Y:S01]  /*2150*/  LOP3.LUT R46, R13, 0xff, RZ, 0xc0, !PT ;  /* 0x000000ff0d2e7812 */ /* 0x000fe200078ec0ff */
[----:B------:R-:W-:Y:S01]  /*2160*/  HADD2.F32 R14, -RZ, R57.H0_H0 ;  /* 0x20000039ff0e7230 */ /* 0x000fe20000004100 */
[----:B------:R-:W-:Y:S01]  /*2170*/  LOP3.LUT R47, R47, 0xff, RZ, 0xc0, !PT ;  /* 0x000000ff2f2f7812 */ /* 0x000fe200078ec0ff */
[----:B------:R-:W-:Y:S01]  /*2180*/  HADD2.F32 R13, -RZ, R55.H0_H0 ;  /* 0x20000037ff0d7230 */ /* 0x000fe20000004100 */
[----:B------:R-:W-:Y:S01]  /*2190*/  IADD3 R46, R46, -0x80, RZ ;  /* 0xffffff802e2e7810 */ /* 0x000fe20007ffe0ff */
[----:B------:R-:W-:Y:S01]  /*21a0*/  FFMA.FTZ R50, R5, R52, R50 ;  /* 0x0000003405327223 */ /* 0x000fe20000010032 */
[----:B------:R-:W-:Y:S01]  /*21b0*/  FFMA.FTZ R51, R52, R14, R51 ;  /* 0x0000000e34337223 */ /* 0x000fe20000010033 */
[----:B------:R2:W-:Y:S01]  /*21c0*/  I2F.F16 R63, R48 ;  /* 0x00000030003f7306 */ /* 0x0005e20000200c00 */
[----:B------:R-:W-:Y:S01]  /*21d0*/  IADD3 R47, R47, -0x80, RZ ;  /* 0xffffff802f2f7810 */ /* 0x000fe20007ffe0ff */
[----:B-1----:R-:W-:-:S02]  /*21e0*/  HADD2.F32 R27, -RZ, R27.H0_H0 ;  /* 0x2000001bff1b7230 */ /* 0x002fc40000004100 */
[----:B------:R-:W-:Y:S01]  /*21f0*/  FFMA.FTZ R57, R54, R26, R51 ;  /* 0x0000001a36397223 */ /* 0x000fe20000010033 */
[----:B------:R-:W-:Y:S01]  /*2200*/  LEA.HI R51, R15, 0xffffff80, RZ, 0x8 ;  /* 0xffffff800f337811 */ /* 0x000fe200078f40ff */
[----:B------:R-:W-:Y:S01]  /*2210*/  FFMA.FTZ R49, R52, R13, R49 ;  /* 0x0000000d34317223 */ /* 0x000fe20000010031 */
[----:B------:R-:W-:Y:S01]  /*2220*/  HADD2.F32 R7, -RZ, R7.H1_H1 ;  /* 0x30000007ff077230 */ /* 0x000fe20000004100 */
[----:B------:R-:W1:Y:S01]  /*2230*/  I2F.F16 R35, R35 ;  /* 0x0000002300237306 */ /* 0x000e620000200c00 */
[----:B--2---:R-:W-:Y:S01]  /*2240*/  SHF.R.U32.HI R48, RZ, 0x10, R15 ;  /* 0x00000010ff307819 */ /* 0x004fe2000001160f */
[----:B0-----:R-:W-:Y:S02]  /*2250*/  HADD2.F32 R23, -RZ, R23.H0_H0 ;  /* 0x20000017ff177230 */ /* 0x001fe40000004100 */
[----:B------:R-:W-:Y:S01]  /*2260*/  HADD2.F32 R15, -RZ, R44.H0_H0 ;  /* 0x2000002cff0f7230 */ /* 0x000fe20000004100 */
[----:B------:R-:W-:Y:S01]  /*2270*/  LOP3.LUT R48, R48, 0xff, RZ, 0xc0, !PT ;  /* 0x000000ff30307812 */ /* 0x000fe200078ec0ff */
[----:B------:R-:W-:-:S02]  /*2280*/  HADD2.F32 R44, -RZ, R59.H0_H0 ;  /* 0x2000003bff2c7230 */ /* 0x000fc40000004100 */
[----:B------:R-:W-:Y:S01]  /*2290*/  FFMA.FTZ R49, R54, R23, R49 ;  /* 0x0000001736317223 */ /* 0x000fe20000010031 */
[----:B------:R-:W0:Y:S01]  /*22a0*/  I2F.F16 R38, R38 ;  /* 0x0000002600267306 */ /* 0x000e220000200c00 */
[----:B------:R-:W-:Y:S01]  /*22b0*/  IADD3 R48, R48, -0x80, RZ ;  /* 0xffffff8030307810 */ /* 0x000fe20007ffe0ff */
[----:B-1----:R-:W-:-:S06]  /*22c0*/  HADD2.F32 R35, -RZ, R35.H0_H0 ;  /* 0x20000023ff237230 */ /* 0x002fcc0000004100 */
[----:B------:R-:W1:Y:S01]  /*22d0*/  I2F.F16 R39, R39 ;  /* 0x0000002700277306 */ /* 0x000e620000200c00 */
[----:B0-----:R-:W-:-:S07]  /*22e0*/  HADD2.F32 R38, -RZ, R38.H0_H0 ;  /* 0x20000026ff267230 */ /* 0x001fce0000004100 */
[----:B------:R0:W2:Y:S01]  /*22f0*/  I2F.F16 R61, R45 ;  /* 0x0000002d003d7306 */ /* 0x0000a20000200c00 */
[----:B-1----:R-:W-:-:S07]  /*2300*/  HADD2.F32 R39, -RZ, R39.H0_H0 ;  /* 0x20000027ff277230 */ /* 0x002fce0000004100 */
[----:B------:R1:W-:Y:S01]  /*2310*/  I2F.F16 R60, R46 ;  /* 0x0000002e003c7306 */ /* 0x0003e20000200c00 */
[----:B0-----:R-:W-:Y:S01]  /*2320*/  IADD3 R45, R43, -0x80, RZ ;  /* 0xffffff802b2d7810 */ /* 0x001fe20007ffe0ff */
[----:B------:R-:W-:-:S05]  /*2330*/  HADD2.F32 R43, -RZ, R62.H0_H0 ;  /* 0x2000003eff2b7230 */ /* 0x000fca0000004100 */
[----:B------:R-:W-:Y:S01]  /*2340*/  FFMA.FTZ R56, R52, R43, R56 ;  /* 0x0000002b34387223 */ /* 0x000fe20000010038 */
[----:B------:R0:W3:Y:S01]  /*2350*/  I2F.F16 R58, R45 ;  /* 0x0000002d003a7306 */ /* 0x0000e20000200c00 */
[----:B-1----:R-:W-:-:S07]  /*2360*/  HADD2.F32 R46, -RZ, R63.H0_H0 ;  /* 0x2000003fff2e7230 */ /* 0x002fce0000004100 */
[----:B------:R3:W1:Y:S01]  /*2370*/  I2F.F16 R62, R47 ;  /* 0x0000002f003e7306 */ /* 0x0006620000200c00 */
[----:B0-----:R-:W-:Y:S01]  /*2380*/  FFMA.FTZ R45, R27, R54, R50 ;  /* 0x000000361b2d7223 */ /* 0x001fe20000010032 */
[--C-:B------:R-:W-:Y:S02]  /*2390*/  HADD2.F32 R50, -RZ, R6.reuse.H0_H0 ;  /* 0x20000006ff327230 */ /* 0x100fe40000004100 */
[----:B------:R-:W-:Y:S01]  /*23a0*/  FFMA.FTZ R54, R54, R35, R56 ;  /* 0x0000002336367223 */ /* 0x000fe20000010038 */
[----:B------:R-:W-:Y:S02]  /*23b0*/  HADD2.F32 R6, -RZ, R6.H1_H1 ;  /* 0x30000006ff067230 */ /* 0x000fe40000004100 */
[----:B------:R-:W-:Y:S01]  /*23c0*/  FFMA.FTZ R52, R36, R50, R45 ;  /* 0x0000003224347223 */ /* 0x000fe2000001002d */
[----:B------:R0:W4:Y:S01]  /*23d0*/  I2F.F16 R64, R48 ;  /* 0x0000003000407306 */ /* 0x0001220000200c00 */
[C---:B------:R-:W-:Y:S01]  /*23e0*/  FFMA.FTZ R55, R50.reuse, R37, R49 ;  /* 0x0000002532377223 */ /* 0x040fe20000010031 */
[----:B------:R-:W-:Y:S01]  /*23f0*/  FFMA.FTZ R56, R50, R38, R57 ;  /* 0x0000002632387223 */ /* 0x000fe20000010039 */
[----:B--2---:R-:W-:-:S02]  /*2400*/  HADD2.F32 R45, -RZ, R61.H0_H0 ;  /* 0x2000003dff2d7230 */ /* 0x004fc40000004100 */
[----:B------:R-:W-:Y:S01]  /*2410*/  FFMA.FTZ R57, R50, R39, R54 ;  /* 0x0000002732397223 */ /* 0x000fe20000010036 */
[----:B---3--:R-:W-:Y:S02]  /*2420*/  HADD2.F32 R47, -RZ, R58.H0_H0 ;  /* 0x2000003aff2f7230 */ /* 0x008fe40000004100 */
[----:B------:R-:W-:Y:S01]  /*2430*/  FFMA.FTZ R52, R15, R6, R52 ;  /* 0x000000060f347223 */ /* 0x000fe20000010034 */
[C---:B------:R-:W-:Y:S01]  /*2440*/  FFMA.FTZ R54, R6.reuse, R44, R55 ;  /* 0x0000002c06367223 */ /* 0x040fe20000010037 */
[----:B------:R-:W2:Y:S01]  /*2450*/  I2F.F16 R9, R9 ;  /* 0x0000000900097306 */ /* 0x000ea20000200c00 */
[----:B0-----:R-:W-:Y:S02]  /*2460*/  HADD2.F32 R48, -RZ, R60.H0_H0 ;  /* 0x2000003cff307230 */ /* 0x001fe40000004100 */
[C---:B------:R-:W-:Y:S01]  /*2470*/  FFMA.FTZ R58, R6.reuse, R45, R56 ;  /* 0x0000002d063a7223 */ /* 0x040fe20000010038 */
[----:B-1----:R-:W-:Y:S02]  /*2480*/  HADD2.F32 R49, -RZ, R62.H0_H0 ;  /* 0x2000003eff317230 */ /* 0x002fe40000004100 */
[----:B------:R-:W-:Y:S01]  /*2490*/  FFMA.FTZ R57, R6, R46, R57 ;  /* 0x0000002e06397223 */ /* 0x000fe20000010039 */
[----:B------:R-:W-:Y:S01]  /*24a0*/  FFMA.FTZ R6, R47, R53, R52 ;  /* 0x000000352f067223 */ /* 0x000fe20000010034 */
[C---:B------:R-:W-:Y:S01]  /*24b0*/  FFMA.FTZ R56, R53.reuse, R48, R54 ;  /* 0x0000003035387223 */ /* 0x040fe20000010036 */
[----:B----4-:R-:W-:Y:S01]  /*24c0*/  HADD2.F32 R50, -RZ, R64.H0_H0 ;  /* 0x20000040ff327230 */ /* 0x010fe20000004100 */
[----:B------:R-:W0:Y:S01]  /*24d0*/  I2F.F16 R22, R22 ;  /* 0x0000001600167306 */ /* 0x000e220000200c00 */
[----:B------:R-:W-:Y:S01]  /*24e0*/  FFMA.FTZ R58, R53, R49, R58 ;  /* 0x00000031353a7223 */ /* 0x000fe2000001003a */
[----:B------:R-:W-:-:S02]  /*24f0*/  HADD2.F32 R52, -RZ, R11.H1_H1 ;  /* 0x3000000bff347230 */ /* 0x000fc40000004100 */
[----:B------:R-:W-:Y:S01]  /*2500*/  FFMA.FTZ R59, R53, R50, R57 ;  /* 0x00000032353b7223 */ /* 0x000fe20000010039 */
[----:B------:R-:W-:Y:S02]  /*2510*/  HADD2.F32 R53, -RZ, R10.H0_H0 ;  /* 0x2000000aff357230 */ /* 0x000fe40000004100 */
[----:B--2---:R-:W-:Y:S01]  /*2520*/  HADD2.F32 R9, -RZ, R9.H0_H0 ;  /* 0x20000009ff097230 */ /* 0x004fe20000004100 */
[----:B------:R-:W1:Y:S04]  /*2530*/  I2F.F16 R8, R8 ;  /* 0x0000000800087306 */ /* 0x000e680000200c00 */
[----:B------:R-:W-:Y:S01]  /*2540*/  FFMA.FTZ R6, R9, R7, R6 ;  /* 0x0000000709067223 */ /* 0x000fe20000010006 */
[----:B0-----:R-:W-:-:S03]  /*2550*/  HADD2.F32 R22, -RZ, R22.H0_H0 ;  /* 0x20000016ff167230 */ /* 0x001fc60000004100 */
[----:B------:R0:W2:Y:S02]  /*2560*/  I2F.F16 R65, R51 ;  /* 0x0000003300417306 */ /* 0x0000a40000200c00 */
[----:B------:R-:W-:Y:S01]  /*2570*/  FFMA.FTZ R57, R7, R22, R56 ;  /* 0x0000001607397223 */ /* 0x000fe20000010038 */
[----:B-1----:R-:W-:-:S03]  /*2580*/  HADD2.F32 R55, -RZ, R8.H0_H0 ;  /* 0x20000008ff377230 */ /* 0x002fc60000004100 */
[----:B------:R-:W-:Y:S01]  /*2590*/  FMUL.FTZ R57, R57, R52 ;  /* 0x0000003439397220 */ /* 0x000fe20000410000 */
[----:B0-----:R-:W-:Y:S02]  /*25a0*/  HADD2.F32 R51, -RZ, R11.H0_H0 ;  /* 0x2000000bff337230 */ /* 0x001fe40000004100 */
[----:B------:R-:W-:Y:S02]  /*25b0*/  HADD2.F32 R8, -RZ, R10.H1_H1 ;  /* 0x3000000aff087230 */ /* 0x000fe40000004100 */
[----:B------:R-:W-:Y:S01]  /*25c0*/  FFMA.FTZ R58, R7, R55, R58 ;  /* 0x00000037073a7223 */ /* 0x000fe2000001003a */
[----:B------:R-:W-:Y:S01]  /*25d0*/  F2FP.F16.F32.PACK_AB R57, RZ, R57 ;  /* 0x00000039ff39723e */ /* 0x000fe200000000ff */
[----:B------:R-:W-:Y:S01]  /*25e0*/  FMUL.FTZ R6, R6, R51 ;  /* 0x0000003306067220 */ /* 0x000fe20000410000 */
[----:B--2---:R-:W-:Y:S02]  /*25f0*/  HADD2.F32 R54, -RZ, R65.H0_H0 ;  /* 0x20000041ff367230 */ /* 0x004fe40000004100 */
        /* <DEDUP_REMOVED lines=121> */
.L_x_1404:
        /* <DEDUP_REMOVED lines=53> */
[----:B------:R3:W-:Y:S01]  /*30e0*/  I2F.F16 R55, R7 ;  /* 0x0000000700377306 */ /* 0x0007e20000200c00 */
[----:B-1----:R-:W-:Y:S02]  /*30f0*/  HADD2.F32 R45, -RZ, R2.H1_H1 ;  /* 0x30000002ff2d7230 */ /* 0x002fe40000004100 */
[--C-:B------:R-:W-:Y:S02]  /*3100*/  HADD2.F32 R52, -RZ, R3.reuse.H0_H0 ;  /* 0x20000003ff347230 */ /* 0x100fe40000004100 */
[----:B------:R-:W-:-:S03]  /*3110*/  HADD2.F32 R51, -RZ, R3.H1_H1 ;  /* 0x30000003ff337230 */ /* 0x000fc60000004100 */
[----:B------:R-:W-:Y:S01]  /*3120*/  I2F.F16 R53, R37 ;  /* 0x0000002500357306 */ /* 0x000fe20000200c00 */
[----:B---3--:R-:W1:Y:S07]  /*3130*/  LDS.64 R6, [UR4+0x18] ;  /* 0x00001804ff067984 */ /* 0x008e6e0008000a00 */
        /* <DEDUP_REMOVED lines=15> */
[----:B------:R2:W-:Y:S01]  /*3230*/  I2F.F16 R42, R0 ;  /* 0x00000000002a7306 */ /* 0x0005e20000200c00 */
[----:B------:R-:W-:-:S02]  /*3240*/  LOP3.LUT R2, R15, 0xff, RZ, 0xc0, !PT ;  /* 0x000000ff0f027812 */ /* 0x000fc400078ec0ff */
[----:B------:R-:W-:Y:S02]  /*3250*/  IADD3 R4, R4, -0x80, RZ ;  /* 0xffffff8004047810 */ /* 0x000fe40007ffe0ff */
[----:B------:R-:W-:Y:S02]  /*3260*/  IADD3 R37, R2, -0x80, RZ ;  /* 0xffffff8002257810 */ /* 0x000fe40007ffe0ff */
[----:B------:R-:W-:Y:S01]  /*3270*/  SHF.R.U32.HI R3, RZ, 0x8, R14 ;  /* 0x00000008ff037819 */ /* 0x000fe2000001160e */
[----:B------:R3:W4:Y:S01]  /*3280*/  I2F.F16 R43, R4 ;  /* 0x00000004002b7306 */ /* 0x0007220000200c00 */
[----:B--2---:R-:W-:Y:S02]  /*3290*/  SHF.R.U32.HI R0, RZ, 0x8, R12 ;  /* 0x00000008ff007819 */ /* 0x004fe4000001160c */
[----:B------:R-:W-:Y:S02]  /*32a0*/  SHF.R.U32.HI R2, RZ, 0x8, R13 ;  /* 0x00000008ff027819 */ /* 0x000fe4000001160d */
[----:B------:R-:W-:-:S02]  /*32b0*/  LOP3.LUT R0, R0, 0xff, RZ, 0xc0, !PT ;  /* 0x000000ff00007812 */ /* 0x000fc400078ec0ff */
[----:B------:R-:W-:Y:S01]  /*32c0*/  LEA.HI R22, R12, 0xffffff80, RZ, 0x8 ;  /* 0xffffff800c167811 */ /* 0x000fe200078f40ff */
[----:B------:R2:W0:Y:S01]  /*32d0*/  I2F.F16 R63, R37 ;  /* 0x00000025003f7306 */ /* 0x0004220000200c00 */
[----:B------:R-:W-:Y:S02]  /*32e0*/  SHF.R.U32.HI R40, RZ, 0x10, R12 ;  /* 0x00000010ff287819 */ /* 0x000fe4000001160c */
[----:B------:R-:W-:Y:S01]  /*32f0*/  LOP3.LUT R12, R3, 0xff, RZ, 0xc0, !PT ;  /* 0x000000ff030c7812 */ /* 0x000fe200078ec0ff */
[----:B------:R-:W-:Y:S01]  /*3300*/  HADD2.F32 R3, -RZ, R41.H0_H0 ;  /* 0x20000029ff037230 */ /* 0x000fe20000004100 */
[----:B------:R-:W-:Y:S01]  /*3310*/  IADD3 R39, R0, -0x80, RZ ;  /* 0xffffff8000277810 */ /* 0x000fe20007ffe0ff */
[----:B------:R-:W-:Y:S01]  /*3320*/  HADD2.F32 R0, -RZ, R47.H0_H0 ;  /* 0x2000002fff007230 */ /* 0x000fe20000004100 */
[----:B---3--:R-:W-:Y:S01]  /*3330*/  LOP3.LUT R4, R2, 0xff, RZ, 0xc0, !PT ;  /* 0x000000ff02047812 */ /* 0x008fe200078ec0ff */
        /* <DEDUP_REMOVED lines=8> */
[C---:B------:R-:W-:Y:S01]  /*33c0*/  FFMA.FTZ R46, R5.reuse, R0, RZ ;  /* 0x00000000052e7223 */ /* 0x040fe200000100ff */
[----:B------:R-:W-:Y:S01]  /*33d0*/  LOP3.LUT R48, R38, 0xff, RZ, 0xc0, !PT ;  /* 0x000000ff26307812 */ /* 0x000fe200078ec0ff */
[----:B------:R-:W-:Y:S02]  /*33e0*/  HADD2.F32 R38, -RZ, R53.H0_H0 ;  /* 0x20000035ff267230 */ /* 0x000fe40000004100 */
[----:B------:R-:W-:Y:S01]  /*33f0*/  FFMA.FTZ R50, R12, R45, R49 ;  /* 0x0000002d0c327223 */ /* 0x000fe20000010031 */
[C---:B------:R-:W-:Y:S01]  /*3400*/  FFMA.FTZ R53, R5.reuse, R4, RZ ;  /* 0x0000000405357223 */ /* 0x040fe200000100ff */
[----:B------:R-:W-:Y:S01]  /*3410*/  FFMA.FTZ R54, R5, R2, RZ ;  /* 0x0000000205367223 */ /* 0x000fe200000100ff */
[----:B------:R-:W-:Y:S01]  /*3420*/  FFMA.FTZ R49, R45, R37, R46 ;  /* 0x000000252d317223 */ /* 0x000fe2000001002e */
[----:B------:R-:W-:Y:S01]  /*3430*/  LEA.HI R8, R13, 0xffffff80, RZ, 0x8 ;  /* 0xffffff800d087811 */ /* 0x000fe200078f40ff */
[----:B------:R2:W-:Y:S01]  /*3440*/  I2F.F16 R58, R39 ;  /* 0x00000027003a7306 */ /* 0x0005e20000200c00 */
[----:B------:R-:W-:Y:S01]  /*3450*/  SHF.R.U32.HI R46, RZ, 0x10, R13 ;  /* 0x00000010ff2e7819 */ /* 0x000fe2000001160d */
[----:B------:R-:W-:Y:S01]  /*3460*/  HADD2.F32 R5, -RZ, R56.H0_H0 ;  /* 0x20000038ff057230 */ /* 0x000fe20000004100 */
[----:B------:R-:W-:Y:S01]  /*3470*/  LEA.HI R23, R14, 0xffffff80, RZ, 0x8 ;  /* 0xffffff800e177811 */ /* 0x000fe200078f40ff */
[----:B------:R-:W-:Y:S01]  /*3480*/  HADD2.F32 R13, -RZ, R57.H0_H0 ;  /* 0x20000039ff0d7230 */ /* 0x000fe20000004100 */
[----:B------:R-:W-:-:S02]  /*3490*/  SHF.R.U32.HI R14, RZ, 0x10, R14 ;  /* 0x00000010ff0e7819 */ /* 0x000fc4000001160e */
[----:B------:R-:W-:Y:S01]  /*34a0*/  LOP3.LUT R46, R46, 0xff, RZ, 0xc0, !PT ;  /* 0x000000ff2e2e7812 */ /* 0x000fe200078ec0ff */
[----:B------:R3:W-:Y:S01]  /*34b0*/  I2F.F16 R60, R41 ;  /* 0x00000029003c7306 */ /* 0x0007e20000200c00 */
[----:B--2---:R-:W-:Y:S02]  /*34c0*/  HADD2.F32 R39, -RZ, R55.H0_H0 ;  /* 0x20000037ff277230 */ /* 0x004fe40000004100 */
[----:B------:R-:W-:Y:S01]  /*34d0*/  FFMA.FTZ R55, R45, R38, R53 ;  /* 0x000000262d377223 */ /* 0x000fe20000010035 */
[----:B------:R-:W-:Y:S01]  /*34e0*/  FFMA.FTZ R53, R5, R52, R50 ;  /* 0x0000003405357223 */ /* 0x000fe20000010032 */
[----:B------:R-:W-:Y:S01]  /*34f0*/  FFMA.FTZ R50, R52, R13, R49 ;  /* 0x0000000d34327223 */ /* 0x000fe20000010031 */
[----:B------:R-:W-:Y:S01]  /*3500*/  SHF.R.U32.HI R49, RZ, 0x10, R15 ;  /* 0x00000010ff317819 */ /* 0x000fe2000001160f */
[----:B------:R-:W-:Y:S01]  /*3510*/  FFMA.FTZ R54, R45, R39, R54 ;  /* 0x000000272d367223 */ /* 0x000fe20000010036 */
[----:B------:R-:W-:Y:S01]  /*3520*/  LOP3.LUT R45, R40, 0xff, RZ, 0xc0, !PT ;  /* 0x000000ff282d7812 */ /* 0x000fe200078ec0ff */
[----:B------:R-:W-:Y:S01]  /*3530*/  HADD2.F32 R40, -RZ, R59.H0_H0 ;  /* 0x2000003bff287230 */ /* 0x000fe20000004100 */
[----:B------:R-:W-:Y:S01]  /*3540*/  LOP3.LUT R14, R14, 0xff, RZ, 0xc0, !PT ;  /* 0x000000ff0e0e7812 */ /* 0x000fe200078ec0ff */
[----:B---3--:R-:W-:Y:S01]  /*3550*/  HADD2.F32 R41, -RZ, R61.H0_H0 ;  /* 0x2000003dff297230 */ /* 0x008fe20000004100 */
[----:B------:R-:W-:Y:S01]  /*3560*/  IADD3 R48, R48, -0x80, RZ ;  /* 0xffffff8030307810 */ /* 0x000fe20007ffe0ff */
[----:B------:R-:W2:Y:S01]  /*3570*/  I2F.F16 R44, R44 ;  /* 0x0000002c002c7306 */ /* 0x000ea20000200c00 */
[----:B------:R-:W-:Y:S01]  /*3580*/  IADD3 R45, R45, -0x80, RZ ;  /* 0xffffff802d2d7810 */ /* 0x000fe20007ffe0ff */
[C---:B------:R-:W-:Y:S01]  /*3590*/  FFMA.FTZ R55, R52.reuse, R40, R55 ;  /* 0x0000002834377223 */ /* 0x040fe20000010037 */
[----:B------:R-:W-:Y:S01]  /*35a0*/  LOP3.LUT R49, R49, 0xff, RZ, 0xc0, !PT ;  /* 0x000000ff31317812 */ /* 0x000fe200078ec0ff */
[----:B------:R-:W-:Y:S01]  /*35b0*/  FFMA.FTZ R54, R52, R41, R54 ;  /* 0x0000002934367223 */ /* 0x000fe20000010036 */
[----:B------:R-:W-:Y:S01]  /*35c0*/  IADD3 R46, R46, -0x80, RZ ;  /* 0xffffff802e2e7810 */ /* 0x000fe20007ffe0ff */
[----:B------:R-:W-:Y:S01]  /*35d0*/  FFMA.FTZ R53, R36, R51, R53 ;  /* 0x0000003324357223 */ /* 0x000fe20000010035 */
[----:B------:R-:W-:Y:S01]  /*35e0*/  IADD3 R49, R49, -0x80, RZ ;  /* 0xffffff8031317810 */ /* 0x000fe20007ffe0ff */
[----:B------:R3:W1:Y:S01]  /*35f0*/  I2F.F16 R62, R47 ;  /* 0x0000002f003e7306 */ /* 0x0006620000200c00 */
[----:B------:R-:W-:Y:S01]  /*3600*/  FFMA.FTZ R57, R51, R26, R55 ;  /* 0x0000001a33397223 */ /* 0x000fe20000010037 */
[----:B------:R-:W-:Y:S01]  /*3610*/  LEA.HI R52, R15, 0xffffff80, RZ, 0x8 ;  /* 0xffffff800f347811 */ /* 0x000fe200078f40ff */
[----:B----4-:R-:W-:-:S02]  /*3620*/  HADD2.F32 R15, -RZ, R43.H0_H0 ;  /* 0x2000002bff0f7230 */ /* 0x010fc40000004100 */
[----:B0-----:R-:W-:-:S03]  /*3630*/  HADD2.F32 R43, -RZ, R63.H0_H0 ;  /* 0x2000003fff2b7230 */ /* 0x001fc60000004100 */
[----:B------:R1:W-:Y:S01]  /*3640*/  I2F.F16 R64, R48 ;  /* 0x0000003000407306 */ /* 0x0003e20000200c00 */
[----:B---3--:R-:W-:Y:S01]  /*3650*/  IADD3 R47, R14, -0x80, RZ ;  /* 0xffffff800e2f7810 */ /* 0x008fe20007ffe0ff */
[----:B------:R-:W-:Y:S02]  /*3660*/  HADD2.F32 R14, -RZ, R42.H0_H0 ;  /* 0x2000002aff0e7230 */ /* 0x000fe40000004100 */
[----:B--2---:R-:W-:Y:S02]  /*3670*/  HADD2.F32 R42, -RZ, R44.H0_H0 ;  /* 0x2000002cff2a7230 */ /* 0x004fe40000004100 */
[----:B------:R-:W-:Y:S02]  /*3680*/  HADD2.F32 R44, -RZ, R58.H0_H0 ;  /* 0x2000003aff2c7230 */ /* 0x000fe40000004100 */
[----:B------:R0:W2:Y:S01]  /*3690*/  I2F.F16 R59, R45 ;  /* 0x0000002d003b7306 */ /* 0x0000a20000200c00 */
[--C-:B-1----:R-:W-:Y:S02]  /*36a0*/  HADD2.F32 R48, -RZ, R6.reuse.H0_H0 ;  /* 0x20000006ff307230 */ /* 0x102fe40000004100 */
[----:B------:R-:W-:-:S03]  /*36b0*/  HADD2.F32 R6, -RZ, R6.H1_H1 ;  /* 0x30000006ff067230 */ /* 0x000fc60000004100 */
[----:B------:R-:W-:Y:S01]  /*36c0*/  FFMA.FTZ R53, R14, R48, R53 ;  /* 0x000000300e357223 */ /* 0x000fe20000010035 */
[----:B------:R-:W-:Y:S01]  /*36d0*/  FFMA.FTZ R57, R48, R42, R57 ;  /* 0x0000002a30397223 */ /* 0x000fe20000010039 */
[----:B------:R1:W-:Y:S01]  /*36e0*/  I2F.F16 R61, R46 ;  /* 0x0000002e003d7306 */ /* 0x0003e20000200c00 */
[C---:B0-----:R-:W-:Y:S01]  /*36f0*/  FFMA.FTZ R45, R51.reuse, R35, R50 ;  /* 0x00000023332d7223 */ /* 0x041fe20000010032 */
[----:B------:R-:W-:Y:S01]  /*3700*/  FFMA.FTZ R50, R51, R27, R54 ;  /* 0x0000001b33327223 */ /* 0x000fe20000010036 */
[----:B------:R-:W-:Y:S02]  /*3710*/  HADD2.F32 R54, -RZ, R7.H0_H0 ;  /* 0x20000007ff367230 */ /* 0x000fe40000004100 */
[----:B------:R-:W-:Y:S01]  /*3720*/  FFMA.FTZ R53, R44, R6, R53 ;  /* 0x000000062c357223 */ /* 0x000fe20000010035 */
[C---:B------:R-:W-:Y:S01]  /*3730*/  FFMA.FTZ R55, R48.reuse, R15, R45 ;  /* 0x0000000f30377223 */ /* 0x040fe2000001002d */
[----:B------:R-:W-:Y:S02]  /*3740*/  HADD2.F32 R45, -RZ, R60.H0_H0 ;  /* 0x2000003cff2d7230 */ /* 0x000fe40000004100 */
[----:B------:R-:W-:Y:S01]  /*3750*/  FFMA.FTZ R56, R48, R43, R50 ;  /* 0x0000002b30387223 */ /* 0x000fe20000010032 */
[----:B------:R0:W3:Y:S01]  /*3760*/  I2F.F16 R51, R47 ;  /* 0x0000002f00337306 */ /* 0x0000e20000200c00 */
[----:B-1----:R-:W-:-:S02]  /*3770*/  HADD2.F32 R46, -RZ, R62.H0_H0 ;  /* 0x2000003eff2e7230 */ /* 0x002fc40000004100 */
[----:B--2---:R-:W-:Y:S02]  /*3780*/  HADD2.F32 R48, -RZ, R59.H0_H0 ;  /* 0x2000003bff307230 */ /* 0x004fe40000004100 */
[C---:B------:R-:W-:Y:S01]  /*3790*/  FFMA.FTZ R55, R6.reuse, R45, R55 ;  /* 0x0000002d06377223 */ /* 0x040fe20000010037 */
[----:B------:R-:W-:Y:S02]  /*37a0*/  HADD2.F32 R7, -RZ, R7.H1_H1 ;  /* 0x30000007ff077230 */ /* 0x000fe40000004100 */
[----:B------:R-:W-:Y:S01]  /*37b0*/  FFMA.FTZ R59, R6, R46, R57 ;  /* 0x0000002e063b7223 */ /* 0x000fe20000010039 */
[----:B------:R1:W2:Y:S01]  /*37c0*/  I2F.F16 R65, R49 ;  /* 0x0000003100417306 */ /* 0x0002a20000200c00 */
[----:B0-----:R-:W-:Y:S02]  /*37d0*/  HADD2.F32 R47, -RZ, R64.H0_H0 ;  /* 0x20000040ff2f7230 */ /* 0x001fe40000004100 */
[----:B------:R-:W-:Y:S01]  /*37e0*/  FFMA.FTZ R57, R48, R54, R53 ;  /* 0x0000003630397223 */ /* 0x000fe20000010035 */
[----:B------:R-:W-:-:S02]  /*37f0*/  HADD2.F32 R53, -RZ, R11.H1_H1 ;  /* 0x3000000bff357230 */ /* 0x000fc40000004100 */
[----:B------:R-:W-:Y:S01]  /*3800*/  FFMA.FTZ R56, R6, R47, R56 ;  /* 0x0000002f06387223 */ /* 0x000fe20000010038 */
[----:B---3--:R-:W-:Y:S01]  /*3810*/  HADD2.F32 R50, -RZ, R51.H0_H0 ;  /* 0x20000033ff327230 */ /* 0x008fe20000004100 */
[----:B------:R-:W0:Y:S01]  /*3820*/  I2F.F16 R22, R22 ;  /* 0x0000001600167306 */ /* 0x000e220000200c00 */
[----:B-1----:R-:W-:-:S03]  /*3830*/  HADD2.F32 R49, -RZ, R61.H0_H0 ;  /* 0x2000003dff317230 */ /* 0x002fc60000004100 */
[C---:B------:R-:W-:Y:S02]  /*3840*/  FFMA.FTZ R59, R54.reuse, R50, R59 ;  /* 0x00000032363b7223 */ /* 0x040fe4000001003b */
[C---:B------:R-:W-:Y:S01]  /*3850*/  FFMA.FTZ R6, R54.reuse, R49, R55 ;  /* 0x0000003136067223 */ /* 0x040fe20000010037 */
[----:B--2---:R-:W-:Y:S01]  /*3860*/  HADD2.F32 R51, -RZ, R65.H0_H0 ;  /* 0x20000041ff337230 */ /* 0x004fe20000004100 */
[----:B------:R-:W1:Y:S04]  /*3870*/  I2F.F16 R8, R8 ;  /* 0x0000000800087306 */ /* 0x000e680000200c00 */
[----:B------:R-:W-:Y:S01]  /*3880*/  FFMA.FTZ R58, R54, R51, R56 ;  /* 0x00000033363a7223 */ /* 0x000fe20000010038 */
[----:B------:R-:W-:Y:S02]  /*3890*/  HADD2.F32 R54, -RZ, R10.H0_H0 ;  /* 0x2000000aff367230 */ /* 0x000fe40000004100 */
[----:B0-----:R-:W-:Y:S01]  /*38a0*/  HADD2.F32 R22, -RZ, R22.H0_H0 ;  /* 0x20000016ff167230 */ /* 0x001fe20000004100 */
[----:B------:R-:W0:Y:S04]  /*38b0*/  I2F.F16 R23, R23 ;  /* 0x0000001700177306 */ /* 0x000e280000200c00 */
[----:B------:R-:W-:Y:S01]  /*38c0*/  FFMA.FTZ R57, R22, R7, R57 ;  /* 0x0000000716397223 */ /* 0x000fe20000010039 */
[----:B-1----:R-:W-:-:S03]  /*38d0*/  HADD2.F32 R8, -RZ, R8.H0_H0 ;  /* 0x20000008ff087230 */ /* 0x002fc60000004100 */
[----:B------:R1:W2:Y:S02]  /*38e0*/  I2F.F16 R63, R52 ;  /* 0x00000034003f7306 */ /* 0x0002a40000200c00 */
[----:B------:R-:W-:Y:S01]  /*38f0*/  FFMA.FTZ R6, R7, R8, R6 ;  /* 0x0000000807067223 */ /* 0x000fe20000010006 */
[----:B0-----:R-:W-:-:S03]  /*3900*/  HADD2.F32 R56, -RZ, R23.H0_H0 ;  /* 0x20000017ff387230 */ /* 0x001fc60000004100 */
[----:B------:R-:W-:Y:S01]  /*3910*/  FMUL.FTZ R6, R6, R53 ;  /* 0x0000003506067220 */ /* 0x000fe20000410000 */
[----:B-1----:R-:W-:Y:S02]  /*3920*/  HADD2.F32 R52, -RZ, R11.H0_H0 ;  /* 0x2000000bff347230 */ /* 0x002fe40000004100 */
        /* <DEDUP_REMOVED lines=126> */
.L_x_1405:
        /* <DEDUP_REMOVED lines=311> */
.L_x_1406:
        /* <DEDUP_REMOVED lines=311> */
.L_x_1407:
[----:B------:R-:W-:Y:S01]  /*67f0*/  IADD3 R18, R18, 0x20, RZ ;  /* 0x0000002012127810 */ /* 0x000fe20007ffe0ff */
[----:B------:R-:W-:Y:S01]  /*6800*/  UIADD3 UR4, UR4, 0x40, URZ ;  /* 0x0000004004047890 */ /* 0x000fe2000fffe03f */
[C---:B------:R-:W-:Y:S02]  /*6810*/  IMAD.WIDE R20, R9.reuse, 0x8, R20 ;  /* 0x0000000809147825 */ /* 0x040fe400078e0214 */
[C---:B------:R-:W-:Y:S02]  /*6820*/  ISETP.GE.AND P0, PT, R18.reuse, UR5, PT ;  /* 0x0000000512007c0c */ /* 0x040fe4000bf06270 */
[----:B------:R-:W-:Y:S01]  /*6830*/  ISETP.LT.AND P2, PT, R18, R17, PT ;  /* 0x000000111200720c */ /* 0x000fe20003f41270 */
[----:B0-----:R-:W-:-:S12]  /*6840*/  IMAD.WIDE R24, R9, 0x8, R24 ;  /* 0x0000000809187825 */ /* 0x001fd800078e0218 */
[----:B------:R-:W-:Y:S05]  /*6850*/  @!P0 BRA P2, `(.L_x_1408) ;  /* 0xffffffb000448947 */ /* 0x000fea000103ffff */
.L_x_1403:
[----:B------:R-:W-:Y:S01]  /*6860*/  ISETP.GE.AND P0, PT, R18, R17, PT ;  /* 0x000000111200720c */ /* 0x000fe20003f06270 */
[----:B------:R-:W-:-:S03]  /*6870*/  ULDC UR5, c[0x0][0x25c] ;  /* 0x0000970000057ab9 */ /* 0x000fc60000000800 */
[----:B------:R-:W-:-:S13]  /*6880*/  ISETP.GE.OR P0, PT, R18, UR5, P0 ;  /* 0x0000000512007c0c */ /* 0x000fda0008706670 */
[----:B------:R-:W-:Y:S05]  /*6890*/  @P0 BRA `(.L_x_1409) ;  /* 0x0000002000d00947 */ /* 0x000fea0003800000 */
[----:B------:R-:W0:Y:S01]  /*68a0*/  LDC R0, c[0x0][0x23c] ;  /* 0x00008f00ff007b82 */ /* 0x000e220000000800 */
[----:B------:R-:W-:Y:S01]  /*68b0*/  SHF.R.S32.HI R58, RZ, 0x1f, R9 ;  /* 0x0000001fff3a7819 */ /* 0x000fe20000011409 */
[----:B------:R-:W-:-:S06]  /*68c0*/  ULDC UR5, c[0x0][0x25c] ;  /* 0x0000970000057ab9 */ /* 0x000fcc0000000800 */
.L_x_1412:
        /* <DEDUP_REMOVED lines=55> */
[--C-:B------:R-:W-:Y:S02]  /*6c40*/  SHF.R.U32.HI R48, RZ, 0xa, R7.reuse ;  /* 0x0000000aff307819 */ /* 0x100fe40000011607 */
[----:B------:R-:W-:Y:S02]  /*6c50*/  SHF.R.U32.HI R40, RZ, 0x6, R7 ;  /* 0x00000006ff287819 */ /* 0x000fe40000011607 */
[----:B------:R-:W-:Y:S02]  /*6c60*/  LOP3.LUT R5, R8, 0xf000f, RZ, 0xc0, !PT ;  /* 0x000f000f08057812 */ /* 0x000fe400078ec0ff */
[----:B------:R-:W-:-:S02]  /*6c70*/  LOP3.LUT R7, R26, 0xf000f, RZ, 0xc0, !PT ;  /* 0x000f000f1a077812 */ /* 0x000fc400078ec0ff */
[----:B------:R-:W-:Y:S02]  /*6c80*/  LOP3.LUT R6, R21, 0xf000f, RZ, 0xc0, !PT ;  /* 0x000f000f15067812 */ /* 0x000fe400078ec0ff */
[----:B------:R-:W-:Y:S02]  /*6c90*/  LOP3.LUT R20, R5, 0x300030, R20, 0xf8, !PT ;  /* 0x0030003005147812 */ /* 0x000fe400078ef814 */
[----:B------:R-:W-:Y:S02]  /*6ca0*/  LOP3.LUT R26, R7, 0x300030, R4, 0xf8, !PT ;  /* 0x00300030071a7812 */ /* 0x000fe400078ef804 */
[----:B------:R-:W-:Y:S02]  /*6cb0*/  LOP3.LUT R35, R6, 0x300030, R35, 0xf8, !PT ;  /* 0x0030003006237812 */ /* 0x000fe400078ef823 */
[----:B------:R-:W0:Y:S01]  /*6cc0*/  LDS.128 R4, [UR4] ;  /* 0x00000004ff047984 */ /* 0x000e220008000c00 */
[----:B--2---:R-:W-:Y:S02]  /*6cd0*/  SHF.R.U32.HI R8, RZ, 0xc, R12 ;  /* 0x0000000cff087819 */ /* 0x004fe4000001160c */
[----:B------:R-:W-:-:S02]  /*6ce0*/  SHF.R.U32.HI R21, RZ, 0xc, R14 ;  /* 0x0000000cff157819 */ /* 0x000fc4000001160e */
[----:B------:R-:W-:Y:S02]  /*6cf0*/  LOP3.LUT R50, R12, 0x3f003f, RZ, 0xc0, !PT ;  /* 0x003f003f0c327812 */ /* 0x000fe400078ec0ff */
[----:B------:R-:W-:Y:S02]  /*6d00*/  SHF.R.U32.HI R51, RZ, 0x6, R12 ;  /* 0x00000006ff337819 */ /* 0x000fe4000001160c */
[--C-:B------:R-:W-:Y:S02]  /*6d10*/  SHF.R.U32.HI R12, RZ, 0xc, R13.reuse ;  /* 0x0000000cff0c7819 */ /* 0x100fe4000001160d */
[----:B------:R-:W-:Y:S02]  /*6d20*/  LOP3.LUT R52, R13, 0x3f003f, RZ, 0xc0, !PT ;  /* 0x003f003f0d347812 */ /* 0x000fe400078ec0ff */
[----:B------:R-:W-:Y:S02]  /*6d30*/  SHF.R.U32.HI R53, RZ, 0x6, R13 ;  /* 0x00000006ff357819 */ /* 0x000fe4000001160d */
[----:B------:R-:W-:-:S02]  /*6d40*/  LOP3.LUT R13, R8, 0xf000f, RZ, 0xc0, !PT ;  /* 0x000f000f080d7812 */ /* 0x000fc400078ec0ff */
[----:B------:R-:W-:Y:S02]  /*6d50*/  LOP3.LUT R22, R22, 0x300030, R23, 0xf8, !PT ;  /* 0x0030003016167812 */ /* 0x000fe400078ef817 */
[----:B------:R-:W-:Y:S02]  /*6d60*/  LOP3.LUT R8, R21, 0xf000f, RZ, 0xc0, !PT ;  /* 0x000f000f15087812 */ /* 0x000fe400078ec0ff */
[----:B------:R-:W-:Y:S02]  /*6d70*/  LOP3.LUT R23, R38, 0x64006400, RZ, 0xfc, !PT ;  /* 0x6400640026177812 */ /* 0x000fe400078efcff */
[----:B------:R-:W-:Y:S02]  /*6d80*/  LOP3.LUT R49, R8, 0x300030, R49, 0xf8, !PT ;  /* 0x0030003008317812 */ /* 0x000fe400078ef831 */
[----:B------:R-:W-:Y:S01]  /*6d90*/  LOP3.LUT R8, R3, 0x64006400, RZ, 0xfc, !PT ;  /* 0x6400640003087812 */ /* 0x000fe200078efcff */
[----:B------:R-:W-:Y:S01]  /*6da0*/  HADD2 R3, R2, -1056, -1056 ;  /* 0xe420e42002037430 */ /* 0x000fe20000000000 */
[----:B------:R-:W-:Y:S01]  /*6db0*/  LOP3.LUT R12, R12, 0xf000f, RZ, 0xc0, !PT ;  /* 0x000f000f0c0c7812 */ /* 0x000fe200078ec0ff */
[----:B------:R-:W-:Y:S01]  /*6dc0*/  HADD2 R23, R23, -1056, -1056 ;  /* 0xe420e42017177430 */ /* 0x000fe20000000000 */
[----:B------:R-:W-:-:S02]  /*6dd0*/  LOP3.LUT R21, R27, 0x64006400, RZ, 0xfc, !PT ;  /* 0x640064001b157812 */ /* 0x000fc400078efcff */
[----:B------:R-:W-:Y:S02]  /*6de0*/  LOP3.LUT R55, R14, 0x3f003f, RZ, 0xc0, !PT ;  /* 0x003f003f0e377812 */ /* 0x000fe400078ec0ff */
[----:B------:R-:W-:Y:S01]  /*6df0*/  SHF.R.U32.HI R56, RZ, 0x6, R14 ;  /* 0x00000006ff387819 */ /* 0x000fe2000001160e */
[----:B------:R-:W-:Y:S01]  /*6e00*/  HADD2 R21, R21, -1056, -1056 ;  /* 0xe420e42015157430 */ /* 0x000fe20000000000 */
[----:B------:R-:W-:Y:S02]  /*6e10*/  LOP3.LUT R60, R15, 0x3f003f, RZ, 0xc0, !PT ;  /* 0x003f003f0f3c7812 */ /* 0x000fe400078ec0ff */
[----:B------:R-:W-:Y:S02]  /*6e20*/  SHF.R.U32.HI R61, RZ, 0x6, R15 ;  /* 0x00000006ff3d7819 */ /* 0x000fe4000001160f */
[----:B------:R-:W-:Y:S01]  /*6e30*/  LOP3.LUT R47, R12, 0x300030, R47, 0xf8, !PT ;  /* 0x003000300c2f7812 */ /* 0x000fe200078ef82f */
[-C--:B0-----:R-:W-:Y:S01]  /*6e40*/  HFMA2.MMA R12, R3, R4.reuse, RZ ;  /* 0x00000004030c7235 */ /* 0x081fe200000000ff */
[----:B------:R-:W-:Y:S01]  /*6e50*/  SHF.R.U32.HI R15, RZ, 0xc, R15 ;  /* 0x0000000cff0f7819 */ /* 0x000fe2000001160f */
[----:B------:R-:W-:Y:S01]  /*6e60*/  HFMA2.MMA R14, R23, R4, RZ ;  /* 0x00000004170e7235 */ /* 0x000fe200000000ff */
[----:B------:R-:W-:Y:S01]  /*6e70*/  HADD2 R2, R8, -1056, -1056 ;  /* 0xe420e42008027430 */ /* 0x000fe20000000000 */
[----:B------:R-:W-:Y:S01]  /*6e80*/  LOP3.LUT R46, R13, 0x300030, R46, 0xf8, !PT ;  /* 0x003000300d2e7812 */ /* 0x000fe200078ef82e */
[----:B------:R-:W-:Y:S01]  /*6e90*/  HADD2 R8, R36, -1056, -1056 ;  /* 0xe420e42024087430 */ /* 0x000fe20000000000 */
[----:B------:R-:W-:Y:S01]  /*6ea0*/  LOP3.LUT R15, R15, 0xf000f, RZ, 0xc0, !PT ;  /* 0x000f000f0f0f7812 */ /* 0x000fe200078ec0ff */
[----:B------:R-:W-:-:S02]  /*6eb0*/  HADD2 R36, R54, -1056, -1056 ;  /* 0xe420e42036247430 */ /* 0x000fc40000000000 */
[----:B------:R-:W-:Y:S01]  /*6ec0*/  HFMA2 R13, R21, R4, RZ.H0_H0 ;  /* 0x00000004150d7231 */ /* 0x000fe200000400ff */
[----:B------:R-:W-:Y:S01]  /*6ed0*/  LOP3.LUT R38, R59, 0x64006400, RZ, 0xfc, !PT ;  /* 0x640064003b267812 */ /* 0x000fe200078efcff */
[-C--:B------:R-:W-:Y:S01]  /*6ee0*/  HFMA2.MMA R59, R2, R5.reuse, R12 ;  /* 0x00000005023b7235 */ /* 0x080fe2000000000c */
[----:B------:R-:W-:Y:S01]  /*6ef0*/  LOP3.LUT R48, R15, 0x300030, R48, 0xf8, !PT ;  /* 0x003000300f307812 */ /* 0x000fe200078ef830 */
[----:B------:R-:W-:Y:S01]  /*6f00*/  HFMA2 R62, R8, R5, R13 ;  /* 0x00000005083e7231 */ /* 0x000fe2000000000d */
[----:B------:R-:W-:Y:S02]  /*6f10*/  HFMA2.MMA R63, R36, R5, R14 ;  /* 0x00000005243f7235 */ /* 0x000fe4000000000e */
[----:B------:R-:W0:Y:S01]  /*6f20*/  LDS.128 R12, [UR4+0x10] ;  /* 0x00001004ff0c7984 */ /* 0x000e220008000c00 */
[----:B------:R-:W-:Y:S01]  /*6f30*/  LOP3.LUT R27, R57, 0x64006400, RZ, 0xfc, !PT ;  /* 0x64006400391b7812 */ /* 0x000fe200078efcff */
[----:B------:R-:W-:-:S04]  /*6f40*/  HADD2 R38, R38, -1056, -1056 ;  /* 0xe420e42026267430 */ /* 0x000fc80000000000 */
[----:B------:R-:W-:Y:S01]  /*6f50*/  HADD2 R27, R27, -1056, -1056 ;  /* 0xe420e4201b1b7430 */ /* 0x000fe20000000000 */
[----:B------:R-:W-:Y:S02]  /*6f60*/  LOP3.LUT R50, R50, 0x64006400, RZ, 0xfc, !PT ;  /* 0x6400640032327812 */ /* 0x000fe400078efcff */
[----:B------:R-:W-:Y:S01]  /*6f70*/  LOP3.LUT R51, R51, 0x3f003f, RZ, 0xc0, !PT ;  /* 0x003f003f33337812 */ /* 0x000fe200078ec0ff */
[----:B------:R-:W-:Y:S01]  /*6f80*/  HFMA2 R4, R27, R4, RZ.H0_H0 ;  /* 0x000000041b047231 */ /* 0x000fe200000400ff */
[----:B------:R-:W-:-:S03]  /*6f90*/  LOP3.LUT R55, R55, 0x64006400, RZ, 0xfc, !PT ;  /* 0x6400640037377812 */ /* 0x000fc600078efcff */
[----:B------:R-:W-:Y:S01]  /*6fa0*/  HFMA2 R64, R38, R5, R4 ;  /* 0x0000000526407231 */ /* 0x000fe20000000004 */
[----:B------:R-:W-:Y:S01]  /*6fb0*/  LOP3.LUT R4, R51, 0x64006400, RZ, 0xfc, !PT ;  /* 0x6400640033047812 */ /* 0x000fe200078efcff */
[----:B------:R-:W-:Y:S01]  /*6fc0*/  HADD2 R51, R50, -1056, -1056 ;  /* 0xe420e42032337430 */ /* 0x000fe20000000000 */
        /* <DEDUP_REMOVED lines=12> */
[----:B------:R-:W-:Y:S01]  /*7090*/  HADD2 R57, R57, -1056, -1056 ;  /* 0xe420e42039397430 */ /* 0x000fe20000000000 */
[----:B------:R-:W-:Y:S01]  /*70a0*/  HFMA2.MMA R63, R55, R6, R63 ;  /* 0x00000006373f7235 */ /* 0x000fe2000000003f */
        /* <DEDUP_REMOVED lines=9> */
[----:B------:R-:W-:-:S02]  /*7140*/  LOP3.LUT R45, R45, 0x3f003f, RZ, 0xc0, !PT ;  /* 0x003f003f2d2d7812 */ /* 0x000fc400078ec0ff */
[----:B------:R-:W-:Y:S01]  /*7150*/  LOP3.LUT R6, R37, 0x64006400, RZ, 0xfc, !PT ;  /* 0x6400640025067812 */ /* 0x000fe200078efcff */
[----:B------:R-:W-:Y:S01]  /*7160*/  HADD2 R37, R44, -1056, -1056 ;  /* 0xe420e4202c257430 */ /* 0x000fe20000000000 */
[----:B------:R-:W-:Y:S01]  /*7170*/  HFMA2.MMA R63, R54, R7, R63 ;  /* 0x00000007363f7235 */ /* 0x000fe2000000003f */
[-C--:B------:R-:W-:Y:S01]  /*7180*/  HFMA2 R62, R52, R7.reuse, R62 ;  /* 0x00000007343e7231 */ /* 0x080fe2000000003e */
[----:B------:R-:W-:Y:S01]  /*7190*/  LOP3.LUT R44, R41, 0x64006400, RZ, 0xfc, !PT ;  /* 0x64006400292c7812 */ /* 0x000fe200078efcff */
[----:B------:R-:W-:Y:S01]  /*71a0*/  HFMA2 R64, R56, R7, R64 ;  /* 0x0000000738407231 */ /* 0x000fe20000000040 */
[----:B------:R-:W-:Y:S01]  /*71b0*/  LOP3.LUT R7, R40, 0x3f003f, RZ, 0xc0, !PT ;  /* 0x003f003f28077812 */ /* 0x000fe200078ec0ff */
[----:B------:R-:W-:Y:S01]  /*71c0*/  HADD2 R41, R5, -1056, -1056 ;  /* 0xe420e42005297430 */ /* 0x000fe20000000000 */
[----:B------:R-:W-:Y:S02]  /*71d0*/  LOP3.LUT R40, R45, 0x64006400, RZ, 0xfc, !PT ;  /* 0x640064002d287812 */ /* 0x000fe400078efcff */
        /* <DEDUP_REMOVED lines=9> */
[----:B------:R-:W-:-:S02]  /*7270*/  HADD2 R39, R42, -1056, -1056 ;  /* 0xe420e4202a277430 */ /* 0x000fc40000000000 */
[----:B------:R-:W-:Y:S01]  /*7280*/  HADD2 R42, R4, -1056, -1056 ;  /* 0xe420e420042a7430 */ /* 0x000fe20000000000 */
[----:B------:R-:W-:Y:S01]  /*7290*/  LOP3.LUT R4, R35, 0x64006400, RZ, 0xfc, !PT ;  /* 0x6400640023047812 */ /* 0x000fe200078efcff */
[----:B------:R-:W-:Y:S01]  /*72a0*/  HADD2 R60, R7, -1056, -1056 ;  /* 0xe420e420073c7430 */ /* 0x000fe20000000000 */
[-C--:B------:R-:W-:Y:S01]  /*72b0*/  HFMA2.MMA R7, R40, R13.reuse, R59 ;  /* 0x0000000d28077235 */ /* 0x080fe2000000003b */
[----:B------:R-:W-:Y:S01]  /*72c0*/  HADD2 R43, R6, -1056, -1056 ;  /* 0xe420e420062b7430 */ /* 0x000fe20000000000 */
[----:B------:R-:W-:Y:S01]  /*72d0*/  HFMA2.MMA R63, R44, R13, R63 ;  /* 0x0000000d2c3f7235 */ /* 0x000fe2000000003f */
[----:B------:R-:W-:Y:S01]  /*72e0*/  HADD2 R35, R20, -1056, -1056 ;  /* 0xe420e42014237430 */ /* 0x000fe20000000000 */
[----:B------:R-:W-:Y:S02]  /*72f0*/  LOP3.LUT R6, R22, 0x64006400, RZ, 0xfc, !PT ;  /* 0x6400640016067812 */ /* 0x000fe400078efcff */
[----:B------:R-:W-:Y:S01]  /*7300*/  LOP3.LUT R22, R47, 0x64006400, RZ, 0xfc, !PT ;  /* 0x640064002f167812 */ /* 0x000fe200078efcff */
[----:B------:R-:W-:Y:S01]  /*7310*/  HADD2 R47, R4, -1056, -1056 ;  /* 0xe420e420042f7430 */ /* 0x000fe20000000000 */
[----:B------:R-:W-:Y:S01]  /*7320*/  LOP3.LUT R46, R46, 0x64006400, RZ, 0xfc, !PT ;  /* 0x640064002e2e7812 */ /* 0x000fe200078efcff */
[-C--:B------:R-:W-:Y:S01]  /*7330*/  HFMA2 R62, R39, R12.reuse, R62 ;  /* 0x0000000c273e7231 */ /* 0x080fe2000000003e */
[----:B------:R-:W-:Y:S01]  /*7340*/  LOP3.LUT R26, R26, 0x64006400, RZ, 0xfc, !PT ;  /* 0x640064001a1a7812 */ /* 0x000fe200078efcff */
[----:B------:R-:W-:Y:S01]  /*7350*/  HFMA2 R64, R43, R12, R64 ;  /* 0x0000000c2b407231 */ /* 0x000fe20000000040 */
[----:B------:R-:W-:Y:S01]  /*7360*/  LOP3.LUT R5, R49, 0x64006400, RZ, 0xfc, !PT ;  /* 0x6400640031057812 */ /* 0x000fe200078efcff */
[----:B------:R-:W-:Y:S01]  /*7370*/  HFMA2.MMA R7, R35, R14, R7 ;  /* 0x0000000e23077235 */ /* 0x000fe20000000007 */
[----:B------:R-:W-:-:S02]  /*7380*/  HFMA2 R62, R42, R13, R62 ;  /* 0x0000000d2a3e7231 */ /* 0x000fc4000000003e */
[----:B------:R-:W-:Y:S01]  /*7390*/  HFMA2 R64, R60, R13, R64 ;  /* 0x0000000d3c407231 */ /* 0x000fe20000000040 */
[----:B------:R-:W-:Y:S01]  /*73a0*/  HFMA2.MMA R13, R47, R14, R63 ;  /* 0x0000000e2f0d7235 */ /* 0x000fe2000000003f */
[----:B------:R-:W-:Y:S02]  /*73b0*/  HADD2 R20, R46, -1056, -1056 ;  /* 0xe420e4202e147430 */ /* 0x000fe40000000000 */
[----:B------:R-:W-:Y:S02]  /*73c0*/  HADD2 R45, R26, -1056, -1056 ;  /* 0xe420e4201a2d7430 */ /* 0x000fe40000000000 */
[----:B------:R-:W-:Y:S01]  /*73d0*/  HADD2 R26, R5, -1056, -1056 ;  /* 0xe420e420051a7430 */ /* 0x000fe20000000000 */
[----:B------:R-:W-:Y:S01]  /*73e0*/  LOP3.LUT R48, R48, 0x64006400, RZ, 0xfc, !PT ;  /* 0x6400640030307812 */ /* 0x000fe200078efcff */
        /* <DEDUP_REMOVED lines=104> */
.L_x_1410:
        /* <DEDUP_REMOVED lines=10> */
[--C-:B--2---:R-:W-:Y:S02]  /*7b10*/  SHF.R.U32.HI R35, RZ, 0xc, R21.reuse ;  /* 0x0000000cff237819 */ /* 0x104fe40000011615 */
[----:B------:R-:W-:Y:S02]  /*7b20*/  LOP3.LUT R36, R21, 0x3f003f, RZ, 0xc0, !PT ;  /* 0x003f003f15247812 */ /* 0x000fe400078ec0ff */
[----:B------:R-:W-:Y:S02]  /*7b30*/  SHF.R.U32.HI R38, RZ, 0x6, R21 ;  /* 0x00000006ff267819 */ /* 0x000fe40000011615 */
[--C-:B------:R-:W-:Y:S02]  /*7b40*/  SHF.R.U32.HI R21, RZ, 0xc, R22.reuse ;  /* 0x0000000cff157819 */ /* 0x100fe40000011616 */
[----:B------:R-:W-:Y:S02]  /*7b50*/  LOP3.LUT R54, R22, 0x3f003f, RZ, 0xc0, !PT ;  /* 0x003f003f16367812 */ /* 0x000fe400078ec0ff */
[----:B------:R-:W-:-:S02]  /*7b60*/  SHF.R.U32.HI R55, RZ, 0x6, R22 ;  /* 0x00000006ff377819 */ /* 0x000fc40000011616 */
[----:B------:R-:W-:Y:S02]  /*7b70*/  SHF.R.U32.HI R22, RZ, 0xc, R23 ;  /* 0x0000000cff167819 */ /* 0x000fe40000011617 */
[--C-:B------:R-:W-:Y:S02]  /*7b80*/  SHF.R.U32.HI R26, RZ, 0xc, R20.reuse ;  /* 0x0000000cff1a7819 */ /* 0x100fe40000011614 */
[----:B------:R-:W-:Y:S02]  /*7b90*/  LOP3.LUT R8, R20, 0x3f003f, RZ, 0xc0, !PT ;  /* 0x003f003f14087812 */ /* 0x000fe400078ec0ff */
[----:B------:R-:W-:Y:S02]  /*7ba0*/  SHF.R.U32.HI R27, RZ, 0x6, R20 ;  /* 0x00000006ff1b7819 */ /* 0x000fe40000011614 */
        /* <DEDUP_REMOVED lines=8> */
[----:B------:R-:W-:Y:S02]  /*7c30*/  SHF.R.U32.HI R4, RZ, 0x8, R6 ;  /* 0x00000008ff047819 */ /* 0x000fe40000011606 */
[----:B------:R-:W-:Y:S02]  /*7c40*/  SHF.R.U32.HI R5, RZ, 0x8, R7 ;  /* 0x00000008ff057819 */ /* 0x000fe40000011607 */
[----:B------:R-:W-:Y:S02]  /*7c50*/  LOP3.LUT R35, R35, 0xf000f, RZ, 0xc0, !PT ;  /* 0x000f000f23237812 */ /* 0x000fe400078ec0ff */
[----:B------:R-:W-:Y:S02]  /*7c60*/  LOP3.LUT R21, R21, 0xf000f, RZ, 0xc0, !PT ;  /* 0x000f000f15157812 */ /* 0x000fe400078ec0ff */
[----:B------:R-:W-:Y:S02]  /*7c70*/  LOP3.LUT R22, R22, 0xf000f, RZ, 0xc0, !PT ;  /* 0x000f000f16167812 */ /* 0x000fe400078ec0ff */
[----:B------:R-:W-:-:S02]  /*7c80*/  LOP3.LUT R3, R26, 0xf000f, RZ, 0xc0, !PT ;  /* 0x000f000f1a037812 */ /* 0x000fc400078ec0ff */
[----:B------:R-:W-:Y:S02]  /*7c90*/  LOP3.LUT R26, R35, 0x300030, R2, 0xf8, !PT ;  /* 0x00300030231a7812 */ /* 0x000fe400078ef802 */
[--C-:B------:R-:W-:Y:S02]  /*7ca0*/  SHF.R.U32.HI R49, RZ, 0xa, R6.reuse ;  /* 0x0000000aff317819 */ /* 0x100fe40000011606 */
[----:B------:R-:W-:Y:S02]  /*7cb0*/  LOP3.LUT R39, R6, 0x3f003f, RZ, 0xc0, !PT ;  /* 0x003f003f06277812 */ /* 0x000fe400078ec0ff */
[----:B------:R-:W-:Y:S02]  /*7cc0*/  SHF.R.U32.HI R41, RZ, 0x6, R6 ;  /* 0x00000006ff297819 */ /* 0x000fe40000011606 */
[----:B------:R-:W-:Y:S02]  /*7cd0*/  LOP3.LUT R37, R7, 0x3f003f, RZ, 0xc0, !PT ;  /* 0x003f003f07257812 */ /* 0x000fe400078ec0ff */
[----:B------:R-:W-:-:S02]  /*7ce0*/  SHF.R.U32.HI R48, RZ, 0xa, R7 ;  /* 0x0000000aff307819 */ /* 0x000fc40000011607 */
[----:B------:R-:W-:Y:S02]  /*7cf0*/  SHF.R.U32.HI R40, RZ, 0x6, R7 ;  /* 0x00000006ff287819 */ /* 0x000fe40000011607 */
[----:B------:R-:W-:Y:S02]  /*7d00*/  LOP3.LUT R35, R21, 0x300030, R4, 0xf8, !PT ;  /* 0x0030003015237812 */ /* 0x000fe400078ef804 */
[----:B------:R-:W-:Y:S02]  /*7d10*/  LOP3.LUT R22, R22, 0x300030, R5, 0xf8, !PT ;  /* 0x0030003016167812 */ /* 0x000fe400078ef805 */
[----:B------:R-:W0:Y:S01]  /*7d20*/  LDS.128 R4, [UR4+0x20] ;  /* 0x00002004ff047984 */ /* 0x000e220008000c00 */
[----:B---3--:R-:W-:Y:S02]  /*7d30*/  SHF.R.U32.HI R2, RZ, 0xc, R12 ;  /* 0x0000000cff027819 */ /* 0x008fe4000001160c */
[----:B------:R-:W-:Y:S02]  /*7d40*/  LOP3.LUT R20, R3, 0x300030, R20, 0xf8, !PT ;  /* 0x0030003003147812 */ /* 0x000fe400078ef814 */
[----:B------:R-:W-:-:S02]  /*7d50*/  LOP3.LUT R3, R2, 0xf000f, RZ, 0xc0, !PT ;  /* 0x000f000f02037812 */ /* 0x000fc400078ec0ff */
[----:B------:R-:W-:Y:S02]  /*7d60*/  LOP3.LUT R50, R12, 0x3f003f, RZ, 0xc0, !PT ;  /* 0x003f003f0c327812 */ /* 0x000fe400078ec0ff */
[----:B------:R-:W-:Y:S02]  /*7d70*/  SHF.R.U32.HI R51, RZ, 0x6, R12 ;  /* 0x00000006ff337819 */ /* 0x000fe4000001160c */
[----:B------:R-:W-:Y:S02]  /*7d80*/  LOP3.LUT R59, R23, 0x3f003f, RZ, 0xc0, !PT ;  /* 0x003f003f173b7812 */ /* 0x000fe400078ec0ff */
[----:B------:R-:W-:Y:S02]  /*7d90*/  SHF.R.U32.HI R60, RZ, 0x6, R23 ;  /* 0x00000006ff3c7819 */ /* 0x000fe40000011617 */
[----:B------:R-:W-:Y:S02]  /*7da0*/  SHF.R.U32.HI R12, RZ, 0xc, R13 ;  /* 0x0000000cff0c7819 */ /* 0x000fe4000001160d */
[----:B------:R-:W-:-:S02]  /*7db0*/  LOP3.LUT R52, R13, 0x3f003f, RZ, 0xc0, !PT ;  /* 0x003f003f0d347812 */ /* 0x000fc400078ec0ff */
[----:B------:R-:W-:Y:S02]  /*7dc0*/  SHF.R.U32.HI R53, RZ, 0x6, R13 ;  /* 0x00000006ff357819 */ /* 0x000fe4000001160d */
[----:B------:R-:W-:Y:S02]  /*7dd0*/  LOP3.LUT R46, R3, 0x300030, R46, 0xf8, !PT ;  /* 0x00300030032e7812 */ /* 0x000fe400078ef82e */
[----:B------:R-:W-:Y:S02]  /*7de0*/  SHF.R.U32.HI R13, RZ, 0xc, R14 ;  /* 0x0000000cff0d7819 */ /* 0x000fe4000001160e */
        /* <DEDUP_REMOVED lines=10> */
[----:B------:R-:W-:Y:S02]  /*7e90*/  LOP3.LUT R49, R2, 0x300030, R49, 0xf8, !PT ;  /* 0x0030003002317812 */ /* 0x000fe400078ef831 */
        /* <DEDUP_REMOVED lines=10> */
[----:B------:R-:W-:Y:S02]  /*7f40*/  SHF.R.U32.HI R15, RZ, 0xc, R15 ;  /* 0x0000000cff0f7819 */ /* 0x000fe4000001160f */
[----:B------:R-:W-:Y:S01]  /*7f50*/  LOP3.LUT R8, R38, 0x64006400, RZ, 0xfc, !PT ;  /* 0x6400640026087812 */ /* 0x000fe200078efcff */
[----:B------:R-:W-:Y:S01]  /*7f60*/  HADD2 R2, R2, -1056, -1056 ;  /* 0xe420e42002027430 */ /* 0x000fe20000000000 */
[----:B------:R-:W-:Y:S01]  /*7f70*/  LOP3.LUT R59, R59, 0x64006400, RZ, 0xfc, !PT ;  /* 0x640064003b3b7812 */ /* 0x000fe200078efcff */
[----:B------:R-:W-:Y:S01]  /*7f80*/  HADD2 R36, R36, -1056, -1056 ;  /* 0xe420e42024247430 */ /* 0x000fe20000000000 */
[----:B------:R-:W-:Y:S01]  /*7f90*/  LOP3.LUT R15, R15, 0xf000f, RZ, 0xc0, !PT ;  /* 0x000f000f0f0f7812 */ /* 0x000fe200078ec0ff */
[----:B------:R-:W-:Y:S01]  /*7fa0*/  HFMA2 R13, R21, R4, RZ.H0_H0 ;  /* 0x00000004150d7231 */ /* 0x000fe200000400ff */
[----:B------:R-:W-:Y:S01]  /*7fb0*/  LOP3.LUT R60, R60, 0x3f003f, RZ, 0xc0, !PT ;  /* 0x003f003f3c3c7812 */ /* 0x000fe200078ec0ff */
[----:B------:R-:W-:Y:S01]  /*7fc0*/  HADD2 R8, R8, -1056, -1056 ;  /* 0xe420e42008087430 */ /* 0x000fe20000000000 */
[----:B------:R-:W-:Y:S01]  /*7fd0*/  LOP3.LUT R48, R15, 0x300030, R48, 0xf8, !PT ;  /* 0x003000300f307812 */ /* 0x000fe200078ef830 */
[----:B------:R-:W-:Y:S01]  /*7fe0*/  HADD2 R27, R59, -1056, -1056 ;  /* 0xe420e4203b1b7430 */ /* 0x000fe20000000000 */
[----:B------:R-:W-:Y:S01]  /*7ff0*/  LOP3.LUT R38, R60, 0x64006400, RZ, 0xfc, !PT ;  /* 0x640064003c267812 */ /* 0x000fe200078efcff */
[-C--:B------:R-:W-:Y:S01]  /*8000*/  HFMA2.MMA R59, R2, R5.reuse, R12 ;  /* 0x00000005023b7235 */ /* 0x080fe2000000000c */
        /* <DEDUP_REMOVED lines=44> */
[----:B------:R-:W-:-:S02]  /*82d0*/  LOP3.LUT R40, R45, 0x64006400, RZ, 0xfc, !PT ;  /* 0x640064002d287812 */ /* 0x000fc400078efcff */
[----:B------:R-:W-:Y:S01]  /*82e0*/  LOP3.LUT R43, R43, 0x3f003f, RZ, 0xc0, !PT ;  /* 0x003f003f2b2b7812 */ /* 0x000fe200078ec0ff */
[-C--:B0-----:R-:W-:Y:S01]  /*82f0*/  HFMA2.MMA R59, R37, R12.reuse, R59 ;  /* 0x0000000c253b7235 */ /* 0x081fe2000000003b */
[----:B------:R-:W-:Y:S01]  /*8300*/  HADD2 R39, R42, -1056, -1056 ;  /* 0xe420e4202a277430 */ /* 0x000fe20000000000 */
[----:B------:R-:W-:Y:S01]  /*8310*/  LOP3.LUT R7, R7, 0x64006400, RZ, 0xfc, !PT ;  /* 0x6400640007077812 */ /* 0x000fe200078efcff */
[----:B------:R-:W-:Y:S01]  /*8320*/  HADD2 R40, R40, -1056, -1056 ;  /* 0xe420e42028287430 */ /* 0x000fe20000000000 */
[----:B------:R-:W-:Y:S01]  /*8330*/  LOP3.LUT R4, R43, 0x64006400, RZ, 0xfc, !PT ;  /* 0x640064002b047812 */ /* 0x000fe200078efcff */
[----:B------:R-:W-:Y:S01]  /*8340*/  HFMA2.MMA R63, R41, R12, R63 ;  /* 0x0000000c293f7235 */ /* 0x000fe2000000003f */
[----:B------:R-:W-:Y:S01]  /*8350*/  HADD2 R44, R44, -1056, -1056 ;  /* 0xe420e4202c2c7430 */ /* 0x000fe20000000000 */
[----:B------:R-:W-:Y:S01]  /*8360*/  LOP3.LUT R20, R20, 0x64006400, RZ, 0xfc, !PT ;  /* 0x6400640014147812 */ /* 0x000fe200078efcff */
[----:B------:R-:W-:Y:S02]  /*8370*/  HFMA2 R5, R39, R12, R60 ;  /* 0x0000000c27057231 */ /* 0x000fe4000000003c */
[----:B------:R-:W-:Y:S01]  /*8380*/  HADD2 R42, R4, -1056, -1056 ;  /* 0xe420e420042a7430 */ /* 0x000fe20000000000 */
[----:B------:R-:W-:Y:S01]  /*8390*/  LOP3.LUT R4, R35, 0x64006400, RZ, 0xfc, !PT ;  /* 0x6400640023047812 */ /* 0x000fe200078efcff */
[----:B------:R-:W-:Y:S01]  /*83a0*/  HADD2 R60, R7, -1056, -1056 ;  /* 0xe420e420073c7430 */ /* 0x000fe20000000000 */
[-C--:B------:R-:W-:Y:S01]  /*83b0*/  HFMA2.MMA R7, R40, R13.reuse, R59 ;  /* 0x0000000d28077235 */ /* 0x080fe2000000003b */
[----:B------:R-:W-:Y:S01]  /*83c0*/  HADD2 R43, R6, -1056, -1056 ;  /* 0xe420e420062b7430 */ /* 0x000fe20000000000 */
[----:B------:R-:W-:Y:S01]  /*83d0*/  HFMA2.MMA R63, R44, R13, R63 ;  /* 0x0000000d2c3f7235 */ /* 0x000fe2000000003f */
[----:B------:R-:W-:Y:S01]  /*83e0*/  HADD2 R35, R20, -1056, -1056 ;  /* 0xe420e42014237430 */ /* 0x000fe20000000000 */
[----:B------:R-:W-:-:S02]  /*83f0*/  LOP3.LUT R6, R22, 0x64006400, RZ, 0xfc, !PT ;  /* 0x6400640016067812 */ /* 0x000fc400078efcff */
[----:B------:R-:W-:Y:S01]  /*8400*/  LOP3.LUT R22, R47, 0x64006400, RZ, 0xfc, !PT ;  /* 0x640064002f167812 */ /* 0x000fe200078efcff */
[----:B------:R-:W-:Y:S01]  /*8410*/  HADD2 R47, R4, -1056, -1056 ;  /* 0xe420e420042f7430 */ /* 0x000fe20000000000 */
[----:B------:R-:W-:Y:S01]  /*8420*/  LOP3.LUT R46, R46, 0x64006400, RZ, 0xfc, !PT ;  /* 0x640064002e2e7812 */ /* 0x000fe200078efcff */
[----:B------:R-:W-:Y:S01]  /*8430*/  HFMA2 R64, R43, R12, R64 ;  /* 0x0000000c2b407231 */ /* 0x000fe20000000040 */
[----:B------:R-:W-:Y:S01]  /*8440*/  LOP3.LUT R26, R26, 0x64006400, RZ, 0xfc, !PT ;  /* 0x640064001a1a7812 */ /* 0x000fe200078efcff */
[-C--:B------:R-:W-:Y:S01]  /*8450*/  HFMA2 R12, R42, R13.reuse, R5 ;  /* 0x0000000d2a0c7231 */ /* 0x080fe20000000005 */
[----:B------:R-:W-:Y:S01]  /*8460*/  LOP3.LUT R5, R49, 0x64006400, RZ, 0xfc, !PT ;  /* 0x6400640031057812 */ /* 0x000fe200078efcff */
[-C--:B------:R-:W-:Y:S01]  /*8470*/  HFMA2.MMA R7, R35, R14.reuse, R7 ;  /* 0x0000000e23077235 */ /* 0x080fe20000000007 */
[----:B------:R-:W-:Y:S01]  /*8480*/  HFMA2 R64, R60, R13, R64 ;  /* 0x0000000d3c407231 */ /* 0x000fe20000000040 */
[----:B------:R-:W-:Y:S01]  /*8490*/  HFMA2.MMA R13, R47, R14, R63 ;  /* 0x0000000e2f0d7235 */ /* 0x000fe2000000003f */
[----:B------:R-:W-:-:S02]  /*84a0*/  HADD2 R20, R46, -1056, -1056 ;  /* 0xe420e4202e147430 */ /* 0x000fc40000000000 */
[----:B------:R-:W-:Y:S02]  /*84b0*/  HADD2 R45, R26, -1056, -1056 ;  /* 0xe420e4201a2d7430 */ /* 0x000fe40000000000 */
[----:B------:R-:W-:Y:S01]  /*84c0*/  HADD2 R26, R5, -1056, -1056 ;  /* 0xe420e420051a7430 */ /* 0x000fe20000000000 */
[----:B------:R-:W-:Y:S01]  /*84d0*/  LOP3.LUT R48, R48, 0x64006400, RZ, 0xfc, !PT ;  /* 0x6400640030307812 */ /* 0x000fe200078efcff */
[-C--:B------:R-:W-:Y:S01]  /*84e0*/  HFMA2.MMA R7, R20, R15.reuse, R7 ;  /* 0x0000000f14077235 */ /* 0x080fe20000000007 */
[----:B------:R-:W-:Y:S02]  /*84f0*/  HADD2 R49, R6, -1056, -1056 ;  /* 0xe420e42006317430 */ /* 0x000fe40000000000 */
[-C--:B------:R-:W-:Y:S01]  /*8500*/  HFMA2 R12, R45, R14.reuse, R12 ;  /* 0x0000000e2d0c7231 */ /* 0x080fe2000000000c */
[----:B------:R-:W-:Y:S01]  /*8510*/  HFMA2.MMA R13, R26, R15, R13 ;  /* 0x0000000f1a0d7235 */ /* 0x000fe2000000000d */
        /* <DEDUP_REMOVED lines=100> */
.L_x_1411:
        /* <DEDUP_REMOVED lines=8> */
.L_x_1409:
[----:B------:R-:W-:Y:S01]  /*8be0*/  ISETP.GE.AND P0, PT, R18, R17, PT ;  /* 0x000000111200720c */ /* 0x000fe20003f06270 */
[----:B------:R-:W-:-:S03]  /*8bf0*/  ULDC UR5, c[0x0][0x260] ;  /* 0x0000980000057ab9 */ /* 0x000fc60000000800 */
[----:B------:R-:W-:Y:S01]  /*8c00*/  ISETP.GE.OR P0, PT, R18, UR5, P0 ;  /* 0x0000000512007c0c */ /* 0x000fe20008706670 */
[----:B------:R-:W-:-:S12]  /*8c10*/  ULDC UR5, c[0x0][0x260] ;  /* 0x0000980000057ab9 */ /* 0x000fd80000000800 */
[----:B------:R-:W-:Y:S05]  /*8c20*/  @P0 BRA `(.L_x_1413) ;  /* 0x0000001c00fc0947 */ /* 0x000fea0003800000 */
.L_x_1415:
        /* <DEDUP_REMOVED lines=12> */
[----:B------:R-:W-:Y:S02]  /*8cf0*/  IMAD.WIDE R4, R9, 0x4, R20 ;  /* 0x0000000409047825 */ /* 0x000fe400078e0214 */
[----:B------:R-:W3:Y:S04]  /*8d00*/  @!P0 LDG.E.U16.CONSTANT R3, desc[UR6][R2.64] ;  /* 0x0000000602038981 */ /* 0x000ee8000c1e9500 */
[----:B------:R-:W5:Y:S04]  /*8d10*/  LDG.E.128.CONSTANT R20, desc[UR6][R20.64] ;  /* 0x0000000614147981 */ /* 0x000f68000c1e9d00 */
[----:B------:R0:W5:Y:S01]  /*8d20*/  LDG.E.128.CONSTANT R12, desc[UR6][R4.64] ;  /* 0x00000006040c7981 */ /* 0x000162000c1e9d00 */
[----:B--2---:R-:W-:-:S02]  /*8d30*/  @!P0 PRMT R11, R6, 0x7610, R11 ;  /* 0x00007610060b8816 */ /* 0x004fc4000000000b */
[----:B------:R-:W-:Y:S02]  /*8d40*/  @!P0 PRMT R10, R7, 0x7610, R10 ;  /* 0x00007610070a8816 */ /* 0x000fe4000000000a */
[----:B------:R-:W-:Y:S02]  /*8d50*/  @!P0 PRMT R11, R11, 0x7610, R6 ;  /* 0x000076100b0b8816 */ /* 0x000fe40000000006 */
[----:B------:R-:W-:Y:S02]  /*8d60*/  @!P0 PRMT R10, R10, 0x7610, R7 ;  /* 0x000076100a0a8816 */ /* 0x000fe40000000007 */
[----:B---3--:R-:W-:Y:S01]  /*8d70*/  @!P0 IADD3 R19, R3, R18, RZ ;  /* 0x0000001203138210 */ /* 0x008fe20007ffe0ff */
[----:B------:R-:W-:Y:S01]  /*8d80*/  IMAD.WIDE R2, R9, 0x4, R4 ;  /* 0x0000000409027825 */ /* 0x000fe200078e0204 */
[----:B0-----:R-:W-:Y:S06]  /*8d90*/  @!P1 BRA `(.L_x_1414) ;  /* 0x0000001c00889947 */ /* 0x001fec0003800000 */
[----:B------:R-:W2:Y:S01]  /*8da0*/  LDG.E.128.CONSTANT R4, desc[UR6][R2.64] ;  /* 0x0000000602047981 */ /* 0x000ea2000c1e9d00 */
[--C-:B-----5:R-:W-:Y:S02]  /*8db0*/  SHF.R.U32.HI R78, RZ, 0xf, R27.reuse ;  /* 0x0000000fff4e7819 */ /* 0x120fe4000001161b */
[C---:B------:R-:W-:Y:S02]  /*8dc0*/  LOP3.LUT R63, R27.reuse, 0x1f001f, RZ, 0xc0, !PT ;  /* 0x001f001f1b3f7812 */ /* 0x040fe400078ec0ff */
[----:B------:R-:W-:Y:S02]  /*8dd0*/  LOP3.LUT R40, R27, 0x3e003e0, RZ, 0xc0, !PT ;  /* 0x03e003e01b287812 */ /* 0x000fe400078ec0ff */
[----:B------:R-:W-:Y:S02]  /*8de0*/  SHF.R.U32.HI R52, RZ, 0xa, R27 ;  /* 0x0000000aff347819 */ /* 0x000fe4000001161b */
[----:B------:R-:W-:Y:S02]  /*8df0*/  SHF.R.U32.HI R81, RZ, 0xe, R39 ;  /* 0x0000000eff517819 */ /* 0x000fe40000011627 */
[----:B------:R-:W-:-:S02]  /*8e00*/  LOP3.LUT R78, R78, 0x10001, RZ, 0xc0, !PT ;  /* 0x000100014e4e7812 */ /* 0x000fc400078ec0ff */
[--C-:B------:R-:W-:Y:S02]  /*8e10*/  SHF.R.U32.HI R27, RZ, 0xe, R36.reuse ;  /* 0x0000000eff1b7819 */ /* 0x100fe40000011624 */
        /* <DEDUP_REMOVED lines=24> */
[--C-:B------:R-:W-:Y:S02]  /*8fa0*/  SHF.R.U32.HI R24, RZ, 0xd, R20.reuse ;  /* 0x0000000dff187819 */ /* 0x100fe40000011614 */
[C---:B------:R-:W-:Y:S02]  /*8fb0*/  LOP3.LUT R68, R20.reuse, 0x1f001f, RZ, 0xc0, !PT ;  /* 0x001f001f14447812 */ /* 0x040fe400078ec0ff */
[----:B------:R-:W-:Y:S02]  /*8fc0*/  LOP3.LUT R39, R20, 0x3e003e0, RZ, 0xc0, !PT ;  /* 0x03e003e014277812 */ /* 0x000fe400078ec0ff */
[----:B------:R-:W-:Y:S02]  /*8fd0*/  SHF.R.U32.HI R25, RZ, 0xa, R20 ;  /* 0x0000000aff197819 */ /* 0x000fe40000011614 */
[----:B------:R-:W-:-:S02]  /*8fe0*/  SHF.R.U32.HI R82, RZ, 0xc, R12 ;  /* 0x0000000cff527819 */ /* 0x000fc4000001160c */
[C---:B------:R-:W-:Y:S02]  /*8ff0*/  LOP3.LUT R45, R12.reuse, 0x3e003e0, RZ, 0xc0, !PT ;  /* 0x03e003e00c2d7812 */ /* 0x040fe400078ec0ff */
[----:B------:R-:W-:Y:S02]  /*9000*/  LOP3.LUT R80, R12, 0x1f001f, RZ, 0xc0, !PT ;  /* 0x001f001f0c507812 */ /* 0x000fe400078ec0ff */
[----:B------:R-:W-:Y:S02]  /*9010*/  SHF.R.U32.HI R20, RZ, 0xa, R12 ;  /* 0x0000000aff147819 */ /* 0x000fe4000001160c */
[----:B------:R-:W-:Y:S02]  /*9020*/  SHF.R.U32.HI R12, RZ, 0xc, R15 ;  /* 0x0000000cff0c7819 */ /* 0x000fe4000001160f */
[----:B------:R-:W-:Y:S02]  /*9030*/  LOP3.LUT R85, R78, 0x40004, R85, 0xf8, !PT ;  /* 0x000400044e557812 */ /* 0x000fe400078ef855 */
        /* <DEDUP_REMOVED lines=8> */
[--C-:B------:R-:W-:Y:S02]  /*90c0*/  SHF.R.U32.HI R74, RZ, 0xd, R22.reuse ;  /* 0x0000000dff4a7819 */ /* 0x100fe40000011616 */
[C---:B------:R-:W-:Y:S02]  /*90d0*/  LOP3.LUT R70, R22.reuse, 0x1f001f, RZ, 0xc0, !PT ;  /* 0x001f001f16467812 */ /* 0x040fe400078ec0ff */
[----:B------:R-:W-:Y:S02]  /*90e0*/  LOP3.LUT R43, R22, 0x3e003e0, RZ, 0xc0, !PT ;  /* 0x03e003e0162b7812 */ /* 0x000fe400078ec0ff */
        /* <DEDUP_REMOVED lines=15> */
[----:B------:R-:W-:Y:S02]  /*91e0*/  LOP3.LUT R85, R85, 0x80008, R12, 0xf8, !PT ;  /* 0x0008000855557812 */ /* 0x000fe400078ef80c */
[----:B------:R-:W0:Y:S01]  /*91f0*/  LDS.128 R12, [UR4] ;  /* 0x00000004ff0c7984 */ /* 0x000e220008000c00 */
[----:B------:R-:W-:Y:S02]  /*9200*/  LOP3.LUT R60, R60, 0x10001, RZ, 0xc0, !PT ;  /* 0x000100013c3c7812 */ /* 0x000fe400078ec0ff */
[----:B------:R-:W-:Y:S02]  /*9210*/  LOP3.LUT R58, R58, 0x10001, RZ, 0xc0, !PT ;  /* 0x000100013a3a7812 */ /* 0x000fe400078ec0ff */
[----:B------:R-:W-:Y:S02]  /*9220*/  LOP3.LUT R62, R62, 0x10001, RZ, 0xc0, !PT ;  /* 0x000100013e3e7812 */ /* 0x000fe400078ec0ff */
[----:B------:R-:W-:-:S02]  /*9230*/  LOP3.LUT R75, R60, 0x20002, R75, 0xf8, !PT ;  /* 0x000200023c4b7812 */ /* 0x000fc400078ef84b */
[----:B------:R-:W-:Y:S02]  /*9240*/  LOP3.LUT R27, R58, 0x20002, R27, 0xf8, !PT ;  /* 0x000200023a1b7812 */ /* 0x000fe400078ef81b */
[----:B------:R-:W-:Y:S02]  /*9250*/  LOP3.LUT R77, R62, 0x20002, R77, 0xf8, !PT ;  /* 0x000200023e4d7812 */ /* 0x000fe400078ef84d */
[----:B------:R-:W-:Y:S02]  /*9260*/  LOP3.LUT R26, R75, 0x40004, R26, 0xf8, !PT ;  /* 0x000400044b1a7812 */ /* 0x000fe400078ef81a */
[----:B------:R-:W-:Y:S02]  /*9270*/  LOP3.LUT R27, R27, 0x40004, R24, 0xf8, !PT ;  /* 0x000400041b1b7812 */ /* 0x000fe400078ef818 */
[----:B------:R-:W-:Y:S02]  /*9280*/  LOP3.LUT R77, R77, 0x40004, R74, 0xf8, !PT ;  /* 0x000400044d4d7812 */ /* 0x000fe400078ef84a */
[----:B------:R-:W-:-:S02]  /*9290*/  LOP3.LUT R83, R26, 0x80008, R83, 0xf8, !PT ;  /* 0x000800081a537812 */ /* 0x000fc400078ef853 */
[----:B------:R-:W-:Y:S02]  /*92a0*/  LOP3.LUT R82, R27, 0x80008, R82, 0xf8, !PT ;  /* 0x000800081b527812 */ /* 0x000fe400078ef852 */
[----:B------:R-:W-:Y:S02]  /*92b0*/  LOP3.LUT R84, R77, 0x80008, R84, 0xf8, !PT ;  /* 0x000800084d547812 */ /* 0x000fe400078ef854 */
[----:B------:R-:W-:Y:S02]  /*92c0*/  MOV R46, 0x2800 ;  /* 0x00002800002e7802 */ /* 0x000fe40000000f00 */
        /* <DEDUP_REMOVED lines=44> */
[----:B------:R-:W-:Y:S02]  /*9590*/  LOP3.LUT R65, R65, 0x64006400, RZ, 0xfc, !PT ;  /* 0x6400640041417812 */ /* 0x000fe400078efcff */
[----:B------:R-:W-:Y:S01]  /*95a0*/  LOP3.LUT R25, R25, 0x1f001f, RZ, 0xc0, !PT ;  /* 0x001f001f19197812 */ /* 0x000fe200078ec0ff */
[----:B------:R-:W-:Y:S01]  /*95b0*/  HADD2 R69, R69, -1040, -1040 ;  /* 0xe410e41045457430 */ /* 0x000fe20000000000 */
[----:B------:R-:W-:Y:S02]  /*95c0*/  LOP3.LUT R80, R80, 0x64006400, RZ, 0xfc, !PT ;  /* 0x6400640050507812 */ /* 0x000fe400078efcff */
[----:B------:R-:W-:-:S02]  /*95d0*/  LOP3.LUT R25, R25, 0x64006400, RZ, 0xfc, !PT ;  /* 0x6400640019197812 */ /* 0x000fc400078efcff */
[----:B------:R-:W-:Y:S02]  /*95e0*/  LOP3.LUT R72, R72, 0x1f001f, RZ, 0xc0, !PT ;  /* 0x001f001f48487812 */ /* 0x000fe400078ec0ff */
        /* <DEDUP_REMOVED lines=13> */
[----:B------:R-:W-:Y:S02]  /*96c0*/  LOP3.LUT R23, R23, 0x64006400, RZ, 0xfc, !PT ;  /* 0x6400640017177812 */ /* 0x000fe400078efcff */
[--C-:B--2---:R-:W-:Y:S02]  /*96d0*/  SHF.R.U32.HI R89, RZ, 0xb, R4.reuse ;  /* 0x0000000bff597819 */ /* 0x104fe40000011604 */
        /* <DEDUP_REMOVED lines=15> */
[----:B------:R-:W-:Y:S01]  /*97d0*/  LOP3.LUT R7, R39, 0x64006400, RZ, 0xfc, !PT ;  /* 0x6400640027077812 */ /* 0x000fe200078efcff */
[----:B------:R-:W-:Y:S01]  /*97e0*/  HFMA2 R39, R103, R46.H0_H0, -48, -48 ;  /* 0xd200d20067277431 */ /* 0x000fe2000004002e */
[----:B------:R-:W-:-:S02]  /*97f0*/  LOP3.LUT R82, R82, 0x100010, R89, 0xf8, !PT ;  /* 0x0010001052527812 */ /* 0x000fc400078ef859 */
[----:B------:R-:W-:Y:S01]  /*9800*/  LOP3.LUT R89, R61, 0x64006400, RZ, 0xfc, !PT ;  /* 0x640064003d597812 */ /* 0x000fe200078efcff */
[-C--:B------:R-:W-:Y:S01]  /*9810*/  HFMA2 R0, R7, R46.reuse.H0_H0, -48, -48 ;  /* 0xd200d20007007431 */ /* 0x080fe2000004002e */
[----:B------:R-:W-:Y:S01]  /*9820*/  LOP3.LUT R7, R90, 0x64006400, RZ, 0xfc, !PT ;  /* 0x640064005a077812 */ /* 0x000fe200078efcff */
[----:B------:R-:W-:Y:S01]  /*9830*/  HADD2 R61, R59, -1040, -1040 ;  /* 0xe410e4103b3d7430 */ /* 0x000fe20000000000 */
[----:B------:R-:W-:Y:S01]  /*9840*/  LOP3.LUT R83, R83, 0x100010, R4, 0xf8, !PT ;  /* 0x0010001053537812 */ /* 0x000fe200078ef804 */
[----:B------:R-:W-:Y:S01]  /*9850*/  HADD2 R59, R89, -1040, -1040 ;  /* 0xe410e410593b7430 */ /* 0x000fe20000000000 */
[----:B------:R-:W-:Y:S01]  /*9860*/  LOP3.LUT R84, R84, 0x100010, R5, 0xf8, !PT ;  /* 0x0010001054547812 */ /* 0x000fe200078ef805 */
[-C--:B------:R-:W-:Y:S01]  /*9870*/  HFMA2 R40, R7, R46.reuse.H0_H0, -48, -48 ;  /* 0xd200d20007287431 */ /* 0x080fe2000004002e */
[----:B------:R-:W-:Y:S02]  /*9880*/  LOP3.LUT R85, R85, 0x100010, R6, 0xf8, !PT ;  /* 0x0010001055557812 */ /* 0x000fe400078ef806 */
[----:B------:R-:W-:Y:S01]  /*9890*/  LOP3.LUT R90, R63, 0x64006400, RZ, 0xfc, !PT ;  /* 0x640064003f5a7812 */ /* 0x000fe200078efcff */
[----:B------:R-:W1:Y:S01]  /*98a0*/  LDS.128 R4, [UR4+0x10] ;  /* 0x00001004ff047984 */ /* 0x000e620008000c00 */
[----:B------:R-:W-:Y:S01]  /*98b0*/  LOP3.LUT R91, R91, 0x64006400, RZ, 0xfc, !PT ;  /* 0x640064005b5b7812 */ /* 0x000fe200078efcff */
[----:B------:R-:W-:Y:S01]  /*98c0*/  HADD2 R63, R57, -1040, -1040 ;  /* 0xe410e410393f7430 */ /* 0x000fe20000000000 */
[----:B------:R-:W-:Y:S01]  /*98d0*/  LOP3.LUT R95, R92, 0x64006400, RZ, 0xfc, !PT ;  /* 0x640064005c5f7812 */ /* 0x000fe200078efcff */
[----:B------:R-:W-:Y:S01]  /*98e0*/  HADD2 R57, R90, -1040, -1040 ;  /* 0xe410e4105a397430 */ /* 0x000fe20000000000 */
[----:B------:R-:W-:Y:S01]  /*98f0*/  LOP3.LUT R93, R93, 0x64006400, RZ, 0xfc, !PT ;  /* 0x640064005d5d7812 */ /* 0x000fe200078efcff */
[-C--:B------:R-:W-:Y:S01]  /*9900*/  HFMA2 R42, R91, R46.reuse.H0_H0, -48, -48 ;  /* 0xd200d2005b2a7431 */ /* 0x080fe2000004002e */
[----:B------:R-:W-:Y:S01]  /*9910*/  LOP3.LUT R24, R24, 0x64006400, RZ, 0xfc, !PT ;  /* 0x6400640018187812 */ /* 0x000fe200078efcff */
[-C--:B------:R-:W-:Y:S01]  /*9920*/  HFMA2 R44, R95, R46.reuse.H0_H0, -48, -48 ;  /* 0xd200d2005f2c7431 */ /* 0x080fe2000004002e */
[-C--:B0-----:R-:W-:Y:S01]  /*9930*/  HFMA2.MMA R89, R63, R12.reuse, RZ ;  /* 0x0000000c3f597235 */ /* 0x081fe200000000ff */
[----:B------:R-:W-:Y:S01]  /*9940*/  HFMA2 R46, R93, R46.H0_H0, -48, -48 ;  /* 0xd200d2005d2e7431 */ /* 0x000fe2000004002e */
[----:B------:R-:W-:Y:S01]  /*9950*/  HFMA2.MMA R93, R59, R12, RZ ;  /* 0x0000000c3b5d7235 */ /* 0x000fe200000000ff */
[-C--:B------:R-:W-:Y:S01]  /*9960*/  HFMA2 R90, R61, R12.reuse, RZ.H0_H0 ;  /* 0x0000000c3d5a7231 */ /* 0x080fe200000400ff */
[----:B------:R-:W-:Y:S01]  /*9970*/  LOP3.LUT R75, R75, 0x64006400, RZ, 0xfc, !PT ;  /* 0x640064004b4b7812 */ /* 0x000fe200078efcff */
[----:B------:R-:W-:Y:S01]  /*9980*/  HFMA2 R12, R57, R12, RZ.H0_H0 ;  /* 0x0000000c390c7231 */ /* 0x000fe200000400ff */
[----:B------:R-:W-:Y:S01]  /*9990*/  LOP3.LUT R26, R26, 0x1f001f, RZ, 0xc0, !PT ;  /* 0x001f001f1a1a7812 */ /* 0x000fe200078ec0ff */
[-C--:B------:R-:W-:Y:S01]  /*99a0*/  HFMA2 R92, R60, R13.reuse, R90 ;  /* 0x0000000d3c5c7231 */ /* 0x080fe2000000005a */
[-C--:B------:R-:W-:Y:S01]  /*99b0*/  HFMA2.MMA R91, R62, R13.reuse, R89 ;  /* 0x0000000d3e5b7235 */ /* 0x080fe20000000059 */
[----:B------:R-:W-:Y:S01]  /*99c0*/  HFMA2 R94, R56, R13, R12 ;  /* 0x0000000d385e7231 */ /* 0x000fe2000000000c */
[----:B------:R-:W-:Y:S01]  /*99d0*/  HFMA2.MMA R93, R58, R13, R93 ;  /* 0x0000000d3a5d7235 */ /* 0x000fe2000000005d */
        /* <DEDUP_REMOVED lines=24> */
[----:B------:R-:W-:Y:S01]  /*9b60*/  HADD2 R48, R90, -1040, -1040 ;  /* 0xe410e4105a307430 */ /* 0x000fe20000000000 */
[----:B------:R-:W-:Y:S01]  /*9b70*/  LOP3.LUT R90, R71, 0x64006400, RZ, 0xfc, !PT ;  /* 0x64006400475a7812 */ /* 0x000fe200078efcff */
[-C--:B------:R-:W-:Y:S01]  /*9b80*/  HFMA2 R92, R52, R15.reuse, R92 ;  /* 0x0000000f345c7231 */ /* 0x080fe2000000005c */
[----:B------:R-:W-:Y:S01]  /*9b90*/  LOP3.LUT R77, R77, 0x1f001f, RZ, 0xc0, !PT ;  /* 0x001f001f4d4d7812 */ /* 0x000fe200078ec0ff */
[----:B------:R-:W-:Y:S01]  /*9ba0*/  HFMA2 R94, R48, R15, R94 ;  /* 0x0000000f305e7231 */ /* 0x000fe2000000005e */
[-C--:B-1----:R-:W-:Y:S01]  /*9bb0*/  HFMA2.MMA R93, R39, R4.reuse, R93 ;  /* 0x00000004275d7235 */ /* 0x082fe2000000005d */
[----:B------:R-:W0:Y:S01]  /*9bc0*/  LDS.128 R12, [UR4+0x20] ;  /* 0x00002004ff0c7984 */ /* 0x000e220008000c00 */
[----:B------:R-:W-:Y:S01]  /*9bd0*/  HFMA2.MMA R91, R35, R4, R91 ;  /* 0x00000004235b7235 */ /* 0x000fe2000000005b */
[----:B------:R-:W-:Y:S01]  /*9be0*/  HADD2 R70, R64, -1040, -1040 ;  /* 0xe410e41040467430 */ /* 0x000fe20000000000 */
[----:B------:R-:W-:Y:S01]  /*9bf0*/  LOP3.LUT R26, R26, 0x64006400, RZ, 0xfc, !PT ;  /* 0x640064001a1a7812 */ /* 0x000fe200078efcff */
[-C--:B------:R-:W-:Y:S01]  /*9c00*/  HFMA2 R92, R37, R4.reuse, R92 ;  /* 0x00000004255c7231 */ /* 0x080fe2000000005c */
[----:B------:R-:W-:Y:S01]  /*9c10*/  LOP3.LUT R81, R81, 0x1f001f, RZ, 0xc0, !PT ;  /* 0x001f001f51517812 */ /* 0x000fe200078ec0ff */
[----:B------:R-:W-:Y:S01]  /*9c20*/  HFMA2 R94, R41, R4, R94 ;  /* 0x00000004295e7231 */ /* 0x000fe2000000005e */
        /* <DEDUP_REMOVED lines=24> */
[----:B------:R-:W-:Y:S01]  /*9db0*/  HADD2 R91, R25, -1040, -1040 ;  /* 0xe410e410195b7430 */ /* 0x000fe20000000000 */
        /* <DEDUP_REMOVED lines=19> */
[----:B------:R-:W-:-:S02]  /*9ef0*/  HFMA2 R95, R72, R13, R95 ;  /* 0x0000000d485f7231 */ /* 0x000fc4000000005f */
[----:B------:R-:W-:Y:S02]  /*9f00*/  HADD2 R88, R22, -1040, -1040 ;  /* 0xe410e41016587430 */ /* 0x000fe40000000000 */
[-C--:B------:R-:W-:Y:S01]  /*9f10*/  HFMA2 R93, R45, R14.reuse, R93 ;  /* 0x0000000e2d5d7231 */ /* 0x080fe2000000005d */
[-C--:B------:R-:W-:Y:S01]  /*9f20*/  HFMA2.MMA R13, R43, R14.reuse, R92 ;  /* 0x0000000e2b0d7235 */ /* 0x080fe2000000005c */
[----:B------:R-:W-:Y:S01]  /*9f30*/  HADD2 R92, R20, -1040, -1040 ;  /* 0xe410e410145c7430 */ /* 0x000fe20000000000 */
[----:B------:R-:W-:Y:S01]  /*9f40*/  HFMA2.MMA R94, R47, R14, R94 ;  /* 0x0000000e2f5e7235 */ /* 0x000fe2000000005e */
[----:B------:R-:W-:Y:S02]  /*9f50*/  HADD2 R90, R21, -1040, -1040 ;  /* 0xe410e410155a7430 */ /* 0x000fe40000000000 */
[----:B------:R-:W-:Y:S02]  /*9f60*/  HFMA2 R95, R49, R14, R95 ;  /* 0x0000000e315f7231 */ /* 0x000fe4000000005f */
[----:B------:R-:W-:Y:S01]  /*9f70*/  HFMA2 R14, R90, R15, R93 ;  /* 0x0000000f5a0e7231 */ /* 0x000fe2000000005d */
[-C--:B------:R-:W-:Y:S01]  /*9f80*/  HFMA2.MMA R13, R92, R15.reuse, R13 ;  /* 0x0000000f5c0d7235 */ /* 0x080fe2000000000d */
[----:B------:R-:W-:Y:S01]  /*9f90*/  HADD2 R93, R75, -1040, -1040 ;  /* 0xe410e4104b5d7430 */ /* 0x000fe20000000000 */
[----:B------:R-:W-:Y:S01]  /*9fa0*/  HFMA2.MMA R94, R88, R15, R94 ;  /* 0x0000000f585e7235 */ /* 0x000fe2000000005e */
[----:B------:R-:W-:-:S02]  /*9fb0*/  HADD2 R78, R23, -1040, -1040 ;  /* 0xe410e410174e7430 */ /* 0x000fc40000000000 */
[----:B------:R-:W-:Y:S02]  /*9fc0*/  HADD2 R77, R26, -1040, -1040 ;  /* 0xe410e4101a4d7430 */ /* 0x000fe40000000000 */
[----:B------:R-:W-:Y:S01]  /*9fd0*/  HADD2 R81, R74, -1040, -1040 ;  /* 0xe410e4104a517430 */ /* 0x000fe20000000000 */
[-C--:B-1----:R-:W-:Y:S01]  /*9fe0*/  HFMA2.MMA R20, R97, R4.reuse, R13 ;  /* 0x0000000461147235 */ /* 0x082fe2000000000d */
[----:B------:R-:W-:Y:S01]  /*9ff0*/  HFMA2 R15, R78, R15, R95 ;  /* 0x0000000f4e0f7231 */ /* 0x000fe2000000005f */
[----:B------:R-:W-:Y:S01]  /*a000*/  HFMA2.MMA R22, R93, R4, R94 ;  /* 0x000000045d167235 */ /* 0x000fe2000000005e */
[----:B------:R-:W-:Y:S01]  /*a010*/  HADD2 R99, R99, -1040, -1040 ;  /* 0xe410e41063637430 */ /* 0x000fe20000000000 */
[----:B------:R-:W-:Y:S01]  /*a020*/  LOP3.LUT R74, R82, 0x64006400, RZ, 0xfc, !PT ;  /* 0x64006400524a7812 */ /* 0x000fe200078efcff */
[----:B------:R-:W-:Y:S01]  /*a030*/  HADD2 R95, R27, -1040, -1040 ;  /* 0xe410e4101b5f7430 */ /* 0x000fe20000000000 */
[----:B------:R-:W-:Y:S01]  /*a040*/  LOP3.LUT R82, R83, 0x64006400, RZ, 0xfc, !PT ;  /* 0x6400640053527812 */ /* 0x000fe200078efcff */
[----:B------:R-:W-:Y:S01]  /*a050*/  HADD2 R75, R12, -1040, -1040 ;  /* 0xe410e4100c4b7430 */ /* 0x000fe20000000000 */
        /* <DEDUP_REMOVED lines=10> */
[----:B------:R-:W-:Y:S02]  /*a100*/  HADD2 R101, R101, -1040, -1040 ;  /* 0xe410e41065657430 */ /* 0x000fe40000000000 */
[-C--:B------:R-:W-:Y:S01]  /*a110*/  HFMA2 R21, R81, R6.reuse, R21 ;  /* 0x0000000651157231 */ /* 0x080fe20000000015 */
[-C--:B------:R-:W-:Y:S01]  /*a120*/  HFMA2.MMA R20, R74, R7.reuse, R20 ;  /* 0x000000074a147235 */ /* 0x080fe20000000014 */
[----:B------:R-:W-:Y:S01]  /*a130*/  HADD2 R82, R82, -1040, -1040 ;  /* 0xe410e41052527430 */ /* 0x000fe20000000000 */
[----:B------:R-:W-:Y:S01]  /*a140*/  HFMA2.MMA R22, R84, R7, R22 ;  /* 0x0000000754167235 */ /* 0x000fe20000000016 */
        /* <DEDUP_REMOVED lines=57> */
[----:B------:R-:W-:-:S06]  /*a4e0*/  HFMA2.MMA R85, R36, R15, R85 ;  /* 0x0000000f24557235 */ /* 0x000fcc0000000055 */
[-C--:B------:R-:W-:Y:S02]  /*a4f0*/  HFMA2.MMA R7, R91, R20.reuse, R7 ;  /* 0x000000145b077235 */ /* 0x080fe40000000007 */
[----:B------:R-:W-:-:S06]  /*a500*/  HFMA2.MMA R85, R87, R20, R85 ;  /* 0x0000001457557235 */ /* 0x000fcc0000000055 */
[-C--:B------:R-:W-:Y:S02]  /*a510*/  HFMA2.MMA R7, R86, R21.reuse, R7 ;  /* 0x0000001556077235 */ /* 0x080fe40000000007 */
[----:B------:R-:W-:Y:S01]  /*a520*/  HFMA2.MMA R85, R76, R21, R85 ;  /* 0x000000154c557235 */ /* 0x000fe20000000055 */
[----:B0-----:R-:W-:-:S04]  /*a530*/  HFMA2 R21, R95, R24, R4 ;  /* 0x000000185f157231 */ /* 0x001fc80000000004 */
        /* <DEDUP_REMOVED lines=48> */
[----:B------:R-:W-:-:S03]  /*a840*/  HFMA2 R61, R68, R13, R61 ;  /* 0x0000000d443d7231 */ /* 0x000fc6000000003d */
[-C--:B------:R-:W-:Y:S02]  /*a850*/  HFMA2.MMA R6, R54, R7.reuse, R63 ;  /* 0x0000000736067235 */ /* 0x080fe4000000003f */
[----:B------:R-:W-:-:S06]  /*a860*/  HFMA2.MMA R59, R50, R7, R59 ;  /* 0x00000007323b7235 */ /* 0x000fcc000000003b */
        /* <DEDUP_REMOVED lines=11> */
[----:B--2---:R-:W-:-:S03]  /*a920*/  HFMA2 R4, R89, R20, R4 ;  /* 0x0000001459047231 */ /* 0x004fc60000000004 */
[-C--:B------:R-:W-:Y:S01]  /*a930*/  HFMA2.MMA R7, R0, R15.reuse, R7 ;  /* 0x0000000f00077235 */ /* 0x080fe20000000007 */
[-C--:B------:R-:W-:Y:S01]  /*a940*/  HFMA2 R4, R80, R21.reuse, R4 ;  /* 0x0000001550047231 */ /* 0x080fe20000000004 */
[----:B------:R-:W-:Y:S01]  /*a950*/  HFMA2.MMA R59, R36, R15, R59 ;  /* 0x0000000f243b7235 */ /* 0x000fe2000000003b */
[----:B------:R-:W-:Y:S02]  /*a960*/  HFMA2 R36, R79, R20, R13 ;  /* 0x000000144f247231 */ /* 0x000fe4000000000d */
[-C--:B------:R-:W-:Y:S02]  /*a970*/  HFMA2 R45, R45, R22.reuse, R4 ;  /* 0x000000162d2d7231 */ /* 0x080fe40000000004 */
        /* <DEDUP_REMOVED lines=36> */
.L_x_1414:
[----:B------:R-:W-:Y:S01]  /*abc0*/  IADD3 R18, R18, 0x20, RZ ;  /* 0x0000002012127810 */ /* 0x000fe20007ffe0ff */
[----:B------:R-:W-:Y:S01]  /*abd0*/  UIADD3 UR4, UR4, 0x40, URZ ;  /* 0x0000004004047890 */ /* 0x000fe2000fffe03f */
[----:B-----5:R-:W-:Y:S02]  /*abe0*/  IMAD.WIDE R24, R9, 0x4, R2 ;  /* 0x0000000409187825 */ /* 0x020fe400078e0202 */
[C---:B------:R-:W-:Y:S02]  /*abf0*/  ISETP.GE.AND P0, PT, R18.reuse, UR5, PT ;  /* 0x0000000512007c0c */ /* 0x040fe4000bf06270 */
[----:B------:R-:W-:-:S13]  /*ac00*/  ISETP.LT.AND P2, PT, R18, R17, PT ;  /* 0x000000111200720c */ /* 0x000fda0003f41270 */
[----:B------:R-:W-:Y:S05]  /*ac10*/  @!P0 BRA P2, `(.L_x_1415) ;  /* 0xffffffe000048947 */ /* 0x000fea000103ffff */
.L_x_1413:
[----:B------:R-:W-:Y:S01]  /*ac20*/  ISETP.GE.AND P0, PT, R18, R17, PT ;  /* 0x000000111200720c */ /* 0x000fe20003f06270 */
[----:B------:R-:W-:-:S03]  /*ac30*/  ULDC UR5, c[0x0][0x264] ;  /* 0x0000990000057ab9 */ /* 0x000fc60000000800 */
[----:B------:R-:W-:Y:S01]  /*ac40*/  ISETP.GE.OR P0, PT, R18, UR5, P0 ;  /* 0x0000000512007c0c */ /* 0x000fe20008706670 */
[----:B------:R-:W-:-:S12]  /*ac50*/  ULDC UR5, c[0x0][0x264] ;  /* 0x0000990000057ab9 */ /* 0x000fd80000000800 */
[----:B------:R-:W-:Y:S05]  /*ac60*/  @P0 BRA `(.L_x_1416) ;  /* 0x0000004000240947 */ /* 0x000fea0003800000 */
.L_x_1421:
        /* <DEDUP_REMOVED lines=15> */
[----:B------:R-:W0:Y:S03]  /*ad60*/  LDC R13, c[0x0][0x23c] ;  /* 0x00008f00ff0d7b82 */ /* 0x000e260000000800 */
[----:B------:R-:W1:Y:S01]  /*ad70*/  LDS.64 R44, [UR4] ;  /* 0x00000004ff2c7984 */ /* 0x000e620008000a00 */
[----:B0-----:R-:W-:-:S05]  /*ad80*/  IMAD.WIDE R2, R13, 0x4, R24 ;  /* 0x000000040d027825 */ /* 0x001fca00078e0218 */
[----:B------:R0:W3:Y:S01]  /*ad90*/  LDG.E.128.CONSTANT R36, desc[UR6][R2.64] ;  /* 0x0000000602247981 */ /* 0x0000e2000c1e9d00 */
[----:B------:R-:W-:-:S04]  /*ada0*/  IMAD.WIDE R20, R13, 0x4, R2 ;  /* 0x000000040d147825 */ /* 0x000fc800078e0202 */
[----:B------:R-:W-:Y:S02]  /*adb0*/  IMAD.WIDE R12, R13, 0x4, R20 ;  /* 0x000000040d0c7825 */ /* 0x000fe400078e0214 */
[----:B------:R-:W5:Y:S04]  /*adc0*/  LDG.E.128.CONSTANT R20, desc[UR6][R20.64] ;  /* 0x0000000614147981 */ /* 0x000f68000c1e9d00 */
[----:B------:R-:W5:Y:S01]  /*add0*/  LDG.E.128.CONSTANT R12, desc[UR6][R12.64] ;  /* 0x000000060c0c7981 */ /* 0x000f62000c1e9d00 */
[----:B-1----:R-:W-:Y:S01]  /*ade0*/  HADD2.F32 R50, -RZ, R44.H1_H1 ;  /* 0x3000002cff327230 */ /* 0x002fe20000004100 */
[----:B------:R-:W-:Y:S01]  /*adf0*/  MOV R35, 0x2c00 ;  /* 0x00002c0000237802 */ /* 0x000fe20000000f00 */
[--C-:B------:R-:W-:Y:S01]  /*ae00*/  HADD2.F32 R51, -RZ, R45.reuse.H0_H0 ;  /* 0x2000002dff337230 */ /* 0x100fe20000004100 */
[----:B------:R-:W-:Y:S01]  /*ae10*/  ISETP.GE.AND P0, PT, R16, 0x2, PT ;  /* 0x000000021000780c */ /* 0x000fe20003f06270 */
[----:B------:R-:W-:Y:S01]  /*ae20*/  HADD2.F32 R60, -RZ, R45.H1_H1 ;  /* 0x3000002dff3c7230 */ /* 0x000fe20000004100 */
[----:B--2---:R-:W-:-:S02]  /*ae30*/  LOP3.LUT R0, R4, 0xf000f, RZ, 0xc0, !PT ;  /* 0x000f000f04007812 */ /* 0x004fc400078ec0ff */
[----:B0-----:R-:W-:Y:S02]  /*ae40*/  LOP3.LUT R3, R6, 0xf000f, RZ, 0xc0, !PT ;  /* 0x000f000f06037812 */ /* 0x001fe400078ec0ff */
[----:B------:R-:W-:Y:S02]  /*ae50*/  LOP3.LUT R0, R0, 0x64006400, RZ, 0xfc, !PT ;  /* 0x6400640000007812 */ /* 0x000fe400078efcff */
[----:B------:R-:W-:Y:S02]  /*ae60*/  LOP3.LUT R43, R6, 0xf000f0, RZ, 0xc0, !PT ;  /* 0x00f000f0062b7812 */ /* 0x000fe400078ec0ff */
[----:B------:R-:W-:Y:S01]  /*ae70*/  SHF.R.U32.HI R26, RZ, 0x8, R6 ;  /* 0x00000008ff1a7819 */ /* 0x000fe20000011606 */
[----:B------:R-:W-:Y:S01]  /*ae80*/  HADD2 R6, R0, -1032, -1032 ;  /* 0xe408e40800067430 */ /* 0x000fe20000000000 */
[----:B------:R-:W-:Y:S02]  /*ae90*/  LOP3.LUT R40, R4, 0xf000f0, RZ, 0xc0, !PT ;  /* 0x00f000f004287812 */ /* 0x000fe400078ec0ff */
[----:B------:R-:W-:-:S02]  /*aea0*/  SHF.R.U32.HI R27, RZ, 0x8, R4 ;  /* 0x00000008ff1b7819 */ /* 0x000fc40000011604 */
[----:B------:R-:W-:Y:S01]  /*aeb0*/  LOP3.LUT R4, R7, 0xf000f, RZ, 0xc0, !PT ;  /* 0x000f000f07047812 */ /* 0x000fe200078ec0ff */
[----:B------:R-:W-:Y:S01]  /*aec0*/  HADD2.F32 R0, -RZ, R6.H0_H0 ;  /* 0x20000006ff007230 */ /* 0x000fe20000004100 */
[C---:B------:R-:W-:Y:S02]  /*aed0*/  LOP3.LUT R2, R5.reuse, 0xf000f, RZ, 0xc0, !PT ;  /* 0x000f000f05027812 */ /* 0x040fe400078ec0ff */
[----:B------:R-:W-:Y:S02]  /*aee0*/  LOP3.LUT R41, R5, 0xf000f0, RZ, 0xc0, !PT ;  /* 0x00f000f005297812 */ /* 0x000fe400078ec0ff */
[----:B------:R-:W-:Y:S01]  /*aef0*/  SHF.R.U32.HI R9, RZ, 0x8, R5 ;  /* 0x00000008ff097819 */ /* 0x000fe20000011605 */
[----:B------:R-:W-:Y:S01]  /*af00*/  HADD2.F32 R5, -RZ, R44.H0_H0 ;  /* 0x2000002cff057230 */ /* 0x000fe20000004100 */
[----:B------:R-:W-:Y:S01]  /*af10*/  LOP3.LUT R49, R7, 0xf000f0, RZ, 0xc0, !PT ;  /* 0x00f000f007317812 */ /* 0x000fe200078ec0ff */
[----:B------:R-:W-:Y:S01]  /*af20*/  HADD2.F32 R44, -RZ, R6.H1_H1 ;  /* 0x30000006ff2c7230 */ /* 0x000fe20000004100 */
[----:B------:R-:W-:-:S02]  /*af30*/  SHF.R.U32.HI R8, RZ, 0x8, R7 ;  /* 0x00000008ff087819 */ /* 0x000fc40000011607 */
[----:B------:R-:W-:Y:S01]  /*af40*/  LOP3.LUT R4, R4, 0x64006400, RZ, 0xfc, !PT ;  /* 0x6400640004047812 */ /* 0x000fe200078efcff */
[----:B------:R-:W0:Y:S01]  /*af50*/  LDS.64 R6, [UR4+0x8] ;  /* 0x00000804ff067984 */ /* 0x000e220008000a00 */
[----:B------:R-:W-:Y:S02]  /*af60*/  LOP3.LUT R2, R2, 0x64006400, RZ, 0xfc, !PT ;  /* 0x6400640002027812 */ /* 0x000fe400078efcff */
[----:B------:R-:W-:Y:S01]  /*af70*/  LOP3.LUT R3, R3, 0x64006400, RZ, 0xfc, !PT ;  /* 0x6400640003037812 */ /* 0x000fe200078efcff */
[----:B------:R-:W-:Y:S01]  /*af80*/  HADD2 R47, R4, -1032, -1032 ;  /* 0xe408e408042f7430 */ /* 0x000fe20000000000 */
[----:B------:R-:W-:Y:S01]  /*af90*/  LOP3.LUT R40, R40, 0x64006400, RZ, 0xfc, !PT ;  /* 0x6400640028287812 */ /* 0x000fe200078efcff */
[----:B------:R-:W-:Y:S01]  /*afa0*/  HADD2 R42, R2, -1032, -1032 ;  /* 0xe408e408022a7430 */ /* 0x000fe20000000000 */
[----:B------:R-:W-:Y:S01]  /*afb0*/  LOP3.LUT R48, R43, 0x64006400, RZ, 0xfc, !PT ;  /* 0x640064002b307812 */ /* 0x000fe200078efcff */
[----:B------:R-:W-:Y:S02]  /*afc0*/  HADD2 R46, R3, -1032, -1032 ;  /* 0xe408e408032e7430 */ /* 0x000fe40000000000 */
[----:B------:R-:W-:-:S02]  /*afd0*/  HADD2.F32 R4, -RZ, R47.H0_H0 ;  /* 0x2000002fff047230 */ /* 0x000fc40000004100 */
[-C--:B------:R-:W-:Y:S02]  /*afe0*/  HFMA2 R54, R40, R35.reuse.H0_H0, -72, -72 ;  /* 0xd480d48028367431 */ /* 0x080fe40000040023 */
[----:B------:R-:W-:Y:S02]  /*aff0*/  HADD2.F32 R47, -RZ, R47.H1_H1 ;  /* 0x3000002fff2f7230 */ /* 0x000fe40000004100 */
[----:B------:R-:W-:Y:S02]  /*b000*/  HFMA2 R48, R48, R35.H0_H0, -72, -72 ;  /* 0xd480d48030307431 */ /* 0x000fe40000040023 */
[--C-:B------:R-:W-:Y:S02]  /*b010*/  HADD2.F32 R2, -RZ, R42.reuse.H0_H0 ;  /* 0x2000002aff027230 */ /* 0x100fe40000004100 */
[----:B------:R-:W-:Y:S01]  /*b020*/  FFMA.FTZ R40, R5, R4, RZ ;  /* 0x0000000405287223 */ /* 0x000fe200000100ff */
[----:B------:R-:W-:Y:S01]  /*b030*/  HADD2.F32 R45, -RZ, R42.H1_H1 ;  /* 0x3000002aff2d7230 */ /* 0x000fe20000004100 */
[----:B------:R-:W-:Y:S01]  /*b040*/  LOP3.LUT R42, R41, 0x64006400, RZ, 0xfc, !PT ;  /* 0x64006400292a7812 */ /* 0x000fe200078efcff */
[----:B------:R-:W-:-:S02]  /*b050*/  HADD2.F32 R3, -RZ, R46.H0_H0 ;  /* 0x2000002eff037230 */ /* 0x000fc40000004100 */
[----:B------:R-:W-:Y:S01]  /*b060*/  FFMA.FTZ R61, R50, R47, R40 ;  /* 0x0000002f323d7223 */ /* 0x000fe20000010028 */
[----:B------:R-:W-:Y:S02]  /*b070*/  HADD2.F32 R46, -RZ, R46.H1_H1 ;  /* 0x3000002eff2e7230 */ /* 0x000fe40000004100 */
[----:B------:R-:W-:Y:S01]  /*b080*/  FFMA.FTZ R43, R5, R2, RZ ;  /* 0x00000002052b7223 */ /* 0x000fe200000100ff */
[----:B------:R-:W-:Y:S01]  /*b090*/  LOP3.LUT R40, R49, 0x64006400, RZ, 0xfc, !PT ;  /* 0x6400640031287812 */ /* 0x000fe200078efcff */
[----:B------:R-:W-:Y:S01]  /*b0a0*/  FFMA.FTZ R53, R5, R3, RZ ;  /* 0x0000000305357223 */ /* 0x000fe200000100ff */
[-C--:B------:R-:W-:Y:S02]  /*b0b0*/  HFMA2 R42, R42, R35.reuse.H0_H0, -72, -72 ;  /* 0xd480d4802a2a7431 */ /* 0x080fe40000040023 */
[----:B------:R-:W-:Y:S01]  /*b0c0*/  FFMA.FTZ R41, R0, R5, RZ ;  /* 0x0000000500297223 */ /* 0x000fe200000100ff */
[C---:B------:R-:W-:Y:S01]  /*b0d0*/  FFMA.FTZ R62, R50.reuse, R45, R43 ;  /* 0x0000002d323e7223 */ /* 0x040fe2000001002b */
[----:B------:R-:W-:Y:S01]  /*b0e0*/  FFMA.FTZ R43, R50, R46, R53 ;  /* 0x0000002e322b7223 */ /* 0x000fe20000010035 */
[----:B------:R-:W-:-:S02]  /*b0f0*/  HFMA2 R40, R40, R35.H0_H0, -72, -72 ;  /* 0xd480d48028287431 */ /* 0x000fc40000040023 */
[--C-:B------:R-:W-:Y:S02]  /*b100*/  HADD2.F32 R52, -RZ, R54.reuse.H0_H0 ;  /* 0x20000036ff347230 */ /* 0x100fe40000004100 */
        /* <DEDUP_REMOVED lines=8> */
[--C-:B------:R-:W-:Y:S02]  /*b190*/  HADD2.F32 R58, -RZ, R40.reuse.H0_H0 ;  /* 0x20000028ff3a7230 */ /* 0x100fe40000004100 */
[----:B------:R-:W-:Y:S02]  /*b1a0*/  HADD2.F32 R59, -RZ, R40.H1_H1 ;  /* 0x30000028ff3b7230 */ /* 0x000fe40000004100 */
[----:B------:R-:W-:Y:S01]  /*b1b0*/  FFMA.FTZ R40, R52, R51, R41 ;  /* 0x0000003334287223 */ /* 0x000fe20000010029 */
[----:B------:R-:W-:Y:S01]  /*b1c0*/  LOP3.LUT R41, R26, 0xf000f, RZ, 0xc0, !PT ;  /* 0x000f000f1a297812 */ /* 0x000fe200078ec0ff */
        /* <DEDUP_REMOVED lines=11> */
[----:B------:R-:W-:Y:S01]  /*b280*/  FFMA.FTZ R48, R53, R60, R40 ;  /* 0x0000003c35307223 */ /* 0x000fe20000010028 */
[----:B------:R-:W-:Y:S01]  /*b290*/  FFMA.FTZ R51, R60, R59, R64 ;  /* 0x0000003b3c337223 */ /* 0x000fe20000010040 */
[----:B------:R-:W-:Y:S01]  /*b2a0*/  HADD2 R60, R42, -1032, -1032 ;  /* 0xe408e4082a3c7430 */ /* 0x000fe20000000000 */
[----:B------:R-:W-:Y:S01]  /*b2b0*/  LOP3.LUT R40, R9, 0xf000f, RZ, 0xc0, !PT ;  /* 0x000f000f09287812 */ /* 0x000fe200078ec0ff */
[----:B------:R-:W-:-:S02]  /*b2c0*/  HADD2 R5, R5, -1032, -1032 ;  /* 0xe408e40805057430 */ /* 0x000fc40000000000 */
[--C-:B------:R-:W-:Y:S01]  /*b2d0*/  HADD2.F32 R42, -RZ, R7.reuse.H0_H0 ;  /* 0x20000007ff2a7230 */ /* 0x100fe20000004100 */
[----:B------:R-:W-:Y:S01]  /*b2e0*/  LOP3.LUT R27, R27, 0xf000f0, RZ, 0xc0, !PT ;  /* 0x00f000f01b1b7812 */ /* 0x000fe200078ec0ff */
[--C-:B------:R-:W-:Y:S01]  /*b2f0*/  HADD2.F32 R69, -RZ, R6.reuse.H0_H0 ;  /* 0x20000006ff457230 */ /* 0x100fe20000004100 */
[----:B------:R-:W-:Y:S01]  /*b300*/  LOP3.LUT R40, R40, 0x64006400, RZ, 0xfc, !PT ;  /* 0x6400640028287812 */ /* 0x000fe200078efcff */
[----:B------:R-:W-:Y:S01]  /*b310*/  HADD2.F32 R41, -RZ, R7.H1_H1 ;  /* 0x30000007ff297230 */ /* 0x000fe20000004100 */
[----:B------:R-:W-:Y:S01]  /*b320*/  LOP3.LUT R9, R9, 0xf000f0, RZ, 0xc0, !PT ;  /* 0x00f000f009097812 */ /* 0x000fe200078ec0ff */
[----:B------:R-:W-:Y:S02]  /*b330*/  HADD2.F32 R77, -RZ, R6.H1_H1 ;  /* 0x30000006ff4d7230 */ /* 0x000fe40000004100 */
[----:B------:R-:W-:Y:S01]  /*b340*/  FFMA.FTZ R62, R43, R69, R62 ;  /* 0x000000452b3e7223 */ /* 0x000fe2000001003e */
[----:B------:R-:W0:Y:S01]  /*b350*/  LDS.64 R6, [UR4+0x10] ;  /* 0x00001004ff067984 */ /* 0x000e220008000a00 */
[----:B------:R-:W-:-:S02]  /*b360*/  HADD2.F32 R67, -RZ, R5.H0_H0 ;  /* 0x20000005ff437230 */ /* 0x000fc40000004100 */
[----:B------:R-:W-:Y:S02]  /*b370*/  HADD2 R40, R40, -1032, -1032 ;  /* 0xe408e40828287430 */ /* 0x000fe40000000000 */
[----:B------:R-:W-:Y:S01]  /*b380*/  HADD2.F32 R75, -RZ, R5.H1_H1 ;  /* 0x30000005ff4b7230 */ /* 0x000fe20000004100 */
[----:B------:R-:W-:Y:S01]  /*b390*/  LOP3.LUT R5, R26, 0xf000f0, RZ, 0xc0, !PT ;  /* 0x00f000f01a057812 */ /* 0x000fe200078ec0ff */
[----:B------:R-:W-:Y:S01]  /*b3a0*/  HADD2.F32 R70, -RZ, R60.H0_H0 ;  /* 0x2000003cff467230 */ /* 0x000fe20000004100 */
[----:B------:R-:W-:Y:S01]  /*b3b0*/  LOP3.LUT R26, R27, 0x64006400, RZ, 0xfc, !PT ;  /* 0x640064001b1a7812 */ /* 0x000fe200078efcff */
[--C-:B------:R-:W-:Y:S01]  /*b3c0*/  HADD2.F32 R68, -RZ, R40.reuse.H0_H0 ;  /* 0x20000028ff447230 */ /* 0x100fe20000004100 */
[----:B------:R-:W-:Y:S01]  /*b3d0*/  LOP3.LUT R27, R8, 0xf000f0, RZ, 0xc0, !PT ;  /* 0x00f000f0081b7812 */ /* 0x000fe200078ec0ff */
[----:B------:R-:W-:Y:S01]  /*b3e0*/  HADD2.F32 R76, -RZ, R40.H1_H1 ;  /* 0x30000028ff4c7230 */ /* 0x000fe20000004100 */
[----:B------:R-:W-:Y:S01]  /*b3f0*/  LOP3.LUT R8, R9, 0x64006400, RZ, 0xfc, !PT ;  /* 0x6400640009087812 */ /* 0x000fe200078efcff */
[----:B------:R-:W-:Y:S01]  /*b400*/  HFMA2 R9, R26, R35.H0_H0, -72, -72 ;  /* 0xd480d4801a097431 */ /* 0x000fe20000040023 */
[----:B------:R-:W-:Y:S01]  /*b410*/  LOP3.LUT R26, R27, 0x64006400, RZ, 0xfc, !PT ;  /* 0x640064001b1a7812 */ /* 0x000fe200078efcff */
[----:B------:R-:W-:Y:S01]  /*b420*/  FFMA.FTZ R50, R43, R68, R50 ;  /* 0x000000442b327223 */ /* 0x000fe20000010032 */
[----:B------:R-:W-:-:S02]  /*b430*/  HADD2.F32 R78, -RZ, R60.H1_H1 ;  /* 0x3000003cff4e7230 */ /* 0x000fc40000004100 */
[-C--:B------:R-:W-:Y:S02]  /*b440*/  HFMA2 R8, R8, R35.reuse.H0_H0, -72, -72 ;  /* 0xd480d48008087431 */ /* 0x080fe40000040023 */
[----:B------:R-:W-:Y:S01]  /*b450*/  FFMA.FTZ R51, R43, R70, R51 ;  /* 0x000000462b337223 */ /* 0x000fe20000010033 */
[-C--:B------:R-:W-:Y:S01]  /*b460*/  HFMA2 R26, R26, R35.reuse.H0_H0, -72, -72 ;  /* 0xd480d4801a1a7431 */ /* 0x080fe20000040023 */
[----:B------:R-:W-:Y:S01]  /*b470*/  LOP3.LUT R40, R5, 0x64006400, RZ, 0xfc, !PT ;  /* 0x6400640005287812 */ /* 0x000fe200078efcff */
[C---:B------:R-:W-:Y:S01]  /*b480*/  FFMA.FTZ R5, R49.reuse, R76, R50 ;  /* 0x0000004c31057223 */ /* 0x040fe20000010032 */
[----:B------:R-:W-:Y:S02]  /*b490*/  HADD2.F32 R81, -RZ, R8.H0_H0 ;  /* 0x20000008ff517230 */ /* 0x000fe40000004100 */
[----:B------:R-:W-:Y:S01]  /*b4a0*/  FFMA.FTZ R50, R49, R78, R51 ;  /* 0x0000004e31327223 */ /* 0x000fe20000010033 */
[----:B------:R-:W-:Y:S02]  /*b4b0*/  HADD2.F32 R85, -RZ, R26.H0_H0 ;  /* 0x2000001aff557230 */ /* 0x000fe40000004100 */
[----:B------:R-:W-:-:S02]  /*b4c0*/  HFMA2 R40, R40, R35.H0_H0, -72, -72 ;  /* 0xd480d48028287431 */ /* 0x000fc40000040023 */
[----:B------:R-:W-:Y:S02]  /*b4d0*/  HADD2.F32 R86, -RZ, R26.H1_H1 ;  /* 0x3000001aff567230 */ /* 0x000fe40000004100 */
[C---:B------:R-:W-:Y:S01]  /*b4e0*/  FFMA.FTZ R98, R42.reuse, R81, R5 ;  /* 0x000000512a627223 */ /* 0x040fe20000010005 */
[----:B------:R-:W-:Y:S01]  /*b4f0*/  FFMA.FTZ R62, R49, R77, R62 ;  /* 0x0000004d313e7223 */ /* 0x000fe2000001003e */
[----:B------:R-:W-:Y:S01]  /*b500*/  FFMA.FTZ R5, R42, R85, R50 ;  /* 0x000000552a057223 */ /* 0x000fe20000010032 */
[----:B------:R-:W-:Y:S02]  /*b510*/  HADD2.F32 R83, -RZ, R40.H0_H0 ;  /* 0x20000028ff537230 */ /* 0x000fe40000004100 */
[----:B------:R-:W-:Y:S01]  /*b520*/  FFMA.FTZ R48, R67, R43, R48 ;  /* 0x0000002b43307223 */ /* 0x000fe20000010030 */
[----:B------:R-:W-:Y:S02]  /*b530*/  HADD2.F32 R82, -RZ, R8.H1_H1 ;  /* 0x30000008ff527230 */ /* 0x000fe40000004100 */
[----:B------:R-:W-:Y:S01]  /*b540*/  FFMA.FTZ R100, R41, R86, R5 ;  /* 0x0000005629647223 */ /* 0x000fe20000010005 */
[----:B---3--:R-:W-:Y:S01]  /*b550*/  LOP3.LUT R5, R36, 0xf000f, RZ, 0xc0, !PT ;  /* 0x000f000f24057812 */ /* 0x008fe200078ec0ff */
[--C-:B------:R-:W-:Y:S01]  /*b560*/  HADD2.F32 R79, -RZ, R9.reuse.H0_H0 ;  /* 0x20000009ff4f7230 */ /* 0x100fe20000004100 */
[----:B------:R-:W-:Y:S01]  /*b570*/  LOP3.LUT R8, R37, 0xf000f, RZ, 0xc0, !PT ;  /* 0x000f000f25087812 */ /* 0x000fe200078ec0ff */
[----:B------:R-:W-:Y:S01]  /*b580*/  HADD2.F32 R80, -RZ, R9.H1_H1 ;  /* 0x30000009ff507230 */ /* 0x000fe20000004100 */
[----:B------:R-:W-:Y:S01]  /*b590*/  LOP3.LUT R5, R5, 0x64006400, RZ, 0xfc, !PT ;  /* 0x6400640005057812 */ /* 0x000fe200078efcff */
[----:B------:R-:W-:Y:S01]  /*b5a0*/  FFMA.FTZ R43, R42, R83, R62 ;  /* 0x000000532a2b7223 */ /* 0x000fe2000001003e */
[----:B------:R-:W-:Y:S01]  /*b5b0*/  LOP3.LUT R26, R38, 0xf000f, RZ, 0xc0, !PT ;  /* 0x000f000f261a7812 */ /* 0x000fe200078ec0ff */
[----:B------:R-:W-:Y:S01]  /*b5c0*/  FFMA.FTZ R48, R75, R49, R48 ;  /* 0x000000314b307223 */ /* 0x000fe20000010030 */
[----:B------:R-:W-:Y:S01]  /*b5d0*/  LOP3.LUT R27, R39, 0xf000f, RZ, 0xc0, !PT ;  /* 0x000f000f271b7812 */ /* 0x000fe200078ec0ff */
[----:B------:R-:W-:Y:S01]  /*b5e0*/  HADD2.F32 R84, -RZ, R40.H1_H1 ;  /* 0x30000028ff547230 */ /* 0x000fe20000004100 */
[----:B------:R-:W-:Y:S01]  /*b5f0*/  LOP3.LUT R8, R8, 0x64006400, RZ, 0xfc, !PT ;  /* 0x6400640008087812 */ /* 0x000fe200078efcff */
[--C-:B0-----:R-:W-:Y:S01]  /*b600*/  HADD2.F32 R9, -RZ, R6.reuse.H0_H0 ;  /* 0x20000006ff097230 */ /* 0x101fe20000004100 */
[----:B------:R-:W-:Y:S01]  /*b610*/  LOP3.LUT R40, R36, 0xf000f0, RZ, 0xc0, !PT ;  /* 0x00f000f024287812 */ /* 0x000fe200078ec0ff */
[----:B------:R-:W-:-:S02]  /*b620*/  HADD2.F32 R62, -RZ, R6.H1_H1 ;  /* 0x30000006ff3e7230 */ /* 0x000fc40000004100 */
[----:B------:R-:W-:Y:S01]  /*b630*/  HADD2 R6, R5, -1032, -1032 ;  /* 0xe408e40805067430 */ /* 0x000fe20000000000 */
[----:B------:R-:W-:Y:S01]  /*b640*/  LOP3.LUT R26, R26, 0x64006400, RZ, 0xfc, !PT ;  /* 0x640064001a1a7812 */ /* 0x000fe200078efcff */
[----:B------:R-:W-:Y:S01]  /*b650*/  FFMA.FTZ R99, R79, R42, R48 ;  /* 0x0000002a4f637223 */ /* 0x000fe20000010030 */
[----:B------:R-:W-:Y:S01]  /*b660*/  LOP3.LUT R5, R27, 0x64006400, RZ, 0xfc, !PT ;  /* 0x640064001b057812 */ /* 0x000fe200078efcff */
[----:B------:R-:W-:Y:S01]  /*b670*/  HADD2 R42, R8, -1032, -1032 ;  /* 0xe408e408082a7430 */ /* 0x000fe20000000000 */
[----:B------:R-:W-:Y:S01]  /*b680*/  LOP3.LUT R40, R40, 0x64006400, RZ, 0xfc, !PT ;  /* 0x6400640028287812 */ /* 0x000fe200078efcff */
[--C-:B------:R-:W-:Y:S02]  /*b690*/  HADD2.F32 R8, -RZ, R6.reuse.H0_H0 ;  /* 0x20000006ff087230 */ /* 0x100fe40000004100 */
[----:B------:R-:W-:Y:S02]  /*b6a0*/  HADD2 R48, R26, -1032, -1032 ;  /* 0xe408e4081a307430 */ /* 0x000fe40000000000 */
[----:B------:R-:W-:Y:S01]  /*b6b0*/  FFMA.FTZ R99, R80, R41, R99 ;  /* 0x0000002950637223 */ /* 0x000fe20000010063 */
[----:B------:R-:W0:Y:S01]  /*b6c0*/  LDS.64 R26, [UR4+0x18] ;  /* 0x00001804ff1a7984 */ /* 0x000e220008000a00 */
[C---:B------:R-:W-:Y:S01]  /*b6d0*/  FFMA.FTZ R98, R41.reuse, R82, R98 ;  /* 0x0000005229627223 */ /* 0x040fe20000010062 */
[----:B------:R-:W-:Y:S01]  /*b6e0*/  FFMA.FTZ R43, R41, R84, R43 ;  /* 0x00000054292b7223 */ /* 0x000fe2000001002b */
[----:B------:R-:W-:Y:S01]  /*b6f0*/  HADD2 R63, R5, -1032, -1032 ;  /* 0xe408e408053f7430 */ /* 0x000fe20000000000 */
[----:B------:R-:W-:Y:S01]  /*b700*/  LOP3.LUT R41, R37, 0xf000f0, RZ, 0xc0, !PT ;  /* 0x00f000f025297812 */ /* 0x000fe200078ec0ff */
[----:B------:R-:W-:Y:S01]  /*b710*/  HADD2.F32 R51, -RZ, R6.H1_H1 ;  /* 0x30000006ff337230 */ /* 0x000fe20000004100 */
[----:B------:R-:W-:Y:S01]  /*b720*/  LOP3.LUT R60, R38, 0xf000f0, RZ, 0xc0, !PT ;  /* 0x00f000f0263c7812 */ /* 0x000fe200078ec0ff */
[----:B------:R-:W-:-:S02]  /*b730*/  HFMA2 R65, R40, R35.H0_H0, -72, -72 ;  /* 0xd480d48028417431 */ /* 0x000fc40000040023 */
[--C-:B------:R-:W-:Y:S02]  /*b740*/  HADD2.F32 R71, -RZ, R7.reuse.H0_H0 ;  /* 0x20000007ff477230 */ /* 0x100fe40000004100 */
[----:B------:R-:W-:Y:S01]  /*b750*/  FFMA.FTZ R40, R8, R9, RZ ;  /* 0x0000000908287223 */ /* 0x000fe200000100ff */
[----:B------:R-:W-:Y:S01]  /*b760*/  HADD2.F32 R72, -RZ, R7.H1_H1 ;  /* 0x30000007ff487230 */ /* 0x000fe20000004100 */
[----:B------:R-:W-:Y:S01]  /*b770*/  LOP3.LUT R61, R39, 0xf000f0, RZ, 0xc0, !PT ;  /* 0x00f000f0273d7812 */ /* 0x000fe200078ec0ff */
[--C-:B------:R-:W-:Y:S01]  /*b780*/  HADD2.F32 R7, -RZ, R42.reuse.H0_H0 ;  /* 0x2000002aff077230 */ /* 0x100fe20000004100 */
[----:B------:R-:W-:Y:S01]  /*b790*/  LOP3.LUT R60, R60, 0x64006400, RZ, 0xfc, !PT ;  /* 0x640064003c3c7812 */ /* 0x000fe200078efcff */
[----:B------:R-:W-:Y:S01]  /*b7a0*/  HADD2.F32 R50, -RZ, R42.H1_H1 ;  /* 0x3000002aff327230 */ /* 0x000fe20000004100 */
[----:B------:R-:W-:Y:S01]  /*b7b0*/  LOP3.LUT R42, R41, 0x64006400, RZ, 0xfc, !PT ;  /* 0x64006400292a7812 */ /* 0x000fe200078efcff */
[--C-:B------:R-:W-:Y:S02]  /*b7c0*/  HADD2.F32 R6, -RZ, R48.reuse.H0_H0 ;  /* 0x20000030ff067230 */ /* 0x100fe40000004100 */
[----:B------:R-:W-:Y:S01]  /*b7d0*/  FFMA.FTZ R41, R51, R62, R40 ;  /* 0x0000003e33297223 */ /* 0x000fe20000010028 */
[----:B------:R-:W-:Y:S01]  /*b7e0*/  HADD2.F32 R5, -RZ, R63.H0_H0 ;  /* 0x2000003fff057230 */ /* 0x000fe20000004100 */
[----:B------:R-:W-:Y:S01]  /*b7f0*/  LOP3.LUT R40, R61, 0x64006400, RZ, 0xfc, !PT ;  /* 0x640064003d287812 */ /* 0x000fe200078efcff */
[----:B------:R-:W-:-:S02]  /*b800*/  HADD2.F32 R49, -RZ, R48.H1_H1 ;  /* 0x30000030ff317230 */ /* 0x000fc40000004100 */
[C---:B------:R-:W-:Y:S01]  /*b810*/  FFMA.FTZ R64, R9.reuse, R6, RZ ;  /* 0x0000000609407223 */ /* 0x040fe200000100ff */
[----:B------:R-:W-:Y:S02]  /*b820*/  HADD2.F32 R48, -RZ, R63.H1_H1 ;  /* 0x3000003fff307230 */ /* 0x000fe40000004100 */
[C---:B------:R-:W-:Y:S01]  /*b830*/  FFMA.FTZ R63, R9.reuse, R7, RZ ;  /* 0x00000007093f7223 */ /* 0x040fe200000100ff */
[----:B------:R-:W-:Y:S01]  /*b840*/  FFMA.FTZ R9, R9, R5, RZ ;  /* 0x0000000509097223 */ /* 0x000fe200000100ff */
[-C--:B------:R-:W-:Y:S02]  /*b850*/  HFMA2 R42, R42, R35.reuse.H0_H0, -72, -72 ;  /* 0xd480d4802a2a7431 */ /* 0x080fe40000040023 */
[C---:B------:R-:W-:Y:S01]  /*b860*/  FFMA.FTZ R73, R62.reuse, R49, R64 ;  /* 0x000000313e497223 */ /* 0x040fe20000010040 */
[-C--:B------:R-:W-:Y:S02]  /*b870*/  HFMA2 R60, R60, R35.reuse.H0_H0, -72, -72 ;  /* 0xd480d4803c3c7431 */ /* 0x080fe40000040023 */
[----:B------:R-:W-:Y:S01]  /*b880*/  FFMA.FTZ R74, R62, R50, R63 ;  /* 0x000000323e4a7223 */ /* 0x000fe2000001003f */
[----:B------:R-:W-:-:S02]  /*b890*/  HFMA2 R40, R40, R35.H0_H0, -72, -72 ;  /* 0xd480d48028287431 */ /* 0x000fc40000040023 */
[----:B------:R-:W-:Y:S01]  /*b8a0*/  FFMA.FTZ R87, R62, R48, R9 ;  /* 0x000000303e577223 */ /* 0x000fe20000010009 */
[----:B------:R-:W-:Y:S01]  /*b8b0*/  HADD2.F32 R66, -RZ, R65.H0_H0 ;  /* 0x20000041ff427230 */ /* 0x000fe20000004100 */
[----:B------:R-:W-:Y:S01]  /*b8c0*/  SHF.R.U32.HI R36, RZ, 0x8, R36 ;  /* 0x00000008ff247819 */ /* 0x000fe20000011624 */
[----:B------:R-:W-:Y:S01]  /*b8d0*/  HADD2.F32 R64, -RZ, R42.H0_H0 ;  /* 0x2000002aff407230 */ /* 0x000fe20000004100 */
[----:B------:R-:W-:Y:S01]  /*b8e0*/  SHF.R.U32.HI R37, RZ, 0x8, R37 ;  /* 0x00000008ff257819 */ /* 0x000fe20000011625 */
[--C-:B------:R-:W-:Y:S01]  /*b8f0*/  HADD2.F32 R62, -RZ, R60.reuse.H0_H0 ;  /* 0x2000003cff3e7230 */ /* 0x100fe20000004100 */
[----:B------:R-:W-:Y:S01]  /*b900*/  SHF.R.U32.HI R38, RZ, 0x8, R38 ;  /* 0x00000008ff267819 */ /* 0x000fe20000011626 */
[----:B------:R-:W-:Y:S01]  /*b910*/  HADD2.F32 R61, -RZ, R60.H1_H1 ;  /* 0x3000003cff3d7230 */ /* 0x000fe20000004100 */
[----:B------:R-:W-:Y:S01]  /*b920*/  SHF.R.U32.HI R39, RZ, 0x8, R39 ;  /* 0x00000008ff277819 */ /* 0x000fe20000011627 */
[--C-:B------:R-:W-:Y:S02]  /*b930*/  HADD2.F32 R60, -RZ, R40.reuse.H0_H0 ;  /* 0x20000028ff3c7230 */ /* 0x100fe40000004100 */
[----:B------:R-:W-:-:S02]  /*b940*/  HADD2.F32 R9, -RZ, R40.H1_H1 ;  /* 0x30000028ff097230 */ /* 0x000fc40000004100 */
[----:B------:R-:W-:Y:S01]  /*b950*/  FFMA.FTZ R40, R66, R71, R41 ;  /* 0x0000004742287223 */ /* 0x000fe20000010029 */
[----:B------:R-:W-:Y:S02]  /*b960*/  HADD2.F32 R65, -RZ, R65.H1_H1 ;  /* 0x30000041ff417230 */ /* 0x000fe40000004100 */
[C---:B------:R-:W-:Y:S01]  /*b970*/  FFMA.FTZ R41, R71.reuse, R64, R74 ;  /* 0x0000004047297223 */ /* 0x040fe2000001004a */
[----:B------:R-:W-:Y:S02]  /*b980*/  HADD2.F32 R63, -RZ, R42.H1_H1 ;  /* 0x3000002aff3f7230 */ /* 0x000fe40000004100 */
[C---:B------:R-:W-:Y:S01]  /*b990*/  FFMA.FTZ R42, R71.reuse, R62, R73 ;  /* 0x0000003e472a7223 */ /* 0x040fe20000010049 */
[----:B------:R-:W-:Y:S01]  /*b9a0*/  FFMA.FTZ R74, R71, R60, R87 ;  /* 0x0000003c474a7223 */ /* 0x000fe20000010057 */
[----:B------:R-:W-:Y:S01]  /*b9b0*/  FFMA.FTZ R87, R65, R72, R40 ;  /* 0x0000004841577223 */ /* 0x000fe20000010028 */
[----:B------:R-:W-:Y:S01]  /*b9c0*/  LOP3.LUT R40, R36, 0xf000f, RZ, 0xc0, !PT ;  /* 0x000f000f24287812 */ /* 0x000fe200078ec0ff */
        /* <DEDUP_REMOVED lines=25> */
[----:B------:R-:W-:Y:S02]  /*bb60*/  HADD2.F32 R40, -RZ, R27.H0_H0 ;  /* 0x2000001bff287230 */ /* 0x000fe40000004100 */
[C---:B------:R-:W-:Y:S01]  /*bb70*/  FFMA.FTZ R104, R88.reuse, R72, R91 ;  /* 0x0000004858687223 */ /* 0x040fe2000001005b */
[----:B------:R-:W-:Y:S01]  /*bb80*/  LOP3.LUT R37, R37, 0xf000f0, RZ, 0xc0, !PT ;  /* 0x00f000f025257812 */ /* 0x000fe200078ec0ff */
        /* <DEDUP_REMOVED lines=10> */
[----:B------:R-:W-:-:S02]  /*bc30*/  HFMA2 R36, R36, R35.H0_H0, -72, -72 ;  /* 0xd480d48024247431 */ /* 0x000fc40000040023 */
[----:B------:R-:W-:Y:S02]  /*bc40*/  HADD2.F32 R96, -RZ, R93.H1_H1 ;  /* 0x3000005dff607230 */ /* 0x000fe40000004100 */
[-C--:B------:R-:W-:Y:S02]  /*bc50*/  HFMA2 R37, R38, R35.reuse.H0_H0, -72, -72 ;  /* 0xd480d48026257431 */ /* 0x080fe40000040023 */
[----:B------:R-:W-:Y:S02]  /*bc60*/  HADD2.F32 R90, -RZ, R105.H0_H0 ;  /* 0x20000069ff5a7230 */ /* 0x000fe40000004100 */
[----:B------:R-:W-:Y:S02]  /*bc70*/  HFMA2 R39, R42, R35.H0_H0, -72, -72 ;  /* 0xd480d4802a277431 */ /* 0x000fe40000040023 */
[----:B------:R-:W-:Y:S01]  /*bc80*/  FFMA.FTZ R41, R26, R94, R41 ;  /* 0x0000005e1a297223 */ /* 0x000fe20000010029 */
[----:B------:R-:W-:Y:S02]  /*bc90*/  HADD2.F32 R93, -RZ, R36.H0_H0 ;  /* 0x20000024ff5d7230 */ /* 0x000fe40000004100 */
[----:B------:R-:W-:Y:S01]  /*bca0*/  FFMA.FTZ R102, R97, R26, R102 ;  /* 0x0000001a61667223 */ /* 0x000fe20000010066 */
[----:B------:R-:W-:-:S02]  /*bcb0*/  HADD2.F32 R92, -RZ, R37.H0_H0 ;  /* 0x20000025ff5c7230 */ /* 0x000fc40000004100 */
[C---:B------:R-:W-:Y:S01]  /*bcc0*/  FFMA.FTZ R89, R26.reuse, R96, R89 ;  /* 0x000000601a597223 */ /* 0x040fe20000010059 */
[----:B------:R-:W-:Y:S02]  /*bcd0*/  HADD2.F32 R91, -RZ, R39.H0_H0 ;  /* 0x20000027ff5b7230 */ /* 0x000fe40000004100 */
        /* <DEDUP_REMOVED lines=8> */
[----:B------:R-:W-:Y:S01]  /*bd60*/  FMUL.FTZ R37, R43, R42 ;  /* 0x0000002a2b257220 */ /* 0x000fe20000410000 */
[----:B------:R-:W-:Y:S02]  /*bd70*/  HADD2.F32 R89, -RZ, R36.H1_H1 ;  /* 0x30000024ff597230 */ /* 0x000fe40000004100 */
[----:B------:R-:W-:Y:S01]  /*bd80*/  FMUL.FTZ R36, R98, R41 ;  /* 0x0000002962247220 */ /* 0x000fe20000410000 */
[----:B------:R-:W-:Y:S02]  /*bd90*/  HADD2.F32 R40, -RZ, R11.H0_H0 ;  /* 0x2000000bff287230 */ /* 0x000fe40000004100 */
[----:B------:R-:W-:Y:S01]  /*bda0*/  FFMA.FTZ R38, R101, R88, R38 ;  /* 0x0000005865267223 */ /* 0x000fe20000010026 */
[----:B------:R-:W-:Y:S01]  /*bdb0*/  HADD2.F32 R43, -RZ, R10.H1_H1 ;  /* 0x3000000aff2b7230 */ /* 0x000fe20000004100 */
[----:B------:R-:W-:Y:S01]  /*bdc0*/  F2FP.F16.F32.PACK_AB R37, RZ, R37 ;  /* 0x00000025ff25723e */ /* 0x000fe200000000ff */
[----:B------:R-:W-:-:S02]  /*bdd0*/  HADD2.F32 R87, -RZ, R39.H1_H1 ;  /* 0x30000027ff577230 */ /* 0x000fc40000004100 */
[----:B------:R-:W-:Y:S01]  /*bde0*/  FMUL.FTZ R99, R99, R40 ;  /* 0x0000002863637220 */ /* 0x000fe20000410000 */
[----:B------:R-:W-:Y:S02]  /*bdf0*/  HADD2.F32 R98, -RZ, R105.H1_H1 ;  /* 0x30000069ff627230 */ /* 0x000fe40000004100 */
[----:B------:R-:W-:Y:S01]  /*be00*/  FMUL.FTZ R100, R100, R43 ;  /* 0x0000002b64647220 */ /* 0x000fe20000410000 */
[----:B------:R-:W-:Y:S01]  /*be10*/  FFMA.FTZ R39, R89, R101, R102 ;  /* 0x0000006559277223 */ /* 0x000fe20000010066 */
[C---:B------:R-:W-:Y:S01]  /*be20*/  FFMA.FTZ R105, R101.reuse, R87, R104 ;  /* 0x0000005765697223 */ /* 0x040fe20000010068 */
[----:B------:R-:W-:Y:S01]  /*be30*/  F2FP.F16.F32.PACK_AB R99, RZ, R99 ;  /* 0x00000063ff63723e */ /* 0x000fe200000000ff */
[----:B------:R-:W-:Y:S01]  /*be40*/  FFMA.FTZ R106, R101, R98, R103 ;  /* 0x00000062656a7223 */ /* 0x000fe20000010067 */
[----:B------:R-:W-:Y:S01]  /*be50*/  F2FP.F16.F32.PACK_AB R101, RZ, R100 ;  /* 0x00000064ff65723e */ /* 0x000fe200000000ff */
[----:B------:R-:W-:Y:S01]  /*be60*/  FMUL.FTZ R104, R39, R40 ;  /* 0x0000002827687220 */ /* 0x000fe20000410000 */
[----:B------:R-:W-:Y:S01]  /*be70*/  F2FP.F16.F32.PACK_AB R36, RZ, R36 ;  /* 0x00000024ff24723e */ /* 0x000fe200000000ff */
[----:B------:R-:W-:Y:S01]  /*be80*/  FMUL.FTZ R103, R38, R41 ;  /* 0x0000002926677220 */ /* 0x000fe20000410000 */
[----:B------:R-:W-:Y:S01]  /*be90*/  FMUL.FTZ R102, R105, R42 ;  /* 0x0000002a69667220 */ /* 0x000fe20000410000 */
[----:B------:R-:W-:Y:S01]  /*bea0*/  FMUL.FTZ R106, R106, R43 ;  /* 0x0000002b6a6a7220 */ /* 0x000fe20000410000 */
[----:B------:R-:W0:Y:S01]  /*beb0*/  LDS.64 R26, [UR4+0x20] ;  /* 0x00002004ff1a7984 */ /* 0x000e220008000a00 */
[--C-:B------:R-:W-:Y:S01]  /*bec0*/  HADD2 R99, R99.H0_H0, R34.reuse.H0_H0 ;  /* 0x2000002263637230 */ /* 0x100fe20000000800 */
[----:B------:R-:W-:Y:S01]  /*bed0*/  F2FP.F16.F32.PACK_AB R104, RZ, R104 ;  /* 0x00000068ff68723e */ /* 0x000fe200000000ff */
[--C-:B------:R-:W-:Y:S01]  /*bee0*/  HADD2 R100, R37.H0_H0, R33.reuse.H0_H0 ;  /* 0x2000002125647230 */ /* 0x100fe20000000800 */
[----:B------:R-:W-:Y:S01]  /*bef0*/  F2FP.F16.F32.PACK_AB R103, RZ, R103 ;  /* 0x00000067ff67723e */ /* 0x000fe200000000ff */
[----:B------:R-:W-:Y:S01]  /*bf00*/  HADD2 R101, R101.H0_H0, R33.H1_H1 ;  /* 0x3000002165657230 */ /* 0x000fe20000000800 */
[----:B------:R-:W-:Y:S01]  /*bf10*/  F2FP.F16.F32.PACK_AB R102, RZ, R102 ;  /* 0x00000066ff66723e */ /* 0x000fe200000000ff */
[----:B------:R-:W-:Y:S01]  /*bf20*/  HADD2 R34, R36.H0_H0, R34.H1_H1 ;  /* 0x3000002224227230 */ /* 0x000fe20000000800 */
[----:B------:R-:W-:Y:S01]  /*bf30*/  F2FP.F16.F32.PACK_AB R33, RZ, R106 ;  /* 0x0000006aff21723e */ /* 0x000fe200000000ff */
[----:B------:R-:W-:Y:S06]  /*bf40*/  @!P0 BRA `(.L_x_1418) ;  /* 0x0000000400b88947 */ /* 0x000fec0003800000 */
[----:B------:R-:W1:Y:S01]  /*bf50*/  LDS.64 R36, [UR4+0x80] ;  /* 0x00008004ff247984 */ /* 0x000e620008000a00 */
[----:B------:R-:W-:-:S03]  /*bf60*/  ISETP.NE.AND P2, PT, R16, 0x2, PT ;  /* 0x000000021000780c */ /* 0x000fc60003f45270 */
[----:B------:R-:W2:Y:S01]  /*bf70*/  LDS.64 R38, [UR4+0x88] ;  /* 0x00008804ff267984 */ /* 0x000ea20008000a00 */
[--C-:B-1----:R-:W-:Y:S02]  /*bf80*/  HADD2.F32 R105, -RZ, R36.reuse.H0_H0 ;  /* 0x20000024ff697230 */ /* 0x102fe40000004100 */
        /* <DEDUP_REMOVED lines=15> */
[----:B--2---:R-:W-:-:S02]  /*c080*/  HADD2.F32 R37, -RZ, R38.H0_H0 ;  /* 0x20000026ff257230 */ /* 0x004fc40000004100 */
        /* <DEDUP_REMOVED lines=36> */
[----:B------:R-:W1:Y:S04]  /*c2d0*/  LDS.64 R36, [UR4+0x100] ;  /* 0x00010004ff247984 */ /* 0x000e680008000a00 */
[----:B------:R-:W2:Y:S01]  /*c2e0*/  LDS.64 R38, [UR4+0x108] ;  /* 0x00010804ff267984 */ /* 0x000ea20008000a00 */
[--C-:B-1----:R-:W-:Y:S02]  /*c2f0*/  HADD2.F32 R105, -RZ, R36.reuse.H0_H0 ;  /* 0x20000024ff697230 */ /* 0x102fe40000004100 */
        /* <DEDUP_REMOVED lines=51> */
.L_x_1418:
[----:B------:R-:W-:Y:S05]  /*c630*/  @!P0 BRA `(.L_x_1419) ;  /* 0x0000000400b88947 */ /* 0x000fea0003800000 */
[----:B------:R-:W1:Y:S01]  /*c640*/  LDS.64 R2, [UR4+0x90] ;  /* 0x00009004ff027984 */ /* 0x000e620008000a00 */
[----:B------:R-:W-:-:S03]  /*c650*/  ISETP.NE.AND P2, PT, R16, 0x2, PT ;  /* 0x000000021000780c */ /* 0x000fc60003f45270 */
[----:B------:R-:W2:Y:S01]  /*c660*/  LDS.64 R36, [UR4+0x98] ;  /* 0x00009804ff247984 */ /* 0x000ea20008000a00 */
[--C-:B-1----:R-:W-:Y:S02]  /*c670*/  HADD2.F32 R0, -RZ, R2.reuse.H0_H0 ;  /* 0x20000002ff007230 */ /* 0x102fe40000004100 */
        /* <DEDUP_REMOVED lines=14> */
[----:B--2---:R-:W-:-:S02]  /*c760*/  HADD2.F32 R2, -RZ, R36.H0_H0 ;  /* 0x20000024ff027230 */ /* 0x004fc40000004100 */
        /* <DEDUP_REMOVED lines=55> */
[--C-:B--2---:R-:W-:Y:S02]  /*cae0*/  HADD2.F32 R0, -RZ, R36.reuse.H0_H0 ;  /* 0x20000024ff007230 */ /* 0x104fe40000004100 */
        /* <DEDUP_REMOVED lines=35> */
.L_x_1419:
[----:B-----5:R-:W-:Y:S01]  /*cd20*/  LOP3.LUT R0, R20, 0xf000f, RZ, 0xc0, !PT ;  /* 0x000f000f14007812 */ /* 0x020fe200078ec0ff */
[----:B------:R-:W-:Y:S01]  /*cd30*/  HADD2 R101, R33.H0_H0, R101.H0_H0 ;  /* 0x2000006521657230 */ /* 0x000fe20000000800 */
        /* <DEDUP_REMOVED lines=10> */
[----:B------:R-:W-:Y:S01]  /*cde0*/  LOP3.LUT R33, R20, 0xf000f0, RZ, 0xc0, !PT ;  /* 0x00f000f014217812 */ /* 0x000fe200078ec0ff */
[----:B------:R-:W-:Y:S01]  /*cdf0*/  HADD2 R52, R103.H0_H0, R34.H0_H0 ;  /* 0x2000002267347230 */ /* 0x000fe20000000800 */
[----:B------:R-:W-:Y:S01]  /*ce00*/  LOP3.LUT R3, R3, 0x64006400, RZ, 0xfc, !PT ;  /* 0x6400640003037812 */ /* 0x000fe200078efcff */
[----:B------:R-:W-:Y:S01]  /*ce10*/  HADD2 R2, R2, -1032, -1032 ;  /* 0xe408e40802027430 */ /* 0x000fe20000000000 */
[----:B------:R-:W-:Y:S01]  /*ce20*/  LOP3.LUT R0, R4, 0x64006400, RZ, 0xfc, !PT ;  /* 0x6400640004007812 */ /* 0x000fe200078efcff */
[--C-:B------:R-:W-:Y:S01]  /*ce30*/  HADD2.F32 R4, -RZ, R6.reuse.H0_H0 ;  /* 0x20000006ff047230 */ /* 0x100fe20000004100 */
[----:B------:R-:W-:Y:S01]  /*ce40*/  SHF.R.U32.HI R53, RZ, 0x8, R20 ;  /* 0x00000008ff357819 */ /* 0x000fe20000011614 */
[----:B------:R-:W-:Y:S01]  /*ce50*/  HADD2 R20, R3, -1032, -1032 ;  /* 0xe408e40803147430 */ /* 0x000fe20000000000 */
[----:B------:R-:W-:Y:S01]  /*ce60*/  LOP3.LUT R37, R23, 0xf000f0, RZ, 0xc0, !PT ;  /* 0x00f000f017257812 */ /* 0x000fe200078ec0ff */
[----:B------:R-:W-:Y:S01]  /*ce70*/  HADD2 R27, R0, -1032, -1032 ;  /* 0xe408e408001b7430 */ /* 0x000fe20000000000 */
[----:B------:R-:W-:Y:S01]  /*ce80*/  SHF.R.U32.HI R8, RZ, 0x8, R23 ;  /* 0x00000008ff087819 */ /* 0x000fe20000011617 */
[----:B------:R-:W-:Y:S01]  /*ce90*/  HADD2.F32 R23, -RZ, R6.H1_H1 ;  /* 0x30000006ff177230 */ /* 0x000fe20000004100 */
[----:B------:R-:W-:Y:S01]  /*cea0*/  LOP3.LUT R26, R33, 0x64006400, RZ, 0xfc, !PT ;  /* 0x64006400211a7812 */ /* 0x000fe200078efcff */
[----:B------:R-:W0:Y:S01]  /*ceb0*/  LDS.64 R6, [UR4+0x28] ;  /* 0x00002804ff067984 */ /* 0x000e220008000a00 */
[----:B------:R-:W-:Y:S01]  /*cec0*/  LOP3.LUT R36, R22, 0xf000f0, RZ, 0xc0, !PT ;  /* 0x00f000f016247812 */ /* 0x000fe200078ec0ff */
[--C-:B------:R-:W-:Y:S01]  /*ced0*/  HADD2.F32 R3, -RZ, R2.reuse.H0_H0 ;  /* 0x20000002ff037230 */ /* 0x100fe20000004100 */
[----:B------:R-:W-:Y:S01]  /*cee0*/  SHF.R.U32.HI R55, RZ, 0x8, R22 ;  /* 0x00000008ff377819 */ /* 0x000fe20000011616 */
[----:B------:R-:W-:-:S02]  /*cef0*/  HADD2.F32 R22, -RZ, R2.H1_H1 ;  /* 0x30000002ff167230 */ /* 0x000fc40000004100 */
[-C--:B------:R-:W-:Y:S01]  /*cf00*/  HFMA2 R33, R26, R35.reuse.H0_H0, -72, -72 ;  /* 0xd480d4801a217431 */ /* 0x080fe20000040023 */
[----:B------:R-:W-:Y:S01]  /*cf10*/  LOP3.LUT R34, R21, 0xf000f0, RZ, 0xc0, !PT ;  /* 0x00f000f015227812 */ /* 0x000fe200078ec0ff */
[--C-:B------:R-:W-:Y:S02]  /*cf20*/  HADD2.F32 R2, -RZ, R20.reuse.H0_H0 ;  /* 0x20000014ff027230 */ /* 0x100fe40000004100 */
[----:B------:R-:W-:Y:S01]  /*cf30*/  FFMA.FTZ R26, R4, R5, RZ ;  /* 0x00000005041a7223 */ /* 0x000fe200000100ff */
[--C-:B------:R-:W-:Y:S01]  /*cf40*/  HADD2.F32 R0, -RZ, R27.reuse.H0_H0 ;  /* 0x2000001bff007230 */ /* 0x100fe20000004100 */
[----:B------:R-:W-:Y:S01]  /*cf50*/  SHF.R.U32.HI R9, RZ, 0x8, R21 ;  /* 0x00000008ff097819 */ /* 0x000fe20000011615 */
[----:B------:R-:W-:Y:S01]  /*cf60*/  HADD2.F32 R21, -RZ, R20.H1_H1 ;  /* 0x30000014ff157230 */ /* 0x000fe20000004100 */
[----:B------:R-:W-:Y:S01]  /*cf70*/  LOP3.LUT R34, R34, 0x64006400, RZ, 0xfc, !PT ;  /* 0x6400640022227812 */ /* 0x000fe200078efcff */
[----:B------:R-:W-:Y:S02]  /*cf80*/  HADD2.F32 R20, -RZ, R27.H1_H1 ;  /* 0x3000001bff147230 */ /* 0x000fe40000004100 */
[----:B------:R-:W-:Y:S01]  /*cf90*/  FFMA.FTZ R44, R23, R38, R26 ;  /* 0x00000026172c7223 */ /* 0x000fe2000001001a */
[C---:B------:R-:W-:Y:S01]  /*cfa0*/  FFMA.FTZ R27, R5.reuse, R3, RZ ;  /* 0x00000003051b7223 */ /* 0x040fe200000100ff */
[----:B------:R-:W-:Y:S01]  /*cfb0*/  FFMA.FTZ R50, R5, R2, RZ ;  /* 0x0000000205327223 */ /* 0x000fe200000100ff */
[----:B------:R-:W-:Y:S01]  /*cfc0*/  LOP3.LUT R26, R37, 0x64006400, RZ, 0xfc, !PT ;  /* 0x64006400251a7812 */ /* 0x000fe200078efcff */
[----:B------:R-:W-:Y:S01]  /*cfd0*/  FFMA.FTZ R5, R5, R0, RZ ;  /* 0x0000000005057223 */ /* 0x000fe200000100ff */
[----:B------:R-:W-:Y:S01]  /*cfe0*/  LOP3.LUT R36, R36, 0x64006400, RZ, 0xfc, !PT ;  /* 0x6400640024247812 */ /* 0x000fe200078efcff */
[----:B------:R-:W-:Y:S01]  /*cff0*/  FFMA.FTZ R49, R38, R21, R50 ;  /* 0x0000001526317223 */ /* 0x000fe20000010032 */
[----:B------:R-:W-:-:S02]  /*d000*/  HFMA2 R34, R34, R35.H0_H0, -72, -72 ;  /* 0xd480d48022227431 */ /* 0x000fc40000040023 */
[C---:B------:R-:W-:Y:S01]  /*d010*/  FFMA.FTZ R50, R38.reuse, R20, R5 ;  /* 0x0000001426327223 */ /* 0x040fe20000010005 */
[-C--:B------:R-:W-:Y:S02]  /*d020*/  HFMA2 R26, R26, R35.reuse.H0_H0, -72, -72 ;  /* 0xd480d4801a1a7431 */ /* 0x080fe40000040023 */
[--C-:B------:R-:W-:Y:S02]  /*d030*/  HADD2.F32 R39, -RZ, R33.reuse.H0_H0 ;  /* 0x20000021ff277230 */ /* 0x100fe40000004100 */
[----:B------:R-:W-:Y:S02]  /*d040*/  HFMA2 R5, R36, R35.H0_H0, -72, -72 ;  /* 0xd480d48024057431 */ /* 0x000fe40000040023 */
[----:B------:R-:W-:Y:S01]  /*d050*/  FFMA.FTZ R47, R38, R22, R27 ;  /* 0x00000016262f7223 */ /* 0x000fe2000001001b */
[--C-:B------:R-:W-:Y:S01]  /*d060*/  HADD2.F32 R37, -RZ, R34.reuse.H0_H0 ;  /* 0x20000022ff257230 */ /* 0x100fe20000004100 */
[----:B------:R-:W-:Y:S01]  /*d070*/  SHF.R.U32.HI R81, RZ, 0x8, R12 ;  /* 0x00000008ff517819 */ /* 0x000fe2000001160c */
[----:B------:R-:W-:Y:S01]  /*d080*/  HADD2.F32 R38, -RZ, R33.H1_H1 ;  /* 0x30000021ff267230 */ /* 0x000fe20000004100 */
[----:B------:R-:W-:Y:S01]  /*d090*/  SHF.R.U32.HI R80, RZ, 0x8, R13 ;  /* 0x00000008ff507819 */ /* 0x000fe2000001160d */
[----:B------:R-:W-:Y:S01]  /*d0a0*/  HADD2.F32 R36, -RZ, R34.H1_H1 ;  /* 0x30000022ff247230 */ /* 0x000fe20000004100 */
        /* <DEDUP_REMOVED lines=8> */
[----:B------:R-:W-:Y:S01]  /*d130*/  FFMA.FTZ R47, R46, R27, R50 ;  /* 0x0000001b2e2f7223 */ /* 0x000fe20000010032 */
[----:B------:R-:W-:Y:S02]  /*d140*/  HADD2.F32 R26, -RZ, R26.H1_H1 ;  /* 0x3000001aff1a7230 */ /* 0x000fe40000004100 */
[----:B------:R-:W-:Y:S01]  /*d150*/  FFMA.FTZ R50, R38, R45, R5 ;  /* 0x0000002d26327223 */ /* 0x000fe20000010005 */
[----:B------:R-:W-:Y:S01]  /*d160*/  LOP3.LUT R5, R53, 0xf000f, RZ, 0xc0, !PT ;  /* 0x000f000f35057812 */ /* 0x000fe200078ec0ff */
        /* <DEDUP_REMOVED lines=8> */
[----:B------:R-:W-:Y:S01]  /*d1f0*/  HADD2 R5, R5, -1032, -1032 ;  /* 0xe408e40805057430 */ /* 0x000fe20000000000 */
[----:B------:R-:W-:Y:S01]  /*d200*/  LOP3.LUT R46, R8, 0xf000f, RZ, 0xc0, !PT ;  /* 0x000f000f082e7812 */ /* 0x000fe200078ec0ff */
[----:B------:R-:W-:Y:S01]  /*d210*/  HADD2.F32 R60, -RZ, R6.H1_H1 ;  /* 0x30000006ff3c7230 */ /* 0x000fe20000004100 */
[----:B------:R-:W-:Y:S01]  /*d220*/  LOP3.LUT R44, R44, 0x64006400, RZ, 0xfc, !PT ;  /* 0x640064002c2c7812 */ /* 0x000fe200078efcff */
[----:B------:R-:W-:Y:S01]  /*d230*/  HADD2.F32 R63, -RZ, R7.H0_H0 ;  /* 0x20000007ff3f7230 */ /* 0x000fe20000004100 */
[----:B------:R-:W-:Y:S01]  /*d240*/  LOP3.LUT R45, R45, 0x64006400, RZ, 0xfc, !PT ;  /* 0x640064002d2d7812 */ /* 0x000fe200078efcff */
[----:B------:R-:W-:Y:S01]  /*d250*/  HADD2.F32 R47, -RZ, R5.H0_H0 ;  /* 0x20000005ff2f7230 */ /* 0x000fe20000004100 */
[----:B------:R-:W-:Y:S01]  /*d260*/  LOP3.LUT R46, R46, 0x64006400, RZ, 0xfc, !PT ;  /* 0x640064002e2e7812 */ /* 0x000fe200078efcff */
[----:B------:R-:W-:-:S02]  /*d270*/  HADD2 R6, R44, -1032, -1032 ;  /* 0xe408e4082c067430 */ /* 0x000fc40000000000 */
[----:B------:R-:W-:Y:S02]  /*d280*/  HADD2.F32 R90, -RZ, R7.H1_H1 ;  /* 0x30000007ff5a7230 */ /* 0x000fe40000004100 */
        /* <DEDUP_REMOVED lines=8> */
[C---:B------:R-:W-:Y:S01]  /*d310*/  FFMA.FTZ R57, R49.reuse, R46, R56 ;  /* 0x0000002e31397223 */ /* 0x040fe20000010038 */
[----:B------:R-:W-:Y:S02]  /*d320*/  HADD2.F32 R50, -RZ, R6.H1_H1 ;  /* 0x30000006ff327230 */ /* 0x000fe40000004100 */
[C---:B------:R-:W-:Y:S01]  /*d330*/  FFMA.FTZ R66, R49.reuse, R45, R58 ;  /* 0x0000002d31427223 */ /* 0x040fe2000001003a */
[----:B------:R-:W0:Y:S01]  /*d340*/  LDS.64 R6, [UR4+0x30] ;  /* 0x00003004ff067984 */ /* 0x000e220008000a00 */
        /* <DEDUP_REMOVED lines=12> */
[----:B------:R-:W-:Y:S01]  /*d410*/  FFMA.FTZ R67, R60, R53, R68 ;  /* 0x000000353c437223 */ /* 0x000fe20000010044 */
[----:B------:R-:W-:Y:S01]  /*d420*/  LOP3.LUT R60, R5, 0x64006400, RZ, 0xfc, !PT ;  /* 0x64006400053c7812 */ /* 0x000fe200078efcff */
[----:B------:R-:W-:-:S02]  /*d430*/  HFMA2 R55, R56, R35.H0_H0, -72, -72 ;  /* 0xd480d48038377431 */ /* 0x000fc40000040023 */
[-C--:B------:R-:W-:Y:S02]  /*d440*/  HFMA2 R8, R8, R35.reuse.H0_H0, -72, -72 ;  /* 0xd480d48008087431 */ /* 0x080fe40000040023 */
[-C--:B------:R-:W-:Y:S02]  /*d450*/  HFMA2 R58, R58, R35.reuse.H0_H0, -72, -72 ;  /* 0xd480d4803a3a7431 */ /* 0x080fe40000040023 */
[----:B------:R-:W-:Y:S02]  /*d460*/  HADD2.F32 R56, -RZ, R55.H0_H0 ;  /* 0x20000037ff387230 */ /* 0x000fe40000004100 */
[-C--:B------:R-:W-:Y:S02]  /*d470*/  HFMA2 R5, R60, R35.reuse.H0_H0, -72, -72 ;  /* 0xd480d4803c057431 */ /* 0x080fe40000040023 */
[----:B------:R-:W-:Y:S02]  /*d480*/  HADD2.F32 R62, -RZ, R8.H0_H0 ;  /* 0x20000008ff3e7230 */ /* 0x000fe40000004100 */
[----:B------:R-:W-:-:S02]  /*d490*/  HFMA2 R72, R72, R35.H0_H0, -72, -72 ;  /* 0xd480d48048487431 */ /* 0x000fc40000040023 */
[--C-:B------:R-:W-:Y:S02]  /*d4a0*/  HADD2.F32 R60, -RZ, R58.reuse.H0_H0 ;  /* 0x2000003aff3c7230 */ /* 0x100fe40000004100 */
[----:B------:R-:W-:Y:S02]  /*d4b0*/  HADD2 R48, R104.H0_H0, R99.H0_H0 ;  /* 0x2000006368307230 */ /* 0x000fe40000000800 */
[----:B------:R-:W-:Y:S02]  /*d4c0*/  HADD2.F32 R59, -RZ, R58.H1_H1 ;  /* 0x3000003aff3b7230 */ /* 0x000fe40000004100 */
[----:B------:R-:W-:Y:S02]  /*d4d0*/  HADD2 R54, R102.H0_H0, R100.H0_H0 ;  /* 0x2000006466367230 */ /* 0x000fe40000000800 */
[----:B------:R-:W-:Y:S02]  /*d4e0*/  HADD2.F32 R61, -RZ, R8.H1_H1 ;  /* 0x30000008ff3d7230 */ /* 0x000fe40000004100 */
[----:B------:R-:W-:Y:S01]  /*d4f0*/  FFMA.FTZ R8, R56, R63, R9 ;  /* 0x0000003f38087223 */ /* 0x000fe20000010009 */
[----:B------:R-:W-:-:S02]  /*d500*/  HADD2.F32 R58, -RZ, R5.H0_H0 ;  /* 0x20000005ff3a7230 */ /* 0x000fc40000004100 */
[----:B------:R-:W-:Y:S02]  /*d510*/  HADD2.F32 R57, -RZ, R5.H1_H1 ;  /* 0x30000005ff397230 */ /* 0x000fe40000004100 */
[C---:B------:R-:W-:Y:S01]  /*d520*/  FFMA.FTZ R5, R63.reuse, R62, R64 ;  /* 0x0000003e3f057223 */ /* 0x040fe20000010040 */
[----:B------:R-:W-:Y:S02]  /*d530*/  HADD2.F32 R55, -RZ, R55.H1_H1 ;  /* 0x30000037ff377230 */ /* 0x000fe40000004100 */
[----:B------:R-:W-:Y:S01]  /*d540*/  FFMA.FTZ R66, R63, R58, R67 ;  /* 0x0000003a3f427223 */ /* 0x000fe20000010043 */
[----:B------:R-:W-:Y:S01]  /*d550*/  LOP3.LUT R67, R13, 0xf000f0, RZ, 0xc0, !PT ;  /* 0x00f000f00d437812 */ /* 0x000fe200078ec0ff */
[----:B------:R-:W-:Y:S01]  /*d560*/  FFMA.FTZ R88, R90, R61, R5 ;  /* 0x0000003d5a587223 */ /* 0x000fe20000010005 */
[C---:B------:R-:W-:Y:S01]  /*d570*/  LOP3.LUT R5, R12.reuse, 0xf000f, RZ, 0xc0, !PT ;  /* 0x000f000f0c057812 */ /* 0x040fe200078ec0ff */
[----:B------:R-:W-:Y:S01]  /*d580*/  FFMA.FTZ R87, R55, R90, R8 ;  /* 0x0000005a37577223 */ /* 0x000fe20000010008 */
[----:B------:R-:W-:Y:S01]  /*d590*/  LOP3.LUT R8, R12, 0xf000f0, RZ, 0xc0, !PT ;  /* 0x00f000f00c087812 */ /* 0x000fe200078ec0ff */
[----:B------:R-:W-:Y:S01]  /*d5a0*/  FFMA.FTZ R64, R63, R60, R65 ;  /* 0x0000003c3f407223 */ /* 0x000fe20000010041 */
[----:B------:R-:W-:Y:S01]  /*d5b0*/  LOP3.LUT R12, R13, 0xf000f, RZ, 0xc0, !PT ;  /* 0x000f000f0d0c7812 */ /* 0x000fe200078ec0ff */
[--C-:B0-----:R-:W-:Y:S01]  /*d5c0*/  HADD2.F32 R9, -RZ, R6.reuse.H0_H0 ;  /* 0x20000006ff097230 */ /* 0x101fe20000004100 */
[----:B------:R-:W-:Y:S01]  /*d5d0*/  LOP3.LUT R13, R14, 0xf000f, RZ, 0xc0, !PT ;  /* 0x000f000f0e0d7812 */ /* 0x000fe200078ec0ff */
[----:B------:R-:W-:Y:S01]  /*d5e0*/  FFMA.FTZ R89, R90, R59, R64 ;  /* 0x0000003b5a597223 */ /* 0x000fe20000010040 */
        /* <DEDUP_REMOVED lines=9> */
[----:B------:R-:W-:-:S02]  /*d680*/  HADD2 R7, R12, -1032, -1032 ;  /* 0xe408e4080c077430 */ /* 0x000fc40000000000 */
[----:B------:R-:W-:Y:S01]  /*d690*/  FFMA.FTZ R90, R90, R57, R66 ;  /* 0x000000395a5a7223 */ /* 0x000fe20000010042 */
[----:B------:R-:W-:Y:S01]  /*d6a0*/  HADD2 R65, R13, -1032, -1032 ;  /* 0xe408e4080d417430 */ /* 0x000fe20000000000 */
[----:B------:R-:W-:Y:S01]  /*d6b0*/  LOP3.LUT R68, R8, 0x64006400, RZ, 0xfc, !PT ;  /* 0x6400640008447812 */ /* 0x000fe200078efcff */
[--C-:B------:R-:W-:Y:S02]  /*d6c0*/  HADD2.F32 R5, -RZ, R64.reuse.H0_H0 ;  /* 0x20000040ff057230 */ /* 0x100fe40000004100 */
[----:B------:R-:W-:Y:S01]  /*d6d0*/  HADD2 R66, R6, -1032, -1032 ;  /* 0xe408e40806427430 */ /* 0x000fe20000000000 */
[----:B------:R-:W0:Y:S01]  /*d6e0*/  LDS.64 R12, [UR4+0x38] ;  /* 0x00003804ff0c7984 */ /* 0x000e220008000a00 */
[----:B------:R-:W-:Y:S01]  /*d6f0*/  HADD2.F32 R63, -RZ, R64.H1_H1 ;  /* 0x30000040ff3f7230 */ /* 0x000fe20000004100 */
[----:B------:R-:W-:Y:S01]  /*d700*/  LOP3.LUT R70, R67, 0x64006400, RZ, 0xfc, !PT ;  /* 0x6400640043467812 */ /* 0x000fe200078efcff */
[----:B------:R-:W-:Y:S02]  /*d710*/  HADD2.F32 R6, -RZ, R7.H0_H0 ;  /* 0x20000007ff067230 */ /* 0x000fe40000004100 */
[----:B------:R-:W-:-:S02]  /*d720*/  HFMA2 R67, R68, R35.H0_H0, -72, -72 ;  /* 0xd480d48044437431 */ /* 0x000fc40000040023 */
[----:B------:R-:W-:Y:S02]  /*d730*/  HADD2.F32 R64, -RZ, R7.H1_H1 ;  /* 0x30000007ff407230 */ /* 0x000fe40000004100 */
[----:B------:R-:W-:Y:S01]  /*d740*/  FFMA.FTZ R68, R5, R9, RZ ;  /* 0x0000000905447223 */ /* 0x000fe200000100ff */
[--C-:B------:R-:W-:Y:S02]  /*d750*/  HADD2.F32 R7, -RZ, R65.reuse.H0_H0 ;  /* 0x20000041ff077230 */ /* 0x100fe40000004100 */
[----:B------:R-:W-:Y:S01]  /*d760*/  FFMA.FTZ R78, R9, R6, RZ ;  /* 0x00000006094e7223 */ /* 0x000fe200000100ff */
[--C-:B------:R-:W-:Y:S02]  /*d770*/  HADD2.F32 R8, -RZ, R66.reuse.H0_H0 ;  /* 0x20000042ff087230 */ /* 0x100fe40000004100 */
[----:B------:R-:W-:Y:S01]  /*d780*/  FFMA.FTZ R74, R63, R73, R68 ;  /* 0x000000493f4a7223 */ /* 0x000fe20000010044 */
[----:B------:R-:W-:Y:S02]  /*d790*/  HADD2.F32 R65, -RZ, R65.H1_H1 ;  /* 0x30000041ff417230 */ /* 0x000fe40000004100 */
[----:B------:R-:W-:Y:S01]  /*d7a0*/  FFMA.FTZ R82, R9, R7, RZ ;  /* 0x0000000709527223 */ /* 0x000fe200000100ff */
[----:B------:R-:W-:-:S02]  /*d7b0*/  HADD2.F32 R66, -RZ, R66.H1_H1 ;  /* 0x30000042ff427230 */ /* 0x000fc40000004100 */
[----:B------:R-:W-:Y:S01]  /*d7c0*/  FFMA.FTZ R9, R9, R8, RZ ;  /* 0x0000000809097223 */ /* 0x000fe200000100ff */
[----:B------:R-:W-:Y:S01]  /*d7d0*/  LOP3.LUT R68, R71, 0x64006400, RZ, 0xfc, !PT ;  /* 0x6400640047447812 */ /* 0x000fe200078efcff */
[-C--:B------:R-:W-:Y:S02]  /*d7e0*/  HFMA2 R70, R70, R35.reuse.H0_H0, -72, -72 ;  /* 0xd480d48046467431 */ /* 0x080fe40000040023 */
[C---:B------:R-:W-:Y:S01]  /*d7f0*/  FFMA.FTZ R78, R73.reuse, R64, R78 ;  /* 0x00000040494e7223 */ /* 0x040fe2000001004e */
[C---:B------:R-:W-:Y:S01]  /*d800*/  FFMA.FTZ R79, R73.reuse, R65, R82 ;  /* 0x00000041494f7223 */ /* 0x040fe20000010052 */
[----:B------:R-:W-:Y:S01]  /*d810*/  FFMA.FTZ R83, R73, R66, R9 ;  /* 0x0000004249537223 */ /* 0x000fe20000010009 */
[----:B------:R-:W-:Y:S02]  /*d820*/  HFMA2 R73, R68, R35.H0_H0, -72, -72 ;  /* 0xd480d48044497431 */ /* 0x000fe40000040023 */
[--C-:B------:R-:W-:Y:S01]  /*d830*/  HADD2.F32 R68, -RZ, R70.reuse.H0_H0 ;  /* 0x20000046ff447230 */ /* 0x100fe20000004100 */
[----:B------:R-:W-:Y:S01]  /*d840*/  SHF.R.U32.HI R14, RZ, 0x8, R14 ;  /* 0x00000008ff0e7819 */ /* 0x000fe2000001160e */
[----:B------:R-:W-:Y:S01]  /*d850*/  HADD2.F32 R69, -RZ, R70.H1_H1 ;  /* 0x30000046ff457230 */ /* 0x000fe20000004100 */
[----:B------:R-:W-:Y:S01]  /*d860*/  SHF.R.U32.HI R15, RZ, 0x8, R15 ;  /* 0x00000008ff0f7819 */ /* 0x000fe2000001160f */
[----:B------:R-:W-:-:S02]  /*d870*/  HADD2.F32 R70, -RZ, R72.H0_H0 ;  /* 0x20000048ff467230 */ /* 0x000fc40000004100 */
[----:B------:R-:W-:Y:S01]  /*d880*/  FFMA.FTZ R77, R75, R68, R78 ;  /* 0x000000444b4d7223 */ /* 0x000fe2000001004e */
[----:B------:R-:W-:Y:S02]  /*d890*/  HADD2.F32 R71, -RZ, R72.H1_H1 ;  /* 0x30000048ff477230 */ /* 0x000fe40000004100 */
[----:B------:R-:W-:Y:S01]  /*d8a0*/  FMUL.FTZ R89, R89, R42 ;  /* 0x0000002a59597220 */ /* 0x000fe20000410000 */
[----:B------:R-:W-:Y:S02]  /*d8b0*/  HADD2.F32 R9, -RZ, R67.H0_H0 ;  /* 0x20000043ff097230 */ /* 0x000fe40000004100 */
[----:B------:R-:W-:Y:S01]  /*d8c0*/  FFMA.FTZ R78, R75, R70, R79 ;  /* 0x000000464b4e7223 */ /* 0x000fe2000001004f */
[----:B------:R-:W-:Y:S02]  /*d8d0*/  HADD2.F32 R72, -RZ, R73.H0_H0 ;  /* 0x20000049ff487230 */ /* 0x000fe40000004100 */
[----:B------:R-:W-:Y:S01]  /*d8e0*/  FMUL.FTZ R90, R90, R43 ;  /* 0x0000002b5a5a7220 */ /* 0x000fe20000410000 */
[----:B------:R-:W-:-:S02]  /*d8f0*/  HADD2.F32 R67, -RZ, R67.H1_H1 ;  /* 0x30000043ff437230 */ /* 0x000fc40000004100 */
[----:B------:R-:W-:Y:S01]  /*d900*/  FFMA.FTZ R74, R9, R75, R74 ;  /* 0x0000004b094a7223 */ /* 0x000fe2000001004a */
[----:B------:R-:W-:Y:S02]  /*d910*/  HADD2.F32 R73, -RZ, R73.H1_H1 ;  /* 0x30000049ff497230 */ /* 0x000fe40000004100 */
[----:B------:R-:W-:Y:S01]  /*d920*/  FFMA.FTZ R82, R75, R72, R83 ;  /* 0x000000484b527223 */ /* 0x000fe20000010053 */
[----:B------:R-:W-:Y:S01]  /*d930*/  LOP3.LUT R75, R80, 0xf000f, RZ, 0xc0, !PT ;  /* 0x000f000f504b7812 */ /* 0x000fe200078ec0ff */
        /* <DEDUP_REMOVED lines=25> */
[----:B------:R-:W-:Y:S01]  /*dad0*/  HADD2.F32 R77, -RZ, R96.H0_H0 ;  /* 0x20000060ff4d7230 */ /* 0x000fe20000004100 */
        /* <DEDUP_REMOVED lines=18> */
[----:B------:R-:W-:Y:S02]  /*dc00*/  HADD2.F32 R35, -RZ, R96.H1_H1 ;  /* 0x30000060ff237230 */ /* 0x000fe40000004100 */
[----:B------:R-:W-:Y:S01]  /*dc10*/  FFMA.FTZ R86, R12, R79, R93 ;  /* 0x0000004f0c567223 */ /* 0x000fe2000001005d */
[----:B------:R-:W-:-:S02]  /*dc20*/  HADD2.F32 R82, -RZ, R98.H0_H0 ;  /* 0x20000062ff527230 */ /* 0x000fc40000004100 */
[C---:B------:R-:W-:Y:S01]  /*dc30*/  FFMA.FTZ R96, R12.reuse, R80, R95 ;  /* 0x000000500c607223 */ /* 0x040fe2000001005f */
[----:B------:R-:W-:Y:S02]  /*dc40*/  HADD2.F32 R83, -RZ, R99.H0_H0 ;  /* 0x20000063ff537230 */ /* 0x000fe40000004100 */
[----:B------:R-:W-:Y:S01]  /*dc50*/  FFMA.FTZ R15, R12, R35, R92 ;  /* 0x000000230c0f7223 */ /* 0x000fe2000001005c */
[----:B------:R-:W-:Y:S02]  /*dc60*/  HADD2.F32 R84, -RZ, R100.H0_H0 ;  /* 0x20000064ff547230 */ /* 0x000fe40000004100 */
[----:B------:R-:W-:Y:S01]  /*dc70*/  FFMA.FTZ R92, R81, R85, R14 ;  /* 0x00000055515c7223 */ /* 0x000fe2000001000e */
[C---:B------:R-:W-:Y:S01]  /*dc80*/  FFMA.FTZ R94, R85.reuse, R82, R86 ;  /* 0x00000052555e7223 */ /* 0x040fe20000010056 */
[----:B------:R-:W-:Y:S01]  /*dc90*/  FFMA.FTZ R96, R85, R83, R96 ;  /* 0x0000005355607223 */ /* 0x000fe20000010060 */
[----:B------:R-:W-:Y:S01]  /*dca0*/  FMUL.FTZ R12, R87, R40 ;  /* 0x00000028570c7220 */ /* 0x000fe20000410000 */
[----:B------:R-:W-:Y:S01]  /*dcb0*/  FFMA.FTZ R93, R85, R84, R15 ;  /* 0x00000054555d7223 */ /* 0x000fe2000001000f */
[----:B------:R-:W-:-:S02]  /*dcc0*/  HADD2.F32 R85, -RZ, R97.H1_H1 ;  /* 0x30000061ff557230 */ /* 0x000fc40000004100 */
[----:B------:R-:W-:Y:S01]  /*dcd0*/  FMUL.FTZ R14, R88, R41 ;  /* 0x00000029580e7220 */ /* 0x000fe20000410000 */
[----:B------:R-:W-:Y:S01]  /*dce0*/  HADD2.F32 R86, -RZ, R98.H1_H1 ;  /* 0x30000062ff567230 */ /* 0x000fe20000004100 */
[----:B------:R-:W-:Y:S01]  /*dcf0*/  F2FP.F16.F32.PACK_AB R89, RZ, R89 ;  /* 0x00000059ff59723e */ /* 0x000fe200000000ff */
[----:B------:R-:W-:Y:S02]  /*dd00*/  HADD2.F32 R87, -RZ, R99.H1_H1 ;  /* 0x30000063ff577230 */ /* 0x000fe40000004100 */
[----:B------:R-:W-:Y:S01]  /*dd10*/  FFMA.FTZ R15, R85, R13, R92 ;  /* 0x0000000d550f7223 */ /* 0x000fe2000001005c */
[----:B------:R-:W-:Y:S02]  /*dd20*/  HADD2.F32 R88, -RZ, R100.H1_H1 ;  /* 0x30000064ff587230 */ /* 0x000fe40000004100 */
[C---:B------:R-:W-:Y:S01]  /*dd30*/  FFMA.FTZ R94, R13.reuse, R86, R94 ;  /* 0x000000560d5e7223 */ /* 0x040fe2000001005e */
[----:B------:R-:W-:Y:S01]  /*dd40*/  F2FP.F16.F32.PACK_AB R90, RZ, R90 ;  /* 0x0000005aff5a723e */ /* 0x000fe200000000ff */
[----:B------:R-:W-:Y:S01]  /*dd50*/  FFMA.FTZ R91, R13, R87, R96 ;  /* 0x000000570d5b7223 */ /* 0x000fe20000010060 */
[----:B------:R-:W-:Y:S01]  /*dd60*/  FMUL.FTZ R15, R15, R40 ;  /* 0x000000280f0f7220 */ /* 0x000fe20000410000 */
[----:B------:R-:W-:Y:S01]  /*dd70*/  FFMA.FTZ R92, R13, R88, R93 ;  /* 0x000000580d5c7223 */ /* 0x000fe2000001005d */
[----:B------:R-:W-:Y:S01]  /*dd80*/  FMUL.FTZ R94, R94, R41 ;  /* 0x000000295e5e7220 */ /* 0x000fe20000410000 */
[----:B------:R-:W-:Y:S01]  /*dd90*/  FMUL.FTZ R91, R91, R42 ;  /* 0x0000002a5b5b7220 */ /* 0x000fe20000410000 */
[----:B------:R-:W-:Y:S01]  /*dda0*/  F2FP.F16.F32.PACK_AB R12, RZ, R12 ;  /* 0x0000000cff0c723e */ /* 0x000fe200000000ff */
[----:B------:R-:W-:Y:S01]  /*ddb0*/  FMUL.FTZ R92, R92, R43 ;  /* 0x0000002b5c5c7220 */ /* 0x000fe20000410000 */
[----:B------:R-:W-:Y:S01]  /*ddc0*/  F2FP.F16.F32.PACK_AB R14, RZ, R14 ;  /* 0x0000000eff0e723e */ /* 0x000fe200000000ff */
[----:B------:R-:W-:Y:S01]  /*ddd0*/  HADD2 R54, R89.H0_H0, R54.H0_H0 ;  /* 0x2000003659367230 */ /* 0x000fe20000000800 */
[----:B------:R-:W-:Y:S01]  /*dde0*/  F2FP.F16.F32.PACK_AB R94, RZ, R94 ;  /* 0x0000005eff5e723e */ /* 0x000fe200000000ff */
[----:B------:R-:W-:Y:S01]  /*ddf0*/  HADD2 R101, R90.H0_H0, R101.H0_H0 ;  /* 0x200000655a657230 */ /* 0x000fe20000000800 */
[----:B------:R-:W-:Y:S01]  /*de00*/  F2FP.F16.F32.PACK_AB R90, RZ, R15 ;  /* 0x0000000fff5a723e */ /* 0x000fe200000000ff */
[----:B------:R-:W-:Y:S01]  /*de10*/  HADD2 R48, R12.H0_H0, R48.H0_H0 ;  /* 0x200000300c307230 */ /* 0x000fe20000000800 */
[----:B------:R-:W-:Y:S01]  /*de20*/  F2FP.F16.F32.PACK_AB R89, RZ, R91 ;  /* 0x0000005bff59723e */ /* 0x000fe200000000ff */
[----:B------:R-:W-:Y:S01]  /*de30*/  HADD2 R52, R14.H0_H0, R52.H0_H0 ;  /* 0x200000340e347230 */ /* 0x000fe20000000800 */
[----:B------:R-:W-:-:S02]  /*de40*/  F2FP.F16.F32.PACK_AB R92, RZ, R92 ;  /* 0x0000005cff5c723e */ /* 0x000fc400000000ff */
[----:B------:R-:W-:Y:S02]  /*de50*/  PRMT R90, R90, 0x5410, R94 ;  /* 0x000054105a5a7816 */ /* 0x000fe4000000005e */
[----:B------:R-:W-:Y:S01]  /*de60*/  PRMT R89, R89, 0x5410, R92 ;  /* 0x0000541059597816 */ /* 0x000fe2000000005c */
        /* <DEDUP_REMOVED lines=111> */
.L_x_1420:
        /* <DEDUP_REMOVED lines=115> */
.L_x_1417:
[----:B------:R-:W0:Y:S01]  /*ec90*/  LDC R9, c[0x0][0x23c] ;  /* 0x00008f00ff097b82 */ /* 0x000e220000000800 */
[----:B------:R-:W-:Y:S01]  /*eca0*/  IADD3 R18, R18, 0x20, RZ ;  /* 0x0000002012127810 */ /* 0x000fe20007ffe0ff */
[----:B------:R-:W-:-:S03]  /*ecb0*/  UIADD3 UR4, UR4, 0x40, URZ ;  /* 0x0000004004047890 */ /* 0x000fc6000fffe03f */
[C---:B------:R-:W-:Y:S02]  /*ecc0*/  ISETP.GE.AND P0, PT, R18.reuse, UR5, PT ;  /* 0x0000000512007c0c */ /* 0x040fe4000bf06270 */
[----:B------:R-:W-:Y:S01]  /*ecd0*/  ISETP.LT.AND P2, PT, R18, R17, PT ;  /* 0x000000111200720c */ /* 0x000fe20003f41270 */
[----:B0-----:R-:W-:-:S12]  /*ece0*/  IMAD.WIDE R24, R9, 0x10, R24 ;  /* 0x0000001009187825 */ /* 0x001fd800078e0218 */
[----:B------:R-:W-:Y:S05]  /*ecf0*/  @!P0 BRA P2, `(.L_x_1421) ;  /* 0xffffffbc00dc8947 */ /* 0x000fea000103ffff */
.L_x_1416:
[----:B------:R-:W-:Y:S01]  /*ed00*/  ISETP.GE.AND P0, PT, R18, R17, PT ;  /* 0x000000111200720c */ /* 0x000fe20003f06270 */
[----:B------:R-:W-:-:S03]  /*ed10*/  ULDC UR5, c[0x0][0x268] ;  /* 0x00009a0000057ab9 */ /* 0x000fc60000000800 */
[----:B------:R-:W-:Y:S01]  /*ed20*/  ISETP.GE.OR P0, PT, R18, UR5, P0 ;  /* 0x0000000512007c0c */ /* 0x000fe20008706670 */
[----:B------:R-:W-:-:S12]  /*ed30*/  ULDC UR5, c[0x0][0x268] ;  /* 0x00009a0000057ab9 */ /* 0x000fd80000000800 */
[----:B------:R-:W-:Y:S05]  /*ed40*/  @P0 BRA `(.L_x_1422) ;  /* 0x0000001c00900947 */ /* 0x000fea0003800000 */
.L_x_1424:
[----:B------:R-:W-:Y:S01]  /*ed50*/  ISETP.NE.AND P0, PT, R18, R19, PT ;  /* 0x000000131200720c */ /* 0x000fe20003f05270 */
[----:B------:R-:W0:-:S12]  /*ed60*/  LDC R9, c[0x0][0x23c] ;  /* 0x00008f00ff097b82 */ /* 0x000e180000000800 */
[----:B-----5:R-:W1:Y:S01]  /*ed70*/  @!P0 LDC.64 R4, c[0x0][0x248] ;  /* 0x00009200ff048b82 */ /* 0x020e620000000a00 */
[----:B------:R-:W-:Y:S02]  /*ed80*/  @!P0 IADD3 R32, R32, 0x1, RZ ;  /* 0x0000000120208810 */ /* 0x000fe40007ffe0ff */
[----:B------:R-:W-:Y:S02]  /*ed90*/  @!P0 LEA R3, R18, 0x1, 0x1 ;  /* 0x0000000112038811 */ /* 0x000fe400078e08ff */
[----:B------:R-:W-:Y:S01]  /*eda0*/  @!P0 LEA R0, R32, R1, 0x3 ;  /* 0x0000000120008211 */ /* 0x000fe200078e18ff */
[----:B0-----:R-:W-:Y:S02]  /*edb0*/  IMAD.WIDE R6, R9, 0x4, R24 ;  /* 0x0000000409067825 */ /* 0x001fe400078e0218 */
[----:B------:R-:W5:Y:S04]  /*edc0*/  LDG.E.128.CONSTANT R24, desc[UR6][R24.64] ;  /* 0x0000000618187981 */ /* 0x000f68000c1e9d00 */
[----:B------:R0:W5:Y:S01]  /*edd0*/  LDG.E.128.CONSTANT R12, desc[UR6][R6.64] ;  /* 0x00000006060c7981 */ /* 0x000162000c1e9d00 */
[----:B-1----:R-:W-:-:S03]  /*ede0*/  @!P0 IMAD.WIDE R4, R3, 0x2, R4 ;  /* 0x0000000203048825 */ /* 0x002fc600078e0204 */
[----:B------:R-:W2:Y:S04]  /*edf0*/  @!P0 LDL.64 R2, [R0] ;  /* 0x0000000000028983 */ /* 0x000ea80000100a00 */
[----:B------:R-:W3:Y:S01]  /*ee00*/  @!P0 LDG.E.U16.CONSTANT R5, desc[UR6][R4.64] ;  /* 0x0000000604058981 */ /* 0x000ee2000c1e9500 */
[----:B--2---:R-:W-:Y:S02]  /*ee10*/  @!P0 PRMT R11, R2, 0x7610, R11 ;  /* 0x00007610020b8816 */ /* 0x004fe4000000000b */
[----:B------:R-:W-:Y:S02]  /*ee20*/  @!P0 PRMT R10, R3, 0x7610, R10 ;  /* 0x00007610030a8816 */ /* 0x000fe4000000000a */
[----:B------:R-:W-:Y:S02]  /*ee30*/  @!P0 PRMT R11, R11, 0x7610, R2 ;  /* 0x000076100b0b8816 */ /* 0x000fe40000000002 */
[----:B------:R-:W-:Y:S01]  /*ee40*/  @!P0 PRMT R10, R10, 0x7610, R3 ;  /* 0x000076100a0a8816 */ /* 0x000fe20000000003 */
[----:B------:R-:W-:Y:S01]  /*ee50*/  IMAD.WIDE R2, R9, 0x4, R6 ;  /* 0x0000000409027825 */ /* 0x000fe200078e0206 */
[----:B---3--:R-:W-:Y:S01]  /*ee60*/  @!P0 IADD3 R19, R5, R18, RZ ;  /* 0x0000001205138210 */ /* 0x008fe20007ffe0ff */
[----:B0-----:R-:W-:Y:S06]  /*ee70*/  @!P1 BRA `(.L_x_1423) ;  /* 0x0000001c002c9947 */ /* 0x001fec0003800000 */
[----:B------:R-:W2:Y:S01]  /*ee80*/  LDG.E.128.CONSTANT R4, desc[UR6][R2.64] ;  /* 0x0000000602047981 */ /* 0x000ea2000c1e9d00 */
[--C-:B-----5:R-:W-:Y:S01]  /*ee90*/  SHF.R.U32.HI R37, RZ, 0xf, R25.reuse ;  /* 0x0000000fff257819 */ /* 0x120fe20000011619 */
[----:B------:R-:W-:Y:S01]  /*eea0*/  HFMA2.MMA R35, -RZ, RZ, 0, 0.015625 ;  /* 0x00002400ff237435 */ /* 0x000fe200000001ff */
[C---:B------:R-:W-:Y:S02]  /*eeb0*/  LOP3.LUT R20, R25.reuse, 0x380038, RZ, 0xc0, !PT ;  /* 0x0038003819147812 */ /* 0x040fe400078ec0ff */
[----:B------:R-:W-:Y:S02]  /*eec0*/  SHF.R.U32.HI R69, RZ, 0x6, R25 ;  /* 0x00000006ff457819 */ /* 0x000fe40000011619 */
[----:B------:R-:W-:Y:S02]  /*eed0*/  LOP3.LUT R79, R25, 0x70007, RZ, 0xc0, !PT ;  /* 0x00070007194f7812 */ /* 0x000fe400078ec0ff */
[----:B------:R-:W-:Y:S02]  /*eee0*/  SHF.R.U32.HI R23, RZ, 0xf, R24 ;  /* 0x0000000fff177819 */ /* 0x000fe40000011618 */
[----:B------:R-:W-:-:S02]  /*eef0*/  LOP3.LUT R0, R24, 0x380038, RZ, 0xc0, !PT ;  /* 0x0038003818007812 */ /* 0x000fc400078ec0ff */
[----:B------:R-:W-:Y:S02]  /*ef00*/  SHF.R.U32.HI R67, RZ, 0x6, R24 ;  /* 0x00000006ff437819 */ /* 0x000fe40000011618 */
[----:B------:R-:W-:Y:S02]  /*ef10*/  LOP3.LUT R75, R24, 0x70007, RZ, 0xc0, !PT ;  /* 0x00070007184b7812 */ /* 0x000fe400078ec0ff */
[----:B------:R-:W-:Y:S02]  /*ef20*/  SHF.R.U32.HI R25, RZ, 0xf, R26 ;  /* 0x0000000fff197819 */ /* 0x000fe4000001161a */
[----:B------:R-:W-:Y:S02]  /*ef30*/  SHF.R.U32.HI R39, RZ, 0xf, R27 ;  /* 0x0000000fff277819 */ /* 0x000fe4000001161b */
[----:B------:R-:W-:Y:S02]  /*ef40*/  SHF.R.U32.HI R24, RZ, 0xe, R12 ;  /* 0x0000000eff187819 */ /* 0x000fe4000001160c */
[----:B------:R-:W-:-:S02]  /*ef50*/  LOP3.LUT R8, R12, 0x380038, RZ, 0xc0, !PT ;  /* 0x003800380c087812 */ /* 0x000fc400078ec0ff */
[----:B------:R-:W-:Y:S02]  /*ef60*/  SHF.R.U32.HI R80, RZ, 0x6, R12 ;  /* 0x00000006ff507819 */ /* 0x000fe4000001160c */
[----:B------:R-:W-:Y:S02]  /*ef70*/  LOP3.LUT R72, R12, 0x70007, RZ, 0xc0, !PT ;  /* 0x000700070c487812 */ /* 0x000fe400078ec0ff */
        /* <DEDUP_REMOVED lines=11> */
[----:B------:R-:W-:Y:S02]  /*f030*/  SHF.R.U32.HI R14, RZ, 0xe, R15 ;  /* 0x0000000eff0e7819 */ /* 0x000fe4000001160f */
[----:B------:R-:W-:Y:S02]  /*f040*/  LOP3.LUT R25, R25, 0x10001, RZ, 0xc0, !PT ;  /* 0x0001000119197812 */ /* 0x000fe400078ec0ff */
[----:B------:R-:W-:Y:S02]  /*f050*/  LOP3.LUT R39, R39, 0x10001, RZ, 0xc0, !PT ;  /* 0x0001000127277812 */ /* 0x000fe400078ec0ff */
[----:B------:R-:W-:Y:S02]  /*f060*/  LOP3.LUT R23, R23, 0x10001, RZ, 0xc0, !PT ;  /* 0x0001000117177812 */ /* 0x000fe400078ec0ff */
[----:B------:R-:W-:-:S02]  /*f070*/  LOP3.LUT R38, R15, 0x380038, RZ, 0xc0, !PT ;  /* 0x003800380f267812 */ /* 0x000fc400078ec0ff */
[----:B------:R-:W-:Y:S02]  /*f080*/  SHF.R.U32.HI R86, RZ, 0x6, R15 ;  /* 0x00000006ff567819 */ /* 0x000fe4000001160f */
[----:B------:R-:W-:Y:S02]  /*f090*/  LOP3.LUT R78, R15, 0x70007, RZ, 0xc0, !PT ;  /* 0x000700070f4e7812 */ /* 0x000fe400078ec0ff */
[----:B------:R-:W-:Y:S02]  /*f0a0*/  LOP3.LUT R42, R25, 0x20002, R26, 0xf8, !PT ;  /* 0x00020002192a7812 */ /* 0x000fe400078ef81a */
[----:B------:R-:W-:Y:S02]  /*f0b0*/  LOP3.LUT R41, R39, 0x20002, R14, 0xf8, !PT ;  /* 0x0002000227297812 */ /* 0x000fe400078ef80e */
[----:B------:R-:W-:Y:S02]  /*f0c0*/  MOV R40, 0x3000 ;  /* 0x0000300000287802 */ /* 0x000fe40000000f00 */
[----:B------:R-:W-:-:S02]  /*f0d0*/  LOP3.LUT R15, R23, 0x20002, R24, 0xf8, !PT ;  /* 0x00020002170f7812 */ /* 0x000fc400078ef818 */
[----:B------:R-:W-:Y:S02]  /*f0e0*/  LOP3.LUT R21, R21, 0x64006400, RZ, 0xfc, !PT ;  /* 0x6400640015157812 */ /* 0x000fe400078efcff */
[----:B------:R-:W-:Y:S02]  /*f0f0*/  LOP3.LUT R37, R37, 0x10001, RZ, 0xc0, !PT ;  /* 0x0001000125257812 */ /* 0x000fe400078ec0ff */
[C---:B------:R-:W-:Y:S01]  /*f100*/  LOP3.LUT R36, R27.reuse, 0x380038, RZ, 0xc0, !PT ;  /* 0x003800381b247812 */ /* 0x040fe200078ec0ff */
[----:B------:R-:W-:Y:S01]  /*f110*/  HFMA2 R63, R21, R40.H0_H0, -132, -132 ;  /* 0xd820d820153f7431 */ /* 0x000fe20000040028 */
[----:B------:R-:W-:Y:S02]  /*f120*/  SHF.R.U32.HI R73, RZ, 0x6, R27 ;  /* 0x00000006ff497819 */ /* 0x000fe4000001161b */
[----:B------:R-:W-:Y:S02]  /*f130*/  LOP3.LUT R81, R27, 0x70007, RZ, 0xc0, !PT ;  /* 0x000700071b517812 */ /* 0x000fe400078ec0ff */
[----:B------:R-:W-:-:S02]  /*f140*/  LOP3.LUT R37, R37, 0x20002, R12, 0xf8, !PT ;  /* 0x0002000225257812 */ /* 0x000fc400078ef80c */
[----:B------:R-:W-:Y:S02]  /*f150*/  LOP3.LUT R65, R8, 0x64006400, RZ, 0xfc, !PT ;  /* 0x6400640008417812 */ /* 0x000fe400078efcff */
        /* <DEDUP_REMOVED lines=13> */
[----:B------:R-:W-:Y:S01]  /*f230*/  HFMA2 R51, R51, R40.H0_H0, -132, -132 ;  /* 0xd820d82033337431 */ /* 0x000fe20000040028 */
[----:B------:R-:W-:Y:S02]  /*f240*/  LOP3.LUT R74, R74, 0x64006400, RZ, 0xfc, !PT ;  /* 0x640064004a4a7812 */ /* 0x000fe400078efcff */
[----:B------:R-:W-:Y:S02]  /*f250*/  ISETP.GE.AND P0, PT, R16, 0x2, PT ;  /* 0x000000021000780c */ /* 0x000fe40003f06270 */
[----:B--2---:R-:W-:Y:S02]  /*f260*/  SHF.R.U32.HI R88, RZ, 0xd, R4 ;  /* 0x0000000dff587819 */ /* 0x004fe40000011604 */
[----:B------:R-:W-:-:S02]  /*f270*/  SHF.R.U32.HI R26, RZ, 0xd, R7 ;  /* 0x0000000dff1a7819 */ /* 0x000fc40000011607 */
[C---:B------:R-:W-:Y:S02]  /*f280*/  LOP3.LUT R39, R7.reuse, 0x380038, RZ, 0xc0, !PT ;  /* 0x0038003807277812 */ /* 0x040fe400078ec0ff */
[----:B------:R-:W-:Y:S02]  /*f290*/  SHF.R.U32.HI R92, RZ, 0x6, R7 ;  /* 0x00000006ff5c7819 */ /* 0x000fe40000011607 */
[----:B------:R-:W-:Y:S02]  /*f2a0*/  LOP3.LUT R89, R7, 0x70007, RZ, 0xc0, !PT ;  /* 0x0007000707597812 */ /* 0x000fe400078ec0ff */
[----:B------:R-:W-:Y:S02]  /*f2b0*/  LOP3.LUT R7, R20, 0x64006400, RZ, 0xfc, !PT ;  /* 0x6400640014077812 */ /* 0x000fe400078efcff */
[----:B------:R-:W-:Y:S02]  /*f2c0*/  LOP3.LUT R23, R6, 0x380038, RZ, 0xc0, !PT ;  /* 0x0038003806177812 */ /* 0x000fe400078ec0ff */
[----:B------:R-:W-:Y:S01]  /*f2d0*/  LOP3.LUT R20, R71, 0x380038, RZ, 0xc0, !PT ;  /* 0x0038003847147812 */ /* 0x000fe200078ec0ff */
[----:B------:R-:W-:Y:S01]  /*f2e0*/  HFMA2 R68, R7, R40.H0_H0, -132, -132 ;  /* 0xd820d82007447431 */ /* 0x000fe20000040028 */
[----:B------:R-:W-:-:S02]  /*f2f0*/  LOP3.LUT R88, R15, 0x40004, R88, 0xf8, !PT ;  /* 0x000400040f587812 */ /* 0x000fc400078ef858 */
[----:B------:R-:W-:Y:S02]  /*f300*/  LOP3.LUT R15, R22, 0x64006400, RZ, 0xfc, !PT ;  /* 0x64006400160f7812 */ /* 0x000fe400078efcff */
[----:B------:R-:W-:Y:S02]  /*f310*/  LOP3.LUT R22, R84, 0x380038, RZ, 0xc0, !PT ;  /* 0x0038003854167812 */ /* 0x000fe400078ec0ff */
[----:B------:R-:W-:Y:S01]  /*f320*/  LOP3.LUT R21, R20, 0x64006400, RZ, 0xfc, !PT ;  /* 0x6400640014157812 */ /* 0x000fe200078efcff */
[-C--:B------:R-:W-:Y:S01]  /*f330*/  HFMA2 R66, R15, R40.reuse.H0_H0, -132, -132 ;  /* 0xd820d8200f427431 */ /* 0x080fe20000040028 */
[----:B------:R-:W-:Y:S02]  /*f340*/  LOP3.LUT R23, R23, 0x64006400, RZ, 0xfc, !PT ;  /* 0x6400640017177812 */ /* 0x000fe400078efcff */
[--C-:B------:R-:W-:Y:S01]  /*f350*/  SHF.R.U32.HI R24, RZ, 0xd, R5.reuse ;  /* 0x0000000dff187819 */ /* 0x100fe20000011605 */
[-C--:B------:R-:W-:Y:S01]  /*f360*/  HFMA2 R58, R21, R40.reuse.H0_H0, -132, -132 ;  /* 0xd820d820153a7431 */ /* 0x080fe20000040028 */
[----:B------:R-:W-:Y:S01]  /*f370*/  LOP3.LUT R14, R5, 0x380038, RZ, 0xc0, !PT ;  /* 0x00380038050e7812 */ /* 0x000fe200078ec0ff */
[----:B------:R-:W-:Y:S01]  /*f380*/  HFMA2 R50, R23, R40.H0_H0, -132, -132 ;  /* 0xd820d82017327431 */ /* 0x000fe20000040028 */
[----:B------:R-:W-:-:S02]  /*f390*/  SHF.R.U32.HI R90, RZ, 0x6, R5 ;  /* 0x00000006ff5a7819 */ /* 0x000fc40000011605 */
[----:B------:R-:W-:Y:S02]  /*f3a0*/  LOP3.LUT R85, R5, 0x70007, RZ, 0xc0, !PT ;  /* 0x0007000705557812 */ /* 0x000fe400078ec0ff */
[----:B------:R-:W-:Y:S02]  /*f3b0*/  LOP3.LUT R5, R0, 0x64006400, RZ, 0xfc, !PT ;  /* 0x6400640000057812 */ /* 0x000fe400078efcff */
[----:B------:R-:W-:Y:S02]  /*f3c0*/  LOP3.LUT R53, R22, 0x64006400, RZ, 0xfc, !PT ;  /* 0x6400640016357812 */ /* 0x000fe400078efcff */
[----:B------:R-:W-:Y:S01]  /*f3d0*/  LOP3.LUT R0, R67, 0x380038, RZ, 0xc0, !PT ;  /* 0x0038003843007812 */ /* 0x000fe200078ec0ff */
[----:B------:R-:W0:Y:S01]  /*f3e0*/  LDS.128 R20, [UR4] ;  /* 0x00000004ff147984 */ /* 0x000e220008000c00 */
[C---:B------:R-:W-:Y:S01]  /*f3f0*/  LOP3.LUT R12, R4.reuse, 0x380038, RZ, 0xc0, !PT ;  /* 0x00380038040c7812 */ /* 0x040fe200078ec0ff */
[-C--:B------:R-:W-:Y:S01]  /*f400*/  HFMA2 R70, R5, R40.reuse.H0_H0, -132, -132 ;  /* 0xd820d82005467431 */ /* 0x080fe20000040028 */
[----:B------:R-:W-:Y:S01]  /*f410*/  SHF.R.U32.HI R27, RZ, 0x6, R4 ;  /* 0x00000006ff1b7819 */ /* 0x000fe20000011604 */
[----:B------:R-:W-:Y:S01]  /*f420*/  HFMA2 R53, R53, R40.H0_H0, -132, -132 ;  /* 0xd820d82035357431 */ /* 0x000fe20000040028 */
[----:B------:R-:W-:-:S02]  /*f430*/  LOP3.LUT R83, R4, 0x70007, RZ, 0xc0, !PT ;  /* 0x0007000704537812 */ /* 0x000fc400078ec0ff */
[--C-:B------:R-:W-:Y:S02]  /*f440*/  SHF.R.U32.HI R25, RZ, 0xd, R6.reuse ;  /* 0x0000000dff197819 */ /* 0x100fe40000011606 */
        /* <DEDUP_REMOVED lines=21> */
[----:B------:R-:W-:Y:S02]  /*f5a0*/  LOP3.LUT R13, R6, 0x64006400, RZ, 0xfc, !PT ;  /* 0x64006400060d7812 */ /* 0x000fe400078efcff */
[----:B------:R-:W-:Y:S01]  /*f5b0*/  LOP3.LUT R24, R37, 0x40004, R24, 0xf8, !PT ;  /* 0x0004000425187812 */ /* 0x000fe200078ef818 */
[----:B------:R-:W-:Y:S01]  /*f5c0*/  HFMA2 R44, R7, R40.H0_H0, -132, -132 ;  /* 0xd820d820072c7431 */ /* 0x000fe20000040028 */
[----:B------:R-:W-:-:S02]  /*f5d0*/  LOP3.LUT R37, R36, 0x64006400, RZ, 0xfc, !PT ;  /* 0x6400640024257812 */ /* 0x000fc400078efcff */
[----:B------:R-:W-:Y:S02]  /*f5e0*/  LOP3.LUT R15, R8, 0x64006400, RZ, 0xfc, !PT ;  /* 0x64006400080f7812 */ /* 0x000fe400078efcff */
[----:B------:R-:W-:Y:S01]  /*f5f0*/  LOP3.LUT R25, R42, 0x40004, R25, 0xf8, !PT ;  /* 0x000400042a197812 */ /* 0x000fe200078ef819 */
[-C--:B------:R-:W-:Y:S01]  /*f600*/  HFMA2 R42, R13, R40.reuse.H0_H0, -132, -132 ;  /* 0xd820d8200d2a7431 */ /* 0x080fe20000040028 */
[----:B------:R-:W-:Y:S01]  /*f610*/  LOP3.LUT R36, R73, 0x380038, RZ, 0xc0, !PT ;  /* 0x0038003849247812 */ /* 0x000fe200078ec0ff */
[----:B------:R-:W-:Y:S01]  /*f620*/  HFMA2 R64, R37, R40.H0_H0, -132, -132 ;  /* 0xd820d82025407431 */ /* 0x000fe20000040028 */
        /* <DEDUP_REMOVED lines=9> */
[----:B------:R-:W-:Y:S01]  /*f6c0*/  HFMA2 R56, R37, R40.H0_H0, -132, -132 ;  /* 0xd820d82025387431 */ /* 0x000fe20000040028 */
        /* <DEDUP_REMOVED lines=19> */
[----:B------:R-:W-:Y:S01]  /*f800*/  LOP3.LUT R26, R41, 0x40004, R26, 0xf8, !PT ;  /* 0x00040004291a7812 */ /* 0x000fe200078ef81a */
[-C--:B------:R-:W-:Y:S01]  /*f810*/  HFMA2 R41, R4, R35.reuse.H0_H0, -20, -20 ;  /* 0xcd00cd0004297431 */ /* 0x080fe20000040023 */
[----:B------:R-:W-:Y:S01]  /*f820*/  LOP3.LUT R15, R86, 0x1c001c0, RZ, 0xc0, !PT ;  /* 0x01c001c0560f7812 */ /* 0x000fe200078ec0ff */
[-C--:B------:R-:W-:Y:S01]  /*f830*/  HFMA2 R39, R6, R35.reuse.H0_H0, -20, -20 ;  /* 0xcd00cd0006277431 */ /* 0x080fe20000040023 */
[----:B------:R-:W-:Y:S01]  /*f840*/  LOP3.LUT R13, R77, 0x64006400, RZ, 0xfc, !PT ;  /* 0x640064004d0d7812 */ /* 0x000fe200078efcff */
[----:B------:R-:W-:Y:S01]  /*f850*/  HFMA2 R37, R12, R35.H0_H0, -20, -20 ;  /* 0xcd00cd000c257431 */ /* 0x000fe20000040023 */
[----:B------:R-:W1:Y:S01]  /*f860*/  LDS.128 R4, [UR4+0x10] ;  /* 0x00001004ff047984 */ /* 0x000e620008000c00 */
[----:B------:R-:W-:Y:S01]  /*f870*/  LOP3.LUT R12, R79, 0x64006400, RZ, 0xfc, !PT ;  /* 0x640064004f0c7812 */ /* 0x000fe200078efcff */
[----:B------:R-:W-:Y:S01]  /*f880*/  HADD2 R79, R75, -1028, -1028 ;  /* 0xe404e4044b4f7430 */ /* 0x000fe20000000000 */
[----:B------:R-:W-:Y:S01]  /*f890*/  LOP3.LUT R0, R67, 0x1c001c0, RZ, 0xc0, !PT ;  /* 0x01c001c043007812 */ /* 0x000fe200078ec0ff */
[----:B------:R-:W-:Y:S01]  /*f8a0*/  HADD2 R75, R13, -1028, -1028 ;  /* 0xe404e4040d4b7430 */ /* 0x000fe20000000000 */
[----:B------:R-:W-:Y:S01]  /*f8b0*/  LOP3.LUT R94, R15, 0x64006400, RZ, 0xfc, !PT ;  /* 0x640064000f5e7812 */ /* 0x000fe200078efcff */
[----:B------:R-:W-:Y:S01]  /*f8c0*/  HADD2 R77, R12, -1028, -1028 ;  /* 0xe404e4040c4d7430 */ /* 0x000fe20000000000 */
[----:B------:R-:W-:Y:S01]  /*f8d0*/  LOP3.LUT R15, R92, 0x1c001c0, RZ, 0xc0, !PT ;  /* 0x01c001c05c0f7812 */ /* 0x000fe200078ec0ff */
[----:B0-----:R-:W-:Y:S01]  /*f8e0*/  HFMA2.MMA R13, R79, R20, RZ ;  /* 0x000000144f0d7235 */ /* 0x001fe200000000ff */
[----:B------:R-:W-:-:S02]  /*f8f0*/  LOP3.LUT R0, R0, 0x64006400, RZ, 0xfc, !PT ;  /* 0x6400640000007812 */ /* 0x000fc400078efcff */
[----:B------:R-:W-:Y:S02]  /*f900*/  LOP3.LUT R71, R71, 0x70007, RZ, 0xc0, !PT ;  /* 0x0007000747477812 */ /* 0x000fe400078ec0ff */
[----:B------:R-:W-:Y:S01]  /*f910*/  LOP3.LUT R14, R15, 0x64006400, RZ, 0xfc, !PT ;  /* 0x640064000f0e7812 */ /* 0x000fe200078efcff */
[-C--:B------:R-:W-:Y:S01]  /*f920*/  HFMA2 R49, R0, R35.reuse.H0_H0, -20, -20 ;  /* 0xcd00cd0000317431 */ /* 0x080fe20000040023 */
[----:B------:R-:W-:Y:S01]  /*f930*/  LOP3.LUT R67, R67, 0x70007, RZ, 0xc0, !PT ;  /* 0x0007000743437812 */ /* 0x000fe200078ec0ff */
[-C--:B------:R-:W-:Y:S01]  /*f940*/  HFMA2 R0, R94, R35.reuse.H0_H0, -20, -20 ;  /* 0xcd00cd005e007431 */ /* 0x080fe20000040023 */
[----:B------:R-:W-:Y:S01]  /*f950*/  LOP3.LUT R12, R71, 0x64006400, RZ, 0xfc, !PT ;  /* 0x64006400470c7812 */ /* 0x000fe200078efcff */
[----:B------:R-:W-:Y:S01]  /*f960*/  HFMA2.MMA R71, R75, R20, RZ ;  /* 0x000000144b477235 */ /* 0x000fe200000000ff */
[----:B------:R-:W-:Y:S01]  /*f970*/  LOP3.LUT R69, R69, 0x70007, RZ, 0xc0, !PT ;  /* 0x0007000745457812 */ /* 0x000fe200078ec0ff */
[----:B------:R-:W-:Y:S01]  /*f980*/  HFMA2 R35, R14, R35.H0_H0, -20, -20 ;  /* 0xcd00cd000e237431 */ /* 0x000fe20000040023 */
[----:B------:R-:W-:Y:S01]  /*f990*/  LOP3.LUT R67, R67, 0x64006400, RZ, 0xfc, !PT ;  /* 0x6400640043437812 */ /* 0x000fe200078efcff */
[-C--:B------:R-:W-:Y:S01]  /*f9a0*/  HFMA2.MMA R13, R70, R21.reuse, R13 ;  /* 0x00000015460d7235 */ /* 0x080fe2000000000d */
[----:B------:R-:W-:Y:S01]  /*f9b0*/  LOP3.LUT R14, R73, 0x70007, RZ, 0xc0, !PT ;  /* 0x00070007490e7812 */ /* 0x000fe200078ec0ff */
[----:B------:R-:W-:Y:S01]  /*f9c0*/  HADD2 R73, R81, -1028, -1028 ;  /* 0xe404e40451497430 */ /* 0x000fe20000000000 */
[----:B------:R-:W-:Y:S01]  /*f9d0*/  LOP3.LUT R69, R69, 0x64006400, RZ, 0xfc, !PT ;  /* 0x6400640045457812 */ /* 0x000fe200078efcff */
[-C--:B------:R-:W-:Y:S01]  /*f9e0*/  HFMA2 R15, R77, R20.reuse, RZ.H0_H0 ;  /* 0x000000144d0f7231 */ /* 0x080fe200000400ff */
[----:B------:R-:W-:Y:S01]  /*f9f0*/  HFMA2.MMA R93, R66, R21, R71 ;  /* 0x00000015425d7235 */ /* 0x000fe20000000047 */
[----:B------:R-:W-:Y:S01]  /*fa00*/  HADD2 R81, R67, -1028, -1028 ;  /* 0xe404e40443517430 */ /* 0x000fe20000000000 */
[----:B------:R-:W-:Y:S01]  /*fa10*/  LOP3.LUT R14, R14, 0x64006400, RZ, 0xfc, !PT ;  /* 0x640064000e0e7812 */ /* 0x000fe200078efcff */
[----:B------:R-:W-:Y:S01]  /*fa20*/  HFMA2 R20, R73, R20, RZ.H0_H0 ;  /* 0x0000001449147231 */ /* 0x000fe200000400ff */
[----:B------:R-:W-:Y:S01]  /*fa30*/  LOP3.LUT R80, R80, 0x70007, RZ, 0xc0, !PT ;  /* 0x0007000750507812 */ /* 0x000fe200078ec0ff */
        /* <DEDUP_REMOVED lines=8> */
[----:B------:R-:W-:Y:S01]  /*fac0*/  HADD2 R67, R14, -1028, -1028 ;  /* 0xe404e4040e437430 */ /* 0x000fe20000000000 */
[----:B------:R-:W-:Y:S01]  /*fad0*/  HFMA2.MMA R94, R69, R22, R93 ;  /* 0x00000016455e7235 */ /* 0x000fe2000000005d */
[-C--:B------:R-:W-:Y:S01]  /*fae0*/  HFMA2 R21, R71, R22.reuse, R15 ;  /* 0x0000001647157231 */ /* 0x080fe2000000000f */
[----:B------:R-:W-:Y:S01]  /*faf0*/  LOP3.LUT R80, R80, 0x64006400, RZ, 0xfc, !PT ;  /* 0x6400640050507812 */ /* 0x000fe200078efcff */
[----:B------:R-:W-:Y:S01]  /*fb00*/  HFMA2 R95, R67, R22, R95 ;  /* 0x00000016435f7231 */ /* 0x000fe2000000005f */
[----:B------:R-:W0:Y:S01]  /*fb10*/  LDS.128 R12, [UR4+0x20] ;  /* 0x00002004ff0c7984 */ /* 0x000e220008000c00 */
[-C--:B------:R-:W-:Y:S01]  /*fb20*/  HFMA2.MMA R22, R62, R23.reuse, R20 ;  /* 0x000000173e167235 */ /* 0x080fe20000000014 */
[-C--:B------:R-:W-:Y:S01]  /*fb30*/  HFMA2 R93, R60, R23.reuse, R21 ;  /* 0x000000173c5d7231 */ /* 0x080fe20000000015 */
[----:B------:R-:W-:Y:S01]  /*fb40*/  LOP3.LUT R20, R76, 0x64006400, RZ, 0xfc, !PT ;  /* 0x640064004c147812 */ /* 0x000fe200078efcff */
[----:B------:R-:W-:Y:S01]  /*fb50*/  HFMA2.MMA R94, R58, R23, R94 ;  /* 0x000000173a5e7235 */ /* 0x000fe2000000005e */
[----:B------:R-:W-:Y:S01]  /*fb60*/  LOP3.LUT R21, R78, 0x64006400, RZ, 0xfc, !PT ;  /* 0x640064004e157812 */ /* 0x000fe200078efcff */
[----:B------:R-:W-:Y:S01]  /*fb70*/  HADD2 R78, R72, -1028, -1028 ;  /* 0xe404e404484e7430 */ /* 0x000fe20000000000 */
[----:B------:R-:W-:Y:S01]  /*fb80*/  LOP3.LUT R82, R82, 0x64006400, RZ, 0xfc, !PT ;  /* 0x6400640052527812 */ /* 0x000fe200078efcff */
[----:B------:R-:W-:Y:S01]  /*fb90*/  HFMA2 R95, R56, R23, R95 ;  /* 0x00000017385f7231 */ /* 0x000fe2000000005f */
[-C--:B-1----:R-:W-:Y:S01]  /*fba0*/  HFMA2.MMA R22, R49, R4.reuse, R22 ;  /* 0x0000000431167235 */ /* 0x082fe20000000016 */
[----:B------:R-:W-:Y:S01]  /*fbb0*/  HADD2 R76, R74, -1028, -1028 ;  /* 0xe404e4044a4c7430 */ /* 0x000fe20000000000 */
[----:B------:R-:W-:Y:S01]  /*fbc0*/  LOP3.LUT R83, R83, 0x64006400, RZ, 0xfc, !PT ;  /* 0x6400640053537812 */ /* 0x000fe200078efcff */
        /* <DEDUP_REMOVED lines=16> */
[----:B------:R-:W-:Y:S01]  /*fcd0*/  LOP3.LUT R4, R84, 0x64006400, RZ, 0xfc, !PT ;  /* 0x6400640054047812 */ /* 0x000fe200078efcff */
[----:B------:R-:W-:Y:S01]  /*fce0*/  HFMA2.MMA R95, R61, R6, R20 ;  /* 0x000000063d5f7235 */ /* 0x000fe20000000014 */
[----:B------:R-:W-:Y:S01]  /*fcf0*/  LOP3.LUT R5, R86, 0x64006400, RZ, 0xfc, !PT ;  /* 0x6400640056057812 */ /* 0x000fe200078efcff */
[----:B------:R-:W-:Y:S01]  /*fd00*/  HADD2 R86, R80, -1028, -1028 ;  /* 0xe404e40450567430 */ /* 0x000fe20000000000 */
[----:B------:R-:W1:Y:S01]  /*fd10*/  LDS.128 R20, [UR4+0x30] ;  /* 0x00003004ff147984 */ /* 0x000e620008000c00 */
[----:B------:R-:W-:Y:S01]  /*fd20*/  HADD2 R84, R82, -1028, -1028 ;  /* 0xe404e40452547430 */ /* 0x000fe20000000000 */
[----:B------:R-:W-:Y:S01]  /*fd30*/  LOP3.LUT R90, R90, 0x70007, RZ, 0xc0, !PT ;  /* 0x000700075a5a7812 */ /* 0x000fe200078ec0ff */
[----:B------:R-:W-:Y:S01]  /*fd40*/  HADD2 R82, R4, -1028, -1028 ;  /* 0xe404e40404527430 */ /* 0x000fe20000000000 */
[----:B------:R-:W-:Y:S01]  /*fd50*/  LOP3.LUT R4, R87, 0x64006400, RZ, 0xfc, !PT ;  /* 0x6400640057047812 */ /* 0x000fe200078efcff */
[-C--:B------:R-:W-:Y:S01]  /*fd60*/  HFMA2.MMA R6, R86, R7.reuse, R93 ;  /* 0x0000000756067235 */ /* 0x080fe2000000005d */
[----:B------:R-:W-:Y:S01]  /*fd70*/  HADD2 R80, R5, -1028, -1028 ;  /* 0xe404e40405507430 */ /* 0x000fe20000000000 */
[----:B------:R-:W-:Y:S01]  /*fd80*/  LOP3.LUT R5, R89, 0x64006400, RZ, 0xfc, !PT ;  /* 0x6400640059057812 */ /* 0x000fe200078efcff */
[-C--:B------:R-:W-:Y:S01]  /*fd90*/  HFMA2 R94, R84, R7.reuse, R94 ;  /* 0x00000007545e7231 */ /* 0x080fe2000000005e */
[----:B------:R-:W-:Y:S01]  /*fda0*/  HFMA2.MMA R95, R82, R7, R95 ;  /* 0x00000007525f7235 */ /* 0x000fe2000000005f */
[----:B------:R-:W-:Y:S01]  /*fdb0*/  HFMA2 R96, R80, R7, R96 ;  /* 0x0000000750607231 */ /* 0x000fe20000000060 */
[----:B------:R-:W-:Y:S01]  /*fdc0*/  LOP3.LUT R92, R92, 0x70007, RZ, 0xc0, !PT ;  /* 0x000700075c5c7812 */ /* 0x000fe200078ec0ff */
[----:B------:R-:W-:Y:S01]  /*fdd0*/  HADD2 R89, R83, -1028, -1028 ;  /* 0xe404e40453597430 */ /* 0x000fe20000000000 */
[-C--:B0-----:R-:W-:Y:S01]  /*fde0*/  HFMA2.MMA R6, R57, R12.reuse, R6 ;  /* 0x0000000c39067235 */ /* 0x081fe20000000006 */
[----:B------:R-:W-:Y:S01]  /*fdf0*/  HADD2 R87, R85, -1028, -1028 ;  /* 0xe404e40455577430 */ /* 0x000fe20000000000 */
[----:B------:R-:W-:Y:S01]  /*fe00*/  LOP3.LUT R90, R90, 0x64006400, RZ, 0xfc, !PT ;  /* 0x640064005a5a7812 */ /* 0x000fe200078efcff */
[----:B------:R-:W-:Y:S01]  /*fe10*/  HADD2 R85, R4, -1028, -1028 ;  /* 0xe404e40404557430 */ /* 0x000fe20000000000 */
[----:B------:R-:W-:Y:S01]  /*fe20*/  HFMA2.MMA R95, R53, R12, R95 ;  /* 0x0000000c355f7235 */ /* 0x000fe2000000005f */
[-C--:B------:R-:W-:Y:S01]  /*fe30*/  HFMA2 R94, R55, R12.reuse, R94 ;  /* 0x0000000c375e7231 */ /* 0x080fe2000000005e */
[----:B------:R-:W-:Y:S01]  /*fe40*/  LOP3.LUT R92, R92, 0x64006400, RZ, 0xfc, !PT ;  /* 0x640064005c5c7812 */ /* 0x000fe200078efcff */
[----:B------:R-:W-:Y:S01]  /*fe50*/  HFMA2 R96, R51, R12, R96 ;  /* 0x0000000c33607231 */ /* 0x000fe20000000060 */
[-C--:B------:R-:W-:Y:S01]  /*fe60*/  HFMA2.MMA R7, R38, R13.reuse, R6 ;  /* 0x0000000d26077235 */ /* 0x080fe20000000006 */
        /* <DEDUP_REMOVED lines=10> */
[----:B------:R-:W-:Y:S01]  /*ff10*/  HFMA2 R94, R52, R15, R94 ;  /* 0x0000000f345e7231 */ /* 0x000fe2000000005e */
[----:B------:R-:W-:Y:S01]  /*ff20*/  HFMA2.MMA R4, R85, R14, R95 ;  /* 0x0000000e55047235 */ /* 0x000fe2000000005f */
[----:B------:R-:W-:Y:S01]  /*ff30*/  LOP3.LUT R95, R91, 0x64006400, RZ, 0xfc, !PT ;  /* 0x640064005b5f7812 */ /* 0x000fe200078efcff */
[----:B------:R-:W-:Y:S01]  /*ff40*/  HADD2 R91, R27, -1028, -1028 ;  /* 0xe404e4041b5b7430 */ /* 0x000fe20000000000 */
[----:B------:R-:W-:Y:S01]  /*ff50*/  LOP3.LUT R26, R26, 0x64006400, RZ, 0xfc, !PT ;  /* 0x640064001a1a7812 */ /* 0x000fe200078efcff */
[----:B------:R-:W-:Y:S01]  /*ff60*/  HFMA2.MMA R7, R54, R15, R7 ;  /* 0x0000000f36077235 */ /* 0x000fe20000000007 */
[----:B------:R-:W-:-:S02]  /*ff70*/  HADD2 R93, R90, -1028, -1028 ;  /* 0xe404e4045a5d7430 */ /* 0x000fc40000000000 */
[----:B------:R-:W-:Y:S01]  /*ff80*/  HADD2 R95, R95, -1028, -1028 ;  /* 0xe404e4045f5f7430 */ /* 0x000fe20000000000 */
[----:B------:R-:W-:Y:S01]  /*ff90*/  HFMA2.MMA R4, R50, R15, R4 ;  /* 0x0000000f32047235 */ /* 0x000fe20000000004 */
[----:B------:R-:W-:Y:S02]  /*ffa0*/  HFMA2 R96, R48, R15, R96 ;  /* 0x0000000f30607231 */ /* 0x000fe40000000060 */
[----:B------:R-:W-:Y:S01]  /*ffb0*/  HADD2 R97, R92, -1028, -1028 ;  /* 0xe404e4045c617430 */ /* 0x000fe20000000000 */
[-C--:B-1----:R-:W-:Y:S01]  /*ffc0*/  HFMA2.MMA R7, R91, R20.reuse, R7 ;  /* 0x000000145b077235 */ /* 0x082fe20000000007 */
[-C--:B------:R-:W-:Y:S02]  /*ffd0*/  HFMA2 R94, R93, R20.reuse, R94 ;  /* 0x000000145d5e7231 */ /* 0x080fe4000000005e */
[----:B------:R-:W-:Y:S01]  /*ffe0*/  HADD2 R88, R88, -1028, -1028 ;  /* 0xe404e40458587430 */ /* 0x000fe20000000000 */
[----:B------:R-:W-:Y:S01]  /*fff0*/  HFMA2.MMA R4, R95, R20, R4 ;  /* 0x000000145f047235 */ /* 0x000fe20000000004 */
[----:B------:R-:W-:-:S02]  /*10000*/  HFMA2 R20, R97, R20, R96 ;  /* 0x0000001461147231 */ /* 0x000fc40000000060 */
[----:B------:R-:W-:Y:S01]  /*10010*/  HADD2 R92, R25, -1028, -1028 ;  /* 0xe404e404195c7430 */ /* 0x000fe20000000000 */
[-C--:B------:R-:W-:Y:S01]  /*10020*/  HFMA2.MMA R7, R46, R21.reuse, R7 ;  /* 0x000000152e077235 */ /* 0x080fe20000000007 */
[-C--:B------:R-:W-:Y:S02]  /*10030*/  HFMA2 R94, R44, R21.reuse, R94 ;  /* 0x000000152c5e7231 */ /* 0x080fe4000000005e */
[----:B------:R-:W-:Y:S01]  /*10040*/  HFMA2 R20, R40, R21, R20 ;  /* 0x0000001528147231 */ /* 0x000fe20000000014 */
[----:B------:R-:W-:Y:S01]  /*10050*/  HFMA2.MMA R5, R42, R21, R4 ;  /* 0x000000152a057235 */ /* 0x000fe20000000004 */
[-C--:B------:R-:W-:Y:S02]  /*10060*/  HFMA2 R4, R39, R22.reuse, R94 ;  /* 0x0000001627047231 */ /* 0x080fe4000000005e */
[----:B------:R-:W-:Y:S01]  /*10070*/  HADD2 R90, R24, -1028, -1028 ;  /* 0xe404e404185a7430 */ /* 0x000fe20000000000 */
[----:B------:R-:W-:Y:S01]  /*10080*/  HFMA2.MMA R7, R41, R22, R7 ;  /* 0x0000001629077235 */ /* 0x000fe20000000007 */
[----:B------:R-:W-:-:S02]  /*10090*/  HFMA2 R20, R35, R22, R20 ;  /* 0x0000001623147231 */ /* 0x000fc40000000014 */
[----:B------:R-:W-:Y:S01]  /*100a0*/  HADD2 R94, R26, -1028, -1028 ;  /* 0xe404e4041a5e7430 */ /* 0x000fe20000000000 */
[----:B------:R-:W-:Y:S01]  /*100b0*/  HFMA2.MMA R5, R37, R22, R5 ;  /* 0x0000001625057235 */ /* 0x000fe20000000005 */
[-C--:B------:R-:W-:Y:S02]  /*100c0*/  HFMA2 R4, R90, R23.reuse, R4 ;  /* 0x000000175a047231 */ /* 0x080fe40000000004 */
[----:B------:R-:W-:Y:S01]  /*100d0*/  HFMA2 R20, R94, R23, R20 ;  /* 0x000000175e147231 */ /* 0x000fe20000000014 */
[-C--:B------:R-:W-:Y:S01]  /*100e0*/  HFMA2.MMA R7, R88, R23.reuse, R7 ;  /* 0x0000001758077235 */ /* 0x080fe20000000007 */
[----:B------:R-:W-:Y:S02]  /*100f0*/  HADD2 R4, R4.H0_H0, R4.H1_H1 ;  /* 0x3000000404047230 */ /* 0x000fe40000000800 */
        /* <DEDUP_REMOVED lines=113> */
[----:B------:R-:W-:-:S03]  /*10810*/  HFMA2 R77, R84, R15, R77 ;  /* 0x0000000f544d7231 */ /* 0x000fc6000000004d */
[-C--:B------:R-:W-:Y:S01]  /*10820*/  HFMA2.MMA R6, R49, R12.reuse, R6 ;  /* 0x0000000c31067235 */ /* 0x080fe20000000006 */
[----:B--2---:R-:W-:Y:S01]  /*10830*/  HFMA2 R77, R55, R20, R77 ;  /* 0x00000014374d7231 */ /* 0x004fe2000000004d */
        /* <DEDUP_REMOVED lines=19> */
[-C--:B---3--:R-:W-:Y:S01]  /*10970*/  HFMA2 R20, R97, R24.reuse, R15 ;  /* 0x0000001861147231 */ /* 0x088fe2000000000f */
        /* <DEDUP_REMOVED lines=13> */
[----:B------:R-:W-:-:S05]  /*10a50*/  HADD2 R22, R45.H0_H0, R45.H1_H1 ;  /* 0x3000002d2d167230 */ /* 0x000fca0000000800 */
        /* <DEDUP_REMOVED lines=13> */
.L_x_1423:
[----:B------:R-:W-:Y:S01]  /*10b30*/  IADD3 R18, R18, 0x20, RZ ;  /* 0x0000002012127810 */ /* 0x000fe20007ffe0ff */
[----:B------:R-:W-:Y:S01]  /*10b40*/  UIADD3 UR4, UR4, 0x40, URZ ;  /* 0x0000004004047890 */ /* 0x000fe2000fffe03f */
[----:B-----5:R-:W-:Y:S02]  /*10b50*/  IMAD.WIDE R24, R9, 0x4, R2 ;  /* 0x0000000409187825 */ /* 0x020fe400078e0202 */
[C---:B------:R-:W-:Y:S02]  /*10b60*/  ISETP.GE.AND P0, PT, R18.reuse, UR5, PT ;  /* 0x0000000512007c0c */ /* 0x040fe4000bf06270 */
[----:B------:R-:W-:-:S13]  /*10b70*/  ISETP.LT.AND P2, PT, R18, R17, PT ;  /* 0x000000111200720c */ /* 0x000fda0003f41270 */
[----:B------:R-:W-:Y:S05]  /*10b80*/  @!P0 BRA P2, `(.L_x_1424) ;  /* 0xffffffe000708947 */ /* 0x000fea000103ffff */
.L_x_1422:
        /* <DEDUP_REMOVED lines=8> */
.L_x_1427:
        /* <DEDUP_REMOVED lines=30> */
[C---:B------:R-:W-:Y:S02]  /*10df0*/  LOP3.LUT R14, R6.reuse, 0x300030, RZ, 0xc0, !PT ;  /* 0x00300030060e7812 */ /* 0x040fe400078ec0ff */
[C---:B------:R-:W-:Y:S02]  /*10e00*/  LOP3.LUT R53, R6.reuse, 0xc000c0, RZ, 0xc0, !PT ;  /* 0x00c000c006357812 */ /* 0x040fe400078ec0ff */
[----:B------:R-:W-:-:S02]  /*10e10*/  LOP3.LUT R52, R6, 0x30003, RZ, 0xc0, !PT ;  /* 0x0003000306347812 */ /* 0x000fc400078ec0ff */
[----:B------:R-:W-:Y:S02]  /*10e20*/  LOP3.LUT R6, R7, 0xc000c, RZ, 0xc0, !PT ;  /* 0x000c000c07067812 */ /* 0x000fe400078ec0ff */
[----:B------:R-:W-:Y:S02]  /*10e30*/  SHF.R.U32.HI R45, RZ, 0x8, R4 ;  /* 0x00000008ff2d7819 */ /* 0x000fe40000011604 */
[----:B------:R-:W-:Y:S02]  /*10e40*/  SHF.R.U32.HI R42, RZ, 0x8, R7 ;  /* 0x00000008ff2a7819 */ /* 0x000fe40000011607 */
[C---:B------:R-:W-:Y:S02]  /*10e50*/  LOP3.LUT R0, R4.reuse, 0xc000c, RZ, 0xc0, !PT ;  /* 0x000c000c04007812 */ /* 0x040fe400078ec0ff */
[C---:B------:R-:W-:Y:S02]  /*10e60*/  LOP3.LUT R12, R4.reuse, 0x300030, RZ, 0xc0, !PT ;  /* 0x00300030040c7812 */ /* 0x040fe400078ec0ff */
[----:B------:R-:W-:-:S02]  /*10e70*/  LOP3.LUT R47, R4, 0xc000c0, RZ, 0xc0, !PT ;  /* 0x00c000c0042f7812 */ /* 0x000fc400078ec0ff */
[----:B------:R-:W-:Y:S02]  /*10e80*/  LOP3.LUT R46, R4, 0x30003, RZ, 0xc0, !PT ;  /* 0x00030003042e7812 */ /* 0x000fe400078ec0ff */
        /* <DEDUP_REMOVED lines=58> */
[----:B------:R-:W-:Y:S02]  /*11230*/  LOP3.LUT R53, R52, 0x64006400, RZ, 0xfc, !PT ;  /* 0x6400640034357812 */ /* 0x000fe400078efcff */
[----:B------:R-:W-:Y:S01]  /*11240*/  LOP3.LUT R52, R44, 0xc000c0, RZ, 0xc0, !PT ;  /* 0x00c000c02c347812 */ /* 0x000fe200078ec0ff */
[-C--:B------:R-:W-:Y:S01]  /*11250*/  HFMA2 R54, R49, R60.reuse.H1_H1, -18, -18 ;  /* 0xcc80cc8031367431 */ /* 0x080fe2000006003c */
[----:B------:R-:W-:Y:S01]  /*11260*/  LOP3.LUT R58, R56, 0x64006400, RZ, 0xfc, !PT ;  /* 0x64006400383a7812 */ /* 0x000fe200078efcff */
[----:B------:R-:W-:Y:S01]  /*11270*/  HADD2 R49, R51, -1026, -1026 ;  /* 0xe402e40233317430 */ /* 0x000fe20000000000 */
[----:B------:R-:W-:Y:S01]  /*11280*/  LOP3.LUT R59, R42, 0xc000c0, RZ, 0xc0, !PT ;  /* 0x00c000c02a3b7812 */ /* 0x000fe200078ec0ff */
[----:B------:R-:W-:Y:S01]  /*11290*/  HADD2 R51, R53, -1026, -1026 ;  /* 0xe402e40235337430 */ /* 0x000fe20000000000 */
[----:B------:R-:W-:Y:S01]  /*112a0*/  LOP3.LUT R55, R55, 0x64006400, RZ, 0xfc, !PT ;  /* 0x6400640037377812 */ /* 0x000fe200078efcff */
[----:B------:R-:W-:Y:S01]  /*112b0*/  HADD2 R53, R57, -1026, -1026 ;  /* 0xe402e40239357430 */ /* 0x000fe20000000000 */
[----:B------:R-:W-:Y:S01]  /*112c0*/  LOP3.LUT R56, R52, 0x64006400, RZ, 0xfc, !PT ;  /* 0x6400640034387812 */ /* 0x000fe200078efcff */
[-C--:B------:R-:W-:Y:S01]  /*112d0*/  HFMA2 R52, R58, R60.reuse.H1_H1, -18, -18 ;  /* 0xcc80cc803a347431 */ /* 0x080fe2000006003c */
[----:B------:R-:W-:Y:S01]  /*112e0*/  LOP3.LUT R59, R59, 0x64006400, RZ, 0xfc, !PT ;  /* 0x640064003b3b7812 */ /* 0x000fe200078efcff */
[-C--:B------:R-:W-:Y:S01]  /*112f0*/  HFMA2 R58, R55, R60.reuse.H1_H1, -18, -18 ;  /* 0xcc80cc80373a7431 */ /* 0x080fe2000006003c */
[-C--:B0-----:R-:W-:Y:S01]  /*11300*/  HFMA2.MMA R55, R47, R4.reuse, RZ ;  /* 0x000000042f377235 */ /* 0x081fe200000000ff */
[-C--:B------:R-:W-:Y:S01]  /*11310*/  HFMA2 R56, R56, R60.reuse.H1_H1, -18, -18 ;  /* 0xcc80cc8038387431 */ /* 0x080fe2000006003c */
[----:B------:R-:W-:Y:S01]  /*11320*/  LOP3.LUT R45, R45, 0x30003, RZ, 0xc0, !PT ;  /* 0x000300032d2d7812 */ /* 0x000fe200078ec0ff */
[----:B------:R-:W-:Y:S01]  /*11330*/  HFMA2 R60, R59, R60.H1_H1, -18, -18 ;  /* 0xcc80cc803b3c7431 */ /* 0x000fe2000006003c */
[----:B------:R-:W-:Y:S01]  /*11340*/  HFMA2.MMA R59, R51, R4, RZ ;  /* 0x00000004333b7235 */ /* 0x000fe200000000ff */
        /* <DEDUP_REMOVED lines=18> */
[----:B------:R-:W-:Y:S01]  /*11470*/  HFMA2 R61, R52, R7, R61 ;  /* 0x00000007343d7231 */ /* 0x000fe2000000003d */
[----:B------:R-:W-:Y:S01]  /*11480*/  HFMA2.MMA R6, R46, R7, R55 ;  /* 0x000000072e067235 */ /* 0x000fe20000000037 */
[----:B------:R-:W-:-:S02]  /*11490*/  LOP3.LUT R44, R44, 0x64006400, RZ, 0xfc, !PT ;  /* 0x640064002c2c7812 */ /* 0x000fc400078efcff */
[----:B------:R-:W-:Y:S01]  /*114a0*/  LOP3.LUT R42, R42, 0x64006400, RZ, 0xfc, !PT ;  /* 0x640064002a2a7812 */ /* 0x000fe200078efcff */
[----:B------:R-:W-:Y:S02]  /*114b0*/  HFMA2.MMA R5, R50, R7, R59 ;  /* 0x0000000732057235 */ /* 0x000fe4000000003b */
[----:B------:R-:W-:Y:S02]  /*114c0*/  HADD2 R55, R44, -1026, -1026 ;  /* 0xe402e4022c377430 */ /* 0x000fe40000000000 */
[-C--:B-1----:R-:W-:Y:S01]  /*114d0*/  HFMA2.MMA R6, R45, R12.reuse, R6 ;  /* 0x0000000c2d067235 */ /* 0x082fe20000000006 */
[----:B------:R-:W-:Y:S02]  /*114e0*/  HADD2 R59, R42, -1026, -1026 ;  /* 0xe402e4022a3b7430 */ /* 0x000fe40000000000 */
[-C--:B------:R-:W-:Y:S01]  /*114f0*/  HFMA2 R4, R55, R12.reuse, R4 ;  /* 0x0000000c37047231 */ /* 0x080fe20000000004 */
[----:B------:R-:W-:Y:S01]  /*11500*/  HFMA2.MMA R5, R57, R12, R5 ;  /* 0x0000000c39057235 */ /* 0x000fe20000000005 */
[----:B------:R-:W-:-:S02]  /*11510*/  HFMA2 R61, R59, R12, R61 ;  /* 0x0000000c3b3d7231 */ /* 0x000fc4000000003d */
[-C--:B------:R-:W-:Y:S01]  /*11520*/  HFMA2 R4, R26, R13.reuse, R4 ;  /* 0x0000000d1a047231 */ /* 0x080fe20000000004 */
[-C--:B------:R-:W-:Y:S01]  /*11530*/  HFMA2.MMA R7, R22, R13.reuse, R6 ;  /* 0x0000000d16077235 */ /* 0x080fe20000000006 */
[----:B------:R-:W-:Y:S02]  /*11540*/  HFMA2 R61, R38, R13, R61 ;  /* 0x0000000d263d7231 */ /* 0x000fe4000000003d */
[-C--:B------:R-:W-:Y:S01]  /*11550*/  HFMA2 R4, R39, R14.reuse, R4 ;  /* 0x0000000e27047231 */ /* 0x080fe20000000004 */
[----:B------:R-:W-:Y:S01]  /*11560*/  HFMA2.MMA R5, R36, R13, R5 ;  /* 0x0000000d24057235 */ /* 0x000fe20000000005 */
[----:B------:R-:W-:Y:S02]  /*11570*/  HFMA2 R61, R43, R14, R61 ;  /* 0x0000000e2b3d7231 */ /* 0x000fe4000000003d */
[-C--:B------:R-:W-:Y:S01]  /*11580*/  HFMA2 R4, R56, R15.reuse, R4 ;  /* 0x0000000f38047231 */ /* 0x080fe20000000004 */
[----:B------:R-:W-:Y:S01]  /*11590*/  HFMA2.MMA R7, R37, R14, R7 ;  /* 0x0000000e25077235 */ /* 0x000fe20000000007 */
[----:B------:R-:W-:-:S02]  /*115a0*/  HFMA2 R61, R60, R15, R61 ;  /* 0x0000000f3c3d7231 */ /* 0x000fc4000000003d */
        /* <DEDUP_REMOVED lines=98> */
.L_x_1426:
[----:B------:R-:W-:Y:S01]  /*11bd0*/  IADD3 R18, R18, 0x10, RZ ;  /* 0x0000001012127810 */ /* 0x000fe20007ffe0ff */
[----:B------:R-:W-:Y:S01]  /*11be0*/  UIADD3 UR4, UR4, 0x20, URZ ;  /* 0x0000002004047890 */ /* 0x000fe2000fffe03f */
[----:B------:R-:W-:Y:S02]  /*11bf0*/  IADD3 R24, P2, R24, R3, RZ ;  /* 0x0000000318187210 */ /* 0x000fe40007f5e0ff */
[C---:B------:R-:W-:Y:S02]  /*11c00*/  ISETP.GE.AND P0, PT, R18.reuse, UR5, PT ;  /* 0x0000000512007c0c */ /* 0x040fe4000bf06270 */
[----:B------:R-:W-:Y:S02]  /*11c10*/  ISETP.LT.AND P3, PT, R18, R17, PT ;  /* 0x000000111200720c */ /* 0x000fe40003f61270 */
[----:B------:R-:W-:-:S11]  /*11c20*/  IADD3.X R25, R25, R9, RZ, P2, !PT ;  /* 0x0000000919197210 */ /* 0x000fd600017fe4ff */
[----:B------:R-:W-:Y:S05]  /*11c30*/  @!P0 BRA P3, `(.L_x_1427) ;  /* 0xffffffec00f48947 */ /* 0x000fea000183ffff */
.L_x_1425:
[----:B------:R-:W-:Y:S05]  /*11c40*/  @!P1 EXIT ;  /* 0x000000000000994d */ /* 0x000fea0003800000 */
[----:B------:R-:W0:Y:S01]  /*11c50*/  S2R R0, SR_CTAID.X ;  /* 0x0000000000007919 */ /* 0x000e220000002500 */
[----:B------:R-:W1:Y:S01]  /*11c60*/  S2UR UR4, SR_CTAID.Y ;  /* 0x00000000000479c3 */ /* 0x000e620000002600 */
[----:B------:R-:W0:Y:S07]  /*11c70*/  S2R R3, SR_TID.X ;  /* 0x0000000000037919 */ /* 0x000e2e0000002100 */
[----:B------:R-:W2:Y:S08]  /*11c80*/  LDC R8, c[0x0][0x23c] ;  /* 0x00008f00ff087b82 */ /* 0x000eb00000000800 */
[----:B-----5:R-:W3:Y:S01]  /*11c90*/  LDC.64 R6, c[0x0][0x230] ;  /* 0x00008c00ff067b82 */ /* 0x020ee20000000a00 */
[----:B-1----:R-:W-:Y:S01]  /*11ca0*/  UIMAD UR4, UR4, 0x3, URZ ;  /* 0x00000003040478a4 */ /* 0x002fe2000f8e023f */
        /* <DEDUP_REMOVED lines=11> */
.L_x_1431:
[----:B------:R-:W0:Y:S02]  /*11d60*/  LDS R10, [R4] ;  /* 0x00000000040a7984 */ /* 0x000e240000000800 */
[----:B0-----:R-:W-:-:S06]  /*11d70*/  HADD2 R11, R10, R34 ;  /* 0x000000220a0b7230 */ /* 0x001fcc0000000000 */
[----:B------:R-:W0:Y:S02]  /*11d80*/  ATOMS.CAST.SPIN R11, [R4], R10, R11 ;  /* 0x0000000a040b738d */ /* 0x000e24000180000b */
[----:B0-----:R-:W-:-:S13]  /*11d90*/  ISETP.EQ.U32.AND P0, PT, R11, 0x1, PT ;  /* 0x000000010b00780c */ /* 0x001fda0003f02070 */
[----:B------:R-:W-:Y:S05]  /*11da0*/  @!P0 BRA `(.L_x_1431) ;  /* 0xfffffffc00ec8947 */ /* 0x000fea000383ffff */
[----:B------:R-:W-:Y:S05]  /*11db0*/  BRA `(.L_x_1429) ;  /* 0x00000000000c7947 */ /* 0x000fea0003800000 */
.L_x_1430:
[----:B------:R-:W2:Y:S02]  /*11dc0*/  LD.E R0, desc[UR6][R2.64] ;  /* 0x0000000602007980 */ /* 0x000ea4000c101900 */
[----:B--2---:R-:W-:-:S05]  /*11dd0*/  IADD3 R5, R34, R0, RZ ;  /* 0x0000000022057210 */ /* 0x004fca0007ffe0ff */
[----:B------:R0:W-:Y:S02]  /*11de0*/  ST.E desc[UR6][R2.64], R5 ;  /* 0x0000000502007985 */ /* 0x0001e4000c101906 */
.L_x_1429:
[----:B------:R-:W-:Y:S05]  /*11df0*/  BSYNC B0 ;  /* 0x0000000000007941 */ /* 0x000fea0003800000 */
.L_x_1428:
[----:B------:R1:W-:Y:S01]  /*11e00*/  ATOM.E.ADD.F16x2.RN.STRONG.GPU P0, RZ, desc[UR6][R2.64+0x4], R33 ;  /* 0x0000042102ff79a2 */ /* 0x0003e2000810e1c6 */
[----:B------:R-:W-:Y:S04]  /*11e10*/  BSSY B0, `(.L_x_1432) ;  /* 0x000000e000007945 */ /* 0x000fe80003800000 */
[----:B-1----:R-:W-:Y:S05]  /*11e20*/  @P0 BRA `(.L_x_1433) ;  /* 0x0000000000300947 */ /* 0x002fea0003800000 */
[----:B------:R-:W1:Y:S02]  /*11e30*/  QSPC.E.S P0, RZ, [R2+0x4] ;  /* 0x0000040002ff73aa */ /* 0x000e640000000500 */
[----:B-1----:R-:W-:Y:S05]  /*11e40*/  @!P0 BRA `(.L_x_1434) ;  /* 0x00000000001c8947 */ /* 0x002fea0003800000 */
[----:B0-----:R-:W-:-:S07]  /*11e50*/  MOV R2, R2 ;  /* 0x0000000200027202 */ /* 0x001fce0000000f00 */
.L_x_1435:
[----:B------:R-:W0:Y:S02]  /*11e60*/  LDS R4, [R2+0x4] ;  /* 0x0000040002047984 */ /* 0x000e240000000800 */
[----:B0-----:R-:W-:-:S10]  /*11e70*/  HFMA2.MMA R5, R4, 1, 1, R33 ;  /* 0x3c003c0004057835 */ /* 0x001fd40000000021 */
[----:B------:R-:W0:Y:S02]  /*11e80*/  ATOMS.CAST.SPIN R5, [R2+0x4], R4, R5 ;  /* 0x000004040205738d */ /* 0x000e240001800005 */
[----:B0-----:R-:W-:-:S13]  /*11e90*/  ISETP.EQ.U32.AND P0, PT, R5, 0x1, PT ;  /* 0x000000010500780c */ /* 0x001fda0003f02070 */
[----:B------:R-:W-:Y:S05]  /*11ea0*/  @!P0 BRA `(.L_x_1435) ;  /* 0xfffffffc00ec8947 */ /* 0x000fea000383ffff */
[----:B------:R-:W-:Y:S05]  /*11eb0*/  BRA `(.L_x_1433) ;  /* 0x00000000000c7947 */ /* 0x000fea0003800000 */
.L_x_1434:
[----:B------:R-:W0:Y:S02]  /*11ec0*/  LD.E R0, desc[UR6][R2.64+0x4] ;  /* 0x0000040602007980 */ /* 0x000e24000c101900 */
[----:B0-----:R-:W-:-:S05]  /*11ed0*/  IADD3 R5, R33, R0, RZ ;  /* 0x0000000021057210 */ /* 0x001fca0007ffe0ff */
[----:B------:R1:W-:Y:S02]  /*11ee0*/  ST.E desc[UR6][R2.64+0x4], R5 ;  /* 0x0000040502007985 */ /* 0x0003e4000c101906 */
.L_x_1433:
[----:B------:R-:W-:Y:S05]  /*11ef0*/  BSYNC B0 ;  /* 0x0000000000007941 */ /* 0x000fea0003800000 */
.L_x_1432:
[----:B------:R-:W-:-:S13]  /*11f00*/  ISETP.GE.AND P0, PT, R16, 0x2, PT ;  /* 0x000000021000780c */ /* 0x000fda0003f06270 */
[----:B------:R-:W-:Y:S05]  /*11f10*/  @!P0 EXIT ;  /* 0x000000000000894d */ /* 0x000fea0003800000 */
[----:B------:R-:W-:-:S05]  /*11f20*/  IADD3 R9, R9, R8, RZ ;  /* 0x0000000809097210 */ /* 0x000fca0007ffe0ff */
        /* <DEDUP_REMOVED lines=8> */
.L_x_1439:
[----:B------:R-:W0:Y:S02]  /*11fb0*/  LDS R10, [R4] ;  /* 0x00000000040a7984 */ /* 0x000e240000000800 */
[----:B0-----:R-:W-:-:S06]  /*11fc0*/  HADD2 R11, R10, R31 ;  /* 0x0000001f0a0b7230 */ /* 0x001fcc0000000000 */
[----:B------:R-:W0:Y:S02]  /*11fd0*/  ATOMS.CAST.SPIN R11, [R4], R10, R11 ;  /* 0x0000000a040b738d */ /* 0x000e24000180000b */
[----:B0-----:R-:W-:-:S13]  /*11fe0*/  ISETP.EQ.U32.AND P0, PT, R11, 0x1, PT ;  /* 0x000000010b00780c */ /* 0x001fda0003f02070 */
[----:B------:R-:W-:Y:S05]  /*11ff0*/  @!P0 BRA `(.L_x_1439) ;  /* 0xfffffffc00ec8947 */ /* 0x000fea000383ffff */
[----:B------:R-:W-:Y:S05]  /*12000*/  BRA `(.L_x_1437) ;  /* 0x00000000000c7947 */ /* 0x000fea0003800000 */
.L_x_1438:
[----:B------:R-:W2:Y:S02]  /*12010*/  LD.E R0, desc[UR6][R2.64] ;  /* 0x0000000602007980 */ /* 0x000ea4000c101900 */
[----:B--2---:R-:W-:-:S05]  /*12020*/  IADD3 R5, R31, R0, RZ ;  /* 0x000000001f057210 */ /* 0x004fca0007ffe0ff */
[----:B------:R0:W-:Y:S02]  /*12030*/  ST.E desc[UR6][R2.64], R5 ;  /* 0x0000000502007985 */ /* 0x0001e4000c101906 */
.L_x_1437:
[----:B------:R-:W-:Y:S05]  /*12040*/  BSYNC B0 ;  /* 0x0000000000007941 */ /* 0x000fea0003800000 */
.L_x_1436:
[----:B------:R1:W-:Y:S01]  /*12050*/  ATOM.E.ADD.F16x2.RN.STRONG.GPU P0, RZ, desc[UR6][R2.64+0x4], R30 ;  /* 0x0000041e02ff79a2 */ /* 0x0003e2000810e1c6 */
[----:B------:R-:W-:Y:S04]  /*12060*/  BSSY B0, `(.L_x_1440) ;  /* 0x000000e000007945 */ /* 0x000fe80003800000 */
[----:B-1----:R-:W-:Y:S05]  /*12070*/  @P0 BRA `(.L_x_1441) ;  /* 0x0000000000300947 */ /* 0x002fea0003800000 */
[----:B------:R-:W1:Y:S02]  /*12080*/  QSPC.E.S P0, RZ, [R2+0x4] ;  /* 0x0000040002ff73aa */ /* 0x000e640000000500 */
[----:B-1----:R-:W-:Y:S05]  /*12090*/  @!P0 BRA `(.L_x_1442) ;  /* 0x00000000001c8947 */ /* 0x002fea0003800000 */
[----:B0-----:R-:W-:-:S07]  /*120a0*/  MOV R2, R2 ;  /* 0x0000000200027202 */ /* 0x001fce0000000f00 */
.L_x_1443:
[----:B------:R-:W0:Y:S02]  /*120b0*/  LDS R4, [R2+0x4] ;  /* 0x0000040002047984 */ /* 0x000e240000000800 */
[----:B0-----:R-:W-:-:S10]  /*120c0*/  HFMA2.MMA R5, R4, 1, 1, R30 ;  /* 0x3c003c0004057835 */ /* 0x001fd4000000001e */
[----:B------:R-:W0:Y:S02]  /*120d0*/  ATOMS.CAST.SPIN R5, [R2+0x4], R4, R5 ;  /* 0x000004040205738d */ /* 0x000e240001800005 */
[----:B0-----:R-:W-:-:S13]  /*120e0*/  ISETP.EQ.U32.AND P0, PT, R5, 0x1, PT ;  /* 0x000000010500780c */ /* 0x001fda0003f02070 */
[----:B------:R-:W-:Y:S05]  /*120f0*/  @!P0 BRA `(.L_x_1443) ;  /* 0xfffffffc00ec8947 */ /* 0x000fea000383ffff */
[----:B------:R-:W-:Y:S05]  /*12100*/  BRA `(.L_x_1441) ;  /* 0x00000000000c7947 */ /* 0x000fea0003800000 */
.L_x_1442:
[----:B------:R-:W0:Y:S02]  /*12110*/  LD.E R0, desc[UR6][R2.64+0x4] ;  /* 0x0000040602007980 */ /* 0x000e24000c101900 */
[----:B0-----:R-:W-:-:S05]  /*12120*/  IADD3 R5, R30, R0, RZ ;  /* 0x000000001e057210 */ /* 0x001fca0007ffe0ff */
[----:B------:R1:W-:Y:S02]  /*12130*/  ST.E desc[UR6][R2.64+0x4], R5 ;  /* 0x0000040502007985 */ /* 0x0003e4000c101906 */
.L_x_1441:
[----:B------:R-:W-:Y:S05]  /*12140*/  BSYNC B0 ;  /* 0x0000000000007941 */ /* 0x000fea0003800000 */
.L_x_1440:
[----:B------:R-:W-:-:S13]  /*12150*/  ISETP.NE.AND P0, PT, R16, 0x2, PT ;  /* 0x000000021000780c */ /* 0x000fda0003f05270 */
[----:B------:R-:W-:Y:S05]  /*12160*/  @!P0 EXIT ;  /* 0x000000000000894d */ /* 0x000fea0003800000 */
[----:B01----:R-:W-:-:S05]  /*12170*/  IADD3 R3, R9, R8, RZ ;  /* 0x0000000809037210 */ /* 0x003fca0007ffe0ff */
[----:B------:R-:W-:-:S05]  /*12180*/  IMAD.WIDE R2, R3, 0x2, R6 ;  /* 0x0000000203027825 */ /* 0x000fca00078e0206 */
[----:B------:R0:W-:Y:S01]  /*12190*/  ATOM.E.ADD.F16x2.RN.STRONG.GPU P0, RZ, desc[UR6][R2.64], R29 ;  /* 0x0000001d02ff79a2 */ /* 0x0001e2000810e1c6 */
[----:B------:R-:W-:Y:S04]  /*121a0*/  BSSY B0, `(.L_x_1444) ;  /* 0x000000f000007945 */ /* 0x000fe80003800000 */
[----:B0-----:R-:W-:Y:S05]  /*121b0*/  @P0 BRA `(.L_x_1445) ;  /* 0x0000000000340947 */ /* 0x001fea0003800000 */
[----:B------:R-:W0:Y:S02]  /*121c0*/  QSPC.E.S P0, RZ, [R2] ;  /* 0x0000000002ff73aa */ /* 0x000e240000000500 */
[----:B0-----:R-:W-:Y:S05]  /*121d0*/  @!P0 BRA `(.L_x_1446) ;  /* 0x0000000000208947 */ /* 0x001fea0003800000 */
[----:B------:R-:W-:-:S04]  /*121e0*/  MOV R4, R2 ;  /* 0x0000000200047202 */ /* 0x000fc80000000f00 */
[----:B------:R-:W-:-:S07]  /*121f0*/  MOV R4, R4 ;  /* 0x0000000400047202 */ /* 0x000fce0000000f00 */
.L_x_1447:
[----:B------:R-:W0:Y:S02]  /*12200*/  LDS R6, [R4] ;  /* 0x0000000004067984 */ /* 0x000e240000000800 */
[----:B0-----:R-:W-:-:S06]  /*12210*/  HADD2 R7, R6, R29 ;  /* 0x0000001d06077230 */ /* 0x001fcc0000000000 */
[----:B------:R-:W0:Y:S02]  /*12220*/  ATOMS.CAST.SPIN R7, [R4], R6, R7 ;  /* 0x000000060407738d */ /* 0x000e240001800007 */
[----:B0-----:R-:W-:-:S13]  /*12230*/  ISETP.EQ.U32.AND P0, PT, R7, 0x1, PT ;  /* 0x000000010700780c */ /* 0x001fda0003f02070 */
[----:B------:R-:W-:Y:S05]  /*12240*/  @!P0 BRA `(.L_x_1447) ;  /* 0xfffffffc00ec8947 */ /* 0x000fea000383ffff */
[----:B------:R-:W-:Y:S05]  /*12250*/  BRA `(.L_x_1445) ;  /* 0x00000000000c7947 */ /* 0x000fea0003800000 */
.L_x_1446:
[----:B------:R-:W2:Y:S02]  /*12260*/  LD.E R0, desc[UR6][R2.64] ;  /* 0x0000000602007980 */ /* 0x000ea4000c101900 */
[----:B--2---:R-:W-:-:S05]  /*12270*/  IADD3 R5, R29, R0, RZ ;  /* 0x000000001d057210 */ /* 0x004fca0007ffe0ff */
[----:B------:R0:W-:Y:S02]  /*12280*/  ST.E desc[UR6][R2.64], R5 ;  /* 0x0000000502007985 */ /* 0x0001e4000c101906 */
.L_x_1445:
[----:B------:R-:W-:Y:S05]  /*12290*/  BSYNC B0 ;  /* 0x0000000000007941 */ /* 0x000fea0003800000 */
.L_x_1444:
[----:B------:R1:W-:Y:S02]  /*122a0*/  ATOM.E.ADD.F16x2.RN.STRONG.GPU P0, RZ, desc[UR6][R2.64+0x4], R28 ;  /* 0x0000041c02ff79a2 */ /* 0x0003e4000810e1c6 */
[----:B-1----:R-:W-:Y:S05]  /*122b0*/  @P0 EXIT ;  /* 0x000000000000094d */ /* 0x002fea0003800000 */
[----:B------:R-:W1:Y:S02]  /*122c0*/  QSPC.E.S P0, RZ, [R2+0x4] ;  /* 0x0000040002ff73aa */ /* 0x000e640000000500 */
[----:B-1----:R-:W-:Y:S05]  /*122d0*/  @!P0 BRA `(.L_x_1448) ;  /* 0x00000000001c8947 */ /* 0x002fea0003800000 */
[----:B0-----:R-:W-:-:S07]  /*122e0*/  MOV R2, R2 ;  /* 0x0000000200027202 */ /* 0x001fce0000000f00 */
.L_x_1449:
[----:B------:R-:W0:Y:S02]  /*122f0*/  LDS R4, [R2+0x4] ;  /* 0x0000040002047984 */ /* 0x000e240000000800 */
[----:B0-----:R-:W-:-:S10]  /*12300*/  HFMA2.MMA R5, R4, 1, 1, R28 ;  /* 0x3c003c0004057835 */ /* 0x001fd4000000001c */
[----:B------:R-:W0:Y:S02]  /*12310*/  ATOMS.CAST.SPIN R5, [R2+0x4], R4, R5 ;  /* 0x000004040205738d */ /* 0x000e240001800005 */
[----:B0-----:R-:W-:-:S13]  /*12320*/  ISETP.EQ.U32.AND P0, PT, R5, 0x1, PT ;  /* 0x000000010500780c */ /* 0x001fda0003f02070 */
[----:B------:R-:W-:Y:S05]  /*12330*/  @!P0 BRA `(.L_x_1449) ;  /* 0xfffffffc00ec8947 */ /* 0x000fea000383ffff */
[----:B------:R-:W-:Y:S05]  /*12340*/  EXIT ;  /* 0x000000000000794d */ /* 0x000fea0003800000 */
.L_x_1448:
[----:B------:R-:W0:Y:S02]  /*12350*/  LD.E R0, desc[UR6][R2.64+0x4] ;  /* 0x0000040602007980 */ /* 0x000e24000c101900 */
[----:B0-----:R-:W-:-:S05]  /*12360*/  IADD3 R5, R28, R0, RZ ;  /* 0x000000001c057210 */ /* 0x001fca0007ffe0ff */
[----:B------:R-:W-:Y:S01]  /*12370*/  ST.E desc[UR6][R2.64+0x4], R5 ;  /* 0x0000040502007985 */ /* 0x000fe2000c101906 */
[----:B------:R-:W-:Y:S05]  /*12380*/  EXIT ;  /* 0x000000000000794d */ /* 0x000fea0003800000 */
.L_x_1450:
        /* <DEDUP_REMOVED lines=15> */
.L_x_4177:


//--------------------- .text._Z23gemm_half_q_half_kernelILi3ELi160ELb0ELb0ELi64EEvPK6__halfPKjS4_S2_PS0_iiiiPKtS7_iiiiiibS2_i --------------------------
	.section	.text._Z23gemm_half_q_half_kernelILi3ELi160ELb0ELb0ELi64EEvPK6__halfPKjS4_S2_PS0_iiiiPKtS7_iiiiiibS2_i,"ax",@progbits
	.align	128
        .global         _Z23gemm_half_q_half_kernelILi3ELi160ELb0ELb0ELi64EEvPK6__halfPKjS4_S2_PS0_iiiiPKtS7_iiiiiibS2_i
        .type           _Z23gemm_half_q_half_kernelILi3ELi160ELb0ELb0ELi64EEvPK6__halfPKjS4_S2_PS0_iiiiPKtS7_iiiiiibS2_i,@function
        .size           _Z23gemm_half_q_half_kernelILi3ELi160ELb0ELb0ELi64EEvPK6__halfPKjS4_S2_PS0_iiiiPKtS7_iiiiiibS2_i,(.L_x_4178 - _Z23gemm_half_q_half_kernelILi3ELi160ELb0ELb0ELi64EEvPK6__halfPKjS4_S2_PS0_iiiiPKtS7_iiiiiibS2_i)
        .other          _Z23gemm_half_q_half_kernelILi3ELi160ELb0ELb0ELi64EEvPK6__halfPKjS4_S2_PS0_iiiiPKtS7_iiiiiibS2_i,@"STO_CUDA_ENTRY STV_DEFAULT"
_Z23gemm_half_q_half_kernelILi3ELi160ELb0ELb0ELi64EEvPK6__halfPKjS4_S2_PS0_iiiiPKtS7_iiiiiibS2_i:
.text._Z23gemm_half_q_half_kernelILi3ELi160ELb0ELb0ELi64EEvPK6__halfPKjS4_S2_PS0_iiiiPKtS7_iiiiiibS2_i:
        /* <DEDUP_REMOVED lines=34> */
[----:B------:R-:W-:Y:S01]  /*0220*/  LEA R11, R4, R4, 0x1 ;  /* 0x00000004040b7211 */ /* 0x000fe200078e08ff */
        /* <DEDUP_REMOVED lines=10> */
.L_x_1455:
        /* <DEDUP_REMOVED lines=16> */
.L_x_1454:
        /* <DEDUP_REMOVED lines=16> */
.L_x_1453:
[----:B------:R-:W0:Y:S01]  /*04d0*/  S2UR UR5, SR_CgaCtaId ;  /* 0x00000000000579c3 */ /* 0x000e220000008800 */
[----:B------:R-:W-:Y:S01]  /*04e0*/  IMAD R10, R9, R27, RZ ;  /* 0x0000001b090a7224 */ /* 0x000fe200078e02ff */
[----:B------:R-:W-:Y:S01]  /*04f0*/  ISETP.GT.AND P2, PT, R2, 0x3, PT ;  /* 0x000000030200780c */ /* 0x000fe20003f44270 */
[----:B------:R-:W-:Y:S01]  /*0500*/  UMOV UR4, 0x400 ;  /* 0x0000040000047882 */ /* 0x000fe20000000000 */
[----:B------:R-:W-:Y:S01]  /*0510*/  ULDC.64 UR8, c[0x0][0x210] ;  /* 0x0000840000087ab9 */ /* 0x000fe20000000a00 */
[----:B------:R-:W-:Y:S01]  /*0520*/  HFMA2.MMA R21, -RZ, RZ, 0, 0 ;  /* 0x00000000ff157435 */ /* 0x000fe200000001ff */
[----:B------:R-:W-:-:S04]  /*0530*/  LEA R10, R10, R10, 0x1 ;  /* 0x0000000a0a0a7211 */ /* 0x000fc800078e08ff */
        /* <DEDUP_REMOVED lines=10> */
.L_x_1457:
        /* <DEDUP_REMOVED lines=16> */
.L_x_1456:
[----:B------:R-:W-:-:S04]  /*06e0*/  IADD3 R12, R2, -R21, RZ ;  /* 0x80000015020c7210 */ /* 0x000fc80007ffe0ff */
[----:B------:R-:W-:-:S13]  /*06f0*/  ISETP.GT.AND P2, PT, R12, 0x1, PT ;  /* 0x000000010c00780c */ /* 0x000fda0003f44270 */
[----:B------:R-:W-:Y:S01]  /*0700*/  @P2 PLOP3.LUT P0, PT, PT, PT, PT, 0x8, 0x0 ;  /* 0x000000000000281c */ /* 0x000fe20003f0e170 */
[----:B------:R-:W-:Y:S01]  /*0710*/  @P2 IMAD.WIDE R12, R27, 0x2, R10 ;  /* 0x000000021b0c2825 */ /* 0x000fe200078e020a */
[----:B------:R-:W-:Y:S01]  /*0720*/  @P2 IADD3 R21, R21, 0x2, RZ ;  /* 0x0000000215152810 */ /* 0x000fe20007ffe0ff */
[----:B------:R0:W2:Y:S03]  /*0730*/  @P2 LDG.E.U16.CONSTANT R19, desc[UR6][R10.64] ;  /* 0x000000060a132981 */ /* 0x0000a6000c1e9500 */
[----:B------:R-:W-:Y:S02]  /*0740*/  ISETP.LT.OR P0, PT, R21, R2, P0 ;  /* 0x000000021500720c */ /* 0x000fe40000701670 */
[----:B------:R-:W3:Y:S01]  /*0750*/  @P2 LDG.E.U16.CONSTANT R21, desc[UR6][R12.64] ;  /* 0x000000060c152981 */ /* 0x000ee2000c1e9500 */
[----:B0-----:R-:W-:-:S10]  /*0760*/  @P2 IMAD.WIDE R10, R27, 0x2, R12 ;  /* 0x000000021b0a2825 */ /* 0x001fd400078e020c */
[----:B------:R-:W4:Y:S04]  /*0770*/  @P0 LDG.E.U16.CONSTANT R15, desc[UR6][R10.64] ;  /* 0x000000060a0f0981 */ /* 0x000f28000c1e9500 */
[----:B--2---:R-:W-:Y:S04]  /*0780*/  @P2 STS.U16 [R4], R19 ;  /* 0x0000001304002388 */ /* 0x004fe80000000400 */
[----:B---3--:R0:W-:Y:S02]  /*0790*/  @P2 STS.U16 [R4+0x80], R21 ;  /* 0x0000801504002388 */ /* 0x0081e40000000400 */
[----:B0-----:R-:W-:-:S05]  /*07a0*/  @P2 IADD3 R4, R4, 0x100, RZ ;  /* 0x0000010004042810 */ /* 0x001fca0007ffe0ff */
[----:B----4-:R1:W-:Y:S02]  /*07b0*/  @P0 STS.U16 [R4], R15 ;  /* 0x0000000f04000388 */ /* 0x0103e40000000400 */
.L_x_1452:
[----:B------:R-:W-:Y:S05]  /*07c0*/  BSYNC B0 ;  /* 0x0000000000007941 */ /* 0x000fea0003800000 */
.L_x_1451:
[----:B01----:R-:W0:Y:S02]  /*07d0*/  LDC R4, c[0x0][0x23c] ;  /* 0x00008f00ff047b82 */ /* 0x003e240000000800 */
[----:B0-----:R-:W-:-:S13]  /*07e0*/  ISETP.GE.AND P0, PT, R17, R4, PT ;  /* 0x000000041100720c */ /* 0x001fda0003f06270 */
[----:B------:R-:W-:Y:S05]  /*07f0*/  @P0 EXIT ;  /* 0x000000000000094d */ /* 0x000fea0003800000 */
[----:B------:R-:W0:Y:S02]  /*0800*/  LDC.U8 R10, c[0x0][0x270] ;  /* 0x00009c00ff0a7b82 */ /* 0x000e240000000000 */
[----:B0-----:R-:W-:-:S04]  /*0810*/  PRMT R10, R10, 0x8880, RZ ;  /* 0x000088800a0a7816 */ /* 0x001fc800000000ff */
[----:B------:R-:W-:-:S04]  /*0820*/  ISETP.NE.AND P0, PT, R10, RZ, PT ;  /* 0x000000ff0a00720c */ /* 0x000fc80003f05270 */
[----:B------:R-:W-:-:S04]  /*0830*/  ISETP.NE.OR P0, PT, R5, RZ, !P0 ;  /* 0x000000ff0500720c */ /* 0x000fc80004705670 */
[----:B------:R-:W-:-:S13]  /*0840*/  ISETP.LT.OR P0, PT, R8, 0x1, P0 ;  /* 0x000000010800780c */ /* 0x000fda0000701670 */
[----:B------:R-:W-:Y:S05]  /*0850*/  @P0 BRA `(.L_x_1458) ;  /* 0x0000000000840947 */ /* 0x000fea0003800000 */
[----:B------:R-:W0:Y:S01]  /*0860*/  LDC.64 R10, c[0x0][0x230] ;  /* 0x00008c00ff0a7b82 */ /* 0x000e220000000a00 */
[----:B------:R-:W-:Y:S01]  /*0870*/  SHF.L.U32 R6, R6, 0x8, RZ ;  /* 0x0000000806067819 */ /* 0x000fe200000006ff */
[----:B------:R-:W-:Y:S01]  /*0880*/  IMAD R9, R9, R4, RZ ;  /* 0x0000000409097224 */ /* 0x000fe200078e02ff */
[----:B------:R-:W-:Y:S01]  /*0890*/  ISETP.GT.AND P2, PT, R2, 0x3, PT ;  /* 0x000000030200780c */ /* 0x000fe20003f44270 */
[----:B------:R-:W-:Y:S01]  /*08a0*/  HFMA2.MMA R15, -RZ, RZ, 0, 0 ;  /* 0x00000000ff0f7435 */ /* 0x000fe200000001ff */
[----:B------:R-:W-:Y:S01]  /*08b0*/  PLOP3.LUT P0, PT, PT, PT, PT, 0x80, 0x0 ;  /* 0x000000000000781c */ /* 0x000fe20003f0f070 */
[----:B------:R-:W-:-:S05]  /*08c0*/  IMAD R6, R9, 0x3, R6 ;  /* 0x0000000309067824 */ /* 0x000fca00078e0206 */
[----:B------:R-:W-:-:S05]  /*08d0*/  LEA R7, R7, R6, 0x2 ;  /* 0x0000000607077211 */ /* 0x000fca00078e10ff */
[----:B0-----:R-:W-:Y:S01]  /*08e0*/  IMAD.WIDE R6, R7, 0x2, R10 ;  /* 0x0000000207067825 */ /* 0x001fe200078e020a */
[----:B------:R-:W-:Y:S06]  /*08f0*/  @!P2 BRA `(.L_x_1459) ;  /* 0x000000000034a947 */ /* 0x000fec0003800000 */
[----:B------:R-:W-:Y:S02]  /*0900*/  PLOP3.LUT P0, PT, PT, PT, PT, 0x8, 0x0 ;  /* 0x000000000000781c */ /* 0x000fe40003f0e170 */
[----:B------:R-:W-:-:S11]  /*0910*/  IADD3 R14, R2, -0x3, RZ ;  /* 0xfffffffd020e7810 */ /* 0x000fd60007ffe0ff */
.L_x_1460:
        /* <DEDUP_REMOVED lines=11> */
.L_x_1459:
[----:B-1----:R-:W-:-:S04]  /*09d0*/  IADD3 R8, R2, -R15, RZ ;  /* 0x8000000f02087210 */ /* 0x002fc80007ffe0ff */
[----:B------:R-:W-:-:S13]  /*09e0*/  ISETP.GT.AND P2, PT, R8, 0x1, PT ;  /* 0x000000010800780c */ /* 0x000fda0003f44270 */
[----:B------:R-:W-:Y:S01]  /*09f0*/  @P2 PLOP3.LUT P0, PT, PT, PT, PT, 0x8, 0x0 ;  /* 0x000000000000281c */ /* 0x000fe20003f0e170 */
[C---:B------:R-:W-:Y:S01]  /*0a00*/  @P2 IMAD.WIDE R8, R4.reuse, 0x2, R6 ;  /* 0x0000000204082825 */ /* 0x040fe200078e0206 */
[----:B------:R-:W-:Y:S01]  /*0a10*/  @P2 IADD3 R15, R15, 0x2, RZ ;  /* 0x000000020f0f2810 */ /* 0x000fe20007ffe0ff */
[----:B------:R0:W-:Y:S03]  /*0a20*/  @P2 STG.E.64 desc[UR6][R6.64], RZ ;  /* 0x000000ff06002986 */ /* 0x0001e6000c101b06 */
[----:B------:R-:W-:Y:S01]  /*0a30*/  ISETP.LT.OR P0, PT, R15, R2, P0 ;  /* 0x000000020f00720c */ /* 0x000fe20000701670 */
[----:B------:R1:W-:Y:S01]  /*0a40*/  @P2 STG.E.64 desc[UR6][R8.64], RZ ;  /* 0x000000ff08002986 */ /* 0x0003e2000c101b06 */
[----:B0-----:R-:W-:-:S11]  /*0a50*/  @P2 IMAD.WIDE R6, R4, 0x2, R8 ;  /* 0x0000000204062825 */ /* 0x001fd600078e0208 */
[----:B------:R1:W-:Y:S02]  /*0a60*/  @P0 STG.E.64 desc[UR6][R6.64], RZ ;  /* 0x000000ff06000986 */ /* 0x0003e4000c101b06 */
.L_x_1458:
[----:B-1----:R-:W0:Y:S01]  /*0a70*/  LDC.64 R6, c[0x0][0x248] ;  /* 0x00009200ff067b82 */ /* 0x002e220000000a00 */
[----:B------:R-:W-:-:S05]  /*0a80*/  SHF.L.U32 R13, R5, 0x7, RZ ;  /* 0x00000007050d7819 */ /* 0x000fca00000006ff */
        /* <DEDUP_REMOVED lines=10> */
[----:B------:R-:W-:Y:S01]  /*0b30*/  MOV R22, RZ ;  /* 0x000000ff00167202 */ /* 0x000fe20000000f00 */
[----:B------:R-:W2:Y:S01]  /*0b40*/  LDC.64 R10, c[0x0][0x228] ;  /* 0x00008a00ff0a7b82 */ /* 0x000ea20000000a00 */
[----:B------:R-:W-:-:S02]  /*0b50*/  MOV R24, R0 ;  /* 0x0000000000187202 */ /* 0x000fc40000000f00 */
[----:B------:R-:W-:Y:S02]  /*0b60*/  LOP3.LUT R16, R14, 0x10, RZ, 0xc0, !PT ;  /* 0x000000100e107812 */ /* 0x000fe400078ec0ff */
[----:B0-----:R-:W-:-:S07]  /*0b70*/  SHF.R.S32.HI R18, RZ, 0x3, R15 ;  /* 0x00000003ff127819 */ /* 0x001fce000001140f */
.L_x_1462:
[----:B-----5:R-:W-:-:S05]  /*0b80*/  IADD3 R15, R5, R22, RZ ;  /* 0x00000016050f7210 */ /* 0x020fca0007ffe0ff */
[----:B0-----:R-:W-:-:S05]  /*0b90*/  IMAD R12, R15, R4, RZ ;  /* 0x000000040f0c7224 */ /* 0x001fca00078e02ff */
[----:B------:R-:W-:-:S04]  /*0ba0*/  SHF.R.S32.HI R13, RZ, 0x1f, R12 ;  /* 0x0000001fff0d7819 */ /* 0x000fc8000001140c */
[----:B------:R-:W-:-:S04]  /*0bb0*/  LEA.HI R13, R13, R12, RZ, 0x3 ;  /* 0x0000000c0d0d7211 */ /* 0x000fc800078f18ff */
[----:B------:R-:W-:-:S05]  /*0bc0*/  LEA.HI.SX32 R13, R13, R18, 0x1d ;  /* 0x000000120d0d7211 */ /* 0x000fca00078feaff */
[----:B-1----:R-:W-:-:S06]  /*0bd0*/  IMAD.WIDE R12, R13, 0x4, R8 ;  /* 0x000000040d0c7825 */ /* 0x002fcc00078e0208 */
        /* <DEDUP_REMOVED lines=36> */
.L_x_1461:
        /* <DEDUP_REMOVED lines=10> */
[----:B------:R-:W-:Y:S02]  /*0ec0*/  ISETP.GT.AND P5, PT, R0, UR5, PT ;  /* 0x0000000500007c0c */ /* 0x000fe4000bfa4270 */
        /* <DEDUP_REMOVED lines=13> */
.L_x_1463:
        /* <DEDUP_REMOVED lines=8> */
.L_x_1464:
        /* <DEDUP_REMOVED lines=10> */
.L_x_1465:
        /* <DEDUP_REMOVED lines=8> */
.L_x_1466:
        /* <DEDUP_REMOVED lines=10> */
.L_x_1467:
[----:B------:R-:W-:Y:S01]  /*11e0*/  LEA R6, R11, R6, 0x3 ;  /* 0x000000060b067211 */ /* 0x000fe200078e18ff */
[----:B------:R-:W0:Y:S01]  /*11f0*/  S2UR UR5, SR_CgaCtaId ;  /* 0x00000000000579c3 */ /* 0x000e220000008800 */
[----:B------:R-:W-:Y:S01]  /*1200*/  ULDC.64 UR10, c[0x0][0x218] ;  /* 0x00008600000a7ab9 */ /* 0x000fe20000000a00 */
[----:B------:R-:W-:Y:S01]  /*1210*/  UMOV UR4, 0x400 ;  /* 0x0000040000047882 */ /* 0x000fe20000000000 */
[----:B------:R-:W-:Y:S02]  /*1220*/  IADD3 R5, R8, R6, R5 ;  /* 0x0000000608057210 */ /* 0x000fe40007ffe005 */
[----:B------:R-:W-:Y:S02]  /*1230*/  SHF.R.S32.HI R6, RZ, 0x1f, R17 ;  /* 0x0000001fff067819 */ /* 0x000fe40000011411 */
[----:B------:R-:W-:Y:S02]  /*1240*/  IADD3 R5, R10, R5, R7 ;  /* 0x000000050a057210 */ /* 0x000fe40007ffe007 */
[----:B-----5:R-:W-:-:S02]  /*1250*/  PRMT R30, R14, 0x7610, R14 ;  /* 0x000076100e1e7816 */ /* 0x020fc4000000000e */
        /* <DEDUP_REMOVED lines=12> */
[----:B------:R-:W-:Y:S02]  /*1320*/  ISETP.GE.AND P0, PT, R0, R3, PT ;  /* 0x000000030000720c */ /* 0x000fe40003f06270 */
[----:B------:R-:W-:-:S02]  /*1330*/  PRMT R8, RZ, 0x5410, RZ ;  /* 0x00005410ff087816 */ /* 0x000fc400000000ff */
[C---:B------:R-:W-:Y:S02]  /*1340*/  ISETP.GE.OR P0, PT, R0.reuse, UR8, P0 ;  /* 0x0000000800007c0c */ /* 0x040fe40008706670 */
[----:B------:R-:W-:Y:S02]  /*1350*/  PRMT R10, RZ, 0x5410, RZ ;  /* 0x00005410ff0a7816 */ /* 0x000fe400000000ff */
[----:B------:R-:W-:-:S09]  /*1360*/  IADD3 R11, R0, R19, RZ ;  /* 0x00000013000b7210 */ /* 0x000fd20007ffe0ff */
[----:B------:R-:W-:Y:S05]  /*1370*/  @P0 BRA `(.L_x_1468) ;  /* 0x0000004c00e40947 */ /* 0x000fea0003800000 */
[----:B------:R-:W-:Y:S01]  /*1380*/  IADD3 R17, P0, P2, R17, R4, R12 ;  /* 0x0000000411117210 */ /* 0x000fe20007a1e00c */
[----:B------:R-:W-:Y:S01]  /*1390*/  ULDC UR5, c[0x0][0x258] ;  /* 0x0000960000057ab9 */ /* 0x000fe20000000800 */
[----:B------:R-:W-:Y:S02]  /*13a0*/  SHF.R.S32.HI R5, RZ, 0x1f, R4 ;  /* 0x0000001fff057819 */ /* 0x000fe40000011404 */
[----:B------:R-:W-:Y:S02]  /*13b0*/  LEA R24, P3, R17, UR10, 0x2 ;  /* 0x0000000a11187c11 */ /* 0x000fe4000f8610ff */
[----:B------:R-:W-:Y:S02]  /*13c0*/  IADD3.X R6, R6, R5, R21, P0, P2 ;  /* 0x0000000506067210 */ /* 0x000fe400007e4415 */
[----:B------:R-:W-:Y:S02]  /*13d0*/  MOV R5, RZ ;  /* 0x000000ff00057202 */ /* 0x000fe40000000f00 */
[----:B------:R-:W-:-:S02]  /*13e0*/  PRMT R13, R13, 0x5410, RZ ;  /* 0x000054100d0d7816 */ /* 0x000fc400000000ff */
[----:B------:R-:W-:-:S07]  /*13f0*/  LEA.HI.X R25, R17, UR11, R6, 0x2, P3 ;  /* 0x0000000b11197c11 */ /* 0x000fce00098f1406 */
.L_x_1473:
[----:B------:R-:W-:-:S13]  /*1400*/  ISETP.NE.AND P0, PT, R0, R11, PT ;  /* 0x0000000b0000720c */ /* 0x000fda0003f05270 */
[----:B-----5:R-:W0:Y:S01]  /*1410*/  @!P0 LDC.64 R16, c[0x0][0x248] ;  /* 0x00009200ff108b82 */ /* 0x020e220000000a00 */
[----:B------:R-:W-:Y:S02]  /*1420*/  @!P0 IADD3 R5, R5, 0x1, RZ ;  /* 0x0000000105058810 */ /* 0x000fe40007ffe0ff */
[----:B------:R-:W-:Y:S02]  /*1430*/  @!P0 SHF.L.U32 R19, R0, 0x1, RZ ;  /* 0x0000000100138819 */ /* 0x000fe400000006ff */
[----:B------:R-:W-:-:S03]  /*1440*/  @!P0 LEA R4, R5, R1, 0x3 ;  /* 0x0000000105048211 */ /* 0x000fc600078e18ff */
[----:B0-----:R-:W-:Y:S02]  /*1450*/  @!P0 IMAD.WIDE R16, R19, 0x2, R16 ;  /* 0x0000000213108825 */ /* 0x001fe400078e0210 */
[----:B------:R-:W2:Y:S04]  /*1460*/  @!P0 LDL.64 R18, [R4] ;  /* 0x0000000004128983 */ /* 0x000ea80000100a00 */
[----:B------:R-:W3:Y:S01]  /*1470*/  @!P0 LDG.E.U16.CONSTANT R17, desc[UR6][R16.64+0x2] ;  /* 0x0000020610118981 */ /* 0x000ee2000c1e9500 */
[----:B------:R-:W-:Y:S02]  /*1480*/  MOV R26, R28 ;  /* 0x0000001c001a7202 */ /* 0x000fe40000000f00 */
[----:B--2---:R-:W-:Y:S02]  /*1490*/  @!P0 PRMT R30, R18, 0x7610, R30 ;  /* 0x00007610121e8816 */ /* 0x004fe4000000001e */
[----:B------:R-:W-:-:S02]  /*14a0*/  @!P0 PRMT R15, R19, 0x7610, R15 ;  /* 0x00007610130f8816 */ /* 0x000fc4000000000f */
[----:B---3--:R-:W-:Y:S02]  /*14b0*/  @!P0 IADD3 R11, R17, R0, RZ ;  /* 0x00000000110b8210 */ /* 0x008fe40007ffe0ff */
[----:B------:R-:W-:Y:S02]  /*14c0*/  @!P0 PRMT R30, R30, 0x7610, R18 ;  /* 0x000076101e1e8816 */ /* 0x000fe40000000012 */
[----:B------:R-:W-:Y:S01]  /*14d0*/  @!P0 PRMT R15, R15, 0x7610, R19 ;  /* 0x000076100f0f8816 */ /* 0x000fe20000000013 */
[----:B------:R-:W-:Y:S06]  /*14e0*/  @!P1 BRA `(.L_x_1469) ;  /* 0x0000001000d09947 */ /* 0x000fec0003800000 */
[----:B------:R-:W2:Y:S04]  /*14f0*/  LDG.E.128.CONSTANT R20, desc[UR6][R24.64] ;  /* 0x0000000618147981 */ /* 0x000ea8000c1e9d00 */
[----:B------:R-:W3:Y:S01]  /*1500*/  LDG.E.128.CONSTANT R16, desc[UR6][R26.64] ;  /* 0x000000061a107981 */ /* 0x000ee2000c1e9d00 */
[----:B------:R-:W-:Y:S02]  /*1510*/  ISETP.GE.AND P0, PT, R2, 0x2, PT ;  /* 0x000000020200780c */ /* 0x000fe40003f06270 */
[----:B--2---:R-:W-:-:S04]  /*1520*/  LOP3.LUT R28, R20, 0xff, RZ, 0xc0, !PT ;  /* 0x000000ff141c7812 */ /* 0x004fc800078ec0ff */
[----:B------:R-:W-:Y:S02]  /*1530*/  IADD3 R45, R28, -0x80, RZ ;  /* 0xffffff801c2d7810 */ /* 0x000fe40007ffe0ff */
[----:B------:R-:W-:-:S04]  /*1540*/  LOP3.LUT R28, R21, 0xff, RZ, 0xc0, !PT ;  /* 0x000000ff151c7812 */ /* 0x000fc800078ec0ff */
[----:B------:R-:W-:Y:S02]  /*1550*/  IADD3 R44, R28, -0x80, RZ ;  /* 0xffffff801c2c7810 */ /* 0x000fe40007ffe0ff */
[----:B------:R-:W-:-:S04]  /*1560*/  LOP3.LUT R28, R22, 0xff, RZ, 0xc0, !PT ;  /* 0x000000ff161c7812 */ /* 0x000fc800078ec0ff */
[----:B------:R-:W-:Y:S02]  /*1570*/  IADD3 R43, R28, -0x80, RZ ;  /* 0xffffff801c2b7810 */ /* 0x000fe40007ffe0ff */
[----:B---3--:R-:W-:-:S04]  /*1580*/  SHF.R.U32.HI R28, RZ, 0x8, R16 ;  /* 0x00000008ff1c7819 */ /* 0x008fc80000011610 */
[----:B------:R-:W-:Y:S02]  /*1590*/  LOP3.LUT R28, R28, 0xff, RZ, 0xc0, !PT ;  /* 0x000000ff1c1c7812 */ /* 0x000fe400078ec0ff */
[----:B------:R-:W-:Y:S02]  /*15a0*/  LOP3.LUT R29, R23, 0xff, RZ, 0xc0, !PT ;  /* 0x000000ff171d7812 */ /* 0x000fe400078ec0ff */
[----:B------:R-:W-:Y:S02]  /*15b0*/  IADD3 R32, R28, -0x80, RZ ;  /* 0xffffff801c207810 */ /* 0x000fe40007ffe0ff */
[----:B------:R-:W-:Y:S02]  /*15c0*/  SHF.R.U32.HI R28, RZ, 0x8, R17 ;  /* 0x00000008ff1c7819 */ /* 0x000fe40000011611 */
[----:B------:R-:W-:Y:S02]  /*15d0*/  LOP3.LUT R4, R17, 0xff, RZ, 0xc0, !PT ;  /* 0x000000ff11047812 */ /* 0x000fe400078ec0ff */
[----:B------:R-:W-:-:S02]  /*15e0*/  IADD3 R41, R29, -0x80, RZ ;  /* 0xffffff801d297810 */ /* 0x000fc40007ffe0ff */
[----:B------:R-:W-:Y:S02]  /*15f0*/  LOP3.LUT R37, R28, 0xff, RZ, 0xc0, !PT ;  /* 0x000000ff1c257812 */ /* 0x000fe400078ec0ff */
[----:B------:R-:W0:Y:S01]  /*1600*/  LDS.64 R28, [UR4] ;  /* 0x00000004ff1c7984 */ /* 0x000e220008000a00 */
[----:B------:R-:W-:Y:S02]  /*1610*/  IADD3 R31, R4, -0x80, RZ ;  /* 0xffffff80041f7810 */ /* 0x000fe40007ffe0ff */
[----:B------:R-:W-:Y:S02]  /*1620*/  LOP3.LUT R4, R19, 0xff, RZ, 0xc0, !PT ;  /* 0x000000ff13047812 */ /* 0x000fe400078ec0ff */
[----:B------:R-:W-:Y:S02]  /*1630*/  LEA.HI R38, R16, 0xffffff80, RZ, 0x8 ;  /* 0xffffff8010267811 */ /* 0x000fe400078f40ff */
[----:B------:R-:W-:Y:S02]  /*1640*/  IADD3 R12, R4, -0x80, RZ ;  /* 0xffffff80040c7810 */ /* 0x000fe40007ffe0ff */
[----:B------:R-:W-:-:S02]  /*1650*/  LOP3.LUT R4, R16, 0xff, RZ, 0xc0, !PT ;  /* 0x000000ff10047812 */ /* 0x000fc400078ec0ff */
[----:B------:R-:W-:-:S04]  /*1660*/  SHF.R.U32.HI R16, RZ, 0x10, R16 ;  /* 0x00000010ff107819 */ /* 0x000fc80000011610 */
[----:B------:R-:W-:-:S04]  /*1670*/  LOP3.LUT R16, R16, 0xff, RZ, 0xc0, !PT ;  /* 0x000000ff10107812 */ /* 0x000fc800078ec0ff */
[----:B------:R-:W-:Y:S02]  /*1680*/  IADD3 R16, R16, -0x80, RZ ;  /* 0xffffff8010107810 */ /* 0x000fe40007ffe0ff */
[----:B------:R-:W-:Y:S02]  /*1690*/  IADD3 R6, R4, -0x80, RZ ;  /* 0xffffff8004067810 */ /* 0x000fe40007ffe0ff */
[----:B------:R1:W-:Y:S01]  /*16a0*/  I2F.F16 R36, R16 ;  /* 0x0000001000247306 */ /* 0x0003e20000200c00 */
[C---:B------:R-:W-:Y:S02]  /*16b0*/  LOP3.LUT R4, R18.reuse, 0xff, RZ, 0xc0, !PT ;  /* 0x000000ff12047812 */ /* 0x040fe400078ec0ff */
[----:B------:R-:W-:Y:S02]  /*16c0*/  IADD3 R53, R37, -0x80, RZ ;  /* 0xffffff8025357810 */ /* 0x000fe40007ffe0ff */
[----:B------:R-:W-:Y:S02]  /*16d0*/  LEA.HI R40, R18, 0xffffff80, RZ, 0x8 ;  /* 0xffffff8012287811 */ /* 0x000fe400078f40ff */
[----:B------:R-:W-:-:S02]  /*16e0*/  SHF.R.U32.HI R37, RZ, 0x8, R18 ;  /* 0x00000008ff257819 */ /* 0x000fc40000011612 */
[----:B-1----:R-:W-:Y:S02]  /*16f0*/  SHF.R.U32.HI R16, RZ, 0x8, R19 ;  /* 0x00000008ff107819 */ /* 0x002fe40000011613 */
[----:B------:R-:W-:Y:S02]  /*1700*/  SHF.R.U32.HI R18, RZ, 0x10, R18 ;  /* 0x00000010ff127819 */ /* 0x000fe40000011612 */
[----:B------:R-:W-:Y:S02]  /*1710*/  IADD3 R4, R4, -0x80, RZ ;  /* 0xffffff8004047810 */ /* 0x000fe40007ffe0ff */
[----:B------:R-:W-:Y:S02]  /*1720*/  LOP3.LUT R16, R16, 0xff, RZ, 0xc0, !PT ;  /* 0x000000ff10107812 */ /* 0x000fe400078ec0ff */
[----:B------:R-:W-:Y:S02]  /*1730*/  LEA.HI R39, R17, 0xffffff80, RZ, 0x8 ;  /* 0xffffff8011277811 */ /* 0x000fe400078f40ff */
[----:B------:R-:W-:-:S02]  /*1740*/  LEA.HI R42, R19, 0xffffff80, RZ, 0x8 ;  /* 0xffffff80132a7811 */ /* 0x000fc400078f40ff */
[----:B------:R-:W-:Y:S02]  /*1750*/  SHF.R.U32.HI R17, RZ, 0x10, R17 ;  /* 0x00000010ff117819 */ /* 0x000fe40000011611 */
[----:B------:R-:W-:Y:S02]  /*1760*/  LOP3.LUT R46, R37, 0xff, RZ, 0xc0, !PT ;  /* 0x000000ff252e7812 */ /* 0x000fe400078ec0ff */
[----:B------:R-:W-:Y:S02]  /*1770*/  LOP3.LUT R18, R18, 0xff, RZ, 0xc0, !PT ;  /* 0x000000ff12127812 */ /* 0x000fe400078ec0ff */
[----:B------:R-:W-:Y:S01]  /*1780*/  SHF.R.U32.HI R19, RZ, 0x10, R19 ;  /* 0x00000010ff137819 */ /* 0x000fe20000011613 */
[----:B------:R-:W1:Y:S01]  /*1790*/  I2F.F16 R6, R6 ;  /* 0x0000000600067306 */ /* 0x000e620000200c00 */
[----:B------:R-:W-:Y:S02]  /*17a0*/  IADD3 R55, R16, -0x80, RZ ;  /* 0xffffff8010377810 */ /* 0x000fe40007ffe0ff */
[----:B------:R-:W-:-:S02]  /*17b0*/  LOP3.LUT R17, R17, 0xff, RZ, 0xc0, !PT ;  /* 0x000000ff11117812 */ /* 0x000fc400078ec0ff */
[----:B------:R-:W-:Y:S02]  /*17c0*/  IADD3 R46, R46, -0x80, RZ ;  /* 0xffffff802e2e7810 */ /* 0x000fe40007ffe0ff */
[----:B------:R-:W-:Y:S01]  /*17d0*/  IADD3 R48, R18, -0x80, RZ ;  /* 0xffffff8012307810 */ /* 0x000fe20007ffe0ff */
[----:B------:R-:W-:Y:S01]  /*17e0*/  I2F.F16 R31, R31 ;  /* 0x0000001f001f7306 */ /* 0x000fe20000200c00 */
[----:B------:R-:W-:Y:S02]  /*17f0*/  LOP3.LUT R19, R19, 0xff, RZ, 0xc0, !PT ;  /* 0x000000ff13137812 */ /* 0x000fe400078ec0ff */
[----:B------:R-:W-:Y:S02]  /*1800*/  SHF.R.U32.HI R18, RZ, 0x8, R21 ;  /* 0x00000008ff127819 */ /* 0x000fe40000011615 */
[----:B------:R-:W-:-:S03]  /*1810*/  SHF.R.U32.HI R16, RZ, 0x8, R20 ;  /* 0x00000008ff107819 */ /* 0x000fc60000011614 */
[----:B------:R-:W2:Y:S01]  /*1820*/  I2F.F16 R4, R4 ;  /* 0x0000000400047306 */ /* 0x000ea20000200c00 */
[----:B------:R-:W-:Y:S02]  /*1830*/  IADD3 R17, R17, -0x80, RZ ;  /* 0xffffff8011117810 */ /* 0x000fe40007ffe0ff */
[----:B------:R-:W-:-:S05]  /*1840*/  IADD3 R19, R19, -0x80, RZ ;  /* 0xffffff8013137810 */ /* 0x000fca0007ffe0ff */
[----:B------:R-:W3:Y:S01]  /*1850*/  I2F.F16 R12, R12 ;  /* 0x0000000c000c7306 */ /* 0x000ee20000200c00 */
[----:B------:R-:W-:Y:S02]  /*1860*/  LOP3.LUT R18, R18, 0xff, RZ, 0xc0, !PT ;  /* 0x000000ff12127812 */ /* 0x000fe400078ec0ff */
[----:B------:R-:W-:-:S05]  /*1870*/  LOP3.LUT R16, R16, 0xff, RZ, 0xc0, !PT ;  /* 0x000000ff10107812 */ /* 0x000fca00078ec0ff */
[----:B------:R-:W4:Y:S01]  /*1880*/  I2F.F16 R32, R32 ;  /* 0x0000002000207306 */ /* 0x000f220000200c00 */
[----:B0-----:R-:W-:-:S07]  /*1890*/  HADD2.F32 R52, -RZ, R28.H1_H1 ;  /* 0x3000001cff347230 */ /* 0x001fce0000004100 */
[----:B------:R-:W0:Y:S01]  /*18a0*/  I2F.F16 R53, R53 ;  /* 0x0000003500357306 */ /* 0x000e220000200c00 */
[--C-:B------:R-:W-:Y:S01]  /*18b0*/  HADD2.F32 R49, -RZ, R29.reuse.H0_H0 ;  /* 0x2000001dff317230 */ /* 0x100fe20000004100 */
[----:B------:R-:W-:Y:S01]  /*18c0*/  IADD3 R16, R16, -0x80, RZ ;  /* 0xffffff8010107810 */ /* 0x000fe20007ffe0ff */
[----:B------:R-:W-:-:S05]  /*18d0*/  HADD2.F32 R51, -RZ, R29.H1_H1 ;  /* 0x3000001dff337230 */ /* 0x000fca0000004100 */
[----:B------:R-:W5:Y:S01]  /*18e0*/  I2F.F16 R54, R46 ;  /* 0x0000002e00367306 */ /* 0x000f620000200c00 */
[----:B------:R-:W-:-:S07]  /*18f0*/  SHF.R.U32.HI R29, RZ, 0x8, R23 ;  /* 0x00000008ff1d7819 */ /* 0x000fce0000011617 */
[----:B------:R-:W5:Y:S01]  /*1900*/  I2F.F16 R55, R55 ;  /* 0x0000003700377306 */ /* 0x000f620000200c00 */
[----:B------:R-:W-:Y:S01]  /*1910*/  IADD3 R47, R18, -0x80, RZ ;  /* 0xffffff80122f7810 */ /* 0x000fe20007ffe0ff */
[----:B-1----:R-:W-:-:S06]  /*1920*/  HADD2.F32 R6, -RZ, R6.H0_H0 ;  /* 0x20000006ff067230 */ /* 0x002fcc0000004100 */
[----:B------:R1:W5:Y:S01]  /*1930*/  I2F.F16 R37, R17 ;  /* 0x0000001100257306 */ /* 0x0003620000200c00 */
[----:B------:R-:W-:Y:S01]  /*1940*/  LOP3.LUT R29, R29, 0xff, RZ, 0xc0, !PT ;  /* 0x000000ff1d1d7812 */ /* 0x000fe200078ec0ff */
[----:B--2---:R-:W-:-:S06]  /*1950*/  HADD2.F32 R4, -RZ, R4.H0_H0 ;  /* 0x20000004ff047230 */ /* 0x004fcc0000004100 */
[----:B------:R2:W-:Y:S01]  /*1960*/  I2F.F16 R50, R19 ;  /* 0x0000001300327306 */ /* 0x0005e20000200c00 */
[----:B-1----:R-:W-:Y:S01]  /*1970*/  HADD2.F32 R17, -RZ, R28.H0_H0 ;  /* 0x2000001cff117230 */ /* 0x002fe20000004100 */
[----:B------:R-:W-:Y:S01]  /*1980*/  SHF.R.U32.HI R28, RZ, 0x8, R22 ;  /* 0x00000008ff1c7819 */ /* 0x000fe20000011616 */
[----:B---3--:R-:W-:-:S03]  /*1990*/  HADD2.F32 R12, -RZ, R12.H0_H0 ;  /* 0x2000000cff0c7230 */ /* 0x008fc60000004100 */
[----:B------:R-:W-:Y:S01]  /*19a0*/  LOP3.LUT R28, R28, 0xff, RZ, 0xc0, !PT ;  /* 0x000000ff1c1c7812 */ /* 0x000fe200078ec0ff */
[----:B--2---:R-:W1:Y:S01]  /*19b0*/  LDS.64 R18, [UR4+0x8] ;  /* 0x00000804ff127984 */ /* 0x004e620008000a00 */
[----:B------:R2:W-:Y:S01]  /*19c0*/  I2F.F16 R46, R16 ;  /* 0x00000010002e7306 */ /* 0x0005e20000200c00 */
[----:B------:R-:W-:Y:S01]  /*19d0*/  LEA.HI R33, R20, 0xffffff80, RZ, 0x8 ;  /* 0xffffff8014217811 */ /* 0x000fe200078f40ff */
[----:B----4-:R-:W-:Y:S01]  /*19e0*/  HADD2.F32 R32, -RZ, R32.H0_H0 ;  /* 0x20000020ff207230 */ /* 0x010fe20000004100 */
[----:B------:R-:W-:Y:S02]  /*19f0*/  SHF.R.U32.HI R57, RZ, 0x10, R20 ;  /* 0x00000010ff397819 */ /* 0x000fe40000011614 */
[----:B------:R-:W-:Y:S01]  /*1a00*/  IADD3 R20, R28, -0x80, RZ ;  /* 0xffffff801c147810 */ /* 0x000fe20007ffe0ff */
[----:B--2---:R-:W-:Y:S02]  /*1a10*/  HADD2.F32 R16, -RZ, R31.H0_H0 ;  /* 0x2000001fff107230 */ /* 0x004fe40000004100 */
[----:B------:R-:W2:Y:S01]  /*1a20*/  I2F.F16 R48, R48 ;  /* 0x0000003000307306 */ /* 0x000ea20000200c00 */
[----:B------:R-:W-:Y:S01]  /*1a30*/  IADD3 R56, R29, -0x80, RZ ;  /* 0xffffff801d387810 */ /* 0x000fe20007ffe0ff */
[----:B0-----:R-:W-:-:S02]  /*1a40*/  HADD2.F32 R31, -RZ, R53.H0_H0 ;  /* 0x20000035ff1f7230 */ /* 0x001fc40000004100 */
[----:B------:R-:W-:Y:S01]  /*1a50*/  FFMA.FTZ R53, R6, R17, RZ ;  /* 0x0000001106357223 */ /* 0x000fe200000100ff */
[----:B-----5:R-:W-:Y:S02]  /*1a60*/  HADD2.F32 R29, -RZ, R54.H0_H0 ;  /* 0x20000036ff1d7230 */ /* 0x020fe40000004100 */
[C---:B------:R-:W-:Y:S01]  /*1a70*/  FFMA.FTZ R60, R17.reuse, R4, RZ ;  /* 0x00000004113c7223 */ /* 0x040fe200000100ff */
[----:B------:R-:W-:Y:S02]  /*1a80*/  HADD2.F32 R28, -RZ, R55.H0_H0 ;  /* 0x20000037ff1c7230 */ /* 0x000fe40000004100 */
[C---:B------:R-:W-:Y:S01]  /*1a90*/  FFMA.FTZ R55, R17.reuse, R16, RZ ;  /* 0x0000001011377223 */ /* 0x040fe200000100ff */
[----:B------:R-:W0:Y:S01]  /*1aa0*/  I2F.F16 R39, R39 ;  /* 0x0000002700277306 */ /* 0x000e220000200c00 */
[----:B------:R-:W-:Y:S01]  /*1ab0*/  FFMA.FTZ R17, R17, R12, RZ ;  /* 0x0000000c11117223 */ /* 0x000fe200000100ff */
[----:B------:R-:W-:Y:S01]  /*1ac0*/  FFMA.FTZ R58, R32, R52, R53 ;  /* 0x00000034203a7223 */ /* 0x000fe20000010035 */
[C---:B------:R-:W-:Y:S01]  /*1ad0*/  FFMA.FTZ R54, R52.reuse, R31, R55 ;  /* 0x0000001f34367223 */ /* 0x040fe20000010037 */
[----:B------:R-:W-:-:S04]  /*1ae0*/  FFMA.FTZ R53, R52, R29, R60 ;  /* 0x0000001d34357223 */ /* 0x000fc8000001003c */
[----:B------:R-:W3:Y:S01]  /*1af0*/  I2F.F16 R38, R38 ;  /* 0x0000002600267306 */ /* 0x000ee20000200c00 */
[----:B------:R-:W-:Y:S01]  /*1b00*/  FFMA.FTZ R52, R52, R28, R17 ;  /* 0x0000001c34347223 */ /* 0x000fe20000010011 */
[----:B------:R-:W-:-:S06]  /*1b10*/  LOP3.LUT R17, R57, 0xff, RZ, 0xc0, !PT ;  /* 0x000000ff39117812 */ /* 0x000fcc00078ec0ff */
[----:B------:R-:W4:Y:S08]  /*1b20*/  I2F.F16 R40, R40 ;  /* 0x0000002800287306 */ /* 0x000f300000200c00 */
[----:B------:R-:W5:Y:S01]  /*1b30*/  I2F.F16 R42, R42 ;  /* 0x0000002a002a7306 */ /* 0x000f620000200c00 */
[----:B------:R-:W-:Y:S02]  /*1b40*/  LEA.HI R35, R22, 0xffffff80, RZ, 0x8 ;  /* 0xffffff8016237811 */ /* 0x000fe400078f40ff */
[----:B------:R-:W-:Y:S01]  /*1b50*/  SHF.R.U32.HI R55, RZ, 0x10, R22 ;  /* 0x00000010ff377819 */ /* 0x000fe20000011616 */
[----:B------:R-:W-:Y:S01]  /*1b60*/  HADD2.F32 R22, -RZ, R37.H0_H0 ;  /* 0x20000025ff167230 */ /* 0x000fe20000004100 */
[----:B------:R-:W-:Y:S01]  /*1b70*/  IADD3 R60, R17, -0x80, RZ ;  /* 0xffffff80113c7810 */ /* 0x000fe20007ffe0ff */
[----:B------:R-:W-:Y:S01]  /*1b80*/  HADD2.F32 R17, -RZ, R36.H0_H0 ;  /* 0x20000024ff117230 */ /* 0x000fe20000004100 */
[----:B------:R-:W-:Y:S01]  /*1b90*/  SHF.R.U32.HI R59, RZ, 0x10, R21 ;  /* 0x00000010ff3b7819 */ /* 0x000fe20000011615 */
[----:B--2---:R-:W-:-:S02]  /*1ba0*/  HADD2.F32 R36, -RZ, R48.H0_H0 ;  /* 0x20000030ff247230 */ /* 0x004fc40000004100 */
[----:B------:R-:W-:Y:S01]  /*1bb0*/  HADD2.F32 R37, -RZ, R50.H0_H0 ;  /* 0x20000032ff257230 */ /* 0x000fe20000004100 */
[----:B------:R-:W2:Y:S01]  /*1bc0*/  I2F.F16 R45, R45 ;  /* 0x0000002d002d7306 */ /* 0x000ea20000200c00 */
[----:B0-----:R-:W-:Y:S01]  /*1bd0*/  HADD2.F32 R39, -RZ, R39.H0_H0 ;  /* 0x20000027ff277230 */ /* 0x001fe20000004100 */
[----:B------:R-:W-:Y:S01]  /*1be0*/  LOP3.LUT R57, R59, 0xff, RZ, 0xc0, !PT ;  /* 0x000000ff3b397812 */ /* 0x000fe200078ec0ff */
[----:B------:R-:W-:Y:S01]  /*1bf0*/  FFMA.FTZ R54, R49, R22, R54 ;  /* 0x0000001631367223 */ /* 0x000fe20000010036 */
[----:B---3--:R-:W-:Y:S02]  /*1c00*/  HADD2.F32 R38, -RZ, R38.H0_H0 ;  /* 0x20000026ff267230 */ /* 0x008fe40000004100 */
[----:B------:R-:W-:Y:S01]  /*1c10*/  FFMA.FTZ R61, R17, R49, R58 ;  /* 0x00000031113d7223 */ /* 0x000fe2000001003a */
[----:B----4-:R-:W-:Y:S02]  /*1c20*/  HADD2.F32 R40, -RZ, R40.H0_H0 ;  /* 0x20000028ff287230 */ /* 0x010fe40000004100 */
[----:B------:R-:W-:Y:S01]  /*1c30*/  FFMA.FTZ R59, R49, R36, R53 ;  /* 0x00000024313b7223 */ /* 0x000fe20000010035 */
[----:B-----5:R-:W-:-:S02]  /*1c40*/  HADD2.F32 R42, -RZ, R42.H0_H0 ;  /* 0x2000002aff2a7230 */ /* 0x020fc40000004100 */
[----:B------:R-:W-:Y:S01]  /*1c50*/  FFMA.FTZ R63, R49, R37, R52 ;  /* 0x00000025313f7223 */ /* 0x000fe20000010034 */
[----:B------:R-:W-:Y:S01]  /*1c60*/  SHF.R.U32.HI R50, RZ, 0x10, R23 ;  /* 0x00000010ff327819 */ /* 0x000fe20000011617 */
[----:B------:R-:W-:Y:S01]  /*1c70*/  FFMA.FTZ R53, R51, R39, R54 ;  /* 0x0000002733357223 */ /* 0x000fe20000010036 */
[----:B------:R-:W-:Y:S01]  /*1c80*/  LEA.HI R34, R21, 0xffffff80, RZ, 0x8 ;  /* 0xffffff8015227811 */ /* 0x000fe200078f40ff */
[C---:B------:R-:W-:Y:S01]  /*1c90*/  FFMA.FTZ R52, R51.reuse, R40, R59 ;  /* 0x0000002833347223 */ /* 0x040fe2000001003b */
[----:B------:R0:W-:Y:S01]  /*1ca0*/  I2F.F16 R21, R56 ;  /* 0x0000003800157306 */ /* 0x0001e20000200c00 */
[----:B------:R-:W-:Y:S01]  /*1cb0*/  FFMA.FTZ R54, R51, R42, R63 ;  /* 0x0000002a33367223 */ /* 0x000fe2000001003f */
[----:B------:R-:W-:Y:S02]  /*1cc0*/  LOP3.LUT R55, R55, 0xff, RZ, 0xc0, !PT ;  /* 0x000000ff37377812 */ /* 0x000fe400078ec0ff */
[----:B------:R-:W-:-:S04]  /*1cd0*/  IADD3 R49, R57, -0x80, RZ ;  /* 0xffffff8039317810 */ /* 0x000fc80007ffe0ff */
[----:B------:R-:W3:Y:S01]  /*1ce0*/  I2F.F16 R44, R44 ;  /* 0x0000002c002c7306 */ /* 0x000ee20000200c00 */
[----:B0-----:R-:W-:Y:S01]  /*1cf0*/  FFMA.FTZ R56, R38, R51, R61 ;  /* 0x0000003326387223 */ /* 0x001fe2000001003d */
[----:B------:R-:W-:-:S06]  /*1d00*/  LOP3.LUT R51, R50, 0xff, RZ, 0xc0, !PT ;  /* 0x000000ff32337812 */ /* 0x000fcc00078ec0ff */
[----:B------:R-:W0:Y:S01]  /*1d10*/  I2F.F16 R43, R43 ;  /* 0x0000002b002b7306 */ /* 0x000e220000200c00 */
[----:B------:R-:W-:Y:S02]  /*1d20*/  IADD3 R51, R51, -0x80, RZ ;  /* 0xffffff8033337810 */ /* 0x000fe40007ffe0ff */
[----:B------:R-:W-:-:S05]  /*1d30*/  IADD3 R55, R55, -0x80, RZ ;  /* 0xffffff8037377810 */ /* 0x000fca0007ffe0ff */
[----:B------:R-:W4:Y:S01]  /*1d40*/  I2F.F16 R41, R41 ;  /* 0x0000002900297306 */ /* 0x000f220000200c00 */
[----:B-1----:R-:W-:Y:S02]  /*1d50*/  HADD2.F32 R62, -RZ, R18.H0_H0 ;  /* 0x20000012ff3e7230 */ /* 0x002fe40000004100 */
[----:B--2---:R-:W-:-:S05]  /*1d60*/  HADD2.F32 R45, -RZ, R45.H0_H0 ;  /* 0x2000002dff2d7230 */ /* 0x004fca0000004100 */
[----:B------:R-:W1:Y:S08]  /*1d70*/  I2F.F16 R47, R47 ;  /* 0x0000002f002f7306 */ /* 0x000e700000200c00 */
[----:B------:R-:W2:Y:S01]  /*1d80*/  I2F.F16 R20, R20 ;  /* 0x0000001400147306 */ /* 0x000ea20000200c00 */
[----:B------:R-:W-:-:S07]  /*1d90*/  FFMA.FTZ R57, R45, R62, R56 ;  /* 0x0000003e2d397223 */ /* 0x000fce0000010038 */
[----:B------:R5:W2:Y:S01]  /*1da0*/  I2F.F16 R48, R60 ;  /* 0x0000003c00307306 */ /* 0x000aa20000200c00 */
[----:B---3--:R-:W-:-:S07]  /*1db0*/  HADD2.F32 R44, -RZ, R44.H0_H0 ;  /* 0x2000002cff2c7230 */ /* 0x008fce0000004100 */
[----:B------:R-:W3:Y:S01]  /*1dc0*/  I2F.F16 R49, R49 ;  /* 0x0000003100317306 */ /* 0x000ee20000200c00 */
[----:B-----5:R-:W-:Y:S01]  /*1dd0*/  LEA.HI R60, R23, 0xffffff80, RZ, 0x8 ;  /* 0xffffff80173c7811 */ /* 0x020fe200078f40ff */
[----:B0-----:R-:W-:-:S06]  /*1de0*/  HADD2.F32 R43, -RZ, R43.H0_H0 ;  /* 0x2000002bff2b7230 */ /* 0x001fcc0000004100 */
[----:B------:R0:W5:Y:S01]  /*1df0*/  I2F.F16 R50, R55 ;  /* 0x0000003700327306 */ /* 0x0001620000200c00 */
[----:B----4-:R-:W-:-:S07]  /*1e00*/  HADD2.F32 R41, -RZ, R41.H0_H0 ;  /* 0x20000029ff297230 */ /* 0x010fce0000004100 */
[----:B------:R-:W4:Y:S01]  /*1e10*/  I2F.F16 R51, R51 ;  /* 0x0000003300337306 */ /* 0x000f220000200c00 */
[----:B------:R-:W-:-:S07]  /*1e20*/  HADD2.F32 R18, -RZ, R18.H1_H1 ;  /* 0x30000012ff127230 */ /* 0x000fce0000004100 */
[----:B------:R-:W4:Y:S01]  /*1e30*/  I2F.F16 R33, R33 ;  /* 0x0000002100217306 */ /* 0x000f220000200c00 */
[----:B------:R-:W-:-:S07]  /*1e40*/  HADD2.F32 R46, -RZ, R46.H0_H0 ;  /* 0x2000002eff2e7230 */ /* 0x000fce0000004100 */
[----:B------:R-:W4:Y:S01]  /*1e50*/  I2F.F16 R34, R34 ;  /* 0x0000002200227306 */ /* 0x000f220000200c00 */
[----:B-1----:R-:W-:Y:S02]  /*1e60*/  HADD2.F32 R47, -RZ, R47.H0_H0 ;  /* 0x2000002fff2f7230 */ /* 0x002fe40000004100 */
[----:B------:R-:W-:-:S05]  /*1e70*/  FFMA.FTZ R59, R62, R44, R53 ;  /* 0x0000002c3e3b7223 */ /* 0x000fca0000010035 */
[----:B------:R-:W1:Y:S01]  /*1e80*/  I2F.F16 R35, R35 ;  /* 0x0000002300237306 */ /* 0x000e620000200c00 */
[----:B------:R-:W-:Y:S01]  /*1e90*/  FFMA.FTZ R58, R62, R43, R52 ;  /* 0x0000002b3e3a7223 */ /* 0x000fe20000010034 */
[----:B--2---:R-:W-:-:S06]  /*1ea0*/  HADD2.F32 R53, -RZ, R20.H0_H0 ;  /* 0x20000014ff357230 */ /* 0x004fcc0000004100 */
[----:B------:R1:W2:Y:S01]  /*1eb0*/  I2F.F16 R56, R60 ;  /* 0x0000003c00387306 */ /* 0x0002a20000200c00 */
[----:B0-----:R-:W-:Y:S02]  /*1ec0*/  HADD2.F32 R55, -RZ, R21.H0_H0 ;  /* 0x20000015ff377230 */ /* 0x001fe40000004100 */
[----:B------:R-:W-:Y:S01]  /*1ed0*/  FFMA.FTZ R62, R62, R41, R54 ;  /* 0x000000293e3e7223 */ /* 0x000fe20000010036 */
[----:B------:R-:W-:Y:S02]  /*1ee0*/  HADD2.F32 R23, -RZ, R19.H0_H0 ;  /* 0x20000013ff177230 */ /* 0x000fe40000004100 */
[----:B------:R-:W-:Y:S01]  /*1ef0*/  FFMA.FTZ R57, R46, R18, R57 ;  /* 0x000000122e397223 */ /* 0x000fe20000010039 */
[----:B------:R-:W-:Y:S02]  /*1f00*/  HADD2.F32 R48, -RZ, R48.H0_H0 ;  /* 0x20000030ff307230 */ /* 0x000fe40000004100 */
[----:B------:R-:W-:Y:S01]  /*1f10*/  FFMA.FTZ R20, R18, R47, R59 ;  /* 0x0000002f12147223 */ /* 0x000fe2000001003b */
[----:B---3--:R-:W-:-:S02]  /*1f20*/  HADD2.F32 R52, -RZ, R49.H0_H0 ;  /* 0x20000031ff347230 */ /* 0x008fc40000004100 */
[C---:B------:R-:W-:Y:S01]  /*1f30*/  FFMA.FTZ R21, R18.reuse, R53, R58 ;  /* 0x0000003512157223 */ /* 0x040fe2000001003a */
[----:B-----5:R-:W-:Y:S02]  /*1f40*/  HADD2.F32 R50, -RZ, R50.H0_H0 ;  /* 0x20000032ff327230 */ /* 0x020fe40000004100 */
[----:B------:R-:W-:Y:S01]  /*1f50*/  FFMA.FTZ R49, R18, R55, R62 ;  /* 0x0000003712317223 */ /* 0x000fe2000001003e */
[----:B----4-:R-:W-:Y:S02]  /*1f60*/  HADD2.F32 R54, -RZ, R51.H0_H0 ;  /* 0x20000033ff367230 */ /* 0x010fe40000004100 */
[----:B------:R-:W-:Y:S01]  /*1f70*/  FFMA.FTZ R57, R48, R23, R57 ;  /* 0x0000001730397223 */ /* 0x000fe20000010039 */
[----:B------:R-:W-:Y:S02]  /*1f80*/  HADD2.F32 R19, -RZ, R19.H1_H1 ;  /* 0x30000013ff137230 */ /* 0x000fe40000004100 */
[----:B------:R-:W-:Y:S01]  /*1f90*/  FFMA.FTZ R20, R23, R52, R20 ;  /* 0x0000003417147223 */ /* 0x000fe20000010014 */
[----:B------:R-:W-:-:S02]  /*1fa0*/  HADD2.F32 R58, -RZ, R33.H0_H0 ;  /* 0x20000021ff3a7230 */ /* 0x000fc40000004100 */
[----:B------:R-:W-:Y:S02]  /*1fb0*/  HADD2.F32 R34, -RZ, R34.H0_H0 ;  /* 0x20000022ff227230 */ /* 0x000fe40000004100 */
[C---:B------:R-:W-:Y:S01]  /*1fc0*/  FFMA.FTZ R21, R23.reuse, R50, R21 ;  /* 0x0000003217157223 */ /* 0x040fe20000010015 */
[----:B------:R-:W-:Y:S01]  /*1fd0*/  FFMA.FTZ R59, R23, R54, R49 ;  /* 0x00000036173b7223 */ /* 0x000fe20000010031 */
[----:B-1----:R-:W-:Y:S02]  /*1fe0*/  HADD2.F32 R60, -RZ, R35.H0_H0 ;  /* 0x20000023ff3c7230 */ /* 0x002fe40000004100 */
[----:B--2---:R-:W-:Y:S02]  /*1ff0*/  HADD2.F32 R56, -RZ, R56.H0_H0 ;  /* 0x20000038ff387230 */ /* 0x004fe40000004100 */
[----:B------:R-:W-:Y:S01]  /*2000*/  FFMA.FTZ R18, R58, R19, R57 ;  /* 0x000000133a127223 */ /* 0x000fe20000010039 */
[--C-:B------:R-:W-:Y:S02]  /*2010*/  HADD2.F32 R23, -RZ, R30.reuse.H0_H0 ;  /* 0x2000001eff177230 */ /* 0x100fe40000004100 */
[----:B------:R-:W-:Y:S01]  /*2020*/  FFMA.FTZ R20, R19, R34, R20 ;  /* 0x0000002213147223 */ /* 0x000fe20000010014 */
[----:B------:R-:W-:-:S02]  /*2030*/  HADD2.F32 R49, -RZ, R30.H1_H1 ;  /* 0x3000001eff317230 */ /* 0x000fc40000004100 */
[C---:B------:R-:W-:Y:S01]  /*2040*/  FFMA.FTZ R62, R19.reuse, R60, R21 ;  /* 0x0000003c133e7223 */ /* 0x040fe20000010015 */
[--C-:B------:R-:W-:Y:S02]  /*2050*/  HADD2.F32 R51, -RZ, R15.reuse.H0_H0 ;  /* 0x2000000fff337230 */ /* 0x100fe40000004100 */
[----:B------:R-:W-:Y:S01]  /*2060*/  FFMA.FTZ R64, R19, R56, R59 ;  /* 0x0000003813407223 */ /* 0x000fe2000001003b */
[----:B------:R-:W-:Y:S02]  /*2070*/  HADD2.F32 R33, -RZ, R15.H1_H1 ;  /* 0x3000000fff217230 */ /* 0x000fe40000004100 */
        /* <DEDUP_REMOVED lines=34> */
[--C-:B-1----:R-:W-:Y:S02]  /*22a0*/  HADD2.F32 R62, -RZ, R20.reuse.H0_H0 ;  /* 0x20000014ff3e7230 */ /* 0x102fe40000004100 */
        /* <DEDUP_REMOVED lines=88> */
.L_x_1469:
        /* <DEDUP_REMOVED lines=9> */
[C---:B------:R-:W-:Y:S02]  /*28c0*/  LEA.HI R40, R17.reuse, 0xffffff80, RZ, 0x8 ;  /* 0xffffff8011287811 */ /* 0x040fe400078f40ff */
[----:B------:R-:W-:Y:S01]  /*28d0*/  LOP3.LUT R6, R17, 0xff, RZ, 0xc0, !PT ;  /* 0x000000ff11067812 */ /* 0x000fe200078ec0ff */
[----:B------:R-:W1:Y:S01]  /*28e0*/  I2F.F16 R41, R41 ;  /* 0x0000002900297306 */ /* 0x000e620000200c00 */
[----:B------:R-:W-:-:S02]  /*28f0*/  LOP3.LUT R12, R16, 0xff, RZ, 0xc0, !PT ;  /* 0x000000ff100c7812 */ /* 0x000fc400078ec0ff */
[--C-:B------:R-:W-:Y:S02]  /*2900*/  SHF.R.U32.HI R28, RZ, 0x8, R16.reuse ;  /* 0x00000008ff1c7819 */ /* 0x100fe40000011610 */
[--C-:B------:R-:W-:Y:S02]  /*2910*/  SHF.R.U32.HI R29, RZ, 0x8, R17.reuse ;  /* 0x00000008ff1d7819 */ /* 0x100fe40000011611 */
[----:B------:R-:W-:Y:S01]  /*2920*/  SHF.R.U32.HI R16, RZ, 0x10, R16 ;  /* 0x00000010ff107819 */ /* 0x000fe20000011610 */
[----:B------:R-:W-:Y:S01]  /*2930*/  I2F.F16 R31, R31 ;  /* 0x0000001f001f7306 */ /* 0x000fe20000200c00 */
[----:B------:R-:W-:Y:S02]  /*2940*/  SHF.R.U32.HI R17, RZ, 0x10, R17 ;  /* 0x00000010ff117819 */ /* 0x000fe40000011611 */
[----:B------:R-:W-:Y:S02]  /*2950*/  LOP3.LUT R16, R16, 0xff, RZ, 0xc0, !PT ;  /* 0x000000ff10107812 */ /* 0x000fe400078ec0ff */
[----:B------:R-:W-:-:S02]  /*2960*/  LOP3.LUT R17, R17, 0xff, RZ, 0xc0, !PT ;  /* 0x000000ff11117812 */ /* 0x000fc400078ec0ff */
[----:B------:R-:W-:Y:S01]  /*2970*/  IADD3 R38, R16, -0x80, RZ ;  /* 0xffffff8010267810 */ /* 0x000fe20007ffe0ff */
[----:B------:R-:W3:Y:S01]  /*2980*/  I2F.F16 R40, R40 ;  /* 0x0000002800287306 */ /* 0x000ee20000200c00 */
[----:B------:R-:W-:Y:S01]  /*2990*/  IADD3 R37, R17, -0x80, RZ ;  /* 0xffffff8011257810 */ /* 0x000fe20007ffe0ff */
[----:B-1----:R-:W-:Y:S01]  /*29a0*/  HADD2.F32 R41, -RZ, R41.H0_H0 ;  /* 0x20000029ff297230 */ /* 0x002fe20000004100 */
[----:B------:R-:W1:Y:S01]  /*29b0*/  LDS.64 R16, [UR4+0x10] ;  /* 0x00001004ff107984 */ /* 0x000e620008000a00 */
[----:B------:R-:W-:Y:S02]  /*29c0*/  LOP3.LUT R28, R28, 0xff, RZ, 0xc0, !PT ;  /* 0x000000ff1c1c7812 */ /* 0x000fe400078ec0ff */
[----:B------:R-:W-:Y:S02]  /*29d0*/  LEA.HI R39, R18, 0xffffff80, RZ, 0x8 ;  /* 0xffffff8012277811 */ /* 0x000fe400078f40ff */
[--C-:B------:R-:W-:Y:S01]  /*29e0*/  SHF.R.U32.HI R35, RZ, 0x8, R18.reuse ;  /* 0x00000008ff237819 */ /* 0x100fe20000011612 */
[----:B------:R-:W4:Y:S01]  /*29f0*/  I2F.F16 R38, R38 ;  /* 0x0000002600267306 */ /* 0x000f220000200c00 */
[----:B------:R-:W-:-:S02]  /*2a00*/  SHF.R.U32.HI R18, RZ, 0x10, R18 ;  /* 0x00000010ff127819 */ /* 0x000fc40000011612 */
[----:B------:R-:W-:Y:S02]  /*2a10*/  IADD3 R28, R28, -0x80, RZ ;  /* 0xffffff801c1c7810 */ /* 0x000fe40007ffe0ff */
[----:B------:R-:W-:Y:S01]  /*2a20*/  IADD3 R32, R6, -0x80, RZ ;  /* 0xffffff8006207810 */ /* 0x000fe20007ffe0ff */
[----:B---3--:R-:W-:Y:S01]  /*2a30*/  HADD2.F32 R40, -RZ, R40.H0_H0 ;  /* 0x20000028ff287230 */ /* 0x008fe20000004100 */
[----:B------:R-:W-:Y:S01]  /*2a40*/  LOP3.LUT R6, R19, 0xff, RZ, 0xc0, !PT ;  /* 0x000000ff13067812 */ /* 0x000fe200078ec0ff */
[----:B------:R3:W0:Y:S01]  /*2a50*/  I2F.F16 R34, R28 ;  /* 0x0000001c00227306 */ /* 0x0006220000200c00 */
[----:B------:R-:W-:Y:S02]  /*2a60*/  LOP3.LUT R18, R18, 0xff, RZ, 0xc0, !PT ;  /* 0x000000ff12127812 */ /* 0x000fe400078ec0ff */
[----:B------:R-:W-:Y:S02]  /*2a70*/  IADD3 R6, R6, -0x80, RZ ;  /* 0xffffff8006067810 */ /* 0x000fe40007ffe0ff */
[----:B------:R-:W-:-:S02]  /*2a80*/  IADD3 R36, R18, -0x80, RZ ;  /* 0xffffff8012247810 */ /* 0x000fc40007ffe0ff */
[----:B------:R-:W-:Y:S01]  /*2a90*/  LEA.HI R50, R19, 0xffffff80, RZ, 0x8 ;  /* 0xffffff8013327811 */ /* 0x000fe200078f40ff */
[----:B------:R-:W-:Y:S01]  /*2aa0*/  I2F.F16 R32, R32 ;  /* 0x0000002000207306 */ /* 0x000fe20000200c00 */
[--C-:B---3--:R-:W-:Y:S01]  /*2ab0*/  SHF.R.U32.HI R28, RZ, 0x8, R19.reuse ;  /* 0x00000008ff1c7819 */ /* 0x108fe20000011613 */
[----:B----4-:R-:W-:Y:S01]  /*2ac0*/  HADD2.F32 R38, -RZ, R38.H0_H0 ;  /* 0x20000026ff267230 */ /* 0x010fe20000004100 */
[----:B------:R-:W-:Y:S02]  /*2ad0*/  IADD3 R12, R12, -0x80, RZ ;  /* 0xffffff800c0c7810 */ /* 0x000fe40007ffe0ff */
[----:B------:R-:W-:Y:S02]  /*2ae0*/  LOP3.LUT R29, R29, 0xff, RZ, 0xc0, !PT ;  /* 0x000000ff1d1d7812 */ /* 0x000fe400078ec0ff */
[----:B------:R-:W-:Y:S01]  /*2af0*/  LOP3.LUT R28, R28, 0xff, RZ, 0xc0, !PT ;  /* 0x000000ff1c1c7812 */ /* 0x000fe200078ec0ff */
[----:B------:R-:W-:Y:S01]  /*2b00*/  I2F.F16 R6, R6 ;  /* 0x0000000600067306 */ /* 0x000fe20000200c00 */
[----:B------:R-:W-:Y:S01]  /*2b10*/  SHF.R.U32.HI R19, RZ, 0x10, R19 ;  /* 0x00000010ff137819 */ /* 0x000fe20000011613 */
[----:B0-----:R-:W-:Y:S01]  /*2b20*/  HADD2.F32 R34, -RZ, R34.H0_H0 ;  /* 0x20000022ff227230 */ /* 0x001fe20000004100 */
[----:B------:R-:W-:-:S02]  /*2b30*/  LOP3.LUT R35, R35, 0xff, RZ, 0xc0, !PT ;  /* 0x000000ff23237812 */ /* 0x000fc400078ec0ff */
[----:B------:R-:W-:Y:S02]  /*2b40*/  IADD3 R29, R29, -0x80, RZ ;  /* 0xffffff801d1d7810 */ /* 0x000fe40007ffe0ff */
[----:B------:R-:W-:Y:S01]  /*2b50*/  IADD3 R28, R28, -0x80, RZ ;  /* 0xffffff801c1c7810 */ /* 0x000fe20007ffe0ff */
[----:B------:R-:W0:Y:S01]  /*2b60*/  I2F.F16 R12, R12 ;  /* 0x0000000c000c7306 */ /* 0x000e220000200c00 */
[----:B------:R-:W-:Y:S01]  /*2b70*/  LOP3.LUT R19, R19, 0xff, RZ, 0xc0, !PT ;  /* 0x000000ff13137812 */ /* 0x000fe200078ec0ff */
[----:B-1----:R-:W-:Y:S01]  /*2b80*/  HADD2.F32 R54, -RZ, R16.H1_H1 ;  /* 0x30000010ff367230 */ /* 0x002fe20000004100 */
[----:B------:R-:W-:Y:S01]  /*2b90*/  IADD3 R35, R35, -0x80, RZ ;  /* 0xffffff8023237810 */ /* 0x000fe20007ffe0ff */
[----:B------:R-:W-:Y:S01]  /*2ba0*/  HADD2.F32 R55, -RZ, R17.H1_H1 ;  /* 0x30000011ff377230 */ /* 0x000fe20000004100 */
[----:B------:R-:W-:-:S03]  /*2bb0*/  ISETP.GE.AND P0, PT, R2, 0x2, PT ;  /* 0x000000020200780c */ /* 0x000fc60003f06270 */
[----:B------:R1:W3:Y:S01]  /*2bc0*/  I2F.F16 R33, R29 ;  /* 0x0000001d00217306 */ /* 0x0002e20000200c00 */
[----:B0-----:R-:W-:-:S07]  /*2bd0*/  HADD2.F32 R12, -RZ, R12.H0_H0 ;  /* 0x2000000cff0c7230 */ /* 0x001fce0000004100 */
[----:B------:R-:W-:Y:S01]  /*2be0*/  I2F.F16 R56, R28 ;  /* 0x0000001c00387306 */ /* 0x000fe20000200c00 */
[----:B-1----:R-:W-:Y:S01]  /*2bf0*/  IADD3 R29, R19, -0x80, RZ ;  /* 0xffffff80131d7810 */ /* 0x002fe20007ffe0ff */
[----:B------:R-:W-:Y:S02]  /*2c00*/  HADD2.F32 R19, -RZ, R16.H0_H0 ;  /* 0x20000010ff137230 */ /* 0x000fe40000004100 */
[----:B---3--:R-:W-:-:S04]  /*2c10*/  HADD2.F32 R33, -RZ, R33.H0_H0 ;  /* 0x20000021ff217230 */ /* 0x008fc80000004100 */
[----:B------:R-:W-:Y:S01]  /*2c20*/  I2F.F16 R48, R35 ;  /* 0x0000002300307306 */ /* 0x000fe20000200c00 */
[----:B------:R-:W-:-:S04]  /*2c30*/  FFMA.FTZ R59, R12, R19, RZ ;  /* 0x000000130c3b7223 */ /* 0x000fc800000100ff */
[----:B------:R-:W-:-:S03]  /*2c40*/  FFMA.FTZ R59, R34, R54, R59 ;  /* 0x00000036223b7223 */ /* 0x000fc6000001003b */
        /* <DEDUP_REMOVED lines=8> */
[----:B-1----:R-:W-:Y:S01]  /*2cd0*/  HADD2.F32 R39, -RZ, R39.H0_H0 ;  /* 0x20000027ff277230 */ /* 0x002fe20000004100 */
[----:B--2---:R-:W-:Y:S02]  /*2ce0*/  LOP3.LUT R18, R20, 0xff, RZ, 0xc0, !PT ;  /* 0x000000ff14127812 */ /* 0x004fe400078ec0ff */
[----:B------:R-:W-:Y:S02]  /*2cf0*/  LOP3.LUT R28, R23, 0xff, RZ, 0xc0, !PT ;  /* 0x000000ff171c7812 */ /* 0x000fe400078ec0ff */
[----:B------:R-:W-:Y:S02]  /*2d00*/  IADD3 R51, R18, -0x80, RZ ;  /* 0xffffff8012337810 */ /* 0x000fe40007ffe0ff */
[----:B------:R-:W-:Y:S02]  /*2d10*/  LOP3.LUT R18, R21, 0xff, RZ, 0xc0, !PT ;  /* 0x000000ff15127812 */ /* 0x000fe400078ec0ff */
[----:B------:R-:W-:-:S02]  /*2d20*/  SHF.R.U32.HI R16, RZ, 0x8, R20 ;  /* 0x00000008ff107819 */ /* 0x000fc40000011614 */
[----:B------:R-:W-:Y:S01]  /*2d30*/  IADD3 R46, R18, -0x80, RZ ;  /* 0xffffff80122e7810 */ /* 0x000fe20007ffe0ff */
[----:B------:R-:W-:Y:S01]  /*2d40*/  I2F.F16 R51, R51 ;  /* 0x0000003300337306 */ /* 0x000fe20000200c00 */
[----:B------:R-:W-:Y:S02]  /*2d50*/  LOP3.LUT R18, R22, 0xff, RZ, 0xc0, !PT ;  /* 0x000000ff16127812 */ /* 0x000fe400078ec0ff */
[----:B------:R-:W-:Y:S02]  /*2d60*/  IADD3 R53, R28, -0x80, RZ ;  /* 0xffffff801c357810 */ /* 0x000fe40007ffe0ff */
[----:B------:R-:W-:Y:S01]  /*2d70*/  IADD3 R45, R18, -0x80, RZ ;  /* 0xffffff80122d7810 */ /* 0x000fe20007ffe0ff */
[----:B------:R-:W-:Y:S01]  /*2d80*/  HADD2.F32 R18, -RZ, R17.H0_H0 ;  /* 0x20000011ff127230 */ /* 0x000fe20000004100 */
[----:B------:R-:W-:Y:S01]  /*2d90*/  LOP3.LUT R16, R16, 0xff, RZ, 0xc0, !PT ;  /* 0x000000ff10107812 */ /* 0x000fe200078ec0ff */
[----:B------:R-:W1:Y:S01]  /*2da0*/  LDS.64 R28, [UR4+0x18] ;  /* 0x00001804ff1c7984 */ /* 0x000e620008000a00 */
[----:B------:R-:W-:Y:S01]  /*2db0*/  LEA.HI R42, R20, 0xffffff80, RZ, 0x8 ;  /* 0xffffff80142a7811 */ /* 0x000fe200078f40ff */
[----:B------:R-:W2:Y:S01]  /*2dc0*/  I2F.F16 R46, R46 ;  /* 0x0000002e002e7306 */ /* 0x000ea20000200c00 */
[----:B------:R-:W-:-:S02]  /*2dd0*/  SHF.R.U32.HI R52, RZ, 0x10, R20 ;  /* 0x00000010ff347819 */ /* 0x000fc40000011614 */
[----:B------:R-:W-:Y:S02]  /*2de0*/  SHF.R.U32.HI R17, RZ, 0x8, R21 ;  /* 0x00000008ff117819 */ /* 0x000fe40000011615 */
[----:B------:R-:W-:Y:S02]  /*2df0*/  SHF.R.U32.HI R20, RZ, 0x8, R22 ;  /* 0x00000008ff147819 */ /* 0x000fe40000011616 */
[----:B------:R-:W-:Y:S01]  /*2e00*/  IADD3 R49, R16, -0x80, RZ ;  /* 0xffffff8010317810 */ /* 0x000fe20007ffe0ff */
[----:B------:R-:W-:Y:S01]  /*2e10*/  HADD2.F32 R16, -RZ, R6.H0_H0 ;  /* 0x20000006ff107230 */ /* 0x000fe20000004100 */
[----:B------:R-:W-:Y:S01]  /*2e20*/  SHF.R.U32.HI R58, RZ, 0x8, R23 ;  /* 0x00000008ff3a7819 */ /* 0x000fe20000011617 */
[----:B------:R-:W-:Y:S01]  /*2e30*/  HADD2.F32 R6, -RZ, R31.H0_H0 ;  /* 0x2000001fff067230 */ /* 0x000fe20000004100 */
[----:B------:R-:W-:Y:S01]  /*2e40*/  LOP3.LUT R47, R17, 0xff, RZ, 0xc0, !PT ;  /* 0x000000ff112f7812 */ /* 0x000fe200078ec0ff */
[----:B------:R-:W-:Y:S01]  /*2e50*/  HADD2.F32 R17, -RZ, R32.H0_H0 ;  /* 0x20000020ff117230 */ /* 0x000fe20000004100 */
[----:B------:R-:W-:Y:S01]  /*2e60*/  LOP3.LUT R57, R20, 0xff, RZ, 0xc0, !PT ;  /* 0x000000ff14397812 */ /* 0x000fe200078ec0ff */
[----:B------:R-:W-:Y:S01]  /*2e70*/  HADD2.F32 R32, -RZ, R48.H0_H0 ;  /* 0x20000030ff207230 */ /* 0x000fe20000004100 */
[----:B------:R-:W-:Y:S01]  /*2e80*/  LOP3.LUT R20, R58, 0xff, RZ, 0xc0, !PT ;  /* 0x000000ff3a147812 */ /* 0x000fe200078ec0ff */
[----:B------:R-:W-:Y:S01]  /*2e90*/  HADD2.F32 R31, -RZ, R56.H0_H0 ;  /* 0x20000038ff1f7230 */ /* 0x000fe20000004100 */
[----:B------:R-:W-:Y:S01]  /*2ea0*/  IADD3 R58, R57, -0x80, RZ ;  /* 0xffffff80393a7810 */ /* 0x000fe20007ffe0ff */
[C---:B------:R-:W-:Y:S01]  /*2eb0*/  FFMA.FTZ R57, R19.reuse, R17, RZ ;  /* 0x0000001113397223 */ /* 0x040fe200000100ff */
[C---:B------:R-:W-:Y:S01]  /*2ec0*/  FFMA.FTZ R61, R19.reuse, R6, RZ ;  /* 0x00000006133d7223 */ /* 0x040fe200000100ff */
[----:B------:R-:W-:Y:S01]  /*2ed0*/  FFMA.FTZ R56, R19, R16, RZ ;  /* 0x0000001013387223 */ /* 0x000fe200000100ff */
[----:B------:R-:W-:Y:S01]  /*2ee0*/  LEA.HI R43, R21, 0xffffff80, RZ, 0x8 ;  /* 0xffffff80152b7811 */ /* 0x000fe200078f40ff */
[C---:B------:R-:W-:Y:S01]  /*2ef0*/  FFMA.FTZ R57, R54.reuse, R33, R57 ;  /* 0x0000002136397223 */ /* 0x040fe20000010039 */
[C---:B------:R-:W-:Y:S01]  /*2f00*/  FFMA.FTZ R19, R54.reuse, R32, R61 ;  /* 0x0000002036137223 */ /* 0x040fe2000001003d */
[----:B------:R-:W-:Y:S01]  /*2f10*/  FFMA.FTZ R54, R54, R31, R56 ;  /* 0x0000001f36367223 */ /* 0x000fe20000010038 */
[----:B------:R-:W-:Y:S01]  /*2f20*/  SHF.R.U32.HI R56, RZ, 0x10, R21 ;  /* 0x00000010ff387819 */ /* 0x000fe20000011615 */
[----:B------:R3:W-:Y:S01]  /*2f30*/  I2F.F16 R48, R58 ;  /* 0x0000003a00307306 */ /* 0x0007e20000200c00 */
[----:B------:R-:W-:-:S02]  /*2f40*/  LEA.HI R44, R22, 0xffffff80, RZ, 0x8 ;  /* 0xffffff80162c7811 */ /* 0x000fc400078f40ff */
[----:B------:R-:W-:Y:S02]  /*2f50*/  LOP3.LUT R56, R56, 0xff, RZ, 0xc0, !PT ;  /* 0x000000ff38387812 */ /* 0x000fe400078ec0ff */
[----:B------:R-:W-:Y:S02]  /*2f60*/  LOP3.LUT R52, R52, 0xff, RZ, 0xc0, !PT ;  /* 0x000000ff34347812 */ /* 0x000fe400078ec0ff */
[----:B------:R-:W-:Y:S01]  /*2f70*/  IADD3 R21, R20, -0x80, RZ ;  /* 0xffffff8014157810 */ /* 0x000fe20007ffe0ff */
[----:B------:R-:W-:Y:S01]  /*2f80*/  FFMA.FTZ R20, R38, R18, R59 ;  /* 0x0000001226147223 */ /* 0x000fe2000001003b */
[----:B------:R-:W-:Y:S01]  /*2f90*/  SHF.R.U32.HI R22, RZ, 0x10, R22 ;  /* 0x00000010ff167819 */ /* 0x000fe20000011616 */
[C---:B---3--:R-:W-:Y:S01]  /*2fa0*/  FFMA.FTZ R58, R18.reuse, R36, R19 ;  /* 0x00000024123a7223 */ /* 0x048fe20000010013 */
[----:B------:R-:W-:Y:S01]  /*2fb0*/  FFMA.FTZ R59, R18, R35, R54 ;  /* 0x00000023123b7223 */ /* 0x000fe20000010036 */
[----:B------:R-:W-:Y:S01]  /*2fc0*/  IADD3 R47, R47, -0x80, RZ ;  /* 0xffffff802f2f7810 */ /* 0x000fe20007ffe0ff */
[----:B------:R-:W3:Y:S01]  /*2fd0*/  I2F.F16 R45, R45 ;  /* 0x0000002d002d7306 */ /* 0x000ee20000200c00 */
[----:B------:R-:W-:Y:S01]  /*2fe0*/  SHF.R.U32.HI R54, RZ, 0x10, R23 ;  /* 0x00000010ff367819 */ /* 0x000fe20000011617 */
[C---:B------:R-:W-:Y:S01]  /*2ff0*/  FFMA.FTZ R58, R55.reuse, R39, R58 ;  /* 0x00000027373a7223 */ /* 0x040fe2000001003a */
[----:B------:R-:W-:Y:S01]  /*3000*/  IADD3 R19, R56, -0x80, RZ ;  /* 0xffffff8038137810 */ /* 0x000fe20007ffe0ff */
[----:B-1----:R-:W-:Y:S01]  /*3010*/  HADD2.F32 R62, -RZ, R28.H0_H0 ;  /* 0x2000001cff3e7230 */ /* 0x002fe20000004100 */
[----:B------:R-:W-:Y:S01]  /*3020*/  IADD3 R60, R52, -0x80, RZ ;  /* 0xffffff80343c7810 */ /* 0x000fe20007ffe0ff */
[----:B------:R-:W-:Y:S01]  /*3030*/  FFMA.FTZ R52, R18, R37, R57 ;  /* 0x0000002512347223 */ /* 0x000fe20000010039 */
[----:B------:R-:W-:Y:S01]  /*3040*/  LOP3.LUT R56, R22, 0xff, RZ, 0xc0, !PT ;  /* 0x000000ff16387812 */ /* 0x000fe200078ec0ff */
[----:B0-----:R-:W-:Y:S01]  /*3050*/  HADD2.F32 R22, -RZ, R50.H0_H0 ;  /* 0x20000032ff167230 */ /* 0x001fe20000004100 */
[----:B------:R-:W0:Y:S01]  /*3060*/  I2F.F16 R53, R53 ;  /* 0x0000003500357306 */ /* 0x000e220000200c00 */
[----:B------:R-:W-:Y:S01]  /*3070*/  LOP3.LUT R54, R54, 0xff, RZ, 0xc0, !PT ;  /* 0x000000ff36367812 */ /* 0x000fe200078ec0ff */
[----:B------:R-:W-:Y:S01]  /*3080*/  FFMA.FTZ R57, R55, R40, R52 ;  /* 0x0000002837397223 */ /* 0x000fe20000010034 */
[----:B------:R-:W-:Y:S01]  /*3090*/  IADD3 R61, R56, -0x80, RZ ;  /* 0xffffff80383d7810 */ /* 0x000fe20007ffe0ff */
[----:B------:R-:W-:Y:S01]  /*30a0*/  FFMA.FTZ R56, R41, R55, R20 ;  /* 0x0000003729387223 */ /* 0x000fe20000010014 */
[----:B------:R-:W-:Y:S01]  /*30b0*/  FFMA.FTZ R55, R55, R22, R59 ;  /* 0x0000001637377223 */ /* 0x000fe2000001003b */
[----:B------:R-:W-:Y:S01]  /*30c0*/  IADD3 R59, R54, -0x80, RZ ;  /* 0xffffff80363b7810 */ /* 0x000fe20007ffe0ff */
[----:B------:R-:W-:Y:S01]  /*30d0*/  HADD2.F32 R52, -RZ, R28.H1_H1 ;  /* 0x3000001cff347230 */ /* 0x000fe20000004100 */
[----:B------:R-:W1:Y:S01]  /*30e0*/  I2F.F16 R49, R49 ;  /* 0x0000003100317306 */ /* 0x000e620000200c00 */
[----:B--2---:R-:W-:-:S02]  /*30f0*/  HADD2.F32 R28, -RZ, R46.H0_H0 ;  /* 0x2000002eff1c7230 */ /* 0x004fc40000004100 */
[----:B---3--:R-:W-:Y:S02]  /*3100*/  HADD2.F32 R45, -RZ, R45.H0_H0 ;  /* 0x2000002dff2d7230 */ /* 0x008fe40000004100 */
[----:B------:R-:W-:Y:S02]  /*3110*/  HADD2.F32 R50, -RZ, R29.H0_H0 ;  /* 0x2000001dff327230 */ /* 0x000fe40000004100 */
[C---:B------:R-:W-:Y:S01]  /*3120*/  FFMA.FTZ R57, R62.reuse, R28, R57 ;  /* 0x0000001c3e397223 */ /* 0x040fe20000010039 */
[----:B0-----:R-:W-:Y:S01]  /*3130*/  HADD2.F32 R46, -RZ, R53.H0_H0 ;  /* 0x20000035ff2e7230 */ /* 0x001fe20000004100 */
[----:B------:R-:W0:Y:S01]  /*3140*/  I2F.F16 R47, R47 ;  /* 0x0000002f002f7306 */ /* 0x000e220000200c00 */
[----:B------:R-:W-:Y:S02]  /*3150*/  HADD2.F32 R54, -RZ, R29.H1_H1 ;  /* 0x3000001dff367230 */ /* 0x000fe40000004100 */
[----:B------:R-:W-:Y:S01]  /*3160*/  FFMA.FTZ R58, R62, R45, R58 ;  /* 0x0000002d3e3a7223 */ /* 0x000fe2000001003a */
[----:B-1----:R-:W-:-:S04]  /*3170*/  HADD2.F32 R29, -RZ, R49.H0_H0 ;  /* 0x20000031ff1d7230 */ /* 0x002fc80000004100 */
[----:B------:R-:W1:Y:S01]  /*3180*/  I2F.F16 R21, R21 ;  /* 0x0000001500157306 */ /* 0x000e620000200c00 */
[----:B------:R-:W-:Y:S02]  /*3190*/  HADD2.F32 R49, -RZ, R48.H0_H0 ;  /* 0x20000030ff317230 */ /* 0x000fe40000004100 */
[----:B------:R-:W-:Y:S02]  /*31a0*/  HADD2.F32 R48, -RZ, R15.H0_H0 ;  /* 0x2000000fff307230 */ /* 0x000fe40000004100 */
[----:B0-----:R-:W-:-:S03]  /*31b0*/  HADD2.F32 R47, -RZ, R47.H0_H0 ;  /* 0x2000002fff2f7230 */ /* 0x001fc60000004100 */
[----:B------:R0:W2:Y:S01]  /*31c0*/  I2F.F16 R18, R60 ;  /* 0x0000003c00127306 */ /* 0x0000a20000200c00 */
[----:B-1----:R-:W-:-:S07]  /*31d0*/  HADD2.F32 R53, -RZ, R21.H0_H0 ;  /* 0x20000015ff357230 */ /* 0x002fce0000004100 */
[----:B------:R-:W-:Y:S01]  /*31e0*/  I2F.F16 R19, R19 ;  /* 0x0000001300137306 */ /* 0x000fe20000200c00 */
[----:B0-----:R-:W-:Y:S01]  /*31f0*/  LEA.HI R60, R23, 0xffffff80, RZ, 0x8 ;  /* 0xffffff80173c7811 */ /* 0x001fe200078f40ff */
[----:B------:R-:W-:-:S05]  /*3200*/  HADD2.F32 R23, -RZ, R51.H0_H0 ;  /* 0x20000033ff177230 */ /* 0x000fca0000004100 */
[----:B------:R-:W-:Y:S01]  /*3210*/  FFMA.FTZ R56, R23, R62, R56 ;  /* 0x0000003e17387223 */ /* 0x000fe20000010038 */
[----:B------:R-:W0:Y:S01]  /*3220*/  I2F.F16 R20, R61 ;  /* 0x0000003d00147306 */ /* 0x000e220000200c00 */
[----:B------:R-:W-:Y:S01]  /*3230*/  FFMA.FTZ R62, R62, R46, R55 ;  /* 0x0000002e3e3e7223 */ /* 0x000fe20000010037 */
[----:B--2---:R-:W-:Y:S02]  /*3240*/  HADD2.F32 R55, -RZ, R18.H0_H0 ;  /* 0x20000012ff377230 */ /* 0x004fe40000004100 */
[----:B------:R-:W-:Y:S01]  /*3250*/  FFMA.FTZ R18, R29, R52, R56 ;  /* 0x000000341d127223 */ /* 0x000fe20000010038 */
[----:B------:R-:W-:-:S03]  /*3260*/  FFMA.FTZ R62, R52, R53, R62 ;  /* 0x00000035343e7223 */ /* 0x000fc6000001003e */
[----:B------:R-:W-:Y:S01]  /*3270*/  FFMA.FTZ R18, R55, R50, R18 ;  /* 0x0000003237127223 */ /* 0x000fe20000010012 */
[----:B------:R1:W2:Y:S01]  /*3280*/  I2F.F16 R51, R59 ;  /* 0x0000003b00337306 */ /* 0x0002a20000200c00 */
[----:B0-----:R-:W-:-:S07]  /*3290*/  HADD2.F32 R61, -RZ, R20.H0_H0 ;  /* 0x20000014ff3d7230 */ /* 0x001fce0000004100 */
[----:B------:R-:W0:Y:S01]  /*32a0*/  I2F.F16 R42, R42 ;  /* 0x0000002a002a7306 */ /* 0x000e220000200c00 */
[----:B-1----:R-:W-:Y:S02]  /*32b0*/  HADD2.F32 R59, -RZ, R19.H0_H0 ;  /* 0x20000013ff3b7230 */ /* 0x002fe40000004100 */
[C---:B------:R-:W-:Y:S01]  /*32c0*/  FFMA.FTZ R19, R52.reuse, R47, R57 ;  /* 0x0000002f34137223 */ /* 0x040fe20000010039 */
[----:B------:R-:W-:Y:S01]  /*32d0*/  FFMA.FTZ R20, R52, R49, R58 ;  /* 0x0000003134147223 */ /* 0x000fe2000001003a */
[----:B------:R-:W-:Y:S02]  /*32e0*/  HADD2.F32 R52, -RZ, R30.H0_H0 ;  /* 0x2000001eff347230 */ /* 0x000fe40000004100 */
[C---:B------:R-:W-:Y:S01]  /*32f0*/  FFMA.FTZ R19, R50.reuse, R59, R19 ;  /* 0x0000003b32137223 */ /* 0x040fe20000010013 */
[----:B--2---:R-:W-:Y:S01]  /*3300*/  HADD2.F32 R51, -RZ, R51.H0_H0 ;  /* 0x20000033ff337230 */ /* 0x004fe20000004100 */
[----:B------:R-:W1:Y:S01]  /*3310*/  I2F.F16 R43, R43 ;  /* 0x0000002b002b7306 */ /* 0x000e620000200c00 */
[----:B------:R-:W-:-:S03]  /*3320*/  FFMA.FTZ R20, R50, R61, R20 ;  /* 0x0000003d32147223 */ /* 0x000fc60000010014 */
[----:B------:R-:W-:Y:S01]  /*3330*/  FFMA.FTZ R62, R50, R51, R62 ;  /* 0x00000033323e7223 */ /* 0x000fe2000001003e */
[----:B------:R-:W-:Y:S02]  /*3340*/  HADD2.F32 R50, -RZ, R30.H1_H1 ;  /* 0x3000001eff327230 */ /* 0x000fe40000004100 */
[----:B0-----:R-:W-:Y:S01]  /*3350*/  HADD2.F32 R57, -RZ, R42.H0_H0 ;  /* 0x2000002aff397230 */ /* 0x001fe20000004100 */
[----:B------:R-:W0:Y:S01]  /*3360*/  I2F.F16 R44, R44 ;  /* 0x0000002c002c7306 */ /* 0x000e220000200c00 */
[----:B------:R-:W-:-:S03]  /*3370*/  HADD2.F32 R42, -RZ, R15.H1_H1 ;  /* 0x3000000fff2a7230 */ /* 0x000fc60000004100 */
[----:B------:R-:W-:Y:S01]  /*3380*/  FFMA.FTZ R21, R57, R54, R18 ;  /* 0x0000003639157223 */ /* 0x000fe20000010012 */
[----:B-1----:R-:W-:-:S03]  /*3390*/  HADD2.F32 R43, -RZ, R43.H0_H0 ;  /* 0x2000002bff2b7230 */ /* 0x002fc60000004100 */
[----:B------:R-:W1:Y:S01]  /*33a0*/  I2F.F16 R60, R60 ;  /* 0x0000003c003c7306 */ /* 0x000e620000200c00 */
[----:B------:R-:W-:Y:S01]  /*33b0*/  FMUL.FTZ R21, R21, R52 ;  /* 0x0000003415157220 */ /* 0x000fe20000410000 */
[----:B------:R-:W-:-:S04]  /*33c0*/  FFMA.FTZ R19, R54, R43, R19 ;  /* 0x0000002b36137223 */ /* 0x000fc80000010013 */
[----:B------:R-:W-:Y:S01]  /*33d0*/  F2FP.F16.F32.PACK_AB R21, RZ, R21 ;  /* 0x00000015ff15723e */ /* 0x000fe200000000ff */
[----:B0-----:R-:W-:Y:S02]  /*33e0*/  HADD2.F32 R63, -RZ, R44.H0_H0 ;  /* 0x2000002cff3f7230 */ /* 0x001fe40000004100 */
[----:B------:R-:W-:-:S03]  /*33f0*/  FMUL.FTZ R19, R19, R50 ;  /* 0x0000003213137220 */ /* 0x000fc60000410000 */
[C---:B------:R-:W-:Y:S02]  /*3400*/  FFMA.FTZ R67, R54.reuse, R63, R20 ;  /* 0x0000003f36437223 */ /* 0x040fe40000010014 */
        /* <DEDUP_REMOVED lines=122> */
.L_x_1470:
        /* <DEDUP_REMOVED lines=311> */
.L_x_1471:
        /* <DEDUP_REMOVED lines=311> */
.L_x_1472:
[----:B------:R-:W-:Y:S01]  /*6290*/  IADD3 R0, R0, 0x20, RZ ;  /* 0x0000002000007810 */ /* 0x000fe20007ffe0ff */
[----:B0-----:R-:W-:Y:S01]  /*62a0*/  IMAD.WIDE R26, R4, 0x8, R26 ;  /* 0x00000008041a7825 */ /* 0x001fe200078e021a */
[----:B------:R-:W-:Y:S02]  /*62b0*/  UIADD3 UR4, UR4, 0x40, URZ ;  /* 0x0000004004047890 */ /* 0x000fe4000fffe03f */
[----:B------:R-:W-:Y:S01]  /*62c0*/  ISETP.GE.AND P0, PT, R0, UR5, PT ;  /* 0x0000000500007c0c */ /* 0x000fe2000bf06270 */
[----:B------:R-:W-:Y:S01]  /*62d0*/  IMAD.WIDE R24, R4, 0x8, R24 ;  /* 0x0000000804187825 */ /* 0x000fe200078e0218 */
[----:B------:R-:W-:Y:S02]  /*62e0*/  ISETP.LT.AND P2, PT, R0, R3, PT ;  /* 0x000000030000720c */ /* 0x000fe40003f41270 */
[----:B------:R-:W-:-:S11]  /*62f0*/  MOV R28, R26 ;  /* 0x0000001a001c7202 */ /* 0x000fd60000000f00 */
[----:B------:R-:W-:Y:S05]  /*6300*/  @!P0 BRA P2, `(.L_x_1473) ;  /* 0xffffffb0003c8947 */ /* 0x000fea000103ffff */
.L_x_1468:
[----:B------:R-:W-:Y:S01]  /*6310*/  ISETP.GE.AND P0, PT, R0, R3, PT ;  /* 0x000000030000720c */ /* 0x000fe20003f06270 */
[----:B------:R-:W-:-:S03]  /*6320*/  ULDC UR5, c[0x0][0x25c] ;  /* 0x0000970000057ab9 */ /* 0x000fc60000000800 */
[----:B------:R-:W-:-:S13]  /*6330*/  ISETP.GE.OR P0, PT, R0, UR5, P0 ;  /* 0x0000000500007c0c */ /* 0x000fda0008706670 */
[----:B------:R-:W-:Y:S05]  /*6340*/  @P0 BRA `(.L_x_1474) ;  /* 0x0000002000d40947 */ /* 0x000fea0003800000 */
[----:B------:R-:W0:Y:S01]  /*6350*/  LDC R12, c[0x0][0x23c] ;  /* 0x00008f00ff0c7b82 */ /* 0x000e220000000800 */
[----:B------:R-:W-:Y:S01]  /*6360*/  SHF.R.S32.HI R6, RZ, 0x1f, R4 ;  /* 0x0000001fff067819 */ /* 0x000fe20000011404 */
[----:B------:R-:W-:-:S06]  /*6370*/  ULDC UR5, c[0x0][0x25c] ;  /* 0x0000970000057ab9 */ /* 0x000fcc0000000800 */
.L_x_1477:
[----:B------:R-:W-:-:S13]  /*6380*/  ISETP.NE.AND P0, PT, R0, R11, PT ;  /* 0x0000000b0000720c */ /* 0x000fda0003f05270 */
[----:B-----5:R-:W1:Y:S01]  /*6390*/  @!P0 LDC.64 R16, c[0x0][0x248] ;  /* 0x00009200ff108b82 */ /* 0x020e620000000a00 */
[----:B------:R-:W-:Y:S02]  /*63a0*/  @!P0 IADD3 R5, R5, 0x1, RZ ;  /* 0x0000000105058810 */ /* 0x000fe40007ffe0ff */
[----:B------:R-:W-:Y:S02]  /*63b0*/  @!P0 LEA R19, R0, 0x1, 0x1 ;  /* 0x0000000100138811 */ /* 0x000fe400078e08ff */
[----:B------:R-:W-:Y:S02]  /*63c0*/  @!P0 LEA R18, R5, R1, 0x3 ;  /* 0x0000000105128211 */ /* 0x000fe400078e18ff */
[----:B------:R-:W-:-:S05]  /*63d0*/  MOV R29, R27 ;  /* 0x0000001b001d7202 */ /* 0x000fca0000000f00 */
[----:B------:R2:W5:Y:S01]  /*63e0*/  LDG.E.128.CONSTANT R24, desc[UR6][R28.64] ;  /* 0x000000061c187981 */ /* 0x000562000c1e9d00 */
[----:B-1----:R-:W-:-:S03]  /*63f0*/  @!P0 IMAD.WIDE R16, R19, 0x2, R16 ;  /* 0x0000000213108825 */ /* 0x002fc600078e0210 */
[----:B------:R-:W3:Y:S04]  /*6400*/  @!P0 LDL.64 R18, [R18] ;  /* 0x0000000012128983 */ /* 0x000ee80000100a00 */
[----:B------:R-:W4:Y:S01]  /*6410*/  @!P0 LDG.E.U16.CONSTANT R17, desc[UR6][R16.64] ;  /* 0x0000000610118981 */ /* 0x000f22000c1e9500 */
[----:B0-----:R-:W-:Y:S02]  /*6420*/  MOV R4, R12 ;  /* 0x0000000c00047202 */ /* 0x001fe40000000f00 */
        /* <DEDUP_REMOVED lines=35> */
[----:B---3--:R-:W-:Y:S02]  /*6660*/  SHF.R.U32.HI R51, RZ, 0x8, R17 ;  /* 0x00000008ff337819 */ /* 0x008fe40000011611 */
[----:B------:R-:W-:-:S02]  /*6670*/  SHF.R.U32.HI R53, RZ, 0x8, R18 ;  /* 0x00000008ff357819 */ /* 0x000fc40000011612 */
[----:B------:R-:W-:Y:S02]  /*6680*/  SHF.R.U32.HI R54, RZ, 0x8, R19 ;  /* 0x00000008ff367819 */ /* 0x000fe40000011613 */
[----:B------:R-:W-:Y:S02]  /*6690*/  LOP3.LUT R51, R24, 0x300030, R51, 0xf8, !PT ;  /* 0x0030003018337812 */ /* 0x000fe400078ef833 */
[----:B------:R-:W-:Y:S02]  /*66a0*/  LOP3.LUT R53, R26, 0x300030, R53, 0xf8, !PT ;  /* 0x003000301a357812 */ /* 0x000fe400078ef835 */
[----:B------:R-:W-:Y:S02]  /*66b0*/  LOP3.LUT R54, R25, 0x300030, R54, 0xf8, !PT ;  /* 0x0030003019367812 */ /* 0x000fe400078ef836 */
[----:B------:R-:W0:Y:S01]  /*66c0*/  LDS.128 R24, [UR4] ;  /* 0x00000004ff187984 */ /* 0x000e220008000c00 */
[----:B------:R-:W-:Y:S02]  /*66d0*/  SHF.R.U32.HI R52, RZ, 0x8, R16 ;  /* 0x00000008ff347819 */ /* 0x000fe40000011610 */
[----:B--2---:R-:W-:-:S02]  /*66e0*/  SHF.R.U32.HI R41, RZ, 0xc, R20 ;  /* 0x0000000cff297819 */ /* 0x004fc40000011614 */
[----:B------:R-:W-:Y:S02]  /*66f0*/  LOP3.LUT R52, R39, 0x300030, R52, 0xf8, !PT ;  /* 0x0030003027347812 */ /* 0x000fe400078ef834 */
[----:B------:R-:W-:Y:S02]  /*6700*/  LOP3.LUT R39, R20, 0x3f003f, RZ, 0xc0, !PT ;  /* 0x003f003f14277812 */ /* 0x000fe400078ec0ff */
[----:B------:R-:W-:Y:S02]  /*6710*/  SHF.R.U32.HI R40, RZ, 0x6, R20 ;  /* 0x00000006ff287819 */ /* 0x000fe40000011614 */
[--C-:B------:R-:W-:Y:S02]  /*6720*/  SHF.R.U32.HI R43, RZ, 0xc, R21.reuse ;  /* 0x0000000cff2b7819 */ /* 0x100fe40000011615 */
        /* <DEDUP_REMOVED lines=10> */
[----:B------:R-:W-:Y:S02]  /*67d0*/  SHF.R.U32.HI R56, RZ, 0xa, R16 ;  /* 0x0000000aff387819 */ /* 0x000fe40000011610 */
[----:B------:R-:W-:Y:S02]  /*67e0*/  LOP3.LUT R41, R41, 0xf000f, RZ, 0xc0, !PT ;  /* 0x000f000f29297812 */ /* 0x000fe400078ec0ff */
[----:B------:R-:W-:Y:S02]  /*67f0*/  LOP3.LUT R58, R23, 0x300030, R58, 0xf8, !PT ;  /* 0x00300030173a7812 */ /* 0x000fe400078ef83a */
[----:B------:R-:W-:-:S02]  /*6800*/  LOP3.LUT R23, R35, 0x3f003f, RZ, 0xc0, !PT ;  /* 0x003f003f23177812 */ /* 0x000fc400078ec0ff */
[----:B------:R-:W-:Y:S02]  /*6810*/  LOP3.LUT R56, R41, 0x300030, R56, 0xf8, !PT ;  /* 0x0030003029387812 */ /* 0x000fe400078ef838 */
[----:B------:R-:W-:Y:S01]  /*6820*/  LOP3.LUT R41, R37, 0x3f003f, RZ, 0xc0, !PT ;  /* 0x003f003f25297812 */ /* 0x000fe200078ec0ff */
[----:B------:R-:W-:Y:S01]  /*6830*/  HADD2 R37, R38, -1056, -1056 ;  /* 0xe420e42026257430 */ /* 0x000fe20000000000 */
[----:B------:R-:W-:Y:S01]  /*6840*/  LOP3.LUT R23, R23, 0x64006400, RZ, 0xfc, !PT ;  /* 0x6400640017177812 */ /* 0x000fe200078efcff */
[----:B------:R-:W-:Y:S02]  /*6850*/  HADD2 R35, R33, -1056, -1056 ;  /* 0xe420e42021237430 */ /* 0x000fe40000000000 */
[----:B------:R-:W-:Y:S02]  /*6860*/  HADD2 R33, R31, -1056, -1056 ;  /* 0xe420e4201f217430 */ /* 0x000fe40000000000 */
[----:B------:R-:W-:Y:S02]  /*6870*/  HADD2 R38, R36, -1056, -1056 ;  /* 0xe420e42024267430 */ /* 0x000fe40000000000 */
[----:B------:R-:W-:-:S02]  /*6880*/  HADD2 R36, R34, -1056, -1056 ;  /* 0xe420e42022247430 */ /* 0x000fc40000000000 */
[----:B------:R-:W-:Y:S01]  /*6890*/  HADD2 R34, R23, -1056, -1056 ;  /* 0xe420e42017227430 */ /* 0x000fe20000000000 */
[-C--:B0-----:R-:W-:Y:S01]  /*68a0*/  HFMA2.MMA R23, R37, R24.reuse, RZ ;  /* 0x0000001825177235 */ /* 0x081fe200000000ff */
[----:B------:R-:W-:Y:S01]  /*68b0*/  LOP3.LUT R44, R43, 0xf000f, RZ, 0xc0, !PT ;  /* 0x000f000f2b2c7812 */ /* 0x000fe200078ec0ff */
[----:B------:R-:W-:Y:S01]  /*68c0*/  HFMA2.MMA R43, R33, R24, RZ ;  /* 0x00000018212b7235 */ /* 0x000fe200000000ff */
[----:B------:R-:W-:Y:S02]  /*68d0*/  SHF.R.U32.HI R57, RZ, 0xa, R18 ;  /* 0x0000000aff397819 */ /* 0x000fe40000011612 */
[----:B------:R-:W-:Y:S02]  /*68e0*/  LOP3.LUT R46, R45, 0xf000f, RZ, 0xc0, !PT ;  /* 0x000f000f2d2e7812 */ /* 0x000fe400078ec0ff */
[----:B------:R-:W-:Y:S02]  /*68f0*/  LOP3.LUT R41, R41, 0x64006400, RZ, 0xfc, !PT ;  /* 0x6400640029297812 */ /* 0x000fe400078efcff */
[----:B------:R-:W-:Y:S01]  /*6900*/  LOP3.LUT R39, R39, 0x64006400, RZ, 0xfc, !PT ;  /* 0x6400640027277812 */ /* 0x000fe200078efcff */
[----:B------:R-:W-:Y:S01]  /*6910*/  HADD2 R31, R32, -1056, -1056 ;  /* 0xe420e420201f7430 */ /* 0x000fe20000000000 */
[-C--:B------:R-:W-:Y:S01]  /*6920*/  HFMA2.MMA R23, R38, R25.reuse, R23 ;  /* 0x0000001926177235 */ /* 0x080fe20000000017 */
[----:B------:R-:W-:Y:S01]  /*6930*/  LOP3.LUT R57, R46, 0x300030, R57, 0xf8, !PT ;  /* 0x003000302e397812 */ /* 0x000fe200078ef839 */
[----:B------:R-:W-:Y:S01]  /*6940*/  HADD2 R32, R41, -1056, -1056 ;  /* 0xe420e42029207430 */ /* 0x000fe20000000000 */
[----:B------:R-:W-:Y:S01]  /*6950*/  HFMA2.MMA R46, R34, R25, R43 ;  /* 0x00000019222e7235 */ /* 0x000fe2000000002b */
[-C--:B------:R-:W-:Y:S01]  /*6960*/  HFMA2 R41, R35, R24.reuse, RZ.H0_H0 ;  /* 0x0000001823297231 */ /* 0x080fe200000400ff */
[----:B------:R-:W-:Y:S01]  /*6970*/  SHF.R.U32.HI R55, RZ, 0xa, R17 ;  /* 0x0000000aff377819 */ /* 0x000fe20000011611 */
[----:B------:R-:W-:Y:S01]  /*6980*/  HADD2 R43, R39, -1056, -1056 ;  /* 0xe420e420272b7430 */ /* 0x000fe20000000000 */
[----:B------:R-:W-:Y:S01]  /*6990*/  LOP3.LUT R20, R20, 0x64006400, RZ, 0xfc, !PT ;  /* 0x6400640014147812 */ /* 0x000fe200078efcff */
[----:B------:R-:W-:Y:S01]  /*69a0*/  HFMA2 R24, R31, R24, RZ.H0_H0 ;  /* 0x000000181f187231 */ /* 0x000fe200000400ff */
[----:B------:R-:W-:-:S02]  /*69b0*/  LOP3.LUT R21, R21, 0x64006400, RZ, 0xfc, !PT ;  /* 0x6400640015157812 */ /* 0x000fc400078efcff */
[----:B------:R-:W-:Y:S01]  /*69c0*/  LOP3.LUT R22, R22, 0x64006400, RZ, 0xfc, !PT ;  /* 0x6400640016167812 */ /* 0x000fe200078efcff */
[-C--:B------:R-:W-:Y:S01]  /*69d0*/  HFMA2 R45, R36, R25.reuse, R41 ;  /* 0x00000019242d7231 */ /* 0x080fe20000000029 */
[----:B------:R-:W-:Y:S01]  /*69e0*/  LOP3.LUT R55, R44, 0x300030, R55, 0xf8, !PT ;  /* 0x003000302c377812 */ /* 0x000fe200078ef837 */
[----:B------:R-:W-:Y:S01]  /*69f0*/  HFMA2 R24, R32, R25, R24 ;  /* 0x0000001920187231 */ /* 0x000fe20000000018 */
[----:B------:R-:W-:Y:S01]  /*6a00*/  HFMA2.MMA R44, R43, R26, R23 ;  /* 0x0000001a2b2c7235 */ /* 0x000fe20000000017 */
[----:B------:R-:W-:Y:S02]  /*6a10*/  HADD2 R41, R20, -1056, -1056 ;  /* 0xe420e42014297430 */ /* 0x000fe40000000000 */
[----:B------:R-:W-:Y:S02]  /*6a20*/  HADD2 R39, R21, -1056, -1056 ;  /* 0xe420e42015277430 */ /* 0x000fe40000000000 */
[----:B------:R-:W-:Y:S02]  /*6a30*/  HADD2 R25, R22, -1056, -1056 ;  /* 0xe420e42016197430 */ /* 0x000fe40000000000 */
[----:B------:R-:W0:Y:S01]  /*6a40*/  LDS.128 R20, [UR4+0x10] ;  /* 0x00001004ff147984 */ /* 0x000e220008000c00 */
[----:B------:R-:W-:-:S02]  /*6a50*/  LOP3.LUT R40, R40, 0x3f003f, RZ, 0xc0, !PT ;  /* 0x003f003f28287812 */ /* 0x000fc400078ec0ff */
[----:B------:R-:W-:Y:S02]  /*6a60*/  LOP3.LUT R42, R42, 0x3f003f, RZ, 0xc0, !PT ;  /* 0x003f003f2a2a7812 */ /* 0x000fe400078ec0ff */
[----:B------:R-:W-:Y:S01]  /*6a70*/  LOP3.LUT R60, R60, 0x3f003f, RZ, 0xc0, !PT ;  /* 0x003f003f3c3c7812 */ /* 0x000fe200078ec0ff */
[-C--:B------:R-:W-:Y:S01]  /*6a80*/  HFMA2 R45, R41, R26.reuse, R45 ;  /* 0x0000001a292d7231 */ /* 0x080fe2000000002d */
[----:B------:R-:W-:Y:S01]  /*6a90*/  LOP3.LUT R61, R61, 0x3f003f, RZ, 0xc0, !PT ;  /* 0x003f003f3d3d7812 */ /* 0x000fe200078ec0ff */
[----:B------:R-:W-:Y:S01]  /*6aa0*/  HFMA2.MMA R46, R39, R26, R46 ;  /* 0x0000001a272e7235 */ /* 0x000fe2000000002e */
[----:B------:R-:W-:Y:S01]  /*6ab0*/  HFMA2 R48, R25, R26, R24 ;  /* 0x0000001a19307231 */ /* 0x000fe20000000018 */
        /* <DEDUP_REMOVED lines=9> */
[----:B------:R-:W-:Y:S02]  /*6b50*/  LOP3.LUT R16, R17, 0x3f003f, RZ, 0xc0, !PT ;  /* 0x003f003f11107812 */ /* 0x000fe400078ec0ff */
[----:B------:R-:W-:Y:S01]  /*6b60*/  SHF.R.U32.HI R50, RZ, 0x6, R17 ;  /* 0x00000006ff327819 */ /* 0x000fe20000011611 */
[----:B------:R-:W-:Y:S01]  /*6b70*/  HADD2 R24, R61, -1056, -1056 ;  /* 0xe420e4203d187430 */ /* 0x000fe20000000000 */
[----:B------:R-:W-:-:S02]  /*6b80*/  LOP3.LUT R17, R18, 0x3f003f, RZ, 0xc0, !PT ;  /* 0x003f003f12117812 */ /* 0x000fc400078ec0ff */
[----:B------:R-:W-:Y:S02]  /*6b90*/  SHF.R.U32.HI R59, RZ, 0x6, R18 ;  /* 0x00000006ff3b7819 */ /* 0x000fe40000011612 */
[----:B------:R-:W-:Y:S02]  /*6ba0*/  LOP3.LUT R18, R19, 0x3f003f, RZ, 0xc0, !PT ;  /* 0x003f003f13127812 */ /* 0x000fe400078ec0ff */
[----:B------:R-:W-:Y:S01]  /*6bb0*/  SHF.R.U32.HI R60, RZ, 0x6, R19 ;  /* 0x00000006ff3c7819 */ /* 0x000fe20000011613 */
[-C--:B------:R-:W-:Y:S01]  /*6bc0*/  HFMA2 R19, R40, R27.reuse, R45 ;  /* 0x0000001b28137231 */ /* 0x080fe2000000002d */
[----:B------:R-:W-:Y:S01]  /*6bd0*/  LOP3.LUT R47, R47, 0x64006400, RZ, 0xfc, !PT ;  /* 0x640064002f2f7812 */ /* 0x000fe200078efcff */
[-C--:B------:R-:W-:Y:S01]  /*6be0*/  HFMA2.MMA R44, R42, R27.reuse, R44 ;  /* 0x0000001b2a2c7235 */ /* 0x080fe2000000002c */
[----:B------:R-:W-:Y:S01]  /*6bf0*/  LOP3.LUT R49, R49, 0x3f003f, RZ, 0xc0, !PT ;  /* 0x003f003f31317812 */ /* 0x000fe200078ec0ff */
[----:B------:R-:W-:Y:S01]  /*6c00*/  HFMA2.MMA R46, R26, R27, R46 ;  /* 0x0000001b1a2e7235 */ /* 0x000fe2000000002e */
[----:B------:R-:W-:Y:S01]  /*6c10*/  LOP3.LUT R45, R17, 0x64006400, RZ, 0xfc, !PT ;  /* 0x64006400112d7812 */ /* 0x000fe200078efcff */
[----:B------:R-:W-:Y:S01]  /*6c20*/  HFMA2 R48, R24, R27, R48 ;  /* 0x0000001b18307231 */ /* 0x000fe20000000030 */
[----:B------:R-:W-:-:S02]  /*6c30*/  LOP3.LUT R27, R16, 0x64006400, RZ, 0xfc, !PT ;  /* 0x64006400101b7812 */ /* 0x000fc400078efcff */
[----:B------:R-:W-:Y:S01]  /*6c40*/  LOP3.LUT R16, R50, 0x3f003f, RZ, 0xc0, !PT ;  /* 0x003f003f32107812 */ /* 0x000fe200078ec0ff */
[----:B------:R-:W-:Y:S01]  /*6c50*/  HADD2 R45, R45, -1056, -1056 ;  /* 0xe420e4202d2d7430 */ /* 0x000fe20000000000 */
        /* <DEDUP_REMOVED lines=9> */
[-C--:B0-----:R-:W-:Y:S01]  /*6cf0*/  HFMA2.MMA R18, R49, R20.reuse, R44 ;  /* 0x0000001431127235 */ /* 0x081fe2000000002c */
[----:B------:R-:W-:Y:S01]  /*6d00*/  LOP3.LUT R60, R60, 0x64006400, RZ, 0xfc, !PT ;  /* 0x640064003c3c7812 */ /* 0x000fe200078efcff */
[----:B------:R-:W-:Y:S01]  /*6d10*/  HFMA2.MMA R59, R45, R20, R46 ;  /* 0x000000142d3b7235 */ /* 0x000fe2000000002e */
[----:B------:R-:W-:-:S02]  /*6d20*/  HFMA2 R19, R47, R20, R19 ;  /* 0x000000142f137231 */ /* 0x000fc40000000013 */
[----:B------:R-:W-:Y:S02]  /*6d30*/  HADD2 R50, R50, -1056, -1056 ;  /* 0xe420e42032327430 */ /* 0x000fe40000000000 */
[----:B------:R-:W-:Y:S02]  /*6d40*/  HADD2 R46, R17, -1056, -1056 ;  /* 0xe420e420112e7430 */ /* 0x000fe40000000000 */
[----:B------:R-:W-:Y:S02]  /*6d50*/  HFMA2 R20, R27, R20, R48 ;  /* 0x000000141b147231 */ /* 0x000fe40000000030 */
        /* <DEDUP_REMOVED lines=14> */
[----:B------:R-:W-:Y:S01]  /*6e40*/  LOP3.LUT R56, R58, 0x64006400, RZ, 0xfc, !PT ;  /* 0x640064003a387812 */ /* 0x000fe200078efcff */
[-C--:B------:R-:W-:Y:S01]  /*6e50*/  HFMA2.MMA R18, R57, R22.reuse, R18 ;  /* 0x0000001639127235 */ /* 0x080fe20000000012 */
[----:B------:R-:W-:Y:S01]  /*6e60*/  HADD2 R58, R19, -1056, -1056 ;  /* 0xe420e420133a7430 */ /* 0x000fe20000000000 */
[----:B------:R-:W-:Y:S01]  /*6e70*/  HFMA2.MMA R16, R53, R22, R16 ;  /* 0x0000001635107235 */ /* 0x000fe20000000010 */
[----:B------:R-:W-:Y:S01]  /*6e80*/  LOP3.LUT R52, R55, 0x64006400, RZ, 0xfc, !PT ;  /* 0x6400640037347812 */ /* 0x000fe200078efcff */
[----:B------:R-:W-:-:S02]  /*6e90*/  HADD2 R54, R54, -1056, -1056 ;  /* 0xe420e42036367430 */ /* 0x000fc40000000000 */
[----:B------:R-:W-:Y:S02]  /*6ea0*/  HADD2 R55, R51, -1056, -1056 ;  /* 0xe420e42033377430 */ /* 0x000fe40000000000 */
        /* <DEDUP_REMOVED lines=104> */
.L_x_1475:
        /* <DEDUP_REMOVED lines=28> */
[----:B------:R-:W-:Y:S02]  /*76f0*/  LOP3.LUT R52, R25, 0x300030, R52, 0xf8, !PT ;  /* 0x0030003019347812 */ /* 0x000fe400078ef834 */
[----:B------:R-:W-:Y:S02]  /*7700*/  LOP3.LUT R51, R24, 0x300030, R51, 0xf8, !PT ;  /* 0x0030003018337812 */ /* 0x000fe400078ef833 */
[----:B------:R-:W-:Y:S02]  /*7710*/  LOP3.LUT R54, R27, 0x300030, R54, 0xf8, !PT ;  /* 0x003000301b367812 */ /* 0x000fe400078ef836 */
[----:B------:R-:W0:Y:S01]  /*7720*/  LDS.128 R24, [UR4+0x20] ;  /* 0x00002004ff187984 */ /* 0x000e220008000c00 */
[----:B------:R-:W-:Y:S02]  /*7730*/  LOP3.LUT R32, R32, 0xf000f, RZ, 0xc0, !PT ;  /* 0x000f000f20207812 */ /* 0x000fe400078ec0ff */
[----:B------:R-:W-:Y:S02]  /*7740*/  SHF.R.U32.HI R53, RZ, 0x8, R18 ;  /* 0x00000008ff357819 */ /* 0x000fe40000011612 */
[----:B---3--:R-:W-:-:S02]  /*7750*/  SHF.R.U32.HI R41, RZ, 0xc, R20 ;  /* 0x0000000cff297819 */ /* 0x008fc40000011614 */
        /* <DEDUP_REMOVED lines=16> */
[----:B------:R-:W-:Y:S02]  /*7860*/  LOP3.LUT R23, R36, 0x3f003f, RZ, 0xc0, !PT ;  /* 0x003f003f24177812 */ /* 0x000fe400078ec0ff */
[----:B------:R-:W-:-:S02]  /*7870*/  LOP3.LUT R44, R43, 0xf000f, RZ, 0xc0, !PT ;  /* 0x000f000f2b2c7812 */ /* 0x000fc400078ec0ff */
[----:B------:R-:W-:Y:S02]  /*7880*/  LOP3.LUT R38, R38, 0x3f003f, RZ, 0xc0, !PT ;  /* 0x003f003f26267812 */ /* 0x000fe400078ec0ff */
[----:B------:R-:W-:Y:S02]  /*7890*/  LOP3.LUT R34, R34, 0x64006400, RZ, 0xfc, !PT ;  /* 0x6400640022227812 */ /* 0x000fe400078efcff */
[----:B------:R-:W-:Y:S02]  /*78a0*/  LOP3.LUT R35, R35, 0x3f003f, RZ, 0xc0, !PT ;  /* 0x003f003f23237812 */ /* 0x000fe400078ec0ff */
[----:B------:R-:W-:Y:S01]  /*78b0*/  LOP3.LUT R43, R37, 0x3f003f, RZ, 0xc0, !PT ;  /* 0x003f003f252b7812 */ /* 0x000fe200078ec0ff */
[----:B------:R-:W-:Y:S01]  /*78c0*/  HADD2 R37, R39, -1056, -1056 ;  /* 0xe420e42027257430 */ /* 0x000fe20000000000 */
[----:B------:R-:W-:Y:S02]  /*78d0*/  LOP3.LUT R23, R23, 0x64006400, RZ, 0xfc, !PT ;  /* 0x6400640017177812 */ /* 0x000fe400078efcff */
[----:B------:R-:W-:-:S02]  /*78e0*/  SHF.R.U32.HI R56, RZ, 0xa, R16 ;  /* 0x0000000aff387819 */ /* 0x000fc40000011610 */
[----:B------:R-:W-:Y:S02]  /*78f0*/  LOP3.LUT R41, R41, 0xf000f, RZ, 0xc0, !PT ;  /* 0x000f000f29297812 */ /* 0x000fe400078ec0ff */
[----:B------:R-:W-:Y:S02]  /*7900*/  LOP3.LUT R31, R31, 0x64006400, RZ, 0xfc, !PT ;  /* 0x640064001f1f7812 */ /* 0x000fe400078efcff */
[----:B------:R-:W-:Y:S02]  /*7910*/  LOP3.LUT R38, R38, 0x64006400, RZ, 0xfc, !PT ;  /* 0x6400640026267812 */ /* 0x000fe400078efcff */
[----:B------:R-:W-:Y:S01]  /*7920*/  LOP3.LUT R36, R35, 0x64006400, RZ, 0xfc, !PT ;  /* 0x6400640023247812 */ /* 0x000fe200078efcff */
[----:B------:R-:W-:Y:S01]  /*7930*/  HADD2 R35, R34, -1056, -1056 ;  /* 0xe420e42022237430 */ /* 0x000fe20000000000 */
[----:B------:R-:W-:Y:S01]  /*7940*/  LOP3.LUT R56, R41, 0x300030, R56, 0xf8, !PT ;  /* 0x0030003029387812 */ /* 0x000fe200078ef838 */
[----:B------:R-:W-:Y:S01]  /*7950*/  HADD2 R34, R23, -1056, -1056 ;  /* 0xe420e42017227430 */ /* 0x000fe20000000000 */
[----:B0-----:R-:W-:Y:S01]  /*7960*/  HFMA2.MMA R23, R37, R24, RZ ;  /* 0x0000001825177235 */ /* 0x001fe200000000ff */
[----:B------:R-:W-:Y:S01]  /*7970*/  LOP3.LUT R41, R33, 0x64006400, RZ, 0xfc, !PT ;  /* 0x6400640021297812 */ /* 0x000fe200078efcff */
[----:B------:R-:W-:-:S02]  /*7980*/  HADD2 R33, R31, -1056, -1056 ;  /* 0xe420e4201f217430 */ /* 0x000fc40000000000 */
[----:B------:R-:W-:Y:S01]  /*7990*/  HADD2 R38, R38, -1056, -1056 ;  /* 0xe420e42026267430 */ /* 0x000fe20000000000 */
[----:B------:R-:W-:Y:S01]  /*79a0*/  LOP3.LUT R39, R43, 0x64006400, RZ, 0xfc, !PT ;  /* 0x640064002b277812 */ /* 0x000fe200078efcff */
[----:B------:R-:W-:Y:S01]  /*79b0*/  HADD2 R31, R41, -1056, -1056 ;  /* 0xe420e420291f7430 */ /* 0x000fe20000000000 */
[----:B------:R-:W-:Y:S01]  /*79c0*/  LOP3.LUT R43, R32, 0x64006400, RZ, 0xfc, !PT ;  /* 0x64006400202b7812 */ /* 0x000fe200078efcff */
[----:B------:R-:W-:Y:S02]  /*79d0*/  HFMA2.MMA R41, R33, R24, RZ ;  /* 0x0000001821297235 */ /* 0x000fe400000000ff */
[----:B------:R-:W-:Y:S01]  /*79e0*/  HFMA2.MMA R23, R38, R25, R23 ;  /* 0x0000001926177235 */ /* 0x000fe20000000017 */
[----:B------:R-:W-:Y:S01]  /*79f0*/  HADD2 R32, R39, -1056, -1056 ;  /* 0xe420e42027207430 */ /* 0x000fe20000000000 */
[----:B------:R-:W-:Y:S01]  /*7a00*/  SHF.R.U32.HI R57, RZ, 0xa, R18 ;  /* 0x0000000aff397819 */ /* 0x000fe20000011612 */
[-C--:B------:R-:W-:Y:S01]  /*7a10*/  HFMA2 R39, R35, R24.reuse, RZ.H0_H0 ;  /* 0x0000001823277231 */ /* 0x080fe200000400ff */
[----:B------:R-:W-:Y:S01]  /*7a20*/  LOP3.LUT R46, R45, 0xf000f, RZ, 0xc0, !PT ;  /* 0x000f000f2d2e7812 */ /* 0x000fe200078ec0ff */
[----:B------:R-:W-:Y:S01]  /*7a30*/  HADD2 R43, R43, -1056, -1056 ;  /* 0xe420e4202b2b7430 */ /* 0x000fe20000000000 */
        /* <DEDUP_REMOVED lines=8> */
[----:B------:R-:W-:Y:S01]  /*7ac0*/  HFMA2.MMA R46, R34, R25, R41 ;  /* 0x00000019222e7235 */ /* 0x000fe20000000029 */
[----:B------:R-:W-:Y:S01]  /*7ad0*/  LOP3.LUT R55, R44, 0x300030, R55, 0xf8, !PT ;  /* 0x003000302c377812 */ /* 0x000fe200078ef837 */
[----:B------:R-:W-:Y:S01]  /*7ae0*/  HFMA2 R24, R32, R25, R24 ;  /* 0x0000001920187231 */ /* 0x000fe20000000018 */
[----:B------:R-:W-:Y:S01]  /*7af0*/  HFMA2.MMA R44, R43, R26, R23 ;  /* 0x0000001a2b2c7235 */ /* 0x000fe20000000017 */
[----:B------:R-:W-:Y:S02]  /*7b00*/  HADD2 R41, R20, -1056, -1056 ;  /* 0xe420e42014297430 */ /* 0x000fe40000000000 */
[----:B------:R-:W-:Y:S02]  /*7b10*/  HADD2 R39, R21, -1056, -1056 ;  /* 0xe420e42015277430 */ /* 0x000fe40000000000 */
[----:B------:R-:W-:-:S02]  /*7b20*/  HADD2 R25, R22, -1056, -1056 ;  /* 0xe420e42016197430 */ /* 0x000fc40000000000 */
[----:B------:R-:W0:Y:S01]  /*7b30*/  LDS.128 R20, [UR4+0x30] ;  /* 0x00003004ff147984 */ /* 0x000e220008000c00 */
[----:B------:R-:W-:Y:S02]  /*7b40*/  LOP3.LUT R40, R40, 0x3f003f, RZ, 0xc0, !PT ;  /* 0x003f003f28287812 */ /* 0x000fe400078ec0ff */
[----:B------:R-:W-:Y:S02]  /*7b50*/  LOP3.LUT R42, R42, 0x3f003f, RZ, 0xc0, !PT ;  /* 0x003f003f2a2a7812 */ /* 0x000fe400078ec0ff */
[----:B------:R-:W-:Y:S01]  /*7b60*/  LOP3.LUT R60, R60, 0x3f003f, RZ, 0xc0, !PT ;  /* 0x003f003f3c3c7812 */ /* 0x000fe200078ec0ff */
[-C--:B------:R-:W-:Y:S01]  /*7b70*/  HFMA2 R45, R41, R26.reuse, R45 ;  /* 0x0000001a292d7231 */ /* 0x080fe2000000002d */
[----:B------:R-:W-:Y:S01]  /*7b80*/  LOP3.LUT R61, R61, 0x3f003f, RZ, 0xc0, !PT ;  /* 0x003f003f3d3d7812 */ /* 0x000fe200078ec0ff */
        /* <DEDUP_REMOVED lines=11> */
[----:B------:R-:W-:-:S02]  /*7c40*/  LOP3.LUT R16, R17, 0x3f003f, RZ, 0xc0, !PT ;  /* 0x003f003f11107812 */ /* 0x000fc400078ec0ff */
[----:B------:R-:W-:Y:S01]  /*7c50*/  SHF.R.U32.HI R50, RZ, 0x6, R17 ;  /* 0x00000006ff327819 */ /* 0x000fe20000011611 */
[----:B------:R-:W-:Y:S01]  /*7c60*/  HADD2 R24, R61, -1056, -1056 ;  /* 0xe420e4203d187430 */ /* 0x000fe20000000000 */
[----:B------:R-:W-:Y:S02]  /*7c70*/  LOP3.LUT R17, R18, 0x3f003f, RZ, 0xc0, !PT ;  /* 0x003f003f12117812 */ /* 0x000fe400078ec0ff */
        /* <DEDUP_REMOVED lines=154> */
.L_x_1476:
        /* <DEDUP_REMOVED lines=8> */
.L_x_1474:
[----:B------:R-:W-:Y:S05]  /*86a0*/  @!P1 EXIT ;  /* 0x000000000000994d */ /* 0x000fea0003800000 */
[----:B------:R-:W0:Y:S01]  /*86b0*/  S2R R0, SR_CTAID.X ;  /* 0x0000000000007919 */ /* 0x000e220000002500 */
[----:B------:R-:W1:Y:S01]  /*86c0*/  S2UR UR4, SR_CTAID.Y ;  /* 0x00000000000479c3 */ /* 0x000e620000002600 */
[----:B------:R-:W0:Y:S07]  /*86d0*/  S2R R3, SR_TID.X ;  /* 0x0000000000037919 */ /* 0x000e2e0000002100 */
[----:B-----5:R-:W2:Y:S01]  /*86e0*/  LDC.64 R16, c[0x0][0x230] ;  /* 0x00008c00ff107b82 */ /* 0x020ea20000000a00 */
[----:B-1----:R-:W-:Y:S01]  /*86f0*/  UIMAD UR4, UR4, 0x3, URZ ;  /* 0x00000003040478a4 */ /* 0x002fe2000f8e023f */
        /* <DEDUP_REMOVED lines=9> */
[----:B------:R-:W-:Y:S02]  /*8790*/  MOV R18, R20 ;  /* 0x0000001400127202 */ /* 0x000fe40000000f00 */
[----:B------:R-:W-:Y:S02]  /*87a0*/  MOV R3, R10 ;  /* 0x0000000a00037202 */ /* 0x000fe40000000f00 */
[----:B------:R-:W-:-:S07]  /*87b0*/  MOV R18, R18 ;  /* 0x0000001200127202 */ /* 0x000fce0000000f00 */
.L_x_1481:
[----:B------:R-:W0:Y:S02]  /*87c0*/  LDS R10, [R18] ;  /* 0x00000000120a7984 */ /* 0x000e240000000800 */
[----:B0-----:R-:W-:-:S06]  /*87d0*/  HADD2 R11, R10, R3 ;  /* 0x000000030a0b7230 */ /* 0x001fcc0000000000 */
[----:B------:R-:W0:Y:S02]  /*87e0*/  ATOMS.CAST.SPIN R11, [R18], R10, R11 ;  /* 0x0000000a120b738d */ /* 0x000e24000180000b */
[----:B0-----:R-:W-:-:S13]  /*87f0*/  ISETP.EQ.U32.AND P0, PT, R11, 0x1, PT ;  /* 0x000000010b00780c */ /* 0x001fda0003f02070 */
[----:B------:R-:W-:Y:S05]  /*8800*/  @!P0 BRA `(.L_x_1481) ;  /* 0xfffffffc00ec8947 */ /* 0x000fea000383ffff */
[----:B------:R-:W-:Y:S05]  /*8810*/  BRA `(.L_x_1479) ;  /* 0x00000000000c7947 */ /* 0x000fea0003800000 */
.L_x_1480:
[----:B------:R-:W2:Y:S02]  /*8820*/  LD.E R0, desc[UR6][R20.64] ;  /* 0x0000000614007980 */ /* 0x000ea4000c101900 */
[----:B--2---:R-:W-:-:S05]  /*8830*/  IADD3 R3, R10, R0, RZ ;  /* 0x000000000a037210 */ /* 0x004fca0007ffe0ff */
[----:B------:R0:W-:Y:S02]  /*8840*/  ST.E desc[UR6][R20.64], R3 ;  /* 0x0000000314007985 */ /* 0x0001e4000c101906 */
.L_x_1479:
[----:B------:R-:W-:Y:S05]  /*8850*/  BSYNC B0 ;  /* 0x0000000000007941 */ /* 0x000fea0003800000 */
.L_x_1478:
[----:B------:R1:W-:Y:S01]  /*8860*/  ATOM.E.ADD.F16x2.RN.STRONG.GPU P0, RZ, desc[UR6][R20.64+0x4], R9 ;  /* 0x0000040914ff79a2 */ /* 0x0003e2000810e1c6 */
[----:B------:R-:W-:Y:S04]  /*8870*/  BSSY B0, `(.L_x_1482) ;  /* 0x000000f000007945 */ /* 0x000fe80003800000 */
[----:B-1----:R-:W-:Y:S05]  /*8880*/  @P0 BRA `(.L_x_1483) ;  /* 0x0000000000340947 */ /* 0x002fea0003800000 */
[----:B------:R-:W1:Y:S02]  /*8890*/  QSPC.E.S P0, RZ, [R20+0x4] ;  /* 0x0000040014ff73aa */ /* 0x000e640000000500 */
[----:B-1----:R-:W-:Y:S05]  /*88a0*/  @!P0 BRA `(.L_x_1484) ;  /* 0x0000000000208947 */ /* 0x002fea0003800000 */
[----:B------:R-:W-:-:S04]  /*88b0*/  MOV R10, R20 ;  /* 0x00000014000a7202 */ /* 0x000fc80000000f00 */
[----:B------:R-:W-:-:S07]  /*88c0*/  MOV R0, R10 ;  /* 0x0000000a00007202 */ /* 0x000fce0000000f00 */
.L_x_1485:
[----:B------:R-:W1:Y:S02]  /*88d0*/  LDS R10, [R0+0x4] ;  /* 0x00000400000a7984 */ /* 0x000e640000000800 */
[----:B-1----:R-:W-:-:S10]  /*88e0*/  HFMA2.MMA R11, R10, 1, 1, R9 ;  /* 0x3c003c000a0b7835 */ /* 0x002fd40000000009 */
[----:B------:R-:W1:Y:S02]  /*88f0*/  ATOMS.CAST.SPIN R11, [R0+0x4], R10, R11 ;  /* 0x0000040a000b738d */ /* 0x000e64000180000b */
[----:B-1----:R-:W-:-:S13]  /*8900*/  ISETP.EQ.U32.AND P0, PT, R11, 0x1, PT ;  /* 0x000000010b00780c */ /* 0x002fda0003f02070 */
[----:B------:R-:W-:Y:S05]  /*8910*/  @!P0 BRA `(.L_x_1485) ;  /* 0xfffffffc00ec8947 */ /* 0x000fea000383ffff */
[----:B------:R-:W-:Y:S05]  /*8920*/  BRA `(.L_x_1483) ;  /* 0x00000000000c7947 */ /* 0x000fea0003800000 */
.L_x_1484:
[----:B------:R-:W0:Y:S02]  /*8930*/  LD.E R0, desc[UR6][R20.64+0x4] ;  /* 0x0000040614007980 */ /* 0x000e24000c101900 */
[----:B0-----:R-:W-:-:S05]  /*8940*/  IADD3 R3, R9, R0, RZ ;  /* 0x0000000009037210 */ /* 0x001fca0007ffe0ff */
[----:B------:R1:W-:Y:S02]  /*8950*/  ST.E desc[UR6][R20.64+0x4], R3 ;  /* 0x0000040314007985 */ /* 0x0003e4000c101906 */
.L_x_1483:
[----:B------:R-:W-:Y:S05]  /*8960*/  BSYNC B0 ;  /* 0x0000000000007941 */ /* 0x000fea0003800000 */
.L_x_1482:
[----:B------:R-:W-:-:S13]  /*8970*/  ISETP.GE.AND P0, PT, R2, 0x2, PT ;  /* 0x000000020200780c */ /* 0x000fda0003f06270 */
[----:B------:R-:W-:Y:S05]  /*8980*/  @!P0 EXIT ;  /* 0x000000000000894d */ /* 0x000fea0003800000 */
[----:B------:R-:W-:-:S05]  /*8990*/  IADD3 R5, R5, R4, RZ ;  /* 0x0000000405057210 */ /* 0x000fca0007ffe0ff */
[----:B------:R-:W-:-:S05]  /*89a0*/  IMAD.WIDE R18, R5, 0x2, R16 ;  /* 0x0000000205127825 */ /* 0x000fca00078e0210 */
[----:B------:R2:W-:Y:S01]  /*89b0*/  ATOM.E.ADD.F16x2.RN.STRONG.GPU P0, RZ, desc[UR6][R18.64], R8 ;  /* 0x0000000812ff79a2 */ /* 0x0005e2000810e1c6 */
[----:B------:R-:W-:Y:S04]  /*89c0*/  BSSY B0, `(.L_x_1486) ;  /* 0x0000010000007945 */ /* 0x000fe80003800000 */
[----:B--2---:R-:W-:Y:S05]  /*89d0*/  @P0 BRA `(.L_x_1487) ;  /* 0x0000000000380947 */ /* 0x004fea0003800000 */
[----:B------:R-:W2:Y:S02]  /*89e0*/  QSPC.E.S P0, RZ, [R18] ;  /* 0x0000000012ff73aa */ /* 0x000ea40000000500 */
[----:B--2---:R-:W-:Y:S05]  /*89f0*/  @!P0 BRA `(.L_x_1488) ;  /* 0x0000000000248947 */ /* 0x004fea0003800000 */
[----:B------:R-:W-:Y:S02]  /*8a00*/  MOV R10, R18 ;  /* 0x00000012000a7202 */ /* 0x000fe40000000f00 */
[----:B01----:R-:W-:Y:S02]  /*8a10*/  MOV R3, R8 ;  /* 0x0000000800037202 */ /* 0x003fe40000000f00 */
[----:B------:R-:W-:-:S07]  /*8a20*/  MOV R10, R10 ;  /* 0x0000000a000a7202 */ /* 0x000fce0000000f00 */
.L_x_1489:
[----:B------:R-:W0:Y:S02]  /*8a30*/  LDS R8, [R10] ;  /* 0x000000000a087984 */ /* 0x000e240000000800 */
[----:B0-----:R-:W-:-:S06]  /*8a40*/  HADD2 R9, R8, R3 ;  /* 0x0000000308097230 */ /* 0x001fcc0000000000 */
[----:B------:R-:W0:Y:S02]  /*8a50*/  ATOMS.CAST.SPIN R9, [R10], R8, R9 ;  /* 0x000000080a09738d */ /* 0x000e240001800009 */
[----:B0-----:R-:W-:-:S13]  /*8a60*/  ISETP.EQ.U32.AND P0, PT, R9, 0x1, PT ;  /* 0x000000010900780c */ /* 0x001fda0003f02070 */
[----:B------:R-:W-:Y:S05]  /*8a70*/  @!P0 BRA `(.L_x_1489) ;  /* 0xfffffffc00ec8947 */ /* 0x000fea000383ffff */
[----:B------:R-:W-:Y:S05]  /*8a80*/  BRA `(.L_x_1487) ;  /* 0x00000000000c7947 */ /* 0x000fea0003800000 */
.L_x_1488:
[----:B------:R-:W0:Y:S02]  /*8a90*/  LD.E R0, desc[UR6][R18.64] ;  /* 0x0000000612007980 */ /* 0x000e24000c101900 */
[----:B01----:R-:W-:-:S05]  /*8aa0*/  IADD3 R3, R8, R0, RZ ;  /* 0x0000000008037210 */ /* 0x003fca0007ffe0ff */
[----:B------:R2:W-:Y:S02]  /*8ab0*/  ST.E desc[UR6][R18.64], R3 ;  /* 0x0000000312007985 */ /* 0x0005e4000c101906 */
.L_x_1487:
[----:B------:R-:W-:Y:S05]  /*8ac0*/  BSYNC B0 ;  /* 0x0000000000007941 */ /* 0x000fea0003800000 */
.L_x_1486:
[----:B------:R3:W-:Y:S01]  /*8ad0*/  ATOM.E.ADD.F16x2.RN.STRONG.GPU P0, RZ, desc[UR6][R18.64+0x4], R7 ;  /* 0x0000040712ff79a2 */ /* 0x0007e2000810e1c6 */
[----:B------:R-:W-:Y:S04]  /*8ae0*/  BSSY B0, `(.L_x_1490) ;  /* 0x0000010000007945 */ /* 0x000fe80003800000 */
[----:B---3--:R-:W-:Y:S05]  /*8af0*/  @P0 BRA `(.L_x_1491) ;  /* 0x0000000000380947 */ /* 0x008fea0003800000 */
[----:B------:R-:W3:Y:S02]  /*8b00*/  QSPC.E.S P0, RZ, [R18+0x4] ;  /* 0x0000040012ff73aa */ /* 0x000ee40000000500 */
[----:B---3--:R-:W-:Y:S05]  /*8b10*/  @!P0 BRA `(.L_x_1492) ;  /* 0x0000000000248947 */ /* 0x008fea0003800000 */
[----:B------:R-:W-:Y:S02]  /*8b20*/  MOV R8, R18 ;  /* 0x0000001200087202 */ /* 0x000fe40000000f00 */
[----:B012---:R-:W-:Y:S02]  /*8b30*/  MOV R3, R7 ;  /* 0x0000000700037202 */ /* 0x007fe40000000f00 */
[----:B------:R-:W-:-:S07]  /*8b40*/  MOV R8, R8 ;  /* 0x0000000800087202 */ /* 0x000fce0000000f00 */
.L_x_1493:
[----:B------:R-:W0:Y:S02]  /*8b50*/  LDS R6, [R8+0x4] ;  /* 0x0000040008067984 */ /* 0x000e240000000800 */
[----:B0-----:R-:W-:-:S10]  /*8b60*/  HFMA2.MMA R7, R6, 1, 1, R3 ;  /* 0x3c003c0006077835 */ /* 0x001fd40000000003 */
[----:B------:R-:W0:Y:S02]  /*8b70*/  ATOMS.CAST.SPIN R7, [R8+0x4], R6, R7 ;  /* 0x000004060807738d */ /* 0x000e240001800007 */
[----:B0-----:R-:W-:-:S13]  /*8b80*/  ISETP.EQ.U32.AND P0, PT, R7, 0x1, PT ;  /* 0x000000010700780c */ /* 0x001fda0003f02070 */
[----:B------:R-:W-:Y:S05]  /*8b90*/  @!P0 BRA `(.L_x_1493) ;  /* 0xfffffffc00ec8947 */ /* 0x000fea000383ffff */
[----:B------:R-:W-:Y:S05]  /*8ba0*/  BRA `(.L_x_1491) ;  /* 0x00000000000c7947 */ /* 0x000fea0003800000 */
.L_x_1492:
[----:B------:R-:W0:Y:S02]  /*8bb0*/  LD.E R0, desc[UR6][R18.64+0x4] ;  /* 0x0000040612007980 */ /* 0x000e24000c101900 */
[----:B012---:R-:W-:-:S05]  /*8bc0*/  IADD3 R3, R7, R0, RZ ;  /* 0x0000000007037210 */ /* 0x007fca0007ffe0ff */
[----:B------:R3:W-:Y:S02]  /*8bd0*/  ST.E desc[UR6][R18.64+0x4], R3 ;  /* 0x0000040312007985 */ /* 0x0007e4000c101906 */
.L_x_1491:
[----:B------:R-:W-:Y:S05]  /*8be0*/  BSYNC B0 ;  /* 0x0000000000007941 */ /* 0x000fea0003800000 */
.L_x_1490:
[----:B------:R-:W-:-:S13]  /*8bf0*/  ISETP.NE.AND P0, PT, R2, 0x2, PT ;  /* 0x000000020200780c */ /* 0x000fda0003f05270 */
[----:B------:R-:W-:Y:S05]  /*8c00*/  @!P0 EXIT ;  /* 0x000000000000894d */ /* 0x000fea0003800000 */
[----:B0123--:R-:W-:-:S05]  /*8c10*/  IADD3 R3, R5, R4, RZ ;  /* 0x0000000405037210 */ /* 0x00ffca0007ffe0ff */
        /* <DEDUP_REMOVED lines=8> */
.L_x_1497:
[----:B------:R-:W0:Y:S02]  /*8ca0*/  LDS R2, [R0] ;  /* 0x0000000000027984 */ /* 0x000e240000000800 */
[----:B0-----:R-:W-:-:S06]  /*8cb0*/  HADD2 R3, R2, R14 ;  /* 0x0000000e02037230 */ /* 0x001fcc0000000000 */
[----:B------:R-:W0:Y:S02]  /*8cc0*/  ATOMS.CAST.SPIN R3, [R0], R2, R3 ;  /* 0x000000020003738d */ /* 0x000e240001800003 */
[----:B0-----:R-:W-:-:S13]  /*8cd0*/  ISETP.EQ.U32.AND P0, PT, R3, 0x1, PT ;  /* 0x000000010300780c */ /* 0x001fda0003f02070 */
[----:B------:R-:W-:Y:S05]  /*8ce0*/  @!P0 BRA `(.L_x_1497) ;  /* 0xfffffffc00ec8947 */ /* 0x000fea000383ffff */
[----:B------:R-:W-:Y:S05]  /*8cf0*/  BRA `(.L_x_1495) ;  /* 0x00000000000c7947 */ /* 0x000fea0003800000 */
.L_x_1496:
[----:B------:R-:W2:Y:S02]  /*8d00*/  LD.E R0, desc[UR6][R16.64] ;  /* 0x0000000610007980 */ /* 0x000ea4000c101900 */
[----:B--2---:R-:W-:-:S05]  /*8d10*/  IADD3 R3, R14, R0, RZ ;  /* 0x000000000e037210 */ /* 0x004fca0007ffe0ff */
[----:B------:R0:W-:Y:S02]  /*8d20*/  ST.E desc[UR6][R16.64], R3 ;  /* 0x0000000310007985 */ /* 0x0001e4000c101906 */
.L_x_1495:
[----:B------:R-:W-:Y:S05]  /*8d30*/  BSYNC B0 ;  /* 0x0000000000007941 */ /* 0x000fea0003800000 */
.L_x_1494:
[----:B------:R1:W-:Y:S02]  /*8d40*/  ATOM.E.ADD.F16x2.RN.STRONG.GPU P0, RZ, desc[UR6][R16.64+0x4], R13 ;  /* 0x0000040d10ff79a2 */ /* 0x0003e4000810e1c6 */
[----:B-1----:R-:W-:Y:S05]  /*8d50*/  @P0 EXIT ;  /* 0x000000000000094d */ /* 0x002fea0003800000 */
[----:B------:R-:W1:Y:S02]  /*8d60*/  QSPC.E.S P0, RZ, [R16+0x4] ;  /* 0x0000040010ff73aa */ /* 0x000e640000000500 */
[----:B-1----:R-:W-:Y:S05]  /*8d70*/  @!P0 BRA `(.L_x_1498) ;  /* 0x0000000000208947 */ /* 0x002fea0003800000 */
[----:B------:R-:W-:-:S04]  /*8d80*/  MOV R2, R16 ;  /* 0x0000001000027202 */ /* 0x000fc80000000f00 */
[----:B------:R-:W-:-:S07]  /*8d90*/  MOV R0, R2 ;  /* 0x0000000200007202 */ /* 0x000fce0000000f00 */
.L_x_1499:
[----:B------:R-:W0:Y:S02]  /*8da0*/  LDS R2, [R0+0x4] ;  /* 0x0000040000027984 */ /* 0x000e240000000800 */
[----:B0-----:R-:W-:-:S10]  /*8db0*/  HFMA2.MMA R3, R2, 1, 1, R13 ;  /* 0x3c003c0002037835 */ /* 0x001fd4000000000d */
[----:B------:R-:W0:Y:S02]  /*8dc0*/  ATOMS.CAST.SPIN R3, [R0+0x4], R2, R3 ;  /* 0x000004020003738d */ /* 0x000e240001800003 */
[----:B0-----:R-:W-:-:S13]  /*8dd0*/  ISETP.EQ.U32.AND P0, PT, R3, 0x1, PT ;  /* 0x000000010300780c */ /* 0x001fda0003f02070 */
[----:B------:R-:W-:Y:S05]  /*8de0*/  @!P0 BRA `(.L_x_1499) ;  /* 0xfffffffc00ec8947 */ /* 0x000fea000383ffff */
[----:B------:R-:W-:Y:S05]  /*8df0*/  EXIT ;  /* 0x000000000000794d */ /* 0x000fea0003800000 */
.L_x_1498:
[----:B------:R-:W0:Y:S02]  /*8e00*/  LD.E R0, desc[UR6][R16.64+0x4] ;  /* 0x0000040610007980 */ /* 0x000e24000c101900 */
[----:B0-----:R-:W-:-:S05]  /*8e10*/  IADD3 R3, R13, R0, RZ ;  /* 0x000000000d037210 */ /* 0x001fca0007ffe0ff */
[----:B------:R-:W-:Y:S01]  /*8e20*/  ST.E desc[UR6][R16.64+0x4], R3 ;  /* 0x0000040310007985 */ /* 0x000fe2000c101906 */
[----:B------:R-:W-:Y:S05]  /*8e30*/  EXIT ;  /* 0x000000000000794d */ /* 0x000fea0003800000 */
.L_x_1500:
        /* <DEDUP_REMOVED lines=12> */
.L_x_4178:


//--------------------- .text._Z23gemm_half_q_half_kernelILi3ELi40ELb0ELb0ELi64EEvPK6__halfPKjS4_S2_PS0_iiiiPKtS7_iiiiiibS2_i --------------------------
	.section	.text._Z23gemm_half_q_half_kernelILi3ELi40ELb0ELb0ELi64EEvPK6__halfPKjS4_S2_PS0_iiiiPKtS7_iiiiiibS2_i,"ax",@progbits
	.align	128
        .global         _Z23gemm_half_q_half_kernelILi3ELi40ELb0ELb0ELi64EEvPK6__halfPKjS4_S2_PS0_iiiiPKtS7_iiiiiibS2_i
        .type           _Z23gemm_half_q_half_kernelILi3ELi40ELb0ELb0ELi64EEvPK6__halfPKjS4_S2_PS0_iiiiPKtS7_iiiiiibS2_i,@function
        .size           _Z23gemm_half_q_half_kernelILi3ELi40ELb0ELb0ELi64EEvPK6__halfPKjS4_S2_PS0_iiiiPKtS7_iiiiiibS2_i,(.L_x_4179 - _Z23gemm_half_q_half_kernelILi3ELi40ELb0ELb0ELi64EEvPK6__halfPKjS4_S2_PS0_iiiiPKtS7_iiiiiibS2_i)
        .other          _Z23gemm_half_q_half_kernelILi3ELi40ELb0ELb0ELi64EEvPK6__halfPKjS4_S2_PS0_iiiiPKtS7_iiiiiibS2_i,@"STO_CUDA_ENTRY STV_DEFAULT"
_Z23gemm_half_q_half_kernelILi3ELi40ELb0ELb0ELi64EEvPK6__halfPKjS4_S2_PS0_iiiiPKtS7_iiiiiibS2_i:
.text._Z23gemm_half_q_half_kernelILi3ELi40ELb0ELb0ELi64EEvPK6__halfPKjS4_S2_PS0_iiiiPKtS7_iiiiiibS2_i:
        /* <DEDUP_REMOVED lines=13> */
[C---:B0-----:R-:W-:Y:S02]  /*00d0*/  IADD3 R4, R0.reuse, R7, RZ ;  /* 0x0000000700047210 */ /* 0x041fe40007ffe0ff */
[----:B---3--:R-:W-:Y:S02]  /*00e0*/  VIADDMNMX R3, R0, 0x40, R27, PT ;  /* 0x0000004000037846 */ /* 0x008fe4000380011b */
[----:B----4-:R-:W-:Y:S02]  /*00f0*/  SHF.L.U32 R6, R6, 0x8, RZ ;  /* 0x0000000806067819 */ /* 0x010fe400000006ff */
[----:B------:R-:W-:Y:S02]  /*0100*/  ISETP.GE.OR P0, PT, R4, R3, !P1 ;  /* 0x000000030400720c */ /* 0x000fe40004f06670 */
[----:B------:R-:W-:-:S02]  /*0110*/  LEA R11, R7, R6, 0x2 ;  /* 0x00000006070b7211 */ /* 0x000fc400078e10ff */
        /* <DEDUP_REMOVED lines=27> */
.L_x_1505:
        /* <DEDUP_REMOVED lines=16> */
.L_x_1504:
        /* <DEDUP_REMOVED lines=16> */
.L_x_1503:
        /* <DEDUP_REMOVED lines=17> */
.L_x_1507:
        /* <DEDUP_REMOVED lines=16> */
.L_x_1506:
        /* <DEDUP_REMOVED lines=14> */
.L_x_1502:
[----:B------:R-:W-:Y:S05]  /*07c0*/  BSYNC B0 ;  /* 0x0000000000007941 */ /* 0x000fea0003800000 */
.L_x_1501:
        /* <DEDUP_REMOVED lines=12> */
[----:B------:R-:W-:Y:S01]  /*0890*/  HFMA2.MMA R17, -RZ, RZ, 0, 0 ;  /* 0x00000000ff117435 */ /* 0x000fe200000001ff */
[----:B------:R-:W-:Y:S02]  /*08a0*/  PLOP3.LUT P0, PT, PT, PT, PT, 0x80, 0x0 ;  /* 0x000000000000781c */ /* 0x000fe40003f0f070 */
[----:B------:R-:W-:-:S05]  /*08b0*/  IMAD R6, R9, 0x3, R6 ;  /* 0x0000000309067824 */ /* 0x000fca00078e0206 */
[----:B------:R-:W-:-:S05]  /*08c0*/  LEA R7, R7, R6, 0x2 ;  /* 0x0000000607077211 */ /* 0x000fca00078e10ff */
[----:B0-----:R-:W-:Y:S01]  /*08d0*/  IMAD.WIDE R6, R7, 0x2, R12 ;  /* 0x0000000207067825 */ /* 0x001fe200078e020c */
[----:B------:R-:W-:Y:S06]  /*08e0*/  @!P2 BRA `(.L_x_1509) ;  /* 0x000000000034a947 */ /* 0x000fec0003800000 */
[----:B------:R-:W-:Y:S02]  /*08f0*/  PLOP3.LUT P0, PT, PT, PT, PT, 0x8, 0x0 ;  /* 0x000000000000781c */ /* 0x000fe40003f0e170 */
[----:B------:R-:W-:-:S11]  /*0900*/  IADD3 R10, R2, -0x3, RZ ;  /* 0xfffffffd020a7810 */ /* 0x000fd60007ffe0ff */
.L_x_1510:
        /* <DEDUP_REMOVED lines=11> */
.L_x_1509:
        /* <DEDUP_REMOVED lines=10> */
.L_x_1508:
        /* <DEDUP_REMOVED lines=17> */
.L_x_1512:
        /* <DEDUP_REMOVED lines=42> */
.L_x_1511:
        /* <DEDUP_REMOVED lines=9> */
[----:B------:R-:W2:Y:S01]  /*0ea0*/  LDC R9, c[0x0][0x264] ;  /* 0x00009900ff097b82 */ /* 0x000ea20000000800 */
[----:B------:R-:W-:-:S02]  /*0eb0*/  SHF.R.S32.HI R6, RZ, 0x1f, R5 ;  /* 0x0000001fff067819 */ /* 0x000fc40000011405 */
[----:B------:R-:W-:Y:S02]  /*0ec0*/  ISETP.GT.AND P6, PT, R0, UR8, PT ;  /* 0x0000000800007c0c */ /* 0x000fe4000bfc4270 */
        /* <DEDUP_REMOVED lines=14> */
.L_x_1513:
        /* <DEDUP_REMOVED lines=8> */
.L_x_1514:
        /* <DEDUP_REMOVED lines=8> */
.L_x_1515:
        /* <DEDUP_REMOVED lines=8> */
.L_x_1516:
        /* <DEDUP_REMOVED lines=10> */
.L_x_1517:
        /* <DEDUP_REMOVED lines=18> */
[----:B------:R-:W-:Y:S02]  /*12f0*/  MOV R5, RZ ;  /* 0x000000ff00057202 */ /* 0x000fe40000000f00 */
[----:B------:R-:W-:Y:S02]  /*1300*/  LEA.HI.X R21, R11, UR9, R6, 0x2, P2 ;  /* 0x000000090b157c11 */ /* 0x000fe400090f1406 */
[----:B------:R-:W-:Y:S02]  /*1310*/  PRMT R9, RZ, 0x5410, RZ ;  /* 0x00005410ff097816 */ /* 0x000fe400000000ff */
[----:B------:R-:W-:Y:S02]  /*1320*/  PRMT R10, RZ, 0x5410, RZ ;  /* 0x00005410ff0a7816 */ /* 0x000fe400000000ff */
[----:B------:R-:W-:Y:S01]  /*1330*/  IADD3 R11, R0, R17, RZ ;  /* 0x00000011000b7210 */ /* 0x000fe20007ffe0ff */
[----:B------:R-:W-:Y:S06]  /*1340*/  @P0 BRA `(.L_x_1518) ;  /* 0x0000002000dc0947 */ /* 0x000fec0003800000 */
[----:B------:R-:W0:Y:S01]  /*1350*/  LDC R12, c[0x0][0x23c] ;  /* 0x00008f00ff0c7b82 */ /* 0x000e220000000800 */
[----:B------:R-:W-:Y:S01]  /*1360*/  SHF.R.S32.HI R6, RZ, 0x1f, R4 ;  /* 0x0000001fff067819 */ /* 0x000fe20000011404 */
[----:B------:R-:W-:Y:S01]  /*1370*/  ULDC UR5, c[0x0][0x25c] ;  /* 0x0000970000057ab9 */ /* 0x000fe20000000800 */
[----:B------:R-:W-:Y:S02]  /*1380*/  MOV R5, RZ ;  /* 0x000000ff00057202 */ /* 0x000fe40000000f00 */
[----:B------:R-:W-:-:S07]  /*1390*/  PRMT R13, R13, 0x5410, RZ ;  /* 0x000054100d0d7816 */ /* 0x000fce00000000ff */
.L_x_1521:
[----:B------:R-:W-:-:S13]  /*13a0*/  ISETP.NE.AND P0, PT, R0, R11, PT ;  /* 0x0000000b0000720c */ /* 0x000fda0003f05270 */
[----:B------:R-:W1:Y:S01]  /*13b0*/  @!P0 LDC.64 R16, c[0x0][0x248] ;  /* 0x00009200ff108b82 */ /* 0x000e620000000a00 */
[----:B------:R-:W-:Y:S02]  /*13c0*/  @!P0 IADD3 R5, R5, 0x1, RZ ;  /* 0x0000000105058810 */ /* 0x000fe40007ffe0ff */
[----:B------:R-:W-:Y:S02]  /*13d0*/  @!P0 SHF.L.U32 R19, R0, 0x1, RZ ;  /* 0x0000000100138819 */ /* 0x000fe400000006ff */
[----:B------:R-:W-:Y:S02]  /*13e0*/  @!P0 LEA R18, R5, R1, 0x3 ;  /* 0x0000000105128211 */ /* 0x000fe400078e18ff */
[----:B------:R-:W-:-:S05]  /*13f0*/  MOV R29, R21 ;  /* 0x00000015001d7202 */ /* 0x000fca0000000f00 */
[----:B-----5:R2:W5:Y:S01]  /*1400*/  LDG.E.128.CONSTANT R24, desc[UR6][R28.64] ;  /* 0x000000061c187981 */ /* 0x020562000c1e9d00 */
        /* <DEDUP_REMOVED lines=27> */
[----:B------:R-:W-:Y:S02]  /*15c0*/  SHF.R.U32.HI R36, RZ, 0x6, R27 ;  /* 0x00000006ff247819 */ /* 0x000fe4000001161b */
[----:B------:R-:W-:-:S02]  /*15d0*/  LOP3.LUT R38, R38, 0xf000f, RZ, 0xc0, !PT ;  /* 0x000f000f26267812 */ /* 0x000fc400078ec0ff */
[----:B------:R-:W-:Y:S02]  /*15e0*/  LOP3.LUT R39, R39, 0xf000f, RZ, 0xc0, !PT ;  /* 0x000f000f27277812 */ /* 0x000fe400078ec0ff */
[----:B------:R-:W-:Y:S02]  /*15f0*/  LOP3.LUT R37, R37, 0x64006400, RZ, 0xfc, !PT ;  /* 0x6400640025257812 */ /* 0x000fe400078efcff */
[----:B------:R-:W-:Y:S02]  /*1600*/  LOP3.LUT R35, R35, 0x3f003f, RZ, 0xc0, !PT ;  /* 0x003f003f23237812 */ /* 0x000fe400078ec0ff */
[----:B------:R-:W-:Y:S01]  /*1610*/  LOP3.LUT R32, R32, 0x64006400, RZ, 0xfc, !PT ;  /* 0x6400640020207812 */ /* 0x000fe200078efcff */
[----:B------:R-:W-:Y:S01]  /*1620*/  HADD2 R37, R37, -1056, -1056 ;  /* 0xe420e42025257430 */ /* 0x000fe20000000000 */
[----:B------:R-:W-:Y:S02]  /*1630*/  LOP3.LUT R33, R33, 0x3f003f, RZ, 0xc0, !PT ;  /* 0x003f003f21217812 */ /* 0x000fe400078ec0ff */
[----:B------:R-:W-:-:S02]  /*1640*/  LOP3.LUT R30, R30, 0x64006400, RZ, 0xfc, !PT ;  /* 0x640064001e1e7812 */ /* 0x000fc400078efcff */
[----:B------:R-:W-:-:S05]  /*1650*/  LOP3.LUT R31, R31, 0x64006400, RZ, 0xfc, !PT ;  /* 0x640064001f1f7812 */ /* 0x000fca00078efcff */
[----:B------:R-:W-:Y:S01]  /*1660*/  HADD2 R31, R31, -1056, -1056 ;  /* 0xe420e4201f1f7430 */ /* 0x000fe20000000000 */
[----:B------:R-:W-:Y:S02]  /*1670*/  ISETP.GE.AND P0, PT, R2, 0x2, PT ;  /* 0x000000020200780c */ /* 0x000fe40003f06270 */
[----:B---3--:R-:W-:Y:S02]  /*1680*/  SHF.R.U32.HI R50, RZ, 0x8, R17 ;  /* 0x00000008ff327819 */ /* 0x008fe40000011611 */
[----:B------:R-:W-:Y:S02]  /*1690*/  SHF.R.U32.HI R53, RZ, 0x8, R19 ;  /* 0x00000008ff357819 */ /* 0x000fe40000011613 */
[----:B------:R-:W-:Y:S02]  /*16a0*/  LOP3.LUT R50, R25, 0x300030, R50, 0xf8, !PT ;  /* 0x0030003019327812 */ /* 0x000fe400078ef832 */
[----:B------:R-:W-:Y:S02]  /*16b0*/  LOP3.LUT R53, R26, 0x300030, R53, 0xf8, !PT ;  /* 0x003000301a357812 */ /* 0x000fe400078ef835 */
[----:B------:R-:W0:Y:S01]  /*16c0*/  LDS.128 R24, [UR4] ;  /* 0x00000004ff187984 */ /* 0x000e220008000c00 */
[----:B------:R-:W-:-:S02]  /*16d0*/  SHF.R.U32.HI R51, RZ, 0x8, R16 ;  /* 0x00000008ff337819 */ /* 0x000fc40000011610 */
[----:B------:R-:W-:Y:S02]  /*16e0*/  SHF.R.U32.HI R52, RZ, 0x8, R18 ;  /* 0x00000008ff347819 */ /* 0x000fe40000011612 */
[----:B------:R-:W-:Y:S02]  /*16f0*/  LOP3.LUT R51, R38, 0x300030, R51, 0xf8, !PT ;  /* 0x0030003026337812 */ /* 0x000fe400078ef833 */
[----:B------:R-:W-:Y:S02]  /*1700*/  LOP3.LUT R52, R39, 0x300030, R52, 0xf8, !PT ;  /* 0x0030003027347812 */ /* 0x000fe400078ef834 */
[--C-:B--2---:R-:W-:Y:S02]  /*1710*/  SHF.R.U32.HI R41, RZ, 0xc, R20.reuse ;  /* 0x0000000cff297819 */ /* 0x104fe40000011614 */
        /* <DEDUP_REMOVED lines=11> */
[----:B------:R-:W-:Y:S02]  /*17d0*/  SHF.R.U32.HI R56, RZ, 0xa, R18 ;  /* 0x0000000aff387819 */ /* 0x000fe40000011612 */
[----:B------:R-:W-:-:S04]  /*17e0*/  LOP3.LUT R23, R44, 0xf000f, RZ, 0xc0, !PT ;  /* 0x000f000f2c177812 */ /* 0x000fc800078ec0ff */
[----:B------:R-:W-:Y:S02]  /*17f0*/  LOP3.LUT R56, R23, 0x300030, R56, 0xf8, !PT ;  /* 0x0030003017387812 */ /* 0x000fe400078ef838 */
[----:B------:R-:W-:Y:S02]  /*1800*/  LOP3.LUT R23, R34, 0x3f003f, RZ, 0xc0, !PT ;  /* 0x003f003f22177812 */ /* 0x000fe400078ec0ff */
[----:B------:R-:W-:Y:S02]  /*1810*/  LOP3.LUT R42, R41, 0xf000f, RZ, 0xc0, !PT ;  /* 0x000f000f292a7812 */ /* 0x000fe400078ec0ff */
[----:B------:R-:W-:Y:S02]  /*1820*/  LOP3.LUT R23, R23, 0x64006400, RZ, 0xfc, !PT ;  /* 0x6400640017177812 */ /* 0x000fe400078efcff */
[----:B------:R-:W-:Y:S02]  /*1830*/  LOP3.LUT R41, R36, 0x3f003f, RZ, 0xc0, !PT ;  /* 0x003f003f24297812 */ /* 0x000fe400078ec0ff */
[----:B------:R-:W-:Y:S01]  /*1840*/  LOP3.LUT R36, R35, 0x64006400, RZ, 0xfc, !PT ;  /* 0x6400640023247812 */ /* 0x000fe200078efcff */
[----:B------:R-:W-:-:S02]  /*1850*/  HADD2 R35, R32, -1056, -1056 ;  /* 0xe420e42020237430 */ /* 0x000fc40000000000 */
[----:B------:R-:W-:Y:S01]  /*1860*/  HADD2 R32, R23, -1056, -1056 ;  /* 0xe420e42017207430 */ /* 0x000fe20000000000 */
[----:B0-----:R-:W-:Y:S01]  /*1870*/  HFMA2.MMA R23, R37, R24, RZ ;  /* 0x0000001825177235 */ /* 0x001fe200000000ff */
[----:B------:R-:W-:Y:S01]  /*1880*/  LOP3.LUT R34, R33, 0x64006400, RZ, 0xfc, !PT ;  /* 0x6400640021227812 */ /* 0x000fe200078efcff */
[----:B------:R-:W-:Y:S01]  /*1890*/  HADD2 R33, R30, -1056, -1056 ;  /* 0xe420e4201e217430 */ /* 0x000fe20000000000 */
[----:B------:R-:W-:Y:S01]  /*18a0*/  SHF.R.U32.HI R55, RZ, 0xa, R16 ;  /* 0x0000000aff377819 */ /* 0x000fe20000011610 */
[----:B------:R-:W-:Y:S01]  /*18b0*/  HADD2 R36, R36, -1056, -1056 ;  /* 0xe420e42024247430 */ /* 0x000fe20000000000 */
[----:B------:R-:W-:Y:S02]  /*18c0*/  SHF.R.U32.HI R54, RZ, 0xa, R17 ;  /* 0x0000000aff367819 */ /* 0x000fe40000011611 */
[----:B------:R-:W-:Y:S02]  /*18d0*/  LOP3.LUT R43, R43, 0xf000f, RZ, 0xc0, !PT ;  /* 0x000f000f2b2b7812 */ /* 0x000fe400078ec0ff */
[----:B------:R-:W-:Y:S01]  /*18e0*/  LOP3.LUT R39, R39, 0x64006400, RZ, 0xfc, !PT ;  /* 0x6400640027277812 */ /* 0x000fe200078efcff */
[----:B------:R-:W-:Y:S01]  /*18f0*/  HFMA2.MMA R23, R36, R25, R23 ;  /* 0x0000001924177235 */ /* 0x000fe20000000017 */
[----:B------:R-:W-:Y:S01]  /*1900*/  LOP3.LUT R55, R42, 0x300030, R55, 0xf8, !PT ;  /* 0x003000302a377812 */ /* 0x000fe200078ef837 */
[----:B------:R-:W-:Y:S01]  /*1910*/  HFMA2.MMA R42, R33, R24, RZ ;  /* 0x00000018212a7235 */ /* 0x000fe200000000ff */
[----:B------:R-:W-:Y:S01]  /*1920*/  LOP3.LUT R30, R41, 0x64006400, RZ, 0xfc, !PT ;  /* 0x64006400291e7812 */ /* 0x000fe200078efcff */
[-C--:B------:R-:W-:Y:S01]  /*1930*/  HFMA2 R41, R35, R24.reuse, RZ.H0_H0 ;  /* 0x0000001823297231 */ /* 0x080fe200000400ff */
[----:B------:R-:W-:Y:S01]  /*1940*/  LOP3.LUT R54, R43, 0x300030, R54, 0xf8, !PT ;  /* 0x003000302b367812 */ /* 0x000fe200078ef836 */
[----:B------:R-:W-:Y:S01]  /*1950*/  HADD2 R43, R39, -1056, -1056 ;  /* 0xe420e420272b7430 */ /* 0x000fe20000000000 */
[----:B------:R-:W-:Y:S01]  /*1960*/  SHF.R.U32.HI R57, RZ, 0xa, R19 ;  /* 0x0000000aff397819 */ /* 0x000fe20000011613 */
[----:B------:R-:W-:Y:S01]  /*1970*/  HADD2 R34, R34, -1056, -1056 ;  /* 0xe420e42022227430 */ /* 0x000fe20000000000 */
[----:B------:R-:W-:Y:S01]  /*1980*/  LOP3.LUT R44, R45, 0xf000f, RZ, 0xc0, !PT ;  /* 0x000f000f2d2c7812 */ /* 0x000fe200078ec0ff */
[----:B------:R-:W-:Y:S01]  /*1990*/  HADD2 R30, R30, -1056, -1056 ;  /* 0xe420e4201e1e7430 */ /* 0x000fe20000000000 */
[----:B------:R-:W-:Y:S01]  /*19a0*/  LOP3.LUT R20, R20, 0x64006400, RZ, 0xfc, !PT ;  /* 0x6400640014147812 */ /* 0x000fe200078efcff */
[----:B------:R-:W-:Y:S01]  /*19b0*/  HFMA2 R24, R31, R24, RZ.H0_H0 ;  /* 0x000000181f187231 */ /* 0x000fe200000400ff */
[----:B------:R-:W-:-:S02]  /*19c0*/  LOP3.LUT R21, R21, 0x64006400, RZ, 0xfc, !PT ;  /* 0x6400640015157812 */ /* 0x000fc400078efcff */
[----:B------:R-:W-:Y:S01]  /*19d0*/  LOP3.LUT R22, R22, 0x64006400, RZ, 0xfc, !PT ;  /* 0x6400640016167812 */ /* 0x000fe200078efcff */
[----:B------:R-:W-:Y:S01]  /*19e0*/  HFMA2.MMA R45, R32, R25, R42 ;  /* 0x00000019202d7235 */ /* 0x000fe2000000002a */
[----:B------:R-:W-:Y:S01]  /*19f0*/  LOP3.LUT R57, R44, 0x300030, R57, 0xf8, !PT ;  /* 0x003000302c397812 */ /* 0x000fe200078ef839 */
[-C--:B------:R-:W-:Y:S01]  /*1a00*/  HFMA2 R44, R34, R25.reuse, R41 ;  /* 0x00000019222c7231 */ /* 0x080fe20000000029 */
[----:B------:R-:W-:Y:S01]  /*1a10*/  HFMA2.MMA R42, R43, R26, R23 ;  /* 0x0000001a2b2a7235 */ /* 0x000fe20000000017 */
[----:B------:R-:W-:Y:S02]  /*1a20*/  HFMA2 R24, R30, R25, R24 ;  /* 0x000000191e187231 */ /* 0x000fe40000000018 */
        /* <DEDUP_REMOVED lines=26> */
[----:B------:R-:W-:Y:S01]  /*1bd0*/  LOP3.LUT R18, R19, 0x3f003f, RZ, 0xc0, !PT ;  /* 0x003f003f13127812 */ /* 0x000fe200078ec0ff */
[-C--:B------:R-:W-:Y:S01]  /*1be0*/  HFMA2.MMA R42, R40, R27.reuse, R42 ;  /* 0x0000001b282a7235 */ /* 0x080fe2000000002a */
[----:B------:R-:W-:Y:S01]  /*1bf0*/  SHF.R.U32.HI R61, RZ, 0x6, R19 ;  /* 0x00000006ff3d7819 */ /* 0x000fe20000011613 */
[-C--:B------:R-:W-:Y:S01]  /*1c00*/  HFMA2 R44, R38, R27.reuse, R44 ;  /* 0x0000001b262c7231 */ /* 0x080fe2000000002c */
[----:B------:R-:W-:Y:S01]  /*1c10*/  LOP3.LUT R17, R17, 0x64006400, RZ, 0xfc, !PT ;  /* 0x6400640011117812 */ /* 0x000fe200078efcff */
        /* <DEDUP_REMOVED lines=10> */
[----:B------:R-:W-:Y:S02]  /*1cc0*/  LOP3.LUT R48, R48, 0x64006400, RZ, 0xfc, !PT ;  /* 0x6400640030307812 */ /* 0x000fe400078efcff */
[----:B------:R-:W-:-:S02]  /*1cd0*/  LOP3.LUT R61, R61, 0x3f003f, RZ, 0xc0, !PT ;  /* 0x003f003f3d3d7812 */ /* 0x000fc400078ec0ff */
[----:B------:R-:W-:Y:S01]  /*1ce0*/  LOP3.LUT R46, R27, 0x64006400, RZ, 0xfc, !PT ;  /* 0x640064001b2e7812 */ /* 0x000fe200078efcff */
[----:B------:R-:W-:Y:S01]  /*1cf0*/  HADD2 R27, R18, -1056, -1056 ;  /* 0xe420e420121b7430 */ /* 0x000fe20000000000 */
[----:B------:R-:W-:Y:S01]  /*1d00*/  LOP3.LUT R16, R59, 0x64006400, RZ, 0xfc, !PT ;  /* 0x640064003b107812 */ /* 0x000fe200078efcff */
[-C--:B0-----:R-:W-:Y:S01]  /*1d10*/  HFMA2.MMA R18, R49, R20.reuse, R42 ;  /* 0x0000001431127235 */ /* 0x081fe2000000002a */
[----:B------:R-:W-:Y:S01]  /*1d20*/  LOP3.LUT R61, R61, 0x64006400, RZ, 0xfc, !PT ;  /* 0x640064003d3d7812 */ /* 0x000fe200078efcff */
[----:B------:R-:W-:Y:S01]  /*1d30*/  HFMA2.MMA R19, R45, R20, R19 ;  /* 0x000000142d137235 */ /* 0x000fe20000000013 */
[----:B------:R-:W-:Y:S02]  /*1d40*/  HADD2 R48, R48, -1056, -1056 ;  /* 0xe420e42030307430 */ /* 0x000fe40000000000 */
[----:B------:R-:W-:Y:S01]  /*1d50*/  HFMA2 R17, R47, R20, R44 ;  /* 0x000000142f117231 */ /* 0x000fe2000000002c */
[----:B------:R-:W-:Y:S01]  /*1d60*/  LOP3.LUT R51, R51, 0x64006400, RZ, 0xfc, !PT ;  /* 0x6400640033337812 */ /* 0x000fe200078efcff */
[----:B------:R-:W-:-:S02]  /*1d70*/  HADD2 R44, R16, -1056, -1056 ;  /* 0xe420e420102c7430 */ /* 0x000fc40000000000 */
[----:B------:R-:W-:Y:S01]  /*1d80*/  HFMA2 R60, R27, R20, R60 ;  /* 0x000000141b3c7231 */ /* 0x000fe2000000003c */
[----:B------:R-:W-:Y:S01]  /*1d90*/  LOP3.LUT R20, R50, 0x64006400, RZ, 0xfc, !PT ;  /* 0x6400640032147812 */ /* 0x000fe200078efcff */
[----:B------:R-:W-:Y:S01]  /*1da0*/  HADD2 R46, R46, -1056, -1056 ;  /* 0xe420e4202e2e7430 */ /* 0x000fe20000000000 */
[-C--:B------:R-:W-:Y:S01]  /*1db0*/  HFMA2.MMA R18, R48, R21.reuse, R18 ;  /* 0x0000001530127235 */ /* 0x080fe20000000012 */
[----:B------:R-:W-:Y:S01]  /*1dc0*/  HADD2 R42, R61, -1056, -1056 ;  /* 0xe420e4203d2a7430 */ /* 0x000fe20000000000 */
[----:B------:R-:W-:Y:S02]  /*1dd0*/  LOP3.LUT R59, R52, 0x64006400, RZ, 0xfc, !PT ;  /* 0x64006400343b7812 */ /* 0x000fe400078efcff */
[----:B------:R-:W-:Y:S01]  /*1de0*/  LOP3.LUT R50, R54, 0x64006400, RZ, 0xfc, !PT ;  /* 0x6400640036327812 */ /* 0x000fe200078efcff */
[----:B------:R-:W-:Y:S01]  /*1df0*/  HFMA2 R17, R46, R21, R17 ;  /* 0x000000152e117231 */ /* 0x000fe20000000011 */
[----:B------:R-:W-:Y:S01]  /*1e00*/  LOP3.LUT R54, R57, 0x64006400, RZ, 0xfc, !PT ;  /* 0x6400640039367812 */ /* 0x000fe200078efcff */
[----:B------:R-:W-:Y:S01]  /*1e10*/  HFMA2.MMA R16, R44, R21, R19 ;  /* 0x000000152c107235 */ /* 0x000fe20000000013 */
[----:B------:R-:W-:-:S02]  /*1e20*/  HADD2 R57, R51, -1056, -1056 ;  /* 0xe420e42033397430 */ /* 0x000fc40000000000 */
[----:B------:R-:W-:Y:S01]  /*1e30*/  HFMA2 R21, R42, R21, R60 ;  /* 0x000000152a157231 */ /* 0x000fe2000000003c */
[----:B------:R-:W-:Y:S01]  /*1e40*/  LOP3.LUT R60, R53, 0x64006400, RZ, 0xfc, !PT ;  /* 0x64006400353c7812 */ /* 0x000fe200078efcff */
[----:B------:R-:W-:Y:S01]  /*1e50*/  HADD2 R53, R59, -1056, -1056 ;  /* 0xe420e4203b357430 */ /* 0x000fe20000000000 */
[----:B------:R-:W-:Y:S01]  /*1e60*/  LOP3.LUT R19, R55, 0x64006400, RZ, 0xfc, !PT ;  /* 0x6400640037137812 */ /* 0x000fe200078efcff */
[----:B------:R-:W-:Y:S01]  /*1e70*/  HFMA2.MMA R18, R57, R22, R18 ;  /* 0x0000001639127235 */ /* 0x000fe20000000012 */
[----:B------:R-:W-:-:S03]  /*1e80*/  LOP3.LUT R52, R56, 0x64006400, RZ, 0xfc, !PT ;  /* 0x6400640038347812 */ /* 0x000fc600078efcff */
[----:B------:R-:W-:Y:S01]  /*1e90*/  HADD2 R56, R19, -1056, -1056 ;  /* 0xe420e42013387430 */ /* 0x000fe20000000000 */
[----:B------:R-:W-:Y:S01]  /*1ea0*/  HFMA2.MMA R16, R53, R22, R16 ;  /* 0x0000001635107235 */ /* 0x000fe20000000010 */
[----:B------:R-:W-:Y:S02]  /*1eb0*/  HADD2 R52, R52, -1056, -1056 ;  /* 0xe420e42034347430 */ /* 0x000fe40000000000 */
[----:B------:R-:W-:Y:S02]  /*1ec0*/  HADD2 R55, R20, -1056, -1056 ;  /* 0xe420e42014377430 */ /* 0x000fe40000000000 */
        /* <DEDUP_REMOVED lines=104> */
.L_x_1519:
        /* <DEDUP_REMOVED lines=60> */
[----:B------:R-:W-:Y:S01]  /*2910*/  LOP3.LUT R23, R23, 0x64006400, RZ, 0xfc, !PT ;  /* 0x6400640017177812 */ /* 0x000fe200078efcff */
[----:B------:R-:W-:-:S02]  /*2920*/  HADD2 R35, R33, -1056, -1056 ;  /* 0xe420e42021237430 */ /* 0x000fc40000000000 */
[----:B------:R-:W-:Y:S02]  /*2930*/  HADD2 R33, R31, -1056, -1056 ;  /* 0xe420e4201f217430 */ /* 0x000fe40000000000 */
[----:B------:R-:W-:Y:S02]  /*2940*/  HADD2 R31, R32, -1056, -1056 ;  /* 0xe420e420201f7430 */ /* 0x000fe40000000000 */
[----:B------:R-:W-:Y:S01]  /*2950*/  HADD2 R32, R23, -1056, -1056 ;  /* 0xe420e42017207430 */ /* 0x000fe20000000000 */
[----:B0-----:R-:W-:Y:S01]  /*2960*/  HFMA2.MMA R23, R37, R24, RZ ;  /* 0x0000001825177235 */ /* 0x001fe200000000ff */
[----:B------:R-:W-:Y:S01]  /*2970*/  SHF.R.U32.HI R54, RZ, 0xa, R17 ;  /* 0x0000000aff367819 */ /* 0x000fe20000011611 */
[----:B------:R-:W-:Y:S01]  /*2980*/  HADD2 R36, R36, -1056, -1056 ;  /* 0xe420e42024247430 */ /* 0x000fe20000000000 */
[----:B------:R-:W-:Y:S02]  /*2990*/  LOP3.LUT R43, R43, 0xf000f, RZ, 0xc0, !PT ;  /* 0x000f000f2b2b7812 */ /* 0x000fe400078ec0ff */
[----:B------:R-:W-:-:S02]  /*29a0*/  LOP3.LUT R41, R41, 0x64006400, RZ, 0xfc, !PT ;  /* 0x6400640029297812 */ /* 0x000fc400078efcff */
[----:B------:R-:W-:Y:S02]  /*29b0*/  LOP3.LUT R34, R34, 0x3f003f, RZ, 0xc0, !PT ;  /* 0x003f003f22227812 */ /* 0x000fe400078ec0ff */
[----:B------:R-:W-:Y:S02]  /*29c0*/  LOP3.LUT R54, R43, 0x300030, R54, 0xf8, !PT ;  /* 0x003000302b367812 */ /* 0x000fe400078ef836 */
[----:B------:R-:W-:Y:S01]  /*29d0*/  LOP3.LUT R43, R30, 0x64006400, RZ, 0xfc, !PT ;  /* 0x640064001e2b7812 */ /* 0x000fe200078efcff */
[----:B------:R-:W-:Y:S01]  /*29e0*/  HADD2 R30, R41, -1056, -1056 ;  /* 0xe420e420291e7430 */ /* 0x000fe20000000000 */
[----:B------:R-:W-:Y:S01]  /*29f0*/  LOP3.LUT R34, R34, 0x64006400, RZ, 0xfc, !PT ;  /* 0x6400640022227812 */ /* 0x000fe200078efcff */
[----:B------:R-:W-:Y:S02]  /*2a00*/  HFMA2.MMA R41, R33, R24, RZ ;  /* 0x0000001821297235 */ /* 0x000fe400000000ff */
[----:B------:R-:W-:Y:S01]  /*2a10*/  HFMA2.MMA R23, R36, R25, R23 ;  /* 0x0000001924177235 */ /* 0x000fe20000000017 */
        /* <DEDUP_REMOVED lines=77> */
[----:B------:R-:W-:Y:S01]  /*2ef0*/  HFMA2.MMA R16, R44, R21, R19 ;  /* 0x000000152c107235 */ /* 0x000fe20000000013 */
[----:B------:R-:W-:Y:S02]  /*2f00*/  HADD2 R57, R51, -1056, -1056 ;  /* 0xe420e42033397430 */ /* 0x000fe40000000000 */
        /* <DEDUP_REMOVED lines=115> */
.L_x_1520:
        /* <DEDUP_REMOVED lines=8> */
.L_x_1518:
[----:B------:R-:W-:Y:S01]  /*36c0*/  ISETP.GE.AND P0, PT, R0, R3, PT ;  /* 0x000000030000720c */ /* 0x000fe20003f06270 */
[----:B------:R-:W-:-:S03]  /*36d0*/  ULDC UR5, c[0x0][0x264] ;  /* 0x0000990000057ab9 */ /* 0x000fc60000000800 */
[----:B------:R-:W-:Y:S01]  /*36e0*/  ISETP.GE.OR P0, PT, R0, UR5, P0 ;  /* 0x0000000500007c0c */ /* 0x000fe20008706670 */
[----:B------:R-:W-:-:S12]  /*36f0*/  ULDC UR5, c[0x0][0x264] ;  /* 0x0000990000057ab9 */ /* 0x000fd80000000800 */
[----:B------:R-:W-:Y:S05]  /*3700*/  @P0 BRA `(.L_x_1522) ;  /* 0x00000040002c0947 */ /* 0x000fea0003800000 */
.L_x_1527:
        /* <DEDUP_REMOVED lines=15> */
[----:B------:R-:W2:Y:S01]  /*3800*/  LDG.E.128.CONSTANT R16, desc[UR6][R20.64] ;  /* 0x0000000614107981 */ /* 0x000ea2000c1e9d00 */
[----:B------:R-:W-:Y:S01]  /*3810*/  HFMA2.MMA R12, -RZ, RZ, 0, 0.0625 ;  /* 0x00002c00ff0c7435 */ /* 0x000fe200000001ff */
[----:B------:R-:W-:Y:S02]  /*3820*/  ISETP.GE.AND P0, PT, R2, 0x2, PT ;  /* 0x000000020200780c */ /* 0x000fe40003f06270 */
[----:B------:R-:W0:Y:S02]  /*3830*/  LDS.64 R22, [UR4] ;  /* 0x00000004ff167984 */ /* 0x000e240008000a00 */
[----:B0-----:R-:W-:Y:S02]  /*3840*/  HADD2.F32 R40, -RZ, R22.H1_H1 ;  /* 0x30000016ff287230 */ /* 0x001fe40000004100 */
[----:B------:R-:W-:Y:S01]  /*3850*/  HADD2.F32 R29, -RZ, R23.H0_H0 ;  /* 0x20000017ff1d7230 */ /* 0x000fe20000004100 */
[C---:B--2---:R-:W-:Y:S02]  /*3860*/  LOP3.LUT R4, R16.reuse, 0xf000f, RZ, 0xc0, !PT ;  /* 0x000f000f10047812 */ /* 0x044fe400078ec0ff */
[----:B------:R-:W-:-:S02]  /*3870*/  LOP3.LUT R28, R16, 0xf000f0, RZ, 0xc0, !PT ;  /* 0x00f000f0101c7812 */ /* 0x000fc400078ec0ff */
[----:B-----5:R-:W-:Y:S02]  /*3880*/  SHF.R.U32.HI R24, RZ, 0x8, R16 ;  /* 0x00000008ff187819 */ /* 0x020fe40000011610 */
[C---:B------:R-:W-:Y:S02]  /*3890*/  LOP3.LUT R6, R17.reuse, 0xf000f, RZ, 0xc0, !PT ;  /* 0x000f000f11067812 */ /* 0x040fe400078ec0ff */
[----:B------:R-:W-:Y:S02]  /*38a0*/  LOP3.LUT R4, R4, 0x64006400, RZ, 0xfc, !PT ;  /* 0x6400640004047812 */ /* 0x000fe400078efcff */
[----:B------:R-:W-:Y:S02]  /*38b0*/  LOP3.LUT R34, R17, 0xf000f0, RZ, 0xc0, !PT ;  /* 0x00f000f011227812 */ /* 0x000fe400078ec0ff */
[----:B------:R-:W-:Y:S02]  /*38c0*/  SHF.R.U32.HI R25, RZ, 0x8, R17 ;  /* 0x00000008ff197819 */ /* 0x000fe40000011611 */
[----:B------:R-:W-:-:S02]  /*38d0*/  LOP3.LUT R16, R18, 0xf000f, RZ, 0xc0, !PT ;  /* 0x000f000f12107812 */ /* 0x000fc400078ec0ff */
[C---:B------:R-:W-:Y:S02]  /*38e0*/  LOP3.LUT R17, R19.reuse, 0xf000f, RZ, 0xc0, !PT ;  /* 0x000f000f13117812 */ /* 0x040fe400078ec0ff */
[----:B------:R-:W-:Y:S02]  /*38f0*/  LOP3.LUT R38, R19, 0xf000f0, RZ, 0xc0, !PT ;  /* 0x00f000f013267812 */ /* 0x000fe400078ec0ff */
[----:B------:R-:W-:Y:S01]  /*3900*/  SHF.R.U32.HI R27, RZ, 0x8, R19 ;  /* 0x00000008ff1b7819 */ /* 0x000fe20000011613 */
[----:B------:R-:W-:Y:S01]  /*3910*/  HADD2.F32 R19, -RZ, R22.H0_H0 ;  /* 0x20000016ff137230 */ /* 0x000fe20000004100 */
        /* <DEDUP_REMOVED lines=8> */
[----:B------:R-:W-:-:S02]  /*39a0*/  HADD2 R37, R4, -1032, -1032 ;  /* 0xe408e40804257430 */ /* 0x000fc40000000000 */
[--C-:B------:R-:W-:Y:S01]  /*39b0*/  HADD2.F32 R16, -RZ, R6.reuse.H0_H0 ;  /* 0x20000006ff107230 */ /* 0x100fe20000004100 */
[----:B------:R-:W-:Y:S01]  /*39c0*/  SHF.R.U32.HI R26, RZ, 0x8, R18 ;  /* 0x00000008ff1a7819 */ /* 0x000fe20000011612 */
[----:B------:R-:W-:Y:S01]  /*39d0*/  HADD2.F32 R32, -RZ, R6.H1_H1 ;  /* 0x30000006ff207230 */ /* 0x000fe20000004100 */
[----:B------:R-:W-:Y:S01]  /*39e0*/  LOP3.LUT R39, R36, 0x64006400, RZ, 0xfc, !PT ;  /* 0x6400640024277812 */ /* 0x000fe200078efcff */
[----:B------:R-:W-:Y:S02]  /*39f0*/  HADD2.F32 R17, -RZ, R22.H0_H0 ;  /* 0x20000016ff117230 */ /* 0x000fe40000004100 */
[----:B------:R-:W-:Y:S02]  /*3a00*/  HFMA2 R36, R35, R12.H0_H0, -72, -72 ;  /* 0xd480d48023247431 */ /* 0x000fe4000004000c */
[----:B------:R-:W-:Y:S02]  /*3a10*/  HADD2.F32 R6, -RZ, R30.H0_H0 ;  /* 0x2000001eff067230 */ /* 0x000fe40000004100 */
[----:B------:R-:W-:Y:S01]  /*3a20*/  FFMA.FTZ R35, R19, R16, RZ ;  /* 0x0000001013237223 */ /* 0x000fe200000100ff */
[----:B------:R-:W-:-:S02]  /*3a30*/  HADD2.F32 R18, -RZ, R23.H1_H1 ;  /* 0x30000017ff127230 */ /* 0x000fc40000004100 */
[----:B------:R-:W-:Y:S01]  /*3a40*/  FFMA.FTZ R28, R17, R19, RZ ;  /* 0x00000013111c7223 */ /* 0x000fe200000100ff */
[----:B------:R-:W-:Y:S02]  /*3a50*/  HADD2.F32 R33, -RZ, R22.H1_H1 ;  /* 0x30000016ff217230 */ /* 0x000fe40000004100 */
[----:B------:R-:W-:Y:S02]  /*3a60*/  HFMA2 R39, R39, R12.H0_H0, -72, -72 ;  /* 0xd480d48027277431 */ /* 0x000fe4000004000c */
[--C-:B------:R-:W-:Y:S01]  /*3a70*/  HADD2.F32 R4, -RZ, R37.reuse.H0_H0 ;  /* 0x20000025ff047230 */ /* 0x100fe20000004100 */
[----:B------:R-:W0:Y:S01]  /*3a80*/  LDS.64 R22, [UR4+0x8] ;  /* 0x00000804ff167984 */ /* 0x000e220008000a00 */
[----:B------:R-:W-:Y:S02]  /*3a90*/  HADD2.F32 R31, -RZ, R30.H1_H1 ;  /* 0x3000001eff1f7230 */ /* 0x000fe40000004100 */
[----:B------:R-:W-:Y:S01]  /*3aa0*/  FFMA.FTZ R42, R40, R32, R35 ;  /* 0x00000020282a7223 */ /* 0x000fe20000010023 */
[----:B------:R-:W-:Y:S01]  /*3ab0*/  HADD2.F32 R30, -RZ, R37.H1_H1 ;  /* 0x30000025ff1e7230 */ /* 0x000fe20000004100 */
[----:B------:R-:W-:Y:S01]  /*3ac0*/  LOP3.LUT R37, R34, 0x64006400, RZ, 0xfc, !PT ;  /* 0x6400640022257812 */ /* 0x000fe200078efcff */
[C---:B------:R-:W-:Y:S01]  /*3ad0*/  FFMA.FTZ R34, R19.reuse, R6, RZ ;  /* 0x0000000613227223 */ /* 0x040fe200000100ff */
[----:B------:R-:W-:Y:S01]  /*3ae0*/  FFMA.FTZ R19, R19, R4, RZ ;  /* 0x0000000413137223 */ /* 0x000fe200000100ff */
[----:B------:R-:W-:-:S02]  /*3af0*/  HADD2.F32 R35, -RZ, R36.H1_H1 ;  /* 0x30000024ff237230 */ /* 0x000fc40000004100 */
[----:B------:R-:W-:Y:S01]  /*3b00*/  FFMA.FTZ R43, R33, R40, R28 ;  /* 0x00000028212b7223 */ /* 0x000fe2000001001c */
[-C--:B------:R-:W-:Y:S02]  /*3b10*/  HFMA2 R37, R37, R12.reuse.H0_H0, -72, -72 ;  /* 0xd480d48025257431 */ /* 0x080fe4000004000c */
[----:B------:R-:W-:Y:S01]  /*3b20*/  FFMA.FTZ R47, R40, R30, R19 ;  /* 0x0000001e282f7223 */ /* 0x000fe20000010013 */
[----:B------:R-:W-:Y:S01]  /*3b30*/  LOP3.LUT R19, R38, 0x64006400, RZ, 0xfc, !PT ;  /* 0x6400640026137812 */ /* 0x000fe200078efcff */
[----:B------:R-:W-:Y:S01]  /*3b40*/  FFMA.FTZ R45, R40, R31, R34 ;  /* 0x0000001f282d7223 */ /* 0x000fe20000010022 */
[----:B------:R-:W-:Y:S02]  /*3b50*/  HADD2.F32 R34, -RZ, R36.H0_H0 ;  /* 0x20000024ff227230 */ /* 0x000fe40000004100 */
[----:B------:R-:W-:Y:S02]  /*3b60*/  HADD2.F32 R36, -RZ, R37.H0_H0 ;  /* 0x20000025ff247230 */ /* 0x000fe40000004100 */
[----:B------:R-:W-:-:S02]  /*3b70*/  HFMA2 R19, R19, R12.H0_H0, -72, -72 ;  /* 0xd480d48013137431 */ /* 0x000fc4000004000c */
[----:B------:R-:W-:Y:S02]  /*3b80*/  HADD2.F32 R38, -RZ, R39.H0_H0 ;  /* 0x20000027ff267230 */ /* 0x000fe40000004100 */
[----:B------:R-:W-:Y:S01]  /*3b90*/  FFMA.FTZ R28, R34, R29, R43 ;  /* 0x0000001d221c7223 */ /* 0x000fe2000001002b */
[----:B------:R-:W-:Y:S02]  /*3ba0*/  HADD2.F32 R37, -RZ, R37.H1_H1 ;  /* 0x30000025ff257230 */ /* 0x000fe40000004100 */
[--C-:B------:R-:W-:Y:S02]  /*3bb0*/  HADD2.F32 R40, -RZ, R19.reuse.H0_H0 ;  /* 0x20000013ff287230 */ /* 0x100fe40000004100 */
[----:B------:R-:W-:Y:S01]  /*3bc0*/  FFMA.FTZ R46, R35, R18, R28 ;  /* 0x00000012232e7223 */ /* 0x000fe2000001001c */
[----:B------:R-:W-:Y:S02]  /*3bd0*/  HADD2.F32 R41, -RZ, R19.H1_H1 ;  /* 0x30000013ff297230 */ /* 0x000fe40000004100 */
[----:B------:R-:W-:Y:S01]  /*3be0*/  FFMA.FTZ R19, R29, R36, R42 ;  /* 0x000000241d137223 */ /* 0x000fe2000001002a */
[----:B------:R-:W-:-:S02]  /*3bf0*/  HADD2.F32 R39, -RZ, R39.H1_H1 ;  /* 0x30000027ff277230 */ /* 0x000fc40000004100 */
[C---:B------:R-:W-:Y:S01]  /*3c00*/  FFMA.FTZ R42, R29.reuse, R38, R45 ;  /* 0x000000261d2a7223 */ /* 0x040fe2000001002d */
[----:B------:R-:W-:Y:S01]  /*3c10*/  FFMA.FTZ R44, R29, R40, R47 ;  /* 0x000000281d2c7223 */ /* 0x000fe2000001002f */
[----:B------:R-:W-:Y:S01]  /*3c20*/  FFMA.FTZ R50, R18, R37, R19 ;  /* 0x0000002512327223 */ /* 0x000fe20000010013 */
[----:B------:R-:W-:Y:S01]  /*3c30*/  LOP3.LUT R28, R26, 0xf000f, RZ, 0xc0, !PT ;  /* 0x000f000f1a1c7812 */ /* 0x000fe200078ec0ff */
[C---:B------:R-:W-:Y:S01]  /*3c40*/  FFMA.FTZ R52, R18.reuse, R39, R42 ;  /* 0x0000002712347223 */ /* 0x040fe2000001002a */
[----:B------:R-:W-:Y:S01]  /*3c50*/  LOP3.LUT R19, R25, 0xf000f, RZ, 0xc0, !PT ;  /* 0x000f000f19137812 */ /* 0x000fe200078ec0ff */
[----:B------:R-:W-:Y:S01]  /*3c60*/  FFMA.FTZ R51, R18, R41, R44 ;  /* 0x0000002912337223 */ /* 0x000fe2000001002c */
[----:B------:R-:W-:Y:S02]  /*3c70*/  LOP3.LUT R29, R27, 0xf000f, RZ, 0xc0, !PT ;  /* 0x000f000f1b1d7812 */ /* 0x000fe400078ec0ff */
[----:B------:R-:W-:Y:S02]  /*3c80*/  LOP3.LUT R18, R24, 0xf000f, RZ, 0xc0, !PT ;  /* 0x000f000f18127812 */ /* 0x000fe400078ec0ff */
[----:B------:R-:W-:-:S02]  /*3c90*/  LOP3.LUT R28, R28, 0x64006400, RZ, 0xfc, !PT ;  /* 0x640064001c1c7812 */ /* 0x000fc400078efcff */
[----:B------:R-:W-:Y:S01]  /*3ca0*/  LOP3.LUT R19, R19, 0x64006400, RZ, 0xfc, !PT ;  /* 0x6400640013137812 */ /* 0x000fe200078efcff */
[----:B0-----:R-:W-:Y:S01]  /*3cb0*/  HADD2.F32 R47, -RZ, R22.H0_H0 ;  /* 0x20000016ff2f7230 */ /* 0x001fe20000004100 */
        /* <DEDUP_REMOVED lines=10> */
[----:B------:R-:W-:Y:S01]  /*3d60*/  HADD2.F32 R42, -RZ, R48.H0_H0 ;  /* 0x20000030ff2a7230 */ /* 0x000fe20000004100 */
[----:B------:R-:W-:Y:S01]  /*3d70*/  LOP3.LUT R26, R26, 0xf000f0, RZ, 0xc0, !PT ;  /* 0x00f000f01a1a7812 */ /* 0x000fe200078ec0ff */
[----:B------:R-:W-:Y:S02]  /*3d80*/  HADD2.F32 R45, -RZ, R53.H0_H0 ;  /* 0x20000035ff2d7230 */ /* 0x000fe40000004100 */
[----:B------:R-:W-:Y:S01]  /*3d90*/  FFMA.FTZ R29, R47, R43, R52 ;  /* 0x0000002b2f1d7223 */ /* 0x000fe20000010034 */
[--C-:B------:R-:W-:Y:S01]  /*3da0*/  HADD2.F32 R19, -RZ, R23.reuse.H0_H0 ;  /* 0x20000017ff137230 */ /* 0x100fe20000004100 */
[----:B------:R-:W-:Y:S01]  /*3db0*/  LOP3.LUT R52, R27, 0xf000f0, RZ, 0xc0, !PT ;  /* 0x00f000f01b347812 */ /* 0x000fe200078ec0ff */
[----:B------:R-:W-:Y:S02]  /*3dc0*/  HADD2.F32 R18, -RZ, R23.H1_H1 ;  /* 0x30000017ff127230 */ /* 0x000fe40000004100 */
[C---:B------:R-:W-:Y:S01]  /*3dd0*/  FFMA.FTZ R23, R47.reuse, R44, R50 ;  /* 0x0000002c2f177223 */ /* 0x040fe20000010032 */
        /* <DEDUP_REMOVED lines=15> */
[----:B------:R-:W-:Y:S02]  /*3ed0*/  HADD2.F32 R53, -RZ, R48.H1_H1 ;  /* 0x30000030ff357230 */ /* 0x000fe40000004100 */
[----:B------:R-:W-:Y:S01]  /*3ee0*/  FFMA.FTZ R55, R47, R22, R28 ;  /* 0x000000162f377223 */ /* 0x000fe2000001001c */
[----:B------:R-:W-:Y:S02]  /*3ef0*/  HADD2.F32 R52, -RZ, R27.H0_H0 ;  /* 0x2000001bff347230 */ /* 0x000fe40000004100 */
[C---:B------:R-:W-:Y:S01]  /*3f00*/  FFMA.FTZ R28, R22.reuse, R46, R23 ;  /* 0x0000002e161c7223 */ /* 0x040fe20000010017 */
[----:B------:R-:W-:Y:S02]  /*3f10*/  HADD2.F32 R49, -RZ, R25.H0_H0 ;  /* 0x20000019ff317230 */ /* 0x000fe40000004100 */
[C---:B------:R-:W-:Y:S01]  /*3f20*/  FFMA.FTZ R56, R22.reuse, R54, R29 ;  /* 0x0000003616387223 */ /* 0x040fe2000001001d */
[----:B------:R-:W-:Y:S02]  /*3f30*/  HADD2.F32 R48, -RZ, R26.H0_H0 ;  /* 0x2000001aff307230 */ /* 0x000fe40000004100 */
[----:B------:R-:W-:Y:S01]  /*3f40*/  FFMA.FTZ R29, R22, R53, R50 ;  /* 0x00000035161d7223 */ /* 0x000fe20000010032 */
[C---:B------:R-:W-:Y:S01]  /*3f50*/  FFMA.FTZ R23, R19.reuse, R51, R28 ;  /* 0x0000003313177223 */ /* 0x040fe2000001001c */
[----:B------:R-:W-:Y:S01]  /*3f60*/  FFMA.FTZ R22, R52, R19, R55 ;  /* 0x0000001334167223 */ /* 0x000fe20000010037 */
[----:B------:R-:W-:Y:S01]  /*3f70*/  FFMA.FTZ R28, R19, R49, R56 ;  /* 0x00000031131c7223 */ /* 0x000fe20000010038 */
[----:B------:R-:W-:-:S02]  /*3f80*/  HADD2.F32 R55, -RZ, R27.H1_H1 ;  /* 0x3000001bff377230 */ /* 0x000fc40000004100 */
[----:B------:R-:W-:Y:S01]  /*3f90*/  FFMA.FTZ R50, R19, R48, R29 ;  /* 0x0000003013327223 */ /* 0x000fe2000001001d */
        /* <DEDUP_REMOVED lines=134> */
.L_x_1524:
[----:B------:R-:W0:Y:S01]  /*4800*/  LDC R51, c[0x0][0x23c] ;  /* 0x00008f00ff337b82 */ /* 0x000e220000000800 */
[----:B------:R-:W1:Y:S01]  /*4810*/  LDS.64 R30, [UR4+0x10] ;  /* 0x00001004ff1e7984 */ /* 0x000e620008000a00 */
[----:B0-----:R-:W-:-:S05]  /*4820*/  IMAD.WIDE R22, R51, 0x4, R20 ;  /* 0x0000000433167825 */ /* 0x001fca00078e0214 */
[----:B------:R0:W2:Y:S02]  /*4830*/  LDG.E.128.CONSTANT R16, desc[UR6][R22.64] ;  /* 0x0000000616107981 */ /* 0x0000a4000c1e9d00 */
[----:B0-----:R-:W-:-:S04]  /*4840*/  IMAD.WIDE R22, R51, 0x4, R22 ;  /* 0x0000000433167825 */ /* 0x001fc800078e0216 */
[----:B-1----:R-:W-:Y:S02]  /*4850*/  HADD2.F32 R38, -RZ, R30.H1_H1 ;  /* 0x3000001eff267230 */ /* 0x002fe40000004100 */
[----:B------:R-:W-:Y:S01]  /*4860*/  HADD2.F32 R36, -RZ, R31.H0_H0 ;  /* 0x2000001fff247230 */ /* 0x000fe20000004100 */
        /* <DEDUP_REMOVED lines=8> */
[----:B------:R-:W-:Y:S02]  /*48f0*/  HADD2 R16, R9, -1032, -1032 ;  /* 0xe408e40809107430 */ /* 0x000fe40000000000 */
        /* <DEDUP_REMOVED lines=9> */
[----:B------:R-:W-:-:S02]  /*4990*/  LOP3.LUT R40, R40, 0x64006400, RZ, 0xfc, !PT ;  /* 0x6400640028287812 */ /* 0x000fc400078efcff */
[----:B------:R-:W-:Y:S01]  /*49a0*/  LOP3.LUT R39, R18, 0xf000f0, RZ, 0xc0, !PT ;  /* 0x00f000f012277812 */ /* 0x000fe200078ec0ff */
[----:B------:R-:W-:Y:S01]  /*49b0*/  HADD2 R4, R4, -1032, -1032 ;  /* 0xe408e40804047430 */ /* 0x000fe20000000000 */
[----:B------:R-:W-:Y:S01]  /*49c0*/  LOP3.LUT R41, R19, 0xf000f0, RZ, 0xc0, !PT ;  /* 0x00f000f013297812 */ /* 0x000fe200078ec0ff */
[----:B------:R-:W-:Y:S01]  /*49d0*/  HADD2 R43, R40, -1032, -1032 ;  /* 0xe408e408282b7430 */ /* 0x000fe20000000000 */
[----:B------:R-:W-:Y:S02]  /*49e0*/  LOP3.LUT R37, R37, 0x64006400, RZ, 0xfc, !PT ;  /* 0x6400640025257812 */ /* 0x000fe400078efcff */
[----:B------:R-:W-:Y:S01]  /*49f0*/  SHF.R.U32.HI R34, RZ, 0x8, R19 ;  /* 0x00000008ff227819 */ /* 0x000fe20000011613 */
[----:B------:R-:W-:Y:S01]  /*4a00*/  HADD2.F32 R19, -RZ, R30.H0_H0 ;  /* 0x2000001eff137230 */ /* 0x000fe20000004100 */
[----:B------:R-:W-:Y:S01]  /*4a10*/  LOP3.LUT R39, R39, 0x64006400, RZ, 0xfc, !PT ;  /* 0x6400640027277812 */ /* 0x000fe200078efcff */
[----:B------:R-:W-:Y:S01]  /*4a20*/  HADD2.F32 R30, -RZ, R31.H1_H1 ;  /* 0x3000001fff1e7230 */ /* 0x000fe20000004100 */
[----:B------:R-:W-:Y:S01]  /*4a30*/  LOP3.LUT R31, R41, 0x64006400, RZ, 0xfc, !PT ;  /* 0x64006400291f7812 */ /* 0x000fe200078efcff */
[----:B------:R-:W-:-:S02]  /*4a40*/  HADD2.F32 R10, -RZ, R4.H0_H0 ;  /* 0x20000004ff0a7230 */ /* 0x000fc40000004100 */
[-C--:B------:R-:W-:Y:S02]  /*4a50*/  HFMA2 R41, R37, R12.reuse.H0_H0, -72, -72 ;  /* 0xd480d48025297431 */ /* 0x080fe4000004000c */
[----:B------:R-:W-:Y:S02]  /*4a60*/  HADD2.F32 R59, -RZ, R4.H1_H1 ;  /* 0x30000004ff3b7230 */ /* 0x000fe40000004100 */
[----:B------:R-:W-:Y:S02]  /*4a70*/  HFMA2 R42, R39, R12.H0_H0, -72, -72 ;  /* 0xd480d480272a7431 */ /* 0x000fe4000004000c */
[----:B------:R-:W-:Y:S01]  /*4a80*/  HADD2.F32 R4, -RZ, R43.H0_H0 ;  /* 0x2000002bff047230 */ /* 0x000fe20000004100 */
[----:B------:R-:W-:Y:S01]  /*4a90*/  LOP3.LUT R35, R35, 0x64006400, RZ, 0xfc, !PT ;  /* 0x6400640023237812 */ /* 0x000fe200078efcff */
[C---:B------:R-:W-:Y:S01]  /*4aa0*/  FFMA.FTZ R37, R19.reuse, R9, RZ ;  /* 0x0000000913257223 */ /* 0x040fe200000100ff */
[----:B------:R-:W-:Y:S01]  /*4ab0*/  FFMA.FTZ R39, R19, R6, RZ ;  /* 0x0000000613277223 */ /* 0x000fe200000100ff */
[----:B------:R-:W-:-:S02]  /*4ac0*/  HADD2.F32 R53, -RZ, R41.H0_H0 ;  /* 0x20000029ff357230 */ /* 0x000fc40000004100 */
[----:B------:R-:W-:Y:S01]  /*4ad0*/  FFMA.FTZ R44, R10, R19, RZ ;  /* 0x000000130a2c7223 */ /* 0x000fe200000100ff */
[----:B------:R-:W-:Y:S02]  /*4ae0*/  HADD2.F32 R52, -RZ, R42.H0_H0 ;  /* 0x2000002aff347230 */ /* 0x000fe40000004100 */
[----:B------:R-:W-:Y:S01]  /*4af0*/  FFMA.FTZ R46, R19, R4, RZ ;  /* 0x00000004132e7223 */ /* 0x000fe200000100ff */
[C---:B------:R-:W-:Y:S01]  /*4b00*/  FFMA.FTZ R37, R38.reuse, R57, R37 ;  /* 0x0000003926257223 */ /* 0x040fe20000010025 */
[-C--:B------:R-:W-:Y:S02]  /*4b10*/  HFMA2 R40, R35, R12.reuse.H0_H0, -72, -72 ;  /* 0xd480d48023287431 */ /* 0x080fe4000004000c */
[----:B------:R-:W-:Y:S02]  /*4b20*/  HADD2.F32 R55, -RZ, R43.H1_H1 ;  /* 0x3000002bff377230 */ /* 0x000fe40000004100 */
[----:B------:R-:W-:Y:S01]  /*4b30*/  FFMA.FTZ R19, R38, R56, R39 ;  /* 0x0000003826137223 */ /* 0x000fe20000010027 */
[----:B------:R-:W-:Y:S01]  /*4b40*/  SHF.R.U32.HI R18, RZ, 0x8, R18 ;  /* 0x00000008ff127819 */ /* 0x000fe20000011612 */
[----:B------:R-:W-:Y:S01]  /*4b50*/  FFMA.FTZ R39, R36, R53, R37 ;  /* 0x0000003524277223 */ /* 0x000fe20000010025 */
[----:B------:R-:W-:-:S02]  /*4b60*/  HFMA2 R31, R31, R12.H0_H0, -72, -72 ;  /* 0xd480d4801f1f7431 */ /* 0x000fc4000004000c */
[----:B------:R-:W-:Y:S01]  /*4b70*/  FFMA.FTZ R37, R36, R52, R19 ;  /* 0x0000003424257223 */ /* 0x000fe20000010013 */
[--C-:B------:R-:W-:Y:S02]  /*4b80*/  HADD2.F32 R54, -RZ, R40.reuse.H0_H0 ;  /* 0x20000028ff367230 */ /* 0x100fe40000004100 */
[----:B------:R-:W-:Y:S01]  /*4b90*/  FFMA.FTZ R35, R59, R38, R44 ;  /* 0x000000263b237223 */ /* 0x000fe2000001002c */
[----:B------:R-:W-:Y:S01]  /*4ba0*/  FFMA.FTZ R46, R38, R55, R46 ;  /* 0x00000037262e7223 */ /* 0x000fe2000001002e */
[----:B------:R-:W-:Y:S01]  /*4bb0*/  HADD2.F32 R48, -RZ, R40.H1_H1 ;  /* 0x30000028ff307230 */ /* 0x000fe20000004100 */
[----:B------:R-:W-:Y:S01]  /*4bc0*/  LOP3.LUT R19, R32, 0xf000f, RZ, 0xc0, !PT ;  /* 0x000f000f20137812 */ /* 0x000fe200078ec0ff */
[----:B------:R-:W-:Y:S01]  /*4bd0*/  HADD2.F32 R47, -RZ, R41.H1_H1 ;  /* 0x30000029ff2f7230 */ /* 0x000fe20000004100 */
[----:B------:R-:W-:Y:S01]  /*4be0*/  LOP3.LUT R38, R33, 0xf000f, RZ, 0xc0, !PT ;  /* 0x000f000f21267812 */ /* 0x000fe200078ec0ff */
[--C-:B------:R-:W-:Y:S01]  /*4bf0*/  HADD2.F32 R49, -RZ, R31.reuse.H0_H0 ;  /* 0x2000001fff317230 */ /* 0x100fe20000004100 */
[----:B------:R-:W-:Y:S01]  /*4c00*/  LOP3.LUT R40, R18, 0xf000f, RZ, 0xc0, !PT ;  /* 0x000f000f12287812 */ /* 0x000fe200078ec0ff */
[----:B------:R-:W-:Y:S01]  /*4c10*/  FFMA.FTZ R35, R54, R36, R35 ;  /* 0x0000002436237223 */ /* 0x000fe20000010023 */
[----:B------:R-:W-:Y:S01]  /*4c20*/  LOP3.LUT R41, R34, 0xf000f, RZ, 0xc0, !PT ;  /* 0x000f000f22297812 */ /* 0x000fe200078ec0ff */
[----:B------:R-:W-:Y:S01]  /*4c30*/  HADD2.F32 R45, -RZ, R31.H1_H1 ;  /* 0x3000001fff2d7230 */ /* 0x000fe20000004100 */
[----:B------:R-:W-:Y:S01]  /*4c40*/  LOP3.LUT R19, R19, 0x64006400, RZ, 0xfc, !PT ;  /* 0x6400640013137812 */ /* 0x000fe200078efcff */
[----:B------:R-:W-:Y:S01]  /*4c50*/  FFMA.FTZ R36, R36, R49, R46 ;  /* 0x0000003124247223 */ /* 0x000fe2000001002e */
[----:B------:R-:W-:Y:S01]  /*4c60*/  LOP3.LUT R60, R38, 0x64006400, RZ, 0xfc, !PT ;  /* 0x64006400263c7812 */ /* 0x000fe200078efcff */
[----:B------:R-:W-:Y:S01]  /*4c70*/  HADD2.F32 R46, -RZ, R42.H1_H1 ;  /* 0x3000002aff2e7230 */ /* 0x000fe20000004100 */
[----:B------:R-:W-:Y:S01]  /*4c80*/  LOP3.LUT R40, R40, 0x64006400, RZ, 0xfc, !PT ;  /* 0x6400640028287812 */ /* 0x000fe200078efcff */
[----:B------:R-:W-:Y:S01]  /*4c90*/  HADD2 R38, R19, -1032, -1032 ;  /* 0xe408e40813267430 */ /* 0x000fe20000000000 */
[----:B------:R-:W-:Y:S01]  /*4ca0*/  LOP3.LUT R41, R41, 0x64006400, RZ, 0xfc, !PT ;  /* 0x6400640029297812 */ /* 0x000fe200078efcff */
[----:B------:R-:W-:-:S02]  /*4cb0*/  HADD2 R60, R60, -1032, -1032 ;  /* 0xe408e4083c3c7430 */ /* 0x000fc40000000000 */
[----:B------:R-:W-:Y:S01]  /*4cc0*/  FFMA.FTZ R35, R48, R30, R35 ;  /* 0x0000001e30237223 */ /* 0x000fe20000010023 */
[----:B------:R-:W-:Y:S02]  /*4cd0*/  HADD2 R31, R40, -1032, -1032 ;  /* 0xe408e408281f7430 */ /* 0x000fe40000000000 */
[----:B0-----:R-:W-:Y:S02]  /*4ce0*/  HADD2.F32 R40, -RZ, R16.H0_H0 ;  /* 0x20000010ff287230 */ /* 0x001fe40000004100 */
[----:B------:R-:W-:Y:S02]  /*4cf0*/  HADD2 R19, R41, -1032, -1032 ;  /* 0xe408e40829137430 */ /* 0x000fe40000000000 */
        /* <DEDUP_REMOVED lines=26> */
[C---:B------:R-:W-:Y:S01]  /*4ea0*/  FFMA.FTZ R62, R31.reuse, R38, R35 ;  /* 0x000000261f3e7223 */ /* 0x040fe20000010023 */
[----:B------:R-:W-:Y:S01]  /*4eb0*/  FFMA.FTZ R33, R31, R37, R30 ;  /* 0x000000251f217223 */ /* 0x000fe2000001001e */
[----:B------:R-:W-:-:S02]  /*4ec0*/  HFMA2 R63, R65, R12.H0_H0, -72, -72 ;  /* 0xd480d480413f7431 */ /* 0x000fc4000004000c */
[--C-:B------:R-:W-:Y:S02]  /*4ed0*/  HADD2.F32 R65, -RZ, R17.reuse.H0_H0 ;  /* 0x20000011ff417230 */ /* 0x100fe40000004100 */
[-C--:B------:R-:W-:Y:S02]  /*4ee0*/  HFMA2 R32, R67, R12.reuse.H0_H0, -72, -72 ;  /* 0xd480d48043207431 */ /* 0x080fe4000004000c */
[----:B------:R-:W-:Y:S02]  /*4ef0*/  HADD2.F32 R18, -RZ, R17.H1_H1 ;  /* 0x30000011ff127230 */ /* 0x000fe40000004100 */
[-C--:B------:R-:W-:Y:S02]  /*4f00*/  HFMA2 R31, R69, R12.reuse.H0_H0, -72, -72 ;  /* 0xd480d480451f7431 */ /* 0x080fe4000004000c */
[----:B------:R-:W-:Y:S02]  /*4f10*/  HADD2.F32 R60, -RZ, R63.H0_H0 ;  /* 0x2000003fff3c7230 */ /* 0x000fe40000004100 */
[----:B------:R-:W-:-:S02]  /*4f20*/  HFMA2 R16, R16, R12.H0_H0, -72, -72 ;  /* 0xd480d48010107431 */ /* 0x000fc4000004000c */
[----:B------:R-:W-:Y:S02]  /*4f30*/  HADD2.F32 R36, -RZ, R32.H0_H0 ;  /* 0x20000020ff247230 */ /* 0x000fe40000004100 */
[--C-:B------:R-:W-:Y:S02]  /*4f40*/  HADD2.F32 R35, -RZ, R31.reuse.H0_H0 ;  /* 0x2000001fff237230 */ /* 0x100fe40000004100 */
        /* <DEDUP_REMOVED lines=136> */
.L_x_1525:
[----:B------:R-:W2:Y:S04]  /*57d0*/  LDG.E.128.CONSTANT R16, desc[UR6][R22.64] ;  /* 0x0000000616107981 */ /* 0x000ea8000c1e9d00 */
[----:B------:R-:W0:Y:S02]  /*57e0*/  LDS.64 R30, [UR4+0x20] ;  /* 0x00002004ff1e7984 */ /* 0x000e240008000a00 */
[----:B0-----:R-:W-:Y:S02]  /*57f0*/  HADD2.F32 R32, -RZ, R30.H1_H1 ;  /* 0x3000001eff207230 */ /* 0x001fe40000004100 */
[--C-:B------:R-:W-:Y:S02]  /*5800*/  HADD2.F32 R33, -RZ, R31.reuse.H0_H0 ;  /* 0x2000001fff217230 */ /* 0x100fe40000004100 */
[----:B------:R-:W-:Y:S01]  /*5810*/  HADD2.F32 R31, -RZ, R31.H1_H1 ;  /* 0x3000001fff1f7230 */ /* 0x000fe20000004100 */
[----:B--2---:R-:W-:-:S02]  /*5820*/  LOP3.LUT R6, R17, 0xf000f, RZ, 0xc0, !PT ;  /* 0x000f000f11067812 */ /* 0x004fc400078ec0ff */
        /* <DEDUP_REMOVED lines=8> */
[----:B------:R-:W-:Y:S01]  /*58b0*/  HADD2 R16, R9, -1032, -1032 ;  /* 0xe408e40809107430 */ /* 0x000fe20000000000 */
[----:B------:R-:W-:Y:S01]  /*58c0*/  LOP3.LUT R35, R19, 0xf000f, RZ, 0xc0, !PT ;  /* 0x000f000f13237812 */ /* 0x000fe200078ec0ff */
        /* <DEDUP_REMOVED lines=10> */
[--C-:B------:R-:W-:Y:S01]  /*5970*/  HADD2.F32 R10, -RZ, R4.reuse.H0_H0 ;  /* 0x20000004ff0a7230 */ /* 0x100fe20000004100 */
[----:B------:R-:W-:Y:S01]  /*5980*/  LOP3.LUT R39, R38, 0x64006400, RZ, 0xfc, !PT ;  /* 0x6400640026277812 */ /* 0x000fe200078efcff */
[----:B------:R-:W-:Y:S01]  /*5990*/  HADD2.F32 R49, -RZ, R4.H1_H1 ;  /* 0x30000004ff317230 */ /* 0x000fe20000004100 */
[----:B------:R-:W-:-:S02]  /*59a0*/  LOP3.LUT R4, R35, 0x64006400, RZ, 0xfc, !PT ;  /* 0x6400640023047812 */ /* 0x000fc400078efcff */
[----:B------:R-:W-:Y:S02]  /*59b0*/  LOP3.LUT R35, R34, 0x64006400, RZ, 0xfc, !PT ;  /* 0x6400640022237812 */ /* 0x000fe400078efcff */
[----:B------:R-:W-:Y:S01]  /*59c0*/  LOP3.LUT R37, R36, 0x64006400, RZ, 0xfc, !PT ;  /* 0x6400640024257812 */ /* 0x000fe200078efcff */
[----:B------:R-:W-:Y:S01]  /*59d0*/  HADD2 R38, R4, -1032, -1032 ;  /* 0xe408e40804267430 */ /* 0x000fe20000000000 */
[----:B------:R-:W-:Y:S01]  /*59e0*/  SHF.R.U32.HI R54, RZ, 0x8, R19 ;  /* 0x00000008ff367819 */ /* 0x000fe20000011613 */
[----:B------:R-:W-:Y:S01]  /*59f0*/  HADD2.F32 R19, -RZ, R30.H0_H0 ;  /* 0x2000001eff137230 */ /* 0x000fe20000004100 */
[----:B------:R-:W-:Y:S01]  /*5a00*/  LOP3.LUT R41, R40, 0x64006400, RZ, 0xfc, !PT ;  /* 0x6400640028297812 */ /* 0x000fe200078efcff */
[-C--:B------:R-:W-:Y:S02]  /*5a10*/  HFMA2 R34, R35, R12.reuse.H0_H0, -72, -72 ;  /* 0xd480d48023227431 */ /* 0x080fe4000004000c */
[----:B------:R-:W-:Y:S02]  /*5a20*/  HADD2.F32 R4, -RZ, R38.H0_H0 ;  /* 0x20000026ff047230 */ /* 0x000fe40000004100 */
[----:B------:R-:W-:-:S02]  /*5a30*/  HFMA2 R35, R37, R12.H0_H0, -72, -72 ;  /* 0xd480d48025237431 */ /* 0x000fc4000004000c */
[----:B------:R-:W-:Y:S02]  /*5a40*/  HADD2.F32 R46, -RZ, R38.H1_H1 ;  /* 0x30000026ff2e7230 */ /* 0x000fe40000004100 */
[-C--:B------:R-:W-:Y:S02]  /*5a50*/  HFMA2 R36, R39, R12.reuse.H0_H0, -72, -72 ;  /* 0xd480d48027247431 */ /* 0x080fe4000004000c */
[----:B------:R-:W-:Y:S01]  /*5a60*/  FFMA.FTZ R38, R10, R19, RZ ;  /* 0x000000130a267223 */ /* 0x000fe200000100ff */
[----:B------:R-:W-:Y:S02]  /*5a70*/  HFMA2 R30, R41, R12.H0_H0, -72, -72 ;  /* 0xd480d480291e7431 */ /* 0x000fe4000004000c */
[C---:B------:R-:W-:Y:S01]  /*5a80*/  FFMA.FTZ R37, R19.reuse, R9, RZ ;  /* 0x0000000913257223 */ /* 0x040fe200000100ff */
[C---:B------:R-:W-:Y:S01]  /*5a90*/  FFMA.FTZ R40, R19.reuse, R6, RZ ;  /* 0x0000000613287223 */ /* 0x040fe200000100ff */
[----:B------:R-:W-:Y:S01]  /*5aa0*/  FFMA.FTZ R19, R19, R4, RZ ;  /* 0x0000000413137223 */ /* 0x000fe200000100ff */
[----:B------:R-:W-:-:S02]  /*5ab0*/  HADD2.F32 R45, -RZ, R34.H0_H0 ;  /* 0x20000022ff2d7230 */ /* 0x000fc40000004100 */
[----:B------:R-:W-:Y:S01]  /*5ac0*/  FFMA.FTZ R38, R49, R32, R38 ;  /* 0x0000002031267223 */ /* 0x000fe20000010026 */
[--C-:B------:R-:W-:Y:S02]  /*5ad0*/  HADD2.F32 R44, -RZ, R35.reuse.H0_H0 ;  /* 0x20000023ff2c7230 */ /* 0x100fe40000004100 */
[C---:B------:R-:W-:Y:S01]  /*5ae0*/  FFMA.FTZ R60, R32.reuse, R48, R37 ;  /* 0x00000030203c7223 */ /* 0x040fe20000010025 */
[----:B------:R-:W-:Y:S02]  /*5af0*/  HADD2.F32 R43, -RZ, R36.H0_H0 ;  /* 0x20000024ff2b7230 */ /* 0x000fe40000004100 */
[C---:B------:R-:W-:Y:S01]  /*5b00*/  FFMA.FTZ R40, R32.reuse, R47, R40 ;  /* 0x0000002f20287223 */ /* 0x040fe20000010028 */
[----:B------:R-:W-:Y:S02]  /*5b10*/  HADD2.F32 R42, -RZ, R30.H0_H0 ;  /* 0x2000001eff2a7230 */ /* 0x000fe40000004100 */
[----:B------:R-:W-:Y:S01]  /*5b20*/  FFMA.FTZ R19, R32, R46, R19 ;  /* 0x0000002e20137223 */ /* 0x000fe20000010013 */
[----:B------:R-:W-:Y:S01]  /*5b30*/  SHF.R.U32.HI R18, RZ, 0x8, R18 ;  /* 0x00000008ff127819 */ /* 0x000fe20000011612 */
        /* <DEDUP_REMOVED lines=47> */
[----:B------:R-:W-:Y:S01]  /*5e30*/  FFMA.FTZ R18, R33, R16, R56 ;  /* 0x0000001021127223 */ /* 0x000fe20000010038 */
[C---:B------:R-:W-:Y:S01]  /*5e40*/  FFMA.FTZ R62, R16.reuse, R31, R62 ;  /* 0x0000001f103e7223 */ /* 0x040fe2000001003e */
[C---:B------:R-:W-:Y:S01]  /*5e50*/  FFMA.FTZ R65, R16.reuse, R32, R65 ;  /* 0x0000002010417223 */ /* 0x040fe20000010041 */
[----:B------:R-:W-:Y:S01]  /*5e60*/  FFMA.FTZ R63, R16, R30, R63 ;  /* 0x0000001e103f7223 */ /* 0x000fe2000001003f */
[-C--:B------:R-:W-:Y:S02]  /*5e70*/  HFMA2 R56, R19, R12.reuse.H0_H0, -72, -72 ;  /* 0xd480d48013387431 */ /* 0x080fe4000004000c */
[----:B------:R-:W-:Y:S02]  /*5e80*/  HADD2.F32 R60, -RZ, R17.H0_H0 ;  /* 0x20000011ff3c7230 */ /* 0x000fe40000004100 */
[----:B------:R-:W-:Y:S02]  /*5e90*/  HFMA2 R59, R59, R12.H0_H0, -72, -72 ;  /* 0xd480d4803b3b7431 */ /* 0x000fe4000004000c */
[----:B------:R-:W-:-:S02]  /*5ea0*/  HADD2.F32 R54, -RZ, R57.H0_H0 ;  /* 0x20000039ff367230 */ /* 0x000fc40000004100 */
[----:B------:R-:W-:Y:S02]  /*5eb0*/  HFMA2 R16, R55, R12.H0_H0, -72, -72 ;  /* 0xd480d48037107431 */ /* 0x000fe4000004000c */
[----:B------:R-:W-:Y:S02]  /*5ec0*/  HADD2.F32 R55, -RZ, R56.H0_H0 ;  /* 0x20000038ff377230 */ /* 0x000fe40000004100 */
[----:B------:R-:W-:Y:S02]  /*5ed0*/  HADD2.F32 R53, -RZ, R59.H0_H0 ;  /* 0x2000003bff357230 */ /* 0x000fe40000004100 */
[----:B------:R-:W-:Y:S02]  /*5ee0*/  HADD2.F32 R52, -RZ, R16.H0_H0 ;  /* 0x20000010ff347230 */ /* 0x000fe40000004100 */
[----:B------:R-:W-:Y:S01]  /*5ef0*/  FFMA.FTZ R19, R55, R60, R18 ;  /* 0x0000003c37137223 */ /* 0x000fe20000010012 */
[----:B------:R-:W-:Y:S02]  /*5f00*/  HADD2.F32 R17, -RZ, R17.H1_H1 ;  /* 0x30000011ff117230 */ /* 0x000fe40000004100 */
[C---:B------:R-:W-:Y:S01]  /*5f10*/  FFMA.FTZ R18, R60.reuse, R54, R65 ;  /* 0x000000363c127223 */ /* 0x040fe20000010041 */
[C---:B------:R-:W-:Y:S01]  /*5f20*/  FFMA.FTZ R62, R60.reuse, R53, R62 ;  /* 0x000000353c3e7223 */ /* 0x040fe2000001003e */
[----:B------:R-:W-:Y:S01]  /*5f30*/  FFMA.FTZ R63, R60, R52, R63 ;  /* 0x000000343c3f7223 */ /* 0x000fe2000001003f */
[----:B------:R-:W-:-:S02]  /*5f40*/  HADD2.F32 R56, -RZ, R56.H1_H1 ;  /* 0x30000038ff387230 */ /* 0x000fc40000004100 */
[----:B------:R-:W-:Y:S02]  /*5f50*/  HADD2.F32 R57, -RZ, R57.H1_H1 ;  /* 0x30000039ff397230 */ /* 0x000fe40000004100 */
[----:B------:R-:W-:Y:S02]  /*5f60*/  HADD2.F32 R59, -RZ, R59.H1_H1 ;  /* 0x3000003bff3b7230 */ /* 0x000fe40000004100 */
        /* <DEDUP_REMOVED lines=9> */
[----:B------:R-:W-:Y:S01]  /*6000*/  F2FP.F16.F32.PACK_AB R18, RZ, R16 ;  /* 0x00000010ff12723e */ /* 0x000fe200000000ff */
[----:B------:R-:W-:Y:S01]  /*6010*/  IMAD.WIDE R16, R51, 0x4, R22 ;  /* 0x0000000433107825 */ /* 0x000fe200078e0216 */
        /* <DEDUP_REMOVED lines=76> */
[----:B------:R-:W-:Y:S01]  /*64e0*/  FFMA.FTZ R6, R47, R18, R6 ;  /* 0x000000122f067223 */ /* 0x000fe20000010006 */
[-C--:B------:R-:W-:Y:S01]  /*64f0*/  FFMA.FTZ R10, R45, R4.reuse, R10 ;  /* 0x000000042d0a7223 */ /* 0x080fe2000001000a */
[----:B------:R-:W-:Y:S01]  /*6500*/  FFMA.FTZ R9, R44, R4, R9 ;  /* 0x000000042c097223 */ /* 0x000fe20000010009 */
[----:B------:R-:W-:Y:S01]  /*6510*/  FFMA.FTZ R61, R46, R18, R61 ;  /* 0x000000122e3d7223 */ /* 0x000fe2000001003d */
[-C--:B------:R-:W-:Y:S01]  /*6520*/  FFMA.FTZ R6, R43, R4.reuse, R6 ;  /* 0x000000042b067223 */ /* 0x080fe20000010006 */
[-C--:B------:R-:W-:Y:S01]  /*6530*/  FFMA.FTZ R10, R41, R19.reuse, R10 ;  /* 0x00000013290a7223 */ /* 0x080fe2000001000a */
[----:B------:R-:W-:Y:S01]  /*6540*/  FFMA.FTZ R41, R40, R19, R9 ;  /* 0x0000001328297223 */ /* 0x000fe20000010009 */
[----:B------:R-:W-:Y:S01]  /*6550*/  FFMA.FTZ R61, R42, R4, R61 ;  /* 0x000000042a3d7223 */ /* 0x000fe2000001003d */
[----:B-1----:R-:W-:-:S02]  /*6560*/  HADD2.F32 R9, -RZ, R22.H0_H0 ;  /* 0x20000016ff097230 */ /* 0x002fc40000004100 */
[-C--:B------:R-:W-:Y:S01]  /*6570*/  FFMA.FTZ R6, R39, R19.reuse, R6 ;  /* 0x0000001327067223 */ /* 0x080fe20000010006 */
[----:B------:R-:W-:Y:S02]  /*6580*/  HADD2.F32 R22, -RZ, R22.H1_H1 ;  /* 0x30000016ff167230 */ /* 0x000fe40000004100 */
[----:B------:R-:W-:Y:S01]  /*6590*/  FFMA.FTZ R61, R38, R19, R61 ;  /* 0x00000013263d7223 */ /* 0x000fe2000001003d */
        /* <DEDUP_REMOVED lines=30> */
.L_x_1526:
[----:B------:R-:W2:Y:S01]  /*6780*/  LDG.E.128.CONSTANT R16, desc[UR6][R16.64] ;  /* 0x0000000610107981 */ /* 0x000ea2000c1e9d00 */
[----:B------:R-:W-:Y:S02]  /*6790*/  PRMT R50, R50, 0x5410, R51 ;  /* 0x0000541032327816 */ /* 0x000fe40000000033 */
[----:B------:R-:W-:Y:S01]  /*67a0*/  PRMT R28, R28, 0x5410, R29 ;  /* 0x000054101c1c7816 */ /* 0x000fe2000000001d */
[----:B------:R-:W0:Y:S02]  /*67b0*/  LDS.64 R30, [UR4+0x30] ;  /* 0x00003004ff1e7984 */ /* 0x000e240008000a00 */
        /* <DEDUP_REMOVED lines=13> */
[--C-:B------:R-:W-:Y:S01]  /*6890*/  HADD2.F32 R33, -RZ, R4.reuse.H1_H1 ;  /* 0x30000004ff217230 */ /* 0x100fe20000004100 */
[----:B------:R-:W-:Y:S02]  /*68a0*/  LOP3.LUT R32, R32, 0x64006400, RZ, 0xfc, !PT ;  /* 0x6400640020207812 */ /* 0x000fe400078efcff */
[----:B------:R-:W-:Y:S01]  /*68b0*/  LOP3.LUT R16, R16, 0x64006400, RZ, 0xfc, !PT ;  /* 0x6400640010107812 */ /* 0x000fe200078efcff */
[----:B------:R-:W-:Y:S01]  /*68c0*/  HADD2 R6, R6, -1032, -1032 ;  /* 0xe408e40806067430 */ /* 0x000fe20000000000 */
[----:B------:R-:W-:Y:S02]  /*68d0*/  LOP3.LUT R38, R17, 0xf000f0, RZ, 0xc0, !PT ;  /* 0x00f000f011267812 */ /* 0x000fe400078ec0ff */
[----:B------:R-:W-:Y:S01]  /*68e0*/  SHF.R.U32.HI R22, RZ, 0x8, R17 ;  /* 0x00000008ff167819 */ /* 0x000fe20000011611 */
[----:B------:R-:W-:-:S02]  /*68f0*/  HADD2.F32 R17, -RZ, R4.H0_H0 ;  /* 0x20000004ff117230 */ /* 0x000fc40000004100 */
[----:B------:R-:W-:Y:S02]  /*6900*/  HADD2 R4, R32, -1032, -1032 ;  /* 0xe408e40820047430 */ /* 0x000fe40000000000 */
[--C-:B------:R-:W-:Y:S02]  /*6910*/  HADD2.F32 R32, -RZ, R6.reuse.H1_H1 ;  /* 0x30000006ff207230 */ /* 0x100fe40000004100 */
[----:B------:R-:W-:Y:S02]  /*6920*/  HADD2 R30, R16, -1032, -1032 ;  /* 0xe408e408101e7430 */ /* 0x000fe40000000000 */
[----:B------:R-:W-:Y:S01]  /*6930*/  HADD2.F32 R16, -RZ, R6.H0_H0 ;  /* 0x20000006ff107230 */ /* 0x000fe20000004100 */
        /* <DEDUP_REMOVED lines=8> */
[----:B------:R-:W0:Y:S01]  /*69c0*/  LDS.64 R18, [UR4+0x38] ;  /* 0x00003804ff127984 */ /* 0x000e220008000a00 */
[----:B------:R-:W-:Y:S01]  /*69d0*/  LOP3.LUT R37, R36, 0x64006400, RZ, 0xfc, !PT ;  /* 0x6400640024257812 */ /* 0x000fe200078efcff */
[----:B------:R-:W-:Y:S01]  /*69e0*/  FFMA.FTZ R36, R17, R9, RZ ;  /* 0x0000000911247223 */ /* 0x000fe200000100ff */
[----:B------:R-:W-:Y:S01]  /*69f0*/  LOP3.LUT R39, R38, 0x64006400, RZ, 0xfc, !PT ;  /* 0x6400640026277812 */ /* 0x000fe200078efcff */
[C---:B------:R-:W-:Y:S01]  /*6a00*/  FFMA.FTZ R38, R9.reuse, R16, RZ ;  /* 0x0000001009267223 */ /* 0x040fe200000100ff */
[----:B------:R-:W-:Y:S01]  /*6a10*/  LOP3.LUT R41, R40, 0x64006400, RZ, 0xfc, !PT ;  /* 0x6400640028297812 */ /* 0x000fe200078efcff */
[C---:B------:R-:W-:Y:S01]  /*6a20*/  FFMA.FTZ R40, R9.reuse, R6, RZ ;  /* 0x0000000609287223 */ /* 0x040fe200000100ff */
[----:B------:R-:W-:Y:S01]  /*6a30*/  FFMA.FTZ R9, R9, R4, RZ ;  /* 0x0000000409097223 */ /* 0x000fe200000100ff */
[----:B------:R-:W-:-:S02]  /*6a40*/  HFMA2 R37, R37, R12.H0_H0, -72, -72 ;  /* 0xd480d48025257431 */ /* 0x000fc4000004000c */
[----:B------:R-:W-:Y:S01]  /*6a50*/  FFMA.FTZ R44, R33, R35, R36 ;  /* 0x00000023212c7223 */ /* 0x000fe20000010024 */
[C---:B------:R-:W-:Y:S01]  /*6a60*/  FFMA.FTZ R43, R35.reuse, R32, R38 ;  /* 0x00000020232b7223 */ /* 0x040fe20000010026 */
[C---:B------:R-:W-:Y:S01]  /*6a70*/  FFMA.FTZ R54, R35.reuse, R30, R9 ;  /* 0x0000001e23367223 */ /* 0x040fe20000010009 */
[----:B------:R-:W-:Y:S01]  /*6a80*/  LOP3.LUT R9, R34, 0x64006400, RZ, 0xfc, !PT ;  /* 0x6400640022097812 */ /* 0x000fe200078efcff */
[----:B------:R-:W-:Y:S01]  /*6a90*/  FFMA.FTZ R46, R35, R31, R40 ;  /* 0x0000001f232e7223 */ /* 0x000fe20000010028 */
[-C--:B------:R-:W-:Y:S02]  /*6aa0*/  HFMA2 R34, R39, R12.reuse.H0_H0, -72, -72 ;  /* 0xd480d48027227431 */ /* 0x080fe4000004000c */
[--C-:B------:R-:W-:Y:S02]  /*6ab0*/  HADD2.F32 R40, -RZ, R37.reuse.H1_H1 ;  /* 0x30000025ff287230 */ /* 0x100fe40000004100 */
[----:B------:R-:W-:Y:S02]  /*6ac0*/  HFMA2 R35, R41, R12.H0_H0, -72, -72 ;  /* 0xd480d48029237431 */ /* 0x000fe4000004000c */
[----:B------:R-:W-:-:S02]  /*6ad0*/  HADD2.F32 R41, -RZ, R37.H0_H0 ;  /* 0x20000025ff297230 */ /* 0x000fc40000004100 */
[----:B------:R-:W-:Y:S02]  /*6ae0*/  HFMA2 R9, R9, R12.H0_H0, -72, -72 ;  /* 0xd480d48009097431 */ /* 0x000fe4000004000c */
[--C-:B------:R-:W-:Y:S02]  /*6af0*/  HADD2.F32 R39, -RZ, R34.reuse.H0_H0 ;  /* 0x20000022ff277230 */ /* 0x100fe40000004100 */
[--C-:B------:R-:W-:Y:S02]  /*6b00*/  HADD2.F32 R37, -RZ, R35.reuse.H0_H0 ;  /* 0x20000023ff257230 */ /* 0x100fe40000004100 */
[----:B------:R-:W-:Y:S02]  /*6b10*/  HADD2.F32 R36, -RZ, R35.H1_H1 ;  /* 0x30000023ff247230 */ /* 0x000fe40000004100 */
[C---:B------:R-:W-:Y:S01]  /*6b20*/  FFMA.FTZ R48, R42.reuse, R39, R43 ;  /* 0x000000272a307223 */ /* 0x040fe2000001002b */
[----:B------:R-:W-:Y:S02]  /*6b30*/  HADD2.F32 R35, -RZ, R9.H0_H0 ;  /* 0x20000009ff237230 */ /* 0x000fe40000004100 */
[----:B------:R-:W-:Y:S01]  /*6b40*/  FFMA.FTZ R43, R42, R37, R46 ;  /* 0x000000252a2b7223 */ /* 0x000fe2000001002e */
[----:B------:R-:W-:-:S02]  /*6b50*/  HADD2.F32 R38, -RZ, R34.H1_H1 ;  /* 0x30000022ff267230 */ /* 0x000fc40000004100 */
[----:B------:R-:W-:Y:S02]  /*6b60*/  HADD2.F32 R34, -RZ, R9.H1_H1 ;  /* 0x30000009ff227230 */ /* 0x000fe40000004100 */
[----:B------:R-:W-:Y:S01]  /*6b70*/  FFMA.FTZ R9, R41, R42, R44 ;  /* 0x0000002a29097223 */ /* 0x000fe2000001002c */
[----:B------:R-:W-:Y:S01]  /*6b80*/  FFMA.FTZ R45, R42, R35, R54 ;  /* 0x000000232a2d7223 */ /* 0x000fe20000010036 */
[----:B------:R-:W-:Y:S01]  /*6b90*/  LOP3.LUT R42, R22, 0xf000f, RZ, 0xc0, !PT ;  /* 0x000f000f162a7812 */ /* 0x000fe200078ec0ff */
[C---:B------:R-:W-:Y:S01]  /*6ba0*/  FFMA.FTZ R46, R57.reuse, R36, R43 ;  /* 0x00000024392e7223 */ /* 0x040fe2000001002b */
[----:B------:R-:W-:Y:S01]  /*6bb0*/  LOP3.LUT R44, R52, 0xf000f, RZ, 0xc0, !PT ;  /* 0x000f000f342c7812 */ /* 0x000fe200078ec0ff */
[----:B------:R-:W-:Y:S01]  /*6bc0*/  FFMA.FTZ R54, R40, R57, R9 ;  /* 0x0000003928367223 */ /* 0x000fe20000010009 */
[----:B------:R-:W-:Y:S01]  /*6bd0*/  LOP3.LUT R42, R42, 0x64006400, RZ, 0xfc, !PT ;  /* 0x640064002a2a7812 */ /* 0x000fe200078efcff */
[----:B------:R-:W-:Y:S01]  /*6be0*/  FFMA.FTZ R48, R57, R38, R48 ;  /* 0x0000002639307223 */ /* 0x000fe20000010030 */
[----:B------:R-:W-:Y:S01]  /*6bf0*/  LOP3.LUT R43, R23, 0xf000f, RZ, 0xc0, !PT ;  /* 0x000f000f172b7812 */ /* 0x000fe200078ec0ff */
[----:B------:R-:W-:Y:S01]  /*6c00*/  FFMA.FTZ R57, R57, R34, R45 ;  /* 0x0000002239397223 */ /* 0x000fe2000001002d */
[----:B------:R-:W-:Y:S01]  /*6c10*/  LOP3.LUT R9, R10, 0xf000f, RZ, 0xc0, !PT ;  /* 0x000f000f0a097812 */ /* 0x000fe200078ec0ff */
[----:B------:R-:W-:Y:S01]  /*6c20*/  HADD2 R61, R42, -1032, -1032 ;  /* 0xe408e4082a3d7430 */ /* 0x000fe20000000000 */
[----:B------:R-:W-:Y:S01]  /*6c30*/  LOP3.LUT R44, R44, 0x64006400, RZ, 0xfc, !PT ;  /* 0x640064002c2c7812 */ /* 0x000fe200078efcff */
[--C-:B0-----:R-:W-:Y:S01]  /*6c40*/  HADD2.F32 R47, -RZ, R18.reuse.H0_H0 ;  /* 0x20000012ff2f7230 */ /* 0x101fe20000004100 */
        /* <DEDUP_REMOVED lines=10> */
[--C-:B------:R-:W-:Y:S01]  /*6cf0*/  HADD2.F32 R43, -RZ, R59.reuse.H0_H0 ;  /* 0x2000003bff2b7230 */ /* 0x100fe20000004100 */
[----:B------:R-:W-:Y:S01]  /*6d00*/  LOP3.LUT R22, R22, 0xf000f0, RZ, 0xc0, !PT ;  /* 0x00f000f016167812 */ /* 0x000fe200078ec0ff */
[----:B------:R-:W-:Y:S01]  /*6d10*/  HADD2.F32 R48, -RZ, R59.H1_H1 ;  /* 0x3000003bff307230 */ /* 0x000fe20000004100 */
[----:B------:R-:W-:Y:S01]  /*6d20*/  LOP3.LUT R59, R23, 0xf000f0, RZ, 0xc0, !PT ;  /* 0x00f000f0173b7812 */ /* 0x000fe200078ec0ff */
[----:B------:R-:W-:-:S02]  /*6d30*/  HADD2.F32 R45, -RZ, R60.H0_H0 ;  /* 0x2000003cff2d7230 */ /* 0x000fc40000004100 */
[C---:B------:R-:W-:Y:S01]  /*6d40*/  FFMA.FTZ R56, R47.reuse, R42, R57 ;  /* 0x0000002a2f387223 */ /* 0x040fe20000010039 */
        /* <DEDUP_REMOVED lines=9> */
[----:B------:R-:W-:-:S02]  /*6de0*/  HFMA2 R22, R23, R12.H0_H0, -72, -72 ;  /* 0xd480d48017167431 */ /* 0x000fc4000004000c */
[----:B------:R-:W-:Y:S02]  /*6df0*/  HADD2.F32 R49, -RZ, R49.H1_H1 ;  /* 0x30000031ff317230 */ /* 0x000fe40000004100 */
[-C--:B------:R-:W-:Y:S02]  /*6e00*/  HFMA2 R57, R57, R12.reuse.H0_H0, -72, -72 ;  /* 0xd480d48039397431 */ /* 0x080fe4000004000c */
[----:B------:R-:W-:Y:S01]  /*6e10*/  FFMA.FTZ R23, R47, R18, R54 ;  /* 0x000000122f177223 */ /* 0x000fe20000010036 */
[-C--:B------:R-:W-:Y:S02]  /*6e20*/  HFMA2 R59, R59, R12.reuse.H0_H0, -72, -72 ;  /* 0xd480d4803b3b7431 */ /* 0x080fe4000004000c */
[----:B------:R-:W-:Y:S02]  /*6e30*/  HADD2.F32 R9, -RZ, R19.H0_H0 ;  /* 0x20000013ff097230 */ /* 0x000fe40000004100 */
[----:B------:R-:W-:Y:S02]  /*6e40*/  HFMA2 R12, R61, R12.H0_H0, -72, -72 ;  /* 0xd480d4803d0c7431 */ /* 0x000fe4000004000c */
[----:B------:R-:W-:-:S02]  /*6e50*/  HADD2.F32 R54, -RZ, R22.H0_H0 ;  /* 0x20000016ff367230 */ /* 0x000fc40000004100 */
[C---:B------:R-:W-:Y:S01]  /*6e60*/  FFMA.FTZ R10, R18.reuse, R46, R53 ;  /* 0x0000002e120a7223 */ /* 0x040fe20000010035 */
[----:B------:R-:W-:Y:S02]  /*6e70*/  HADD2.F32 R66, -RZ, R57.H0_H0 ;  /* 0x20000039ff427230 */ /* 0x000fe40000004100 */
[C---:B------:R-:W-:Y:S01]  /*6e80*/  FFMA.FTZ R53, R18.reuse, R49, R56 ;  /* 0x0000003112357223 */ /* 0x040fe20000010038 */
[----:B------:R-:W-:Y:S02]  /*6e90*/  HADD2.F32 R62, -RZ, R59.H0_H0 ;  /* 0x2000003bff3e7230 */ /* 0x000fe40000004100 */
[----:B------:R-:W-:Y:S01]  /*6ea0*/  FFMA.FTZ R55, R18, R48, R55 ;  /* 0x0000003012377223 */ /* 0x000fe20000010037 */
[----:B------:R-:W-:Y:S02]  /*6eb0*/  HADD2.F32 R56, -RZ, R12.H0_H0 ;  /* 0x2000000cff387230 */ /* 0x000fe40000004100 */
[----:B------:R-:W-:Y:S01]  /*6ec0*/  FFMA.FTZ R23, R54, R9, R23 ;  /* 0x0000000936177223 */ /* 0x000fe20000010017 */
[----:B------:R-:W-:-:S02]  /*6ed0*/  HADD2.F32 R19, -RZ, R19.H1_H1 ;  /* 0x30000013ff137230 */ /* 0x000fc40000004100 */
        /* <DEDUP_REMOVED lines=134> */
.L_x_1523:
[----:B------:R-:W0:Y:S01]  /*7740*/  LDC R4, c[0x0][0x23c] ;  /* 0x00008f00ff047b82 */ /* 0x000e220000000800 */
[----:B------:R-:W-:Y:S01]  /*7750*/  IADD3 R0, R0, 0x20, RZ ;  /* 0x0000002000007810 */ /* 0x000fe20007ffe0ff */
[----:B------:R-:W-:-:S03]  /*7760*/  UIADD3 UR4, UR4, 0x40, URZ ;  /* 0x0000004004047890 */ /* 0x000fc6000fffe03f */
[C---:B------:R-:W-:Y:S02]  /*7770*/  ISETP.GE.AND P0, PT, R0.reuse, UR5, PT ;  /* 0x0000000500007c0c */ /* 0x040fe4000bf06270 */
[----:B------:R-:W-:Y:S01]  /*7780*/  ISETP.LT.AND P2, PT, R0, R3, PT ;  /* 0x000000030000720c */ /* 0x000fe20003f41270 */
[----:B0-----:R-:W-:-:S03]  /*7790*/  IMAD.WIDE R20, R4, 0x10, R20 ;  /* 0x0000001004147825 */ /* 0x001fc600078e0214 */
[----:B------:R-:W-:-:S09]  /*77a0*/  MOV R28, R20 ;  /* 0x00000014001c7202 */ /* 0x000fd20000000f00 */
[----:B------:R-:W-:Y:S05]  /*77b0*/  @!P0 BRA P2, `(.L_x_1527) ;  /* 0xffffffbc00d48947 */ /* 0x000fea000103ffff */
.L_x_1522:
[----:B------:R-:W-:Y:S05]  /*77c0*/  @!P1 EXIT ;  /* 0x000000000000994d */ /* 0x000fea0003800000 */
[----:B------:R-:W0:Y:S01]  /*77d0*/  S2R R3, SR_CTAID.X ;  /* 0x0000000000037919 */ /* 0x000e220000002500 */
[----:B------:R-:W1:Y:S01]  /*77e0*/  S2UR UR4, SR_CTAID.Y ;  /* 0x00000000000479c3 */ /* 0x000e620000002600 */
[----:B------:R-:W0:Y:S07]  /*77f0*/  S2R R0, SR_TID.X ;  /* 0x0000000000007919 */ /* 0x000e2e0000002100 */
[----:B------:R-:W2:Y:S01]  /*7800*/  LDC.64 R16, c[0x0][0x230] ;  /* 0x00008c00ff107b82 */ /* 0x000ea20000000a00 */
        /* <DEDUP_REMOVED lines=13> */
.L_x_1531:
[----:B------:R-:W0:Y:S02]  /*78e0*/  LDS R10, [R18] ;  /* 0x00000000120a7984 */ /* 0x000e240000000800 */
[----:B0-----:R-:W-:-:S10]  /*78f0*/  HFMA2.MMA R11, R10, 1, 1, R3 ;  /* 0x3c003c000a0b7835 */ /* 0x001fd40000000003 */
[----:B------:R-:W0:Y:S02]  /*7900*/  ATOMS.CAST.SPIN R11, [R18], R10, R11 ;  /* 0x0000000a120b738d */ /* 0x000e24000180000b */
[----:B0-----:R-:W-:-:S13]  /*7910*/  ISETP.EQ.U32.AND P0, PT, R11, 0x1, PT ;  /* 0x000000010b00780c */ /* 0x001fda0003f02070 */
[----:B------:R-:W-:Y:S05]  /*7920*/  @!P0 BRA `(.L_x_1531) ;  /* 0xfffffffc00ec8947 */ /* 0x000fea000383ffff */
[----:B------:R-:W-:Y:S05]  /*7930*/  BRA `(.L_x_1529) ;  /* 0x00000000000c7947 */ /* 0x000fea0003800000 */
.L_x_1530:
[----:B------:R-:W2:Y:S02]  /*7940*/  LD.E R0, desc[UR6][R20.64] ;  /* 0x0000000614007980 */ /* 0x000ea4000c101900 */
[----:B--2---:R-:W-:-:S05]  /*7950*/  IADD3 R3, R10, R0, RZ ;  /* 0x000000000a037210 */ /* 0x004fca0007ffe0ff */
[----:B------:R0:W-:Y:S02]  /*7960*/  ST.E desc[UR6][R20.64], R3 ;  /* 0x0000000314007985 */ /* 0x0001e4000c101906 */
.L_x_1529:
[----:B------:R-:W-:Y:S05]  /*7970*/  BSYNC B0 ;  /* 0x0000000000007941 */ /* 0x000fea0003800000 */
.L_x_1528:
[----:B------:R1:W-:Y:S01]  /*7980*/  ATOM.E.ADD.F16x2.RN.STRONG.GPU P0, RZ, desc[UR6][R20.64+0x4], R9 ;  /* 0x0000040914ff79a2 */ /* 0x0003e2000810e1c6 */
[----:B------:R-:W-:Y:S04]  /*7990*/  BSSY B0, `(.L_x_1532) ;  /* 0x000000f000007945 */ /* 0x000fe80003800000 */
[----:B-1----:R-:W-:Y:S05]  /*79a0*/  @P0 BRA `(.L_x_1533) ;  /* 0x0000000000340947 */ /* 0x002fea0003800000 */
[----:B------:R-:W1:Y:S02]  /*79b0*/  QSPC.E.S P0, RZ, [R20+0x4] ;  /* 0x0000040014ff73aa */ /* 0x000e640000000500 */
[----:B-1----:R-:W-:Y:S05]  /*79c0*/  @!P0 BRA `(.L_x_1534) ;  /* 0x0000000000208947 */ /* 0x002fea0003800000 */
[----:B------:R-:W-:-:S04]  /*79d0*/  MOV R10, R20 ;  /* 0x00000014000a7202 */ /* 0x000fc80000000f00 */
[----:B------:R-:W-:-:S07]  /*79e0*/  MOV R0, R10 ;  /* 0x0000000a00007202 */ /* 0x000fce0000000f00 */
.L_x_1535:
[----:B------:R-:W1:Y:S02]  /*79f0*/  LDS R10, [R0+0x4] ;  /* 0x00000400000a7984 */ /* 0x000e640000000800 */
[----:B-1----:R-:W-:-:S06]  /*7a00*/  HADD2 R11, R10, R9 ;  /* 0x000000090a0b7230 */ /* 0x002fcc0000000000 */
[----:B------:R-:W1:Y:S02]  /*7a10*/  ATOMS.CAST.SPIN R11, [R0+0x4], R10, R11 ;  /* 0x0000040a000b738d */ /* 0x000e64000180000b */
[----:B-1----:R-:W-:-:S13]  /*7a20*/  ISETP.EQ.U32.AND P0, PT, R11, 0x1, PT ;  /* 0x000000010b00780c */ /* 0x002fda0003f02070 */
[----:B------:R-:W-:Y:S05]  /*7a30*/  @!P0 BRA `(.L_x_1535) ;  /* 0xfffffffc00ec8947 */ /* 0x000fea000383ffff */
[----:B------:R-:W-:Y:S05]  /*7a40*/  BRA `(.L_x_1533) ;  /* 0x00000000000c7947 */ /* 0x000fea0003800000 */
.L_x_1534:
[----:B------:R-:W0:Y:S02]  /*7a50*/  LD.E R0, desc[UR6][R20.64+0x4] ;  /* 0x0000040614007980 */ /* 0x000e24000c101900 */
[----:B0-----:R-:W-:-:S05]  /*7a60*/  IADD3 R3, R9, R0, RZ ;  /* 0x0000000009037210 */ /* 0x001fca0007ffe0ff */
[----:B------:R1:W-:Y:S02]  /*7a70*/  ST.E desc[UR6][R20.64+0x4], R3 ;  /* 0x0000040314007985 */ /* 0x0003e4000c101906 */
.L_x_1533:
[----:B------:R-:W-:Y:S05]  /*7a80*/  BSYNC B0 ;  /* 0x0000000000007941 */ /* 0x000fea0003800000 */
.L_x_1532:
        /* <DEDUP_REMOVED lines=12> */
.L_x_1539:
[----:B------:R-:W0:Y:S02]  /*7b50*/  LDS R8, [R10] ;  /* 0x000000000a087984 */ /* 0x000e240000000800 */
[----:B0-----:R-:W-:-:S10]  /*7b60*/  HFMA2.MMA R9, R8, 1, 1, R3 ;  /* 0x3c003c0008097835 */ /* 0x001fd40000000003 */
[----:B------:R-:W0:Y:S02]  /*7b70*/  ATOMS.CAST.SPIN R9, [R10], R8, R9 ;  /* 0x000000080a09738d */ /* 0x000e240001800009 */
[----:B0-----:R-:W-:-:S13]  /*7b80*/  ISETP.EQ.U32.AND P0, PT, R9, 0x1, PT ;  /* 0x000000010900780c */ /* 0x001fda0003f02070 */
[----:B------:R-:W-:Y:S05]  /*7b90*/  @!P0 BRA `(.L_x_1539) ;  /* 0xfffffffc00ec8947 */ /* 0x000fea000383ffff */
[----:B------:R-:W-:Y:S05]  /*7ba0*/  BRA `(.L_x_1537) ;  /* 0x00000000000c7947 */ /* 0x000fea0003800000 */
.L_x_1538:
[----:B------:R-:W0:Y:S02]  /*7bb0*/  LD.E R0, desc[UR6][R18.64] ;  /* 0x0000000612007980 */ /* 0x000e24000c101900 */
[----:B01----:R-:W-:-:S05]  /*7bc0*/  IADD3 R3, R8, R0, RZ ;  /* 0x0000000008037210 */ /* 0x003fca0007ffe0ff */
[----:B------:R2:W-:Y:S02]  /*7bd0*/  ST.E desc[UR6][R18.64], R3 ;  /* 0x0000000312007985 */ /* 0x0005e4000c101906 */
.L_x_1537:
[----:B------:R-:W-:Y:S05]  /*7be0*/  BSYNC B0 ;  /* 0x0000000000007941 */ /* 0x000fea0003800000 */
.L_x_1536:
        /* <DEDUP_REMOVED lines=8> */
.L_x_1543:
[----:B------:R-:W0:Y:S02]  /*7c70*/  LDS R6, [R8+0x4] ;  /* 0x0000040008067984 */ /* 0x000e240000000800 */
[----:B0-----:R-:W-:-:S06]  /*7c80*/  HADD2 R7, R6, R3 ;  /* 0x0000000306077230 */ /* 0x001fcc0000000000 */
[----:B------:R-:W0:Y:S02]  /*7c90*/  ATOMS.CAST.SPIN R7, [R8+0x4], R6, R7 ;  /* 0x000004060807738d */ /* 0x000e240001800007 */
[----:B0-----:R-:W-:-:S13]  /*7ca0*/  ISETP.EQ.U32.AND P0, PT, R7, 0x1, PT ;  /* 0x000000010700780c */ /* 0x001fda0003f02070 */
[----:B------:R-:W-:Y:S05]  /*7cb0*/  @!P0 BRA `(.L_x_1543) ;  /* 0xfffffffc00ec8947 */ /* 0x000fea000383ffff */
[----:B------:R-:W-:Y:S05]  /*7cc0*/  BRA `(.L_x_1541) ;  /* 0x00000000000c7947 */ /* 0x000fea0003800000 */
.L_x_1542:
[----:B------:R-:W0:Y:S02]  /*7cd0*/  LD.E R0, desc[UR6][R18.64+0x4] ;  /* 0x0000040612007980 */ /* 0x000e24000c101900 */
[----:B012---:R-:W-:-:S05]  /*7ce0*/  IADD3 R3, R7, R0, RZ ;  /* 0x0000000007037210 */ /* 0x007fca0007ffe0ff */
[----:B------:R3:W-:Y:S02]  /*7cf0*/  ST.E desc[UR6][R18.64+0x4], R3 ;  /* 0x0000040312007985 */ /* 0x0007e4000c101906 */
.L_x_1541:
[----:B------:R-:W-:Y:S05]  /*7d00*/  BSYNC B0 ;  /* 0x0000000000007941 */ /* 0x000fea0003800000 */
.L_x_1540:
        /* <DEDUP_REMOVED lines=11> */
.L_x_1547:
[----:B------:R-:W0:Y:S02]  /*7dc0*/  LDS R2, [R0] ;  /* 0x0000000000027984 */ /* 0x000e240000000800 */
[----:B0-----:R-:W-:-:S10]  /*7dd0*/  HFMA2.MMA R3, R2, 1, 1, R14 ;  /* 0x3c003c0002037835 */ /* 0x001fd4000000000e */
[----:B------:R-:W0:Y:S02]  /*7de0*/  ATOMS.CAST.SPIN R3, [R0], R2, R3 ;  /* 0x000000020003738d */ /* 0x000e240001800003 */
[----:B0-----:R-:W-:-:S13]  /*7df0*/  ISETP.EQ.U32.AND P0, PT, R3, 0x1, PT ;  /* 0x000000010300780c */ /* 0x001fda0003f02070 */
[----:B------:R-:W-:Y:S05]  /*7e00*/  @!P0 BRA `(.L_x_1547) ;  /* 0xfffffffc00ec8947 */ /* 0x000fea000383ffff */
[----:B------:R-:W-:Y:S05]  /*7e10*/  BRA `(.L_x_1545) ;  /* 0x00000000000c7947 */ /* 0x000fea0003800000 */
.L_x_1546:
[----:B------:R-:W2:Y:S02]  /*7e20*/  LD.E R0, desc[UR6][R16.64] ;  /* 0x0000000610007980 */ /* 0x000ea4000c101900 */
[----:B--2---:R-:W-:-:S05]  /*7e30*/  IADD3 R3, R14, R0, RZ ;  /* 0x000000000e037210 */ /* 0x004fca0007ffe0ff */
[----:B------:R0:W-:Y:S02]  /*7e40*/  ST.E desc[UR6][R16.64], R3 ;  /* 0x0000000310007985 */ /* 0x0001e4000c101906 */
.L_x_1545:
[----:B------:R-:W-:Y:S05]  /*7e50*/  BSYNC B0 ;  /* 0x0000000000007941 */ /* 0x000fea0003800000 */
.L_x_1544:
[----:B------:R1:W-:Y:S02]  /*7e60*/  ATOM.E.ADD.F16x2.RN.STRONG.GPU P0, RZ, desc[UR6][R16.64+0x4], R13 ;  /* 0x0000040d10ff79a2 */ /* 0x0003e4000810e1c6 */
[----:B-1----:R-:W-:Y:S05]  /*7e70*/  @P0 EXIT ;  /* 0x000000000000094d */ /* 0x002fea0003800000 */
[----:B------:R-:W1:Y:S02]  /*7e80*/  QSPC.E.S P0, RZ, [R16+0x4] ;  /* 0x0000040010ff73aa */ /* 0x000e640000000500 */
[----:B-1----:R-:W-:Y:S05]  /*7e90*/  @!P0 BRA `(.L_x_1548) ;  /* 0x0000000000208947 */ /* 0x002fea0003800000 */
[----:B------:R-:W-:-:S04]  /*7ea0*/  MOV R2, R16 ;  /* 0x0000001000027202 */ /* 0x000fc80000000f00 */
[----:B------:R-:W-:-:S07]  /*7eb0*/  MOV R0, R2 ;  /* 0x0000000200007202 */ /* 0x000fce0000000f00 */
.L_x_1549:
[----:B------:R-:W0:Y:S02]  /*7ec0*/  LDS R2, [R0+0x4] ;  /* 0x0000040000027984 */ /* 0x000e240000000800 */
[----:B0-----:R-:W-:-:S06]  /*7ed0*/  HADD2 R3, R2, R13 ;  /* 0x0000000d02037230 */ /* 0x001fcc0000000000 */
[----:B------:R-:W0:Y:S02]  /*7ee0*/  ATOMS.CAST.SPIN R3, [R0+0x4], R2, R3 ;  /* 0x000004020003738d */ /* 0x000e240001800003 */
[----:B0-----:R-:W-:-:S13]  /*7ef0*/  ISETP.EQ.U32.AND P0, PT, R3, 0x1, PT ;  /* 0x000000010300780c */ /* 0x001fda0003f02070 */
[----:B------:R-:W-:Y:S05]  /*7f00*/  @!P0 BRA `(.L_x_1549) ;  /* 0xfffffffc00ec8947 */ /* 0x000fea000383ffff */
[----:B------:R-:W-:Y:S05]  /*7f10*/  EXIT ;  /* 0x000000000000794d */ /* 0x000fea0003800000 */
.L_x_1548:
[----:B------:R-:W0:Y:S02]  /*7f20*/  LD.E R0, desc[UR6][R16.64+0x4] ;  /* 0x0000040610007980 */ /* 0x000e24000c101900 */
[----:B0-----:R-:W-:-:S05]  /*7f30*/  IADD3 R3, R13, R0, RZ ;  /* 0x000000000d037210 */ /* 0x001fca0007ffe0ff */
[----:B------:R-:W-:Y:S01]  /*7f40*/  ST.E desc[UR6][R16.64+0x4], R3 ;  /* 0x0000040310007985 */ /* 0x000fe2000c101906 */
[----:B------:R-:W-:Y:S05]  /*7f50*/  EXIT ;  /* 0x000000000000794d */ /* 0x000fea0003800000 */
.L_x_1550:
        /* <DEDUP_REMOVED lines=10> */
.L_x_4179:


//--------------------- .text._Z23gemm_half_q_half_kernelILi3ELi10ELb0ELb0ELi64EEvPK6__halfPKjS4_S2_PS0_iiiiPKtS7_iiiiiibS2_i --------------------------
	.section	.text._Z23gemm_half_q_half_kernelILi3ELi10ELb0ELb0ELi64EEvPK6__halfPKjS4_S2_PS0_iiiiPKtS7_iiiiiibS2_i,"ax",@progbits
	.align	128
        .global         _Z23gemm_half_q_half_kernelILi3ELi10ELb0ELb0ELi64EEvPK6__halfPKjS4_S2_PS0_iiiiPKtS7_iiiiiibS2_i
        .type           _Z23gemm_half_q_half_kernelILi3ELi10ELb0ELb0ELi64EEvPK6__halfPKjS4_S2_PS0_iiiiPKtS7_iiiiiibS2_i,@function
        .size           _Z23gemm_half_q_half_kernelILi3ELi10ELb0ELb0ELi64EEvPK6__halfPKjS4_S2_PS0_iiiiPKtS7_iiiiiibS2_i,(.L_x_4180 - _Z23gemm_half_q_half_kernelILi3ELi10ELb0ELb0ELi64EEvPK6__halfPKjS4_S2_PS0_iiiiPKtS7_iiiiiibS2_i)
        .other          _Z23gemm_half_q_half_kernelILi3ELi10ELb0ELb0ELi64EEvPK6__halfPKjS4_S2_PS0_iiiiPKtS7_iiiiiibS2_i,@"STO_CUDA_ENTRY STV_DEFAULT"
_Z23gemm_half_q_half_kernelILi3ELi10ELb0ELb0ELi64EEvPK6__halfPKjS4_S2_PS0_iiiiPKtS7_iiiiiibS2_i:
.text._Z23gemm_half_q_half_kernelILi3ELi10ELb0ELb0ELi64EEvPK6__halfPKjS4_S2_PS0_iiiiPKtS7_iiiiiibS2_i:
        /* <DEDUP_REMOVED lines=45> */
.L_x_1555:
        /* <DEDUP_REMOVED lines=16> */
.L_x_1554:
        /* <DEDUP_REMOVED lines=16> */
.L_x_1553:
        /* <DEDUP_REMOVED lines=17> */
.L_x_1557:
        /* <DEDUP_REMOVED lines=16> */
.L_x_1556:
[----:B------:R-:W-:-:S04]  /*06e0*/  IADD3 R10, R21, -R16, RZ ;  /* 0x80000010150a7210 */ /* 0x000fc80007ffe0ff */
[----:B------:R-:W-:-:S13]  /*06f0*/  ISETP.GT.AND P2, PT, R10, 0x1, PT ;  /* 0x000000010a00780c */ /* 0x000fda0003f44270 */
[----:B------:R-:W-:Y:S01]  /*0700*/  @P2 PLOP3.LUT P0, PT, PT, PT, PT, 0x8, 0x0 ;  /* 0x000000000000281c */ /* 0x000fe20003f0e170 */
[C---:B------:R-:W-:Y:S01]  /*0710*/  @P2 IMAD.WIDE R10, R19.reuse, 0x2, R8 ;  /* 0x00000002130a2825 */ /* 0x040fe200078e0208 */
        /* <DEDUP_REMOVED lines=10> */
.L_x_1552:
[----:B------:R-:W-:Y:S05]  /*07c0*/  BSYNC B0 ;  /* 0x0000000000007941 */ /* 0x000fea0003800000 */
.L_x_1551:
        /* <DEDUP_REMOVED lines=12> */
[----:B------:R-:W-:-:S03]  /*0890*/  PLOP3.LUT P0, PT, PT, PT, PT, 0x80, 0x0 ;  /* 0x000000000000781c */ /* 0x000fc60003f0f070 */
[----:B------:R-:W-:-:S05]  /*08a0*/  IMAD R6, R5, 0x3, R6 ;  /* 0x0000000305067824 */ /* 0x000fca00078e0206 */
[----:B------:R-:W-:Y:S01]  /*08b0*/  LEA R3, R3, R6, 0x2 ;  /* 0x0000000603037211 */ /* 0x000fe200078e10ff */
[----:B------:R-:W-:-:S04]  /*08c0*/  HFMA2.MMA R6, -RZ, RZ, 0, 0 ;  /* 0x00000000ff067435 */ /* 0x000fc800000001ff */
[----:B0-----:R-:W-:Y:S01]  /*08d0*/  IMAD.WIDE R4, R3, 0x2, R8 ;  /* 0x0000000203047825 */ /* 0x001fe200078e0208 */
[----:B------:R-:W-:Y:S06]  /*08e0*/  @!P2 BRA `(.L_x_1559) ;  /* 0x000000000034a947 */ /* 0x000fec0003800000 */
[----:B------:R-:W-:Y:S02]  /*08f0*/  PLOP3.LUT P0, PT, PT, PT, PT, 0x8, 0x0 ;  /* 0x000000000000781c */ /* 0x000fe40003f0e170 */
[----:B------:R-:W-:-:S11]  /*0900*/  IADD3 R3, R21, -0x3, RZ ;  /* 0xfffffffd15037810 */ /* 0x000fd60007ffe0ff */
.L_x_1560:
        /* <DEDUP_REMOVED lines=11> */
.L_x_1559:
        /* <DEDUP_REMOVED lines=10> */
.L_x_1558:
        /* <DEDUP_REMOVED lines=17> */
.L_x_1562:
[----:B0----5:R-:W-:-:S05]  /*0b70*/  IADD3 R14, R0, R18, RZ ;  /* 0x00000012000e7210 */ /* 0x021fca0007ffe0ff */
[----:B------:R-:W-:-:S05]  /*0b80*/  IMAD R12, R14, R7, RZ ;  /* 0x000000070e0c7224 */ /* 0x000fca00078e02ff */
        /* <DEDUP_REMOVED lines=40> */
.L_x_1561:
        /* <DEDUP_REMOVED lines=11> */
[----:B------:R-:W-:Y:S01]  /*0ec0*/  LEA.HI R6, R11, R0, RZ, 0x5 ;  /* 0x000000000b067211 */ /* 0x000fe200078f28ff */
[----:B------:R-:W-:Y:S01]  /*0ed0*/  HFMA2.MMA R0, -RZ, RZ, 0, 0 ;  /* 0x00000000ff007435 */ /* 0x000fe200000001ff */
[----:B------:R-:W-:Y:S02]  /*0ee0*/  MOV R4, RZ ;  /* 0x000000ff00047202 */ /* 0x000fe40000000f00 */
[C---:B--2---:R-:W-:Y:S02]  /*0ef0*/  ISETP.GT.AND P3, PT, R24.reuse, R3, PT ;  /* 0x000000031800720c */ /* 0x044fe40003f64270 */
[----:B---3--:R-:W-:Y:S01]  /*0f00*/  ISETP.GT.AND P5, PT, R24, R5, PT ;  /* 0x000000051800720c */ /* 0x008fe20003fa4270 */
[----:B-1----:R-:W-:-:S12]  /*0f10*/  @!P2 BRA `(.L_x_1563) ;  /* 0x00000000001ca947 */ /* 0x002fd80003800000 */
[----:B------:R-:W1:Y:S02]  /*0f20*/  LDC R11, c[0x0][0x25c] ;  /* 0x00009700ff0b7b82 */ /* 0x000e640000000800 */
[----:B-1----:R-:W-:-:S04]  /*0f30*/  VIMNMX R4, R24, R11, PT ;  /* 0x0000000b18047248 */ /* 0x002fc80003fe0100 */
[----:B------:R-:W-:-:S04]  /*0f40*/  IADD3 R4, R4, -UR4, RZ ;  /* 0x8000000404047c10 */ /* 0x000fc8000fffe0ff */
[----:B------:R-:W-:-:S04]  /*0f50*/  SHF.R.S32.HI R11, RZ, 0x1f, R4 ;  /* 0x0000001fff0b7819 */ /* 0x000fc80000011404 */
[----:B------:R-:W-:-:S04]  /*0f60*/  LEA.HI R11, R11, R4, RZ, 0x5 ;  /* 0x000000040b0b7211 */ /* 0x000fc800078f28ff */
[----:B------:R-:W-:-:S05]  /*0f70*/  SHF.R.S32.HI R11, RZ, 0x5, R11 ;  /* 0x00000005ff0b7819 */ /* 0x000fca000001140b */
[----:B------:R-:W-:-:S07]  /*0f80*/  IMAD R4, R11, 0x6, RZ ;  /* 0x000000060b047824 */ /* 0x000fce00078e02ff */
.L_x_1563:
        /* <DEDUP_REMOVED lines=8> */
.L_x_1564:
[----:B------:R-:W-:Y:S01]  /*1010*/  HFMA2.MMA R3, -RZ, RZ, 0, 0 ;  /* 0x00000000ff037435 */ /* 0x000fe200000001ff */
[----:B------:R-:W-:Y:S02]  /*1020*/  CS2R R10, SRZ ;  /* 0x00000000000a7805 */ /* 0x000fe4000001ff00 */
[----:B------:R-:W-:Y:S01]  /*1030*/  SHF.R.S32.HI R15, RZ, 0x5, R6 ;  /* 0x00000005ff0f7819 */ /* 0x000fe20000011406 */
        /* <DEDUP_REMOVED lines=8> */
.L_x_1565:
        /* <DEDUP_REMOVED lines=8> */
.L_x_1566:
[----:B------:R-:W-:Y:S05]  /*1140*/  @!P6 BRA `(.L_x_1567) ;  /* 0x00000000001ce947 */ /* 0x000fea0003800000 */
[----:B0-----:R-:W0:Y:S02]  /*1150*/  LDC R13, c[0x0][0x26c] ;  /* 0x00009b00ff0d7b82 */ /* 0x001e240000000800 */
[----:B0-----:R-:W-:-:S04]  /*1160*/  VIMNMX R6, R24, R13, PT ;  /* 0x0000000d18067248 */ /* 0x001fc80003fe0100 */
[----:B------:R-:W-:-:S04]  /*1170*/  IADD3 R6, R6, -UR8, RZ ;  /* 0x8000000806067c10 */ /* 0x000fc8000fffe0ff */
[----:B------:R-:W-:-:S04]  /*1180*/  SHF.R.S32.HI R13, RZ, 0x1f, R6 ;  /* 0x0000001fff0d7819 */ /* 0x000fc80000011406 */
[----:B------:R-:W-:-:S04]  /*1190*/  LEA.HI R13, R13, R6, RZ, 0x5 ;  /* 0x000000060d0d7211 */ /* 0x000fc800078f28ff */
[----:B------:R-:W-:-:S04]  /*11a0*/  SHF.R.S32.HI R13, RZ, 0x5, R13 ;  /* 0x00000005ff0d7819 */ /* 0x000fc8000001140d */
[----:B------:R-:W-:-:S07]  /*11b0*/  SHF.L.U32 R10, R13, 0x1, RZ ;  /* 0x000000010d0a7819 */ /* 0x000fce00000006ff */
.L_x_1567:
[----:B------:R-:W-:Y:S01]  /*11c0*/  LEA R4, R15, R4, 0x3 ;  /* 0x000000040f047211 */ /* 0x000fe200078e18ff */
[----:B------:R-:W1:Y:S01]  /*11d0*/  S2UR UR5, SR_CgaCtaId ;  /* 0x00000000000579c3 */ /* 0x000e620000008800 */
        /* <DEDUP_REMOVED lines=15> */
[----:B-1----:R-:W-:Y:S01]  /*12d0*/  ULEA UR4, UR5, UR4, 0x18 ;  /* 0x0000000405047291 */ /* 0x002fe2000f8ec03f */
[----:B------:R-:W-:Y:S02]  /*12e0*/  PRMT R0, R9, 0x7610, R9 ;  /* 0x0000761009007816 */ /* 0x000fe40000000009 */
[----:B------:R-:W-:Y:S02]  /*12f0*/  LEA.HI.X R19, R2, UR9, R3, 0x2, P2 ;  /* 0x0000000902137c11 */ /* 0x000fe400090f1403 */
[----:B------:R-:W-:Y:S02]  /*1300*/  PRMT R15, RZ, 0x5410, RZ ;  /* 0x00005410ff0f7816 */ /* 0x000fe400000000ff */
[----:B0-----:R-:W-:Y:S02]  /*1310*/  PRMT R14, RZ, 0x5410, RZ ;  /* 0x00005410ff0e7816 */ /* 0x001fe400000000ff */
[----:B------:R-:W-:-:S02]  /*1320*/  PRMT R13, RZ, 0x5410, RZ ;  /* 0x00005410ff0d7816 */ /* 0x000fc400000000ff */
[----:B------:R-:W-:Y:S01]  /*1330*/  IADD3 R12, R24, R25, RZ ;  /* 0x00000019180c7210 */ /* 0x000fe20007ffe0ff */
[----:B------:R-:W-:Y:S06]  /*1340*/  @P0 BRA `(.L_x_1568) ;  /* 0x0000004000400947 */ /* 0x000fec0003800000 */
[----:B------:R-:W-:Y:S01]  /*1350*/  HFMA2.MMA R20, -RZ, RZ, 0, 0 ;  /* 0x00000000ff147435 */ /* 0x000fe200000001ff */
[----:B------:R-:W-:Y:S01]  /*1360*/  PRMT R18, RZ, 0x7610, R18 ;  /* 0x00007610ff127816 */ /* 0x000fe20000000012 */
[----:B------:R-:W-:-:S09]  /*1370*/  ULDC UR5, c[0x0][0x264] ;  /* 0x0000990000057ab9 */ /* 0x000fd20000000800 */
.L_x_1573:
        /* <DEDUP_REMOVED lines=15> */
[----:B------:R-:W-:Y:S06]  /*1470*/  @!P1 BRA `(.L_x_1569) ;  /* 0x0000003c00d09947 */ /* 0x000fec0003800000 */
[----:B------:R-:W2:Y:S01]  /*1480*/  LDG.E.128.CONSTANT R4, desc[UR6][R8.64] ;  /* 0x0000000608047981 */ /* 0x000ea2000c1e9d00 */
[----:B------:R-:W-:Y:S02]  /*1490*/  MOV R10, 0x2c00 ;  /* 0x00002c00000a7802 */ /* 0x000fe40000000f00 */
[----:B------:R-:W-:Y:S01]  /*14a0*/  ISETP.GE.AND P2, PT, R21, 0x2, PT ;  /* 0x000000021500780c */ /* 0x000fe20003f46270 */
[----:B------:R-:W0:Y:S02]  /*14b0*/  LDS.64 R2, [UR4] ;  /* 0x00000004ff027984 */ /* 0x000e240008000a00 */
[----:B0-----:R-:W-:Y:S02]  /*14c0*/  HADD2.F32 R39, -RZ, R2.H1_H1 ;  /* 0x30000002ff277230 */ /* 0x001fe40000004100 */
[----:B------:R-:W-:Y:S01]  /*14d0*/  HADD2.F32 R28, -RZ, R3.H1_H1 ;  /* 0x30000003ff1c7230 */ /* 0x000fe20000004100 */
[----:B--2---:R-:W-:Y:S02]  /*14e0*/  LOP3.LUT R25, R4, 0xf000f, RZ, 0xc0, !PT ;  /* 0x000f000f04197812 */ /* 0x004fe400078ec0ff */
[----:B------:R-:W-:-:S02]  /*14f0*/  LOP3.LUT R26, R5, 0xf000f, RZ, 0xc0, !PT ;  /* 0x000f000f051a7812 */ /* 0x000fc400078ec0ff */
[----:B------:R-:W-:Y:S02]  /*1500*/  LOP3.LUT R34, R5, 0xf000f0, RZ, 0xc0, !PT ;  /* 0x00f000f005227812 */ /* 0x000fe400078ec0ff */
[----:B------:R-:W-:Y:S02]  /*1510*/  SHF.R.U32.HI R19, RZ, 0x8, R5 ;  /* 0x00000008ff137819 */ /* 0x000fe40000011605 */
[----:B------:R-:W-:Y:S02]  /*1520*/  LOP3.LUT R5, R6, 0xf000f, RZ, 0xc0, !PT ;  /* 0x000f000f06057812 */ /* 0x000fe400078ec0ff */
[----:B------:R-:W-:Y:S02]  /*1530*/  LOP3.LUT R27, R7, 0xf000f, RZ, 0xc0, !PT ;  /* 0x000f000f071b7812 */ /* 0x000fe400078ec0ff */
[----:B------:R-:W-:Y:S02]  /*1540*/  LOP3.LUT R29, R4, 0xf000f0, RZ, 0xc0, !PT ;  /* 0x00f000f0041d7812 */ /* 0x000fe400078ec0ff */
[----:B------:R-:W-:-:S02]  /*1550*/  SHF.R.U32.HI R11, RZ, 0x8, R4 ;  /* 0x00000008ff0b7819 */ /* 0x000fc40000011604 */
[----:B------:R-:W-:Y:S02]  /*1560*/  LOP3.LUT R36, R6, 0xf000f0, RZ, 0xc0, !PT ;  /* 0x00f000f006247812 */ /* 0x000fe400078ec0ff */
[----:B------:R-:W-:Y:S01]  /*1570*/  SHF.R.U32.HI R22, RZ, 0x8, R6 ;  /* 0x00000008ff167819 */ /* 0x000fe20000011606 */
[----:B------:R-:W-:Y:S01]  /*1580*/  HADD2.F32 R6, -RZ, R2.H0_H0 ;  /* 0x20000002ff067230 */ /* 0x000fe20000004100 */
[----:B------:R-:W-:Y:S01]  /*1590*/  LOP3.LUT R4, R25, 0x64006400, RZ, 0xfc, !PT ;  /* 0x6400640019047812 */ /* 0x000fe200078efcff */
[----:B------:R-:W-:Y:S01]  /*15a0*/  HADD2.F32 R25, -RZ, R3.H0_H0 ;  /* 0x20000003ff197230 */ /* 0x000fe20000004100 */
        /* <DEDUP_REMOVED lines=10> */
[----:B------:R-:W0:Y:S01]  /*1650*/  LDS.64 R26, [UR4+0x8] ;  /* 0x00000804ff1a7984 */ /* 0x000e220008000a00 */
[----:B------:R-:W-:Y:S02]  /*1660*/  HADD2.F32 R31, -RZ, R2.H1_H1 ;  /* 0x30000002ff1f7230 */ /* 0x000fe40000004100 */
[----:B------:R-:W-:Y:S02]  /*1670*/  HFMA2 R41, R29, R10.H0_H0, -72, -72 ;  /* 0xd480d4801d297431 */ /* 0x000fe4000004000a */
[----:B------:R-:W-:Y:S01]  /*1680*/  HADD2.F32 R2, -RZ, R35.H0_H0 ;  /* 0x20000023ff027230 */ /* 0x000fe20000004100 */
[----:B------:R-:W-:Y:S01]  /*1690*/  LOP3.LUT R38, R7, 0xf000f0, RZ, 0xc0, !PT ;  /* 0x00f000f007267812 */ /* 0x000fe200078ec0ff */
[----:B------:R-:W-:Y:S01]  /*16a0*/  HADD2.F32 R33, -RZ, R4.H1_H1 ;  /* 0x30000004ff217230 */ /* 0x000fe20000004100 */
[----:B------:R-:W-:Y:S01]  /*16b0*/  LOP3.LUT R37, R36, 0x64006400, RZ, 0xfc, !PT ;  /* 0x6400640024257812 */ /* 0x000fe200078efcff */
[----:B------:R-:W-:-:S02]  /*16c0*/  HADD2.F32 R4, -RZ, R30.H0_H0 ;  /* 0x2000001eff047230 */ /* 0x000fc40000004100 */
[C---:B------:R-:W-:Y:S01]  /*16d0*/  FFMA.FTZ R29, R6.reuse, R2, RZ ;  /* 0x00000002061d7223 */ /* 0x040fe200000100ff */
[----:B------:R-:W-:Y:S02]  /*16e0*/  HADD2.F32 R32, -RZ, R30.H1_H1 ;  /* 0x3000001eff207230 */ /* 0x000fe40000004100 */
[----:B------:R-:W-:Y:S01]  /*16f0*/  FFMA.FTZ R40, R6, R3, RZ ;  /* 0x0000000306287223 */ /* 0x000fe200000100ff */
[----:B------:R-:W-:Y:S01]  /*1700*/  HADD2.F32 R30, -RZ, R35.H1_H1 ;  /* 0x30000023ff1e7230 */ /* 0x000fe20000004100 */
[----:B------:R-:W-:Y:S01]  /*1710*/  LOP3.LUT R35, R34, 0x64006400, RZ, 0xfc, !PT ;  /* 0x6400640022237812 */ /* 0x000fe200078efcff */
[----:B------:R-:W-:Y:S01]  /*1720*/  FFMA.FTZ R34, R5, R6, RZ ;  /* 0x0000000605227223 */ /* 0x000fe200000100ff */
[----:B------:R-:W-:Y:S01]  /*1730*/  FFMA.FTZ R36, R6, R4, RZ ;  /* 0x0000000406247223 */ /* 0x000fe200000100ff */
[C---:B------:R-:W-:Y:S01]  /*1740*/  FFMA.FTZ R45, R39.reuse, R31, R40 ;  /* 0x0000001f272d7223 */ /* 0x040fe20000010028 */
[----:B------:R-:W-:Y:S01]  /*1750*/  FFMA.FTZ R47, R39, R30, R29 ;  /* 0x0000001e272f7223 */ /* 0x000fe2000001001d */
[----:B------:R-:W-:Y:S01]  /*1760*/  LOP3.LUT R29, R38, 0x64006400, RZ, 0xfc, !PT ;  /* 0x64006400261d7812 */ /* 0x000fe200078efcff */
[----:B------:R-:W-:Y:S01]  /*1770*/  FFMA.FTZ R43, R33, R39, R34 ;  /* 0x00000027212b7223 */ /* 0x000fe20000010022 */
[----:B------:R-:W-:Y:S01]  /*1780*/  FFMA.FTZ R42, R39, R32, R36 ;  /* 0x00000020272a7223 */ /* 0x000fe20000010024 */
[----:B------:R-:W-:-:S02]  /*1790*/  HFMA2 R6, R35, R10.H0_H0, -72, -72 ;  /* 0xd480d48023067431 */ /* 0x000fc4000004000a */
[--C-:B------:R-:W-:Y:S02]  /*17a0*/  HADD2.F32 R34, -RZ, R41.reuse.H0_H0 ;  /* 0x20000029ff227230 */ /* 0x100fe40000004100 */
[-C--:B------:R-:W-:Y:S02]  /*17b0*/  HFMA2 R39, R37, R10.reuse.H0_H0, -72, -72 ;  /* 0xd480d48025277431 */ /* 0x080fe4000004000a */
[----:B------:R-:W-:Y:S02]  /*17c0*/  HADD2.F32 R35, -RZ, R41.H1_H1 ;  /* 0x30000029ff237230 */ /* 0x000fe40000004100 */
[----:B------:R-:W-:Y:S02]  /*17d0*/  HFMA2 R29, R29, R10.H0_H0, -72, -72 ;  /* 0xd480d4801d1d7431 */ /* 0x000fe4000004000a */
[----:B------:R-:W-:Y:S01]  /*17e0*/  HADD2.F32 R36, -RZ, R6.H0_H0 ;  /* 0x20000006ff247230 */ /* 0x000fe20000004100 */
[----:B------:R-:W-:Y:S01]  /*17f0*/  SHF.R.U32.HI R7, RZ, 0x8, R7 ;  /* 0x00000008ff077819 */ /* 0x000fe20000011607 */
[----:B------:R-:W-:-:S02]  /*1800*/  HADD2.F32 R38, -RZ, R39.H0_H0 ;  /* 0x20000027ff267230 */ /* 0x000fc40000004100 */
[--C-:B------:R-:W-:Y:S02]  /*1810*/  HADD2.F32 R40, -RZ, R29.reuse.H0_H0 ;  /* 0x2000001dff287230 */ /* 0x100fe40000004100 */
[----:B------:R-:W-:Y:S02]  /*1820*/  HADD2.F32 R41, -RZ, R29.H1_H1 ;  /* 0x3000001dff297230 */ /* 0x000fe40000004100 */
        /* <DEDUP_REMOVED lines=58> */
[C---:B------:R-:W-:Y:S01]  /*1bd0*/  FFMA.FTZ R51, R25.reuse, R48, R55 ;  /* 0x0000003019337223 */ /* 0x040fe20000010037 */
[----:B------:R-:W-:Y:S02]  /*1be0*/  HADD2.F32 R55, -RZ, R22.H1_H1 ;  /* 0x30000016ff377230 */ /* 0x000fe40000004100 */
[----:B------:R-:W-:Y:S01]  /*1bf0*/  FFMA.FTZ R26, R52, R25, R29 ;  /* 0x00000019341a7223 */ /* 0x000fe2000001001d */
[----:B------:R-:W-:Y:S02]  /*1c00*/  HADD2.F32 R56, -RZ, R7.H1_H1 ;  /* 0x30000007ff387230 */ /* 0x000fe40000004100 */
[C---:B------:R-:W-:Y:S01]  /*1c10*/  FFMA.FTZ R29, R25.reuse, R49, R50 ;  /* 0x00000031191d7223 */ /* 0x040fe20000010032 */
[----:B------:R-:W-:Y:S02]  /*1c20*/  HADD2.F32 R58, -RZ, R11.H1_H1 ;  /* 0x3000000bff3a7230 */ /* 0x000fe40000004100 */
[----:B------:R-:W-:Y:S01]  /*1c30*/  FFMA.FTZ R50, R25, R47, R28 ;  /* 0x0000002f19327223 */ /* 0x000fe2000001001c */
[----:B------:R-:W-:-:S02]  /*1c40*/  HADD2.F32 R59, -RZ, R19.H1_H1 ;  /* 0x30000013ff3b7230 */ /* 0x000fc40000004100 */
[----:B------:R-:W-:Y:S01]  /*1c50*/  FFMA.FTZ R7, R55, R6, R26 ;  /* 0x0000000637077223 */ /* 0x000fe2000001001a */
[--C-:B------:R-:W-:Y:S02]  /*1c60*/  HADD2.F32 R25, -RZ, R57.reuse.H1_H1 ;  /* 0x30000039ff197230 */ /* 0x100fe40000004100 */
[C---:B------:R-:W-:Y:S01]  /*1c70*/  FFMA.FTZ R26, R6.reuse, R56, R29 ;  /* 0x00000038061a7223 */ /* 0x040fe2000001001d */
[----:B------:R-:W-:Y:S02]  /*1c80*/  HADD2.F32 R28, -RZ, R57.H0_H0 ;  /* 0x20000039ff1c7230 */ /* 0x000fe40000004100 */
[C---:B------:R-:W-:Y:S01]  /*1c90*/  FFMA.FTZ R51, R6.reuse, R58, R51 ;  /* 0x0000003a06337223 */ /* 0x040fe20000010033 */
[--C-:B------:R-:W-:Y:S02]  /*1ca0*/  HADD2.F32 R22, -RZ, R0.reuse.H0_H0 ;  /* 0x20000000ff167230 */ /* 0x100fe40000004100 */
[----:B------:R-:W-:Y:S01]  /*1cb0*/  FFMA.FTZ R50, R6, R59, R50 ;  /* 0x0000003b06327223 */ /* 0x000fe20000010032 */
[----:B------:R-:W-:-:S02]  /*1cc0*/  HADD2.F32 R11, -RZ, R0.H1_H1 ;  /* 0x30000000ff0b7230 */ /* 0x000fc40000004100 */
[----:B------:R-:W-:Y:S01]  /*1cd0*/  FMUL.FTZ R26, R26, R25 ;  /* 0x000000191a1a7220 */ /* 0x000fe20000410000 */
[----:B------:R-:W-:Y:S01]  /*1ce0*/  FMUL.FTZ R7, R7, R28 ;  /* 0x0000001c07077220 */ /* 0x000fe20000410000 */
[----:B------:R-:W-:Y:S01]  /*1cf0*/  FMUL.FTZ R51, R51, R22 ;  /* 0x0000001633337220 */ /* 0x000fe20000410000 */
[----:B------:R-:W-:Y:S02]  /*1d00*/  FMUL.FTZ R50, R50, R11 ;  /* 0x0000000b32327220 */ /* 0x000fe40000410000 */
[----:B------:R-:W-:Y:S02]  /*1d10*/  F2FP.F16.F32.PACK_AB R26, RZ, R26 ;  /* 0x0000001aff1a723e */ /* 0x000fe400000000ff */
[----:B------:R-:W-:Y:S02]  /*1d20*/  F2FP.F16.F32.PACK_AB R7, RZ, R7 ;  /* 0x00000007ff07723e */ /* 0x000fe400000000ff */
[----:B------:R-:W-:Y:S01]  /*1d30*/  F2FP.F16.F32.PACK_AB R6, RZ, R51 ;  /* 0x00000033ff06723e */ /* 0x000fe200000000ff */
[--C-:B------:R-:W-:Y:S01]  /*1d40*/  HADD2 R51, R26.H0_H0, R18.reuse.H1_H1 ;  /* 0x300000121a337230 */ /* 0x100fe20000000800 */
[----:B------:R-:W-:Y:S01]  /*1d50*/  F2FP.F16.F32.PACK_AB R29, RZ, R50 ;  /* 0x00000032ff1d723e */ /* 0x000fe200000000ff */
[----:B------:R-:W-:-:S02]  /*1d60*/  HADD2 R50, R7.H0_H0, R18.H0_H0 ;  /* 0x2000001207327230 */ /* 0x000fc40000000800 */
        /* <DEDUP_REMOVED lines=113> */
.L_x_1570:
[----:B------:R-:W0:Y:S01]  /*2480*/  LDC R17, c[0x0][0x23c] ;  /* 0x00008f00ff117b82 */ /* 0x000e220000000800 */
[----:B------:R-:W1:Y:S01]  /*2490*/  LDS.64 R2, [UR4+0x10] ;  /* 0x00001004ff027984 */ /* 0x000e620008000a00 */
[----:B0-----:R-:W-:-:S05]  /*24a0*/  IMAD.WIDE R18, R17, 0x4, R8 ;  /* 0x0000000411127825 */ /* 0x001fca00078e0208 */
[----:B------:R0:W2:Y:S02]  /*24b0*/  LDG.E.128.CONSTANT R4, desc[UR6][R18.64] ;  /* 0x0000000612047981 */ /* 0x0000a4000c1e9d00 */
[----:B0-----:R-:W-:-:S04]  /*24c0*/  IMAD.WIDE R18, R17, 0x4, R18 ;  /* 0x0000000411127825 */ /* 0x001fc800078e0212 */
[----:B-1----:R-:W-:Y:S02]  /*24d0*/  HADD2.F32 R39, -RZ, R2.H1_H1 ;  /* 0x30000002ff277230 */ /* 0x002fe40000004100 */
[----:B------:R-:W-:Y:S01]  /*24e0*/  HADD2.F32 R37, -RZ, R3.H0_H0 ;  /* 0x20000003ff257230 */ /* 0x000fe20000004100 */
[C---:B--2---:R-:W-:Y:S02]  /*24f0*/  LOP3.LUT R35, R5.reuse, 0xf000f, RZ, 0xc0, !PT ;  /* 0x000f000f05237812 */ /* 0x044fe400078ec0ff */
[----:B------:R-:W-:Y:S02]  /*2500*/  LOP3.LUT R36, R5, 0xf000f0, RZ, 0xc0, !PT ;  /* 0x00f000f005247812 */ /* 0x000fe400078ec0ff */
[----:B------:R-:W-:Y:S02]  /*2510*/  SHF.R.U32.HI R31, RZ, 0x8, R5 ;  /* 0x00000008ff1f7819 */ /* 0x000fe40000011605 */
[----:B------:R-:W-:Y:S02]  /*2520*/  LOP3.LUT R5, R6, 0xf000f, RZ, 0xc0, !PT ;  /* 0x000f000f06057812 */ /* 0x000fe400078ec0ff */
[----:B------:R-:W-:-:S02]  /*2530*/  LOP3.LUT R27, R4, 0xf000f, RZ, 0xc0, !PT ;  /* 0x000f000f041b7812 */ /* 0x000fc400078ec0ff */
[----:B------:R-:W-:Y:S02]  /*2540*/  LOP3.LUT R5, R5, 0x64006400, RZ, 0xfc, !PT ;  /* 0x6400640005057812 */ /* 0x000fe400078efcff */
[----:B------:R-:W-:Y:S02]  /*2550*/  LOP3.LUT R35, R35, 0x64006400, RZ, 0xfc, !PT ;  /* 0x6400640023237812 */ /* 0x000fe400078efcff */
[----:B------:R-:W-:Y:S02]  /*2560*/  LOP3.LUT R38, R6, 0xf000f0, RZ, 0xc0, !PT ;  /* 0x00f000f006267812 */ /* 0x000fe400078ec0ff */
[----:B------:R-:W-:Y:S01]  /*2570*/  SHF.R.U32.HI R32, RZ, 0x8, R6 ;  /* 0x00000008ff207819 */ /* 0x000fe20000011606 */
[----:B------:R-:W-:Y:S01]  /*2580*/  HADD2 R6, R5, -1032, -1032 ;  /* 0xe408e40805067430 */ /* 0x000fe20000000000 */
[----:B------:R-:W-:Y:S02]  /*2590*/  LOP3.LUT R34, R4, 0xf000f0, RZ, 0xc0, !PT ;  /* 0x00f000f004227812 */ /* 0x000fe400078ec0ff */
[----:B------:R-:W-:-:S02]  /*25a0*/  SHF.R.U32.HI R30, RZ, 0x8, R4 ;  /* 0x00000008ff1e7819 */ /* 0x000fc40000011604 */
[----:B------:R-:W-:Y:S01]  /*25b0*/  LOP3.LUT R4, R27, 0x64006400, RZ, 0xfc, !PT ;  /* 0x640064001b047812 */ /* 0x000fe200078efcff */
[----:B------:R-:W-:Y:S02]  /*25c0*/  HADD2.F32 R27, -RZ, R2.H0_H0 ;  /* 0x20000002ff1b7230 */ /* 0x000fe40000004100 */
[----:B------:R-:W-:Y:S01]  /*25d0*/  HADD2 R2, R35, -1032, -1032 ;  /* 0xe408e40823027430 */ /* 0x000fe20000000000 */
[C---:B------:R-:W-:Y:S01]  /*25e0*/  LOP3.LUT R40, R7.reuse, 0xf000f, RZ, 0xc0, !PT ;  /* 0x000f000f07287812 */ /* 0x040fe200078ec0ff */
[----:B------:R-:W-:Y:S01]  /*25f0*/  HADD2.F32 R35, -RZ, R3.H1_H1 ;  /* 0x30000003ff237230 */ /* 0x000fe20000004100 */
[----:B------:R-:W-:Y:S01]  /*2600*/  LOP3.LUT R42, R7, 0xf000f0, RZ, 0xc0, !PT ;  /* 0x00f000f0072a7812 */ /* 0x000fe200078ec0ff */
[--C-:B------:R-:W-:Y:S01]  /*2610*/  HADD2.F32 R3, -RZ, R6.reuse.H0_H0 ;  /* 0x20000006ff037230 */ /* 0x100fe20000004100 */
[----:B------:R-:W-:Y:S01]  /*2620*/  SHF.R.U32.HI R33, RZ, 0x8, R7 ;  /* 0x00000008ff217819 */ /* 0x000fe20000011607 */
[----:B------:R-:W-:Y:S01]  /*2630*/  HADD2.F32 R58, -RZ, R6.H1_H1 ;  /* 0x30000006ff3a7230 */ /* 0x000fe20000004100 */
[----:B------:R-:W-:Y:S01]  /*2640*/  LOP3.LUT R40, R40, 0x64006400, RZ, 0xfc, !PT ;  /* 0x6400640028287812 */ /* 0x000fe200078efcff */
[----:B------:R-:W0:Y:S01]  /*2650*/  LDS.64 R6, [UR4+0x18] ;  /* 0x00001804ff067984 */ /* 0x000e220008000a00 */
[----:B------:R-:W-:Y:S01]  /*2660*/  HADD2 R4, R4, -1032, -1032 ;  /* 0xe408e40804047430 */ /* 0x000fe20000000000 */
        /* <DEDUP_REMOVED lines=9> */
[----:B------:R-:W-:Y:S02]  /*2700*/  HFMA2 R42, R43, R10.H0_H0, -72, -72 ;  /* 0xd480d4802b2a7431 */ /* 0x000fe4000004000a */
[----:B------:R-:W-:-:S02]  /*2710*/  HADD2.F32 R2, -RZ, R40.H0_H0 ;  /* 0x20000028ff027230 */ /* 0x000fc40000004100 */
[-C--:B------:R-:W-:Y:S02]  /*2720*/  HFMA2 R41, R41, R10.reuse.H0_H0, -72, -72 ;  /* 0xd480d48029297431 */ /* 0x080fe4000004000a */
[----:B------:R-:W-:Y:S02]  /*2730*/  HADD2.F32 R56, -RZ, R40.H1_H1 ;  /* 0x30000028ff387230 */ /* 0x000fe40000004100 */
[-C--:B------:R-:W-:Y:S02]  /*2740*/  HFMA2 R43, R45, R10.reuse.H0_H0, -72, -72 ;  /* 0xd480d4802d2b7431 */ /* 0x080fe4000004000a */
[----:B------:R-:W-:Y:S01]  /*2750*/  FFMA.FTZ R38, R27, R4, RZ ;  /* 0x000000041b267223 */ /* 0x000fe200000100ff */
[----:B------:R-:W-:Y:S02]  /*2760*/  HFMA2 R34, R47, R10.H0_H0, -72, -72 ;  /* 0xd480d4802f227431 */ /* 0x000fe4000004000a */
[----:B------:R-:W-:Y:S01]  /*2770*/  FFMA.FTZ R45, R5, R27, RZ ;  /* 0x0000001b052d7223 */ /* 0x000fe200000100ff */
[C---:B------:R-:W-:Y:S01]  /*2780*/  FFMA.FTZ R47, R27.reuse, R3, RZ ;  /* 0x000000031b2f7223 */ /* 0x040fe200000100ff */
[----:B------:R-:W-:Y:S01]  /*2790*/  FFMA.FTZ R27, R27, R2, RZ ;  /* 0x000000021b1b7223 */ /* 0x000fe200000100ff */
        /* <DEDUP_REMOVED lines=33> */
[----:B------:R-:W-:Y:S02]  /*29b0*/  HADD2.F32 R43, -RZ, R34.H0_H0 ;  /* 0x20000022ff2b7230 */ /* 0x000fe40000004100 */
[----:B------:R-:W-:Y:S01]  /*29c0*/  FFMA.FTZ R35, R35, R46, R37 ;  /* 0x0000002e23237223 */ /* 0x000fe20000010025 */
[----:B------:R-:W-:Y:S01]  /*29d0*/  HADD2.F32 R44, -RZ, R61.H0_H0 ;  /* 0x2000003dff2c7230 */ /* 0x000fe20000004100 */
[----:B------:R-:W-:Y:S01]  /*29e0*/  LOP3.LUT R30, R30, 0xf000f0, RZ, 0xc0, !PT ;  /* 0x00f000f01e1e7812 */ /* 0x000fe200078ec0ff */
[--C-:B------:R-:W-:Y:S01]  /*29f0*/  HADD2.F32 R42, -RZ, R27.reuse.H0_H0 ;  /* 0x2000001bff2a7230 */ /* 0x100fe20000004100 */
[----:B------:R-:W-:Y:S01]  /*2a00*/  LOP3.LUT R31, R31, 0xf000f0, RZ, 0xc0, !PT ;  /* 0x00f000f01f1f7812 */ /* 0x000fe200078ec0ff */
[----:B------:R-:W-:Y:S01]  /*2a10*/  FFMA.FTZ R62, R45, R41, R36 ;  /* 0x000000292d3e7223 */ /* 0x000fe20000010024 */
        /* <DEDUP_REMOVED lines=13> */
[----:B------:R-:W-:-:S02]  /*2af0*/  HADD2.F32 R39, -RZ, R34.H1_H1 ;  /* 0x30000022ff277230 */ /* 0x000fc40000004100 */
[----:B------:R-:W-:Y:S01]  /*2b00*/  FFMA.FTZ R32, R41, R6, R62 ;  /* 0x0000000629207223 */ /* 0x000fe2000001003e */
[-C--:B------:R-:W-:Y:S02]  /*2b10*/  HFMA2 R63, R63, R10.reuse.H0_H0, -72, -72 ;  /* 0xd480d4803f3f7431 */ /* 0x080fe4000004000a */
[C---:B------:R-:W-:Y:S01]  /*2b20*/  FFMA.FTZ R33, R6.reuse, R40, R37 ;  /* 0x0000002806217223 */ /* 0x040fe20000010025 */
[C---:B------:R-:W-:Y:S01]  /*2b30*/  FFMA.FTZ R34, R6.reuse, R38, R35 ;  /* 0x0000002606227223 */ /* 0x040fe20000010023 */
[----:B------:R-:W-:Y:S01]  /*2b40*/  FFMA.FTZ R65, R6, R39, R36 ;  /* 0x0000002706417223 */ /* 0x000fe20000010024 */
[-C--:B------:R-:W-:Y:S02]  /*2b50*/  HFMA2 R62, R31, R10.reuse.H0_H0, -72, -72 ;  /* 0xd480d4801f3e7431 */ /* 0x080fe4000004000a */
[----:B------:R-:W-:Y:S02]  /*2b60*/  HADD2.F32 R64, -RZ, R7.H0_H0 ;  /* 0x20000007ff407230 */ /* 0x000fe40000004100 */
[----:B------:R-:W-:-:S02]  /*2b70*/  HFMA2 R6, R61, R10.H0_H0, -72, -72 ;  /* 0xd480d4803d067431 */ /* 0x000fc4000004000a */
[----:B------:R-:W-:Y:S02]  /*2b80*/  HADD2.F32 R61, -RZ, R63.H0_H0 ;  /* 0x2000003fff3d7230 */ /* 0x000fe40000004100 */
[----:B------:R-:W-:Y:S02]  /*2b90*/  HFMA2 R27, R27, R10.H0_H0, -72, -72 ;  /* 0xd480d4801b1b7431 */ /* 0x000fe4000004000a */
[----:B------:R-:W-:Y:S02]  /*2ba0*/  HADD2.F32 R36, -RZ, R62.H0_H0 ;  /* 0x2000003eff247230 */ /* 0x000fe40000004100 */
        /* <DEDUP_REMOVED lines=138> */
.L_x_1571:
[----:B------:R-:W2:Y:S04]  /*3450*/  LDG.E.128.CONSTANT R4, desc[UR6][R18.64] ;  /* 0x0000000612047981 */ /* 0x000ea8000c1e9d00 */
[----:B------:R-:W0:Y:S02]  /*3460*/  LDS.64 R2, [UR4+0x20] ;  /* 0x00002004ff027984 */ /* 0x000e240008000a00 */
[----:B0-----:R-:W-:Y:S02]  /*3470*/  HADD2.F32 R32, -RZ, R2.H1_H1 ;  /* 0x30000002ff207230 */ /* 0x001fe40000004100 */
[----:B------:R-:W-:Y:S01]  /*3480*/  HADD2.F32 R33, -RZ, R3.H0_H0 ;  /* 0x20000003ff217230 */ /* 0x000fe20000004100 */
[C---:B--2---:R-:W-:Y:S02]  /*3490*/  LOP3.LUT R31, R5.reuse, 0xf000f, RZ, 0xc0, !PT ;  /* 0x000f000f051f7812 */ /* 0x044fe400078ec0ff */
[----:B------:R-:W-:-:S02]  /*34a0*/  LOP3.LUT R34, R5, 0xf000f0, RZ, 0xc0, !PT ;  /* 0x00f000f005227812 */ /* 0x000fc400078ec0ff */
[----:B------:R-:W-:Y:S02]  /*34b0*/  SHF.R.U32.HI R53, RZ, 0x8, R5 ;  /* 0x00000008ff357819 */ /* 0x000fe40000011605 */
[----:B------:R-:W-:Y:S02]  /*34c0*/  LOP3.LUT R5, R6, 0xf000f, RZ, 0xc0, !PT ;  /* 0x000f000f06057812 */ /* 0x000fe400078ec0ff */
[C---:B------:R-:W-:Y:S02]  /*34d0*/  LOP3.LUT R27, R4.reuse, 0xf000f, RZ, 0xc0, !PT ;  /* 0x000f000f041b7812 */ /* 0x040fe400078ec0ff */
[----:B------:R-:W-:Y:S02]  /*34e0*/  LOP3.LUT R30, R4, 0xf000f0, RZ, 0xc0, !PT ;  /* 0x00f000f0041e7812 */ /* 0x000fe400078ec0ff */
[----:B------:R-:W-:Y:S02]  /*34f0*/  SHF.R.U32.HI R52, RZ, 0x8, R4 ;  /* 0x00000008ff347819 */ /* 0x000fe40000011604 */
[----:B------:R-:W-:-:S02]  /*3500*/  LOP3.LUT R5, R5, 0x64006400, RZ, 0xfc, !PT ;  /* 0x6400640005057812 */ /* 0x000fc400078efcff */
[----:B------:R-:W-:Y:S01]  /*3510*/  LOP3.LUT R4, R27, 0x64006400, RZ, 0xfc, !PT ;  /* 0x640064001b047812 */ /* 0x000fe200078efcff */
[----:B------:R-:W-:Y:S01]  /*3520*/  HADD2.F32 R27, -RZ, R2.H0_H0 ;  /* 0x20000002ff1b7230 */ /* 0x000fe20000004100 */
[----:B------:R-:W-:Y:S02]  /*3530*/  LOP3.LUT R31, R31, 0x64006400, RZ, 0xfc, !PT ;  /* 0x640064001f1f7812 */ /* 0x000fe400078efcff */
[----:B------:R-:W-:Y:S01]  /*3540*/  LOP3.LUT R36, R6, 0xf000f0, RZ, 0xc0, !PT ;  /* 0x00f000f006247812 */ /* 0x000fe200078ec0ff */
[----:B------:R-:W-:Y:S01]  /*3550*/  HADD2 R4, R4, -1032, -1032 ;  /* 0xe408e40804047430 */ /* 0x000fe20000000000 */
[----:B------:R-:W-:Y:S01]  /*3560*/  SHF.R.U32.HI R54, RZ, 0x8, R6 ;  /* 0x00000008ff367819 */ /* 0x000fe20000011606 */
[----:B------:R-:W-:Y:S01]  /*3570*/  HADD2 R6, R5, -1032, -1032 ;  /* 0xe408e40805067430 */ /* 0x000fe20000000000 */
[C---:B------:R-:W-:Y:S01]  /*3580*/  LOP3.LUT R35, R7.reuse, 0xf000f, RZ, 0xc0, !PT ;  /* 0x000f000f07237812 */ /* 0x040fe200078ec0ff */
[----:B------:R-:W-:Y:S02]  /*3590*/  HADD2 R2, R31, -1032, -1032 ;  /* 0xe408e4081f027430 */ /* 0x000fe40000000000 */
[----:B------:R-:W-:Y:S01]  /*35a0*/  HADD2.F32 R31, -RZ, R3.H1_H1 ;  /* 0x30000003ff1f7230 */ /* 0x000fe20000004100 */
[----:B------:R-:W-:Y:S01]  /*35b0*/  LOP3.LUT R38, R7, 0xf000f0, RZ, 0xc0, !PT ;  /* 0x00f000f007267812 */ /* 0x000fe200078ec0ff */
[--C-:B------:R-:W-:Y:S01]  /*35c0*/  HADD2.F32 R3, -RZ, R6.reuse.H0_H0 ;  /* 0x20000006ff037230 */ /* 0x100fe20000004100 */
[----:B------:R-:W-:Y:S01]  /*35d0*/  SHF.R.U32.HI R55, RZ, 0x8, R7 ;  /* 0x00000008ff377819 */ /* 0x000fe20000011607 */
[----:B------:R-:W-:Y:S01]  /*35e0*/  HADD2.F32 R47, -RZ, R6.H1_H1 ;  /* 0x30000006ff2f7230 */ /* 0x000fe20000004100 */
[----:B------:R-:W-:Y:S01]  /*35f0*/  LOP3.LUT R41, R38, 0x64006400, RZ, 0xfc, !PT ;  /* 0x6400640026297812 */ /* 0x000fe200078efcff */
        /* <DEDUP_REMOVED lines=8> */
[----:B------:R-:W-:Y:S01]  /*3680*/  FFMA.FTZ R40, R27, R3, RZ ;  /* 0x000000031b287223 */ /* 0x000fe200000100ff */
[----:B------:R-:W-:Y:S01]  /*3690*/  LOP3.LUT R35, R30, 0x64006400, RZ, 0xfc, !PT ;  /* 0x640064001e237812 */ /* 0x000fe200078efcff */
[----:B------:R-:W-:-:S02]  /*36a0*/  HFMA2 R36, R39, R10.H0_H0, -72, -72 ;  /* 0xd480d48027247431 */ /* 0x000fc4000004000a */
[----:B------:R-:W-:Y:S02]  /*36b0*/  HADD2 R38, R2, -1032, -1032 ;  /* 0xe408e40802267430 */ /* 0x000fe40000000000 */
[----:B------:R-:W-:Y:S01]  /*36c0*/  FFMA.FTZ R40, R32, R47, R40 ;  /* 0x0000002f20287223 */ /* 0x000fe20000010028 */
[-C--:B------:R-:W-:Y:S02]  /*36d0*/  HFMA2 R34, R35, R10.reuse.H0_H0, -72, -72 ;  /* 0xd480d48023227431 */ /* 0x080fe4000004000a */
[----:B------:R-:W-:Y:S02]  /*36e0*/  HADD2.F32 R43, -RZ, R36.H0_H0 ;  /* 0x20000024ff2b7230 */ /* 0x000fe40000004100 */
[-C--:B------:R-:W-:Y:S02]  /*36f0*/  HFMA2 R35, R37, R10.reuse.H0_H0, -72, -72 ;  /* 0xd480d48025237431 */ /* 0x080fe4000004000a */
[----:B------:R-:W-:Y:S02]  /*3700*/  HADD2.F32 R2, -RZ, R38.H0_H0 ;  /* 0x20000026ff027230 */ /* 0x000fe40000004100 */
[----:B------:R-:W-:-:S02]  /*3710*/  HFMA2 R30, R41, R10.H0_H0, -72, -72 ;  /* 0xd480d480291e7431 */ /* 0x000fc4000004000a */
[----:B------:R-:W-:Y:S02]  /*3720*/  HADD2.F32 R46, -RZ, R38.H1_H1 ;  /* 0x30000026ff2e7230 */ /* 0x000fe40000004100 */
[----:B------:R-:W-:Y:S01]  /*3730*/  FFMA.FTZ R38, R5, R27, RZ ;  /* 0x0000001b05267223 */ /* 0x000fe200000100ff */
[C---:B------:R-:W-:Y:S01]  /*3740*/  FFMA.FTZ R37, R27.reuse, R4, RZ ;  /* 0x000000041b257223 */ /* 0x040fe200000100ff */
[----:B------:R-:W-:Y:S01]  /*3750*/  FFMA.FTZ R27, R27, R2, RZ ;  /* 0x000000021b1b7223 */ /* 0x000fe200000100ff */
[----:B------:R-:W-:Y:S02]  /*3760*/  HADD2.F32 R45, -RZ, R34.H0_H0 ;  /* 0x20000022ff2d7230 */ /* 0x000fe40000004100 */
[----:B------:R-:W-:Y:S01]  /*3770*/  FFMA.FTZ R38, R49, R32, R38 ;  /* 0x0000002031267223 */ /* 0x000fe20000010026 */
[----:B------:R-:W-:Y:S02]  /*3780*/  HADD2.F32 R44, -RZ, R35.H0_H0 ;  /* 0x20000023ff2c7230 */ /* 0x000fe40000004100 */
[----:B------:R-:W-:Y:S01]  /*3790*/  FFMA.FTZ R58, R32, R48, R37 ;  /* 0x00000030203a7223 */ /* 0x000fe20000010025 */
[----:B------:R-:W-:-:S02]  /*37a0*/  HADD2.F32 R42, -RZ, R30.H0_H0 ;  /* 0x2000001eff2a7230 */ /* 0x000fc40000004100 */
        /* <DEDUP_REMOVED lines=28> */
[--C-:B------:R-:W-:Y:S01]  /*3970*/  HADD2.F32 R35, -RZ, R30.reuse.H0_H0 ;  /* 0x2000001eff237230 */ /* 0x100fe20000004100 */
[----:B------:R-:W-:Y:S01]  /*3980*/  LOP3.LUT R52, R52, 0xf000f0, RZ, 0xc0, !PT ;  /* 0x00f000f034347812 */ /* 0x000fe200078ec0ff */
[----:B------:R-:W-:Y:S01]  /*3990*/  HADD2.F32 R34, -RZ, R27.H0_H0 ;  /* 0x2000001bff227230 */ /* 0x000fe20000004100 */
[----:B------:R-:W-:Y:S01]  /*39a0*/  LOP3.LUT R53, R53, 0xf000f0, RZ, 0xc0, !PT ;  /* 0x00f000f035357812 */ /* 0x000fe200078ec0ff */
[----:B------:R-:W-:Y:S01]  /*39b0*/  FFMA.FTZ R62, R37, R61, R32 ;  /* 0x0000003d253e7223 */ /* 0x000fe20000010020 */
[----:B------:R-:W-:Y:S01]  /*39c0*/  LOP3.LUT R54, R54, 0xf000f0, RZ, 0xc0, !PT ;  /* 0x00f000f036367812 */ /* 0x000fe200078ec0ff */
        /* <DEDUP_REMOVED lines=13> */
[----:B------:R-:W-:Y:S02]  /*3aa0*/  HFMA2 R56, R27, R10.H0_H0, -72, -72 ;  /* 0xd480d4801b387431 */ /* 0x000fe4000004000a */
[----:B------:R-:W-:-:S02]  /*3ab0*/  HADD2.F32 R60, -RZ, R7.H0_H0 ;  /* 0x20000007ff3c7230 */ /* 0x000fc40000004100 */
[-C--:B------:R-:W-:Y:S02]  /*3ac0*/  HFMA2 R58, R53, R10.reuse.H0_H0, -72, -72 ;  /* 0xd480d480353a7431 */ /* 0x080fe4000004000a */
[----:B------:R-:W-:Y:S01]  /*3ad0*/  FFMA.FTZ R62, R33, R6, R62 ;  /* 0x00000006213e7223 */ /* 0x000fe2000001003e */
[C---:B------:R-:W-:Y:S01]  /*3ae0*/  FFMA.FTZ R63, R6.reuse, R32, R63 ;  /* 0x00000020063f7223 */ /* 0x040fe2000001003f */
[C---:B------:R-:W-:Y:S01]  /*3af0*/  FFMA.FTZ R64, R6.reuse, R31, R64 ;  /* 0x0000001f06407223 */ /* 0x040fe20000010040 */
[----:B------:R-:W-:Y:S01]  /*3b00*/  FFMA.FTZ R61, R6, R30, R61 ;  /* 0x0000001e063d7223 */ /* 0x000fe2000001003d */
[-C--:B------:R-:W-:Y:S02]  /*3b10*/  HFMA2 R59, R59, R10.reuse.H0_H0, -72, -72 ;  /* 0xd480d4803b3b7431 */ /* 0x080fe4000004000a */
[----:B------:R-:W-:Y:S02]  /*3b20*/  HADD2.F32 R54, -RZ, R58.H0_H0 ;  /* 0x2000003aff367230 */ /* 0x000fe40000004100 */
[----:B------:R-:W-:-:S02]  /*3b30*/  HFMA2 R6, R55, R10.H0_H0, -72, -72 ;  /* 0xd480d48037067431 */ /* 0x000fc4000004000a */
[----:B------:R-:W-:Y:S02]  /*3b40*/  HADD2.F32 R55, -RZ, R56.H0_H0 ;  /* 0x20000038ff377230 */ /* 0x000fe40000004100 */
[----:B------:R-:W-:Y:S02]  /*3b50*/  HADD2.F32 R53, -RZ, R59.H0_H0 ;  /* 0x2000003bff357230 */ /* 0x000fe40000004100 */
[----:B------:R-:W-:Y:S02]  /*3b60*/  HADD2.F32 R52, -RZ, R6.H0_H0 ;  /* 0x20000006ff347230 */ /* 0x000fe40000004100 */
[----:B------:R-:W-:Y:S01]  /*3b70*/  FFMA.FTZ R27, R55, R60, R62 ;  /* 0x0000003c371b7223 */ /* 0x000fe2000001003e */
[C---:B------:R-:W-:Y:S01]  /*3b80*/  FFMA.FTZ R62, R60.reuse, R54, R63 ;  /* 0x000000363c3e7223 */ /* 0x040fe2000001003f */
[C---:B------:R-:W-:Y:S01]  /*3b90*/  FFMA.FTZ R64, R60.reuse, R53, R64 ;  /* 0x000000353c407223 */ /* 0x040fe20000010040 */
[----:B------:R-:W-:Y:S02]  /*3ba0*/  HADD2.F32 R7, -RZ, R7.H1_H1 ;  /* 0x30000007ff077230 */ /* 0x000fe40000004100 */
[----:B------:R-:W-:Y:S01]  /*3bb0*/  FFMA.FTZ R61, R60, R52, R61 ;  /* 0x000000343c3d7223 */ /* 0x000fe2000001003d */
[----:B------:R-:W-:-:S02]  /*3bc0*/  HADD2.F32 R56, -RZ, R56.H1_H1 ;  /* 0x30000038ff387230 */ /* 0x000fc40000004100 */
[----:B------:R-:W-:Y:S02]  /*3bd0*/  HADD2.F32 R58, -RZ, R58.H1_H1 ;  /* 0x3000003aff3a7230 */ /* 0x000fe40000004100 */
[----:B------:R-:W-:Y:S02]  /*3be0*/  HADD2.F32 R59, -RZ, R59.H1_H1 ;  /* 0x3000003bff3b7230 */ /* 0x000fe40000004100 */
[----:B------:R-:W-:Y:S01]  /*3bf0*/  FFMA.FTZ R27, R56, R7, R27 ;  /* 0x00000007381b7223 */ /* 0x000fe2000001001b */
[----:B------:R-:W-:Y:S02]  /*3c00*/  HADD2.F32 R60, -RZ, R6.H1_H1 ;  /* 0x30000006ff3c7230 */ /* 0x000fe40000004100 */
[C---:B------:R-:W-:Y:S01]  /*3c10*/  FFMA.FTZ R62, R7.reuse, R58, R62 ;  /* 0x0000003a073e7223 */ /* 0x040fe2000001003e */
        /* <DEDUP_REMOVED lines=11> */
[----:B------:R-:W-:-:S04]  /*3cd0*/  IMAD.WIDE R6, R17, 0x4, R18 ;  /* 0x0000000411067825 */ /* 0x000fc800078e0212 */
        /* <DEDUP_REMOVED lines=114> */
.L_x_1572:
[----:B------:R-:W2:Y:S01]  /*4400*/  LDG.E.128.CONSTANT R4, desc[UR6][R6.64] ;  /* 0x0000000606047981 */ /* 0x000ea2000c1e9d00 */
[----:B------:R-:W-:Y:S02]  /*4410*/  PRMT R50, R50, 0x5410, R51 ;  /* 0x0000541032327816 */ /* 0x000fe40000000033 */
[----:B------:R-:W-:Y:S01]  /*4420*/  PRMT R17, R17, 0x5410, R29 ;  /* 0x0000541011117816 */ /* 0x000fe2000000001d */
[----:B------:R-:W0:Y:S02]  /*4430*/  LDS.64 R2, [UR4+0x30] ;  /* 0x00003004ff027984 */ /* 0x000e240008000a00 */
[--C-:B0-----:R-:W-:Y:S02]  /*4440*/  HADD2.F32 R42, -RZ, R3.reuse.H0_H0 ;  /* 0x20000003ff2a7230 */ /* 0x101fe40000004100 */
[----:B------:R-:W-:Y:S01]  /*4450*/  HADD2.F32 R59, -RZ, R3.H1_H1 ;  /* 0x30000003ff3b7230 */ /* 0x000fe20000004100 */
[C---:B--2---:R-:W-:Y:S02]  /*4460*/  LOP3.LUT R18, R4.reuse, 0xf000f, RZ, 0xc0, !PT ;  /* 0x000f000f04127812 */ /* 0x044fe400078ec0ff */
[----:B------:R-:W-:-:S02]  /*4470*/  LOP3.LUT R30, R4, 0xf000f0, RZ, 0xc0, !PT ;  /* 0x00f000f0041e7812 */ /* 0x000fc400078ec0ff */
[----:B------:R-:W-:Y:S02]  /*4480*/  SHF.R.U32.HI R26, RZ, 0x8, R4 ;  /* 0x00000008ff1a7819 */ /* 0x000fe40000011604 */
[C---:B------:R-:W-:Y:S02]  /*4490*/  LOP3.LUT R4, R5.reuse, 0xf000f, RZ, 0xc0, !PT ;  /* 0x000f000f05047812 */ /* 0x040fe400078ec0ff */
[----:B------:R-:W-:Y:S02]  /*44a0*/  LOP3.LUT R36, R5, 0xf000f0, RZ, 0xc0, !PT ;  /* 0x00f000f005247812 */ /* 0x000fe400078ec0ff */
[----:B------:R-:W-:Y:S02]  /*44b0*/  SHF.R.U32.HI R27, RZ, 0x8, R5 ;  /* 0x00000008ff1b7819 */ /* 0x000fe40000011605 */
[----:B------:R-:W-:Y:S02]  /*44c0*/  LOP3.LUT R5, R6, 0xf000f, RZ, 0xc0, !PT ;  /* 0x000f000f06057812 */ /* 0x000fe400078ec0ff */
[----:B------:R-:W-:-:S02]  /*44d0*/  LOP3.LUT R19, R7, 0xf000f, RZ, 0xc0, !PT ;  /* 0x000f000f07137812 */ /* 0x000fc400078ec0ff */
[----:B------:R-:W-:Y:S02]  /*44e0*/  LOP3.LUT R38, R6, 0xf000f0, RZ, 0xc0, !PT ;  /* 0x00f000f006267812 */ /* 0x000fe400078ec0ff */
[----:B------:R-:W-:Y:S01]  /*44f0*/  SHF.R.U32.HI R48, RZ, 0x8, R6 ;  /* 0x00000008ff307819 */ /* 0x000fe20000011606 */
[--C-:B------:R-:W-:Y:S01]  /*4500*/  HADD2.F32 R6, -RZ, R2.reuse.H0_H0 ;  /* 0x20000002ff067230 */ /* 0x100fe20000004100 */
[----:B------:R-:W-:Y:S02]  /*4510*/  LOP3.LUT R34, R7, 0xf000f0, RZ, 0xc0, !PT ;  /* 0x00f000f007227812 */ /* 0x000fe400078ec0ff */
[----:B------:R-:W-:Y:S01]  /*4520*/  SHF.R.U32.HI R49, RZ, 0x8, R7 ;  /* 0x00000008ff317819 */ /* 0x000fe20000011607 */
[----:B------:R-:W-:Y:S01]  /*4530*/  HADD2.F32 R7, -RZ, R2.H1_H1 ;  /* 0x30000002ff077230 */ /* 0x000fe20000004100 */
        /* <DEDUP_REMOVED lines=8> */
[--C-:B------:R-:W-:Y:S02]  /*45c0*/  HADD2.F32 R5, -RZ, R18.reuse.H0_H0 ;  /* 0x20000012ff057230 */ /* 0x100fe40000004100 */
[----:B------:R-:W-:Y:S02]  /*45d0*/  HADD2 R37, R3, -1032, -1032 ;  /* 0xe408e40803257430 */ /* 0x000fe40000000000 */
[----:B------:R-:W-:Y:S01]  /*45e0*/  HADD2.F32 R33, -RZ, R18.H1_H1 ;  /* 0x30000012ff217230 */ /* 0x000fe20000004100 */
[----:B------:R-:W-:Y:S01]  /*45f0*/  LOP3.LUT R39, R38, 0x64006400, RZ, 0xfc, !PT ;  /* 0x6400640026277812 */ /* 0x000fe200078efcff */
[--C-:B------:R-:W-:Y:S01]  /*4600*/  HADD2.F32 R4, -RZ, R31.reuse.H0_H0 ;  /* 0x2000001fff047230 */ /* 0x100fe20000004100 */
[----:B------:R-:W0:Y:S01]  /*4610*/  LDS.64 R18, [UR4+0x38] ;  /* 0x00003804ff127984 */ /* 0x000e220008000a00 */
[----:B------:R-:W-:-:S02]  /*4620*/  HADD2.F32 R32, -RZ, R31.H1_H1 ;  /* 0x3000001fff207230 */ /* 0x000fc40000004100 */
[-C--:B------:R-:W-:Y:S02]  /*4630*/  HFMA2 R45, R35, R10.reuse.H0_H0, -72, -72 ;  /* 0xd480d480232d7431 */ /* 0x080fe4000004000a */
[--C-:B------:R-:W-:Y:S02]  /*4640*/  HADD2.F32 R3, -RZ, R2.reuse.H0_H0 ;  /* 0x20000002ff037230 */ /* 0x100fe40000004100 */
[C---:B------:R-:W-:Y:S01]  /*4650*/  FFMA.FTZ R38, R6.reuse, R4, RZ ;  /* 0x0000000406267223 */ /* 0x040fe200000100ff */
[----:B------:R-:W-:Y:S02]  /*4660*/  HADD2.F32 R31, -RZ, R2.H1_H1 ;  /* 0x30000002ff1f7230 */ /* 0x000fe40000004100 */
[--C-:B------:R-:W-:Y:S02]  /*4670*/  HADD2.F32 R2, -RZ, R37.reuse.H0_H0 ;  /* 0x20000025ff027230 */ /* 0x100fe40000004100 */
[----:B------:R-:W-:Y:S01]  /*4680*/  FFMA.FTZ R40, R6, R3, RZ ;  /* 0x0000000306287223 */ /* 0x000fe200000100ff */
[----:B------:R-:W-:Y:S01]  /*4690*/  HADD2.F32 R30, -RZ, R37.H1_H1 ;  /* 0x30000025ff1e7230 */ /* 0x000fe20000004100 */
[----:B------:R-:W-:Y:S01]  /*46a0*/  LOP3.LUT R37, R36, 0x64006400, RZ, 0xfc, !PT ;  /* 0x6400640024257812 */ /* 0x000fe200078efcff */
[----:B------:R-:W-:Y:S01]  /*46b0*/  FFMA.FTZ R36, R5, R6, RZ ;  /* 0x0000000605247223 */ /* 0x000fe200000100ff */
[----:B------:R-:W-:Y:S01]  /*46c0*/  FFMA.FTZ R35, R6, R2, RZ ;  /* 0x0000000206237223 */ /* 0x000fe200000100ff */
[C---:B------:R-:W-:Y:S01]  /*46d0*/  FFMA.FTZ R43, R7.reuse, R32, R38 ;  /* 0x00000020072b7223 */ /* 0x040fe20000010026 */
[----:B------:R-:W-:Y:S01]  /*46e0*/  FFMA.FTZ R44, R7, R31, R40 ;  /* 0x0000001f072c7223 */ /* 0x000fe20000010028 */
[----:B------:R-:W-:Y:S01]  /*46f0*/  FFMA.FTZ R6, R33, R7, R36 ;  /* 0x0000000721067223 */ /* 0x000fe20000010024 */
        /* <DEDUP_REMOVED lines=18> */
[----:B------:R-:W-:Y:S01]  /*4820*/  FFMA.FTZ R54, R59, R36, R43 ;  /* 0x000000243b367223 */ /* 0x000fe2000001002b */
        /* <DEDUP_REMOVED lines=18> */
[----:B------:R-:W-:-:S02]  /*4950*/  HADD2.F32 R44, -RZ, R61.H0_H0 ;  /* 0x2000003dff2c7230 */ /* 0x000fc40000004100 */
[----:B------:R-:W-:Y:S02]  /*4960*/  HADD2.F32 R43, -RZ, R58.H0_H0 ;  /* 0x2000003aff2b7230 */ /* 0x000fe40000004100 */
[----:B------:R-:W-:Y:S01]  /*4970*/  FFMA.FTZ R55, R45, R47, R56 ;  /* 0x0000002f2d377223 */ /* 0x000fe20000010038 */
[----:B------:R-:W-:Y:S02]  /*4980*/  HADD2.F32 R42, -RZ, R52.H0_H0 ;  /* 0x20000034ff2a7230 */ /* 0x000fe40000004100 */
[----:B------:R-:W-:Y:S01]  /*4990*/  FFMA.FTZ R53, R47, R44, R46 ;  /* 0x0000002c2f357223 */ /* 0x000fe2000001002e */
[----:B------:R-:W-:Y:S01]  /*49a0*/  LOP3.LUT R56, R27, 0xf000f0, RZ, 0xc0, !PT ;  /* 0x00f000f01b387812 */ /* 0x000fe200078ec0ff */
[C---:B------:R-:W-:Y:S01]  /*49b0*/  FFMA.FTZ R54, R47.reuse, R43, R54 ;  /* 0x0000002b2f367223 */ /* 0x040fe20000010036 */
[--C-:B------:R-:W-:Y:S02]  /*49c0*/  HADD2.F32 R6, -RZ, R19.reuse.H0_H0 ;  /* 0x20000013ff067230 */ /* 0x100fe40000004100 */
[----:B------:R-:W-:Y:S01]  /*49d0*/  FFMA.FTZ R59, R47, R42, R59 ;  /* 0x0000002a2f3b7223 */ /* 0x000fe2000001003b */
[----:B------:R-:W-:Y:S01]  /*49e0*/  HADD2.F32 R7, -RZ, R19.H1_H1 ;  /* 0x30000013ff077230 */ /* 0x000fe20000004100 */
[----:B------:R-:W-:Y:S01]  /*49f0*/  LOP3.LUT R27, R26, 0x64006400, RZ, 0xfc, !PT ;  /* 0x640064001a1b7812 */ /* 0x000fe200078efcff */
[----:B------:R-:W-:Y:S01]  /*4a00*/  HADD2.F32 R47, -RZ, R58.H1_H1 ;  /* 0x3000003aff2f7230 */ /* 0x000fe20000004100 */
[----:B------:R-:W-:Y:S01]  /*4a10*/  LOP3.LUT R58, R48, 0xf000f0, RZ, 0xc0, !PT ;  /* 0x00f000f0303a7812 */ /* 0x000fe200078ec0ff */
[----:B------:R-:W-:-:S02]  /*4a20*/  HADD2.F32 R19, -RZ, R61.H1_H1 ;  /* 0x3000003dff137230 */ /* 0x000fc40000004100 */
[----:B------:R-:W-:Y:S01]  /*4a30*/  HADD2.F32 R48, -RZ, R52.H1_H1 ;  /* 0x30000034ff307230 */ /* 0x000fe20000004100 */
[----:B------:R-:W-:Y:S01]  /*4a40*/  LOP3.LUT R52, R49, 0xf000f0, RZ, 0xc0, !PT ;  /* 0x00f000f031347812 */ /* 0x000fe200078ec0ff */
[----:B------:R-:W-:Y:S01]  /*4a50*/  HADD2.F32 R46, -RZ, R60.H1_H1 ;  /* 0x3000003cff2e7230 */ /* 0x000fe20000004100 */
[----:B------:R-:W-:Y:S01]  /*4a60*/  LOP3.LUT R49, R56, 0x64006400, RZ, 0xfc, !PT ;  /* 0x6400640038317812 */ /* 0x000fe200078efcff */
[-C--:B------:R-:W-:Y:S01]  /*4a70*/  HFMA2 R56, R27, R10.reuse.H0_H0, -72, -72 ;  /* 0xd480d4801b387431 */ /* 0x080fe2000004000a */
[----:B------:R-:W-:Y:S01]  /*4a80*/  LOP3.LUT R61, R58, 0x64006400, RZ, 0xfc, !PT ;  /* 0x640064003a3d7812 */ /* 0x000fe200078efcff */
[----:B------:R-:W-:Y:S01]  /*4a90*/  FFMA.FTZ R27, R18, R19, R53 ;  /* 0x00000013121b7223 */ /* 0x000fe20000010035 */
[----:B------:R-:W-:Y:S01]  /*4aa0*/  LOP3.LUT R53, R52, 0x64006400, RZ, 0xfc, !PT ;  /* 0x6400640034357812 */ /* 0x000fe200078efcff */
[----:B------:R-:W-:Y:S01]  /*4ab0*/  FFMA.FTZ R58, R18, R47, R54 ;  /* 0x0000002f123a7223 */ /* 0x000fe20000010036 */
[-C--:B------:R-:W-:Y:S02]  /*4ac0*/  HFMA2 R54, R49, R10.reuse.H0_H0, -72, -72 ;  /* 0xd480d48031367431 */ /* 0x080fe4000004000a */
[----:B------:R-:W-:Y:S01]  /*4ad0*/  FFMA.FTZ R26, R46, R18, R55 ;  /* 0x000000122e1a7223 */ /* 0x000fe20000010037 */
[----:B------:R-:W-:-:S02]  /*4ae0*/  HFMA2 R61, R61, R10.H0_H0, -72, -72 ;  /* 0xd480d4803d3d7431 */ /* 0x000fc4000004000a */
[----:B------:R-:W-:Y:S01]  /*4af0*/  FFMA.FTZ R18, R18, R48, R59 ;  /* 0x0000003012127223 */ /* 0x000fe2000001003b */
[----:B------:R-:W-:Y:S02]  /*4b00*/  HFMA2 R10, R53, R10.H0_H0, -72, -72 ;  /* 0xd480d480350a7431 */ /* 0x000fe4000004000a */
[----:B------:R-:W-:Y:S02]  /*4b10*/  HADD2.F32 R49, -RZ, R56.H0_H0 ;  /* 0x20000038ff317230 */ /* 0x000fe40000004100 */
[----:B------:R-:W-:Y:S02]  /*4b20*/  HADD2.F32 R59, -RZ, R54.H0_H0 ;  /* 0x20000036ff3b7230 */ /* 0x000fe40000004100 */
[----:B------:R-:W-:Y:S02]  /*4b30*/  HADD2.F32 R52, -RZ, R56.H1_H1 ;  /* 0x30000038ff347230 */ /* 0x000fe40000004100 */
[----:B------:R-:W-:Y:S02]  /*4b40*/  HADD2.F32 R56, -RZ, R54.H1_H1 ;  /* 0x30000036ff387230 */ /* 0x000fe40000004100 */
[----:B------:R-:W-:-:S02]  /*4b50*/  HADD2.F32 R55, -RZ, R61.H0_H0 ;  /* 0x2000003dff377230 */ /* 0x000fc40000004100 */
[----:B------:R-:W-:Y:S02]  /*4b60*/  HADD2.F32 R54, -RZ, R61.H1_H1 ;  /* 0x3000003dff367230 */ /* 0x000fe40000004100 */
[----:B------:R-:W-:Y:S01]  /*4b70*/  FFMA.FTZ R61, R49, R6, R26 ;  /* 0x00000006313d7223 */ /* 0x000fe2000001001a */
[--C-:B------:R-:W-:Y:S02]  /*4b80*/  HADD2.F32 R53, -RZ, R10.reuse.H0_H0 ;  /* 0x2000000aff357230 */ /* 0x100fe40000004100 */
[C---:B------:R-:W-:Y:S01]  /*4b90*/  FFMA.FTZ R26, R6.reuse, R59, R27 ;  /* 0x0000003b061a7223 */ /* 0x040fe2000001001b */
[----:B------:R-:W-:Y:S02]  /*4ba0*/  HADD2.F32 R10, -RZ, R10.H1_H1 ;  /* 0x3000000aff0a7230 */ /* 0x000fe40000004100 */
[----:B------:R-:W-:Y:S01]  /*4bb0*/  FFMA.FTZ R27, R6, R55, R58 ;  /* 0x00000037061b7223 */ /* 0x000fe2000001003a */
[----:B------:R-:W-:Y:S01]  /*4bc0*/  FFMA.FTZ R61, R52, R7, R61 ;  /* 0x00000007343d7223 */ /* 0x000fe2000001003d */
[----:B------:R-:W-:Y:S01]  /*4bd0*/  FFMA.FTZ R63, R6, R53, R18 ;  /* 0x00000035063f7223 */ /* 0x000fe20000010012 */
        /* <DEDUP_REMOVED lines=126> */
.L_x_1569:
        /* <DEDUP_REMOVED lines=9> */
.L_x_1568:
        /* <DEDUP_REMOVED lines=8> */
.L_x_1576:
        /* <DEDUP_REMOVED lines=20> */
[----:B------:R-:W-:Y:S02]  /*5610*/  ISETP.GE.AND P0, PT, R21, 0x2, PT ;  /* 0x000000021500780c */ /* 0x000fe40003f06270 */
[C---:B--2---:R-:W-:Y:S02]  /*5620*/  LOP3.LUT R35, R4.reuse, 0xc000c, RZ, 0xc0, !PT ;  /* 0x000c000c04237812 */ /* 0x044fe400078ec0ff */
        /* <DEDUP_REMOVED lines=34> */
[----:B------:R-:W0:Y:S01]  /*5850*/  LDS.128 R4, [UR4] ;  /* 0x00000004ff047984 */ /* 0x000e220008000c00 */
        /* <DEDUP_REMOVED lines=27> */
[----:B------:R-:W1:Y:S01]  /*5a10*/  LDS.128 R8, [UR4+0x10] ;  /* 0x00001004ff087984 */ /* 0x000e620008000c00 */
[----:B------:R-:W-:Y:S01]  /*5a20*/  LOP3.LUT R63, R27, 0x64006400, RZ, 0xfc, !PT ;  /* 0x640064001b3f7812 */ /* 0x000fe200078efcff */
[----:B------:R-:W-:Y:S01]  /*5a30*/  HFMA2 R33, R38, R33.H0_H0, -66, -66 ;  /* 0xd420d42026217431 */ /* 0x000fe20000040021 */
[----:B------:R-:W-:Y:S01]  /*5a40*/  LOP3.LUT R25, R31, 0x64006400, RZ, 0xfc, !PT ;  /* 0x640064001f197812 */ /* 0x000fe200078efcff */
[-C--:B------:R-:W-:Y:S01]  /*5a50*/  HFMA2 R38, R61, R26.reuse.H0_H0, -18, -18 ;  /* 0xcc80cc803d267431 */ /* 0x080fe2000004001a */
[----:B------:R-:W-:Y:S01]  /*5a60*/  LOP3.LUT R27, R32, 0x64006400, RZ, 0xfc, !PT ;  /* 0x64006400201b7812 */ /* 0x000fe200078efcff */
[----:B------:R-:W-:Y:S01]  /*5a70*/  HFMA2 R36, R63, R26.H0_H0, -18, -18 ;  /* 0xcc80cc803f247431 */ /* 0x000fe2000004001a */
[----:B------:R-:W-:-:S02]  /*5a80*/  LOP3.LUT R59, R29, 0x64006400, RZ, 0xfc, !PT ;  /* 0x640064001d3b7812 */ /* 0x000fc400078efcff */
[----:B------:R-:W-:Y:S01]  /*5a90*/  LOP3.LUT R32, R53, 0xc000c0, RZ, 0xc0, !PT ;  /* 0x00c000c035207812 */ /* 0x000fe200078ec0ff */
[----:B------:R-:W-:Y:S01]  /*5aa0*/  HADD2 R27, R27, -1026, -1026 ;  /* 0xe402e4021b1b7430 */ /* 0x000fe20000000000 */
[----:B------:R-:W-:Y:S01]  /*5ab0*/  LOP3.LUT R31, R28, 0x64006400, RZ, 0xfc, !PT ;  /* 0x640064001c1f7812 */ /* 0x000fe200078efcff */
[-C--:B------:R-:W-:Y:S01]  /*5ac0*/  HFMA2 R40, R59, R26.reuse.H0_H0, -18, -18 ;  /* 0xcc80cc803b287431 */ /* 0x080fe2000004001a */
        /* <DEDUP_REMOVED lines=8> */
[----:B------:R-:W-:Y:S01]  /*5b50*/  HADD2 R25, R58, -1026, -1026 ;  /* 0xe402e4023a197430 */ /* 0x000fe20000000000 */
[----:B------:R-:W-:Y:S01]  /*5b60*/  LOP3.LUT R59, R30, 0x64006400, RZ, 0xfc, !PT ;  /* 0x640064001e3b7812 */ /* 0x000fe200078efcff */
[----:B------:R-:W-:Y:S01]  /*5b70*/  HFMA2.MMA R58, R31, R4, RZ ;  /* 0x000000041f3a7235 */ /* 0x000fe200000000ff */
[----:B------:R-:W-:Y:S01]  /*5b80*/  HFMA2 R28, R61, R26.H0_H0, -18, -18 ;  /* 0xcc80cc803d1c7431 */ /* 0x000fe2000004001a */
[----:B------:R-:W-:Y:S01]  /*5b90*/  LOP3.LUT R49, R49, 0x30003, RZ, 0xc0, !PT ;  /* 0x0003000331317812 */ /* 0x000fe200078ec0ff */
[----:B------:R-:W-:Y:S01]  /*5ba0*/  HFMA2 R61, R25, R4, RZ.H0_H0 ;  /* 0x00000004193d7231 */ /* 0x000fe200000400ff */
[----:B------:R-:W-:Y:S01]  /*5bb0*/  LOP3.LUT R53, R53, 0x30003, RZ, 0xc0, !PT ;  /* 0x0003000335357812 */ /* 0x000fe200078ec0ff */
[----:B------:R-:W-:Y:S01]  /*5bc0*/  HFMA2 R30, R59, R26.H0_H0, -18, -18 ;  /* 0xcc80cc803b1e7431 */ /* 0x000fe2000004001a */
[----:B------:R-:W-:Y:S01]  /*5bd0*/  LOP3.LUT R49, R49, 0x64006400, RZ, 0xfc, !PT ;  /* 0x6400640031317812 */ /* 0x000fe200078efcff */
[----:B------:R-:W-:Y:S01]  /*5be0*/  HFMA2 R59, R29, R4, RZ.H0_H0 ;  /* 0x000000041d3b7231 */ /* 0x000fe200000400ff */
[-C--:B------:R-:W-:Y:S01]  /*5bf0*/  HFMA2.MMA R58, R56, R5.reuse, R58 ;  /* 0x00000005383a7235 */ /* 0x080fe2000000003a */
[----:B------:R-:W-:Y:S01]  /*5c00*/  LOP3.LUT R53, R53, 0x64006400, RZ, 0xfc, !PT ;  /* 0x6400640035357812 */ /* 0x000fe200078efcff */
        /* <DEDUP_REMOVED lines=13> */
[----:B------:R-:W-:Y:S01]  /*5ce0*/  HFMA2 R6, R41, R6, R61 ;  /* 0x0000000629067231 */ /* 0x000fe2000000003d */
[-C--:B------:R-:W-:Y:S01]  /*5cf0*/  HFMA2.MMA R58, R40, R7.reuse, R58 ;  /* 0x00000007283a7235 */ /* 0x080fe2000000003a */
[----:B------:R-:W-:Y:S01]  /*5d00*/  HADD2 R51, R51, -1026, -1026 ;  /* 0xe402e40233337430 */ /* 0x000fe20000000000 */
[----:B------:R-:W-:Y:S01]  /*5d10*/  HFMA2.MMA R59, R36, R7, R4 ;  /* 0x00000007243b7235 */ /* 0x000fe20000000004 */
[----:B------:R-:W-:Y:S01]  /*5d20*/  LOP3.LUT R63, R34, 0x64006400, RZ, 0xfc, !PT ;  /* 0x64006400223f7812 */ /* 0x000fe200078efcff */
[----:B------:R-:W-:Y:S01]  /*5d30*/  HFMA2 R34, R65, R26.H0_H0, -18, -18 ;  /* 0xcc80cc8041227431 */ /* 0x000fe2000004001a */
[----:B------:R-:W-:Y:S01]  /*5d40*/  LOP3.LUT R55, R55, 0x64006400, RZ, 0xfc, !PT ;  /* 0x6400640037377812 */ /* 0x000fe200078efcff */
[----:B-1----:R-:W-:-:S02]  /*5d50*/  HFMA2 R4, R51, R8, R5 ;  /* 0x0000000833047231 */ /* 0x002fc40000000005 */
[-C--:B------:R-:W-:Y:S01]  /*5d60*/  HFMA2.MMA R58, R49, R8.reuse, R58 ;  /* 0x00000008313a7235 */ /* 0x080fe2000000003a */
[----:B------:R-:W-:Y:S01]  /*5d70*/  HFMA2 R6, R34, R7, R6 ;  /* 0x0000000722067231 */ /* 0x000fe20000000006 */
[----:B------:R-:W-:Y:S01]  /*5d80*/  HFMA2.MMA R59, R53, R8, R59 ;  /* 0x00000008353b7235 */ /* 0x000fe2000000003b */
[----:B------:R-:W-:Y:S02]  /*5d90*/  HADD2 R55, R55, -1026, -1026 ;  /* 0xe402e40237377430 */ /* 0x000fe40000000000 */
[-C--:B------:R-:W-:Y:S02]  /*5da0*/  HFMA2 R4, R46, R9.reuse, R4 ;  /* 0x000000092e047231 */ /* 0x080fe40000000004 */
[----:B------:R-:W-:Y:S01]  /*5db0*/  HFMA2 R6, R55, R8, R6 ;  /* 0x0000000837067231 */ /* 0x000fe20000000006 */
        /* <DEDUP_REMOVED lines=107> */
.L_x_1575:
[----:B------:R-:W-:Y:S01]  /*6470*/  IADD3 R24, R24, 0x10, RZ ;  /* 0x0000001018187810 */ /* 0x000fe20007ffe0ff */
[----:B------:R-:W-:Y:S01]  /*6480*/  UIADD3 UR4, UR4, 0x20, URZ ;  /* 0x0000002004047890 */ /* 0x000fe2000fffe03f */
[----:B------:R-:W-:Y:S02]  /*6490*/  IADD3 R22, P2, R22, R3, RZ ;  /* 0x0000000316167210 */ /* 0x000fe40007f5e0ff */
[C---:B------:R-:W-:Y:S02]  /*64a0*/  ISETP.GE.AND P0, PT, R24.reuse, UR5, PT ;  /* 0x0000000518007c0c */ /* 0x040fe4000bf06270 */
[----:B------:R-:W-:Y:S02]  /*64b0*/  ISETP.LT.AND P3, PT, R24, R23, PT ;  /* 0x000000171800720c */ /* 0x000fe40003f61270 */
[----:B------:R-:W-:-:S11]  /*64c0*/  IADD3.X R19, R19, R2, RZ, P2, !PT ;  /* 0x0000000213137210 */ /* 0x000fd600017fe4ff */
[----:B------:R-:W-:Y:S05]  /*64d0*/  @!P0 BRA P3, `(.L_x_1576) ;  /* 0xffffffec00fc8947 */ /* 0x000fea000183ffff */
.L_x_1574:
[----:B------:R-:W-:Y:S05]  /*64e0*/  @!P1 EXIT ;  /* 0x000000000000994d */ /* 0x000fea0003800000 */
[----:B------:R-:W0:Y:S01]  /*64f0*/  S2R R0, SR_CTAID.X ;  /* 0x0000000000007919 */ /* 0x000e220000002500 */
[----:B------:R-:W1:Y:S01]  /*6500*/  S2UR UR4, SR_CTAID.Y ;  /* 0x00000000000479c3 */ /* 0x000e620000002600 */
[----:B------:R-:W0:Y:S07]  /*6510*/  S2R R5, SR_TID.X ;  /* 0x0000000000057919 */ /* 0x000e2e0000002100 */
[----:B------:R-:W2:Y:S08]  /*6520*/  LDC R8, c[0x0][0x23c] ;  /* 0x00008f00ff087b82 */ /* 0x000eb00000000800 */
[----:B------:R-:W3:Y:S01]  /*6530*/  LDC.64 R2, c[0x0][0x230] ;  /* 0x00008c00ff027b82 */ /* 0x000ee20000000a00 */
        /* <DEDUP_REMOVED lines=12> */
.L_x_1580:
[----:B------:R-:W0:Y:S02]  /*6600*/  LDS R10, [R6] ;  /* 0x00000000060a7984 */ /* 0x000e240000000800 */
[----:B0-----:R-:W-:-:S06]  /*6610*/  HADD2 R11, R10, R18 ;  /* 0x000000120a0b7230 */ /* 0x001fcc0000000000 */
[----:B------:R-:W0:Y:S02]  /*6620*/  ATOMS.CAST.SPIN R11, [R6], R10, R11 ;  /* 0x0000000a060b738d */ /* 0x000e24000180000b */
[----:B0-----:R-:W-:-:S13]  /*6630*/  ISETP.EQ.U32.AND P0, PT, R11, 0x1, PT ;  /* 0x000000010b00780c */ /* 0x001fda0003f02070 */
[----:B------:R-:W-:Y:S05]  /*6640*/  @!P0 BRA `(.L_x_1580) ;  /* 0xfffffffc00ec8947 */ /* 0x000fea000383ffff */
[----:B------:R-:W-:Y:S05]  /*6650*/  BRA `(.L_x_1578) ;  /* 0x00000000000c7947 */ /* 0x000fea0003800000 */
.L_x_1579:
[----:B------:R-:W2:Y:S02]  /*6660*/  LD.E R0, desc[UR6][R4.64] ;  /* 0x0000000604007980 */ /* 0x000ea4000c101900 */
[----:B--2---:R-:W-:-:S05]  /*6670*/  IADD3 R7, R18, R0, RZ ;  /* 0x0000000012077210 */ /* 0x004fca0007ffe0ff */
[----:B------:R0:W-:Y:S02]  /*6680*/  ST.E desc[UR6][R4.64], R7 ;  /* 0x0000000704007985 */ /* 0x0001e4000c101906 */
.L_x_1578:
[----:B------:R-:W-:Y:S05]  /*6690*/  BSYNC B0 ;  /* 0x0000000000007941 */ /* 0x000fea0003800000 */
.L_x_1577:
[----:B------:R1:W-:Y:S01]  /*66a0*/  ATOM.E.ADD.F16x2.RN.STRONG.GPU P0, RZ, desc[UR6][R4.64+0x4], R17 ;  /* 0x0000041104ff79a2 */ /* 0x0003e2000810e1c6 */
[----:B------:R-:W-:Y:S04]  /*66b0*/  BSSY B0, `(.L_x_1581) ;  /* 0x000000e000007945 */ /* 0x000fe80003800000 */
[----:B-1----:R-:W-:Y:S05]  /*66c0*/  @P0 BRA `(.L_x_1582) ;  /* 0x0000000000300947 */ /* 0x002fea0003800000 */
[----:B------:R-:W1:Y:S02]  /*66d0*/  QSPC.E.S P0, RZ, [R4+0x4] ;  /* 0x0000040004ff73aa */ /* 0x000e640000000500 */
[----:B-1----:R-:W-:Y:S05]  /*66e0*/  @!P0 BRA `(.L_x_1583) ;  /* 0x00000000001c8947 */ /* 0x002fea0003800000 */
[----:B0-----:R-:W-:-:S07]  /*66f0*/  MOV R4, R4 ;  /* 0x0000000400047202 */ /* 0x001fce0000000f00 */
.L_x_1584:
[----:B------:R-:W0:Y:S02]  /*6700*/  LDS R6, [R4+0x4] ;  /* 0x0000040004067984 */ /* 0x000e240000000800 */
[----:B0-----:R-:W-:-:S10]  /*6710*/  HFMA2.MMA R7, R6, 1, 1, R17 ;  /* 0x3c003c0006077835 */ /* 0x001fd40000000011 */
[----:B------:R-:W0:Y:S02]  /*6720*/  ATOMS.CAST.SPIN R7, [R4+0x4], R6, R7 ;  /* 0x000004060407738d */ /* 0x000e240001800007 */
[----:B0-----:R-:W-:-:S13]  /*6730*/  ISETP.EQ.U32.AND P0, PT, R7, 0x1, PT ;  /* 0x000000010700780c */ /* 0x001fda0003f02070 */
[----:B------:R-:W-:Y:S05]  /*6740*/  @!P0 BRA `(.L_x_1584) ;  /* 0xfffffffc00ec8947 */ /* 0x000fea000383ffff */
[----:B------:R-:W-:Y:S05]  /*6750*/  BRA `(.L_x_1582) ;  /* 0x00000000000c7947 */ /* 0x000fea0003800000 */
.L_x_1583:
[----:B------:R-:W0:Y:S02]  /*6760*/  LD.E R0, desc[UR6][R4.64+0x4] ;  /* 0x0000040604007980 */ /* 0x000e24000c101900 */
[----:B0-----:R-:W-:-:S05]  /*6770*/  IADD3 R7, R17, R0, RZ ;  /* 0x0000000011077210 */ /* 0x001fca0007ffe0ff */
[----:B------:R1:W-:Y:S02]  /*6780*/  ST.E desc[UR6][R4.64+0x4], R7 ;  /* 0x0000040704007985 */ /* 0x0003e4000c101906 */
.L_x_1582:
[----:B------:R-:W-:Y:S05]  /*6790*/  BSYNC B0 ;  /* 0x0000000000007941 */ /* 0x000fea0003800000 */
.L_x_1581:
        /* <DEDUP_REMOVED lines=11> */
.L_x_1588:
[----:B------:R-:W0:Y:S02]  /*6850*/  LDS R10, [R6] ;  /* 0x00000000060a7984 */ /* 0x000e240000000800 */
[----:B0-----:R-:W-:-:S06]  /*6860*/  HADD2 R11, R10, R16 ;  /* 0x000000100a0b7230 */ /* 0x001fcc0000000000 */
[----:B------:R-:W0:Y:S02]  /*6870*/  ATOMS.CAST.SPIN R11, [R6], R10, R11 ;  /* 0x0000000a060b738d */ /* 0x000e24000180000b */
[----:B0-----:R-:W-:-:S13]  /*6880*/  ISETP.EQ.U32.AND P0, PT, R11, 0x1, PT ;  /* 0x000000010b00780c */ /* 0x001fda0003f02070 */
[----:B------:R-:W-:Y:S05]  /*6890*/  @!P0 BRA `(.L_x_1588) ;  /* 0xfffffffc00ec8947 */ /* 0x000fea000383ffff */
[----:B------:R-:W-:Y:S05]  /*68a0*/  BRA `(.L_x_1586) ;  /* 0x00000000000c7947 */ /* 0x000fea0003800000 */
.L_x_1587:
[----:B------:R-:W2:Y:S02]  /*68b0*/  LD.E R0, desc[UR6][R4.64] ;  /* 0x0000000604007980 */ /* 0x000ea4000c101900 */
[----:B--2---:R-:W-:-:S05]  /*68c0*/  IADD3 R7, R16, R0, RZ ;  /* 0x0000000010077210 */ /* 0x004fca0007ffe0ff */
[----:B------:R0:W-:Y:S02]  /*68d0*/  ST.E desc[UR6][R4.64], R7 ;  /* 0x0000000704007985 */ /* 0x0001e4000c101906 */
.L_x_1586:
[----:B------:R-:W-:Y:S05]  /*68e0*/  BSYNC B0 ;  /* 0x0000000000007941 */ /* 0x000fea0003800000 */
.L_x_1585:
[----:B------:R1:W-:Y:S01]  /*68f0*/  ATOM.E.ADD.F16x2.RN.STRONG.GPU P0, RZ, desc[UR6][R4.64+0x4], R15 ;  /* 0x0000040f04ff79a2 */ /* 0x0003e2000810e1c6 */
[----:B------:R-:W-:Y:S04]  /*6900*/  BSSY B0, `(.L_x_1589) ;  /* 0x000000e000007945 */ /* 0x000fe80003800000 */
[----:B-1----:R-:W-:Y:S05]  /*6910*/  @P0 BRA `(.L_x_1590) ;  /* 0x0000000000300947 */ /* 0x002fea0003800000 */
[----:B------:R-:W1:Y:S02]  /*6920*/  QSPC.E.S P0, RZ, [R4+0x4] ;  /* 0x0000040004ff73aa */ /* 0x000e640000000500 */
[----:B-1----:R-:W-:Y:S05]  /*6930*/  @!P0 BRA `(.L_x_1591) ;  /* 0x00000000001c8947 */ /* 0x002fea0003800000 */
[----:B0-----:R-:W-:-:S07]  /*6940*/  MOV R4, R4 ;  /* 0x0000000400047202 */ /* 0x001fce0000000f00 */
.L_x_1592:
[----:B------:R-:W0:Y:S02]  /*6950*/  LDS R6, [R4+0x4] ;  /* 0x0000040004067984 */ /* 0x000e240000000800 */
[----:B0-----:R-:W-:-:S10]  /*6960*/  HFMA2.MMA R7, R6, 1, 1, R15 ;  /* 0x3c003c0006077835 */ /* 0x001fd4000000000f */
[----:B------:R-:W0:Y:S02]  /*6970*/  ATOMS.CAST.SPIN R7, [R4+0x4], R6, R7 ;  /* 0x000004060407738d */ /* 0x000e240001800007 */
[----:B0-----:R-:W-:-:S13]  /*6980*/  ISETP.EQ.U32.AND P0, PT, R7, 0x1, PT ;  /* 0x000000010700780c */ /* 0x001fda0003f02070 */
[----:B------:R-:W-:Y:S05]  /*6990*/  @!P0 BRA `(.L_x_1592) ;  /* 0xfffffffc00ec8947 */ /* 0x000fea000383ffff */
[----:B------:R-:W-:Y:S05]  /*69a0*/  BRA `(.L_x_1590) ;  /* 0x00000000000c7947 */ /* 0x000fea0003800000 */
.L_x_1591:
[----:B------:R-:W0:Y:S02]  /*69b0*/  LD.E R0, desc[UR6][R4.64+0x4] ;  /* 0x0000040604007980 */ /* 0x000e24000c101900 */
[----:B0-----:R-:W-:-:S05]  /*69c0*/  IADD3 R7, R15, R0, RZ ;  /* 0x000000000f077210 */ /* 0x001fca0007ffe0ff */
[----:B------:R1:W-:Y:S02]  /*69d0*/  ST.E desc[UR6][R4.64+0x4], R7 ;  /* 0x0000040704007985 */ /* 0x0003e4000c101906 */
.L_x_1590:
[----:B------:R-:W-:Y:S05]  /*69e0*/  BSYNC B0 ;  /* 0x0000000000007941 */ /* 0x000fea0003800000 */
.L_x_1589:
[----:B------:R-:W-:-:S13]  /*69f0*/  ISETP.NE.AND P0, PT, R21, 0x2, PT ;  /* 0x000000021500780c */ /* 0x000fda0003f05270 */
        /* <DEDUP_REMOVED lines=8> */
[----:B01----:R-:W-:-:S04]  /*6a80*/  MOV R4, R2 ;  /* 0x0000000200047202 */ /* 0x003fc80000000f00 */
[----:B------:R-:W-:-:S07]  /*6a90*/  MOV R4, R4 ;  /* 0x0000000400047202 */ /* 0x000fce0000000f00 */
.L_x_1596:
[----:B------:R-:W0:Y:S02]  /*6aa0*/  LDS R6, [R4] ;  /* 0x0000000004067984 */ /* 0x000e240000000800 */
[----:B0-----:R-:W-:-:S06]  /*6ab0*/  HADD2 R7, R6, R14 ;  /* 0x0000000e06077230 */ /* 0x001fcc0000000000 */
[----:B------:R-:W0:Y:S02]  /*6ac0*/  ATOMS.CAST.SPIN R7, [R4], R6, R7 ;  /* 0x000000060407738d */ /* 0x000e240001800007 */
[----:B0-----:R-:W-:-:S13]  /*6ad0*/  ISETP.EQ.U32.AND P0, PT, R7, 0x1, PT ;  /* 0x000000010700780c */ /* 0x001fda0003f02070 */
[----:B------:R-:W-:Y:S05]  /*6ae0*/  @!P0 BRA `(.L_x_1596) ;  /* 0xfffffffc00ec8947 */ /* 0x000fea000383ffff */
[----:B------:R-:W-:Y:S05]  /*6af0*/  BRA `(.L_x_1594) ;  /* 0x00000000000c7947 */ /* 0x000fea0003800000 */
.L_x_1595:
[----:B------:R-:W0:Y:S02]  /*6b00*/  LD.E R0, desc[UR6][R2.64] ;  /* 0x0000000602007980 */ /* 0x000e24000c101900 */
[----:B01----:R-:W-:-:S05]  /*6b10*/  IADD3 R5, R14, R0, RZ ;  /* 0x000000000e057210 */ /* 0x003fca0007ffe0ff */
[----:B------:R2:W-:Y:S02]  /*6b20*/  ST.E desc[UR6][R2.64], R5 ;  /* 0x0000000502007985 */ /* 0x0005e4000c101906 */
.L_x_1594:
[----:B------:R-:W-:Y:S05]  /*6b30*/  BSYNC B0 ;  /* 0x0000000000007941 */ /* 0x000fea0003800000 */
.L_x_1593:
[----:B------:R3:W-:Y:S02]  /*6b40*/  ATOM.E.ADD.F16x2.RN.STRONG.GPU P0, RZ, desc[UR6][R2.64+0x4], R13 ;  /* 0x0000040d02ff79a2 */ /* 0x0007e4000810e1c6 */
[----:B---3--:R-:W-:Y:S05]  /*6b50*/  @P0 EXIT ;  /* 0x000000000000094d */ /* 0x008fea0003800000 */
[----:B------:R-:W3:Y:S02]  /*6b60*/  QSPC.E.S P0, RZ, [R2+0x4] ;  /* 0x0000040002ff73aa */ /* 0x000ee40000000500 */
[----:B---3--:R-:W-:Y:S05]  /*6b70*/  @!P0 BRA `(.L_x_1597) ;  /* 0x00000000001c8947 */ /* 0x008fea0003800000 */
[----:B--2---:R-:W-:-:S07]  /*6b80*/  MOV R2, R2 ;  /* 0x0000000200027202 */ /* 0x004fce0000000f00 */
.L_x_1598:
[----:B01----:R-:W0:Y:S02]  /*6b90*/  LDS R4, [R2+0x4] ;  /* 0x0000040002047984 */ /* 0x003e240000000800 */
[----:B0-----:R-:W-:-:S10]  /*6ba0*/  HFMA2.MMA R5, R4, 1, 1, R13 ;  /* 0x3c003c0004057835 */ /* 0x001fd4000000000d */
[----:B------:R-:W0:Y:S02]  /*6bb0*/  ATOMS.CAST.SPIN R5, [R2+0x4], R4, R5 ;  /* 0x000004040205738d */ /* 0x000e240001800005 */
[----:B0-----:R-:W-:-:S13]  /*6bc0*/  ISETP.EQ.U32.AND P0, PT, R5, 0x1, PT ;  /* 0x000000010500780c */ /* 0x001fda0003f02070 */
[----:B------:R-:W-:Y:S05]  /*6bd0*/  @!P0 BRA `(.L_x_1598) ;  /* 0xfffffffc00ec8947 */ /* 0x000fea000383ffff */
[----:B------:R-:W-:Y:S05]  /*6be0*/  EXIT ;  /* 0x000000000000794d */ /* 0x000fea0003800000 */
.L_x_1597:
[----:B------:R-:W0:Y:S02]  /*6bf0*/  LD.E R0, desc[UR6][R2.64+0x4] ;  /* 0x0000040602007980 */ /* 0x000e24000c101900 */
[----:B012---:R-:W-:-:S05]  /*6c00*/  IADD3 R5, R13, R0, RZ ;  /* 0x000000000d057210 */ /* 0x007fca0007ffe0ff */
[----:B------:R-:W-:Y:S01]  /*6c10*/  ST.E desc[UR6][R2.64+0x4], R5 ;  /* 0x0000040502007985 */ /* 0x000fe2000c101906 */
[----:B------:R-:W-:Y:S05]  /*6c20*/  EXIT ;  /* 0x000000000000794d */ /* 0x000fea0003800000 */
.L_x_1599:
        /* <DEDUP_REMOVED lines=13> */
.L_x_4180:


//--------------------- .text._Z23gemm_half_q_half_kernelILi3ELi172ELb0ELb0ELi64EEvPK6__halfPKjS4_S2_PS0_iiiiPKtS7_iiiiiibS2_i --------------------------
	.section	.text._Z23gemm_half_q_half_kernelILi3ELi172ELb0ELb0ELi64EEvPK6__halfPKjS4_S2_PS0_iiiiPKtS7_iiiiiibS2_i,"ax",@progbits
	.align	128
        .global         _Z23gemm_half_q_half_kernelILi3ELi172ELb0ELb0ELi64EEvPK6__halfPKjS4_S2_PS0_iiiiPKtS7_iiiiiibS2_i
        .type           _Z23gemm_half_q_half_kernelILi3ELi172ELb0ELb0ELi64EEvPK6__halfPKjS4_S2_PS0_iiiiPKtS7_iiiiiibS2_i,@function
        .size           _Z23gemm_half_q_half_kernelILi3ELi172ELb0ELb0ELi64EEvPK6__halfPKjS4_S2_PS0_iiiiPKtS7_iiiiiibS2_i,(.L_x_4181 - _Z23gemm_half_q_half_kernelILi3ELi172ELb0ELb0ELi64EEvPK6__halfPKjS4_S2_PS0_iiiiPKtS7_iiiiiibS2_i)
        .other          _Z23gemm_half_q_half_kernelILi3ELi172ELb0ELb0ELi64EEvPK6__halfPKjS4_S2_PS0_iiiiPKtS7_iiiiiibS2_i,@"STO_CUDA_ENTRY STV_DEFAULT"
_Z23gemm_half_q_half_kernelILi3ELi172ELb0ELb0ELi64EEvPK6__halfPKjS4_S2_PS0_iiiiPKtS7_iiiiiibS2_i:
.text._Z23gemm_half_q_half_kernelILi3ELi172ELb0ELb0ELi64EEvPK6__halfPKjS4_S2_PS0_iiiiPKtS7_iiiiiibS2_i:
        /* <DEDUP_REMOVED lines=38> */
.L_x_1604:
[----:B0-----:R-:W-:-:S04]  /*0260*/  IMAD R8, R0, 0x3, R17 ;  /* 0x0000000300087824 */ /* 0x001fc800078e0211 */
[CC--:B------:R-:W-:Y:S01]  /*0270*/  IMAD R10, R8.reuse, R21.reuse, RZ ;  /* 0x00000015080a7224 */ /* 0x0c0fe200078e02ff */
[C---:B------:R-:W-:Y:S02]  /*0280*/  IADD3 R9, R8.reuse, 0x1, RZ ;  /* 0x0000000108097810 */ /* 0x040fe40007ffe0ff */
[C---:B------:R-:W-:Y:S02]  /*0290*/  IADD3 R11, R8.reuse, 0x2, RZ ;  /* 0x00000002080b7810 */ /* 0x040fe40007ffe0ff */
[----:B------:R-:W-:Y:S01]  /*02a0*/  IADD3 R8, R8, 0x3, RZ ;  /* 0x0000000308087810 */ /* 0x000fe20007ffe0ff */
[-C--:B------:R-:W-:Y:S01]  /*02b0*/  IMAD R12, R9, R21.reuse, RZ ;  /* 0x00000015090c7224 */ /* 0x080fe200078e02ff */
        /* <DEDUP_REMOVED lines=31> */
.L_x_1603:
[----:B0-----:R-:W-:-:S04]  /*04b0*/  IADD3 R8, R24, -R17, RZ ;  /* 0x8000001118087210 */ /* 0x001fc80007ffe0ff */
[----:B------:R-:W-:-:S13]  /*04c0*/  ISETP.GT.AND P2, PT, R8, 0x1, PT ;  /* 0x000000010800780c */ /* 0x000fda0003f44270 */
[----:B------:R-:W-:Y:S05]  /*04d0*/  @!P2 BRA `(.L_x_1605) ;  /* 0x000000000054a947 */ /* 0x000fea0003800000 */
[----:B------:R-:W-:Y:S01]  /*04e0*/  IMAD R8, R0, 0x3, R17 ;  /* 0x0000000300087824 */ /* 0x000fe200078e0211 */
[----:B------:R-:W-:-:S04]  /*04f0*/  ULDC.64 UR4, c[0x0][0x210] ;  /* 0x0000840000047ab9 */ /* 0x000fc80000000a00 */
        /* <DEDUP_REMOVED lines=19> */
.L_x_1605:
        /* <DEDUP_REMOVED lines=14> */
.L_x_1602:
        /* <DEDUP_REMOVED lines=10> */
.L_x_1607:
        /* <DEDUP_REMOVED lines=37> */
.L_x_1606:
        /* <DEDUP_REMOVED lines=24> */
.L_x_1608:
        /* <DEDUP_REMOVED lines=13> */
.L_x_1601:
[----:B------:R-:W-:Y:S05]  /*0c50*/  BSYNC B0 ;  /* 0x0000000000007941 */ /* 0x000fea0003800000 */
.L_x_1600:
[----:B------:R-:W-:Y:S02]  /*0c60*/  ULDC UR4, c[0x0][0x23c] ;  /* 0x00008f0000047ab9 */ /* 0x000fe40000000800 */
[----:B0-----:R-:W-:-:S04]  /*0c70*/  MOV R7, UR4 ;  /* 0x0000000400077c02 */ /* 0x001fc80008000f00 */
[----:B------:R-:W-:-:S13]  /*0c80*/  ISETP.GE.AND P0, PT, R4, R7, PT ;  /* 0x000000070400720c */ /* 0x000fda0003f06270 */
[----:B------:R-:W-:Y:S05]  /*0c90*/  @P0 EXIT ;  /* 0x000000000000094d */ /* 0x000fea0003800000 */
[----:B-12---:R-:W0:Y:S02]  /*0ca0*/  LDC.U8 R3, c[0x0][0x270] ;  /* 0x00009c00ff037b82 */ /* 0x006e240000000000 */
[----:B0-----:R-:W-:-:S04]  /*0cb0*/  PRMT R3, R3, 0x8880, RZ ;  /* 0x0000888003037816 */ /* 0x001fc800000000ff */
        /* <DEDUP_REMOVED lines=8> */
[----:B------:R-:W0:Y:S01]  /*0d40*/  LDC.64 R14, c[0x0][0x230] ;  /* 0x00008c00ff0e7b82 */ /* 0x000e220000000a00 */
[----:B------:R-:W-:Y:S02]  /*0d50*/  PLOP3.LUT P0, PT, PT, PT, PT, 0x8, 0x0 ;  /* 0x000000000000781c */ /* 0x000fe40003f0e170 */
[----:B------:R-:W-:-:S11]  /*0d60*/  IADD3 R16, R24, -0x3, RZ ;  /* 0xfffffffd18107810 */ /* 0x000fd60007ffe0ff */
.L_x_1611:
[----:B-1----:R-:W-:Y:S01]  /*0d70*/  IMAD R2, R0, 0x3, R5 ;  /* 0x0000000300027824 */ /* 0x002fe200078e0205 */
[----:B------:R-:W-:-:S03]  /*0d80*/  IADD3 R5, R5, 0x4, RZ ;  /* 0x0000000405057810 */ /* 0x000fc60007ffe0ff */
[CCC-:B------:R-:W-:Y:S01]  /*0d90*/  IMAD R3, R2.reuse, R7.reuse, R4.reuse ;  /* 0x0000000702037224 */ /* 0x1c0fe200078e0204 */
[C---:B------:R-:W-:Y:S02]  /*0da0*/  IADD3 R8, R2.reuse, 0x1, RZ ;  /* 0x0000000102087810 */ /* 0x040fe40007ffe0ff */
[C---:B------:R-:W-:Y:S02]  /*0db0*/  IADD3 R10, R2.reuse, 0x2, RZ ;  /* 0x00000002020a7810 */ /* 0x040fe40007ffe0ff */
[----:B------:R-:W-:Y:S01]  /*0dc0*/  IADD3 R12, R2, 0x3, RZ ;  /* 0x00000003020c7810 */ /* 0x000fe20007ffe0ff */
[-CC-:B------:R-:W-:Y:S01]  /*0dd0*/  IMAD R9, R8, R7.reuse, R4.reuse ;  /* 0x0000000708097224 */ /* 0x180fe200078e0204 */
[----:B------:R-:W-:Y:S01]  /*0de0*/  ISETP.GE.AND P2, PT, R5, R16, PT ;  /* 0x000000100500720c */ /* 0x000fe20003f46270 */
[-CC-:B------:R-:W-:Y:S02]  /*0df0*/  IMAD R11, R10, R7.reuse, R4.reuse ;  /* 0x000000070a0b7224 */ /* 0x180fe400078e0204 */
[----:B------:R-:W-:-:S02]  /*0e00*/  IMAD R13, R12, R7, R4 ;  /* 0x000000070c0d7224 */ /* 0x000fc400078e0204 */
        /* <DEDUP_REMOVED lines=9> */
.L_x_1610:
[----:B-1----:R-:W-:-:S04]  /*0ea0*/  IADD3 R2, R24, -R5, RZ ;  /* 0x8000000518027210 */ /* 0x002fc80007ffe0ff */
[----:B------:R-:W-:-:S13]  /*0eb0*/  ISETP.GT.AND P2, PT, R2, 0x1, PT ;  /* 0x000000010200780c */ /* 0x000fda0003f44270 */
[----:B------:R-:W-:Y:S05]  /*0ec0*/  @!P2 BRA `(.L_x_1612) ;  /* 0x00000000002ca947 */ /* 0x000fea0003800000 */
[----:B------:R-:W0:Y:S01]  /*0ed0*/  LDC.64 R8, c[0x0][0x230] ;  /* 0x00008c00ff087b82 */ /* 0x000e220000000a00 */
        /* <DEDUP_REMOVED lines=10> */
.L_x_1612:
[----:B------:R-:W-:-:S13]  /*0f80*/  ISETP.LT.OR P0, PT, R5, R24, P0 ;  /* 0x000000180500720c */ /* 0x000fda0000701670 */
[----:B0-----:R-:W0:Y:S01]  /*0f90*/  @P0 LDC.64 R2, c[0x0][0x230] ;  /* 0x00008c00ff020b82 */ /* 0x001e220000000a00 */
[----:B------:R-:W-:-:S04]  /*0fa0*/  @P0 IMAD R0, R0, 0x3, R5 ;  /* 0x0000000300000824 */ /* 0x000fc800078e0205 */
[----:B------:R-:W-:-:S04]  /*0fb0*/  @P0 IMAD R5, R0, R7, R4 ;  /* 0x0000000700050224 */ /* 0x000fc800078e0204 */
[----:B0-----:R-:W-:-:S05]  /*0fc0*/  @P0 IMAD.WIDE R2, R5, 0x2, R2 ;  /* 0x0000000205020825 */ /* 0x001fca00078e0202 */
[----:B------:R0:W-:Y:S02]  /*0fd0*/  @P0 STG.E.64 desc[UR6][R2.64], RZ ;  /* 0x000000ff02000986 */ /* 0x0001e4000c101b06 */
.L_x_1609:
[----:B------:R-:W1:Y:S01]  /*0fe0*/  LDC.64 R12, c[0x0][0x248] ;  /* 0x00009200ff0c7b82 */ /* 0x000e620000000a00 */
[----:B0-----:R-:W-:-:S05]  /*0ff0*/  SHF.L.U32 R3, R6, 0x7, RZ ;  /* 0x0000000706037819 */ /* 0x001fca00000006ff */
[----:B-1----:R-:W-:-:S05]  /*1000*/  IMAD.WIDE R2, R3, 0x2, R12 ;  /* 0x0000000203027825 */ /* 0x002fca00078e020c */
        /* <DEDUP_REMOVED lines=8> */
[----:B-----5:R-:W-:Y:S02]  /*1090*/  SHF.L.U32 R5, R4, 0x2, RZ ;  /* 0x0000000204057819 */ /* 0x020fe400000006ff */
[----:B------:R-:W-:Y:S02]  /*10a0*/  LEA.HI R9, R9, R4, RZ, 0x3 ;  /* 0x0000000409097211 */ /* 0x000fe400078f18ff */
[----:B------:R-:W-:Y:S02]  /*10b0*/  MOV R18, R22 ;  /* 0x0000001600127202 */ /* 0x000fe40000000f00 */
[----:B------:R-:W-:-:S02]  /*10c0*/  LOP3.LUT R5, R5, 0x10, RZ, 0xc0, !PT ;  /* 0x0000001005057812 */ /* 0x000fc400078ec0ff */
[----:B0-----:R-:W-:-:S07]  /*10d0*/  SHF.R.S32.HI R16, RZ, 0x3, R9 ;  /* 0x00000003ff107819 */ /* 0x001fce0000011409 */
.L_x_1614:
        /* <DEDUP_REMOVED lines=43> */
.L_x_1613:
        /* <DEDUP_REMOVED lines=8> */
[----:B------:R-:W2:Y:S01]  /*1410*/  LDC R3, c[0x0][0x264] ;  /* 0x00009900ff037b82 */ /* 0x000ea20000000800 */
[----:B-----5:R-:W-:-:S02]  /*1420*/  SHF.R.S32.HI R5, RZ, 0x1f, R0 ;  /* 0x0000001fff057819 */ /* 0x020fc40000011400 */
[C---:B------:R-:W-:Y:S02]  /*1430*/  ISETP.GT.AND P6, PT, R22.reuse, UR5, PT ;  /* 0x0000000516007c0c */ /* 0x040fe4000bfc4270 */
[----:B------:R-:W-:Y:S01]  /*1440*/  LEA.HI R10, R5, R0, RZ, 0x5 ;  /* 0x00000000050a7211 */ /* 0x000fe200078f28ff */
[----:B------:R-:W-:Y:S01]  /*1450*/  HFMA2.MMA R0, -RZ, RZ, 0, 0 ;  /* 0x00000000ff007435 */ /* 0x000fe200000001ff */
[----:B------:R-:W-:Y:S02]  /*1460*/  MOV R5, RZ ;  /* 0x000000ff00057202 */ /* 0x000fe40000000f00 */
[C---:B0-----:R-:W-:Y:S02]  /*1470*/  ISETP.GT.AND P3, PT, R22.reuse, R2, PT ;  /* 0x000000021600720c */ /* 0x041fe40003f64270 */
[----:B--2---:R-:W-:Y:S01]  /*1480*/  ISETP.GT.AND P5, PT, R22, R3, PT ;  /* 0x000000031600720c */ /* 0x004fe20003fa4270 */
        /* <DEDUP_REMOVED lines=8> */
.L_x_1615:
        /* <DEDUP_REMOVED lines=8> */
.L_x_1616:
        /* <DEDUP_REMOVED lines=10> */
.L_x_1617:
        /* <DEDUP_REMOVED lines=8> */
.L_x_1618:
        /* <DEDUP_REMOVED lines=10> */
.L_x_1619:
[----:B------:R-:W-:Y:S01]  /*1750*/  LEA R5, R10, R5, 0x3 ;  /* 0x000000050a057211 */ /* 0x000fe200078e18ff */
[----:B------:R-:W0:Y:S01]  /*1760*/  S2UR UR5, SR_CgaCtaId ;  /* 0x00000000000579c3 */ /* 0x000e220000008800 */
[----:B------:R-:W-:Y:S01]  /*1770*/  ISETP.GE.OR P0, PT, R22, UR8, P0 ;  /* 0x0000000816007c0c */ /* 0x000fe20008706670 */
[----:B------:R-:W-:Y:S01]  /*1780*/  ULDC.64 UR10, c[0x0][0x218] ;  /* 0x00008600000a7ab9 */ /* 0x000fe20000000a00 */
[----:B------:R-:W-:Y:S01]  /*1790*/  IADD3 R0, R9, R5, R0 ;  /* 0x0000000509007210 */ /* 0x000fe20007ffe000 */
[----:B------:R-:W-:Y:S01]  /*17a0*/  UMOV UR4, 0x400 ;  /* 0x0000040000047882 */ /* 0x000fe20000000000 */
[----:B------:R-:W-:Y:S02]  /*17b0*/  MOV R26, RZ ;  /* 0x000000ff001a7202 */ /* 0x000fe40000000f00 */
        /* <DEDUP_REMOVED lines=26> */
.L_x_1625:
        /* <DEDUP_REMOVED lines=54> */
[----:B------:R2:W3:Y:S01]  /*1cc0*/  I2F.F16 R48, R0 ;  /* 0x0000000000307306 */ /* 0x0004e20000200c00 */
        /* <DEDUP_REMOVED lines=9> */
[----:B------:R2:W4:Y:S01]  /*1d60*/  I2F.F16 R41, R5 ;  /* 0x0000000500297306 */ /* 0x0005220000200c00 */
        /* <DEDUP_REMOVED lines=11> */
[----:B-1----:R-:W-:Y:S01]  /*1e20*/  HADD2.F32 R47, -RZ, R2.H1_H1 ;  /* 0x30000002ff2f7230 */ /* 0x002fe20000004100 */
[----:B------:R-:W-:Y:S01]  /*1e30*/  IADD3 R18, R18, -0x80, RZ ;  /* 0xffffff8012127810 */ /* 0x000fe20007ffe0ff */
[--C-:B------:R-:W-:Y:S01]  /*1e40*/  HADD2.F32 R53, -RZ, R3.reuse.H0_H0 ;  /* 0x20000003ff357230 */ /* 0x100fe20000004100 */
[----:B------:R-:W-:Y:S01]  /*1e50*/  IADD3 R0, R0, -0x80, RZ ;  /* 0xffffff8000007810 */ /* 0x000fe20007ffe0ff */
[----:B------:R-:W-:Y:S01]  /*1e60*/  HADD2.F32 R52, -RZ, R3.H1_H1 ;  /* 0x30000003ff347230 */ /* 0x000fe20000004100 */
[----:B------:R-:W-:Y:S01]  /*1e70*/  SHF.R.U32.HI R3, RZ, 0x8, R15 ;  /* 0x00000008ff037819 */ /* 0x000fe2000001160f */
[----:B------:R1:W5:Y:S01]  /*1e80*/  I2F.F16 R51, R4 ;  /* 0x0000000400337306 */ /* 0x0003620000200c00 */
[----:B0-----:R-:W0:Y:S01]  /*1e90*/  LDS.64 R16, [UR4+0x8] ;  /* 0x00000804ff107984 */ /* 0x001e220008000a00 */
[----:B------:R-:W-:Y:S01]  /*1ea0*/  SHF.R.U32.HI R44, RZ, 0x10, R12 ;  /* 0x00000010ff2c7819 */ /* 0x000fe2000001160c */
[----:B---3--:R-:W-:Y:S01]  /*1eb0*/  HADD2.F32 R12, -RZ, R48.H0_H0 ;  /* 0x20000030ff0c7230 */ /* 0x008fe20000004100 */
[----:B------:R-:W-:Y:S01]  /*1ec0*/  LOP3.LUT R3, R3, 0xff, RZ, 0xc0, !PT ;  /* 0x000000ff03037812 */ /* 0x000fe200078ec0ff */
[----:B----4-:R-:W-:Y:S01]  /*1ed0*/  HADD2.F32 R41, -RZ, R41.H0_H0 ;  /* 0x20000029ff297230 */ /* 0x010fe20000004100 */
[----:B------:R-:W-:-:S02]  /*1ee0*/  IADD3 R42, R42, -0x80, RZ ;  /* 0xffffff802a2a7810 */ /* 0x000fc40007ffe0ff */
[----:B------:R3:W-:Y:S01]  /*1ef0*/  I2F.F16 R55, R5 ;  /* 0x0000000500377306 */ /* 0x0007e20000200c00 */
[----:B-1----:R-:W-:Y:S02]  /*1f00*/  SHF.R.U32.HI R4, RZ, 0x8, R13 ;  /* 0x00000008ff047819 */ /* 0x002fe4000001160d */
[----:B------:R-:W-:Y:S01]  /*1f10*/  IADD3 R49, R3, -0x80, RZ ;  /* 0xffffff8003317810 */ /* 0x000fe20007ffe0ff */
[----:B------:R-:W-:Y:S01]  /*1f20*/  HADD2.F32 R3, -RZ, R43.H0_H0 ;  /* 0x2000002bff037230 */ /* 0x000fe20000004100 */
[----:B------:R-:W-:Y:S01]  /*1f30*/  LOP3.LUT R4, R4, 0xff, RZ, 0xc0, !PT ;  /* 0x000000ff04047812 */ /* 0x000fe200078ec0ff */
[----:B--2---:R-:W-:Y:S01]  /*1f40*/  HADD2.F32 R43, -RZ, R57.H0_H0 ;  /* 0x20000039ff2b7230 */ /* 0x004fe20000004100 */
[----:B------:R-:W-:Y:S01]  /*1f50*/  LEA.HI R34, R13, 0xffffff80, RZ, 0x8 ;  /* 0xffffff800d227811 */ /* 0x000fe200078f40ff */
[----:B------:R5:W1:Y:S01]  /*1f60*/  I2F.F16 R62, R18 ;  /* 0x00000012003e7306 */ /* 0x000a620000200c00 */
[----:B---3--:R-:W-:Y:S01]  /*1f70*/  HADD2.F32 R5, -RZ, R2.H0_H0 ;  /* 0x20000002ff057230 */ /* 0x008fe20000004100 */
[----:B------:R-:W-:-:S02]  /*1f80*/  SHF.R.U32.HI R2, RZ, 0x8, R14 ;  /* 0x00000008ff027819 */ /* 0x000fc4000001160e */
[----:B------:R-:W-:Y:S02]  /*1f90*/  SHF.R.U32.HI R13, RZ, 0x10, R13 ;  /* 0x00000010ff0d7819 */ /* 0x000fe4000001160d */
[----:B------:R-:W-:Y:S02]  /*1fa0*/  LOP3.LUT R2, R2, 0xff, RZ, 0xc0, !PT ;  /* 0x000000ff02027812 */ /* 0x000fe400078ec0ff */
[----:B------:R2:W-:Y:S01]  /*1fb0*/  I2F.F16 R64, R19 ;  /* 0x0000001300407306 */ /* 0x0005e20000200c00 */
[----:B-----5:R-:W-:Y:S01]  /*1fc0*/  HADD2.F32 R18, -RZ, R51.H0_H0 ;  /* 0x20000033ff127230 */ /* 0x020fe20000004100 */
[----:B------:R-:W-:Y:S01]  /*1fd0*/  IADD3 R46, R2, -0x80, RZ ;  /* 0xffffff80022e7810 */ /* 0x000fe20007ffe0ff */
[----:B------:R-:W-:Y:S02]  /*1fe0*/  HADD2.F32 R2, -RZ, R56.H0_H0 ;  /* 0x20000038ff027230 */ /* 0x000fe40000004100 */
[----:B------:R-:W-:Y:S01]  /*1ff0*/  FFMA.FTZ R51, R3, R5, RZ ;  /* 0x0000000503337223 */ /* 0x000fe200000100ff */
[----:B------:R-:W-:-:S02]  /*2000*/  LOP3.LUT R44, R44, 0xff, RZ, 0xc0, !PT ;  /* 0x000000ff2c2c7812 */ /* 0x000fc400078ec0ff */
[----:B------:R-:W-:Y:S01]  /*2010*/  LEA.HI R7, R14, 0xffffff80, RZ, 0x8 ;  /* 0xffffff800e077811 */ /* 0x000fe200078f40ff */
[----:B------:R3:W-:Y:S01]  /*2020*/  I2F.F16 R45, R0 ;  /* 0x00000000002d7306 */ /* 0x0007e20000200c00 */
[----:B--2---:R-:W-:Y:S01]  /*2030*/  IADD3 R19, R4, -0x80, RZ ;  /* 0xffffff8004137810 */ /* 0x004fe20007ffe0ff */
[----:B------:R-:W-:Y:S02]  /*2040*/  HADD2.F32 R4, -RZ, R54.H0_H0 ;  /* 0x20000036ff047230 */ /* 0x000fe40000004100 */
[----:B------:R-:W-:-:S03]  /*2050*/  FFMA.FTZ R58, R5, R2, RZ ;  /* 0x00000002053a7223 */ /* 0x000fc600000100ff */
[----:B------:R-:W-:Y:S01]  /*2060*/  FFMA.FTZ R56, R5, R4, RZ ;  /* 0x0000000405387223 */ /* 0x000fe200000100ff */
[----:B------:R-:W2:Y:S01]  /*2070*/  I2F.F16 R35, R35 ;  /* 0x0000002300237306 */ /* 0x000ea20000200c00 */
[----:B---3--:R-:W-:Y:S02]  /*2080*/  HADD2.F32 R0, -RZ, R50.H0_H0 ;  /* 0x20000032ff007230 */ /* 0x008fe40000004100 */
[----:B------:R-:W-:Y:S01]  /*2090*/  FFMA.FTZ R50, R12, R47, R51 ;  /* 0x0000002f0c327223 */ /* 0x000fe20000010033 */
[----:B------:R-:W-:Y:S02]  /*20a0*/  FFMA.FTZ R57, R47, R43, R58 ;  /* 0x0000002b2f397223 */ /* 0x000fe4000001003a */
[----:B------:R-:W-:Y:S01]  /*20b0*/  FFMA.FTZ R48, R5, R0, RZ ;  /* 0x0000000005307223 */ /* 0x000fe200000100ff */
[----:B------:R-:W-:Y:S01]  /*20c0*/  HADD2.F32 R5, -RZ, R59.H0_H0 ;  /* 0x2000003bff057230 */ /* 0x000fe20000004100 */
[----:B------:R-:W3:Y:S02]  /*20d0*/  I2F.F16 R37, R37 ;  /* 0x0000002500257306 */ /* 0x000ee40000200c00 */
[----:B------:R-:W-:Y:S01]  /*20e0*/  FFMA.FTZ R54, R47, R18, R48 ;  /* 0x000000122f367223 */ /* 0x000fe20000010030 */
[----:B------:R-:W-:Y:S01]  /*20f0*/  SHF.R.U32.HI R48, RZ, 0x10, R14 ;  /* 0x00000010ff307819 */ /* 0x000fe2000001160e */
[----:B-1----:R-:W-:-:S02]  /*2100*/  HADD2.F32 R14, -RZ, R62.H0_H0 ;  /* 0x2000003eff0e7230 */ /* 0x002fc40000004100 */
[----:B------:R-:W-:Y:S01]  /*2110*/  FFMA.FTZ R50, R5, R53, R50 ;  /* 0x0000003505327223 */ /* 0x000fe20000010032 */
[----:B------:R-:W-:Y:S01]  /*2120*/  LOP3.LUT R48, R48, 0xff, RZ, 0xc0, !PT ;  /* 0x000000ff30307812 */ /* 0x000fe200078ec0ff */
[----:B------:R-:W1:Y:S01]  /*2130*/  I2F.F16 R36, R36 ;  /* 0x0000002400247306 */ /* 0x000e620000200c00 */
[----:B--2---:R-:W-:Y:S02]  /*2140*/  HADD2.F32 R35, -RZ, R35.H0_H0 ;  /* 0x20000023ff237230 */ /* 0x004fe40000004100 */
[----:B------:R-:W-:Y:S01]  /*2150*/  IADD3 R48, R48, -0x80, RZ ;  /* 0xffffff8030307810 */ /* 0x000fe20007ffe0ff */
[----:B---3--:R-:W-:-:S04]  /*2160*/  HADD2.F32 R37, -RZ, R37.H0_H0 ;  /* 0x20000025ff257230 */ /* 0x008fc80000004100 */
[----:B------:R-:W2:Y:S01]  /*2170*/  I2F.F16 R38, R38 ;  /* 0x0000002600267306 */ /* 0x000ea20000200c00 */
[----:B------:R-:W-:Y:S01]  /*2180*/  FFMA.FTZ R50, R37, R52, R50 ;  /* 0x0000003425327223 */ /* 0x000fe20000010032 */
[----:B-1----:R-:W-:-:S06]  /*2190*/  HADD2.F32 R36, -RZ, R36.H0_H0 ;  /* 0x20000024ff247230 */ /* 0x002fcc0000004100 */
[----:B------:R1:W-:Y:S01]  /*21a0*/  I2F.F16 R61, R19 ;  /* 0x00000013003d7306 */ /* 0x0003e20000200c00 */
[----:B--2---:R-:W-:-:S07]  /*21b0*/  HADD2.F32 R38, -RZ, R38.H0_H0 ;  /* 0x20000026ff267230 */ /* 0x004fce0000004100 */
[----:B------:R2:W-:Y:S01]  /*21c0*/  I2F.F16 R65, R49 ;  /* 0x0000003100417306 */ /* 0x0005e20000200c00 */
[----:B-1----:R-:W-:-:S05]  /*21d0*/  HADD2.F32 R19, -RZ, R55.H0_H0 ;  /* 0x20000037ff137230 */ /* 0x002fca0000004100 */
[----:B------:R-:W-:Y:S01]  /*21e0*/  FFMA.FTZ R55, R47, R19, R56 ;  /* 0x000000132f377223 */ /* 0x000fe20000010038 */
[----:B------:R-:W-:Y:S01]  /*21f0*/  LOP3.LUT R47, R13, 0xff, RZ, 0xc0, !PT ;  /* 0x000000ff0d2f7812 */ /* 0x000fe200078ec0ff */
[----:B------:R-:W1:Y:S01]  /*2200*/  I2F.F16 R42, R42 ;  /* 0x0000002a002a7306 */ /* 0x000e620000200c00 */
[----:B--2---:R-:W-:Y:S01]  /*2210*/  SHF.R.U32.HI R49, RZ, 0x10, R15 ;  /* 0x00000010ff317819 */ /* 0x004fe2000001160f */
[----:B------:R-:W-:Y:S01]  /*2220*/  HADD2.F32 R13, -RZ, R60.H0_H0 ;  /* 0x2000003cff0d7230 */ /* 0x000fe20000004100 */
[----:B------:R-:W-:Y:S01]  /*2230*/  IADD3 R47, R47, -0x80, RZ ;  /* 0xffffff802f2f7810 */ /* 0x000fe20007ffe0ff */
[----:B------:R-:W-:Y:S01]  /*2240*/  FFMA.FTZ R55, R53, R14, R55 ;  /* 0x0000000e35377223 */ /* 0x000fe20000010037 */
[----:B------:R-:W-:Y:S01]  /*2250*/  LOP3.LUT R49, R49, 0xff, RZ, 0xc0, !PT ;  /* 0x000000ff31317812 */ /* 0x000fe200078ec0ff */
[----:B0-----:R-:W-:Y:S02]  /*2260*/  HADD2.F32 R56, -RZ, R17.H0_H0 ;  /* 0x20000011ff387230 */ /* 0x001fe40000004100 */
[----:B------:R-:W-:Y:S01]  /*2270*/  FFMA.FTZ R51, R53, R13, R54 ;  /* 0x0000000d35337223 */ /* 0x000fe20000010036 */
[----:B------:R0:W2:Y:S01]  /*2280*/  I2F.F16 R63, R46 ;  /* 0x0000002e003f7306 */ /* 0x0000a20000200c00 */
[----:B------:R-:W-:Y:S01]  /*2290*/  IADD3 R49, R49, -0x80, RZ ;  /* 0xffffff8031317810 */ /* 0x000fe20007ffe0ff */
[----:B------:R-:W-:Y:S01]  /*22a0*/  FFMA.FTZ R58, R52, R36, R55 ;  /* 0x00000024343a7223 */ /* 0x000fe20000010037 */
[----:B-1----:R-:W-:-:S05]  /*22b0*/  HADD2.F32 R42, -RZ, R42.H0_H0 ;  /* 0x2000002aff2a7230 */ /* 0x002fca0000004100 */
[----:B------:R1:W-:Y:S01]  /*22c0*/  I2F.F16 R60, R47 ;  /* 0x0000002f003c7306 */ /* 0x0003e20000200c00 */
[----:B0-----:R-:W-:Y:S01]  /*22d0*/  IADD3 R46, R44, -0x80, RZ ;  /* 0xffffff802c2e7810 */ /* 0x001fe20007ffe0ff */
[----:B------:R-:W-:-:S05]  /*22e0*/  HADD2.F32 R44, -RZ, R64.H0_H0 ;  /* 0x20000040ff2c7230 */ /* 0x000fca0000004100 */
[----:B------:R-:W-:Y:S01]  /*22f0*/  FFMA.FTZ R57, R53, R44, R57 ;  /* 0x0000002c35397223 */ /* 0x000fe20000010039 */
[----:B------:R0:W3:Y:S01]  /*2300*/  I2F.F16 R59, R46 ;  /* 0x0000002e003b7306 */ /* 0x0000e20000200c00 */
[----:B-1----:R-:W-:-:S07]  /*2310*/  HADD2.F32 R47, -RZ, R65.H0_H0 ;  /* 0x20000041ff2f7230 */ /* 0x002fce0000004100 */
[----:B------:R3:W1:Y:S01]  /*2320*/  I2F.F16 R62, R48 ;  /* 0x00000030003e7306 */ /* 0x0006620000200c00 */
[C---:B0-----:R-:W-:Y:S01]  /*2330*/  FFMA.FTZ R46, R52.reuse, R35, R51 ;  /* 0x00000023342e7223 */ /* 0x041fe20000010033 */
[----:B------:R-:W-:Y:S01]  /*2340*/  FFMA.FTZ R51, R52, R38, R57 ;  /* 0x0000002634337223 */ /* 0x000fe20000010039 */
[----:B------:R-:W-:Y:S01]  /*2350*/  LEA.HI R52, R15, 0xffffff80, RZ, 0x8 ;  /* 0xffffff800f347811 */ /* 0x000fe200078f40ff */
[--C-:B------:R-:W-:Y:S02]  /*2360*/  HADD2.F32 R15, -RZ, R16.reuse.H0_H0 ;  /* 0x20000010ff0f7230 */ /* 0x100fe40000004100 */
[----:B------:R-:W-:Y:S02]  /*2370*/  HADD2.F32 R16, -RZ, R16.H1_H1 ;  /* 0x30000010ff107230 */ /* 0x000fe40000004100 */
[----:B------:R0:W4:Y:S01]  /*2380*/  I2F.F16 R64, R49 ;  /* 0x0000003100407306 */ /* 0x0001220000200c00 */
[----:B------:R-:W-:Y:S01]  /*2390*/  FFMA.FTZ R55, R15, R41, R58 ;  /* 0x000000290f377223 */ /* 0x000fe2000001003a */
[----:B------:R-:W-:Y:S01]  /*23a0*/  FFMA.FTZ R54, R39, R15, R50 ;  /* 0x0000000f27367223 */ /* 0x000fe20000010032 */
[C---:B------:R-:W-:Y:S01]  /*23b0*/  FFMA.FTZ R53, R15.reuse, R40, R46 ;  /* 0x000000280f357223 */ /* 0x040fe2000001002e */
[----:B------:R-:W-:Y:S01]  /*23c0*/  FFMA.FTZ R58, R15, R42, R51 ;  /* 0x0000002a0f3a7223 */ /* 0x000fe20000010033 */
[----:B------:R-:W-:-:S02]  /*23d0*/  HADD2.F32 R15, -RZ, R45.H0_H0 ;  /* 0x2000002dff0f7230 */ /* 0x000fc40000004100 */
[----:B------:R-:W-:Y:S01]  /*23e0*/  HADD2.F32 R45, -RZ, R61.H0_H0 ;  /* 0x2000003dff2d7230 */ /* 0x000fe20000004100 */
[----:B------:R-:W5:Y:S01]  /*23f0*/  I2F.F16 R33, R33 ;  /* 0x0000002100217306 */ /* 0x000f620000200c00 */
[----:B--2---:R-:W-:Y:S02]  /*2400*/  HADD2.F32 R46, -RZ, R63.H0_H0 ;  /* 0x2000003fff2e7230 */ /* 0x004fe40000004100 */
[----:B------:R-:W-:Y:S02]  /*2410*/  HADD2.F32 R57, -RZ, R17.H1_H1 ;  /* 0x30000011ff397230 */ /* 0x000fe40000004100 */
[----:B------:R-:W-:Y:S01]  /*2420*/  FFMA.FTZ R17, R15, R16, R54 ;  /* 0x000000100f117223 */ /* 0x000fe20000010036 */
[----:B---3--:R-:W-:Y:S02]  /*2430*/  HADD2.F32 R48, -RZ, R59.H0_H0 ;  /* 0x2000003bff307230 */ /* 0x008fe40000004100 */
[----:B------:R-:W-:Y:S01]  /*2440*/  FFMA.FTZ R53, R16, R45, R53 ;  /* 0x0000002d10357223 */ /* 0x000fe20000010035 */
[----:B0-----:R-:W-:Y:S01]  /*2450*/  HADD2.F32 R49, -RZ, R60.H0_H0 ;  /* 0x2000003cff317230 */ /* 0x001fe20000004100 */
[----:B------:R-:W0:Y:S01]  /*2460*/  I2F.F16 R34, R34 ;  /* 0x0000002200227306 */ /* 0x000e220000200c00 */
[----:B-1----:R-:W-:-:S02]  /*2470*/  HADD2.F32 R50, -RZ, R62.H0_H0 ;  /* 0x2000003eff327230 */ /* 0x002fc40000004100 */
[----:B------:R-:W-:Y:S01]  /*2480*/  FFMA.FTZ R55, R16, R46, R55 ;  /* 0x0000002e10377223 */ /* 0x000fe20000010037 */
[----:B----4-:R-:W-:Y:S02]  /*2490*/  HADD2.F32 R51, -RZ, R64.H0_H0 ;  /* 0x20000040ff337230 */ /* 0x010fe40000004100 */
[----:B------:R-:W-:Y:S02]  /*24a0*/  HADD2.F32 R54, -RZ, R21.H0_H0 ;  /* 0x20000015ff367230 */ /* 0x000fe40000004100 */
[----:B------:R-:W-:Y:S01]  /*24b0*/  FFMA.FTZ R59, R56, R50, R55 ;  /* 0x00000032383b7223 */ /* 0x000fe20000010037 */
[----:B-----5:R-:W-:Y:S01]  /*24c0*/  HADD2.F32 R33, -RZ, R33.H0_H0 ;  /* 0x20000021ff217230 */ /* 0x020fe20000004100 */
        /* <DEDUP_REMOVED lines=139> */
.L_x_1621:
        /* <DEDUP_REMOVED lines=24> */
[----:B------:R-:W-:Y:S01]  /*2f00*/  SHF.R.U32.HI R5, RZ, 0x8, R19 ;  /* 0x00000008ff057819 */ /* 0x000fe20000011613 */
[----:B------:R3:W-:Y:S01]  /*2f10*/  I2F.F16 R48, R2 ;  /* 0x0000000200307306 */ /* 0x0007e20000200c00 */
[----:B-1----:R-:W-:-:S02]  /*2f20*/  SHF.R.U32.HI R0, RZ, 0x8, R17 ;  /* 0x00000008ff007819 */ /* 0x002fc40000011611 */
[----:B------:R-:W-:Y:S02]  /*2f30*/  SHF.R.U32.HI R17, RZ, 0x10, R17 ;  /* 0x00000010ff117819 */ /* 0x000fe40000011611 */
[----:B------:R-:W-:Y:S02]  /*2f40*/  LOP3.LUT R0, R0, 0xff, RZ, 0xc0, !PT ;  /* 0x000000ff00007812 */ /* 0x000fe400078ec0ff */
[----:B------:R-:W-:Y:S01]  /*2f50*/  IADD3 R16, R16, -0x80, RZ ;  /* 0xffffff8010107810 */ /* 0x000fe20007ffe0ff */
[----:B------:R1:W-:Y:S01]  /*2f60*/  I2F.F16 R56, R4 ;  /* 0x0000000400387306 */ /* 0x0003e20000200c00 */
[----:B---3--:R-:W3:Y:S01]  /*2f70*/  LDS.64 R2, [UR4+0x10] ;  /* 0x00001004ff027984 */ /* 0x008ee20008000a00 */
[----:B------:R-:W-:Y:S02]  /*2f80*/  LOP3.LUT R17, R17, 0xff, RZ, 0xc0, !PT ;  /* 0x000000ff11117812 */ /* 0x000fe400078ec0ff */
[----:B------:R-:W-:Y:S02]  /*2f90*/  LOP3.LUT R5, R5, 0xff, RZ, 0xc0, !PT ;  /* 0x000000ff05057812 */ /* 0x000fe400078ec0ff */
[----:B------:R-:W-:-:S02]  /*2fa0*/  IADD3 R0, R0, -0x80, RZ ;  /* 0xffffff8000007810 */ /* 0x000fc40007ffe0ff */
[----:B------:R-:W-:Y:S01]  /*2fb0*/  LEA.HI R36, R18, 0xffffff80, RZ, 0x8 ;  /* 0xffffff8012247811 */ /* 0x000fe200078f40ff */
[----:B------:R4:W-:Y:S01]  /*2fc0*/  I2F.F16 R55, R16 ;  /* 0x0000001000377306 */ /* 0x0009e20000200c00 */
[--C-:B-1----:R-:W-:Y:S02]  /*2fd0*/  SHF.R.U32.HI R4, RZ, 0x8, R18.reuse ;  /* 0x00000008ff047819 */ /* 0x102fe40000011612 */
[----:B------:R-:W-:Y:S02]  /*2fe0*/  IADD3 R17, R17, -0x80, RZ ;  /* 0xffffff8011117810 */ /* 0x000fe40007ffe0ff */
[----:B------:R-:W-:Y:S02]  /*2ff0*/  LOP3.LUT R4, R4, 0xff, RZ, 0xc0, !PT ;  /* 0x000000ff04047812 */ /* 0x000fe400078ec0ff */
[----:B------:R-:W-:Y:S01]  /*3000*/  SHF.R.U32.HI R18, RZ, 0x10, R18 ;  /* 0x00000010ff127819 */ /* 0x000fe20000011612 */
[----:B------:R-:W-:Y:S01]  /*3010*/  I2F.F16 R51, R0 ;  /* 0x0000000000337306 */ /* 0x000fe20000200c00 */
[----:B----4-:R-:W-:-:S02]  /*3020*/  IADD3 R16, R5, -0x80, RZ ;  /* 0xffffff8005107810 */ /* 0x010fc40007ffe0ff */
[----:B------:R-:W-:Y:S02]  /*3030*/  IADD3 R4, R4, -0x80, RZ ;  /* 0xffffff8004047810 */ /* 0x000fe40007ffe0ff */
[----:B------:R-:W-:Y:S02]  /*3040*/  LOP3.LUT R18, R18, 0xff, RZ, 0xc0, !PT ;  /* 0x000000ff12127812 */ /* 0x000fe400078ec0ff */
[----:B------:R-:W-:Y:S01]  /*3050*/  LEA.HI R37, R19, 0xffffff80, RZ, 0x8 ;  /* 0xffffff8013257811 */ /* 0x000fe200078f40ff */
[----:B------:R-:W-:Y:S01]  /*3060*/  I2F.F16 R59, R17 ;  /* 0x00000011003b7306 */ /* 0x000fe20000200c00 */
[----:B------:R-:W-:Y:S02]  /*3070*/  IADD3 R18, R18, -0x80, RZ ;  /* 0xffffff8012127810 */ /* 0x000fe40007ffe0ff */
[----:B------:R-:W-:Y:S02]  /*3080*/  SHF.R.U32.HI R19, RZ, 0x10, R19 ;  /* 0x00000010ff137819 */ /* 0x000fe40000011613 */
[----:B------:R-:W-:-:S02]  /*3090*/  ISETP.GE.AND P0, PT, R24, 0x2, PT ;  /* 0x000000021800780c */ /* 0x000fc40003f06270 */
[----:B------:R-:W-:Y:S01]  /*30a0*/  LOP3.LUT R19, R19, 0xff, RZ, 0xc0, !PT ;  /* 0x000000ff13137812 */ /* 0x000fe200078ec0ff */
[----:B------:R1:W-:Y:S03]  /*30b0*/  I2F.F16 R57, R16 ;  /* 0x0000001000397306 */ /* 0x0003e60000200c00 */
[----:B------:R-:W-:-:S05]  /*30c0*/  IADD3 R19, R19, -0x80, RZ ;  /* 0xffffff8013137810 */ /* 0x000fca0007ffe0ff */
[----:B------:R-:W-:Y:S01]  /*30d0*/  I2F.F16 R52, R4 ;  /* 0x0000000400347306 */ /* 0x000fe20000200c00 */
[----:B-1----:R-:W1:Y:S01]  /*30e0*/  LDS.64 R16, [UR4+0x18] ;  /* 0x00001804ff107984 */ /* 0x002e620008000a00 */
[----:B---3--:R-:W-:Y:S02]  /*30f0*/  HADD2.F32 R47, -RZ, R2.H1_H1 ;  /* 0x30000002ff2f7230 */ /* 0x008fe40000004100 */
[--C-:B------:R-:W-:Y:S02]  /*3100*/  HADD2.F32 R54, -RZ, R3.reuse.H0_H0 ;  /* 0x20000003ff367230 */ /* 0x100fe40000004100 */
[----:B------:R-:W-:Y:S02]  /*3110*/  HADD2.F32 R53, -RZ, R3.H1_H1 ;  /* 0x30000003ff357230 */ /* 0x000fe40000004100 */
[----:B------:R-:W-:Y:S08]  /*3120*/  I2F.F16 R61, R18 ;  /* 0x00000012003d7306 */ /* 0x000ff00000200c00 */
        /* <DEDUP_REMOVED lines=25> */
[----:B------:R2:W-:Y:S01]  /*32c0*/  I2F.F16 R64, R18 ;  /* 0x0000001200407306 */ /* 0x0005e20000200c00 */
[----:B---3--:R-:W-:Y:S01]  /*32d0*/  LOP3.LUT R4, R2, 0xff, RZ, 0xc0, !PT ;  /* 0x000000ff02047812 */ /* 0x008fe200078ec0ff */
[----:B------:R-:W-:Y:S01]  /*32e0*/  HADD2.F32 R2, -RZ, R56.H0_H0 ;  /* 0x20000038ff027230 */ /* 0x000fe20000004100 */
[----:B------:R-:W-:Y:S02]  /*32f0*/  SHF.R.U32.HI R41, RZ, 0x10, R8 ;  /* 0x00000010ff297819 */ /* 0x000fe40000011608 */
        /* <DEDUP_REMOVED lines=12> */
[C---:B------:R-:W-:Y:S01]  /*33c0*/  FFMA.FTZ R48, R5.reuse, R0, RZ ;  /* 0x0000000005307223 */ /* 0x040fe200000100ff */
[----:B------:R-:W-:Y:S02]  /*33d0*/  HADD2.F32 R19, -RZ, R52.H0_H0 ;  /* 0x20000034ff137230 */ /* 0x000fe40000004100 */
[C---:B------:R-:W-:Y:S01]  /*33e0*/  FFMA.FTZ R56, R5.reuse, R4, RZ ;  /* 0x0000000405387223 */ /* 0x040fe200000100ff */
[----:B------:R-:W-:Y:S02]  /*33f0*/  HADD2.F32 R40, -RZ, R57.H0_H0 ;  /* 0x20000039ff287230 */ /* 0x000fe40000004100 */
[----:B------:R-:W-:Y:S01]  /*3400*/  FFMA.FTZ R5, R5, R2, RZ ;  /* 0x0000000205057223 */ /* 0x000fe200000100ff */
[----:B------:R-:W-:Y:S01]  /*3410*/  FFMA.FTZ R52, R8, R47, R51 ;  /* 0x0000002f08347223 */ /* 0x000fe20000010033 */
[----:B------:R2:W-:Y:S01]  /*3420*/  I2F.F16 R62, R49 ;  /* 0x00000031003e7306 */ /* 0x0005e20000200c00 */
[C---:B------:R-:W-:Y:S01]  /*3430*/  FFMA.FTZ R51, R47.reuse, R18, R48 ;  /* 0x000000122f337223 */ /* 0x040fe20000010030 */
[----:B------:R-:W-:Y:S01]  /*3440*/  LEA.HI R35, R10, 0xffffff80, RZ, 0x8 ;  /* 0xffffff800a237811 */ /* 0x000fe200078f40ff */
[C---:B------:R-:W-:Y:S01]  /*3450*/  FFMA.FTZ R58, R47.reuse, R19, R56 ;  /* 0x000000132f3a7223 */ /* 0x040fe20000010038 */
[----:B------:R-:W-:Y:S01]  /*3460*/  SHF.R.U32.HI R48, RZ, 0x10, R9 ;  /* 0x00000010ff307819 */ /* 0x000fe20000011609 */
[----:B------:R-:W-:Y:S01]  /*3470*/  FFMA.FTZ R57, R47, R40, R5 ;  /* 0x000000282f397223 */ /* 0x000fe20000010005 */
[----:B------:R-:W-:Y:S01]  /*3480*/  SHF.R.U32.HI R10, RZ, 0x10, R10 ;  /* 0x00000010ff0a7819 */ /* 0x000fe2000001160a */
[----:B------:R-:W-:Y:S01]  /*3490*/  HADD2.F32 R5, -RZ, R55.H0_H0 ;  /* 0x20000037ff057230 */ /* 0x000fe20000004100 */
[----:B------:R-:W-:Y:S01]  /*34a0*/  LEA.HI R33, R9, 0xffffff80, RZ, 0x8 ;  /* 0xffffff8009217811 */ /* 0x000fe200078f40ff */
[----:B------:R-:W-:Y:S01]  /*34b0*/  I2F.F16 R45, R45 ;  /* 0x0000002d002d7306 */ /* 0x000fe20000200c00 */
[----:B--2---:R-:W-:Y:S01]  /*34c0*/  SHF.R.U32.HI R49, RZ, 0x10, R11 ;  /* 0x00000010ff317819 */ /* 0x004fe2000001160b */
[----:B------:R-:W-:Y:S01]  /*34d0*/  HADD2.F32 R9, -RZ, R59.H0_H0 ;  /* 0x2000003bff097230 */ /* 0x000fe20000004100 */
[----:B------:R-:W-:Y:S01]  /*34e0*/  LOP3.LUT R47, R41, 0xff, RZ, 0xc0, !PT ;  /* 0x000000ff292f7812 */ /* 0x000fe200078ec0ff */
[----:B------:R-:W-:Y:S01]  /*34f0*/  HADD2.F32 R41, -RZ, R61.H0_H0 ;  /* 0x2000003dff297230 */ /* 0x000fe20000004100 */
[----:B------:R-:W-:Y:S01]  /*3500*/  IADD3 R50, R50, -0x80, RZ ;  /* 0xffffff8032327810 */ /* 0x000fe20007ffe0ff */
[----:B------:R-:W-:Y:S01]  /*3510*/  FFMA.FTZ R52, R5, R54, R52 ;  /* 0x0000003605347223 */ /* 0x000fe20000010034 */
[----:B------:R-:W-:Y:S01]  /*3520*/  LOP3.LUT R48, R48, 0xff, RZ, 0xc0, !PT ;  /* 0x000000ff30307812 */ /* 0x000fe200078ec0ff */
[----:B------:R2:W-:Y:S01]  /*3530*/  I2F.F16 R60, R42 ;  /* 0x0000002a003c7306 */ /* 0x0005e20000200c00 */
[----:B------:R-:W-:Y:S01]  /*3540*/  LOP3.LUT R49, R49, 0xff, RZ, 0xc0, !PT ;  /* 0x000000ff31317812 */ /* 0x000fe200078ec0ff */
[----:B------:R-:W-:Y:S01]  /*3550*/  FFMA.FTZ R56, R54, R9, R51 ;  /* 0x0000000936387223 */ /* 0x000fe20000010033 */
[----:B------:R-:W-:Y:S01]  /*3560*/  LOP3.LUT R10, R10, 0xff, RZ, 0xc0, !PT ;  /* 0x000000ff0a0a7812 */ /* 0x000fe200078ec0ff */
[----:B------:R-:W-:Y:S01]  /*3570*/  FFMA.FTZ R55, R54, R41, R58 ;  /* 0x0000002936377223 */ /* 0x000fe2000001003a */
[----:B------:R-:W-:Y:S01]  /*3580*/  IADD3 R47, R47, -0x80, RZ ;  /* 0xffffff802f2f7810 */ /* 0x000fe20007ffe0ff */
[----:B------:R-:W-:Y:S01]  /*3590*/  FFMA.FTZ R51, R53, R38, R56 ;  /* 0x0000002635337223 */ /* 0x000fe20000010038 */
[----:B------:R-:W-:Y:S01]  /*35a0*/  IADD3 R48, R48, -0x80, RZ ;  /* 0xffffff8030307810 */ /* 0x000fe20007ffe0ff */
[----:B------:R-:W3:Y:S01]  /*35b0*/  I2F.F16 R46, R46 ;  /* 0x0000002e002e7306 */ /* 0x000ee20000200c00 */
[----:B--2---:R-:W-:Y:S01]  /*35c0*/  HADD2.F32 R42, -RZ, R63.H0_H0 ;  /* 0x2000003fff2a7230 */ /* 0x004fe20000004100 */
[----:B------:R-:W-:Y:S01]  /*35d0*/  IADD3 R49, R49, -0x80, RZ ;  /* 0xffffff8031317810 */ /* 0x000fe20007ffe0ff */
[----:B-1----:R-:W-:Y:S01]  /*35e0*/  HADD2.F32 R58, -RZ, R17.H1_H1 ;  /* 0x30000011ff3a7230 */ /* 0x002fe20000004100 */
[----:B------:R-:W-:-:S02]  /*35f0*/  IADD3 R10, R10, -0x80, RZ ;  /* 0xffffff800a0a7810 */ /* 0x000fc40007ffe0ff */
[----:B------:R-:W-:Y:S01]  /*3600*/  FFMA.FTZ R54, R54, R42, R57 ;  /* 0x0000002a36367223 */ /* 0x000fe20000010039 */
[----:B------:R-:W-:Y:S01]  /*3610*/  FFMA.FTZ R57, R53, R36, R55 ;  /* 0x0000002435397223 */ /* 0x000fe20000010037 */
[----:B------:R1:W2:Y:S01]  /*3620*/  I2F.F16 R65, R50 ;  /* 0x0000003200417306 */ /* 0x0002a20000200c00 */
[----:B------:R-:W-:Y:S01]  /*3630*/  LEA.HI R11, R11, 0xffffff80, RZ, 0x8 ;  /* 0xffffff800b0b7811 */ /* 0x000fe200078f40ff */
[----:B------:R-:W-:Y:S02]  /*3640*/  HADD2.F32 R55, -RZ, R17.H0_H0 ;  /* 0x20000011ff377230 */ /* 0x000fe40000004100 */
[----:B---3--:R-:W-:-:S04]  /*3650*/  HADD2.F32 R17, -RZ, R46.H0_H0 ;  /* 0x2000002eff117230 */ /* 0x008fc80000004100 */
[----:B------:R3:W4:Y:S01]  /*3660*/  I2F.F16 R59, R47 ;  /* 0x0000002f003b7306 */ /* 0x0007220000200c00 */
[----:B-1----:R-:W-:Y:S02]  /*3670*/  HADD2.F32 R50, -RZ, R16.H0_H0 ;  /* 0x20000010ff327230 */ /* 0x002fe40000004100 */
[----:B------:R-:W-:-:S05]  /*3680*/  HADD2.F32 R46, -RZ, R60.H0_H0 ;  /* 0x2000003cff2e7230 */ /* 0x000fca0000004100 */
[----:B------:R2:W-:Y:S01]  /*3690*/  I2F.F16 R61, R48 ;  /* 0x00000030003d7306 */ /* 0x0005e20000200c00 */
[----:B---3--:R-:W-:Y:S01]  /*36a0*/  FFMA.FTZ R47, R39, R53, R52 ;  /* 0x00000035272f7223 */ /* 0x008fe20000010034 */
[----:B------:R-:W-:Y:S01]  /*36b0*/  FFMA.FTZ R52, R53, R37, R54 ;  /* 0x0000002535347223 */ /* 0x000fe20000010036 */
[----:B------:R-:W-:Y:S02]  /*36c0*/  HADD2.F32 R53, -RZ, R16.H1_H1 ;  /* 0x30000010ff357230 */ /* 0x000fe40000004100 */
[----:B------:R-:W-:Y:S02]  /*36d0*/  HADD2.F32 R16, -RZ, R43.H0_H0 ;  /* 0x2000002bff107230 */ /* 0x000fe40000004100 */
[----:B------:R-:W-:Y:S01]  /*36e0*/  HADD2.F32 R43, -RZ, R44.H0_H0 ;  /* 0x2000002cff2b7230 */ /* 0x000fe20000004100 */
[----:B------:R4:W1:Y:S01]  /*36f0*/  I2F.F16 R66, R49 ;  /* 0x0000003100427306 */ /* 0x0008620000200c00 */
[----:B------:R-:W-:Y:S02]  /*3700*/  HADD2.F32 R44, -RZ, R45.H0_H0 ;  /* 0x2000002dff2c7230 */ /* 0x000fe40000004100 */
[----:B------:R-:W-:-:S02]  /*3710*/  HADD2.F32 R45, -RZ, R64.H0_H0 ;  /* 0x20000040ff2d7230 */ /* 0x000fc40000004100 */
[C---:B------:R-:W-:Y:S01]  /*3720*/  FFMA.FTZ R54, R50.reuse, R43, R51 ;  /* 0x0000002b32367223 */ /* 0x040fe20000010033 */
[----:B--2---:R-:W-:Y:S02]  /*3730*/  HADD2.F32 R48, -RZ, R65.H0_H0 ;  /* 0x20000041ff307230 */ /* 0x004fe40000004100 */
[C---:B------:R-:W-:Y:S01]  /*3740*/  FFMA.FTZ R56, R50.reuse, R44, R57 ;  /* 0x0000002c32387223 */ /* 0x040fe20000010039 */
[----:B------:R2:W3:Y:S01]  /*3750*/  I2F.F16 R63, R10 ;  /* 0x0000000a003f7306 */ /* 0x0004e20000200c00 */
[----:B------:R-:W-:Y:S01]  /*3760*/  FFMA.FTZ R57, R50, R45, R52 ;  /* 0x0000002d32397223 */ /* 0x000fe20000010034 */
[----:B----4-:R-:W-:Y:S02]  /*3770*/  HADD2.F32 R49, -RZ, R59.H0_H0 ;  /* 0x2000003bff317230 */ /* 0x010fe40000004100 */
[C---:B------:R-:W-:Y:S01]  /*3780*/  FFMA.FTZ R54, R53.reuse, R46, R54 ;  /* 0x0000002e35367223 */ /* 0x040fe20000010036 */
[----:B------:R-:W-:Y:S01]  /*3790*/  FFMA.FTZ R57, R53, R48, R57 ;  /* 0x0000003035397223 */ /* 0x000fe20000010039 */
[----:B-1----:R-:W-:-:S02]  /*37a0*/  HADD2.F32 R52, -RZ, R66.H0_H0 ;  /* 0x20000042ff347230 */ /* 0x002fc40000004100 */
[----:B------:R-:W1:Y:S01]  /*37b0*/  I2F.F16 R34, R34 ;  /* 0x0000002200227306 */ /* 0x000e620000200c00 */
[----:B--2---:R-:W-:Y:S01]  /*37c0*/  FFMA.FTZ R10, R16, R50, R47 ;  /* 0x00000032100a7223 */ /* 0x004fe2000001002f */
[----:B------:R-:W-:Y:S02]  /*37d0*/  HADD2.F32 R47, -RZ, R62.H0_H0 ;  /* 0x2000003eff2f7230 */ /* 0x000fe40000004100 */
[----:B------:R-:W-:Y:S02]  /*37e0*/  HADD2.F32 R50, -RZ, R61.H0_H0 ;  /* 0x2000003dff327230 */ /* 0x000fe40000004100 */
[----:B------:R-:W-:Y:S01]  /*37f0*/  FFMA.FTZ R10, R17, R53, R10 ;  /* 0x00000035110a7223 */ /* 0x000fe2000001000a */
[----:B------:R-:W-:Y:S01]  /*3800*/  FFMA.FTZ R61, R55, R52, R57 ;  /* 0x00000034373d7223 */ /* 0x000fe20000010039 */
[----:B---3--:R-:W-:Y:S01]  /*3810*/  HADD2.F32 R51, -RZ, R63.H0_H0 ;  /* 0x2000003fff337230 */ /* 0x008fe20000004100 */
[----:B------:R-:W2:Y:S01]  /*3820*/  I2F.F16 R33, R33 ;  /* 0x0000002100217306 */ /* 0x000ea20000200c00 */
[----:B------:R-:W-:Y:S01]  /*3830*/  FFMA.FTZ R56, R53, R47, R56 ;  /* 0x0000002f35387223 */ /* 0x000fe20000010038 */
[----:B------:R-:W-:Y:S01]  /*3840*/  FFMA.FTZ R59, R55, R50, R54 ;  /* 0x00000032373b7223 */ /* 0x000fe20000010036 */
[----:B------:R-:W-:-:S02]  /*3850*/  HADD2.F32 R53, -RZ, R20.H0_H0 ;  /* 0x20000014ff357230 */ /* 0x000fc40000004100 */
[----:B------:R-:W-:Y:S01]  /*3860*/  FFMA.FTZ R60, R55, R51, R56 ;  /* 0x00000033373c7223 */ /* 0x000fe20000010038 */
[----:B------:R-:W-:Y:S02]  /*3870*/  HADD2.F32 R54, -RZ, R20.H1_H1 ;  /* 0x30000014ff367230 */ /* 0x000fe40000004100 */
[----:B------:R-:W3:Y:S01]  /*3880*/  I2F.F16 R35, R35 ;  /* 0x0000002300237306 */ /* 0x000ee20000200c00 */
[----:B-1----:R-:W-:Y:S02]  /*3890*/  HADD2.F32 R34, -RZ, R34.H0_H0 ;  /* 0x20000022ff227230 */ /* 0x002fe40000004100 */
[----:B--2---:R-:W-:-:S05]  /*38a0*/  HADD2.F32 R33, -RZ, R33.H0_H0 ;  /* 0x20000021ff217230 */ /* 0x004fca0000004100 */
[----:B------:R1:W2:Y:S01]  /*38b0*/  I2F.F16 R64, R11 ;  /* 0x0000000b00407306 */ /* 0x0002a20000200c00 */
[----:B------:R-:W-:Y:S01]  /*38c0*/  FFMA.FTZ R59, R58, R33, R59 ;  /* 0x000000213a3b7223 */ /* 0x000fe2000001003b */
[----:B---3--:R-:W-:-:S03]  /*38d0*/  HADD2.F32 R57, -RZ, R35.H0_H0 ;  /* 0x20000023ff397230 */ /* 0x008fc60000004100 */
[----:B------:R-:W-:Y:S01]  /*38e0*/  FMUL.FTZ R59, R59, R54 ;  /* 0x000000363b3b7220 */ /* 0x000fe20000410000 */
[----:B-1----:R-:W-:Y:S01]  /*38f0*/  FFMA.FTZ R11, R49, R55, R10 ;  /* 0x00000037310b7223 */ /* 0x002fe2000001000a */
[--C-:B------:R-:W-:Y:S02]  /*3900*/  HADD2.F32 R55, -RZ, R21.reuse.H0_H0 ;  /* 0x20000015ff377230 */ /* 0x100fe40000004100 */
[----:B------:R-:W-:Y:S02]  /*3910*/  HADD2.F32 R35, -RZ, R21.H1_H1 ;  /* 0x30000015ff237230 */ /* 0x000fe40000004100 */
[----:B------:R-:W-:Y:S01]  /*3920*/  FFMA.FTZ R10, R34, R58, R11 ;  /* 0x0000003a220a7223 */ /* 0x000fe2000001000b */
[----:B------:R-:W-:Y:S01]  /*3930*/  FFMA.FTZ R60, R58, R57, R60 ;  /* 0x000000393a3c7223 */ /* 0x000fe2000001003c */
[----:B--2---:R-:W-:Y:S01]  /*3940*/  HADD2.F32 R56, -RZ, R64.H0_H0 ;  /* 0x20000040ff387230 */ /* 0x004fe20000004100 */
[----:B------:R-:W-:Y:S01]  /*3950*/  F2FP.F16.F32.PACK_AB R59, RZ, R59 ;  /* 0x0000003bff3b723e */ /* 0x000fe200000000ff */
[----:B------:R-:W-:Y:S01]  /*3960*/  FMUL.FTZ R10, R10, R53 ;  /* 0x000000350a0a7220 */ /* 0x000fe20000410000 */
[----:B------:R-:W-:-:S02]  /*3970*/  FMUL.FTZ R60, R60, R55 ;  /* 0x000000373c3c7220 */ /* 0x000fc40000410000 */
[----:B------:R-:W-:Y:S02]  /*3980*/  FFMA.FTZ R58, R58, R56, R61 ;  /* 0x000000383a3a7223 */ /* 0x000fe4000001003d */
[----:B------:R-:W-:Y:S02]  /*3990*/  F2FP.F16.F32.PACK_AB R10, RZ, R10 ;  /* 0x0000000aff0a723e */ /* 0x000fe400000000ff */
[----:B------:R-:W-:Y:S01]  /*39a0*/  FMUL.FTZ R58, R58, R35 ;  /* 0x000000233a3a7220 */ /* 0x000fe20000410000 */
[----:B------:R-:W-:Y:S02]  /*39b0*/  F2FP.F16.F32.PACK_AB R60, RZ, R60 ;  /* 0x0000003cff3c723e */ /* 0x000fe400000000ff */
[----:B------:R-:W-:Y:S02]  /*39c0*/  PRMT R10, R10, 0x5410, R59 ;  /* 0x000054100a0a7816 */ /* 0x000fe4000000003b */
[----:B------:R-:W-:-:S04]  /*39d0*/  F2FP.F16.F32.PACK_AB R58, RZ, R58 ;  /* 0x0000003aff3a723e */ /* 0x000fc800000000ff */
[----:B------:R-:W-:Y:S01]  /*39e0*/  PRMT R60, R60, 0x5410, R58 ;  /* 0x000054103c3c7816 */ /* 0x000fe2000000003a */
[----:B------:R-:W-:-:S04]  /*39f0*/  HFMA2.MMA R32, R10, 1, 1, R32 ;  /* 0x3c003c000a207835 */ /* 0x000fc80000000020 */
[----:B------:R-:W-:Y:S01]  /*3a00*/  HADD2 R31, R60, R31 ;  /* 0x0000001f3c1f7230 */ /* 0x000fe20000000000 */
        /* <DEDUP_REMOVED lines=23> */
[----:B------:R-:W-:Y:S02]  /*3b80*/  HADD2.F32 R10, -RZ, R10.H1_H1 ;  /* 0x3000000aff0a7230 */ /* 0x000fe40000004100 */
        /* <DEDUP_REMOVED lines=87> */
.L_x_1622:
        /* <DEDUP_REMOVED lines=311> */
.L_x_1623:
        /* <DEDUP_REMOVED lines=311> */
.L_x_1624:
[----:B------:R-:W-:Y:S01]  /*67e0*/  LEA R0, R6, 0x40, 0x6 ;  /* 0x0000004006007811 */ /* 0x000fe200078e30ff */
[C---:B------:R-:W-:Y:S01]  /*67f0*/  IMAD.WIDE R12, R7.reuse, 0x8, R12 ;  /* 0x00000008070c7825 */ /* 0x040fe200078e020c */
        /* <DEDUP_REMOVED lines=9> */
.L_x_1620:
[----:B------:R-:W-:Y:S01]  /*6890*/  ISETP.GE.AND P0, PT, R22, R23, PT ;  /* 0x000000171600720c */ /* 0x000fe20003f06270 */
[----:B------:R-:W-:-:S03]  /*68a0*/  ULDC UR5, c[0x0][0x25c] ;  /* 0x0000970000057ab9 */ /* 0x000fc60000000800 */
[----:B------:R-:W-:-:S13]  /*68b0*/  ISETP.GE.OR P0, PT, R22, UR5, P0 ;  /* 0x0000000516007c0c */ /* 0x000fda0008706670 */
[----:B------:R-:W-:Y:S05]  /*68c0*/  @P0 BRA `(.L_x_1626) ;  /* 0x0000002000dc0947 */ /* 0x000fea0003800000 */
[----:B------:R-:W1:Y:S01]  /*68d0*/  LDC R0, c[0x0][0x23c] ;  /* 0x00008f00ff007b82 */ /* 0x000e620000000800 */
[----:B------:R-:W-:Y:S01]  /*68e0*/  SHF.R.S32.HI R59, RZ, 0x1f, R7 ;  /* 0x0000001fff3b7819 */ /* 0x000fe20000011407 */
[----:B------:R-:W-:-:S06]  /*68f0*/  ULDC UR5, c[0x0][0x25c] ;  /* 0x0000970000057ab9 */ /* 0x000fcc0000000800 */
.L_x_1629:
[----:B------:R-:W-:-:S13]  /*6900*/  ISETP.NE.AND P0, PT, R22, R29, PT ;  /* 0x0000001d1600720c */ /* 0x000fda0003f05270 */
[----:B------:R-:W2:Y:S01]  /*6910*/  @!P0 LDC.64 R2, c[0x0][0x248] ;  /* 0x00009200ff028b82 */ /* 0x000ea20000000a00 */
[----:B------:R-:W-:Y:S02]  /*6920*/  @!P0 IADD3 R26, R26, 0x1, RZ ;  /* 0x000000011a1a8810 */ /* 0x000fe40007ffe0ff */
[----:B------:R-:W-:Y:S02]  /*6930*/  @!P0 LEA R5, R22, 0x1, 0x1 ;  /* 0x0000000116058811 */ /* 0x000fe400078e08ff */
[----:B------:R-:W-:-:S06]  /*6940*/  @!P0 LEA R8, R26, R1, 0x3 ;  /* 0x000000011a088211 */ /* 0x000fcc00078e18ff */
[----:B------:R-:W3:Y:S01]  /*6950*/  @!P0 LDL.64 R8, [R8] ;  /* 0x0000000008088983 */ /* 0x000ee20000100a00 */
[----:B--2---:R-:W-:-:S05]  /*6960*/  @!P0 IMAD.WIDE R2, R5, 0x2, R2 ;  /* 0x0000000205028825 */ /* 0x004fca00078e0202 */
[----:B------:R2:W4:Y:S02]  /*6970*/  @!P0 LDG.E.U16.CONSTANT R5, desc[UR6][R2.64] ;  /* 0x0000000602058981 */ /* 0x000524000c1e9500 */
[----:B--2---:R-:W-:Y:S02]  /*6980*/  MOV R2, R10 ;  /* 0x0000000a00027202 */ /* 0x004fe40000000f00 */
[----:B------:R-:W-:-:S05]  /*6990*/  MOV R3, R11 ;  /* 0x0000000b00037202 */ /* 0x000fca0000000f00 */
[----:B-----5:R2:W5:Y:S01]  /*69a0*/  LDG.E.128.CONSTANT R16, desc[UR6][R2.64] ;  /* 0x0000000602107981 */ /* 0x020562000c1e9d00 */
[----:B-1----:R-:W-:Y:S02]  /*69b0*/  MOV R7, R0 ;  /* 0x0000000000077202 */ /* 0x002fe40000000f00 */
[----:B---3--:R-:W-:Y:S02]  /*69c0*/  @!P0 PRMT R20, R8, 0x7610, R20 ;  /* 0x0000761008148816 */ /* 0x008fe40000000014 */
[----:B------:R-:W-:Y:S02]  /*69d0*/  @!P0 PRMT R21, R9, 0x7610, R21 ;  /* 0x0000761009158816 */ /* 0x000fe40000000015 */
[----:B------:R-:W-:Y:S02]  /*69e0*/  @!P0 PRMT R20, R20, 0x7610, R8 ;  /* 0x0000761014148816 */ /* 0x000fe40000000008 */
[----:B------:R-:W-:Y:S02]  /*69f0*/  @!P0 PRMT R21, R21, 0x7610, R9 ;  /* 0x0000761015158816 */ /* 0x000fe40000000009 */
[----:B----4-:R-:W-:Y:S01]  /*6a00*/  @!P0 IADD3 R29, R5, R22, RZ ;  /* 0x00000016051d8210 */ /* 0x010fe20007ffe0ff */
[----:B--2---:R-:W-:Y:S06]  /*6a10*/  @!P1 BRA `(.L_x_1627) ;  /* 0x0000001000289947 */ /* 0x004fec0003800000 */
[----:B------:R-:W-:-:S04]  /*6a20*/  IMAD.WIDE R12, R7, 0x4, R2 ;  /* 0x00000004070c7825 */ /* 0x000fc800078e0202 */
[----:B------:R-:W-:Y:S02]  /*6a30*/  IMAD.WIDE R8, R7, 0x4, R12 ;  /* 0x0000000407087825 */ /* 0x000fe400078e020c */
[----:B0-----:R-:W2:Y:S04]  /*6a40*/  LDG.E.128.CONSTANT R12, desc[UR6][R12.64] ;  /* 0x000000060c0c7981 */ /* 0x001ea8000c1e9d00 */
[----:B------:R-:W3:Y:S01]  /*6a50*/  LDG.E.128.CONSTANT R8, desc[UR6][R8.64] ;  /* 0x0000000608087981 */ /* 0x000ee2000c1e9d00 */
[--C-:B-----5:R-:W-:Y:S02]  /*6a60*/  SHF.R.U32.HI R35, RZ, 0xc, R17.reuse ;  /* 0x0000000cff237819 */ /* 0x120fe40000011611 */
[----:B------:R-:W-:Y:S02]  /*6a70*/  LOP3.LUT R33, R17, 0x3f003f, RZ, 0xc0, !PT ;  /* 0x003f003f11217812 */ /* 0x000fe400078ec0ff */
[----:B------:R-:W-:-:S02]  /*6a80*/  SHF.R.U32.HI R34, RZ, 0x6, R17 ;  /* 0x00000006ff227819 */ /* 0x000fc40000011611 */
[----:B------:R-:W-:Y:S02]  /*6a90*/  SHF.R.U32.HI R37, RZ, 0xc, R19 ;  /* 0x0000000cff257819 */ /* 0x000fe40000011613 */
[--C-:B------:R-:W-:Y:S02]  /*6aa0*/  SHF.R.U32.HI R17, RZ, 0xc, R18.reuse ;  /* 0x0000000cff117819 */ /* 0x100fe40000011612 */
[----:B------:R-:W-:Y:S02]  /*6ab0*/  LOP3.LUT R36, R18, 0x3f003f, RZ, 0xc0, !PT ;  /* 0x003f003f12247812 */ /* 0x000fe400078ec0ff */
[----:B------:R-:W-:Y:S02]  /*6ac0*/  SHF.R.U32.HI R55, RZ, 0x6, R18 ;  /* 0x00000006ff377819 */ /* 0x000fe40000011612 */
[----:B------:R-:W-:Y:S02]  /*6ad0*/  LOP3.LUT R35, R35, 0xf000f, RZ, 0xc0, !PT ;  /* 0x000f000f23237812 */ /* 0x000fe400078ec0ff */
[----:B------:R-:W-:-:S02]  /*6ae0*/  SHF.R.U32.HI R5, RZ, 0xc, R16 ;  /* 0x0000000cff057819 */ /* 0x000fc40000011610 */
[----:B------:R-:W-:Y:S02]  /*6af0*/  LOP3.LUT R17, R17, 0xf000f, RZ, 0xc0, !PT ;  /* 0x000f000f11117812 */ /* 0x000fe400078ec0ff */
[----:B------:R-:W-:Y:S02]  /*6b00*/  LOP3.LUT R5, R5, 0xf000f, RZ, 0xc0, !PT ;  /* 0x000f000f05057812 */ /* 0x000fe400078ec0ff */
[----:B------:R-:W-:Y:S02]  /*6b10*/  LOP3.LUT R4, R16, 0x3f003f, RZ, 0xc0, !PT ;  /* 0x003f003f10047812 */ /* 0x000fe400078ec0ff */
[----:B------:R-:W-:Y:S02]  /*6b20*/  SHF.R.U32.HI R16, RZ, 0x6, R16 ;  /* 0x00000006ff107819 */ /* 0x000fe40000011610 */
[----:B------:R-:W-:Y:S02]  /*6b30*/  LOP3.LUT R58, R19, 0x3f003f, RZ, 0xc0, !PT ;  /* 0x003f003f133a7812 */ /* 0x000fe400078ec0ff */
[----:B------:R-:W-:-:S02]  /*6b40*/  SHF.R.U32.HI R60, RZ, 0x6, R19 ;  /* 0x00000006ff3c7819 */ /* 0x000fc40000011613 */
[----:B------:R-:W-:Y:S02]  /*6b50*/  LOP3.LUT R4, R4, 0x64006400, RZ, 0xfc, !PT ;  /* 0x6400640004047812 */ /* 0x000fe400078efcff */
        /* <DEDUP_REMOVED lines=9> */
[----:B------:R-:W-:-:S05]  /*6bf0*/  LOP3.LUT R36, R60, 0x64006400, RZ, 0xfc, !PT ;  /* 0x640064003c247812 */ /* 0x000fca00078efcff */
[----:B------:R-:W-:Y:S01]  /*6c00*/  HADD2 R36, R36, -1056, -1056 ;  /* 0xe420e42024247430 */ /* 0x000fe20000000000 */
[----:B------:R-:W-:Y:S02]  /*6c10*/  ISETP.GE.AND P0, PT, R24, 0x2, PT ;  /* 0x000000021800780c */ /* 0x000fe40003f06270 */
[--C-:B---3--:R-:W-:Y:S02]  /*6c20*/  SHF.R.U32.HI R18, RZ, 0x8, R8.reuse ;  /* 0x00000008ff127819 */ /* 0x108fe40000011608 */
        /* <DEDUP_REMOVED lines=18> */
[----:B------:R-:W0:Y:S01]  /*6d50*/  LDS.128 R8, [UR4] ;  /* 0x00000004ff087984 */ /* 0x000e220008000c00 */
[----:B------:R-:W-:Y:S02]  /*6d60*/  LOP3.LUT R38, R17, 0x300030, R38, 0xf8, !PT ;  /* 0x0030003011267812 */ /* 0x000fe400078ef826 */
[----:B--2---:R-:W-:Y:S02]  /*6d70*/  SHF.R.U32.HI R17, RZ, 0xc, R13 ;  /* 0x0000000cff117819 */ /* 0x004fe4000001160d */
[----:B------:R-:W-:Y:S02]  /*6d80*/  LOP3.LUT R18, R5, 0x300030, R18, 0xf8, !PT ;  /* 0x0030003005127812 */ /* 0x000fe400078ef812 */
[----:B------:R-:W-:-:S02]  /*6d90*/  SHF.R.U32.HI R5, RZ, 0xc, R12 ;  /* 0x0000000cff057819 */ /* 0x000fc4000001160c */
[----:B------:R-:W-:Y:S02]  /*6da0*/  LOP3.LUT R17, R17, 0xf000f, RZ, 0xc0, !PT ;  /* 0x000f000f11117812 */ /* 0x000fe400078ec0ff */
[----:B------:R-:W-:Y:S02]  /*6db0*/  LOP3.LUT R61, R15, 0x3f003f, RZ, 0xc0, !PT ;  /* 0x003f003f0f3d7812 */ /* 0x000fe400078ec0ff */
[--C-:B------:R-:W-:Y:S02]  /*6dc0*/  SHF.R.U32.HI R62, RZ, 0x6, R15.reuse ;  /* 0x00000006ff3e7819 */ /* 0x100fe4000001160f */
[----:B------:R-:W-:Y:S02]  /*6dd0*/  SHF.R.U32.HI R15, RZ, 0xc, R15 ;  /* 0x0000000cff0f7819 */ /* 0x000fe4000001160f */
[----:B------:R-:W-:Y:S02]  /*6de0*/  LOP3.LUT R51, R12, 0x3f003f, RZ, 0xc0, !PT ;  /* 0x003f003f0c337812 */ /* 0x000fe400078ec0ff */
[----:B------:R-:W-:-:S02]  /*6df0*/  SHF.R.U32.HI R52, RZ, 0x6, R12 ;  /* 0x00000006ff347819 */ /* 0x000fc4000001160c */
[----:B------:R-:W-:Y:S02]  /*6e00*/  LOP3.LUT R53, R13, 0x3f003f, RZ, 0xc0, !PT ;  /* 0x003f003f0d357812 */ /* 0x000fe400078ec0ff */
[----:B------:R-:W-:Y:S02]  /*6e10*/  SHF.R.U32.HI R54, RZ, 0x6, R13 ;  /* 0x00000006ff367819 */ /* 0x000fe4000001160d */
[----:B------:R-:W-:Y:S01]  /*6e20*/  LOP3.LUT R12, R5, 0xf000f, RZ, 0xc0, !PT ;  /* 0x000f000f050c7812 */ /* 0x000fe200078ec0ff */
[----:B------:R-:W-:Y:S01]  /*6e30*/  HADD2 R5, R4, -1056, -1056 ;  /* 0xe420e42004057430 */ /* 0x000fe20000000000 */
[----:B------:R-:W-:Y:S02]  /*6e40*/  LOP3.LUT R48, R17, 0x300030, R48, 0xf8, !PT ;  /* 0x0030003011307812 */ /* 0x000fe400078ef830 */
[----:B------:R-:W-:Y:S02]  /*6e50*/  SHF.R.U32.HI R13, RZ, 0xc, R14 ;  /* 0x0000000cff0d7819 */ /* 0x000fe4000001160e */
[----:B------:R-:W-:-:S02]  /*6e60*/  LOP3.LUT R56, R14, 0x3f003f, RZ, 0xc0, !PT ;  /* 0x003f003f0e387812 */ /* 0x000fc400078ec0ff */
[----:B------:R-:W-:Y:S02]  /*6e70*/  SHF.R.U32.HI R57, RZ, 0x6, R14 ;  /* 0x00000006ff397819 */ /* 0x000fe4000001160e */
[----:B------:R-:W-:Y:S02]  /*6e80*/  LOP3.LUT R17, R33, 0x64006400, RZ, 0xfc, !PT ;  /* 0x6400640021117812 */ /* 0x000fe400078efcff */
[----:B------:R-:W-:Y:S02]  /*6e90*/  LOP3.LUT R14, R15, 0xf000f, RZ, 0xc0, !PT ;  /* 0x000f000f0f0e7812 */ /* 0x000fe400078ec0ff */
[----:B------:R-:W-:Y:S01]  /*6ea0*/  LOP3.LUT R33, R58, 0x64006400, RZ, 0xfc, !PT ;  /* 0x640064003a217812 */ /* 0x000fe200078efcff */
[----:B------:R-:W-:Y:S01]  /*6eb0*/  HADD2 R17, R17, -1056, -1056 ;  /* 0xe420e42011117430 */ /* 0x000fe20000000000 */
[----:B------:R-:W-:Y:S02]  /*6ec0*/  LOP3.LUT R13, R13, 0xf000f, RZ, 0xc0, !PT ;  /* 0x000f000f0d0d7812 */ /* 0x000fe400078ec0ff */
[----:B------:R-:W-:Y:S01]  /*6ed0*/  LOP3.LUT R47, R12, 0x300030, R47, 0xf8, !PT ;  /* 0x003000300c2f7812 */ /* 0x000fe200078ef82f */
[----:B------:R-:W-:Y:S01]  /*6ee0*/  HADD2 R33, R33, -1056, -1056 ;  /* 0xe420e42021217430 */ /* 0x000fe20000000000 */
[----:B------:R-:W-:Y:S01]  /*6ef0*/  LOP3.LUT R49, R14, 0x300030, R49, 0xf8, !PT ;  /* 0x003000300e317812 */ /* 0x000fe200078ef831 */
[-C--:B0-----:R-:W-:Y:S01]  /*6f00*/  HFMA2.MMA R12, R5, R8.reuse, RZ ;  /* 0x00000008050c7235 */ /* 0x081fe200000000ff */
[----:B------:R-:W-:Y:S01]  /*6f10*/  HADD2 R4, R16, -1056, -1056 ;  /* 0xe420e42010047430 */ /* 0x000fe20000000000 */
[----:B------:R-:W-:Y:S01]  /*6f20*/  HFMA2.MMA R14, R19, R8, RZ ;  /* 0x00000008130e7235 */ /* 0x000fe200000000ff */
[----:B------:R-:W-:Y:S01]  /*6f30*/  HADD2 R16, R34, -1056, -1056 ;  /* 0xe420e42022107430 */ /* 0x000fe20000000000 */
[----:B------:R-:W-:Y:S01]  /*6f40*/  LOP3.LUT R50, R13, 0x300030, R50, 0xf8, !PT ;  /* 0x003000300d327812 */ /* 0x000fe200078ef832 */
[----:B------:R-:W-:-:S02]  /*6f50*/  HADD2 R34, R55, -1056, -1056 ;  /* 0xe420e42037227430 */ /* 0x000fc40000000000 */
[-C--:B------:R-:W-:Y:S02]  /*6f60*/  HFMA2 R13, R17, R8.reuse, RZ.H0_H0 ;  /* 0x00000008110d7231 */ /* 0x080fe400000400ff */
[----:B------:R-:W-:Y:S01]  /*6f70*/  HFMA2 R15, R33, R8, RZ.H0_H0 ;  /* 0x00000008210f7231 */ /* 0x000fe200000400ff */
[-C--:B------:R-:W-:Y:S01]  /*6f80*/  HFMA2.MMA R8, R4, R9.reuse, R12 ;  /* 0x0000000904087235 */ /* 0x080fe2000000000c */
[-C--:B------:R-:W-:Y:S01]  /*6f90*/  HFMA2 R60, R16, R9.reuse, R13 ;  /* 0x00000009103c7231 */ /* 0x080fe2000000000d */
[----:B------:R-:W-:Y:S01]  /*6fa0*/  HFMA2.MMA R63, R34, R9, R14 ;  /* 0x00000009223f7235 */ /* 0x000fe2000000000e */
[----:B------:R-:W-:Y:S02]  /*6fb0*/  HFMA2 R64, R36, R9, R15 ;  /* 0x0000000924407231 */ /* 0x000fe4000000000f */
[----:B------:R-:W0:Y:S01]  /*6fc0*/  LDS.128 R12, [UR4+0x10] ;  /* 0x00001004ff0c7984 */ /* 0x000e220008000c00 */
[----:B------:R-:W-:Y:S02]  /*6fd0*/  LOP3.LUT R51, R51, 0x64006400, RZ, 0xfc, !PT ;  /* 0x6400640033337812 */ /* 0x000fe400078efcff */
        /* <DEDUP_REMOVED lines=17> */
[----:B------:R-:W-:Y:S01]  /*70f0*/  HADD2 R56, R56, -1056, -1056 ;  /* 0xe420e42038387430 */ /* 0x000fe20000000000 */
[----:B------:R-:W-:Y:S01]  /*7100*/  LOP3.LUT R45, R45, 0x64006400, RZ, 0xfc, !PT ;  /* 0x640064002d2d7812 */ /* 0x000fe200078efcff */
[-C--:B------:R-:W-:Y:S01]  /*7110*/  HFMA2 R9, R53, R10.reuse, R60 ;  /* 0x0000000a35097231 */ /* 0x080fe2000000003c */
[----:B------:R-:W-:Y:S01]  /*7120*/  HFMA2.MMA R60, R52, R11, R8 ;  /* 0x0000000b343c7235 */ /* 0x000fe20000000008 */
[----:B------:R-:W-:Y:S01]  /*7130*/  HADD2 R54, R54, -1056, -1056 ;  /* 0xe420e42036367430 */ /* 0x000fe20000000000 */
[----:B------:R-:W-:Y:S01]  /*7140*/  LOP3.LUT R43, R43, 0x64006400, RZ, 0xfc, !PT ;  /* 0x640064002b2b7812 */ /* 0x000fe200078efcff */
[----:B------:R-:W-:Y:S01]  /*7150*/  HFMA2 R64, R57, R10, R64 ;  /* 0x0000000a39407231 */ /* 0x000fe20000000040 */
[----:B------:R-:W-:Y:S01]  /*7160*/  LOP3.LUT R8, R40, 0x64006400, RZ, 0xfc, !PT ;  /* 0x6400640028087812 */ /* 0x000fe200078efcff */
[----:B------:R-:W-:Y:S01]  /*7170*/  HFMA2 R61, R54, R11, R9 ;  /* 0x0000000b363d7231 */ /* 0x000fe20000000009 */
[----:B------:R-:W-:-:S02]  /*7180*/  LOP3.LUT R58, R62, 0x64006400, RZ, 0xfc, !PT ;  /* 0x640064003e3a7812 */ /* 0x000fc400078efcff */
[----:B------:R-:W-:Y:S02]  /*7190*/  LOP3.LUT R46, R46, 0x3f003f, RZ, 0xc0, !PT ;  /* 0x003f003f2e2e7812 */ /* 0x000fe400078ec0ff */
[----:B------:R-:W-:Y:S01]  /*71a0*/  LOP3.LUT R10, R39, 0x64006400, RZ, 0xfc, !PT ;  /* 0x64006400270a7812 */ /* 0x000fe200078efcff */
[----:B------:R-:W-:Y:S01]  /*71b0*/  HADD2 R39, R45, -1056, -1056 ;  /* 0xe420e4202d277430 */ /* 0x000fe20000000000 */
[----:B------:R-:W-:Y:S01]  /*71c0*/  HFMA2.MMA R63, R56, R11, R63 ;  /* 0x0000000b383f7235 */ /* 0x000fe2000000003f */
[----:B------:R-:W-:Y:S01]  /*71d0*/  LOP3.LUT R9, R41, 0x3f003f, RZ, 0xc0, !PT ;  /* 0x003f003f29097812 */ /* 0x000fe200078ec0ff */
[----:B------:R-:W-:Y:S01]  /*71e0*/  HADD2 R41, R43, -1056, -1056 ;  /* 0xe420e4202b297430 */ /* 0x000fe20000000000 */
[----:B------:R-:W-:Y:S01]  /*71f0*/  LOP3.LUT R40, R46, 0x64006400, RZ, 0xfc, !PT ;  /* 0x640064002e287812 */ /* 0x000fe200078efcff */
[----:B------:R-:W-:Y:S02]  /*7200*/  HADD2 R43, R8, -1056, -1056 ;  /* 0xe420e420082b7430 */ /* 0x000fe40000000000 */
        /* <DEDUP_REMOVED lines=26> */
[----:B------:R-:W-:Y:S01]  /*73b0*/  HFMA2 R61, R41, R12, R61 ;  /* 0x0000000c293d7231 */ /* 0x000fe2000000003d */
[----:B------:R-:W-:Y:S01]  /*73c0*/  HFMA2.MMA R63, R47, R14, R63 ;  /* 0x0000000e2f3f7235 */ /* 0x000fe2000000003f */
[----:B------:R-:W-:-:S02]  /*73d0*/  HADD2 R42, R42, -1056, -1056 ;  /* 0xe420e4202a2a7430 */ /* 0x000fc40000000000 */
[----:B------:R-:W-:Y:S02]  /*73e0*/  HADD2 R18, R8, -1056, -1056 ;  /* 0xe420e42008127430 */ /* 0x000fe40000000000 */
[----:B------:R-:W-:Y:S02]  /*73f0*/  HFMA2 R64, R45, R12, R64 ;  /* 0x0000000c2d407231 */ /* 0x000fe40000000040 */
[----:B------:R-:W-:Y:S02]  /*7400*/  HADD2 R48, R48, -1056, -1056 ;  /* 0xe420e42030307430 */ /* 0x000fe40000000000 */
[-C--:B------:R-:W-:Y:S01]  /*7410*/  HFMA2 R61, R42, R13.reuse, R61 ;  /* 0x0000000d2a3d7231 */ /* 0x080fe2000000003d */
[----:B------:R-:W-:Y:S01]  /*7420*/  LOP3.LUT R50, R49, 0x64006400, RZ, 0xfc, !PT ;  /* 0x6400640031327812 */ /* 0x000fe200078efcff */
[-C--:B------:R-:W-:Y:S01]  /*7430*/  HFMA2.MMA R9, R18, R15.reuse, R9 ;  /* 0x0000000f12097235 */ /* 0x080fe20000000009 */
[----:B------:R-:W-:Y:S02]  /*7440*/  HFMA2 R64, R46, R13, R64 ;  /* 0x0000000d2e407231 */ /* 0x000fe40000000040 */
        /* <DEDUP_REMOVED lines=103> */
.L_x_1627:
        /* <DEDUP_REMOVED lines=17> */
[--C-:B----4-:R-:W-:Y:S02]  /*7bd0*/  SHF.R.U32.HI R18, RZ, 0x8, R8.reuse ;  /* 0x00000008ff127819 */ /* 0x110fe40000011608 */
[--C-:B------:R-:W-:Y:S02]  /*7be0*/  SHF.R.U32.HI R47, RZ, 0xa, R8.reuse ;  /* 0x0000000aff2f7819 */ /* 0x100fe40000011608 */
[----:B------:R-:W-:Y:S02]  /*7bf0*/  LOP3.LUT R45, R8, 0x3f003f, RZ, 0xc0, !PT ;  /* 0x003f003f082d7812 */ /* 0x000fe400078ec0ff */
[----:B------:R-:W-:Y:S02]  /*7c00*/  SHF.R.U32.HI R46, RZ, 0x6, R8 ;  /* 0x00000006ff2e7819 */ /* 0x000fe40000011608 */
[----:B------:R-:W-:-:S02]  /*7c10*/  SHF.R.U32.HI R8, RZ, 0x8, R11 ;  /* 0x00000008ff087819 */ /* 0x000fc4000001160b */
[----:B------:R-:W-:Y:S02]  /*7c20*/  LOP3.LUT R37, R37, 0xf000f, RZ, 0xc0, !PT ;  /* 0x000f000f25257812 */ /* 0x000fe400078ec0ff */
        /* <DEDUP_REMOVED lines=20> */
[----:B------:R-:W-:-:S02]  /*7d70*/  LOP3.LUT R35, R35, 0x300030, R4, 0xf8, !PT ;  /* 0x0030003023237812 */ /* 0x000fc400078ef804 */
[----:B------:R-:W-:Y:S02]  /*7d80*/  LOP3.LUT R61, R19, 0x3f003f, RZ, 0xc0, !PT ;  /* 0x003f003f133d7812 */ /* 0x000fe400078ec0ff */
[----:B------:R-:W-:Y:S02]  /*7d90*/  SHF.R.U32.HI R62, RZ, 0x6, R19 ;  /* 0x00000006ff3e7819 */ /* 0x000fe40000011613 */
[----:B------:R-:W-:Y:S02]  /*7da0*/  SHF.R.U32.HI R4, RZ, 0xc, R12 ;  /* 0x0000000cff047819 */ /* 0x000fe4000001160c */
[----:B------:R-:W-:Y:S02]  /*7db0*/  LOP3.LUT R48, R5, 0x300030, R48, 0xf8, !PT ;  /* 0x0030003005307812 */ /* 0x000fe400078ef830 */
        /* <DEDUP_REMOVED lines=8> */
[--C-:B------:R-:W-:Y:S02]  /*7e40*/  SHF.R.U32.HI R64, RZ, 0x6, R15.reuse ;  /* 0x00000006ff407819 */ /* 0x100fe4000001160f */
[----:B------:R-:W-:Y:S02]  /*7e50*/  SHF.R.U32.HI R15, RZ, 0xc, R15 ;  /* 0x0000000cff0f7819 */ /* 0x000fe4000001160f */
[----:B------:R-:W-:Y:S01]  /*7e60*/  LOP3.LUT R4, R4, 0xf000f, RZ, 0xc0, !PT ;  /* 0x000f000f04047812 */ /* 0x000fe200078ec0ff */
[----:B------:R-:W-:Y:S01]  /*7e70*/  HADD2 R5, R5, -1056, -1056 ;  /* 0xe420e42005057430 */ /* 0x000fe20000000000 */
[----:B------:R-:W-:Y:S01]  /*7e80*/  LOP3.LUT R54, R13, 0x3f003f, RZ, 0xc0, !PT ;  /* 0x003f003f0d367812 */ /* 0x000fe200078ec0ff */
[----:B------:R-:W-:Y:S01]  /*7e90*/  HADD2 R19, R19, -1056, -1056 ;  /* 0xe420e42013137430 */ /* 0x000fe20000000000 */
[----:B------:R-:W-:Y:S02]  /*7ea0*/  SHF.R.U32.HI R55, RZ, 0x6, R13 ;  /* 0x00000006ff377819 */ /* 0x000fe4000001160d */
[----:B------:R-:W-:-:S02]  /*7eb0*/  LOP3.LUT R16, R16, 0x3f003f, RZ, 0xc0, !PT ;  /* 0x003f003f10107812 */ /* 0x000fc400078ec0ff */
[----:B------:R-:W-:Y:S02]  /*7ec0*/  LOP3.LUT R57, R57, 0x3f003f, RZ, 0xc0, !PT ;  /* 0x003f003f39397812 */ /* 0x000fe400078ec0ff */
[----:B------:R-:W-:Y:S02]  /*7ed0*/  LOP3.LUT R38, R17, 0x300030, R38, 0xf8, !PT ;  /* 0x0030003011267812 */ /* 0x000fe400078ef826 */
[----:B------:R-:W-:Y:S02]  /*7ee0*/  LOP3.LUT R13, R12, 0xf000f, RZ, 0xc0, !PT ;  /* 0x000f000f0c0d7812 */ /* 0x000fe400078ec0ff */
[----:B------:R-:W-:Y:S02]  /*7ef0*/  LOP3.LUT R12, R15, 0xf000f, RZ, 0xc0, !PT ;  /* 0x000f000f0f0c7812 */ /* 0x000fe400078ec0ff */
        /* <DEDUP_REMOVED lines=12> */
[----:B------:R-:W-:Y:S01]  /*7fc0*/  LOP3.LUT R49, R12, 0x300030, R49, 0xf8, !PT ;  /* 0x003000300c317812 */ /* 0x000fe200078ef831 */
[----:B------:R-:W-:Y:S01]  /*7fd0*/  HFMA2.MMA R12, R5, R8, RZ ;  /* 0x00000008050c7235 */ /* 0x000fe200000000ff */
[----:B------:R-:W-:-:S02]  /*7fe0*/  LOP3.LUT R16, R53, 0x64006400, RZ, 0xfc, !PT ;  /* 0x6400640035107812 */ /* 0x000fc400078efcff */
[----:B------:R-:W-:Y:S01]  /*7ff0*/  LOP3.LUT R36, R62, 0x64006400, RZ, 0xfc, !PT ;  /* 0x640064003e247812 */ /* 0x000fe200078efcff */
[----:B------:R-:W-:Y:S01]  /*8000*/  HADD2 R4, R4, -1056, -1056 ;  /* 0xe420e42004047430 */ /* 0x000fe20000000000 */
[----:B------:R-:W-:Y:S01]  /*8010*/  LOP3.LUT R50, R13, 0x300030, R50, 0xf8, !PT ;  /* 0x003000300d327812 */ /* 0x000fe200078ef832 */
[----:B------:R-:W-:Y:S02]  /*8020*/  HADD2 R34, R34, -1056, -1056 ;  /* 0xe420e42022227430 */ /* 0x000fe40000000000 */
[----:B------:R-:W-:Y:S02]  /*8030*/  HADD2 R16, R16, -1056, -1056 ;  /* 0xe420e42010107430 */ /* 0x000fe40000000000 */
[-C--:B------:R-:W-:Y:S02]  /*8040*/  HFMA2 R13, R17, R8.reuse, RZ.H0_H0 ;  /* 0x00000008110d7231 */ /* 0x080fe400000400ff */
[----:B------:R-:W-:Y:S02]  /*8050*/  HFMA2 R15, R33, R8, RZ.H0_H0 ;  /* 0x00000008210f7231 */ /* 0x000fe400000400ff */
[----:B------:R-:W-:Y:S01]  /*8060*/  HADD2 R36, R36, -1056, -1056 ;  /* 0xe420e42024247430 */ /* 0x000fe20000000000 */
[-C--:B------:R-:W-:Y:S01]  /*8070*/  HFMA2.MMA R8, R4, R9.reuse, R12 ;  /* 0x0000000904087235 */ /* 0x080fe2000000000c */
[-C--:B------:R-:W-:Y:S01]  /*8080*/  HFMA2 R61, R16, R9.reuse, R13 ;  /* 0x00000009103d7231 */ /* 0x080fe2000000000d */
[----:B------:R-:W-:Y:S01]  /*8090*/  HFMA2.MMA R62, R34, R9, R14 ;  /* 0x00000009223e7235 */ /* 0x000fe2000000000e */
[----:B------:R-:W-:-:S02]  /*80a0*/  HFMA2 R9, R36, R9, R15 ;  /* 0x0000000924097231 */ /* 0x000fc4000000000f */
[----:B------:R-:W0:Y:S01]  /*80b0*/  LDS.128 R12, [UR4+0x30] ;  /* 0x00003004ff0c7984 */ /* 0x000e220008000c00 */
[----:B------:R-:W-:Y:S02]  /*80c0*/  LOP3.LUT R51, R51, 0x64006400, RZ, 0xfc, !PT ;  /* 0x6400640033337812 */ /* 0x000fe400078efcff */
[----:B------:R-:W-:Y:S02]  /*80d0*/  LOP3.LUT R52, R52, 0x3f003f, RZ, 0xc0, !PT ;  /* 0x003f003f34347812 */ /* 0x000fe400078ec0ff */
        /* <DEDUP_REMOVED lines=19> */
[-C--:B------:R-:W-:Y:S01]  /*8210*/  HFMA2.MMA R60, R52, R11.reuse, R8 ;  /* 0x0000000b343c7235 */ /* 0x080fe20000000008 */
[-C--:B------:R-:W-:Y:S01]  /*8220*/  HFMA2 R9, R57, R10.reuse, R9 ;  /* 0x0000000a39097231 */ /* 0x080fe20000000009 */
[----:B------:R-:W-:Y:S01]  /*8230*/  LOP3.LUT R43, R43, 0x64006400, RZ, 0xfc, !PT ;  /* 0x640064002b2b7812 */ /* 0x000fe200078efcff */
[----:B------:R-:W-:Y:S01]  /*8240*/  HADD2 R58, R58, -1056, -1056 ;  /* 0xe420e4203a3a7430 */ /* 0x000fe20000000000 */
[----:B------:R-:W-:Y:S01]  /*8250*/  LOP3.LUT R8, R40, 0x64006400, RZ, 0xfc, !PT ;  /* 0x6400640028087812 */ /* 0x000fe200078efcff */
[----:B------:R-:W-:Y:S01]  /*8260*/  HFMA2 R61, R53, R10, R61 ;  /* 0x0000000a353d7231 */ /* 0x000fe2000000003d */
        /* <DEDUP_REMOVED lines=8> */
[----:B------:R-:W-:-:S02]  /*82f0*/  HADD2 R43, R8, -1056, -1056 ;  /* 0xe420e420082b7430 */ /* 0x000fc40000000000 */
        /* <DEDUP_REMOVED lines=139> */
.L_x_1628:
[----:B------:R-:W-:Y:S01]  /*8bb0*/  IADD3 R22, R22, 0x20, RZ ;  /* 0x0000002016167810 */ /* 0x000fe20007ffe0ff */
[----:B------:R-:W-:Y:S01]  /*8bc0*/  IMAD.WIDE.U32 R2, R7, 0x18, R2 ;  /* 0x0000001807027825 */ /* 0x000fe200078e0002 */
[----:B------:R-:W-:Y:S02]  /*8bd0*/  UIADD3 UR4, UR4, 0x40, URZ ;  /* 0x0000004004047890 */ /* 0x000fe4000fffe03f */
[C---:B------:R-:W-:Y:S01]  /*8be0*/  ISETP.GE.AND P0, PT, R22.reuse, UR5, PT ;  /* 0x0000000516007c0c */ /* 0x040fe2000bf06270 */
[----:B------:R-:W-:Y:S01]  /*8bf0*/  IMAD R11, R59, 0x18, RZ ;  /* 0x000000183b0b7824 */ /* 0x000fe200078e02ff */
[----:B------:R-:W-:Y:S02]  /*8c00*/  ISETP.LT.AND P2, PT, R22, R23, PT ;  /* 0x000000171600720c */ /* 0x000fe40003f41270 */
[----:B------:R-:W-:Y:S02]  /*8c10*/  MOV R10, R2 ;  /* 0x00000002000a7202 */ /* 0x000fe40000000f00 */
[----:B------:R-:W-:-:S09]  /*8c20*/  IADD3 R11, R3, R11, RZ ;  /* 0x0000000b030b7210 */ /* 0x000fd20007ffe0ff */
[----:B------:R-:W-:Y:S05]  /*8c30*/  @!P0 BRA P2, `(.L_x_1629) ;  /* 0xffffffdc00308947 */ /* 0x000fea000103ffff */
.L_x_1626:
        /* <DEDUP_REMOVED lines=8> */
.L_x_1635:
        /* <DEDUP_REMOVED lines=15> */
[----:B------:R-:W1:Y:S03]  /*8db0*/  LDC R13, c[0x0][0x23c] ;  /* 0x00008f00ff0d7b82 */ /* 0x000e660000000800 */
[----:B------:R-:W3:Y:S01]  /*8dc0*/  LDS.64 R44, [UR4] ;  /* 0x00000004ff2c7984 */ /* 0x000ee20008000a00 */
[----:B-1----:R-:W-:-:S05]  /*8dd0*/  IMAD.WIDE R2, R13, 0x4, R10 ;  /* 0x000000040d027825 */ /* 0x002fca00078e020a */
[----:B------:R1:W4:Y:S01]  /*8de0*/  LDG.E.128.CONSTANT R36, desc[UR6][R2.64] ;  /* 0x0000000602247981 */ /* 0x000322000c1e9d00 */
[----:B-----5:R-:W-:-:S04]  /*8df0*/  IMAD.WIDE R16, R13, 0x4, R2 ;  /* 0x000000040d107825 */ /* 0x020fc800078e0202 */
[----:B------:R-:W-:Y:S02]  /*8e00*/  IMAD.WIDE R12, R13, 0x4, R16 ;  /* 0x000000040d0c7825 */ /* 0x000fe400078e0210 */
[----:B------:R-:W5:Y:S04]  /*8e10*/  LDG.E.128.CONSTANT R16, desc[UR6][R16.64] ;  /* 0x0000000610107981 */ /* 0x000f68000c1e9d00 */
[----:B0-----:R-:W5:Y:S01]  /*8e20*/  LDG.E.128.CONSTANT R12, desc[UR6][R12.64] ;  /* 0x000000060c0c7981 */ /* 0x001f62000c1e9d00 */
[--C-:B---3--:R-:W-:Y:S01]  /*8e30*/  HADD2.F32 R60, -RZ, R45.reuse.H0_H0 ;  /* 0x2000002dff3c7230 */ /* 0x108fe20000004100 */
[----:B------:R-:W-:Y:S01]  /*8e40*/  MOV R33, 0x2c00 ;  /* 0x00002c0000217802 */ /* 0x000fe20000000f00 */
[----:B------:R-:W-:Y:S01]  /*8e50*/  HADD2.F32 R57, -RZ, R45.H1_H1 ;  /* 0x3000002dff397230 */ /* 0x000fe20000004100 */
[----:B------:R-:W-:Y:S01]  /*8e60*/  ISETP.GE.AND P0, PT, R24, 0x2, PT ;  /* 0x000000021800780c */ /* 0x000fe20003f06270 */
[----:B------:R-:W-:Y:S01]  /*8e70*/  HADD2.F32 R50, -RZ, R44.H1_H1 ;  /* 0x3000002cff327230 */ /* 0x000fe20000004100 */
[----:B--2---:R-:W-:-:S02]  /*8e80*/  LOP3.LUT R0, R4, 0xf000f, RZ, 0xc0, !PT ;  /* 0x000f000f04007812 */ /* 0x004fc400078ec0ff */
[----:B------:R-:W-:Y:S02]  /*8e90*/  LOP3.LUT R40, R4, 0xf000f0, RZ, 0xc0, !PT ;  /* 0x00f000f004287812 */ /* 0x000fe400078ec0ff */
[----:B------:R-:W-:Y:S02]  /*8ea0*/  LOP3.LUT R0, R0, 0x64006400, RZ, 0xfc, !PT ;  /* 0x6400640000007812 */ /* 0x000fe400078efcff */
[----:B------:R-:W-:Y:S02]  /*8eb0*/  SHF.R.U32.HI R35, RZ, 0x8, R4 ;  /* 0x00000008ff237819 */ /* 0x000fe40000011604 */
[C---:B-1----:R-:W-:Y:S02]  /*8ec0*/  LOP3.LUT R3, R6.reuse, 0xf000f, RZ, 0xc0, !PT ;  /* 0x000f000f06037812 */ /* 0x042fe400078ec0ff */
[----:B------:R-:W-:Y:S02]  /*8ed0*/  LOP3.LUT R43, R6, 0xf000f0, RZ, 0xc0, !PT ;  /* 0x00f000f0062b7812 */ /* 0x000fe400078ec0ff */
[----:B------:R-:W-:Y:S01]  /*8ee0*/  SHF.R.U32.HI R34, RZ, 0x8, R6 ;  /* 0x00000008ff227819 */ /* 0x000fe20000011606 */
[----:B------:R-:W-:Y:S01]  /*8ef0*/  HADD2 R6, R0, -1032, -1032 ;  /* 0xe408e40800067430 */ /* 0x000fe20000000000 */
[----:B------:R-:W-:-:S02]  /*8f00*/  LOP3.LUT R4, R7, 0xf000f, RZ, 0xc0, !PT ;  /* 0x000f000f07047812 */ /* 0x000fc400078ec0ff */
[----:B------:R-:W-:Y:S02]  /*8f10*/  LOP3.LUT R49, R7, 0xf000f0, RZ, 0xc0, !PT ;  /* 0x00f000f007317812 */ /* 0x000fe400078ec0ff */
[----:B------:R-:W-:Y:S01]  /*8f20*/  LOP3.LUT R0, R4, 0x64006400, RZ, 0xfc, !PT ;  /* 0x6400640004007812 */ /* 0x000fe200078efcff */
[--C-:B------:R-:W-:Y:S01]  /*8f30*/  HADD2.F32 R4, -RZ, R6.reuse.H0_H0 ;  /* 0x20000006ff047230 */ /* 0x100fe20000004100 */
[----:B------:R-:W-:Y:S01]  /*8f40*/  SHF.R.U32.HI R8, RZ, 0x8, R7 ;  /* 0x00000008ff087819 */ /* 0x000fe20000011607 */
[----:B------:R-:W-:Y:S01]  /*8f50*/  HADD2.F32 R48, -RZ, R6.H1_H1 ;  /* 0x30000006ff307230 */ /* 0x000fe20000004100 */
[C---:B------:R-:W-:Y:S01]  /*8f60*/  LOP3.LUT R2, R5.reuse, 0xf000f, RZ, 0xc0, !PT ;  /* 0x000f000f05027812 */ /* 0x040fe200078ec0ff */
[----:B------:R-:W0:Y:S01]  /*8f70*/  LDS.64 R6, [UR4+0x8] ;  /* 0x00000804ff067984 */ /* 0x000e220008000a00 */
[----:B------:R-:W-:Y:S01]  /*8f80*/  HADD2 R45, R0, -1032, -1032 ;  /* 0xe408e408002d7430 */ /* 0x000fe20000000000 */
[----:B------:R-:W-:Y:S02]  /*8f90*/  LOP3.LUT R42, R5, 0xf000f0, RZ, 0xc0, !PT ;  /* 0x00f000f0052a7812 */ /* 0x000fe400078ec0ff */
[----:B------:R-:W-:-:S02]  /*8fa0*/  LOP3.LUT R2, R2, 0x64006400, RZ, 0xfc, !PT ;  /* 0x6400640002027812 */ /* 0x000fc400078efcff */
[----:B------:R-:W-:Y:S01]  /*8fb0*/  SHF.R.U32.HI R9, RZ, 0x8, R5 ;  /* 0x00000008ff097819 */ /* 0x000fe20000011605 */
[----:B------:R-:W-:Y:S01]  /*8fc0*/  HADD2.F32 R5, -RZ, R44.H0_H0 ;  /* 0x2000002cff057230 */ /* 0x000fe20000004100 */
[----:B------:R-:W-:Y:S01]  /*8fd0*/  LOP3.LUT R3, R3, 0x64006400, RZ, 0xfc, !PT ;  /* 0x6400640003037812 */ /* 0x000fe200078efcff */
[--C-:B------:R-:W-:Y:S01]  /*8fe0*/  HADD2.F32 R0, -RZ, R45.reuse.H0_H0 ;  /* 0x2000002dff007230 */ /* 0x100fe20000004100 */
[----:B------:R-:W-:Y:S01]  /*8ff0*/  LOP3.LUT R40, R40, 0x64006400, RZ, 0xfc, !PT ;  /* 0x6400640028287812 */ /* 0x000fe200078efcff */
[----:B------:R-:W-:Y:S02]  /*9000*/  HADD2 R2, R2, -1032, -1032 ;  /* 0xe408e40802027430 */ /* 0x000fe40000000000 */
[----:B------:R-:W-:Y:S02]  /*9010*/  HADD2.F32 R45, -RZ, R45.H1_H1 ;  /* 0x3000002dff2d7230 */ /* 0x000fe40000004100 */
[----:B------:R-:W-:Y:S01]  /*9020*/  HADD2 R44, R3, -1032, -1032 ;  /* 0xe408e408032c7430 */ /* 0x000fe20000000000 */
[----:B------:R-:W-:Y:S01]  /*9030*/  LOP3.LUT R42, R42, 0x64006400, RZ, 0xfc, !PT ;  /* 0x640064002a2a7812 */ /* 0x000fe200078efcff */
[----:B------:R-:W-:-:S02]  /*9040*/  HFMA2 R52, R40, R33.H0_H0, -72, -72 ;  /* 0xd480d48028347431 */ /* 0x000fc40000040021 */
[----:B------:R-:W-:Y:S01]  /*9050*/  FFMA.FTZ R40, R5, R0, RZ ;  /* 0x0000000005287223 */ /* 0x000fe200000100ff */
[--C-:B------:R-:W-:Y:S02]  /*9060*/  HADD2.F32 R3, -RZ, R2.reuse.H0_H0 ;  /* 0x20000002ff037230 */ /* 0x100fe40000004100 */
[----:B------:R-:W-:Y:S02]  /*9070*/  HADD2.F32 R47, -RZ, R2.H1_H1 ;  /* 0x30000002ff2f7230 */ /* 0x000fe40000004100 */
[----:B------:R-:W-:Y:S01]  /*9080*/  FFMA.FTZ R64, R50, R45, R40 ;  /* 0x0000002d32407223 */ /* 0x000fe20000010028 */
[--C-:B------:R-:W-:Y:S01]  /*9090*/  HADD2.F32 R2, -RZ, R44.reuse.H0_H0 ;  /* 0x2000002cff027230 */ /* 0x100fe20000004100 */
[----:B------:R-:W-:Y:S01]  /*90a0*/  LOP3.LUT R40, R49, 0x64006400, RZ, 0xfc, !PT ;  /* 0x6400640031287812 */ /* 0x000fe200078efcff */
[----:B------:R-:W-:Y:S01]  /*90b0*/  HADD2.F32 R46, -RZ, R44.H1_H1 ;  /* 0x3000002cff2e7230 */ /* 0x000fe20000004100 */
[----:B------:R-:W-:Y:S01]  /*90c0*/  LOP3.LUT R44, R43, 0x64006400, RZ, 0xfc, !PT ;  /* 0x640064002b2c7812 */ /* 0x000fe200078efcff */
[----:B------:R-:W-:Y:S01]  /*90d0*/  FFMA.FTZ R43, R4, R5, RZ ;  /* 0x00000005042b7223 */ /* 0x000fe200000100ff */
[----:B------:R-:W-:Y:S01]  /*90e0*/  FFMA.FTZ R51, R5, R3, RZ ;  /* 0x0000000305337223 */ /* 0x000fe200000100ff */
[----:B------:R-:W-:-:S02]  /*90f0*/  HFMA2 R42, R42, R33.H0_H0, -72, -72 ;  /* 0xd480d4802a2a7431 */ /* 0x000fc40000040021 */
[----:B------:R-:W-:Y:S01]  /*9100*/  FFMA.FTZ R53, R5, R2, RZ ;  /* 0x0000000205357223 */ /* 0x000fe200000100ff */
[-C--:B------:R-:W-:Y:S02]  /*9110*/  HFMA2 R44, R44, R33.reuse.H0_H0, -72, -72 ;  /* 0xd480d4802c2c7431 */ /* 0x080fe40000040021 */
[----:B------:R-:W-:Y:S01]  /*9120*/  FFMA.FTZ R58, R48, R50, R43 ;  /* 0x00000032303a7223 */ /* 0x000fe2000001002b */
[----:B------:R-:W-:Y:S02]  /*9130*/  HFMA2 R40, R40, R33.H0_H0, -72, -72 ;  /* 0xd480d48028287431 */ /* 0x000fe40000040021 */
[C---:B------:R-:W-:Y:S01]  /*9140*/  FFMA.FTZ R43, R50.reuse, R47, R51 ;  /* 0x0000002f322b7223 */ /* 0x040fe20000010033 */
[----:B------:R-:W-:Y:S01]  /*9150*/  FFMA.FTZ R62, R50, R46, R53 ;  /* 0x0000002e323e7223 */ /* 0x000fe20000010035 */
[----:B------:R-:W-:Y:S02]  /*9160*/  HADD2.F32 R51, -RZ, R42.H0_H0 ;  /* 0x2000002aff337230 */ /* 0x000fe40000004100 */
[----:B------:R-:W-:-:S02]  /*9170*/  HADD2.F32 R49, -RZ, R52.H0_H0 ;  /* 0x20000034ff317230 */ /* 0x000fc40000004100 */
[----:B------:R-:W-:Y:S02]  /*9180*/  HADD2.F32 R50, -RZ, R52.H1_H1 ;  /* 0x30000034ff327230 */ /* 0x000fe40000004100 */
[----:B------:R-:W-:Y:S02]  /*9190*/  HADD2.F32 R53, -RZ, R44.H0_H0 ;  /* 0x2000002cff357230 */ /* 0x000fe40000004100 */
[----:B------:R-:W-:Y:S01]  /*91a0*/  FFMA.FTZ R5, R49, R60, R58 ;  /* 0x0000003c31057223 */ /* 0x000fe2000001003a */
[----:B------:R-:W-:Y:S02]  /*91b0*/  HADD2.F32 R55, -RZ, R40.H0_H0 ;  /* 0x20000028ff377230 */ /* 0x000fe40000004100 */
        /* <DEDUP_REMOVED lines=12> */
[--C-:B0-----:R-:W-:Y:S01]  /*9280*/  HADD2.F32 R57, -RZ, R6.reuse.H0_H0 ;  /* 0x20000006ff397230 */ /* 0x101fe20000004100 */
[----:B------:R-:W-:Y:S01]  /*9290*/  LOP3.LUT R5, R35, 0xf000f, RZ, 0xc0, !PT ;  /* 0x000f000f23057812 */ /* 0x000fe200078ec0ff */
[----:B------:R-:W-:Y:S02]  /*92a0*/  HADD2.F32 R58, -RZ, R6.H1_H1 ;  /* 0x30000006ff3a7230 */ /* 0x000fe40000004100 */
[----:B------:R-:W-:Y:S01]  /*92b0*/  HADD2 R6, R42, -1032, -1032 ;  /* 0xe408e4082a067430 */ /* 0x000fe20000000000 */
[----:B------:R-:W-:Y:S01]  /*92c0*/  LOP3.LUT R40, R9, 0xf000f, RZ, 0xc0, !PT ;  /* 0x000f000f09287812 */ /* 0x000fe200078ec0ff */
[--C-:B------:R-:W-:Y:S01]  /*92d0*/  HADD2.F32 R42, -RZ, R7.reuse.H0_H0 ;  /* 0x20000007ff2a7230 */ /* 0x100fe20000004100 */
[----:B------:R-:W-:Y:S01]  /*92e0*/  LOP3.LUT R5, R5, 0x64006400, RZ, 0xfc, !PT ;  /* 0x6400640005057812 */ /* 0x000fe200078efcff */
[----:B------:R-:W-:Y:S01]  /*92f0*/  HADD2.F32 R101, -RZ, R7.H1_H1 ;  /* 0x30000007ff657230 */ /* 0x000fe20000004100 */
        /* <DEDUP_REMOVED lines=9> */
[--C-:B------:R-:W-:Y:S01]  /*9390*/  HADD2.F32 R61, -RZ, R5.reuse.H0_H0 ;  /* 0x20000005ff3d7230 */ /* 0x100fe20000004100 */
        /* <DEDUP_REMOVED lines=9> */
[-C--:B------:R-:W-:Y:S01]  /*9430*/  HFMA2 R5, R34, R33.reuse.H0_H0, -72, -72 ;  /* 0xd480d48022057431 */ /* 0x080fe20000040021 */
[----:B------:R-:W-:Y:S01]  /*9440*/  LOP3.LUT R8, R9, 0x64006400, RZ, 0xfc, !PT ;  /* 0x6400640009087812 */ /* 0x000fe200078efcff */
[----:B------:R-:W-:Y:S01]  /*9450*/  HADD2.F32 R64, -RZ, R68.H0_H0 ;  /* 0x20000044ff407230 */ /* 0x000fe20000004100 */
[----:B------:R-:W-:Y:S01]  /*9460*/  LOP3.LUT R34, R35, 0x64006400, RZ, 0xfc, !PT ;  /* 0x6400640023227812 */ /* 0x000fe200078efcff */
[----:B------:R-:W-:-:S02]  /*9470*/  HFMA2 R40, R40, R33.H0_H0, -72, -72 ;  /* 0xd480d48028287431 */ /* 0x000fc40000040021 */
[----:B------:R-:W-:Y:S01]  /*9480*/  FFMA.FTZ R43, R61, R57, R44 ;  /* 0x000000393d2b7223 */ /* 0x000fe2000001002c */
[-C--:B------:R-:W-:Y:S02]  /*9490*/  HFMA2 R8, R8, R33.reuse.H0_H0, -72, -72 ;  /* 0xd480d48008087431 */ /* 0x080fe40000040021 */
[C---:B------:R-:W-:Y:S01]  /*94a0*/  FFMA.FTZ R59, R57.reuse, R62, R60 ;  /* 0x0000003e393b7223 */ /* 0x040fe2000001003c */
[----:B------:R-:W-:Y:S02]  /*94b0*/  HFMA2 R34, R34, R33.H0_H0, -72, -72 ;  /* 0xd480d48022227431 */ /* 0x000fe40000040021 */
[C---:B------:R-:W-:Y:S01]  /*94c0*/  FFMA.FTZ R65, R57.reuse, R63, R66 ;  /* 0x0000003f39417223 */ /* 0x040fe20000010042 */
[----:B------:R-:W-:Y:S02]  /*94d0*/  HADD2.F32 R85, -RZ, R68.H1_H1 ;  /* 0x30000044ff557230 */ /* 0x000fe40000004100 */
[----:B------:R-:W-:Y:S01]  /*94e0*/  FFMA.FTZ R44, R57, R64, R67 ;  /* 0x00000040392c7223 */ /* 0x000fe20000010043 */
        /* <DEDUP_REMOVED lines=16> */
[----:B----4-:R-:W-:Y:S01]  /*95f0*/  LOP3.LUT R5, R36, 0xf000f, RZ, 0xc0, !PT ;  /* 0x000f000f24057812 */ /* 0x010fe200078ec0ff */
        /* <DEDUP_REMOVED lines=22> */
[--C-:B------:R-:W-:Y:S01]  /*9760*/  HADD2.F32 R5, -RZ, R6.reuse.H0_H0 ;  /* 0x20000006ff057230 */ /* 0x100fe20000004100 */
[----:B------:R-:W0:Y:S01]  /*9770*/  LDS.64 R34, [UR4+0x18] ;  /* 0x00001804ff227984 */ /* 0x000e220008000a00 */
[----:B------:R-:W-:Y:S01]  /*9780*/  HADD2.F32 R57, -RZ, R6.H1_H1 ;  /* 0x30000006ff397230 */ /* 0x000fe20000004100 */
[----:B------:R-:W-:Y:S01]  /*9790*/  LOP3.LUT R66, R43, 0x64006400, RZ, 0xfc, !PT ;  /* 0x640064002b427812 */ /* 0x000fe200078efcff */
[----:B------:R-:W-:-:S02]  /*97a0*/  HADD2.F32 R6, -RZ, R7.H0_H0 ;  /* 0x20000007ff067230 */ /* 0x000fc40000004100 */
[----:B------:R-:W-:Y:S02]  /*97b0*/  HFMA2 R43, R42, R33.H0_H0, -72, -72 ;  /* 0xd480d4802a2b7431 */ /* 0x000fe40000040021 */
[----:B------:R-:W-:Y:S02]  /*97c0*/  HADD2.F32 R58, -RZ, R7.H1_H1 ;  /* 0x30000007ff3a7230 */ /* 0x000fe40000004100 */
[----:B------:R-:W-:Y:S01]  /*97d0*/  FFMA.FTZ R42, R5, R9, RZ ;  /* 0x00000009052a7223 */ /* 0x000fe200000100ff */
[--C-:B------:R-:W-:Y:S01]  /*97e0*/  HADD2.F32 R7, -RZ, R59.reuse.H0_H0 ;  /* 0x2000003bff077230 */ /* 0x100fe20000004100 */
[----:B------:R-:W-:Y:S01]  /*97f0*/  LOP3.LUT R65, R38, 0xf000f0, RZ, 0xc0, !PT ;  /* 0x00f000f026417812 */ /* 0x000fe200078ec0ff */
[--C-:B------:R-:W-:Y:S01]  /*9800*/  HADD2.F32 R8, -RZ, R60.reuse.H0_H0 ;  /* 0x2000003cff087230 */ /* 0x100fe20000004100 */
[----:B------:R-:W-:Y:S01]  /*9810*/  LOP3.LUT R67, R39, 0xf000f0, RZ, 0xc0, !PT ;  /* 0x00f000f027437812 */ /* 0x000fe200078ec0ff */
[----:B------:R-:W-:Y:S02]  /*9820*/  HADD2.F32 R59, -RZ, R59.H1_H1 ;  /* 0x3000003bff3b7230 */ /* 0x000fe40000004100 */
[----:B------:R-:W-:Y:S01]  /*9830*/  FFMA.FTZ R70, R9, R6, RZ ;  /* 0x0000000609467223 */ /* 0x000fe200000100ff */
[----:B------:R-:W-:-:S02]  /*9840*/  HADD2.F32 R60, -RZ, R60.H1_H1 ;  /* 0x3000003cff3c7230 */ /* 0x000fc40000004100 */
[----:B------:R-:W-:Y:S01]  /*9850*/  FFMA.FTZ R76, R9, R7, RZ ;  /* 0x00000007094c7223 */ /* 0x000fe200000100ff */
[----:B------:R-:W-:Y:S01]  /*9860*/  FFMA.FTZ R72, R57, R69, R42 ;  /* 0x0000004539487223 */ /* 0x000fe2000001002a */
[----:B------:R-:W-:Y:S01]  /*9870*/  LOP3.LUT R68, R65, 0x64006400, RZ, 0xfc, !PT ;  /* 0x6400640041447812 */ /* 0x000fe200078efcff */
[----:B------:R-:W-:Y:S01]  /*9880*/  FFMA.FTZ R9, R9, R8, RZ ;  /* 0x0000000809097223 */ /* 0x000fe200000100ff */
[----:B------:R-:W-:Y:S01]  /*9890*/  LOP3.LUT R42, R67, 0x64006400, RZ, 0xfc, !PT ;  /* 0x64006400432a7812 */ /* 0x000fe200078efcff */
[C---:B------:R-:W-:Y:S01]  /*98a0*/  FFMA.FTZ R74, R69.reuse, R58, R70 ;  /* 0x0000003a454a7223 */ /* 0x040fe20000010046 */
[C---:B------:R-:W-:Y:S01]  /*98b0*/  FFMA.FTZ R75, R69.reuse, R59, R76 ;  /* 0x0000003b454b7223 */ /* 0x040fe2000001004c */
[----:B------:R-:W-:Y:S01]  /*98c0*/  FFMA.FTZ R91, R69, R60, R9 ;  /* 0x0000003c455b7223 */ /* 0x000fe20000010009 */
[----:B------:R-:W-:Y:S02]  /*98d0*/  HFMA2 R67, R66, R33.H0_H0, -72, -72 ;  /* 0xd480d48042437431 */ /* 0x000fe40000040021 */
[----:B------:R-:W-:-:S02]  /*98e0*/  HADD2.F32 R9, -RZ, R43.H0_H0 ;  /* 0x2000002bff097230 */ /* 0x000fc40000004100 */
[-C--:B------:R-:W-:Y:S02]  /*98f0*/  HFMA2 R69, R68, R33.reuse.H0_H0, -72, -72 ;  /* 0xd480d48044457431 */ /* 0x080fe40000040021 */
[----:B------:R-:W-:Y:S02]  /*9900*/  HADD2.F32 R65, -RZ, R43.H1_H1 ;  /* 0x3000002bff417230 */ /* 0x000fe40000004100 */
[----:B------:R-:W-:Y:S02]  /*9910*/  HFMA2 R42, R42, R33.H0_H0, -72, -72 ;  /* 0xd480d4802a2a7431 */ /* 0x000fe40000040021 */
[----:B------:R-:W-:Y:S02]  /*9920*/  HADD2.F32 R66, -RZ, R67.H0_H0 ;  /* 0x20000043ff427230 */ /* 0x000fe40000004100 */
[----:B------:R-:W-:Y:S01]  /*9930*/  FFMA.FTZ R72, R9, R73, R72 ;  /* 0x0000004909487223 */ /* 0x000fe20000010048 */
[----:B------:R-:W-:Y:S01]  /*9940*/  HADD2.F32 R68, -RZ, R69.H0_H0 ;  /* 0x20000045ff447230 */ /* 0x000fe20000004100 */
[----:B------:R-:W-:Y:S01]  /*9950*/  SHF.R.U32.HI R36, RZ, 0x8, R36 ;  /* 0x00000008ff247819 */ /* 0x000fe20000011624 */
[----:B------:R-:W-:-:S02]  /*9960*/  HADD2.F32 R70, -RZ, R42.H0_H0 ;  /* 0x2000002aff467230 */ /* 0x000fc40000004100 */
[C---:B------:R-:W-:Y:S01]  /*9970*/  FFMA.FTZ R43, R73.reuse, R66, R74 ;  /* 0x00000042492b7223 */ /* 0x040fe2000001004a */
[----:B------:R-:W-:Y:S01]  /*9980*/  HADD2.F32 R67, -RZ, R67.H1_H1 ;  /* 0x30000043ff437230 */ /* 0x000fe20000004100 */
[----:B------:R-:W-:Y:S01]  /*9990*/  SHF.R.U32.HI R37, RZ, 0x8, R37 ;  /* 0x00000008ff257819 */ /* 0x000fe20000011625 */
[----:B------:R-:W-:Y:S02]  /*99a0*/  HADD2.F32 R69, -RZ, R69.H1_H1 ;  /* 0x30000045ff457230 */ /* 0x000fe40000004100 */
[C---:B------:R-:W-:Y:S01]  /*99b0*/  FFMA.FTZ R74, R73.reuse, R70, R91 ;  /* 0x00000046494a7223 */ /* 0x040fe2000001005b */
[----:B------:R-:W-:Y:S02]  /*99c0*/  HADD2.F32 R71, -RZ, R42.H1_H1 ;  /* 0x3000002aff477230 */ /* 0x000fe40000004100 */
[----:B------:R-:W-:Y:S01]  /*99d0*/  FFMA.FTZ R42, R73, R68, R75 ;  /* 0x00000044492a7223 */ /* 0x000fe2000001004b */
[----:B------:R-:W-:Y:S01]  /*99e0*/  SHF.R.U32.HI R38, RZ, 0x8, R38 ;  /* 0x00000008ff267819 */ /* 0x000fe20000011626 */
[----:B------:R-:W-:Y:S01]  /*99f0*/  FFMA.FTZ R91, R65, R40, R72 ;  /* 0x00000028415b7223 */ /* 0x000fe20000010048 */
[----:B------:R-:W-:Y:S01]  /*9a00*/  SHF.R.U32.HI R39, RZ, 0x8, R39 ;  /* 0x00000008ff277819 */ /* 0x000fe20000011627 */
[C---:B------:R-:W-:Y:S01]  /*9a10*/  FFMA.FTZ R93, R40.reuse, R67, R43 ;  /* 0x00000043285d7223 */ /* 0x040fe2000001002b */
[C---:B------:R-:W-:Y:S01]  /*9a20*/  FFMA.FTZ R95, R40.reuse, R69, R42 ;  /* 0x00000045285f7223 */ /* 0x040fe2000001002a */
[----:B------:R-:W-:Y:S01]  /*9a30*/  FFMA.FTZ R92, R40, R71, R74 ;  /* 0x00000047285c7223 */ /* 0x000fe2000001004a */
[----:B------:R-:W-:Y:S01]  /*9a40*/  LOP3.LUT R40, R36, 0xf000f, RZ, 0xc0, !PT ;  /* 0x000f000f24287812 */ /* 0x000fe200078ec0ff */
[----:B0-----:R-:W-:Y:S01]  /*9a50*/  HADD2.F32 R90, -RZ, R34.H0_H0 ;  /* 0x20000022ff5a7230 */ /* 0x001fe20000004100 */
[----:B------:R-:W-:Y:S01]  /*9a60*/  LOP3.LUT R43, R37, 0xf000f, RZ, 0xc0, !PT ;  /* 0x000f000f252b7812 */ /* 0x000fe200078ec0ff */
[----:B------:R-:W-:Y:S01]  /*9a70*/  HADD2.F32 R76, -RZ, R35.H1_H1 ;  /* 0x30000023ff4c7230 */ /* 0x000fe20000004100 */
[----:B------:R-:W-:-:S02]  /*9a80*/  LOP3.LUT R72, R38, 0xf000f, RZ, 0xc0, !PT ;  /* 0x000f000f26487812 */ /* 0x000fc400078ec0ff */
[----:B------:R-:W-:Y:S02]  /*9a90*/  LOP3.LUT R73, R39, 0xf000f, RZ, 0xc0, !PT ;  /* 0x000f000f27497812 */ /* 0x000fe400078ec0ff */
[----:B------:R-:W-:Y:S01]  /*9aa0*/  LOP3.LUT R42, R40, 0x64006400, RZ, 0xfc, !PT ;  /* 0x64006400282a7812 */ /* 0x000fe200078efcff */
[----:B------:R-:W-:Y:S01]  /*9ab0*/  HADD2.F32 R40, -RZ, R34.H1_H1 ;  /* 0x30000022ff287230 */ /* 0x000fe20000004100 */
[----:B------:R-:W-:Y:S01]  /*9ac0*/  LOP3.LUT R43, R43, 0x64006400, RZ, 0xfc, !PT ;  /* 0x640064002b2b7812 */ /* 0x000fe200078efcff */
[----:B------:R-:W-:Y:S01]  /*9ad0*/  HADD2.F32 R34, -RZ, R35.H0_H0 ;  /* 0x20000023ff227230 */ /* 0x000fe20000004100 */
        /* <DEDUP_REMOVED lines=15> */
[----:B------:R-:W-:Y:S02]  /*9bd0*/  HADD2.F32 R75, -RZ, R97.H0_H0 ;  /* 0x20000061ff4b7230 */ /* 0x000fe40000004100 */
[----:B------:R-:W-:Y:S01]  /*9be0*/  FFMA.FTZ R91, R72, R90, R91 ;  /* 0x0000005a485b7223 */ /* 0x000fe2000001005b */
[C---:B------:R-:W-:Y:S01]  /*9bf0*/  FFMA.FTZ R43, R90.reuse, R73, R93 ;  /* 0x000000495a2b7223 */ /* 0x040fe2000001005d */
[C---:B------:R-:W-:Y:S01]  /*9c00*/  FFMA.FTZ R105, R90.reuse, R74, R95 ;  /* 0x0000004a5a697223 */ /* 0x040fe2000001005f */
[----:B------:R-:W-:Y:S02]  /*9c10*/  HADD2.F32 R99, -RZ, R94.H1_H1 ;  /* 0x3000005eff637230 */ /* 0x000fe40000004100 */
[----:B------:R-:W-:Y:S01]  /*9c20*/  FFMA.FTZ R92, R90, R75, R92 ;  /* 0x0000004b5a5c7223 */ /* 0x000fe2000001005c */
[----:B------:R-:W-:Y:S01]  /*9c30*/  LOP3.LUT R90, R39, 0x64006400, RZ, 0xfc, !PT ;  /* 0x64006400275a7812 */ /* 0x000fe200078efcff */
[----:B------:R-:W-:Y:S01]  /*9c40*/  HADD2.F32 R100, -RZ, R42.H1_H1 ;  /* 0x3000002aff647230 */ /* 0x000fe20000004100 */
[----:B------:R-:W-:Y:S01]  /*9c50*/  LOP3.LUT R36, R36, 0x64006400, RZ, 0xfc, !PT ;  /* 0x6400640024247812 */ /* 0x000fe200078efcff */
[----:B------:R-:W-:Y:S01]  /*9c60*/  HADD2.F32 R98, -RZ, R96.H1_H1 ;  /* 0x30000060ff627230 */ /* 0x000fe20000004100 */
[----:B------:R-:W-:Y:S01]  /*9c70*/  LOP3.LUT R42, R35, 0x64006400, RZ, 0xfc, !PT ;  /* 0x64006400232a7812 */ /* 0x000fe200078efcff */
[----:B------:R-:W-:-:S02]  /*9c80*/  HADD2.F32 R95, -RZ, R38.H0_H0 ;  /* 0x20000026ff5f7230 */ /* 0x000fc40000004100 */
[C---:B------:R-:W-:Y:S01]  /*9c90*/  FFMA.FTZ R43, R40.reuse, R99, R43 ;  /* 0x00000063282b7223 */ /* 0x040fe2000001002b */
[-C--:B------:R-:W-:Y:S02]  /*9ca0*/  HFMA2 R104, R90, R33.reuse.H0_H0, -72, -72 ;  /* 0xd480d4805a687431 */ /* 0x080fe40000040021 */
[----:B------:R-:W-:Y:S02]  /*9cb0*/  HADD2.F32 R97, -RZ, R97.H1_H1 ;  /* 0x30000061ff617230 */ /* 0x000fe40000004100 */
[-C--:B------:R-:W-:Y:S02]  /*9cc0*/  HFMA2 R36, R36, R33.reuse.H0_H0, -72, -72 ;  /* 0xd480d48024247431 */ /* 0x080fe40000040021 */
[----:B------:R-:W-:Y:S01]  /*9cd0*/  FFMA.FTZ R35, R40, R98, R105 ;  /* 0x0000006228237223 */ /* 0x000fe20000010069 */
        /* <DEDUP_REMOVED lines=8> */
[----:B------:R-:W-:Y:S01]  /*9d60*/  FFMA.FTZ R102, R34, R93, R92 ;  /* 0x0000005d22667223 */ /* 0x000fe2000001005c */
[----:B------:R-:W-:Y:S02]  /*9d70*/  HADD2.F32 R42, -RZ, R20.H1_H1 ;  /* 0x30000014ff2a7230 */ /* 0x000fe40000004100 */
[----:B------:R-:W-:Y:S01]  /*9d80*/  FMUL.FTZ R103, R103, R40 ;  /* 0x0000002867677220 */ /* 0x000fe20000410000 */
[----:B------:R-:W-:-:S02]  /*9d90*/  HADD2.F32 R94, -RZ, R37.H0_H0 ;  /* 0x20000025ff5e7230 */ /* 0x000fc40000004100 */
[----:B------:R-:W-:Y:S01]  /*9da0*/  FFMA.FTZ R39, R96, R34, R91 ;  /* 0x0000002260277223 */ /* 0x000fe2000001005b */
[----:B------:R-:W-:Y:S02]  /*9db0*/  HADD2.F32 R90, -RZ, R37.H1_H1 ;  /* 0x30000025ff5a7230 */ /* 0x000fe40000004100 */
[----:B------:R-:W-:Y:S01]  /*9dc0*/  FMUL.FTZ R37, R44, R43 ;  /* 0x0000002b2c257220 */ /* 0x000fe20000410000 */
[----:B------:R-:W-:Y:S02]  /*9dd0*/  HADD2.F32 R44, -RZ, R21.H1_H1 ;  /* 0x30000015ff2c7230 */ /* 0x000fe40000004100 */
[----:B------:R-:W-:Y:S01]  /*9de0*/  FFMA.FTZ R109, R34, R94, R35 ;  /* 0x0000005e226d7223 */ /* 0x000fe20000010023 */
[----:B------:R-:W-:Y:S02]  /*9df0*/  HADD2.F32 R92, -RZ, R36.H1_H1 ;  /* 0x30000024ff5c7230 */ /* 0x000fe40000004100 */
[----:B------:R-:W-:Y:S01]  /*9e00*/  FMUL.FTZ R36, R89, R42 ;  /* 0x0000002a59247220 */ /* 0x000fe20000410000 */
[----:B------:R-:W-:-:S02]  /*9e10*/  HADD2.F32 R91, -RZ, R38.H1_H1 ;  /* 0x30000026ff5b7230 */ /* 0x000fc40000004100 */
[----:B------:R-:W-:Y:S01]  /*9e20*/  FMUL.FTZ R101, R101, R44 ;  /* 0x0000002c65657220 */ /* 0x000fe20000410000 */
[----:B------:R-:W-:Y:S01]  /*9e30*/  HADD2.F32 R89, -RZ, R104.H1_H1 ;  /* 0x30000068ff597230 */ /* 0x000fe20000004100 */
[----:B------:R-:W-:Y:S01]  /*9e40*/  F2FP.F16.F32.PACK_AB R103, RZ, R103 ;  /* 0x00000067ff67723e */ /* 0x000fe200000000ff */
[----:B------:R-:W-:Y:S01]  /*9e50*/  FFMA.FTZ R38, R76, R90, R109 ;  /* 0x0000005a4c267223 */ /* 0x000fe2000001006d */
[----:B------:R-:W-:Y:S01]  /*9e60*/  FFMA.FTZ R39, R92, R76, R39 ;  /* 0x0000004c5c277223 */ /* 0x000fe20000010027 */
[C---:B------:R-:W-:Y:S01]  /*9e70*/  FFMA.FTZ R107, R76.reuse, R91, R105 ;  /* 0x0000005b4c6b7223 */ /* 0x040fe20000010069 */
[----:B------:R-:W-:Y:S01]  /*9e80*/  FFMA.FTZ R109, R76, R89, R102 ;  /* 0x000000594c6d7223 */ /* 0x000fe20000010066 */
[----:B------:R-:W-:Y:S01]  /*9e90*/  F2FP.F16.F32.PACK_AB R36, RZ, R36 ;  /* 0x00000024ff24723e */ /* 0x000fe200000000ff */
[----:B------:R-:W-:Y:S01]  /*9ea0*/  FMUL.FTZ R105, R39, R40 ;  /* 0x0000002827697220 */ /* 0x000fe20000410000 */
[----:B------:R-:W-:Y:S01]  /*9eb0*/  F2FP.F16.F32.PACK_AB R76, RZ, R101 ;  /* 0x00000065ff4c723e */ /* 0x000fe200000000ff */
[--C-:B------:R-:W-:Y:S01]  /*9ec0*/  HADD2 R101, R103.H0_H0, R32.reuse.H0_H0 ;  /* 0x2000002067657230 */ /* 0x100fe20000000800 */
[----:B------:R-:W-:Y:S01]  /*9ed0*/  F2FP.F16.F32.PACK_AB R37, RZ, R37 ;  /* 0x00000025ff25723e */ /* 0x000fe200000000ff */
[----:B------:R-:W-:Y:S01]  /*9ee0*/  FMUL.FTZ R104, R107, R42 ;  /* 0x0000002a6b687220 */ /* 0x000fe20000410000 */
[----:B------:R-:W-:Y:S01]  /*9ef0*/  FMUL.FTZ R103, R38, R43 ;  /* 0x0000002b26677220 */ /* 0x000fe20000410000 */
[----:B------:R-:W-:Y:S01]  /*9f00*/  FMUL.FTZ R109, R109, R44 ;  /* 0x0000002c6d6d7220 */ /* 0x000fe20000410000 */
[----:B------:R-:W0:Y:S01]  /*9f10*/  LDS.64 R34, [UR4+0x20] ;  /* 0x00002004ff227984 */ /* 0x000e220008000a00 */
[----:B------:R-:W-:Y:S01]  /*9f20*/  HADD2 R102, R36.H0_H0, R32.H1_H1 ;  /* 0x3000002024667230 */ /* 0x000fe20000000800 */
[----:B------:R-:W-:Y:S01]  /*9f30*/  F2FP.F16.F32.PACK_AB R105, RZ, R105 ;  /* 0x00000069ff69723e */ /* 0x000fe200000000ff */
[--C-:B------:R-:W-:Y:S01]  /*9f40*/  HADD2 R32, R37.H0_H0, R31.reuse.H0_H0 ;  /* 0x2000001f25207230 */ /* 0x100fe20000000800 */
[----:B------:R-:W-:Y:S01]  /*9f50*/  F2FP.F16.F32.PACK_AB R104, RZ, R104 ;  /* 0x00000068ff68723e */ /* 0x000fe200000000ff */
[----:B------:R-:W-:Y:S01]  /*9f60*/  HADD2 R76, R76.H0_H0, R31.H1_H1 ;  /* 0x3000001f4c4c7230 */ /* 0x000fe20000000800 */
[----:B------:R-:W-:-:S02]  /*9f70*/  F2FP.F16.F32.PACK_AB R103, RZ, R103 ;  /* 0x00000067ff67723e */ /* 0x000fc400000000ff */
        /* <DEDUP_REMOVED lines=112> */
.L_x_1632:
        /* <DEDUP_REMOVED lines=111> */
.L_x_1633:
[----:B-----5:R-:W-:Y:S01]  /*ad70*/  LOP3.LUT R0, R16, 0xf000f, RZ, 0xc0, !PT ;  /* 0x000f000f10007812 */ /* 0x020fe200078ec0ff */
[----:B------:R-:W-:Y:S01]  /*ad80*/  HADD2 R76, R31.H0_H0, R76.H0_H0 ;  /* 0x2000004c1f4c7230 */ /* 0x000fe20000000800 */
[----:B------:R-:W-:Y:S01]  /*ad90*/  LOP3.LUT R2, R17, 0xf000f, RZ, 0xc0, !PT ;  /* 0x000f000f11027812 */ /* 0x000fe200078ec0ff */
[----:B------:R-:W-:Y:S01]  /*ada0*/  HADD2 R55, R103.H0_H0, R32.H0_H0 ;  /* 0x2000002067377230 */ /* 0x000fe20000000800 */
        /* <DEDUP_REMOVED lines=25> */
[----:B------:R-:W-:Y:S01]  /*af40*/  HADD2.F32 R18, -RZ, R2.H1_H1 ;  /* 0x30000002ff127230 */ /* 0x000fe20000004100 */
[----:B------:R-:W-:Y:S01]  /*af50*/  LOP3.LUT R36, R17, 0xf000f0, RZ, 0xc0, !PT ;  /* 0x00f000f011247812 */ /* 0x000fe200078ec0ff */
[----:B------:R-:W-:-:S02]  /*af60*/  HADD2.F32 R2, -RZ, R16.H0_H0 ;  /* 0x20000010ff027230 */ /* 0x000fc40000004100 */
[-C--:B------:R-:W-:Y:S02]  /*af70*/  HFMA2 R31, R32, R33.reuse.H0_H0, -72, -72 ;  /* 0xd480d480201f7431 */ /* 0x080fe40000040021 */
[----:B------:R-:W-:Y:S02]  /*af80*/  HADD2.F32 R0, -RZ, R34.H0_H0 ;  /* 0x20000022ff007230 */ /* 0x000fe40000004100 */
[----:B------:R-:W-:Y:S01]  /*af90*/  FFMA.FTZ R32, R4, R5, RZ ;  /* 0x0000000504207223 */ /* 0x000fe200000100ff */
[----:B------:R-:W-:Y:S01]  /*afa0*/  SHF.R.U32.HI R9, RZ, 0x8, R17 ;  /* 0x00000008ff097819 */ /* 0x000fe20000011611 */
[----:B------:R-:W-:Y:S01]  /*afb0*/  HADD2.F32 R17, -RZ, R16.H1_H1 ;  /* 0x30000010ff117230 */ /* 0x000fe20000004100 */
[----:B------:R-:W-:Y:S01]  /*afc0*/  LOP3.LUT R36, R36, 0x64006400, RZ, 0xfc, !PT ;  /* 0x6400640024247812 */ /* 0x000fe200078efcff */
[----:B------:R-:W-:Y:S01]  /*afd0*/  HADD2.F32 R16, -RZ, R34.H1_H1 ;  /* 0x30000022ff107230 */ /* 0x000fe20000004100 */
[----:B------:R-:W-:Y:S01]  /*afe0*/  LOP3.LUT R34, R37, 0x64006400, RZ, 0xfc, !PT ;  /* 0x6400640025227812 */ /* 0x000fe200078efcff */
[C---:B------:R-:W-:Y:S01]  /*aff0*/  FFMA.FTZ R50, R5.reuse, R3, RZ ;  /* 0x0000000305327223 */ /* 0x040fe200000100ff */
[----:B------:R-:W-:Y:S01]  /*b000*/  FFMA.FTZ R52, R5, R2, RZ ;  /* 0x0000000205347223 */ /* 0x000fe200000100ff */
[----:B------:R-:W-:Y:S01]  /*b010*/  FFMA.FTZ R46, R19, R39, R32 ;  /* 0x00000027132e7223 */ /* 0x000fe20000010020 */
[----:B------:R-:W-:Y:S01]  /*b020*/  FFMA.FTZ R5, R5, R0, RZ ;  /* 0x0000000005057223 */ /* 0x000fe200000100ff */
[----:B------:R-:W-:Y:S01]  /*b030*/  LOP3.LUT R32, R38, 0x64006400, RZ, 0xfc, !PT ;  /* 0x6400640026207812 */ /* 0x000fe200078efcff */
[----:B------:R-:W-:-:S02]  /*b040*/  HFMA2 R36, R36, R33.H0_H0, -72, -72 ;  /* 0xd480d48024247431 */ /* 0x000fc40000040021 */
[C---:B------:R-:W-:Y:S01]  /*b050*/  FFMA.FTZ R47, R39.reuse, R18, R50 ;  /* 0x00000012272f7223 */ /* 0x040fe20000010032 */
[C---:B------:R-:W-:Y:S01]  /*b060*/  FFMA.FTZ R51, R39.reuse, R16, R5 ;  /* 0x0000001027337223 */ /* 0x040fe20000010005 */
[-C--:B------:R-:W-:Y:S02]  /*b070*/  HFMA2 R34, R34, R33.reuse.H0_H0, -72, -72 ;  /* 0xd480d48022227431 */ /* 0x080fe40000040021 */
[----:B------:R-:W-:Y:S01]  /*b080*/  FFMA.FTZ R52, R39, R17, R52 ;  /* 0x0000001127347223 */ /* 0x000fe20000010034 */
[----:B------:R-:W-:Y:S02]  /*b090*/  HFMA2 R5, R32, R33.H0_H0, -72, -72 ;  /* 0xd480d48020057431 */ /* 0x000fe40000040021 */
[--C-:B------:R-:W-:Y:S01]  /*b0a0*/  HADD2.F32 R39, -RZ, R31.reuse.H0_H0 ;  /* 0x2000001fff277230 */ /* 0x100fe20000004100 */
[----:B------:R-:W-:Y:S01]  /*b0b0*/  SHF.R.U32.HI R82, RZ, 0x8, R12 ;  /* 0x00000008ff527819 */ /* 0x000fe2000001160c */
[----:B------:R-:W-:Y:S01]  /*b0c0*/  HADD2.F32 R37, -RZ, R36.H0_H0 ;  /* 0x20000024ff257230 */ /* 0x000fe20000004100 */
[----:B------:R-:W-:Y:S01]  /*b0d0*/  LOP3.LUT R69, R13, 0xf000f0, RZ, 0xc0, !PT ;  /* 0x00f000f00d457812 */ /* 0x000fe200078ec0ff */
[----:B------:R-:W-:Y:S01]  /*b0e0*/  HADD2.F32 R35, -RZ, R34.H0_H0 ;  /* 0x20000022ff237230 */ /* 0x000fe20000004100 */
[----:B------:R-:W-:Y:S01]  /*b0f0*/  SHF.R.U32.HI R83, RZ, 0x8, R13 ;  /* 0x00000008ff537819 */ /* 0x000fe2000001160d */
[----:B------:R-:W-:Y:S01]  /*b100*/  HADD2.F32 R38, -RZ, R31.H1_H1 ;  /* 0x3000001fff267230 */ /* 0x000fe20000004100 */
[----:B------:R-:W-:Y:S01]  /*b110*/  LOP3.LUT R71, R14, 0xf000f0, RZ, 0xc0, !PT ;  /* 0x00f000f00e477812 */ /* 0x000fe200078ec0ff */
[--C-:B------:R-:W-:Y:S01]  /*b120*/  HADD2.F32 R32, -RZ, R5.reuse.H0_H0 ;  /* 0x20000005ff207230 */ /* 0x100fe20000004100 */
[----:B------:R-:W-:Y:S01]  /*b130*/  LOP3.LUT R73, R15, 0xf000f0, RZ, 0xc0, !PT ;  /* 0x00f000f00f497812 */ /* 0x000fe200078ec0ff */
[----:B------:R-:W-:-:S02]  /*b140*/  HADD2.F32 R31, -RZ, R5.H1_H1 ;  /* 0x30000005ff1f7230 */ /* 0x000fc40000004100 */
[----:B------:R-:W-:Y:S01]  /*b150*/  FFMA.FTZ R5, R39, R48, R46 ;  /* 0x0000003027057223 */ /* 0x000fe2000001002e */
[C---:B------:R-:W-:Y:S01]  /*b160*/  FFMA.FTZ R46, R48.reuse, R37, R47 ;  /* 0x00000025302e7223 */ /* 0x040fe2000001002f */
[C---:B------:R-:W-:Y:S01]  /*b170*/  FFMA.FTZ R47, R48.reuse, R35, R52 ;  /* 0x00000023302f7223 */ /* 0x040fe20000010034 */
[----:B------:R-:W-:Y:S01]  /*b180*/  FFMA.FTZ R48, R48, R32, R51 ;  /* 0x0000002030307223 */ /* 0x000fe20000010033 */
[----:B------:R-:W-:Y:S01]  /*b190*/  FFMA.FTZ R51, R38, R45, R5 ;  /* 0x0000002d26337223 */ /* 0x000fe20000010005 */
[----:B------:R-:W-:Y:S01]  /*b1a0*/  HADD2.F32 R36, -RZ, R36.H1_H1 ;  /* 0x30000024ff247230 */ /* 0x000fe20000004100 */
[----:B------:R-:W-:Y:S01]  /*b1b0*/  LOP3.LUT R5, R54, 0xf000f, RZ, 0xc0, !PT ;  /* 0x000f000f36057812 */ /* 0x000fe200078ec0ff */
[----:B------:R-:W-:Y:S02]  /*b1c0*/  HADD2.F32 R34, -RZ, R34.H1_H1 ;  /* 0x30000022ff227230 */ /* 0x000fe40000004100 */
[----:B------:R-:W-:Y:S01]  /*b1d0*/  FFMA.FTZ R52, R45, R31, R48 ;  /* 0x0000001f2d347223 */ /* 0x000fe20000010030 */
[--C-:B0-----:R-:W-:Y:S01]  /*b1e0*/  HADD2.F32 R50, -RZ, R6.reuse.H0_H0 ;  /* 0x20000006ff327230 */ /* 0x101fe20000004100 */
[----:B------:R-:W-:Y:S01]  /*b1f0*/  LOP3.LUT R5, R5, 0x64006400, RZ, 0xfc, !PT ;  /* 0x6400640005057812 */ /* 0x000fe200078efcff */
[C---:B------:R-:W-:Y:S01]  /*b200*/  FFMA.FTZ R57, R45.reuse, R36, R46 ;  /* 0x000000242d397223 */ /* 0x040fe2000001002e */
[----:B------:R-:W-:Y:S01]  /*b210*/  FFMA.FTZ R63, R45, R34, R47 ;  /* 0x000000222d3f7223 */ /* 0x000fe2000001002f */
        /* <DEDUP_REMOVED lines=9> */
[----:B------:R-:W-:-:S02]  /*b2b0*/  HADD2.F32 R48, -RZ, R5.H0_H0 ;  /* 0x20000005ff307230 */ /* 0x000fc40000004100 */
[----:B------:R-:W-:Y:S01]  /*b2c0*/  HADD2 R6, R45, -1032, -1032 ;  /* 0xe408e4082d067430 */ /* 0x000fe20000000000 */
[----:B------:R-:W-:Y:S01]  /*b2d0*/  LOP3.LUT R9, R9, 0xf000f0, RZ, 0xc0, !PT ;  /* 0x00f000f009097812 */ /* 0x000fe200078ec0ff */
[----:B------:R-:W-:Y:S01]  /*b2e0*/  HADD2 R62, R47, -1032, -1032 ;  /* 0xe408e4082f3e7430 */ /* 0x000fe20000000000 */
[----:B------:R-:W-:Y:S01]  /*b2f0*/  LOP3.LUT R46, R46, 0x64006400, RZ, 0xfc, !PT ;  /* 0x640064002e2e7812 */ /* 0x000fe200078efcff */
[----:B------:R-:W-:Y:S01]  /*b300*/  FFMA.FTZ R61, R48, R50, R51 ;  /* 0x00000032303d7223 */ /* 0x000fe20000010033 */
[--C-:B------:R-:W-:Y:S01]  /*b310*/  HADD2.F32 R47, -RZ, R6.reuse.H0_H0 ;  /* 0x20000006ff2f7230 */ /* 0x100fe20000004100 */
[----:B------:R-:W-:Y:S01]  /*b320*/  LOP3.LUT R72, R71, 0x64006400, RZ, 0xfc, !PT ;  /* 0x6400640047487812 */ /* 0x000fe200078efcff */
[----:B------:R-:W-:Y:S02]  /*b330*/  HADD2.F32 R51, -RZ, R6.H1_H1 ;  /* 0x30000006ff337230 */ /* 0x000fe40000004100 */
[----:B------:R-:W-:Y:S01]  /*b340*/  HADD2 R58, R46, -1032, -1032 ;  /* 0xe408e4082e3a7430 */ /* 0x000fe20000000000 */
[----:B------:R-:W0:Y:S01]  /*b350*/  LDS.64 R6, [UR4+0x30] ;  /* 0x00003004ff067984 */ /* 0x000e220008000a00 */
[----:B------:R-:W-:-:S02]  /*b360*/  HADD2.F32 R45, -RZ, R62.H0_H0 ;  /* 0x2000003eff2d7230 */ /* 0x000fc40000004100 */
[----:B------:R-:W-:Y:S01]  /*b370*/  FFMA.FTZ R60, R50, R47, R57 ;  /* 0x0000002f323c7223 */ /* 0x000fe20000010039 */
[----:B------:R-:W-:Y:S01]  /*b380*/  LOP3.LUT R57, R56, 0xf000f0, RZ, 0xc0, !PT ;  /* 0x00f000f038397812 */ /* 0x000fe200078ec0ff */
[--C-:B------:R-:W-:Y:S02]  /*b390*/  HADD2.F32 R46, -RZ, R58.reuse.H0_H0 ;  /* 0x2000003aff2e7230 */ /* 0x100fe40000004100 */
[-C--:B------:R-:W-:Y:S02]  /*b3a0*/  HFMA2 R72, R72, R33.reuse.H0_H0, -72, -72 ;  /* 0xd480d48048487431 */ /* 0x080fe40000040021 */
[----:B------:R-:W-:Y:S01]  /*b3b0*/  FFMA.FTZ R65, R50, R45, R52 ;  /* 0x0000002d32417223 */ /* 0x000fe20000010034 */
[----:B------:R-:W-:Y:S01]  /*b3c0*/  HADD2.F32 R52, -RZ, R5.H1_H1 ;  /* 0x30000005ff347230 */ /* 0x000fe20000004100 */
[----:B------:R-:W-:Y:S01]  /*b3d0*/  LOP3.LUT R5, R54, 0xf000f0, RZ, 0xc0, !PT ;  /* 0x00f000f036057812 */ /* 0x000fe200078ec0ff */
[----:B------:R-:W-:Y:S01]  /*b3e0*/  FFMA.FTZ R63, R50, R46, R63 ;  /* 0x0000002e323f7223 */ /* 0x000fe2000001003f */
        /* <DEDUP_REMOVED lines=9> */
[----:B------:R-:W-:Y:S01]  /*b480*/  LOP3.LUT R60, R5, 0x64006400, RZ, 0xfc, !PT ;  /* 0x64006400053c7812 */ /* 0x000fe200078efcff */
[----:B------:R-:W-:-:S02]  /*b490*/  HFMA2 R56, R56, R33.H0_H0, -72, -72 ;  /* 0xd480d48038387431 */ /* 0x000fc40000040021 */
[C---:B------:R-:W-:Y:S01]  /*b4a0*/  FFMA.FTZ R68, R59.reuse, R50, R63 ;  /* 0x000000323b447223 */ /* 0x040fe2000001003f */
[-C--:B------:R-:W-:Y:S02]  /*b4b0*/  HFMA2 R8, R8, R33.reuse.H0_H0, -72, -72 ;  /* 0xd480d48008087431 */ /* 0x080fe40000040021 */
[--C-:B------:R-:W-:Y:S02]  /*b4c0*/  HADD2.F32 R61, -RZ, R58.reuse.H0_H0 ;  /* 0x2000003aff3d7230 */ /* 0x100fe40000004100 */
[----:B------:R-:W-:Y:S02]  /*b4d0*/  HFMA2 R5, R60, R33.H0_H0, -72, -72 ;  /* 0xd480d4803c057431 */ /* 0x000fe40000040021 */
[----:B------:R-:W-:Y:S01]  /*b4e0*/  FFMA.FTZ R70, R59, R54, R65 ;  /* 0x000000363b467223 */ /* 0x000fe20000010041 */
[----:B------:R-:W-:Y:S02]  /*b4f0*/  HADD2.F32 R60, -RZ, R58.H1_H1 ;  /* 0x3000003aff3c7230 */ /* 0x000fe40000004100 */
[----:B------:R-:W-:-:S02]  /*b500*/  HADD2 R53, R104.H0_H0, R102.H0_H0 ;  /* 0x2000006668357230 */ /* 0x000fc40000000800 */
[----:B------:R-:W-:Y:S02]  /*b510*/  HADD2.F32 R63, -RZ, R8.H0_H0 ;  /* 0x20000008ff3f7230 */ /* 0x000fe40000004100 */
[----:B------:R-:W-:Y:S02]  /*b520*/  HADD2 R49, R105.H0_H0, R101.H0_H0 ;  /* 0x2000006569317230 */ /* 0x000fe40000000800 */
[----:B------:R-:W-:Y:S02]  /*b530*/  HADD2.F32 R57, -RZ, R56.H0_H0 ;  /* 0x20000038ff397230 */ /* 0x000fe40000004100 */
[----:B------:R-:W-:Y:S02]  /*b540*/  HADD2.F32 R62, -RZ, R8.H1_H1 ;  /* 0x30000008ff3e7230 */ /* 0x000fe40000004100 */
[----:B------:R-:W-:Y:S01]  /*b550*/  FFMA.FTZ R8, R66, R63, R9 ;  /* 0x0000003f42087223 */ /* 0x000fe20000010009 */
[--C-:B------:R-:W-:Y:S02]  /*b560*/  HADD2.F32 R59, -RZ, R5.reuse.H0_H0 ;  /* 0x20000005ff3b7230 */ /* 0x100fe40000004100 */
[----:B------:R-:W-:Y:S01]  /*b570*/  FFMA.FTZ R89, R57, R66, R64 ;  /* 0x0000004239597223 */ /* 0x000fe20000010040 */
[----:B------:R-:W-:-:S02]  /*b580*/  HADD2.F32 R58, -RZ, R5.H1_H1 ;  /* 0x30000005ff3a7230 */ /* 0x000fc40000004100 */
[C---:B------:R-:W-:Y:S01]  /*b590*/  FFMA.FTZ R5, R66.reuse, R61, R68 ;  /* 0x0000003d42057223 */ /* 0x040fe20000010044 */
[----:B------:R-:W-:Y:S02]  /*b5a0*/  HADD2.F32 R56, -RZ, R56.H1_H1 ;  /* 0x30000038ff387230 */ /* 0x000fe40000004100 */
[C---:B------:R-:W-:Y:S01]  /*b5b0*/  FFMA.FTZ R93, R91.reuse, R62, R8 ;  /* 0x0000003e5b5d7223 */ /* 0x040fe20000010008 */
[----:B------:R-:W-:Y:S01]  /*b5c0*/  FFMA.FTZ R9, R66, R59, R70 ;  /* 0x0000003b42097223 */ /* 0x000fe20000010046 */
[C---:B------:R-:W-:Y:S01]  /*b5d0*/  FFMA.FTZ R90, R91.reuse, R60, R5 ;  /* 0x0000003c5b5a7223 */ /* 0x040fe20000010005 */
        /* <DEDUP_REMOVED lines=13> */
[----:B------:R-:W-:Y:S01]  /*b6b0*/  FMUL.FTZ R91, R91, R44 ;  /* 0x0000002c5b5b7220 */ /* 0x000fe20000410000 */
        /* <DEDUP_REMOVED lines=9> */
[----:B------:R-:W0:Y:S01]  /*b750*/  LDS.64 R12, [UR4+0x38] ;  /* 0x00003804ff0c7984 */ /* 0x000e220008000a00 */
[--C-:B------:R-:W-:Y:S01]  /*b760*/  HADD2.F32 R6, -RZ, R7.reuse.H0_H0 ;  /* 0x20000007ff067230 */ /* 0x100fe20000004100 */
[----:B------:R-:W-:Y:S01]  /*b770*/  LOP3.LUT R70, R69, 0x64006400, RZ, 0xfc, !PT ;  /* 0x6400640045467812 */ /* 0x000fe200078efcff */
[----:B------:R-:W-:Y:S02]  /*b780*/  HADD2.F32 R65, -RZ, R7.H1_H1 ;  /* 0x30000007ff417230 */ /* 0x000fe40000004100 */
[----:B------:R-:W-:-:S02]  /*b790*/  HFMA2 R81, R68, R33.H0_H0, -72, -72 ;  /* 0xd480d48044517431 */ /* 0x000fc40000040021 */
[--C-:B------:R-:W-:Y:S02]  /*b7a0*/  HADD2.F32 R7, -RZ, R66.reuse.H0_H0 ;  /* 0x20000042ff077230 */ /* 0x100fe40000004100 */
[----:B------:R-:W-:Y:S01]  /*b7b0*/  FFMA.FTZ R69, R5, R9, RZ ;  /* 0x0000000905457223 */ /* 0x000fe200000100ff */
[--C-:B------:R-:W-:Y:S02]  /*b7c0*/  HADD2.F32 R8, -RZ, R67.reuse.H0_H0 ;  /* 0x20000043ff087230 */ /* 0x100fe40000004100 */
[C---:B------:R-:W-:Y:S01]  /*b7d0*/  FFMA.FTZ R71, R9.reuse, R6, RZ ;  /* 0x0000000609477223 */ /* 0x040fe200000100ff */
[----:B------:R-:W-:Y:S02]  /*b7e0*/  HADD2.F32 R66, -RZ, R66.H1_H1 ;  /* 0x30000042ff427230 */ /* 0x000fe40000004100 */
[C---:B------:R-:W-:Y:S01]  /*b7f0*/  FFMA.FTZ R77, R9.reuse, R7, RZ ;  /* 0x00000007094d7223 */ /* 0x040fe200000100ff */
[----:B------:R-:W-:Y:S02]  /*b800*/  HADD2.F32 R67, -RZ, R67.H1_H1 ;  /* 0x30000043ff437230 */ /* 0x000fe40000004100 */
[----:B------:R-:W-:Y:S01]  /*b810*/  FFMA.FTZ R68, R9, R8, RZ ;  /* 0x0000000809447223 */ /* 0x000fe200000100ff */
[----:B------:R-:W-:Y:S01]  /*b820*/  FFMA.FTZ R78, R64, R74, R69 ;  /* 0x0000004a404e7223 */ /* 0x000fe20000010045 */
[C---:B------:R-:W-:Y:S01]  /*b830*/  FFMA.FTZ R79, R74.reuse, R65, R71 ;  /* 0x000000414a4f7223 */ /* 0x040fe20000010047 */
[C---:B------:R-:W-:Y:S01]  /*b840*/  FFMA.FTZ R84, R74.reuse, R66, R77 ;  /* 0x000000424a547223 */ /* 0x040fe2000001004d */
[----:B------:R-:W-:Y:S01]  /*b850*/  FFMA.FTZ R86, R74, R67, R68 ;  /* 0x000000434a567223 */ /* 0x000fe20000010044 */
[----:B------:R-:W-:Y:S01]  /*b860*/  LOP3.LUT R74, R73, 0x64006400, RZ, 0xfc, !PT ;  /* 0x64006400494a7812 */ /* 0x000fe200078efcff */
[----:B------:R-:W-:-:S02]  /*b870*/  HFMA2 R70, R70, R33.H0_H0, -72, -72 ;  /* 0xd480d48046467431 */ /* 0x000fc40000040021 */
[----:B------:R-:W-:Y:S01]  /*b880*/  HADD2.F32 R9, -RZ, R81.H0_H0 ;  /* 0x20000051ff097230 */ /* 0x000fe20000004100 */
[----:B------:R-:W-:Y:S01]  /*b890*/  SHF.R.U32.HI R14, RZ, 0x8, R14 ;  /* 0x00000008ff0e7819 */ /* 0x000fe2000001160e */
[----:B------:R-:W-:Y:S02]  /*b8a0*/  HADD2.F32 R71, -RZ, R72.H0_H0 ;  /* 0x20000048ff477230 */ /* 0x000fe40000004100 */
[----:B------:R-:W-:Y:S02]  /*b8b0*/  HFMA2 R74, R74, R33.H0_H0, -72, -72 ;  /* 0xd480d4804a4a7431 */ /* 0x000fe40000040021 */
[--C-:B------:R-:W-:Y:S02]  /*b8c0*/  HADD2.F32 R69, -RZ, R70.reuse.H0_H0 ;  /* 0x20000046ff457230 */ /* 0x100fe40000004100 */
[----:B------:R-:W-:Y:S01]  /*b8d0*/  FFMA.FTZ R77, R9, R80, R78 ;  /* 0x00000050094d7223 */ /* 0x000fe2000001004e */
[----:B------:R-:W-:Y:S01]  /*b8e0*/  HADD2.F32 R70, -RZ, R70.H1_H1 ;  /* 0x30000046ff467230 */ /* 0x000fe20000004100 */
[----:B------:R-:W-:Y:S01]  /*b8f0*/  SHF.R.U32.HI R15, RZ, 0x8, R15 ;  /* 0x00000008ff0f7819 */ /* 0x000fe2000001160f */
[----:B------:R-:W-:-:S02]  /*b900*/  HADD2.F32 R73, -RZ, R74.H0_H0 ;  /* 0x2000004aff497230 */ /* 0x000fc40000004100 */
[C---:B------:R-:W-:Y:S01]  /*b910*/  FFMA.FTZ R78, R80.reuse, R69, R79 ;  /* 0x00000045504e7223 */ /* 0x040fe2000001004f */
[----:B------:R-:W-:Y:S02]  /*b920*/  HADD2.F32 R68, -RZ, R81.H1_H1 ;  /* 0x30000051ff447230 */ /* 0x000fe40000004100 */
[C---:B------:R-:W-:Y:S01]  /*b930*/  FFMA.FTZ R79, R80.reuse, R71, R84 ;  /* 0x00000047504f7223 */ /* 0x040fe20000010054 */
[----:B------:R-:W-:Y:S02]  /*b940*/  HADD2.F32 R72, -RZ, R72.H1_H1 ;  /* 0x30000048ff487230 */ /* 0x000fe40000004100 */
[----:B------:R-:W-:Y:S01]  /*b950*/  FFMA.FTZ R87, R80, R73, R86 ;  /* 0x0000004950577223 */ /* 0x000fe20000010056 */
[----:B------:R-:W-:Y:S02]  /*b960*/  HADD2.F32 R74, -RZ, R74.H1_H1 ;  /* 0x3000004aff4a7230 */ /* 0x000fe40000004100 */
[C---:B------:R-:W-:Y:S01]  /*b970*/  FFMA.FTZ R81, R75.reuse, R70, R78 ;  /* 0x000000464b517223 */ /* 0x040fe2000001004e */
[----:B------:R-:W-:Y:S01]  /*b980*/  LOP3.LUT R78, R14, 0xf000f, RZ, 0xc0, !PT ;  /* 0x000f000f0e4e7812 */ /* 0x000fe200078ec0ff */
        /* <DEDUP_REMOVED lines=56> */
[----:B------:R-:W-:Y:S01]  /*bd10*/  FMUL.FTZ R14, R90, R43 ;  /* 0x0000002b5a0e7220 */ /* 0x000fe20000410000 */
[----:B------:R-:W-:Y:S01]  /*bd20*/  HADD2.F32 R87, -RZ, R98.H1_H1 ;  /* 0x30000062ff577230 */ /* 0x000fe20000004100 */
[----:B------:R-:W-:Y:S01]  /*bd30*/  F2FP.F16.F32.PACK_AB R91, RZ, R91 ;  /* 0x0000005bff5b723e */ /* 0x000fe200000000ff */
[----:B------:R-:W-:Y:S01]  /*bd40*/  HADD2.F32 R88, -RZ, R100.H1_H1 ;  /* 0x30000064ff587230 */ /* 0x000fe20000004100 */
[----:B------:R-:W-:Y:S01]  /*bd50*/  F2FP.F16.F32.PACK_AB R12, RZ, R12 ;  /* 0x0000000cff0c723e */ /* 0x000fe200000000ff */
[----:B------:R-:W-:-:S02]  /*bd60*/  HADD2.F32 R89, -RZ, R101.H1_H1 ;  /* 0x30000065ff597230 */ /* 0x000fc40000004100 */
        /* <DEDUP_REMOVED lines=132> */
.L_x_1634:
        /* <DEDUP_REMOVED lines=115> */
.L_x_1631:
[----:B------:R-:W1:Y:S01]  /*cce0*/  LDC R7, c[0x0][0x23c] ;  /* 0x00008f00ff077b82 */ /* 0x000e620000000800 */
[----:B------:R-:W-:Y:S01]  /*ccf0*/  IADD3 R22, R22, 0x20, RZ ;  /* 0x0000002016167810 */ /* 0x000fe20007ffe0ff */
[----:B------:R-:W-:-:S03]  /*cd00*/  UIADD3 UR4, UR4, 0x40, URZ ;  /* 0x0000004004047890 */ /* 0x000fc6000fffe03f */
[C---:B------:R-:W-:Y:S02]  /*cd10*/  ISETP.GE.AND P0, PT, R22.reuse, UR5, PT ;  /* 0x0000000516007c0c */ /* 0x040fe4000bf06270 */
[----:B------:R-:W-:Y:S01]  /*cd20*/  ISETP.LT.AND P2, PT, R22, R23, PT ;  /* 0x000000171600720c */ /* 0x000fe20003f41270 */
[----:B-1----:R-:W-:-:S12]  /*cd30*/  IMAD.WIDE R10, R7, 0x10, R10 ;  /* 0x00000010070a7825 */ /* 0x002fd800078e020a */
[----:B------:R-:W-:Y:S05]  /*cd40*/  @!P0 BRA P2, `(.L_x_1635) ;  /* 0xffffffbc00dc8947 */ /* 0x000fea000103ffff */
.L_x_1630:
[----:B------:R-:W-:Y:S01]  /*cd50*/  ISETP.GE.AND P0, PT, R22, R41, PT ;  /* 0x000000291600720c */ /* 0x000fe20003f06270 */
[----:B------:R-:W-:-:S03]  /*cd60*/  ULDC UR5, c[0x0][0x268] ;  /* 0x00009a0000057ab9 */ /* 0x000fc60000000800 */
[----:B------:R-:W-:Y:S01]  /*cd70*/  ISETP.GE.OR P0, PT, R22, UR5, P0 ;  /* 0x0000000516007c0c */ /* 0x000fe20008706670 */
[----:B------:R-:W-:-:S12]  /*cd80*/  ULDC UR5, c[0x0][0x268] ;  /* 0x00009a0000057ab9 */ /* 0x000fd80000000800 */
[----:B------:R-:W-:Y:S05]  /*cd90*/  @P0 BRA `(.L_x_1636) ;  /* 0x0000001c00900947 */ /* 0x000fea0003800000 */
.L_x_1638:
[----:B------:R-:W-:Y:S01]  /*cda0*/  ISETP.NE.AND P0, PT, R22, R29, PT ;  /* 0x0000001d1600720c */ /* 0x000fe20003f05270 */
[----:B------:R-:W1:Y:S01]  /*cdb0*/  LDC R7, c[0x0][0x23c] ;  /* 0x00008f00ff077b82 */ /* 0x000e620000000800 */
[----:B-----5:R2:W5:Y:S11]  /*cdc0*/  LDG.E.128.CONSTANT R16, desc[UR6][R10.64] ;  /* 0x000000060a107981 */ /* 0x020576000c1e9d00 */
[----:B------:R-:W3:Y:S01]  /*cdd0*/  @!P0 LDC.64 R4, c[0x0][0x248] ;  /* 0x00009200ff048b82 */ /* 0x000ee20000000a00 */
[----:B------:R-:W-:-:S02]  /*cde0*/  @!P0 IADD3 R26, R26, 0x1, RZ ;  /* 0x000000011a1a8810 */ /* 0x000fc40007ffe0ff */
[----:B------:R-:W-:Y:S02]  /*cdf0*/  @!P0 LEA R3, R22, 0x1, 0x1 ;  /* 0x0000000116038811 */ /* 0x000fe400078e08ff */
[----:B------:R-:W-:Y:S01]  /*ce00*/  @!P0 LEA R0, R26, R1, 0x3 ;  /* 0x000000011a008211 */ /* 0x000fe200078e18ff */
[----:B-1----:R-:W-:-:S05]  /*ce10*/  IMAD.WIDE R8, R7, 0x4, R10 ;  /* 0x0000000407087825 */ /* 0x002fca00078e020a */
[----:B0-----:R2:W5:Y:S01]  /*ce20*/  LDG.E.128.CONSTANT R12, desc[UR6][R8.64] ;  /* 0x00000006080c7981 */ /* 0x001562000c1e9d00 */
[----:B---3--:R-:W-:-:S03]  /*ce30*/  @!P0 IMAD.WIDE R4, R3, 0x2, R4 ;  /* 0x0000000203048825 */ /* 0x008fc600078e0204 */
[----:B------:R-:W3:Y:S04]  /*ce40*/  @!P0 LDL.64 R2, [R0] ;  /* 0x0000000000028983 */ /* 0x000ee80000100a00 */
[----:B------:R-:W4:Y:S01]  /*ce50*/  @!P0 LDG.E.U16.CONSTANT R5, desc[UR6][R4.64] ;  /* 0x0000000604058981 */ /* 0x000f22000c1e9500 */
[----:B---3--:R-:W-:Y:S02]  /*ce60*/  @!P0 PRMT R20, R2, 0x7610, R20 ;  /* 0x0000761002148816 */ /* 0x008fe40000000014 */
[----:B------:R-:W-:Y:S02]  /*ce70*/  @!P0 PRMT R21, R3, 0x7610, R21 ;  /* 0x0000761003158816 */ /* 0x000fe40000000015 */
[----:B------:R-:W-:Y:S02]  /*ce80*/  @!P0 PRMT R20, R20, 0x7610, R2 ;  /* 0x0000761014148816 */ /* 0x000fe40000000002 */
[----:B------:R-:W-:Y:S01]  /*ce90*/  @!P0 PRMT R21, R21, 0x7610, R3 ;  /* 0x0000761015158816 */ /* 0x000fe20000000003 */
[----:B------:R-:W-:Y:S01]  /*cea0*/  IMAD.WIDE R2, R7, 0x4, R8 ;  /* 0x0000000407027825 */ /* 0x000fe200078e0208 */
[----:B----4-:R-:W-:Y:S01]  /*ceb0*/  @!P0 IADD3 R29, R5, R22, RZ ;  /* 0x00000016051d8210 */ /* 0x010fe20007ffe0ff */
[----:B--2---:R-:W-:Y:S06]  /*cec0*/  @!P1 BRA `(.L_x_1637) ;  /* 0x0000001c002c9947 */ /* 0x004fec0003800000 */
        /* <DEDUP_REMOVED lines=28> */
[----:B------:R-:W-:Y:S02]  /*d090*/  LOP3.LUT R37, R37, 0x10001, RZ, 0xc0, !PT ;  /* 0x0001000125257812 */ /* 0x000fe400078ec0ff */
[----:B------:R-:W-:Y:S02]  /*d0a0*/  LOP3.LUT R4, R4, 0x10001, RZ, 0xc0, !PT ;  /* 0x0001000104047812 */ /* 0x000fe400078ec0ff */
[----:B------:R-:W-:Y:S02]  /*d0b0*/  LOP3.LUT R42, R15, 0x380038, RZ, 0xc0, !PT ;  /* 0x003800380f2a7812 */ /* 0x000fe400078ec0ff */
[----:B------:R-:W-:-:S02]  /*d0c0*/  SHF.R.U32.HI R86, RZ, 0x6, R15 ;  /* 0x00000006ff567819 */ /* 0x000fc4000001160f */
[----:B------:R-:W-:Y:S02]  /*d0d0*/  LOP3.LUT R78, R15, 0x70007, RZ, 0xc0, !PT ;  /* 0x000700070f4e7812 */ /* 0x000fe400078ec0ff */
[----:B------:R-:W-:Y:S02]  /*d0e0*/  LOP3.LUT R35, R35, 0x10001, RZ, 0xc0, !PT ;  /* 0x0001000123237812 */ /* 0x000fe400078ec0ff */
[C---:B------:R-:W-:Y:S02]  /*d0f0*/  LOP3.LUT R41, R19.reuse, 0x380038, RZ, 0xc0, !PT ;  /* 0x0038003813297812 */ /* 0x040fe400078ec0ff */
[----:B------:R-:W-:Y:S02]  /*d100*/  SHF.R.U32.HI R73, RZ, 0x6, R19 ;  /* 0x00000006ff497819 */ /* 0x000fe40000011613 */
[----:B------:R-:W-:Y:S02]  /*d110*/  LOP3.LUT R81, R19, 0x70007, RZ, 0xc0, !PT ;  /* 0x0007000713517812 */ /* 0x000fe400078ec0ff */
[----:B------:R-:W-:-:S02]  /*d120*/  LOP3.LUT R15, R37, 0x20002, R14, 0xf8, !PT ;  /* 0x00020002250f7812 */ /* 0x000fc400078ef80e */
[----:B------:R-:W-:Y:S02]  /*d130*/  LOP3.LUT R17, R4, 0x20002, R17, 0xf8, !PT ;  /* 0x0002000204117812 */ /* 0x000fe400078ef811 */
[----:B------:R-:W-:Y:S02]  /*d140*/  LOP3.LUT R33, R33, 0x10001, RZ, 0xc0, !PT ;  /* 0x0001000121217812 */ /* 0x000fe400078ec0ff */
[----:B------:R-:W-:Y:S02]  /*d150*/  LOP3.LUT R4, R35, 0x20002, R36, 0xf8, !PT ;  /* 0x0002000223047812 */ /* 0x000fe400078ef824 */
[----:B------:R-:W-:Y:S02]  /*d160*/  LOP3.LUT R63, R18, 0x64006400, RZ, 0xfc, !PT ;  /* 0x64006400123f7812 */ /* 0x000fe400078efcff */
[----:B------:R-:W-:Y:S02]  /*d170*/  MOV R40, 0x3000 ;  /* 0x0000300000287802 */ /* 0x000fe40000000f00 */
[----:B------:R-:W-:-:S02]  /*d180*/  LOP3.LUT R33, R33, 0x20002, R12, 0xf8, !PT ;  /* 0x0002000221217812 */ /* 0x000fc400078ef80c */
[----:B------:R-:W-:Y:S01]  /*d190*/  LOP3.LUT R18, R73, 0x380038, RZ, 0xc0, !PT ;  /* 0x0038003849127812 */ /* 0x000fe200078ec0ff */
[-C--:B------:R-:W-:Y:S01]  /*d1a0*/  HFMA2 R63, R63, R40.reuse.H0_H0, -132, -132 ;  /* 0xd820d8203f3f7431 */ /* 0x080fe20000040028 */
        /* <DEDUP_REMOVED lines=16> */
[----:B------:R-:W-:Y:S02]  /*d2b0*/  ISETP.GE.AND P0, PT, R24, 0x2, PT ;  /* 0x000000021800780c */ /* 0x000fe40003f06270 */
[----:B--2---:R-:W-:Y:S02]  /*d2c0*/  SHF.R.U32.HI R88, RZ, 0xd, R8 ;  /* 0x0000000dff587819 */ /* 0x004fe40000011608 */
[----:B------:R-:W-:Y:S02]  /*d2d0*/  SHF.R.U32.HI R37, RZ, 0xd, R10 ;  /* 0x0000000dff257819 */ /* 0x000fe4000001160a */
[----:B------:R-:W-:-:S02]  /*d2e0*/  LOP3.LUT R19, R10, 0x380038, RZ, 0xc0, !PT ;  /* 0x003800380a137812 */ /* 0x000fc400078ec0ff */
[----:B------:R-:W-:Y:S02]  /*d2f0*/  SHF.R.U32.HI R91, RZ, 0x6, R10 ;  /* 0x00000006ff5b7819 */ /* 0x000fe4000001160a */
[----:B------:R-:W-:Y:S02]  /*d300*/  LOP3.LUT R87, R10, 0x70007, RZ, 0xc0, !PT ;  /* 0x000700070a577812 */ /* 0x000fe400078ec0ff */
[----:B------:R-:W-:Y:S02]  /*d310*/  LOP3.LUT R10, R71, 0x380038, RZ, 0xc0, !PT ;  /* 0x00380038470a7812 */ /* 0x000fe400078ec0ff */
[--C-:B------:R-:W-:Y:S02]  /*d320*/  SHF.R.U32.HI R38, RZ, 0xd, R11.reuse ;  /* 0x0000000dff267819 */ /* 0x100fe4000001160b */
[----:B------:R-:W-:Y:S02]  /*d330*/  LOP3.LUT R35, R11, 0x380038, RZ, 0xc0, !PT ;  /* 0x003800380b237812 */ /* 0x000fe400078ec0ff */
[----:B------:R-:W-:-:S02]  /*d340*/  SHF.R.U32.HI R92, RZ, 0x6, R11 ;  /* 0x00000006ff5c7819 */ /* 0x000fc4000001160b */
[----:B------:R-:W-:Y:S02]  /*d350*/  LOP3.LUT R89, R11, 0x70007, RZ, 0xc0, !PT ;  /* 0x000700070b597812 */ /* 0x000fe400078ec0ff */
[----:B------:R-:W-:Y:S02]  /*d360*/  LOP3.LUT R88, R17, 0x40004, R88, 0xf8, !PT ;  /* 0x0004000411587812 */ /* 0x000fe400078ef858 */
        /* <DEDUP_REMOVED lines=15> */
[----:B------:R-:W-:-:S02]  /*d460*/  LOP3.LUT R36, R33, 0x40004, R36, 0xf8, !PT ;  /* 0x0004000421247812 */ /* 0x000fc400078ef824 */
[----:B------:R-:W-:Y:S02]  /*d470*/  LOP3.LUT R37, R4, 0x40004, R37, 0xf8, !PT ;  /* 0x0004000404257812 */ /* 0x000fe400078ef825 */
[----:B------:R-:W-:Y:S02]  /*d480*/  SHF.R.U32.HI R39, RZ, 0x6, R8 ;  /* 0x00000006ff277819 */ /* 0x000fe40000011608 */
[----:B------:R-:W-:Y:S02]  /*d490*/  LOP3.LUT R4, R80, 0x380038, RZ, 0xc0, !PT ;  /* 0x0038003850047812 */ /* 0x000fe400078ec0ff */
[----:B------:R-:W-:Y:S02]  /*d4a0*/  LOP3.LUT R53, R16, 0x64006400, RZ, 0xfc, !PT ;  /* 0x6400640010357812 */ /* 0x000fe400078efcff */
[----:B------:R-:W-:Y:S02]  /*d4b0*/  LOP3.LUT R33, R18, 0x64006400, RZ, 0xfc, !PT ;  /* 0x6400640012217812 */ /* 0x000fe400078efcff */
[----:B------:R-:W0:Y:S01]  /*d4c0*/  LDS.128 R16, [UR4] ;  /* 0x00000004ff107984 */ /* 0x000e220008000c00 */
        /* <DEDUP_REMOVED lines=63> */
[----:B------:R-:W-:Y:S01]  /*d8c0*/  HADD2 R79, R77, -1028, -1028 ;  /* 0xe404e4044d4f7430 */ /* 0x000fe20000000000 */
[----:B------:R-:W-:Y:S01]  /*d8d0*/  LOP3.LUT R13, R92, 0x1c001c0, RZ, 0xc0, !PT ;  /* 0x01c001c05c0d7812 */ /* 0x000fe200078ec0ff */
[-C--:B------:R-:W-:Y:S01]  /*d8e0*/  HFMA2 R4, R14, R5.reuse.H0_H0, -20, -20 ;  /* 0xcd00cd000e047431 */ /* 0x080fe20000040005 */
        /* <DEDUP_REMOVED lines=12> */
[-C--:B0-----:R-:W-:Y:S01]  /*d9b0*/  HFMA2.MMA R14, R79, R16.reuse, RZ ;  /* 0x000000104f0e7235 */ /* 0x081fe200000000ff */
[----:B------:R-:W-:Y:S01]  /*d9c0*/  LOP3.LUT R67, R67, 0x70007, RZ, 0xc0, !PT ;  /* 0x0007000743437812 */ /* 0x000fe200078ec0ff */
[----:B------:R-:W-:Y:S01]  /*d9d0*/  HFMA2.MMA R71, R75, R16, RZ ;  /* 0x000000104b477235 */ /* 0x000fe200000000ff */
[----:B------:R-:W-:Y:S01]  /*d9e0*/  LOP3.LUT R69, R69, 0x64006400, RZ, 0xfc, !PT ;  /* 0x6400640045457812 */ /* 0x000fe200078efcff */
[----:B------:R-:W-:Y:S01]  /*d9f0*/  HFMA2 R15, R77, R16, RZ.H0_H0 ;  /* 0x000000104d0f7231 */ /* 0x000fe200000400ff */
[----:B------:R-:W-:-:S02]  /*da00*/  LOP3.LUT R67, R67, 0x64006400, RZ, 0xfc, !PT ;  /* 0x6400640043437812 */ /* 0x000fc400078efcff */
[----:B------:R-:W-:Y:S01]  /*da10*/  LOP3.LUT R13, R73, 0x70007, RZ, 0xc0, !PT ;  /* 0x00070007490d7812 */ /* 0x000fe200078ec0ff */
[----:B------:R-:W-:Y:S01]  /*da20*/  HADD2 R73, R81, -1028, -1028 ;  /* 0xe404e40451497430 */ /* 0x000fe20000000000 */
[-C--:B------:R-:W-:Y:S01]  /*da30*/  HFMA2.MMA R14, R70, R17.reuse, R14 ;  /* 0x00000011460e7235 */ /* 0x080fe2000000000e */
[----:B------:R-:W-:Y:S01]  /*da40*/  HADD2 R81, R67, -1028, -1028 ;  /* 0xe404e40443517430 */ /* 0x000fe20000000000 */
[----:B------:R-:W-:Y:S01]  /*da50*/  HFMA2.MMA R93, R66, R17, R71 ;  /* 0x00000011425d7235 */ /* 0x000fe20000000047 */
[----:B------:R-:W-:Y:S01]  /*da60*/  HADD2 R71, R69, -1028, -1028 ;  /* 0xe404e40445477430 */ /* 0x000fe20000000000 */
[----:B------:R-:W-:Y:S01]  /*da70*/  LOP3.LUT R13, R13, 0x64006400, RZ, 0xfc, !PT ;  /* 0x640064000d0d7812 */ /* 0x000fe200078efcff */
[----:B------:R-:W-:Y:S01]  /*da80*/  HADD2 R69, R12, -1028, -1028 ;  /* 0xe404e4040c457430 */ /* 0x000fe20000000000 */
[----:B------:R-:W-:Y:S01]  /*da90*/  LOP3.LUT R80, R80, 0x70007, RZ, 0xc0, !PT ;  /* 0x0007000750507812 */ /* 0x000fe200078ec0ff */
[----:B------:R-:W-:Y:S01]  /*daa0*/  HFMA2 R16, R73, R16, RZ.H0_H0 ;  /* 0x0000001049107231 */ /* 0x000fe200000400ff */
        /* <DEDUP_REMOVED lines=10> */
[----:B------:R-:W0:Y:S01]  /*db50*/  LDS.128 R12, [UR4+0x20] ;  /* 0x00002004ff0c7984 */ /* 0x000e220008000c00 */
[-C--:B------:R-:W-:Y:S01]  /*db60*/  HFMA2 R93, R60, R19.reuse, R17 ;  /* 0x000000133c5d7231 */ /* 0x080fe20000000011 */
        /* <DEDUP_REMOVED lines=8> */
[-C--:B-1----:R-:W-:Y:S01]  /*dbf0*/  HFMA2.MMA R18, R49, R8.reuse, R18 ;  /* 0x0000000831127235 */ /* 0x082fe20000000012 */
        /* <DEDUP_REMOVED lines=34> */
[-C--:B0-----:R-:W-:Y:S01]  /*de20*/  HFMA2.MMA R93, R57, R12.reuse, R93 ;  /* 0x0000000c395d7235 */ /* 0x081fe2000000005d */
        /* <DEDUP_REMOVED lines=28> */
[----:B------:R-:W-:-:S02]  /*dff0*/  HFMA2 R15, R48, R15, R10 ;  /* 0x0000000f300f7231 */ /* 0x000fc4000000000a */
[----:B------:R-:W-:Y:S01]  /*e000*/  HADD2 R97, R92, -1028, -1028 ;  /* 0xe404e4045c617430 */ /* 0x000fe20000000000 */
[-C--:B-1----:R-:W-:Y:S01]  /*e010*/  HFMA2.MMA R8, R91, R16.reuse, R8 ;  /* 0x000000105b087235 */ /* 0x082fe20000000008 */
[-C--:B------:R-:W-:Y:S02]  /*e020*/  HFMA2 R94, R93, R16.reuse, R94 ;  /* 0x000000105d5e7231 */ /* 0x080fe4000000005e */
[----:B------:R-:W-:Y:S01]  /*e030*/  HADD2 R88, R88, -1028, -1028 ;  /* 0xe404e40458587430 */ /* 0x000fe20000000000 */
[----:B------:R-:W-:Y:S01]  /*e040*/  HFMA2.MMA R10, R95, R16, R9 ;  /* 0x000000105f0a7235 */ /* 0x000fe20000000009 */
[----:B------:R-:W-:Y:S02]  /*e050*/  HFMA2 R15, R97, R16, R15 ;  /* 0x00000010610f7231 */ /* 0x000fe4000000000f */
[----:B------:R-:W-:Y:S01]  /*e060*/  HADD2 R92, R37, -1028, -1028 ;  /* 0xe404e404255c7430 */ /* 0x000fe20000000000 */
[----:B------:R-:W-:Y:S01]  /*e070*/  HFMA2.MMA R9, R46, R17, R8 ;  /* 0x000000112e097235 */ /* 0x000fe20000000008 */
        /* <DEDUP_REMOVED lines=9> */
[----:B------:R-:W-:-:S02]  /*e110*/  HFMA2 R8, R90, R19, R8 ;  /* 0x000000135a087231 */ /* 0x000fc40000000008 */
        /* <DEDUP_REMOVED lines=44> */
[----:B------:R-:W-:-:S03]  /*e3e0*/  HFMA2 R96, R6, R17, R96 ;  /* 0x0000001106607231 */ /* 0x000fc60000000060 */
[-C--:B------:R-:W-:Y:S01]  /*e3f0*/  HFMA2.MMA R8, R78, R13.reuse, R8 ;  /* 0x0000000d4e087235 */ /* 0x080fe20000000008 */
[----:B------:R-:W-:Y:S01]  /*e400*/  HFMA2 R96, R87, R18, R96 ;  /* 0x0000001257607231 */ /* 0x000fe20000000060 */
[----:B------:R-:W-:-:S03]  /*e410*/  HFMA2.MMA R98, R74, R13, R98 ;  /* 0x0000000d4a627235 */ /* 0x000fc60000000062 */
[----:B------:R-:W-:-:S03]  /*e420*/  HFMA2 R96, R52, R19, R96 ;  /* 0x0000001334607231 */ /* 0x000fc60000000060 */
[-C--:B------:R-:W-:Y:S02]  /*e430*/  HFMA2.MMA R8, R65, R14.reuse, R8 ;  /* 0x0000000e41087235 */ /* 0x080fe40000000008 */
[----:B------:R-:W-:Y:S01]  /*e440*/  HFMA2.MMA R98, R61, R14, R98 ;  /* 0x0000000e3d627235 */ /* 0x000fe20000000062 */
[----:B0-----:R-:W-:-:S05]  /*e450*/  HFMA2 R96, R93, R36, R96 ;  /* 0x000000245d607231 */ /* 0x001fca0000000060 */
[-C--:B------:R-:W-:Y:S02]  /*e460*/  HFMA2.MMA R8, R86, R15.reuse, R8 ;  /* 0x0000000f56087235 */ /* 0x080fe40000000008 */
[----:B------:R-:W-:Y:S01]  /*e470*/  HFMA2.MMA R98, R82, R15, R98 ;  /* 0x0000000f52627235 */ /* 0x000fe20000000062 */
[----:B------:R-:W-:-:S04]  /*e480*/  HFMA2 R96, R44, R37, R96 ;  /* 0x000000252c607231 */ /* 0x000fc80000000060 */
[----:B------:R-:W-:Y:S01]  /*e490*/  HFMA2 R96, R35, R38, R96 ;  /* 0x0000002623607231 */ /* 0x000fe20000000060 */
[-C--:B------:R-:W-:Y:S02]  /*e4a0*/  HFMA2.MMA R8, R57, R16.reuse, R8 ;  /* 0x0000001039087235 */ /* 0x080fe40000000008 */
[----:B------:R-:W-:Y:S01]  /*e4b0*/  HFMA2.MMA R98, R53, R16, R98 ;  /* 0x0000001035627235 */ /* 0x000fe20000000062 */
[----:B------:R-:W-:Y:S02]  /*e4c0*/  HFMA2 R16, R51, R16, R9 ;  /* 0x0000001033107231 */ /* 0x000fe40000000009 */
        /* <DEDUP_REMOVED lines=65> */
[-C--:B------:R-:W-:Y:S01]  /*e8e0*/  HFMA2.MMA R43, R65, R14.reuse, R79 ;  /* 0x0000000e412b7235 */ /* 0x080fe2000000004f */
[----:B---3--:R-:W-:Y:S01]  /*e8f0*/  HFMA2 R77, R93, R36, R77 ;  /* 0x000000245d4d7231 */ /* 0x008fe2000000004d */
        /* <DEDUP_REMOVED lines=40> */
.L_x_1637:
[----:B------:R-:W-:Y:S01]  /*eb80*/  IADD3 R22, R22, 0x20, RZ ;  /* 0x0000002016167810 */ /* 0x000fe20007ffe0ff */
[----:B------:R-:W-:Y:S01]  /*eb90*/  UIADD3 UR4, UR4, 0x40, URZ ;  /* 0x0000004004047890 */ /* 0x000fe2000fffe03f */
[----:B------:R-:W-:Y:S02]  /*eba0*/  IMAD.WIDE R10, R7, 0x4, R2 ;  /* 0x00000004070a7825 */ /* 0x000fe400078e0202 */
[C---:B------:R-:W-:Y:S02]  /*ebb0*/  ISETP.GE.AND P0, PT, R22.reuse, UR5, PT ;  /* 0x0000000516007c0c */ /* 0x040fe4000bf06270 */
[----:B------:R-:W-:-:S13]  /*ebc0*/  ISETP.LT.AND P2, PT, R22, R23, PT ;  /* 0x000000171600720c */ /* 0x000fda0003f41270 */
[----:B------:R-:W-:Y:S05]  /*ebd0*/  @!P0 BRA P2, `(.L_x_1638) ;  /* 0xffffffe000708947 */ /* 0x000fea000103ffff */
.L_x_1636:
[----:B------:R-:W-:Y:S05]  /*ebe0*/  @!P1 EXIT ;  /* 0x000000000000994d */ /* 0x000fea0003800000 */
[----:B------:R-:W1:Y:S01]  /*ebf0*/  S2R R0, SR_CTAID.X ;  /* 0x0000000000007919 */ /* 0x000e620000002500 */
[----:B------:R-:W2:Y:S01]  /*ec00*/  S2UR UR4, SR_CTAID.Y ;  /* 0x00000000000479c3 */ /* 0x000ea20000002600 */
[----:B------:R-:W1:Y:S07]  /*ec10*/  S2R R3, SR_TID.X ;  /* 0x0000000000037919 */ /* 0x000e6e0000002100 */
[----:B------:R-:W3:Y:S01]  /*ec20*/  LDC.64 R8, c[0x0][0x230] ;  /* 0x00008c00ff087b82 */ /* 0x000ee20000000a00 */
[----:B--2---:R-:W-:Y:S01]  /*ec30*/  UIMAD UR4, UR4, 0x3, URZ ;  /* 0x00000003040478a4 */ /* 0x004fe2000f8e023f */
        /* <DEDUP_REMOVED lines=11> */
.L_x_1642:
[----:B------:R-:W1:Y:S02]  /*ecf0*/  LDS R2, [R0] ;  /* 0x0000000000027984 */ /* 0x000e640000000800 */
[----:B-1----:R-:W-:-:S06]  /*ed00*/  HADD2 R3, R2, R32 ;  /* 0x0000002002037230 */ /* 0x002fcc0000000000 */
[----:B------:R-:W1:Y:S02]  /*ed10*/  ATOMS.CAST.SPIN R3, [R0], R2, R3 ;  /* 0x000000020003738d */ /* 0x000e640001800003 */
[----:B-1----:R-:W-:-:S13]  /*ed20*/  ISETP.EQ.U32.AND P0, PT, R3, 0x1, PT ;  /* 0x000000010300780c */ /* 0x002fda0003f02070 */
[----:B------:R-:W-:Y:S05]  /*ed30*/  @!P0 BRA `(.L_x_1642) ;  /* 0xfffffffc00ec8947 */ /* 0x000fea000383ffff */
[----:B------:R-:W-:Y:S05]  /*ed40*/  BRA `(.L_x_1640) ;  /* 0x00000000000c7947 */ /* 0x000fea0003800000 */
.L_x_1641:
[----:B------:R-:W2:Y:S02]  /*ed50*/  LD.E R0, desc[UR6][R4.64] ;  /* 0x0000000604007980 */ /* 0x000ea4000c101900 */
[----:B--2---:R-:W-:-:S05]  /*ed60*/  IADD3 R3, R32, R0, RZ ;  /* 0x0000000020037210 */ /* 0x004fca0007ffe0ff */
[----:B------:R1:W-:Y:S02]  /*ed70*/  ST.E desc[UR6][R4.64], R3 ;  /* 0x0000000304007985 */ /* 0x0003e4000c101906 */
.L_x_1640:
[----:B------:R-:W-:Y:S05]  /*ed80*/  BSYNC B0 ;  /* 0x0000000000007941 */ /* 0x000fea0003800000 */
.L_x_1639:
[----:B------:R2:W-:Y:S01]  /*ed90*/  ATOM.E.ADD.F16x2.RN.STRONG.GPU P0, RZ, desc[UR6][R4.64+0x4], R31 ;  /* 0x0000041f04ff79a2 */ /* 0x0005e2000810e1c6 */
[----:B------:R-:W-:Y:S04]  /*eda0*/  BSSY B0, `(.L_x_1643) ;  /* 0x000000f000007945 */ /* 0x000fe80003800000 */
[----:B--2---:R-:W-:Y:S05]  /*edb0*/  @P0 BRA `(.L_x_1644) ;  /* 0x0000000000340947 */ /* 0x004fea0003800000 */
[----:B------:R-:W2:Y:S02]  /*edc0*/  QSPC.E.S P0, RZ, [R4+0x4] ;  /* 0x0000040004ff73aa */ /* 0x000ea40000000500 */
[----:B--2---:R-:W-:Y:S05]  /*edd0*/  @!P0 BRA `(.L_x_1645) ;  /* 0x0000000000208947 */ /* 0x004fea0003800000 */
[----:B------:R-:W-:-:S04]  /*ede0*/  MOV R2, R4 ;  /* 0x0000000400027202 */ /* 0x000fc80000000f00 */
[----:B------:R-:W-:-:S07]  /*edf0*/  MOV R0, R2 ;  /* 0x0000000200007202 */ /* 0x000fce0000000f00 */
.L_x_1646:
[----:B------:R-:W1:Y:S02]  /*ee00*/  LDS R2, [R0+0x4] ;  /* 0x0000040000027984 */ /* 0x000e640000000800 */
[----:B-1----:R-:W-:-:S10]  /*ee10*/  HFMA2.MMA R3, R2, 1, 1, R31 ;  /* 0x3c003c0002037835 */ /* 0x002fd4000000001f */
[----:B------:R-:W1:Y:S02]  /*ee20*/  ATOMS.CAST.SPIN R3, [R0+0x4], R2, R3 ;  /* 0x000004020003738d */ /* 0x000e640001800003 */
[----:B-1----:R-:W-:-:S13]  /*ee30*/  ISETP.EQ.U32.AND P0, PT, R3, 0x1, PT ;  /* 0x000000010300780c */ /* 0x002fda0003f02070 */
[----:B------:R-:W-:Y:S05]  /*ee40*/  @!P0 BRA `(.L_x_1646) ;  /* 0xfffffffc00ec8947 */ /* 0x000fea000383ffff */
[----:B------:R-:W-:Y:S05]  /*ee50*/  BRA `(.L_x_1644) ;  /* 0x00000000000c7947 */ /* 0x000fea0003800000 */
.L_x_1645:
[----:B------:R-:W1:Y:S02]  /*ee60*/  LD.E R0, desc[UR6][R4.64+0x4] ;  /* 0x0000040604007980 */ /* 0x000e64000c101900 */
[----:B-1----:R-:W-:-:S05]  /*ee70*/  IADD3 R3, R31, R0, RZ ;  /* 0x000000001f037210 */ /* 0x002fca0007ffe0ff */
[----:B------:R2:W-:Y:S02]  /*ee80*/  ST.E desc[UR6][R4.64+0x4], R3 ;  /* 0x0000040304007985 */ /* 0x0005e4000c101906 */
.L_x_1644:
[----:B------:R-:W-:Y:S05]  /*ee90*/  BSYNC B0 ;  /* 0x0000000000007941 */ /* 0x000fea0003800000 */
.L_x_1643:
[----:B------:R-:W-:-:S13]  /*eea0*/  ISETP.GE.AND P0, PT, R24, 0x2, PT ;  /* 0x000000021800780c */ /* 0x000fda0003f06270 */
[----:B------:R-:W-:Y:S05]  /*eeb0*/  @!P0 EXIT ;  /* 0x000000000000894d */ /* 0x000fea0003800000 */
[----:B------:R-:W-:-:S05]  /*eec0*/  IADD3 R6, R6, R7, RZ ;  /* 0x0000000706067210 */ /* 0x000fca0007ffe0ff */
        /* <DEDUP_REMOVED lines=8> */
.L_x_1650:
[----:B------:R-:W1:Y:S02]  /*ef50*/  LDS R2, [R0] ;  /* 0x0000000000027984 */ /* 0x000e640000000800 */
[----:B-1----:R-:W-:-:S06]  /*ef60*/  HADD2 R3, R2, R25 ;  /* 0x0000001902037230 */ /* 0x002fcc0000000000 */
[----:B------:R-:W1:Y:S02]  /*ef70*/  ATOMS.CAST.SPIN R3, [R0], R2, R3 ;  /* 0x000000020003738d */ /* 0x000e640001800003 */
[----:B-1----:R-:W-:-:S13]  /*ef80*/  ISETP.EQ.U32.AND P0, PT, R3, 0x1, PT ;  /* 0x000000010300780c */ /* 0x002fda0003f02070 */
[----:B------:R-:W-:Y:S05]  /*ef90*/  @!P0 BRA `(.L_x_1650) ;  /* 0xfffffffc00ec8947 */ /* 0x000fea000383ffff */
[----:B------:R-:W-:Y:S05]  /*efa0*/  BRA `(.L_x_1648) ;  /* 0x00000000000c7947 */ /* 0x000fea0003800000 */
.L_x_1649:
[----:B------:R-:W2:Y:S02]  /*efb0*/  LD.E R0, desc[UR6][R4.64] ;  /* 0x0000000604007980 */ /* 0x000ea4000c101900 */
[----:B--2---:R-:W-:-:S05]  /*efc0*/  IADD3 R3, R25, R0, RZ ;  /* 0x0000000019037210 */ /* 0x004fca0007ffe0ff */
[----:B------:R1:W-:Y:S02]  /*efd0*/  ST.E desc[UR6][R4.64], R3 ;  /* 0x0000000304007985 */ /* 0x0003e4000c101906 */
.L_x_1648:
[----:B------:R-:W-:Y:S05]  /*efe0*/  BSYNC B0 ;  /* 0x0000000000007941 */ /* 0x000fea0003800000 */
.L_x_1647:
[----:B------:R2:W-:Y:S01]  /*eff0*/  ATOM.E.ADD.F16x2.RN.STRONG.GPU P0, RZ, desc[UR6][R4.64+0x4], R27 ;  /* 0x0000041b04ff79a2 */ /* 0x0005e2000810e1c6 */
[----:B------:R-:W-:Y:S04]  /*f000*/  BSSY B0, `(.L_x_1651) ;  /* 0x000000f000007945 */ /* 0x000fe80003800000 */
[----:B--2---:R-:W-:Y:S05]  /*f010*/  @P0 BRA `(.L_x_1652) ;  /* 0x0000000000340947 */ /* 0x004fea0003800000 */
[----:B------:R-:W2:Y:S02]  /*f020*/  QSPC.E.S P0, RZ, [R4+0x4] ;  /* 0x0000040004ff73aa */ /* 0x000ea40000000500 */
[----:B--2---:R-:W-:Y:S05]  /*f030*/  @!P0 BRA `(.L_x_1653) ;  /* 0x0000000000208947 */ /* 0x004fea0003800000 */
[----:B------:R-:W-:-:S04]  /*f040*/  MOV R2, R4 ;  /* 0x0000000400027202 */ /* 0x000fc80000000f00 */
[----:B------:R-:W-:-:S07]  /*f050*/  MOV R0, R2 ;  /* 0x0000000200007202 */ /* 0x000fce0000000f00 */
.L_x_1654:
[----:B------:R-:W1:Y:S02]  /*f060*/  LDS R2, [R0+0x4] ;  /* 0x0000040000027984 */ /* 0x000e640000000800 */
[----:B-1----:R-:W-:-:S10]  /*f070*/  HFMA2.MMA R3, R2, 1, 1, R27 ;  /* 0x3c003c0002037835 */ /* 0x002fd4000000001b */
[----:B------:R-:W1:Y:S02]  /*f080*/  ATOMS.CAST.SPIN R3, [R0+0x4], R2, R3 ;  /* 0x000004020003738d */ /* 0x000e640001800003 */
[----:B-1----:R-:W-:-:S13]  /*f090*/  ISETP.EQ.U32.AND P0, PT, R3, 0x1, PT ;  /* 0x000000010300780c */ /* 0x002fda0003f02070 */
[----:B------:R-:W-:Y:S05]  /*f0a0*/  @!P0 BRA `(.L_x_1654) ;  /* 0xfffffffc00ec8947 */ /* 0x000fea000383ffff */
[----:B------:R-:W-:Y:S05]  /*f0b0*/  BRA `(.L_x_1652) ;  /* 0x00000000000c7947 */ /* 0x000fea0003800000 */
.L_x_1653:
[----:B------:R-:W1:Y:S02]  /*f0c0*/  LD.E R0, desc[UR6][R4.64+0x4] ;  /* 0x0000040604007980 */ /* 0x000e64000c101900 */
[----:B-1----:R-:W-:-:S05]  /*f0d0*/  IADD3 R3, R27, R0, RZ ;  /* 0x000000001b037210 */ /* 0x002fca0007ffe0ff */
[----:B------:R2:W-:Y:S02]  /*f0e0*/  ST.E desc[UR6][R4.64+0x4], R3 ;  /* 0x0000040304007985 */ /* 0x0005e4000c101906 */
.L_x_1652:
[----:B------:R-:W-:Y:S05]  /*f0f0*/  BSYNC B0 ;  /* 0x0000000000007941 */ /* 0x000fea0003800000 */
.L_x_1651:
[----:B------:R-:W-:-:S13]  /*f100*/  ISETP.NE.AND P0, PT, R24, 0x2, PT ;  /* 0x000000021800780c */ /* 0x000fda0003f05270 */
[----:B------:R-:W-:Y:S05]  /*f110*/  @!P0 EXIT ;  /* 0x000000000000894d */ /* 0x000fea0003800000 */
[----:B-12---:R-:W-:-:S05]  /*f120*/  IADD3 R5, R6, R7, RZ ;  /* 0x0000000706057210 */ /* 0x006fca0007ffe0ff */
[----:B------:R-:W-:-:S05]  /*f130*/  IMAD.WIDE R4, R5, 0x2, R8 ;  /* 0x0000000205047825 */ /* 0x000fca00078e0208 */
[----:B------:R1:W-:Y:S01]  /*f140*/  ATOM.E.ADD.F16x2.RN.STRONG.GPU P0, RZ, desc[UR6][R4.64], R30 ;  /* 0x0000001e04ff79a2 */ /* 0x0003e2000810e1c6 */
[----:B------:R-:W-:Y:S04]  /*f150*/  BSSY B0, `(.L_x_1655) ;  /* 0x000000f000007945 */ /* 0x000fe80003800000 */
[----:B-1----:R-:W-:Y:S05]  /*f160*/  @P0 BRA `(.L_x_1656) ;  /* 0x0000000000340947 */ /* 0x002fea0003800000 */
[----:B------:R-:W1:Y:S02]  /*f170*/  QSPC.E.S P0, RZ, [R4] ;  /* 0x0000000004ff73aa */ /* 0x000e640000000500 */
[----:B-1----:R-:W-:Y:S05]  /*f180*/  @!P0 BRA `(.L_x_1657) ;  /* 0x0000000000208947 */ /* 0x002fea0003800000 */
[----:B------:R-:W-:-:S04]  /*f190*/  MOV R2, R4 ;  /* 0x0000000400027202 */ /* 0x000fc80000000f00 */
[----:B------:R-:W-:-:S07]  /*f1a0*/  MOV R0, R2 ;  /* 0x0000000200007202 */ /* 0x000fce0000000f00 */
.L_x_1658:
[----:B------:R-:W1:Y:S02]  /*f1b0*/  LDS R2, [R0] ;  /* 0x0000000000027984 */ /* 0x000e640000000800 */
[----:B-1----:R-:W-:-:S06]  /*f1c0*/  HADD2 R3, R2, R30 ;  /* 0x0000001e02037230 */ /* 0x002fcc0000000000 */
[----:B------:R-:W1:Y:S02]  /*f1d0*/  ATOMS.CAST.SPIN R3, [R0], R2, R3 ;  /* 0x000000020003738d */ /* 0x000e640001800003 */
[----:B-1----:R-:W-:-:S13]  /*f1e0*/  ISETP.EQ.U32.AND P0, PT, R3, 0x1, PT ;  /* 0x000000010300780c */ /* 0x002fda0003f02070 */
[----:B------:R-:W-:Y:S05]  /*f1f0*/  @!P0 BRA `(.L_x_1658) ;  /* 0xfffffffc00ec8947 */ /* 0x000fea000383ffff */
[----:B------:R-:W-:Y:S05]  /*f200*/  BRA `(.L_x_1656) ;  /* 0x00000000000c7947 */ /* 0x000fea0003800000 */
.L_x_1657:
[----:B------:R-:W2:Y:S02]  /*f210*/  LD.E R0, desc[UR6][R4.64] ;  /* 0x0000000604007980 */ /* 0x000ea4000c101900 */
[----:B--2---:R-:W-:-:S05]  /*f220*/  IADD3 R3, R30, R0, RZ ;  /* 0x000000001e037210 */ /* 0x004fca0007ffe0ff */
[----:B------:R1:W-:Y:S02]  /*f230*/  ST.E desc[UR6][R4.64], R3 ;  /* 0x0000000304007985 */ /* 0x0003e4000c101906 */
.L_x_1656:
[----:B------:R-:W-:Y:S05]  /*f240*/  BSYNC B0 ;  /* 0x0000000000007941 */ /* 0x000fea0003800000 */
.L_x_1655:
[----:B------:R2:W-:Y:S02]  /*f250*/  ATOM.E.ADD.F16x2.RN.STRONG.GPU P0, RZ, desc[UR6][R4.64+0x4], R28 ;  /* 0x0000041c04ff79a2 */ /* 0x0005e4000810e1c6 */
[----:B--2---:R-:W-:Y:S05]  /*f260*/  @P0 EXIT ;  /* 0x000000000000094d */ /* 0x004fea0003800000 */
[----:B------:R-:W2:Y:S02]  /*f270*/  QSPC.E.S P0, RZ, [R4+0x4] ;  /* 0x0000040004ff73aa */ /* 0x000ea40000000500 */
[----:B--2---:R-:W-:Y:S05]  /*f280*/  @!P0 BRA `(.L_x_1659) ;  /* 0x0000000000208947 */ /* 0x004fea0003800000 */
[----:B------:R-:W-:-:S04]  /*f290*/  MOV R2, R4 ;  /* 0x0000000400027202 */ /* 0x000fc80000000f00 */
[----:B------:R-:W-:-:S07]  /*f2a0*/  MOV R0, R2 ;  /* 0x0000000200007202 */ /* 0x000fce0000000f00 */
.L_x_1660:
[----:B------:R-:W1:Y:S02]  /*f2b0*/  LDS R2, [R0+0x4] ;  /* 0x0000040000027984 */ /* 0x000e640000000800 */
[----:B-1----:R-:W-:-:S10]  /*f2c0*/  HFMA2.MMA R3, R2, 1, 1, R28 ;  /* 0x3c003c0002037835 */ /* 0x002fd4000000001c */
[----:B------:R-:W1:Y:S02]  /*f2d0*/  ATOMS.CAST.SPIN R3, [R0+0x4], R2, R3 ;  /* 0x000004020003738d */ /* 0x000e640001800003 */
[----:B-1----:R-:W-:-:S13]  /*f2e0*/  ISETP.EQ.U32.AND P0, PT, R3, 0x1, PT ;  /* 0x000000010300780c */ /* 0x002fda0003f02070 */
[----:B------:R-:W-:Y:S05]  /*f2f0*/  @!P0 BRA `(.L_x_1660) ;  /* 0xfffffffc00ec8947 */ /* 0x000fea000383ffff */
[----:B------:R-:W-:Y:S05]  /*f300*/  EXIT ;  /* 0x000000000000794d */ /* 0x000fea0003800000 */
.L_x_1659:
[----:B------:R-:W1:Y:S02]  /*f310*/  LD.E R0, desc[UR6][R4.64+0x4] ;  /* 0x0000040604007980 */ /* 0x000e64000c101900 */
[----:B-1----:R-:W-:-:S05]  /*f320*/  IADD3 R3, R28, R0, RZ ;  /* 0x000000001c037210 */ /* 0x002fca0007ffe0ff */
[----:B------:R-:W-:Y:S01]  /*f330*/  ST.E desc[UR6][R4.64+0x4], R3 ;  /* 0x0000040304007985 */ /* 0x000fe2000c101906 */
[----:B------:R-:W-:Y:S05]  /*f340*/  EXIT ;  /* 0x000000000000794d */ /* 0x000fea0003800000 */
.L_x_1661:
        /* <DEDUP_REMOVED lines=11> */
.L_x_4181:


//--------------------- .text._Z23gemm_half_q_half_kernelILi3ELi176ELb0ELb0ELi64EEvPK6__halfPKjS4_S2_PS0_iiiiPKtS7_iiiiiibS2_i --------------------------
	.section	.text._Z23gemm_half_q_half_kernelILi3ELi176ELb0ELb0ELi64EEvPK6__halfPKjS4_S2_PS0_iiiiPKtS7_iiiiiibS2_i,"ax",@progbits
	.align	128
        .global         _Z23gemm_half_q_half_kernelILi3ELi176ELb0ELb0ELi64EEvPK6__halfPKjS4_S2_PS0_iiiiPKtS7_iiiiiibS2_i
        .type           _Z23gemm_half_q_half_kernelILi3ELi176ELb0ELb0ELi64EEvPK6__halfPKjS4_S2_PS0_iiiiPKtS7_iiiiiibS2_i,@function
        .size           _Z23gemm_half_q_half_kernelILi3ELi176ELb0ELb0ELi64EEvPK6__halfPKjS4_S2_PS0_iiiiPKtS7_iiiiiibS2_i,(.L_x_4182 - _Z23gemm_half_q_half_kernelILi3ELi176ELb0ELb0ELi64EEvPK6__halfPKjS4_S2_PS0_iiiiPKtS7_iiiiiibS2_i)
        .other          _Z23gemm_half_q_half_kernelILi3ELi176ELb0ELb0ELi64EEvPK6__halfPKjS4_S2_PS0_iiiiPKtS7_iiiiiibS2_i,@"STO_CUDA_ENTRY STV_DEFAULT"
_Z23gemm_half_q_half_kernelILi3ELi176ELb0ELb0ELi64EEvPK6__halfPKjS4_S2_PS0_iiiiPKtS7_iiiiiibS2_i:
.text._Z23gemm_half_q_half_kernelILi3ELi176ELb0ELb0ELi64EEvPK6__halfPKjS4_S2_PS0_iiiiPKtS7_iiiiiibS2_i:
        /* <DEDUP_REMOVED lines=38> */
.L_x_1666:
        /* <DEDUP_REMOVED lines=37> */
.L_x_1665:
        /* <DEDUP_REMOVED lines=24> */
.L_x_1667:
        /* <DEDUP_REMOVED lines=14> */
.L_x_1664:
        /* <DEDUP_REMOVED lines=10> */
.L_x_1669:
        /* <DEDUP_REMOVED lines=37> */
.L_x_1668:
        /* <DEDUP_REMOVED lines=24> */
.L_x_1670:
        /* <DEDUP_REMOVED lines=13> */
.L_x_1663:
[----:B------:R-:W-:Y:S05]  /*0c50*/  BSYNC B0 ;  /* 0x0000000000007941 */ /* 0x000fea0003800000 */
.L_x_1662:
        /* <DEDUP_REMOVED lines=17> */
.L_x_1673:
[----:B------:R-:W-:Y:S01]  /*0d70*/  IMAD R5, R0, 0x3, R3 ;  /* 0x0000000300057824 */ /* 0x000fe200078e0203 */
[----:B------:R-:W-:-:S03]  /*0d80*/  IADD3 R3, R3, 0x4, RZ ;  /* 0x0000000403037810 */ /* 0x000fc60007ffe0ff */
[CCC-:B--2---:R-:W-:Y:S01]  /*0d90*/  IMAD R7, R5.reuse, R43.reuse, R4.reuse ;  /* 0x0000002b05077224 */ /* 0x1c4fe200078e0204 */
[C---:B-----5:R-:W-:Y:S02]  /*0da0*/  IADD3 R6, R5.reuse, 0x1, RZ ;  /* 0x0000000105067810 */ /* 0x060fe40007ffe0ff */
[C---:B0-----:R-:W-:Y:S02]  /*0db0*/  IADD3 R8, R5.reuse, 0x2, RZ ;  /* 0x0000000205087810 */ /* 0x041fe40007ffe0ff */
        /* <DEDUP_REMOVED lines=14> */
.L_x_1672:
        /* <DEDUP_REMOVED lines=8> */
[----:B-----5:R-:W-:-:S05]  /*0f20*/  IADD3 R6, R5, 0x1, RZ ;  /* 0x0000000105067810 */ /* 0x020fca0007ffe0ff */
[----:B------:R-:W-:Y:S02]  /*0f30*/  IMAD R5, R6, R43, R4 ;  /* 0x0000002b06057224 */ /* 0x000fe400078e0204 */
[----:B0-----:R-:W-:-:S04]  /*0f40*/  IMAD.WIDE R6, R7, 0x2, R8 ;  /* 0x0000000207067825 */ /* 0x001fc800078e0208 */
[----:B------:R-:W-:Y:S01]  /*0f50*/  IMAD.WIDE R8, R5, 0x2, R8 ;  /* 0x0000000205087825 */ /* 0x000fe200078e0208 */
[----:B------:R1:W-:Y:S04]  /*0f60*/  STG.E.64 desc[UR6][R6.64], RZ ;  /* 0x000000ff06007986 */ /* 0x0003e8000c101b06 */
[----:B------:R1:W-:Y:S02]  /*0f70*/  STG.E.64 desc[UR6][R8.64], RZ ;  /* 0x000000ff08007986 */ /* 0x0003e4000c101b06 */
.L_x_1674:
[----:B------:R-:W-:-:S13]  /*0f80*/  ISETP.LT.OR P0, PT, R3, R44, P0 ;  /* 0x0000002c0300720c */ /* 0x000fda0000701670 */
[----:B-12--5:R-:W1:Y:S01]  /*0f90*/  @P0 LDC.64 R6, c[0x0][0x230] ;  /* 0x00008c00ff060b82 */ /* 0x026e620000000a00 */
[----:B------:R-:W-:-:S04]  /*0fa0*/  @P0 IMAD R0, R0, 0x3, R3 ;  /* 0x0000000300000824 */ /* 0x000fc800078e0203 */
[----:B------:R-:W-:-:S04]  /*0fb0*/  @P0 IMAD R3, R0, R43, R4 ;  /* 0x0000002b00030224 */ /* 0x000fc800078e0204 */
[----:B-1----:R-:W-:-:S05]  /*0fc0*/  @P0 IMAD.WIDE R6, R3, 0x2, R6 ;  /* 0x0000000203060825 */ /* 0x002fca00078e0206 */
[----:B------:R1:W-:Y:S02]  /*0fd0*/  @P0 STG.E.64 desc[UR6][R6.64], RZ ;  /* 0x000000ff06000986 */ /* 0x0003e4000c101b06 */
.L_x_1671:
[----:B-1---5:R-:W0:Y:S01]  /*0fe0*/  LDC.64 R6, c[0x0][0x248] ;  /* 0x00009200ff067b82 */ /* 0x022e220000000a00 */
        /* <DEDUP_REMOVED lines=15> */
.L_x_1676:
        /* <DEDUP_REMOVED lines=43> */
.L_x_1675:
        /* <DEDUP_REMOVED lines=24> */
.L_x_1677:
        /* <DEDUP_REMOVED lines=8> */
.L_x_1678:
[----:B------:R-:W-:Y:S01]  /*1590*/  HFMA2.MMA R3, -RZ, RZ, 0, 0 ;  /* 0x00000000ff037435 */ /* 0x000fe200000001ff */
[----:B------:R-:W-:Y:S01]  /*15a0*/  MOV R7, RZ ;  /* 0x000000ff00077202 */ /* 0x000fe20000000f00 */
[----:B------:R-:W-:Y:S09]  /*15b0*/  @!P3 BRA `(.L_x_1679) ;  /* 0x00000000001cb947 */ /* 0x000ff20003800000 */
[----:B------:R-:W1:Y:S02]  /*15c0*/  LDC R7, c[0x0][0x264] ;  /* 0x00009900ff077b82 */ /* 0x000e640000000800 */
[----:B-1----:R-:W-:-:S04]  /*15d0*/  VIMNMX R7, R46, R7, PT ;  /* 0x000000072e077248 */ /* 0x002fc80003fe0100 */
[----:B------:R-:W-:-:S04]  /*15e0*/  IADD3 R7, R7, -UR4, RZ ;  /* 0x8000000407077c10 */ /* 0x000fc8000fffe0ff */
[----:B------:R-:W-:-:S04]  /*15f0*/  SHF.R.S32.HI R8, RZ, 0x1f, R7 ;  /* 0x0000001fff087819 */ /* 0x000fc80000011407 */
[----:B------:R-:W-:-:S04]  /*1600*/  LEA.HI R8, R8, R7, RZ, 0x5 ;  /* 0x0000000708087211 */ /* 0x000fc800078f28ff */
[----:B------:R-:W-:-:S04]  /*1610*/  SHF.R.S32.HI R8, RZ, 0x5, R8 ;  /* 0x00000005ff087819 */ /* 0x000fc80000011408 */
[----:B------:R-:W-:-:S07]  /*1620*/  SHF.L.U32 R7, R8, 0x2, RZ ;  /* 0x0000000208077819 */ /* 0x000fce00000006ff */
.L_x_1679:
        /* <DEDUP_REMOVED lines=8> */
.L_x_1680:
[----:B------:R-:W-:Y:S01]  /*16b0*/  HFMA2.MMA R8, -RZ, RZ, 0, 0 ;  /* 0x00000000ff087435 */ /* 0x000fe200000001ff */
[----:B------:R-:W-:Y:S01]  /*16c0*/  SHF.R.S32.HI R9, RZ, 0x5, R9 ;  /* 0x00000005ff097819 */ /* 0x000fe20000011409 */
        /* <DEDUP_REMOVED lines=8> */
.L_x_1681:
[----:B------:R-:W-:Y:S01]  /*1750*/  LEA R6, R9, R6, 0x3 ;  /* 0x0000000609067211 */ /* 0x000fe200078e18ff */
[----:B------:R-:W1:Y:S01]  /*1760*/  S2UR UR5, SR_CgaCtaId ;  /* 0x00000000000579c3 */ /* 0x000e620000008800 */
[----:B------:R-:W-:Y:S01]  /*1770*/  ULDC.64 UR10, c[0x0][0x218] ;  /* 0x00008600000a7ab9 */ /* 0x000fe20000000a00 */
[----:B------:R-:W-:Y:S01]  /*1780*/  UMOV UR4, 0x400 ;  /* 0x0000040000047882 */ /* 0x000fe20000000000 */
[----:B------:R-:W-:Y:S02]  /*1790*/  IADD3 R0, R7, R6, R0 ;  /* 0x0000000607007210 */ /* 0x000fe40007ffe000 */
        /* <DEDUP_REMOVED lines=11> */
[----:B-1----:R-:W-:Y:S01]  /*1850*/  ULEA UR4, UR5, UR4, 0x18 ;  /* 0x0000000405047291 */ /* 0x002fe2000f8ec03f */
        /* <DEDUP_REMOVED lines=11> */
[----:B------:R-:W-:Y:S01]  /*1910*/  SHF.R.S32.HI R43, RZ, 0x1f, R43 ;  /* 0x0000001fff2b7819 */ /* 0x000fe2000001142b */
[----:B------:R-:W-:Y:S01]  /*1920*/  ULDC UR5, c[0x0][0x258] ;  /* 0x0000960000057ab9 */ /* 0x000fe20000000800 */
[----:B0-----:R-:W-:Y:S02]  /*1930*/  LEA R12, P3, R4, UR10, 0x2 ;  /* 0x0000000a040c7c11 */ /* 0x001fe4000f8610ff */
[----:B------:R-:W-:Y:S02]  /*1940*/  IADD3.X R43, R0, R43, R5, P0, P2 ;  /* 0x0000002b002b7210 */ /* 0x000fe400007e4405 */
[----:B------:R-:W-:Y:S02]  /*1950*/  MOV R42, RZ ;  /* 0x000000ff002a7202 */ /* 0x000fe40000000f00 */
[----:B------:R-:W-:-:S02]  /*1960*/  LEA.HI.X R13, R4, UR11, R43, 0x2, P3 ;  /* 0x0000000b040d7c11 */ /* 0x000fc400098f142b */
[----:B------:R-:W-:-:S07]  /*1970*/  PRMT R41, RZ, 0x7610, R41 ;  /* 0x00007610ff297816 */ /* 0x000fce0000000029 */
.L_x_1687:
        /* <DEDUP_REMOVED lines=21> */
[----:B------:R0:W-:Y:S01]  /*1ad0*/  I2F.F16 R26, R22 ;  /* 0x00000016001a7306 */ /* 0x0001e20000200c00 */
[----:B------:R-:W-:Y:S02]  /*1ae0*/  IADD3 R27, R23, -0x80, RZ ;  /* 0xffffff80171b7810 */ /* 0x000fe40007ffe0ff */
[----:B------:R-:W-:Y:S02]  /*1af0*/  IADD3 R35, R29, -0x80, RZ ;  /* 0xffffff801d237810 */ /* 0x000fe40007ffe0ff */
[----:B------:R-:W-:Y:S02]  /*1b00*/  LOP3.LUT R29, R11, 0xff, RZ, 0xc0, !PT ;  /* 0x000000ff0b1d7812 */ /* 0x000fe400078ec0ff */
[----:B------:R-:W-:Y:S01]  /*1b10*/  LOP3.LUT R23, R8, 0xff, RZ, 0xc0, !PT ;  /* 0x000000ff08177812 */ /* 0x000fe200078ec0ff */
[----:B------:R-:W-:Y:S01]  /*1b20*/  I2F.F16 R27, R27 ;  /* 0x0000001b001b7306 */ /* 0x000fe20000200c00 */
[----:B0-----:R-:W-:-:S02]  /*1b30*/  SHF.R.U32.HI R22, RZ, 0x8, R4 ;  /* 0x00000008ff167819 */ /* 0x001fc40000011604 */
[----:B------:R-:W-:Y:S02]  /*1b40*/  LOP3.LUT R28, R9, 0xff, RZ, 0xc0, !PT ;  /* 0x000000ff091c7812 */ /* 0x000fe400078ec0ff */
[----:B------:R-:W-:Y:S02]  /*1b50*/  LOP3.LUT R22, R22, 0xff, RZ, 0xc0, !PT ;  /* 0x000000ff16167812 */ /* 0x000fe400078ec0ff */
[----:B------:R-:W-:Y:S01]  /*1b60*/  IADD3 R34, R29, -0x80, RZ ;  /* 0xffffff801d227810 */ /* 0x000fe20007ffe0ff */
[----:B------:R-:W0:Y:S01]  /*1b70*/  I2F.F16 R35, R35 ;  /* 0x0000002300237306 */ /* 0x000e220000200c00 */
[----:B------:R-:W-:Y:S02]  /*1b80*/  IADD3 R29, R22, -0x80, RZ ;  /* 0xffffff80161d7810 */ /* 0x000fe40007ffe0ff */
[----:B------:R-:W-:Y:S02]  /*1b90*/  IADD3 R23, R23, -0x80, RZ ;  /* 0xffffff8017177810 */ /* 0x000fe40007ffe0ff */
[----:B------:R-:W-:-:S02]  /*1ba0*/  IADD3 R28, R28, -0x80, RZ ;  /* 0xffffff801c1c7810 */ /* 0x000fc40007ffe0ff */
[----:B------:R-:W-:Y:S01]  /*1bb0*/  SHF.R.U32.HI R22, RZ, 0x8, R5 ;  /* 0x00000008ff167819 */ /* 0x000fe20000011605 */
[----:B------:R-:W1:Y:S01]  /*1bc0*/  I2F.F16 R37, R23 ;  /* 0x0000001700257306 */ /* 0x000e620000200c00 */
[----:B------:R-:W-:Y:S02]  /*1bd0*/  LEA.HI R33, R4, 0xffffff80, RZ, 0x8 ;  /* 0xffffff8004217811 */ /* 0x000fe400078f40ff */
[----:B------:R-:W-:Y:S02]  /*1be0*/  SHF.R.U32.HI R4, RZ, 0x10, R4 ;  /* 0x00000010ff047819 */ /* 0x000fe40000011604 */
[C---:B------:R-:W-:Y:S02]  /*1bf0*/  LOP3.LUT R0, R5.reuse, 0xff, RZ, 0xc0, !PT ;  /* 0x000000ff05007812 */ /* 0x040fe400078ec0ff */
[----:B------:R-:W-:Y:S01]  /*1c00*/  SHF.R.U32.HI R39, RZ, 0x8, R6 ;  /* 0x00000008ff277819 */ /* 0x000fe20000011606 */
[----:B------:R2:W3:Y:S01]  /*1c10*/  I2F.F16 R36, R28 ;  /* 0x0000001c00247306 */ /* 0x0004e20000200c00 */
[----:B------:R-:W-:Y:S01]  /*1c20*/  LOP3.LUT R4, R4, 0xff, RZ, 0xc0, !PT ;  /* 0x000000ff04047812 */ /* 0x000fe200078ec0ff */
[----:B0-----:R-:W-:Y:S01]  /*1c30*/  HADD2.F32 R35, -RZ, R35.H0_H0 ;  /* 0x20000023ff237230 */ /* 0x001fe20000004100 */
[----:B------:R-:W-:-:S02]  /*1c40*/  LEA.HI R32, R5, 0xffffff80, RZ, 0x8 ;  /* 0xffffff8005207811 */ /* 0x000fc400078f40ff */
[----:B------:R-:W-:Y:S02]  /*1c50*/  IADD3 R0, R0, -0x80, RZ ;  /* 0xffffff8000007810 */ /* 0x000fe40007ffe0ff */
[----:B------:R-:W-:Y:S01]  /*1c60*/  SHF.R.U32.HI R5, RZ, 0x10, R5 ;  /* 0x00000010ff057819 */ /* 0x000fe20000011605 */
[----:B------:R-:W0:Y:S01]  /*1c70*/  I2F.F16 R29, R29 ;  /* 0x0000001d001d7306 */ /* 0x000e220000200c00 */
[----:B--2---:R-:W-:Y:S01]  /*1c80*/  LOP3.LUT R28, R22, 0xff, RZ, 0xc0, !PT ;  /* 0x000000ff161c7812 */ /* 0x004fe200078ec0ff */
[----:B-1----:R-:W-:Y:S01]  /*1c90*/  HADD2.F32 R37, -RZ, R37.H0_H0 ;  /* 0x20000025ff257230 */ /* 0x002fe20000004100 */
[----:B------:R-:W1:Y:S01]  /*1ca0*/  LDS.64 R22, [UR4] ;  /* 0x00000004ff167984 */ /* 0x000e620008000a00 */
[----:B------:R-:W-:Y:S02]  /*1cb0*/  LOP3.LUT R43, R39, 0xff, RZ, 0xc0, !PT ;  /* 0x000000ff272b7812 */ /* 0x000fe400078ec0ff */
[----:B------:R-:W-:Y:S01]  /*1cc0*/  IADD3 R4, R4, -0x80, RZ ;  /* 0xffffff8004047810 */ /* 0x000fe20007ffe0ff */
[----:B---3--:R-:W-:Y:S01]  /*1cd0*/  HADD2.F32 R36, -RZ, R36.H0_H0 ;  /* 0x20000024ff247230 */ /* 0x008fe20000004100 */
[----:B------:R-:W-:Y:S01]  /*1ce0*/  IADD3 R28, R28, -0x80, RZ ;  /* 0xffffff801c1c7810 */ /* 0x000fe20007ffe0ff */
[----:B------:R-:W2:Y:S01]  /*1cf0*/  I2F.F16 R0, R0 ;  /* 0x0000000000007306 */ /* 0x000ea20000200c00 */
[----:B------:R-:W-:-:S02]  /*1d00*/  LEA.HI R31, R6, 0xffffff80, RZ, 0x8 ;  /* 0xffffff80061f7811 */ /* 0x000fc400078f40ff */
[----:B------:R-:W-:Y:S02]  /*1d10*/  SHF.R.U32.HI R47, RZ, 0x10, R6 ;  /* 0x00000010ff2f7819 */ /* 0x000fe40000011606 */
[----:B------:R-:W-:Y:S01]  /*1d20*/  LOP3.LUT R5, R5, 0xff, RZ, 0xc0, !PT ;  /* 0x000000ff05057812 */ /* 0x000fe200078ec0ff */
[----:B0-----:R-:W-:Y:S01]  /*1d30*/  HADD2.F32 R29, -RZ, R29.H0_H0 ;  /* 0x2000001dff1d7230 */ /* 0x001fe20000004100 */
[----:B------:R-:W-:Y:S01]  /*1d40*/  IADD3 R6, R43, -0x80, RZ ;  /* 0xffffff802b067810 */ /* 0x000fe20007ffe0ff */
[----:B------:R0:W-:Y:S01]  /*1d50*/  I2F.F16 R38, R4 ;  /* 0x0000000400267306 */ /* 0x0001e20000200c00 */
[----:B------:R-:W-:Y:S02]  /*1d60*/  LOP3.LUT R3, R7, 0xff, RZ, 0xc0, !PT ;  /* 0x000000ff07037812 */ /* 0x000fe400078ec0ff */
[----:B------:R-:W-:Y:S02]  /*1d70*/  IADD3 R5, R5, -0x80, RZ ;  /* 0xffffff8005057810 */ /* 0x000fe40007ffe0ff */
[----:B------:R-:W-:-:S02]  /*1d80*/  IADD3 R3, R3, -0x80, RZ ;  /* 0xffffff8003037810 */ /* 0x000fc40007ffe0ff */
[----:B------:R-:W-:Y:S01]  /*1d90*/  LOP3.LUT R47, R47, 0xff, RZ, 0xc0, !PT ;  /* 0x000000ff2f2f7812 */ /* 0x000fe200078ec0ff */
[----:B------:R3:W4:Y:S01]  /*1da0*/  I2F.F16 R53, R28 ;  /* 0x0000001c00357306 */ /* 0x0007220000200c00 */
[--C-:B0-----:R-:W-:Y:S01]  /*1db0*/  SHF.R.U32.HI R4, RZ, 0x8, R7.reuse ;  /* 0x00000008ff047819 */ /* 0x101fe20000011607 */
[----:B--2---:R-:W-:Y:S01]  /*1dc0*/  HADD2.F32 R0, -RZ, R0.H0_H0 ;  /* 0x20000000ff007230 */ /* 0x004fe20000004100 */
[----:B------:R-:W-:Y:S02]  /*1dd0*/  LEA.HI R30, R7, 0xffffff80, RZ, 0x8 ;  /* 0xffffff80071e7811 */ /* 0x000fe400078f40ff */
[----:B------:R-:W-:Y:S02]  /*1de0*/  LOP3.LUT R4, R4, 0xff, RZ, 0xc0, !PT ;  /* 0x000000ff04047812 */ /* 0x000fe400078ec0ff */
[----:B------:R-:W-:Y:S01]  /*1df0*/  IADD3 R43, R47, -0x80, RZ ;  /* 0xffffff802f2b7810 */ /* 0x000fe20007ffe0ff */
[----:B------:R1:W-:Y:S01]  /*1e00*/  I2F.F16 R55, R6 ;  /* 0x0000000600377306 */ /* 0x0003e20000200c00 */
[----:B---3--:R-:W-:-:S02]  /*1e10*/  SHF.R.U32.HI R28, RZ, 0x10, R7 ;  /* 0x00000010ff1c7819 */ /* 0x008fc40000011607 */
[----:B------:R-:W-:Y:S02]  /*1e20*/  IADD3 R7, R4, -0x80, RZ ;  /* 0xffffff8004077810 */ /* 0x000fe40007ffe0ff */
[----:B------:R-:W-:Y:S02]  /*1e30*/  LOP3.LUT R28, R28, 0xff, RZ, 0xc0, !PT ;  /* 0x000000ff1c1c7812 */ /* 0x000fe400078ec0ff */
[----:B------:R-:W-:Y:S01]  /*1e40*/  SHF.R.U32.HI R4, RZ, 0x8, R8 ;  /* 0x00000008ff047819 */ /* 0x000fe20000011608 */
[----:B------:R0:W-:Y:S01]  /*1e50*/  I2F.F16 R39, R5 ;  /* 0x0000000500277306 */ /* 0x0001e20000200c00 */
[----:B------:R-:W-:Y:S01]  /*1e60*/  IADD3 R50, R28, -0x80, RZ ;  /* 0xffffff801c327810 */ /* 0x000fe20007ffe0ff */
[--C-:B-1----:R-:W-:Y:S01]  /*1e70*/  HADD2.F32 R6, -RZ, R22.reuse.H0_H0 ;  /* 0x20000016ff067230 */ /* 0x102fe20000004100 */
[----:B------:R-:W-:Y:S01]  /*1e80*/  SHF.R.U32.HI R28, RZ, 0x8, R10 ;  /* 0x00000008ff1c7819 */ /* 0x000fe2000001160a */
[----:B------:R-:W-:Y:S01]  /*1e90*/  HADD2.F32 R52, -RZ, R22.H1_H1 ;  /* 0x30000016ff347230 */ /* 0x000fe20000004100 */
[----:B------:R-:W-:Y:S01]  /*1ea0*/  SHF.R.U32.HI R51, RZ, 0x8, R11 ;  /* 0x00000008ff337819 */ /* 0x000fe2000001160b */
[--C-:B------:R-:W-:Y:S01]  /*1eb0*/  HADD2.F32 R49, -RZ, R23.reuse.H0_H0 ;  /* 0x20000017ff317230 */ /* 0x100fe20000004100 */
[----:B------:R-:W-:Y:S01]  /*1ec0*/  LOP3.LUT R4, R4, 0xff, RZ, 0xc0, !PT ;  /* 0x000000ff04047812 */ /* 0x000fe200078ec0ff */
[----:B------:R-:W-:Y:S01]  /*1ed0*/  HADD2.F32 R48, -RZ, R23.H1_H1 ;  /* 0x30000017ff307230 */ /* 0x000fe20000004100 */
[----:B0-----:R-:W-:Y:S01]  /*1ee0*/  SHF.R.U32.HI R5, RZ, 0x8, R9 ;  /* 0x00000008ff057819 */ /* 0x001fe20000011609 */
[----:B------:R-:W0:Y:S01]  /*1ef0*/  LDS.64 R22, [UR4+0x8] ;  /* 0x00000804ff167984 */ /* 0x000e220008000a00 */
[----:B------:R-:W1:Y:S01]  /*1f00*/  I2F.F16 R3, R3 ;  /* 0x0000000300037306 */ /* 0x000e620000200c00 */
[----:B------:R-:W-:-:S02]  /*1f10*/  LOP3.LUT R28, R28, 0xff, RZ, 0xc0, !PT ;  /* 0x000000ff1c1c7812 */ /* 0x000fc400078ec0ff */
[----:B------:R-:W-:Y:S02]  /*1f20*/  LOP3.LUT R5, R5, 0xff, RZ, 0xc0, !PT ;  /* 0x000000ff05057812 */ /* 0x000fe400078ec0ff */
[----:B------:R-:W-:Y:S02]  /*1f30*/  LEA.HI R25, R8, 0xffffff80, RZ, 0x8 ;  /* 0xffffff8008197811 */ /* 0x000fe400078f40ff */
[----:B------:R-:W-:Y:S01]  /*1f40*/  IADD3 R47, R5, -0x80, RZ ;  /* 0xffffff80052f7810 */ /* 0x000fe20007ffe0ff */
[----:B------:R-:W-:Y:S01]  /*1f50*/  I2F.F16 R56, R7 ;  /* 0x0000000700387306 */ /* 0x000fe20000200c00 */
[----:B------:R-:W-:Y:S02]  /*1f60*/  LOP3.LUT R5, R51, 0xff, RZ, 0xc0, !PT ;  /* 0x000000ff33057812 */ /* 0x000fe400078ec0ff */
[----:B------:R-:W-:Y:S02]  /*1f70*/  SHF.R.U32.HI R51, RZ, 0x10, R8 ;  /* 0x00000010ff337819 */ /* 0x000fe40000011608 */
[----:B------:R-:W-:-:S02]  /*1f80*/  IADD3 R4, R4, -0x80, RZ ;  /* 0xffffff8004047810 */ /* 0x000fc40007ffe0ff */
[----:B------:R-:W-:Y:S01]  /*1f90*/  IADD3 R8, R28, -0x80, RZ ;  /* 0xffffff801c087810 */ /* 0x000fe20007ffe0ff */
[----:B------:R-:W2:Y:S01]  /*1fa0*/  I2F.F16 R43, R43 ;  /* 0x0000002b002b7306 */ /* 0x000ea20000200c00 */
[----:B----4-:R-:W-:Y:S02]  /*1fb0*/  HADD2.F32 R28, -RZ, R53.H0_H0 ;  /* 0x20000035ff1c7230 */ /* 0x010fe40000004100 */
[----:B------:R-:W-:Y:S01]  /*1fc0*/  FFMA.FTZ R53, R6, R0, RZ ;  /* 0x0000000006357223 */ /* 0x000fe200000100ff */
[----:B------:R-:W-:Y:S01]  /*1fd0*/  IADD3 R54, R5, -0x80, RZ ;  /* 0xffffff8005367810 */ /* 0x000fe20007ffe0ff */
[----:B-1----:R-:W-:Y:S01]  /*1fe0*/  HADD2.F32 R3, -RZ, R3.H0_H0 ;  /* 0x20000003ff037230 */ /* 0x002fe20000004100 */
[----:B------:R-:W-:Y:S01]  /*1ff0*/  LEA.HI R14, R10, 0xffffff80, RZ, 0x8 ;  /* 0xffffff800a0e7811 */ /* 0x000fe200078f40ff */
[----:B------:R-:W-:Y:S02]  /*2000*/  HADD2.F32 R5, -RZ, R27.H0_H0 ;  /* 0x2000001bff057230 */ /* 0x000fe40000004100 */
[----:B------:R-:W-:Y:S01]  /*2010*/  FFMA.FTZ R58, R52, R28, R53 ;  /* 0x0000001c343a7223 */ /* 0x000fe20000010035 */
[----:B------:R-:W1:Y:S01]  /*2020*/  I2F.F16 R50, R50 ;  /* 0x0000003200327306 */ /* 0x000e620000200c00 */
[----:B------:R-:W-:Y:S01]  /*2030*/  SHF.R.U32.HI R53, RZ, 0x10, R10 ;  /* 0x00000010ff357819 */ /* 0x000fe2000001160a */
[----:B------:R-:W-:-:S02]  /*2040*/  HADD2.F32 R10, -RZ, R38.H0_H0 ;  /* 0x20000026ff0a7230 */ /* 0x000fc40000004100 */
[C---:B------:R-:W-:Y:S01]  /*2050*/  FFMA.FTZ R60, R6.reuse, R5, RZ ;  /* 0x00000005063c7223 */ /* 0x040fe200000100ff */
[----:B------:R-:W-:Y:S02]  /*2060*/  HADD2.F32 R38, -RZ, R39.H0_H0 ;  /* 0x20000027ff267230 */ /* 0x000fe40000004100 */
[----:B------:R-:W-:Y:S01]  /*2070*/  FFMA.FTZ R57, R6, R3, RZ ;  /* 0x0000000306397223 */ /* 0x000fe200000100ff */
[----:B------:R-:W-:Y:S01]  /*2080*/  HADD2.F32 R27, -RZ, R55.H0_H0 ;  /* 0x20000037ff1b7230 */ /* 0x000fe20000004100 */
[----:B------:R-:W-:Y:S01]  /*2090*/  LEA.HI R24, R9, 0xffffff80, RZ, 0x8 ;  /* 0xffffff8009187811 */ /* 0x000fe200078f40ff */
[----:B------:R3:W-:Y:S01]  /*20a0*/  I2F.F16 R7, R4 ;  /* 0x0000000400077306 */ /* 0x0007e20000200c00 */
[----:B--2---:R-:W-:Y:S01]  /*20b0*/  HADD2.F32 R39, -RZ, R43.H0_H0 ;  /* 0x2000002bff277230 */ /* 0x004fe20000004100 */
[----:B------:R-:W-:Y:S01]  /*20c0*/  SHF.R.U32.HI R9, RZ, 0x10, R9 ;  /* 0x00000010ff097819 */ /* 0x000fe20000011609 */
[----:B------:R-:W-:Y:S01]  /*20d0*/  FFMA.FTZ R60, R52, R27, R60 ;  /* 0x0000001b343c7223 */ /* 0x000fe2000001003c */
[----:B------:R-:W-:-:S02]  /*20e0*/  LOP3.LUT R51, R51, 0xff, RZ, 0xc0, !PT ;  /* 0x000000ff33337812 */ /* 0x000fc400078ec0ff */
[----:B------:R-:W-:Y:S01]  /*20f0*/  LOP3.LUT R53, R53, 0xff, RZ, 0xc0, !PT ;  /* 0x000000ff35357812 */ /* 0x000fe200078ec0ff */
[----:B-1----:R-:W-:Y:S01]  /*2100*/  HADD2.F32 R43, -RZ, R50.H0_H0 ;  /* 0x20000032ff2b7230 */ /* 0x002fe20000004100 */
[----:B------:R-:W1:Y:S01]  /*2110*/  I2F.F16 R33, R33 ;  /* 0x0000002100217306 */ /* 0x000e620000200c00 */
[----:B---3--:R-:W-:Y:S01]  /*2120*/  HADD2.F32 R4, -RZ, R26.H0_H0 ;  /* 0x2000001aff047230 */ /* 0x008fe20000004100 */
[----:B------:R-:W-:Y:S01]  /*2130*/  SHF.R.U32.HI R50, RZ, 0x10, R11 ;  /* 0x00000010ff327819 */ /* 0x000fe2000001160b */
[----:B------:R-:W-:Y:S02]  /*2140*/  HADD2.F32 R26, -RZ, R56.H0_H0 ;  /* 0x20000038ff1a7230 */ /* 0x000fe40000004100 */
[----:B------:R-:W-:Y:S01]  /*2150*/  FFMA.FTZ R60, R49, R39, R60 ;  /* 0x00000027313c7223 */ /* 0x000fe2000001003c */
[----:B------:R-:W-:Y:S01]  /*2160*/  IADD3 R53, R53, -0x80, RZ ;  /* 0xffffff8035357810 */ /* 0x000fe20007ffe0ff */
[----:B------:R-:W-:Y:S01]  /*2170*/  FFMA.FTZ R56, R4, R6, RZ ;  /* 0x0000000604387223 */ /* 0x000fe200000100ff */
[----:B------:R-:W-:Y:S01]  /*2180*/  LOP3.LUT R50, R50, 0xff, RZ, 0xc0, !PT ;  /* 0x000000ff32327812 */ /* 0x000fe200078ec0ff */
[----:B------:R-:W2:Y:S01]  /*2190*/  I2F.F16 R32, R32 ;  /* 0x0000002000207306 */ /* 0x000ea20000200c00 */
[----:B------:R-:W-:Y:S01]  /*21a0*/  FFMA.FTZ R62, R52, R26, R57 ;  /* 0x0000001a343e7223 */ /* 0x000fe20000010039 */
[----:B------:R-:W-:Y:S01]  /*21b0*/  FFMA.FTZ R55, R29, R52, R56 ;  /* 0x000000341d377223 */ /* 0x000fe20000010038 */
[----:B------:R-:W-:Y:S01]  /*21c0*/  LOP3.LUT R52, R9, 0xff, RZ, 0xc0, !PT ;  /* 0x000000ff09347812 */ /* 0x000fe200078ec0ff */
[----:B0-----:R-:W-:Y:S01]  /*21d0*/  HADD2.F32 R57, -RZ, R23.H1_H1 ;  /* 0x30000017ff397230 */ /* 0x001fe20000004100 */
[----:B------:R-:W-:Y:S01]  /*21e0*/  IADD3 R9, R51, -0x80, RZ ;  /* 0xffffff8033097810 */ /* 0x000fe20007ffe0ff */
[----:B------:R-:W-:Y:S01]  /*21f0*/  FFMA.FTZ R56, R10, R49, R55 ;  /* 0x000000310a387223 */ /* 0x000fe20000010037 */
[C---:B------:R-:W-:Y:S01]  /*2200*/  FFMA.FTZ R55, R49.reuse, R38, R58 ;  /* 0x0000002631377223 */ /* 0x040fe2000001003a */
[----:B------:R-:W0:Y:S01]  /*2210*/  I2F.F16 R31, R31 ;  /* 0x0000001f001f7306 */ /* 0x000e220000200c00 */
[----:B------:R-:W-:Y:S01]  /*2220*/  FFMA.FTZ R62, R49, R43, R62 ;  /* 0x0000002b313e7223 */ /* 0x000fe2000001003e */
[----:B-1----:R-:W-:Y:S01]  /*2230*/  HADD2.F32 R33, -RZ, R33.H0_H0 ;  /* 0x20000021ff217230 */ /* 0x002fe20000004100 */
[----:B------:R-:W-:-:S02]  /*2240*/  IADD3 R50, R50, -0x80, RZ ;  /* 0xffffff8032327810 */ /* 0x000fc40007ffe0ff */
[----:B------:R-:W-:Y:S01]  /*2250*/  IADD3 R52, R52, -0x80, RZ ;  /* 0xffffff8034347810 */ /* 0x000fe20007ffe0ff */
[----:B--2---:R-:W-:Y:S02]  /*2260*/  HADD2.F32 R49, -RZ, R32.H0_H0 ;  /* 0x20000020ff317230 */ /* 0x004fe40000004100 */
[----:B------:R-:W1:Y:S01]  /*2270*/  I2F.F16 R30, R30 ;  /* 0x0000001e001e7306 */ /* 0x000e620000200c00 */
[----:B------:R-:W-:Y:S01]  /*2280*/  FFMA.FTZ R56, R33, R48, R56 ;  /* 0x0000003021387223 */ /* 0x000fe20000010038 */
[----:B0-----:R-:W-:-:S06]  /*2290*/  HADD2.F32 R31, -RZ, R31.H0_H0 ;  /* 0x2000001fff1f7230 */ /* 0x001fcc0000004100 */
[----:B------:R-:W0:Y:S01]  /*22a0*/  I2F.F16 R34, R34 ;  /* 0x0000002200227306 */ /* 0x000e220000200c00 */
[----:B------:R-:W-:Y:S01]  /*22b0*/  FFMA.FTZ R60, R48, R31, R60 ;  /* 0x0000001f303c7223 */ /* 0x000fe2000001003c */
[----:B-1----:R-:W-:-:S06]  /*22c0*/  HADD2.F32 R51, -RZ, R30.H0_H0 ;  /* 0x2000001eff337230 */ /* 0x002fcc0000004100 */
[----:B------:R-:W1:Y:S01]  /*22d0*/  I2F.F16 R47, R47 ;  /* 0x0000002f002f7306 */ /* 0x000e620000200c00 */
[C---:B------:R-:W-:Y:S01]  /*22e0*/  FFMA.FTZ R30, R48.reuse, R49, R55 ;  /* 0x00000031301e7223 */ /* 0x040fe20000010037 */
[----:B------:R-:W-:Y:S02]  /*22f0*/  HADD2.F32 R55, -RZ, R23.H0_H0 ;  /* 0x20000017ff377230 */ /* 0x000fe40000004100 */
[----:B------:R-:W-:Y:S01]  /*2300*/  FFMA.FTZ R61, R48, R51, R62 ;  /* 0x00000033303d7223 */ /* 0x000fe2000001003e */
[----:B0-----:R-:W-:-:S03]  /*2310*/  HADD2.F32 R34, -RZ, R34.H0_H0 ;  /* 0x20000022ff227230 */ /* 0x001fc60000004100 */
[----:B------:R-:W-:Y:S01]  /*2320*/  I2F.F16 R8, R8 ;  /* 0x0000000800087306 */ /* 0x000fe20000200c00 */
[----:B-1----:R-:W-:-:S07]  /*2330*/  HADD2.F32 R47, -RZ, R47.H0_H0 ;  /* 0x2000002fff2f7230 */ /* 0x002fce0000004100 */
[----:B------:R0:W1:Y:S08]  /*2340*/  I2F.F16 R6, R54 ;  /* 0x0000003600067306 */ /* 0x0000700000200c00 */
[----:B------:R-:W-:Y:S01]  /*2350*/  I2F.F16 R9, R9 ;  /* 0x0000000900097306 */ /* 0x000fe20000200c00 */
[----:B0-----:R-:W-:Y:S01]  /*2360*/  LEA.HI R54, R11, 0xffffff80, RZ, 0x8 ;  /* 0xffffff800b367811 */ /* 0x001fe200078f40ff */
[----:B------:R-:W-:-:S05]  /*2370*/  HADD2.F32 R11, -RZ, R22.H0_H0 ;  /* 0x20000016ff0b7230 */ /* 0x000fca0000004100 */
[----:B------:R-:W-:Y:S01]  /*2380*/  FFMA.FTZ R59, R11, R35, R60 ;  /* 0x000000230b3b7223 */ /* 0x000fe2000001003c */
[----:B------:R0:W2:Y:S01]  /*2390*/  I2F.F16 R32, R52 ;  /* 0x0000003400207306 */ /* 0x0000a20000200c00 */
[----:B------:R-:W-:Y:S01]  /*23a0*/  FFMA.FTZ R56, R37, R11, R56 ;  /* 0x0000000b25387223 */ /* 0x000fe20000010038 */
[----:B------:R-:W-:Y:S01]  /*23b0*/  FFMA.FTZ R58, R11, R34, R61 ;  /* 0x000000220b3a7223 */ /* 0x000fe2000001003d */
[----:B-1----:R-:W-:-:S05]  /*23c0*/  HADD2.F32 R23, -RZ, R6.H0_H0 ;  /* 0x20000006ff177230 */ /* 0x002fca0000004100 */
[----:B------:R1:W3:Y:S01]  /*23d0*/  I2F.F16 R48, R53 ;  /* 0x0000003500307306 */ /* 0x0002e20000200c00 */
[----:B0-----:R-:W-:Y:S02]  /*23e0*/  HADD2.F32 R52, -RZ, R22.H1_H1 ;  /* 0x30000016ff347230 */ /* 0x001fe40000004100 */
[----:B------:R-:W-:Y:S02]  /*23f0*/  HADD2.F32 R22, -RZ, R8.H0_H0 ;  /* 0x20000008ff167230 */ /* 0x000fe40000004100 */
[----:B--2---:R-:W-:-:S03]  /*2400*/  HADD2.F32 R32, -RZ, R32.H0_H0 ;  /* 0x20000020ff207230 */ /* 0x004fc60000004100 */
[----:B------:R-:W0:Y:S01]  /*2410*/  I2F.F16 R50, R50 ;  /* 0x0000003200327306 */ /* 0x000e220000200c00 */
[----:B-1----:R-:W-:Y:S01]  /*2420*/  FFMA.FTZ R53, R11, R36, R30 ;  /* 0x000000240b357223 */ /* 0x002fe2000001001e */
[----:B------:R-:W-:Y:S02]  /*2430*/  HADD2.F32 R11, -RZ, R7.H0_H0 ;  /* 0x20000007ff0b7230 */ /* 0x000fe40000004100 */
[C---:B------:R-:W-:Y:S01]  /*2440*/  FFMA.FTZ R59, R52.reuse, R22, R59 ;  /* 0x00000016343b7223 */ /* 0x040fe2000001003b */
[----:B------:R-:W-:Y:S02]  /*2450*/  HADD2.F32 R30, -RZ, R9.H0_H0 ;  /* 0x20000009ff1e7230 */ /* 0x000fe40000004100 */
[C---:B------:R-:W-:Y:S01]  /*2460*/  FFMA.FTZ R8, R52.reuse, R47, R53 ;  /* 0x0000002f34087223 */ /* 0x040fe20000010035 */
[----:B------:R-:W-:Y:S01]  /*2470*/  FFMA.FTZ R9, R52, R23, R58 ;  /* 0x0000001734097223 */ /* 0x000fe2000001003a */
[----:B---3--:R-:W-:Y:S01]  /*2480*/  HADD2.F32 R48, -RZ, R48.H0_H0 ;  /* 0x20000030ff307230 */ /* 0x008fe20000004100 */
[----:B------:R-:W1:Y:S01]  /*2490*/  I2F.F16 R25, R25 ;  /* 0x0000001900197306 */ /* 0x000e620000200c00 */
[----:B------:R-:W-:Y:S01]  /*24a0*/  FFMA.FTZ R7, R11, R52, R56 ;  /* 0x000000340b077223 */ /* 0x000fe20000010038 */
[----:B------:R-:W-:Y:S01]  /*24b0*/  FFMA.FTZ R8, R55, R32, R8 ;  /* 0x0000002037087223 */ /* 0x000fe20000010008 */
[----:B------:R-:W-:-:S02]  /*24c0*/  HADD2.F32 R52, -RZ, R94.H0_H0 ;  /* 0x2000005eff347230 */ /* 0x000fc40000004100 */
[----:B------:R-:W-:Y:S01]  /*24d0*/  FFMA.FTZ R59, R55, R48, R59 ;  /* 0x00000030373b7223 */ /* 0x000fe2000001003b */
[----:B------:R-:W-:Y:S01]  /*24e0*/  FFMA.FTZ R6, R30, R55, R7 ;  /* 0x000000371e067223 */ /* 0x000fe20000010007 */
[----:B------:R-:W-:Y:S01]  /*24f0*/  HADD2.F32 R53, -RZ, R94.H1_H1 ;  /* 0x3000005eff357230 */ /* 0x000fe20000004100 */
[----:B------:R-:W2:Y:S01]  /*2500*/  I2F.F16 R24, R24 ;  /* 0x0000001800187306 */ /* 0x000ea20000200c00 */
[----:B0-----:R-:W-:-:S05]  /*2510*/  HADD2.F32 R50, -RZ, R50.H0_H0 ;  /* 0x20000032ff327230 */ /* 0x001fca0000004100 */
[----:B------:R-:W-:Y:S01]  /*2520*/  FFMA.FTZ R58, R55, R50, R9 ;  /* 0x00000032373a7223 */ /* 0x000fe20000010009 */
[----:B-1----:R-:W-:Y:S01]  /*2530*/  HADD2.F32 R25, -RZ, R25.H0_H0 ;  /* 0x20000019ff197230 */ /* 0x002fe20000004100 */
[----:B------:R-:W0:Y:S04]  /*2540*/  I2F.F16 R14, R14 ;  /* 0x0000000e000e7306 */ /* 0x000e280000200c00 */
[----:B------:R-:W-:Y:S01]  /*2550*/  FFMA.FTZ R7, R25, R57, R6 ;  /* 0x0000003919077223 */ /* 0x000fe20000010006 */
[----:B--2---:R-:W-:-:S03]  /*2560*/  HADD2.F32 R24, -RZ, R24.H0_H0 ;  /* 0x20000018ff187230 */ /* 0x004fc60000004100 */
[----:B------:R1:W2:Y:S01]  /*2570*/  I2F.F16 R60, R54 ;  /* 0x00000036003c7306 */ /* 0x0002a20000200c00 */
[----:B------:R-:W-:Y:S01]  /*2580*/  FMUL.FTZ R7, R7, R52 ;  /* 0x0000003407077220 */ /* 0x000fe20000410000 */
[----:B------:R-:W-:-:S04]  /*2590*/  FFMA.FTZ R8, R57, R24, R8 ;  /* 0x0000001839087223 */ /* 0x000fc80000010008 */
[----:B------:R-:W-:Y:S01]  /*25a0*/  F2FP.F16.F32.PACK_AB R7, RZ, R7 ;  /* 0x00000007ff07723e */ /* 0x000fe200000000ff */
[----:B0-----:R-:W-:Y:S02]  /*25b0*/  HADD2.F32 R56, -RZ, R14.H0_H0 ;  /* 0x2000000eff387230 */ /* 0x001fe40000004100 */
[----:B------:R-:W-:Y:S01]  /*25c0*/  FMUL.FTZ R8, R8, R53 ;  /* 0x0000003508087220 */ /* 0x000fe20000410000 */
[--C-:B-1----:R-:W-:Y:S02]  /*25d0*/  HADD2.F32 R54, -RZ, R92.reuse.H0_H0 ;  /* 0x2000005cff367230 */ /* 0x102fe40000004100 */
[----:B------:R-:W-:Y:S02]  /*25e0*/  HADD2.F32 R14, -RZ, R92.H1_H1 ;  /* 0x3000005cff0e7230 */ /* 0x000fe40000004100 */
[----:B------:R-:W-:Y:S01]  /*25f0*/  FFMA.FTZ R59, R57, R56, R59 ;  /* 0x00000038393b7223 */ /* 0x000fe2000001003b */
[----:B------:R-:W-:Y:S01]  /*2600*/  F2FP.F16.F32.PACK_AB R8, RZ, R8 ;  /* 0x00000008ff08723e */ /* 0x000fe200000000ff */
[----:B--2---:R-:W-:-:S02]  /*2610*/  HADD2.F32 R55, -RZ, R60.H0_H0 ;  /* 0x2000003cff377230 */ /* 0x004fc40000004100 */
        /* <DEDUP_REMOVED lines=18> */
[----:B------:R-:W-:Y:S01]  /*2740*/  FFMA.FTZ R64, R5, R57, RZ ;  /* 0x0000003905407223 */ /* 0x000fe200000100ff */
[----:B------:R-:W-:-:S02]  /*2750*/  HADD2.F32 R62, -RZ, R7.H1_H1 ;  /* 0x30000007ff3e7230 */ /* 0x000fc40000004100 */
        /* <DEDUP_REMOVED lines=100> */
.L_x_1683:
        /* <DEDUP_REMOVED lines=11> */
[----:B------:R-:W-:-:S02]  /*2e50*/  IADD3 R38, R23, -0x80, RZ ;  /* 0xffffff8017267810 */ /* 0x000fc40007ffe0ff */
[----:B------:R1:W-:Y:S01]  /*2e60*/  I2F.F16 R33, R22 ;  /* 0x0000001600217306 */ /* 0x0003e20000200c00 */
[C---:B------:R-:W-:Y:S02]  /*2e70*/  LEA.HI R31, R8.reuse, 0xffffff80, RZ, 0x8 ;  /* 0xffffff80081f7811 */ /* 0x040fe400078f40ff */
[----:B------:R-:W-:Y:S02]  /*2e80*/  LOP3.LUT R14, R8, 0xff, RZ, 0xc0, !PT ;  /* 0x000000ff080e7812 */ /* 0x000fe400078ec0ff */
[----:B------:R-:W-:Y:S02]  /*2e90*/  SHF.R.U32.HI R8, RZ, 0x10, R8 ;  /* 0x00000010ff087819 */ /* 0x000fe40000011608 */
[----:B------:R-:W-:Y:S01]  /*2ea0*/  LEA.HI R30, R9, 0xffffff80, RZ, 0x8 ;  /* 0xffffff80091e7811 */ /* 0x000fe200078f40ff */
[----:B------:R-:W-:Y:S01]  /*2eb0*/  I2F.F16 R38, R38 ;  /* 0x0000002600267306 */ /* 0x000fe20000200c00 */
[----:B-1----:R-:W1:Y:S01]  /*2ec0*/  LDS.64 R22, [UR4+0x10] ;  /* 0x00001004ff167984 */ /* 0x002e620008000a00 */
[----:B------:R-:W-:-:S02]  /*2ed0*/  LOP3.LUT R8, R8, 0xff, RZ, 0xc0, !PT ;  /* 0x000000ff08087812 */ /* 0x000fc400078ec0ff */
[----:B------:R-:W-:Y:S02]  /*2ee0*/  LOP3.LUT R0, R9, 0xff, RZ, 0xc0, !PT ;  /* 0x000000ff09007812 */ /* 0x000fe400078ec0ff */
[----:B------:R-:W-:Y:S02]  /*2ef0*/  IADD3 R8, R8, -0x80, RZ ;  /* 0xffffff8008087810 */ /* 0x000fe40007ffe0ff */
[----:B------:R-:W-:Y:S01]  /*2f00*/  SHF.R.U32.HI R9, RZ, 0x10, R9 ;  /* 0x00000010ff097819 */ /* 0x000fe20000011609 */
[----:B------:R-:W-:Y:S01]  /*2f10*/  I2F.F16 R31, R31 ;  /* 0x0000001f001f7306 */ /* 0x000fe20000200c00 */
[----:B------:R-:W-:Y:S02]  /*2f20*/  SHF.R.U32.HI R34, RZ, 0x8, R10 ;  /* 0x00000008ff227819 */ /* 0x000fe4000001160a */
[----:B------:R-:W-:Y:S02]  /*2f30*/  IADD3 R25, R14, -0x80, RZ ;  /* 0xffffff800e197810 */ /* 0x000fe40007ffe0ff */
[----:B------:R-:W-:-:S02]  /*2f40*/  LEA.HI R28, R11, 0xffffff80, RZ, 0x8 ;  /* 0xffffff800b1c7811 */ /* 0x000fc400078f40ff */
[----:B------:R-:W-:Y:S01]  /*2f50*/  LOP3.LUT R3, R11, 0xff, RZ, 0xc0, !PT ;  /* 0x000000ff0b037812 */ /* 0x000fe200078ec0ff */
[----:B------:R3:W-:Y:S01]  /*2f60*/  I2F.F16 R32, R8 ;  /* 0x0000000800207306 */ /* 0x0007e20000200c00 */
[----:B------:R-:W-:Y:S02]  /*2f70*/  LOP3.LUT R14, R10, 0xff, RZ, 0xc0, !PT ;  /* 0x000000ff0a0e7812 */ /* 0x000fe400078ec0ff */
[----:B------:R-:W-:Y:S02]  /*2f80*/  LOP3.LUT R9, R9, 0xff, RZ, 0xc0, !PT ;  /* 0x000000ff09097812 */ /* 0x000fe400078ec0ff */
[----:B------:R-:W-:Y:S02]  /*2f90*/  LOP3.LUT R34, R34, 0xff, RZ, 0xc0, !PT ;  /* 0x000000ff22227812 */ /* 0x000fe400078ec0ff */
[--C-:B------:R-:W-:Y:S01]  /*2fa0*/  SHF.R.U32.HI R35, RZ, 0x10, R11.reuse ;  /* 0x00000010ff237819 */ /* 0x100fe2000001160b */
[----:B------:R-:W-:Y:S01]  /*2fb0*/  I2F.F16 R25, R25 ;  /* 0x0000001900197306 */ /* 0x000fe20000200c00 */
[----:B---3--:R-:W-:-:S02]  /*2fc0*/  SHF.R.U32.HI R8, RZ, 0x8, R11 ;  /* 0x00000008ff087819 */ /* 0x008fc4000001160b */
[----:B------:R-:W-:Y:S02]  /*2fd0*/  LEA.HI R29, R10, 0xffffff80, RZ, 0x8 ;  /* 0xffffff800a1d7811 */ /* 0x000fe400078f40ff */
[----:B------:R-:W-:Y:S02]  /*2fe0*/  LOP3.LUT R8, R8, 0xff, RZ, 0xc0, !PT ;  /* 0x000000ff08087812 */ /* 0x000fe400078ec0ff */
[----:B------:R-:W-:Y:S01]  /*2ff0*/  IADD3 R0, R0, -0x80, RZ ;  /* 0xffffff8000007810 */ /* 0x000fe20007ffe0ff */
[----:B------:R-:W3:Y:S01]  /*3000*/  I2F.F16 R30, R30 ;  /* 0x0000001e001e7306 */ /* 0x000ee20000200c00 */
[----:B------:R-:W-:Y:S02]  /*3010*/  IADD3 R11, R8, -0x80, RZ ;  /* 0xffffff80080b7810 */ /* 0x000fe40007ffe0ff */
[----:B------:R-:W-:Y:S02]  /*3020*/  SHF.R.U32.HI R10, RZ, 0x10, R10 ;  /* 0x00000010ff0a7819 */ /* 0x000fe4000001160a */
[----:B------:R-:W-:-:S02]  /*3030*/  IADD3 R26, R14, -0x80, RZ ;  /* 0xffffff800e1a7810 */ /* 0x000fc40007ffe0ff */
[----:B------:R-:W-:Y:S01]  /*3040*/  IADD3 R9, R9, -0x80, RZ ;  /* 0xffffff8009097810 */ /* 0x000fe20007ffe0ff */
[----:B------:R-:W4:Y:S01]  /*3050*/  I2F.F16 R0, R0 ;  /* 0x0000000000007306 */ /* 0x000f220000200c00 */
        /* <DEDUP_REMOVED lines=9> */
[----:B---3--:R-:W-:Y:S01]  /*30f0*/  HADD2.F32 R30, -RZ, R30.H0_H0 ;  /* 0x2000001eff1e7230 */ /* 0x008fe20000004100 */
[----:B------:R-:W-:-:S02]  /*3100*/  IADD3 R50, R35, -0x80, RZ ;  /* 0xffffff8023327810 */ /* 0x000fc40007ffe0ff */
[----:B------:R-:W-:Y:S01]  /*3110*/  ISETP.GE.AND P0, PT, R44, 0x2, PT ;  /* 0x000000022c00780c */ /* 0x000fe20003f06270 */
[----:B----4-:R-:W-:Y:S02]  /*3120*/  HADD2.F32 R0, -RZ, R0.H0_H0 ;  /* 0x20000000ff007230 */ /* 0x010fe40000004100 */
[----:B------:R-:W-:Y:S08]  /*3130*/  I2F.F16 R52, R34 ;  /* 0x0000002200347306 */ /* 0x000ff00000200c00 */
[----:B------:R-:W-:Y:S08]  /*3140*/  I2F.F16 R26, R26 ;  /* 0x0000001a001a7306 */ /* 0x000ff00000200c00 */
[----:B------:R-:W1:Y:S08]  /*3150*/  I2F.F16 R3, R3 ;  /* 0x0000000300037306 */ /* 0x000e700000200c00 */
[----:B------:R-:W-:Y:S01]  /*3160*/  I2F.F16 R39, R10 ;  /* 0x0000000a00277306 */ /* 0x000fe20000200c00 */
[----:B-1----:R-:W-:-:S07]  /*3170*/  HADD2.F32 R3, -RZ, R3.H0_H0 ;  /* 0x20000003ff037230 */ /* 0x002fce0000004100 */
[----:B------:R-:W-:Y:S08]  /*3180*/  I2F.F16 R58, R11 ;  /* 0x0000000b003a7306 */ /* 0x000ff00000200c00 */
[----:B------:R-:W-:Y:S08]  /*3190*/  I2F.F16 R50, R50 ;  /* 0x0000003200327306 */ /* 0x000ff00000200c00 */
[----:B------:R-:W-:Y:S08]  /*31a0*/  I2F.F16 R29, R29 ;  /* 0x0000001d001d7306 */ /* 0x000ff00000200c00 */
[----:B------:R-:W1:Y:S02]  /*31b0*/  I2F.F16 R28, R28 ;  /* 0x0000001c001c7306 */ /* 0x000e640000200c00 */
[----:B-1----:R-:W-:Y:S01]  /*31c0*/  HADD2.F32 R28, -RZ, R28.H0_H0 ;  /* 0x2000001cff1c7230 */ /* 0x002fe20000004100 */
[----:B--2---:R-:W-:-:S02]  /*31d0*/  LOP3.LUT R8, R4, 0xff, RZ, 0xc0, !PT ;  /* 0x000000ff04087812 */ /* 0x004fc400078ec0ff */
[----:B------:R-:W-:Y:S02]  /*31e0*/  LOP3.LUT R9, R5, 0xff, RZ, 0xc0, !PT ;  /* 0x000000ff05097812 */ /* 0x000fe400078ec0ff */
[----:B------:R-:W-:Y:S02]  /*31f0*/  IADD3 R8, R8, -0x80, RZ ;  /* 0xffffff8008087810 */ /* 0x000fe40007ffe0ff */
[----:B------:R-:W-:Y:S02]  /*3200*/  IADD3 R35, R9, -0x80, RZ ;  /* 0xffffff8009237810 */ /* 0x000fe40007ffe0ff */
[----:B------:R1:W2:Y:S01]  /*3210*/  I2F.F16 R34, R8 ;  /* 0x0000000800227306 */ /* 0x0002a20000200c00 */
[----:B------:R-:W-:Y:S02]  /*3220*/  LOP3.LUT R9, R6, 0xff, RZ, 0xc0, !PT ;  /* 0x000000ff06097812 */ /* 0x000fe400078ec0ff */
[----:B------:R-:W-:Y:S02]  /*3230*/  LEA.HI R27, R4, 0xffffff80, RZ, 0x8 ;  /* 0xffffff80041b7811 */ /* 0x000fe400078f40ff */
[----:B------:R-:W-:-:S02]  /*3240*/  SHF.R.U32.HI R53, RZ, 0x10, R4 ;  /* 0x00000010ff357819 */ /* 0x000fc40000011604 */
[----:B------:R-:W-:Y:S01]  /*3250*/  LOP3.LUT R10, R7, 0xff, RZ, 0xc0, !PT ;  /* 0x000000ff070a7812 */ /* 0x000fe200078ec0ff */
[----:B------:R-:W3:Y:S01]  /*3260*/  I2F.F16 R35, R35 ;  /* 0x0000002300237306 */ /* 0x000ee20000200c00 */
[----:B-1----:R-:W-:Y:S02]  /*3270*/  SHF.R.U32.HI R8, RZ, 0x8, R4 ;  /* 0x00000008ff087819 */ /* 0x002fe40000011604 */
[----:B------:R-:W-:Y:S02]  /*3280*/  SHF.R.U32.HI R4, RZ, 0x8, R5 ;  /* 0x00000008ff047819 */ /* 0x000fe40000011605 */
[----:B------:R-:W-:Y:S02]  /*3290*/  LOP3.LUT R8, R8, 0xff, RZ, 0xc0, !PT ;  /* 0x000000ff08087812 */ /* 0x000fe400078ec0ff */
[----:B------:R-:W-:Y:S01]  /*32a0*/  IADD3 R36, R9, -0x80, RZ ;  /* 0xffffff8009247810 */ /* 0x000fe20007ffe0ff */
[----:B------:R-:W-:Y:S01]  /*32b0*/  HADD2.F32 R9, -RZ, R22.H0_H0 ;  /* 0x20000016ff097230 */ /* 0x000fe20000004100 */
[----:B------:R-:W-:Y:S01]  /*32c0*/  IADD3 R49, R8, -0x80, RZ ;  /* 0xffffff8008317810 */ /* 0x000fe20007ffe0ff */
[----:B------:R-:W-:Y:S01]  /*32d0*/  I2F.F16 R27, R27 ;  /* 0x0000001b001b7306 */ /* 0x000fe20000200c00 */
[----:B------:R-:W-:Y:S01]  /*32e0*/  SHF.R.U32.HI R22, RZ, 0x8, R6 ;  /* 0x00000008ff167819 */ /* 0x000fe20000011606 */
[----:B--2---:R-:W-:Y:S01]  /*32f0*/  HADD2.F32 R34, -RZ, R34.H0_H0 ;  /* 0x20000022ff227230 */ /* 0x004fe20000004100 */
[----:B------:R-:W-:Y:S01]  /*3300*/  LOP3.LUT R8, R4, 0xff, RZ, 0xc0, !PT ;  /* 0x000000ff04087812 */ /* 0x000fe200078ec0ff */
[----:B------:R-:W-:Y:S01]  /*3310*/  HADD2.F32 R4, -RZ, R25.H0_H0 ;  /* 0x20000019ff047230 */ /* 0x000fe20000004100 */
[----:B------:R-:W-:Y:S01]  /*3320*/  IADD3 R48, R10, -0x80, RZ ;  /* 0xffffff800a307810 */ /* 0x000fe20007ffe0ff */
[----:B------:R-:W-:Y:S01]  /*3330*/  HADD2.F32 R25, -RZ, R52.H0_H0 ;  /* 0x20000034ff197230 */ /* 0x000fe20000004100 */
[----:B------:R-:W1:Y:S01]  /*3340*/  LDS.64 R10, [UR4+0x18] ;  /* 0x00001804ff0a7984 */ /* 0x000e620008000a00 */
[----:B------:R-:W-:Y:S01]  /*3350*/  SHF.R.U32.HI R23, RZ, 0x8, R7 ;  /* 0x00000008ff177819 */ /* 0x000fe20000011607 */
[----:B------:R-:W2:Y:S01]  /*3360*/  I2F.F16 R36, R36 ;  /* 0x0000002400247306 */ /* 0x000ea20000200c00 */
[----:B------:R-:W-:Y:S01]  /*3370*/  LOP3.LUT R22, R22, 0xff, RZ, 0xc0, !PT ;  /* 0x000000ff16167812 */ /* 0x000fe200078ec0ff */
[----:B---3--:R-:W-:Y:S01]  /*3380*/  HADD2.F32 R35, -RZ, R35.H0_H0 ;  /* 0x20000023ff237230 */ /* 0x008fe20000004100 */
[----:B------:R-:W-:Y:S01]  /*3390*/  IADD3 R51, R8, -0x80, RZ ;  /* 0xffffff8008337810 */ /* 0x000fe20007ffe0ff */
[----:B------:R-:W-:Y:S01]  /*33a0*/  HADD2.F32 R8, -RZ, R26.H0_H0 ;  /* 0x2000001aff087230 */ /* 0x000fe20000004100 */
[----:B------:R-:W-:Y:S01]  /*33b0*/  LOP3.LUT R56, R23, 0xff, RZ, 0xc0, !PT ;  /* 0x000000ff17387812 */ /* 0x000fe200078ec0ff */
[----:B------:R-:W-:Y:S01]  /*33c0*/  HADD2.F32 R23, -RZ, R38.H0_H0 ;  /* 0x20000026ff177230 */ /* 0x000fe20000004100 */
[----:B------:R-:W-:Y:S01]  /*33d0*/  IADD3 R55, R22, -0x80, RZ ;  /* 0xffffff8016377810 */ /* 0x000fe20007ffe0ff */
[----:B------:R-:W-:-:S02]  /*33e0*/  HADD2.F32 R22, -RZ, R33.H0_H0 ;  /* 0x20000021ff167230 */ /* 0x000fc40000004100 */
[C---:B------:R-:W-:Y:S01]  /*33f0*/  FFMA.FTZ R38, R9.reuse, R0, RZ ;  /* 0x0000000009267223 */ /* 0x040fe200000100ff */
[----:B------:R-:W-:Y:S02]  /*3400*/  HADD2.F32 R26, -RZ, R58.H0_H0 ;  /* 0x2000003aff1a7230 */ /* 0x000fe40000004100 */
[----:B------:R-:W-:Y:S01]  /*3410*/  FFMA.FTZ R33, R4, R9, RZ ;  /* 0x0000000904217223 */ /* 0x000fe200000100ff */
[C---:B------:R-:W-:Y:S01]  /*3420*/  FFMA.FTZ R60, R9.reuse, R8, RZ ;  /* 0x00000008093c7223 */ /* 0x040fe200000100ff */
[----:B------:R-:W-:Y:S01]  /*3430*/  FFMA.FTZ R9, R9, R3, RZ ;  /* 0x0000000309097223 */ /* 0x000fe200000100ff */
[----:B------:R-:W-:Y:S01]  /*3440*/  FFMA.FTZ R59, R57, R23, R38 ;  /* 0x00000017393b7223 */ /* 0x000fe20000010026 */
[----:B------:R-:W-:Y:S01]  /*3450*/  LEA.HI R14, R5, 0xffffff80, RZ, 0x8 ;  /* 0xffffff80050e7811 */ /* 0x000fe200078f40ff */
[C---:B------:R-:W-:Y:S01]  /*3460*/  FFMA.FTZ R61, R57.reuse, R25, R60 ;  /* 0x00000019393d7223 */ /* 0x040fe2000001003c */
[----:B------:R-:W-:Y:S01]  /*3470*/  SHF.R.U32.HI R38, RZ, 0x10, R5 ;  /* 0x00000010ff267819 */ /* 0x000fe20000011605 */
[----:B------:R-:W-:Y:S01]  /*3480*/  FFMA.FTZ R58, R22, R57, R33 ;  /* 0x00000039163a7223 */ /* 0x000fe20000010021 */
[----:B------:R-:W-:Y:S01]  /*3490*/  FFMA.FTZ R60, R57, R26, R9 ;  /* 0x0000001a393c7223 */ /* 0x000fe20000010009 */
[----:B------:R-:W-:Y:S01]  /*34a0*/  HADD2.F32 R5, -RZ, R32.H0_H0 ;  /* 0x20000020ff057230 */ /* 0x000fe20000004100 */
[----:B------:R-:W-:Y:S01]  /*34b0*/  LOP3.LUT R53, R53, 0xff, RZ, 0xc0, !PT ;  /* 0x000000ff35357812 */ /* 0x000fe200078ec0ff */
[----:B------:R-:W-:Y:S01]  /*34c0*/  HADD2.F32 R9, -RZ, R37.H0_H0 ;  /* 0x20000025ff097230 */ /* 0x000fe20000004100 */
[----:B------:R3:W-:Y:S01]  /*34d0*/  I2F.F16 R52, R55 ;  /* 0x0000003700347306 */ /* 0x0007e20000200c00 */
[----:B------:R-:W-:Y:S01]  /*34e0*/  HADD2.F32 R32, -RZ, R39.H0_H0 ;  /* 0x20000027ff207230 */ /* 0x000fe20000004100 */
[----:B------:R-:W-:Y:S01]  /*34f0*/  IADD3 R39, R53, -0x80, RZ ;  /* 0xffffff8035277810 */ /* 0x000fe20007ffe0ff */
[----:B------:R-:W-:Y:S01]  /*3500*/  HADD2.F32 R33, -RZ, R50.H0_H0 ;  /* 0x20000032ff217230 */ /* 0x000fe20000004100 */
[----:B------:R-:W-:Y:S01]  /*3510*/  SHF.R.U32.HI R53, RZ, 0x10, R6 ;  /* 0x00000010ff357819 */ /* 0x000fe20000011606 */
[----:B--2---:R-:W-:-:S02]  /*3520*/  HADD2.F32 R36, -RZ, R36.H0_H0 ;  /* 0x20000024ff247230 */ /* 0x004fc40000004100 */
[----:B------:R-:W-:Y:S01]  /*3530*/  FFMA.FTZ R61, R54, R32, R61 ;  /* 0x00000020363d7223 */ /* 0x000fe2000001003d */
[----:B------:R-:W-:Y:S01]  /*3540*/  LOP3.LUT R50, R38, 0xff, RZ, 0xc0, !PT ;  /* 0x000000ff26327812 */ /* 0x000fe200078ec0ff */
[C---:B------:R-:W-:Y:S01]  /*3550*/  FFMA.FTZ R57, R54.reuse, R33, R60 ;  /* 0x0000002136397223 */ /* 0x040fe2000001003c */
[----:B---3--:R-:W-:Y:S01]  /*3560*/  FFMA.FTZ R55, R5, R54, R58 ;  /* 0x0000003605377223 */ /* 0x008fe2000001003a */
[----:B------:R-:W-:Y:S01]  /*3570*/  FFMA.FTZ R58, R54, R9, R59 ;  /* 0x00000009363a7223 */ /* 0x000fe2000001003b */
[----:B------:R-:W-:Y:S01]  /*3580*/  SHF.R.U32.HI R54, RZ, 0x10, R7 ;  /* 0x00000010ff367819 */ /* 0x000fe20000011607 */
[----:B------:R-:W2:Y:S01]  /*3590*/  I2F.F16 R48, R48 ;  /* 0x0000003000307306 */ /* 0x000ea20000200c00 */
[----:B------:R-:W-:Y:S01]  /*35a0*/  LEA.HI R24, R6, 0xffffff80, RZ, 0x8 ;  /* 0xffffff8006187811 */ /* 0x000fe200078f40ff */
[----:B------:R-:W-:Y:S01]  /*35b0*/  HADD2.F32 R38, -RZ, R31.H0_H0 ;  /* 0x2000001fff267230 */ /* 0x000fe20000004100 */
[----:B------:R-:W-:Y:S01]  /*35c0*/  LOP3.LUT R54, R54, 0xff, RZ, 0xc0, !PT ;  /* 0x000000ff36367812 */ /* 0x000fe200078ec0ff */
[----:B------:R-:W-:Y:S01]  /*35d0*/  FFMA.FTZ R58, R47, R30, R58 ;  /* 0x0000001e2f3a7223 */ /* 0x000fe2000001003a */
[----:B------:R-:W-:Y:S01]  /*35e0*/  LOP3.LUT R53, R53, 0xff, RZ, 0xc0, !PT ;  /* 0x000000ff35357812 */ /* 0x000fe200078ec0ff */
[----:B------:R-:W-:Y:S01]  /*35f0*/  FFMA.FTZ R57, R47, R28, R57 ;  /* 0x0000001c2f397223 */ /* 0x000fe20000010039 */
[----:B------:R-:W-:Y:S01]  /*3600*/  IADD3 R56, R56, -0x80, RZ ;  /* 0xffffff8038387810 */ /* 0x000fe20007ffe0ff */
[----:B------:R-:W3:Y:S01]  /*3610*/  I2F.F16 R49, R49 ;  /* 0x0000003100317306 */ /* 0x000ee20000200c00 */
[----:B------:R-:W-:Y:S01]  /*3620*/  IADD3 R6, R50, -0x80, RZ ;  /* 0xffffff8032067810 */ /* 0x000fe20007ffe0ff */
[----:B------:R-:W-:Y:S01]  /*3630*/  HADD2.F32 R50, -RZ, R29.H0_H0 ;  /* 0x2000001dff327230 */ /* 0x000fe20000004100 */
[----:B------:R-:W-:Y:S01]  /*3640*/  IADD3 R54, R54, -0x80, RZ ;  /* 0xffffff8036367810 */ /* 0x000fe20007ffe0ff */
[----:B------:R-:W-:Y:S01]  /*3650*/  FFMA.FTZ R55, R38, R47, R55 ;  /* 0x0000002f26377223 */ /* 0x000fe20000010037 */
[----:B------:R-:W-:Y:S01]  /*3660*/  IADD3 R53, R53, -0x80, RZ ;  /* 0xffffff8035357810 */ /* 0x000fe20007ffe0ff */
[----:B-1----:R-:W-:-:S02]  /*3670*/  HADD2.F32 R29, -RZ, R10.H0_H0 ;  /* 0x2000000aff1d7230 */ /* 0x002fc40000004100 */
[----:B------:R-:W-:Y:S01]  /*3680*/  FFMA.FTZ R61, R47, R50, R61 ;  /* 0x000000322f3d7223 */ /* 0x000fe2000001003d */
[----:B------:R-:W1:Y:S01]  /*3690*/  I2F.F16 R51, R51 ;  /* 0x0000003300337306 */ /* 0x000e620000200c00 */
[----:B------:R-:W-:Y:S01]  /*36a0*/  LEA.HI R7, R7, 0xffffff80, RZ, 0x8 ;  /* 0xffffff8007077811 */ /* 0x000fe200078f40ff */
[----:B--2---:R-:W-:Y:S02]  /*36b0*/  HADD2.F32 R48, -RZ, R48.H0_H0 ;  /* 0x20000030ff307230 */ /* 0x004fe40000004100 */
[----:B------:R-:W-:Y:S01]  /*36c0*/  FFMA.FTZ R61, R29, R36, R61 ;  /* 0x000000241d3d7223 */ /* 0x000fe2000001003d */
[----:B------:R-:W-:Y:S02]  /*36d0*/  HADD2.F32 R10, -RZ, R10.H1_H1 ;  /* 0x3000000aff0a7230 */ /* 0x000fe40000004100 */
[----:B------:R-:W-:Y:S01]  /*36e0*/  HADD2.F32 R52, -RZ, R52.H0_H0 ;  /* 0x20000034ff347230 */ /* 0x000fe20000004100 */
[----:B------:R2:W4:Y:S01]  /*36f0*/  I2F.F16 R37, R56 ;  /* 0x0000003800257306 */ /* 0x0005220000200c00 */
[----:B---3--:R-:W-:-:S02]  /*3700*/  HADD2.F32 R49, -RZ, R49.H0_H0 ;  /* 0x20000031ff317230 */ /* 0x008fc40000004100 */
[----:B------:R-:W-:Y:S02]  /*3710*/  HADD2.F32 R27, -RZ, R27.H0_H0 ;  /* 0x2000001bff1b7230 */ /* 0x000fe40000004100 */
[----:B-1----:R-:W-:-:S03]  /*3720*/  HADD2.F32 R51, -RZ, R51.H0_H0 ;  /* 0x20000033ff337230 */ /* 0x002fc60000004100 */
[----:B------:R-:W-:Y:S01]  /*3730*/  I2F.F16 R39, R39 ;  /* 0x0000002700277306 */ /* 0x000fe20000200c00 */
[--C-:B--2---:R-:W-:Y:S02]  /*3740*/  HADD2.F32 R56, -RZ, R11.reuse.H0_H0 ;  /* 0x2000000bff387230 */ /* 0x104fe40000004100 */
[----:B------:R-:W-:Y:S02]  /*3750*/  HADD2.F32 R11, -RZ, R11.H1_H1 ;  /* 0x3000000bff0b7230 */ /* 0x000fe40000004100 */
[----:B----4-:R-:W-:-:S03]  /*3760*/  HADD2.F32 R37, -RZ, R37.H0_H0 ;  /* 0x20000025ff257230 */ /* 0x010fc60000004100 */
[----:B------:R1:W2:Y:S08]  /*3770*/  I2F.F16 R31, R6 ;  /* 0x00000006001f7306 */ /* 0x0002b00000200c00 */
[----:B------:R3:W4:Y:S01]  /*3780*/  I2F.F16 R47, R53 ;  /* 0x00000035002f7306 */ /* 0x0007220000200c00 */
[----:B-1----:R-:W-:Y:S01]  /*3790*/  FFMA.FTZ R6, R34, R29, R55 ;  /* 0x0000001d22067223 */ /* 0x002fe20000010037 */
[----:B------:R-:W-:-:S03]  /*37a0*/  HADD2.F32 R55, -RZ, R92.H0_H0 ;  /* 0x2000005cff377230 */ /* 0x000fc60000004100 */
[----:B------:R-:W-:Y:S01]  /*37b0*/  FFMA.FTZ R6, R49, R10, R6 ;  /* 0x0000000a31067223 */ /* 0x000fe20000010006 */
[----:B--2---:R-:W-:Y:S02]  /*37c0*/  HADD2.F32 R31, -RZ, R31.H0_H0 ;  /* 0x2000001fff1f7230 */ /* 0x004fe40000004100 */
[----:B------:R-:W1:Y:S01]  /*37d0*/  I2F.F16 R54, R54 ;  /* 0x0000003600367306 */ /* 0x000e620000200c00 */
[C---:B---3--:R-:W-:Y:S01]  /*37e0*/  FFMA.FTZ R53, R29.reuse, R35, R58 ;  /* 0x000000231d357223 */ /* 0x048fe2000001003a */
[----:B------:R-:W-:Y:S01]  /*37f0*/  FFMA.FTZ R58, R29, R48, R57 ;  /* 0x000000301d3a7223 */ /* 0x000fe20000010039 */
[----:B------:R-:W-:Y:S02]  /*3800*/  HADD2.F32 R29, -RZ, R39.H0_H0 ;  /* 0x20000027ff1d7230 */ /* 0x000fe40000004100 */
[C---:B------:R-:W-:Y:S01]  /*3810*/  FFMA.FTZ R53, R10.reuse, R51, R53 ;  /* 0x000000330a357223 */ /* 0x040fe20000010035 */
[----:B------:R-:W-:Y:S01]  /*3820*/  FFMA.FTZ R60, R10, R37, R58 ;  /* 0x000000250a3c7223 */ /* 0x000fe2000001003a */
[----:B----4-:R-:W-:Y:S01]  /*3830*/  HADD2.F32 R39, -RZ, R47.H0_H0 ;  /* 0x2000002fff277230 */ /* 0x010fe20000004100 */
[----:B------:R-:W2:Y:S01]  /*3840*/  I2F.F16 R14, R14 ;  /* 0x0000000e000e7306 */ /* 0x000ea20000200c00 */
[----:B------:R-:W-:-:S04]  /*3850*/  FFMA.FTZ R6, R29, R56, R6 ;  /* 0x000000381d067223 */ /* 0x000fc80000010006 */
[----:B------:R-:W-:Y:S01]  /*3860*/  FFMA.FTZ R6, R27, R11, R6 ;  /* 0x0000000b1b067223 */ /* 0x000fe20000010006 */
[----:B-1----:R-:W-:Y:S02]  /*3870*/  HADD2.F32 R47, -RZ, R54.H0_H0 ;  /* 0x20000036ff2f7230 */ /* 0x002fe40000004100 */
[----:B------:R-:W1:Y:S01]  /*3880*/  I2F.F16 R24, R24 ;  /* 0x0000001800187306 */ /* 0x000e620000200c00 */
[----:B------:R-:W-:Y:S01]  /*3890*/  FFMA.FTZ R54, R10, R52, R61 ;  /* 0x000000340a367223 */ /* 0x000fe2000001003d */
[C---:B------:R-:W-:Y:S01]  /*38a0*/  FFMA.FTZ R10, R56.reuse, R31, R53 ;  /* 0x0000001f380a7223 */ /* 0x040fe20000010035 */
[--C-:B------:R-:W-:Y:S02]  /*38b0*/  HADD2.F32 R53, -RZ, R94.reuse.H0_H0 ;  /* 0x2000005eff357230 */ /* 0x100fe40000004100 */
[C---:B------:R-:W-:Y:S01]  /*38c0*/  FFMA.FTZ R59, R56.reuse, R47, R60 ;  /* 0x0000002f383b7223 */ /* 0x040fe2000001003c */
[----:B------:R-:W-:Y:S01]  /*38d0*/  FFMA.FTZ R58, R56, R39, R54 ;  /* 0x00000027383a7223 */ /* 0x000fe20000010036 */
[----:B------:R-:W-:Y:S01]  /*38e0*/  HADD2.F32 R54, -RZ, R94.H1_H1 ;  /* 0x3000005eff367230 */ /* 0x000fe20000004100 */
[----:B------:R-:W3:Y:S01]  /*38f0*/  I2F.F16 R7, R7 ;  /* 0x0000000700077306 */ /* 0x000ee20000200c00 */
[----:B--2---:R-:W-:-:S02]  /*3900*/  HADD2.F32 R14, -RZ, R14.H0_H0 ;  /* 0x2000000eff0e7230 */ /* 0x004fc40000004100 */
[----:B------:R-:W-:Y:S01]  /*3910*/  FMUL.FTZ R6, R6, R53 ;  /* 0x0000003506067220 */ /* 0x000fe20000410000 */
[----:B-1----:R-:W-:-:S04]  /*3920*/  HADD2.F32 R57, -RZ, R24.H0_H0 ;  /* 0x20000018ff397230 */ /* 0x002fc80000004100 */
[----:B------:R-:W-:Y:S01]  /*3930*/  F2FP.F16.F32.PACK_AB R6, RZ, R6 ;  /* 0x00000006ff06723e */ /* 0x000fe200000000ff */
[----:B------:R-:W-:Y:S02]  /*3940*/  HADD2.F32 R24, -RZ, R92.H1_H1 ;  /* 0x3000005cff187230 */ /* 0x000fe40000004100 */
[C---:B------:R-:W-:Y:S01]  /*3950*/  FFMA.FTZ R58, R11.reuse, R57, R58 ;  /* 0x000000390b3a7223 */ /* 0x040fe2000001003a */
[----:B---3--:R-:W-:Y:S02]  /*3960*/  HADD2.F32 R56, -RZ, R7.H0_H0 ;  /* 0x20000007ff387230 */ /* 0x008fe40000004100 */
[C---:B------:R-:W-:Y:S01]  /*3970*/  FFMA.FTZ R7, R11.reuse, R14, R10 ;  /* 0x0000000e0b077223 */ /* 0x040fe2000001000a */
[----:B------:R-:W-:Y:S02]  /*3980*/  FMUL.FTZ R58, R58, R55 ;  /* 0x000000373a3a7220 */ /* 0x000fe40000410000 */
[----:B------:R-:W-:Y:S01]  /*3990*/  FFMA.FTZ R59, R11, R56, R59 ;  /* 0x000000380b3b7223 */ /* 0x000fe2000001003b */
[----:B------:R-:W-:-:S02]  /*39a0*/  FMUL.FTZ R7, R7, R54 ;  /* 0x0000003607077220 */ /* 0x000fc40000410000 */
[----:B------:R-:W-:Y:S01]  /*39b0*/  F2FP.F16.F32.PACK_AB R58, RZ, R58 ;  /* 0x0000003aff3a723e */ /* 0x000fe200000000ff */
[----:B------:R-:W-:Y:S02]  /*39c0*/  FMUL.FTZ R59, R59, R24 ;  /* 0x000000183b3b7220 */ /* 0x000fe40000410000 */
[----:B------:R-:W-:-:S03]  /*39d0*/  F2FP.F16.F32.PACK_AB R7, RZ, R7 ;  /* 0x00000007ff07723e */ /* 0x000fc600000000ff */
[----:B------:R-:W-:Y:S02]  /*39e0*/  F2FP.F16.F32.PACK_AB R59, RZ, R59 ;  /* 0x0000003bff3b723e */ /* 0x000fe400000000ff */
[----:B------:R-:W-:Y:S02]  /*39f0*/  PRMT R6, R6, 0x5410, R7 ;  /* 0x0000541006067816 */ /* 0x000fe40000000007 */
[----:B------:R-:W-:-:S04]  /*3a00*/  PRMT R58, R58, 0x5410, R59 ;  /* 0x000054103a3a7816 */ /* 0x000fc8000000003b */
[----:B------:R-:W-:Y:S01]  /*3a10*/  HFMA2.MMA R41, R6, 1, 1, R41 ;  /* 0x3c003c0006297835 */ /* 0x000fe20000000029 */
[----:B------:R-:W-:Y:S01]  /*3a20*/  HADD2 R40, R58, R40 ;  /* 0x000000283a287230 */ /* 0x000fe20000000000 */
[----:B------:R-:W-:Y:S09]  /*3a30*/  @!P0 BRA `(.L_x_1684) ;  /* 0x0000000400b88947 */ /* 0x000ff20003800000 */
        /* <DEDUP_REMOVED lines=110> */
.L_x_1684:
        /* <DEDUP_REMOVED lines=311> */
.L_x_1685:
        /* <DEDUP_REMOVED lines=311> */
.L_x_1686:
[----:B------:R-:W-:Y:S01]  /*6800*/  LEA R0, R2, 0x40, 0x6 ;  /* 0x0000004002007811 */ /* 0x000fe200078e30ff */
[----:B------:R-:W-:Y:S01]  /*6810*/  UIADD3 UR4, UR4, 0x40, URZ ;  /* 0x0000004004047890 */ /* 0x000fe2000fffe03f */
[----:B------:R-:W-:Y:S01]  /*6820*/  IADD3 R46, R46, 0x20, RZ ;  /* 0x000000202e2e7810 */ /* 0x000fe20007ffe0ff */
[C---:B------:R-:W-:Y:S01]  /*6830*/  IMAD.WIDE R12, R43.reuse, 0x8, R12 ;  /* 0x000000082b0c7825 */ /* 0x040fe200078e020c */
[----:B------:R-:W-:Y:S02]  /*6840*/  VIMNMX R3, R0, UR8, PT ;  /* 0x0000000800037c48 */ /* 0x000fe4000bfe0100 */
[C---:B------:R-:W-:Y:S01]  /*6850*/  ISETP.GE.AND P0, PT, R46.reuse, UR5, PT ;  /* 0x000000052e007c0c */ /* 0x040fe2000bf06270 */
[----:B0-----:R-:W-:Y:S01]  /*6860*/  IMAD.WIDE R20, R43, 0x8, R20 ;  /* 0x000000082b147825 */ /* 0x001fe200078e0214 */
[----:B------:R-:W-:-:S13]  /*6870*/  ISETP.LT.AND P2, PT, R46, R3, PT ;  /* 0x000000032e00720c */ /* 0x000fda0003f41270 */
[----:B------:R-:W-:Y:S05]  /*6880*/  @!P0 BRA P2, `(.L_x_1687) ;  /* 0xffffffb0003c8947 */ /* 0x000fea000103ffff */
.L_x_1682:
[----:B------:R-:W-:Y:S01]  /*6890*/  ISETP.GE.AND P0, PT, R46, R45, PT ;  /* 0x0000002d2e00720c */ /* 0x000fe20003f06270 */
[----:B------:R-:W-:-:S03]  /*68a0*/  ULDC UR5, c[0x0][0x25c] ;  /* 0x0000970000057ab9 */ /* 0x000fc60000000800 */
[----:B------:R-:W-:-:S13]  /*68b0*/  ISETP.GE.OR P0, PT, R46, UR5, P0 ;  /* 0x000000052e007c0c */ /* 0x000fda0008706670 */
[----:B------:R-:W-:Y:S05]  /*68c0*/  @P0 BRA `(.L_x_1688) ;  /* 0x0000002000dc0947 */ /* 0x000fea0003800000 */
[----:B------:R-:W1:Y:S01]  /*68d0*/  LDC R0, c[0x0][0x23c] ;  /* 0x00008f00ff007b82 */ /* 0x000e620000000800 */
[----:B------:R-:W-:Y:S01]  /*68e0*/  SHF.R.S32.HI R3, RZ, 0x1f, R43 ;  /* 0x0000001fff037819 */ /* 0x000fe2000001142b */
[----:B------:R-:W-:-:S06]  /*68f0*/  ULDC UR5, c[0x0][0x25c] ;  /* 0x0000970000057ab9 */ /* 0x000fcc0000000800 */
.L_x_1691:
[----:B------:R-:W-:-:S13]  /*6900*/  ISETP.NE.AND P0, PT, R46, R15, PT ;  /* 0x0000000f2e00720c */ /* 0x000fda0003f05270 */
[----:B------:R-:W2:Y:S01]  /*6910*/  @!P0 LDC.64 R4, c[0x0][0x248] ;  /* 0x00009200ff048b82 */ /* 0x000ea20000000a00 */
[----:B------:R-:W-:Y:S02]  /*6920*/  @!P0 IADD3 R42, R42, 0x1, RZ ;  /* 0x000000012a2a8810 */ /* 0x000fe40007ffe0ff */
[----:B------:R-:W-:Y:S02]  /*6930*/  @!P0 LEA R7, R46, 0x1, 0x1 ;  /* 0x000000012e078811 */ /* 0x000fe400078e08ff */
[----:B------:R-:W-:Y:S02]  /*6940*/  @!P0 LEA R6, R42, R1, 0x3 ;  /* 0x000000012a068211 */ /* 0x000fe400078e18ff */
[----:B0-----:R-:W-:Y:S02]  /*6950*/  MOV R12, R20 ;  /* 0x00000014000c7202 */ /* 0x001fe40000000f00 */
[----:B------:R-:W-:-:S05]  /*6960*/  MOV R13, R21 ;  /* 0x00000015000d7202 */ /* 0x000fca0000000f00 */
[----:B-----5:R0:W5:Y:S01]  /*6970*/  LDG.E.128.CONSTANT R8, desc[UR6][R12.64] ;  /* 0x000000060c087981 */ /* 0x020162000c1e9d00 */
[----:B--2---:R-:W-:-:S03]  /*6980*/  @!P0 IMAD.WIDE R4, R7, 0x2, R4 ;  /* 0x0000000207048825 */ /* 0x004fc600078e0204 */
[----:B------:R-:W2:Y:S04]  /*6990*/  @!P0 LDL.64 R6, [R6] ;  /* 0x0000000006068983 */ /* 0x000ea80000100a00 */
[----:B------:R-:W3:Y:S01]  /*69a0*/  @!P0 LDG.E.U16.CONSTANT R5, desc[UR6][R4.64] ;  /* 0x0000000604058981 */ /* 0x000ee2000c1e9500 */
[----:B-1----:R-:W-:Y:S02]  /*69b0*/  MOV R43, R0 ;  /* 0x00000000002b7202 */ /* 0x002fe40000000f00 */
[----:B--2---:R-:W-:Y:S02]  /*69c0*/  @!P0 PRMT R94, R6, 0x7610, R94 ;  /* 0x00007610065e8816 */ /* 0x004fe4000000005e */
[----:B------:R-:W-:Y:S02]  /*69d0*/  @!P0 PRMT R92, R7, 0x7610, R92 ;  /* 0x00007610075c8816 */ /* 0x000fe4000000005c */
[----:B---3--:R-:W-:-:S02]  /*69e0*/  @!P0 IADD3 R15, R5, R46, RZ ;  /* 0x0000002e050f8210 */ /* 0x008fc40007ffe0ff */
[----:B------:R-:W-:Y:S02]  /*69f0*/  @!P0 PRMT R94, R94, 0x7610, R6 ;  /* 0x000076105e5e8816 */ /* 0x000fe40000000006 */
[----:B------:R-:W-:Y:S01]  /*6a00*/  @!P0 PRMT R92, R92, 0x7610, R7 ;  /* 0x000076105c5c8816 */ /* 0x000fe20000000007 */
[----:B0-----:R-:W-:Y:S06]  /*6a10*/  @!P1 BRA `(.L_x_1689) ;  /* 0x0000001000289947 */ /* 0x001fec0003800000 */
        /* <DEDUP_REMOVED lines=29> */
[----:B------:R-:W-:Y:S02]  /*6bf0*/  SHF.R.U32.HI R10, RZ, 0x8, R22 ;  /* 0x00000008ff0a7819 */ /* 0x000fe40000011616 */
[----:B------:R-:W-:-:S02]  /*6c00*/  SHF.R.U32.HI R32, RZ, 0x8, R20 ;  /* 0x00000008ff207819 */ /* 0x000fc40000011614 */
[----:B------:R-:W-:Y:S02]  /*6c10*/  LOP3.LUT R21, R28, 0xf000f, RZ, 0xc0, !PT ;  /* 0x000f000f1c157812 */ /* 0x000fe400078ec0ff */
[----:B------:R-:W-:Y:S02]  /*6c20*/  LOP3.LUT R32, R9, 0x300030, R32, 0xf8, !PT ;  /* 0x0030003009207812 */ /* 0x000fe400078ef820 */
[----:B------:R-:W-:Y:S02]  /*6c30*/  LOP3.LUT R30, R11, 0x300030, R30, 0xf8, !PT ;  /* 0x003000300b1e7812 */ /* 0x000fe400078ef81e */
[----:B------:R-:W-:Y:S02]  /*6c40*/  LOP3.LUT R26, R21, 0x300030, R10, 0xf8, !PT ;  /* 0x00300030151a7812 */ /* 0x000fe400078ef80a */
[----:B------:R-:W0:Y:S01]  /*6c50*/  LDS.128 R8, [UR4] ;  /* 0x00000004ff087984 */ /* 0x000e220008000c00 */
[----:B------:R-:W-:Y:S02]  /*6c60*/  SHF.R.U32.HI R52, RZ, 0xa, R20 ;  /* 0x0000000aff347819 */ /* 0x000fe40000011614 */
[----:B------:R-:W-:-:S02]  /*6c70*/  LOP3.LUT R34, R20, 0x3f003f, RZ, 0xc0, !PT ;  /* 0x003f003f14227812 */ /* 0x000fc400078ec0ff */
[----:B------:R-:W-:Y:S02]  /*6c80*/  SHF.R.U32.HI R39, RZ, 0x6, R20 ;  /* 0x00000006ff277819 */ /* 0x000fe40000011614 */
[----:B------:R-:W-:Y:S02]  /*6c90*/  SHF.R.U32.HI R20, RZ, 0x8, R23 ;  /* 0x00000008ff147819 */ /* 0x000fe40000011617 */
[----:B--2---:R-:W-:Y:S02]  /*6ca0*/  LOP3.LUT R48, R4, 0x3f003f, RZ, 0xc0, !PT ;  /* 0x003f003f04307812 */ /* 0x004fe400078ec0ff */
[----:B------:R-:W-:Y:S02]  /*6cb0*/  LOP3.LUT R28, R29, 0x300030, R20, 0xf8, !PT ;  /* 0x003000301d1c7812 */ /* 0x000fe400078ef814 */
[--C-:B------:R-:W-:Y:S02]  /*6cc0*/  SHF.R.U32.HI R20, RZ, 0xc, R4.reuse ;  /* 0x0000000cff147819 */ /* 0x100fe40000011604 */
[----:B------:R-:W-:-:S02]  /*6cd0*/  SHF.R.U32.HI R50, RZ, 0x6, R4 ;  /* 0x00000006ff327819 */ /* 0x000fc40000011604 */
[----:B------:R-:W-:-:S04]  /*6ce0*/  SHF.R.U32.HI R4, RZ, 0xc, R5 ;  /* 0x0000000cff047819 */ /* 0x000fc80000011605 */
[----:B------:R-:W-:Y:S02]  /*6cf0*/  LOP3.LUT R4, R4, 0xf000f, RZ, 0xc0, !PT ;  /* 0x000f000f04047812 */ /* 0x000fe400078ec0ff */
[----:B------:R-:W-:Y:S02]  /*6d00*/  LOP3.LUT R56, R23, 0x3f003f, RZ, 0xc0, !PT ;  /* 0x003f003f17387812 */ /* 0x000fe400078ec0ff */
[--C-:B------:R-:W-:Y:S02]  /*6d10*/  SHF.R.U32.HI R54, RZ, 0xa, R23.reuse ;  /* 0x0000000aff367819 */ /* 0x100fe40000011617 */
[----:B------:R-:W-:Y:S02]  /*6d20*/  SHF.R.U32.HI R57, RZ, 0x6, R23 ;  /* 0x00000006ff397819 */ /* 0x000fe40000011617 */
[----:B------:R-:W-:Y:S02]  /*6d30*/  LOP3.LUT R36, R5, 0x3f003f, RZ, 0xc0, !PT ;  /* 0x003f003f05247812 */ /* 0x000fe400078ec0ff */
[----:B------:R-:W-:-:S02]  /*6d40*/  SHF.R.U32.HI R38, RZ, 0x6, R5 ;  /* 0x00000006ff267819 */ /* 0x000fc40000011605 */
[----:B------:R-:W-:Y:S02]  /*6d50*/  LOP3.LUT R5, R20, 0xf000f, RZ, 0xc0, !PT ;  /* 0x000f000f14057812 */ /* 0x000fe400078ec0ff */
[----:B------:R-:W-:Y:S02]  /*6d60*/  LOP3.LUT R47, R4, 0x300030, R47, 0xf8, !PT ;  /* 0x00300030042f7812 */ /* 0x000fe400078ef82f */
[----:B------:R-:W-:Y:S02]  /*6d70*/  LOP3.LUT R23, R25, 0x64006400, RZ, 0xfc, !PT ;  /* 0x6400640019177812 */ /* 0x000fe400078efcff */
[----:B------:R-:W-:Y:S02]  /*6d80*/  LOP3.LUT R4, R27, 0x3f003f, RZ, 0xc0, !PT ;  /* 0x003f003f1b047812 */ /* 0x000fe400078ec0ff */
[----:B------:R-:W-:Y:S01]  /*6d90*/  SHF.R.U32.HI R21, RZ, 0xc, R6 ;  /* 0x0000000cff157819 */ /* 0x000fe20000011606 */
        /* <DEDUP_REMOVED lines=10> */
[----:B------:R-:W-:Y:S02]  /*6e40*/  SHF.R.U32.HI R7, RZ, 0xc, R7 ;  /* 0x0000000cff077819 */ /* 0x000fe40000011607 */
[----:B------:R-:W-:Y:S01]  /*6e50*/  LOP3.LUT R6, R21, 0xf000f, RZ, 0xc0, !PT ;  /* 0x000f000f15067812 */ /* 0x000fe200078ec0ff */
[----:B------:R-:W-:Y:S01]  /*6e60*/  HADD2 R20, R4, -1056, -1056 ;  /* 0xe420e42004147430 */ /* 0x000fe20000000000 */
        /* <DEDUP_REMOVED lines=8> */
[----:B------:R-:W-:Y:S01]  /*6ef0*/  LOP3.LUT R53, R6, 0x300030, R53, 0xf8, !PT ;  /* 0x0030003006357812 */ /* 0x000fe200078ef835 */
[----:B------:R-:W-:Y:S01]  /*6f00*/  HFMA2.MMA R6, R23, R8, RZ ;  /* 0x0000000817067235 */ /* 0x000fe200000000ff */
[----:B------:R-:W-:Y:S01]  /*6f10*/  LOP3.LUT R22, R59, 0x64006400, RZ, 0xfc, !PT ;  /* 0x640064003b167812 */ /* 0x000fe200078efcff */
[----:B------:R-:W-:Y:S01]  /*6f20*/  HADD2 R24, R24, -1056, -1056 ;  /* 0xe420e42018187430 */ /* 0x000fe20000000000 */
[----:B------:R-:W-:Y:S01]  /*6f30*/  LOP3.LUT R54, R7, 0x300030, R54, 0xf8, !PT ;  /* 0x0030003007367812 */ /* 0x000fe200078ef836 */
        /* <DEDUP_REMOVED lines=18> */
[----:B------:R-:W-:Y:S01]  /*7060*/  HFMA2.MMA R60, R35, R10, R60 ;  /* 0x0000000a233c7235 */ /* 0x000fe2000000003c */
[----:B------:R-:W-:-:S03]  /*7070*/  LOP3.LUT R48, R58, 0x64006400, RZ, 0xfc, !PT ;  /* 0x640064003a307812 */ /* 0x000fc600078efcff */
[----:B------:R-:W-:Y:S01]  /*7080*/  HADD2 R36, R36, -1056, -1056 ;  /* 0xe420e42024247430 */ /* 0x000fe20000000000 */
[----:B------:R-:W-:Y:S01]  /*7090*/  HFMA2.MMA R62, R31, R10, R62 ;  /* 0x0000000a1f3e7235 */ /* 0x000fe2000000003e */
[----:B------:R-:W-:Y:S01]  /*70a0*/  HADD2 R48, R48, -1056, -1056 ;  /* 0xe420e42030307430 */ /* 0x000fe20000000000 */
[----:B------:R-:W-:Y:S02]  /*70b0*/  LOP3.LUT R34, R34, 0x64006400, RZ, 0xfc, !PT ;  /* 0x6400640022227812 */ /* 0x000fe400078efcff */
        /* <DEDUP_REMOVED lines=38> */
[----:B------:R-:W-:Y:S01]  /*7320*/  HFMA2.MMA R62, R58, R5, R62 ;  /* 0x000000053a3e7235 */ /* 0x000fe2000000003e */
[----:B------:R-:W-:Y:S02]  /*7330*/  HFMA2 R63, R50, R11, R63 ;  /* 0x0000000b323f7231 */ /* 0x000fe4000000003f */
        /* <DEDUP_REMOVED lines=10> */
[----:B------:R-:W-:-:S02]  /*73e0*/  HADD2 R26, R26, -1056, -1056 ;  /* 0xe420e4201a1a7430 */ /* 0x000fc40000000000 */
[----:B------:R-:W-:Y:S02]  /*73f0*/  HADD2 R53, R30, -1056, -1056 ;  /* 0xe420e4201e357430 */ /* 0x000fe40000000000 */
        /* <DEDUP_REMOVED lines=108> */
.L_x_1689:
        /* <DEDUP_REMOVED lines=22> */
[--C-:B----4-:R-:W-:Y:S02]  /*7c20*/  SHF.R.U32.HI R30, RZ, 0x8, R21.reuse ;  /* 0x00000008ff1e7819 */ /* 0x110fe40000011615 */
[--C-:B------:R-:W-:Y:S02]  /*7c30*/  SHF.R.U32.HI R47, RZ, 0xa, R21.reuse ;  /* 0x0000000aff2f7819 */ /* 0x100fe40000011615 */
[----:B------:R-:W-:Y:S02]  /*7c40*/  LOP3.LUT R37, R21, 0x3f003f, RZ, 0xc0, !PT ;  /* 0x003f003f15257812 */ /* 0x000fe400078ec0ff */
[----:B------:R-:W-:Y:S02]  /*7c50*/  SHF.R.U32.HI R51, RZ, 0x6, R21 ;  /* 0x00000006ff337819 */ /* 0x000fe40000011615 */
[----:B------:R-:W-:Y:S02]  /*7c60*/  SHF.R.U32.HI R10, RZ, 0x8, R22 ;  /* 0x00000008ff0a7819 */ /* 0x000fe40000011616 */
[----:B------:R-:W-:-:S02]  /*7c70*/  LOP3.LUT R9, R26, 0xf000f, RZ, 0xc0, !PT ;  /* 0x000f000f1a097812 */ /* 0x000fc400078ec0ff */
[----:B------:R-:W-:Y:S02]  /*7c80*/  LOP3.LUT R11, R8, 0xf000f, RZ, 0xc0, !PT ;  /* 0x000f000f080b7812 */ /* 0x000fe400078ec0ff */
[----:B------:R-:W-:Y:S02]  /*7c90*/  SHF.R.U32.HI R32, RZ, 0x8, R20 ;  /* 0x00000008ff207819 */ /* 0x000fe40000011614 */
[----:B------:R-:W-:Y:S02]  /*7ca0*/  LOP3.LUT R21, R28, 0xf000f, RZ, 0xc0, !PT ;  /* 0x000f000f1c157812 */ /* 0x000fe400078ec0ff */
        /* <DEDUP_REMOVED lines=9> */
[----:B---3--:R-:W-:-:S02]  /*7d40*/  LOP3.LUT R48, R4, 0x3f003f, RZ, 0xc0, !PT ;  /* 0x003f003f04307812 */ /* 0x008fc400078ec0ff */
[----:B------:R-:W-:Y:S02]  /*7d50*/  LOP3.LUT R28, R29, 0x300030, R20, 0xf8, !PT ;  /* 0x003000301d1c7812 */ /* 0x000fe400078ef814 */
[--C-:B------:R-:W-:Y:S02]  /*7d60*/  SHF.R.U32.HI R20, RZ, 0xc, R4.reuse ;  /* 0x0000000cff147819 */ /* 0x100fe40000011604 */
[----:B------:R-:W-:Y:S02]  /*7d70*/  SHF.R.U32.HI R50, RZ, 0x6, R4 ;  /* 0x00000006ff327819 */ /* 0x000fe40000011604 */
        /* <DEDUP_REMOVED lines=22> */
[----:B------:R-:W-:-:S02]  /*7ee0*/  LOP3.LUT R4, R4, 0x64006400, RZ, 0xfc, !PT ;  /* 0x6400640004047812 */ /* 0x000fc400078efcff */
[----:B------:R-:W-:Y:S02]  /*7ef0*/  SHF.R.U32.HI R53, RZ, 0xa, R22 ;  /* 0x0000000aff357819 */ /* 0x000fe40000011616 */
[----:B------:R-:W-:Y:S02]  /*7f00*/  SHF.R.U32.HI R7, RZ, 0xc, R7 ;  /* 0x0000000cff077819 */ /* 0x000fe40000011607 */
        /* <DEDUP_REMOVED lines=10> */
[----:B------:R-:W-:Y:S01]  /*7fb0*/  SHF.R.U32.HI R55, RZ, 0x6, R22 ;  /* 0x00000006ff377819 */ /* 0x000fe20000011616 */
[-C--:B0-----:R-:W-:Y:S01]  /*7fc0*/  HFMA2.MMA R4, R27, R8.reuse, RZ ;  /* 0x000000081b047235 */ /* 0x081fe200000000ff */
[----:B------:R-:W-:Y:S02]  /*7fd0*/  LOP3.LUT R7, R7, 0xf000f, RZ, 0xc0, !PT ;  /* 0x000f000f07077812 */ /* 0x000fe400078ec0ff */
[----:B------:R-:W-:Y:S01]  /*7fe0*/  LOP3.LUT R53, R6, 0x300030, R53, 0xf8, !PT ;  /* 0x0030003006357812 */ /* 0x000fe200078ef835 */
[----:B------:R-:W-:Y:S01]  /*7ff0*/  HFMA2.MMA R6, R23, R8, RZ ;  /* 0x0000000817067235 */ /* 0x000fe200000000ff */
[----:B------:R-:W-:Y:S01]  /*8000*/  LOP3.LUT R22, R59, 0x64006400, RZ, 0xfc, !PT ;  /* 0x640064003b167812 */ /* 0x000fe200078efcff */
[----:B------:R-:W-:Y:S01]  /*8010*/  HADD2 R24, R24, -1056, -1056 ;  /* 0xe420e42018187430 */ /* 0x000fe20000000000 */
[----:B------:R-:W-:Y:S01]  /*8020*/  LOP3.LUT R54, R7, 0x300030, R54, 0xf8, !PT ;  /* 0x0030003007367812 */ /* 0x000fe200078ef836 */
[----:B------:R-:W-:-:S02]  /*8030*/  HADD2 R14, R5, -1056, -1056 ;  /* 0xe420e420050e7430 */ /* 0x000fc40000000000 */
[-C--:B------:R-:W-:Y:S02]  /*8040*/  HFMA2 R5, R25, R8.reuse, RZ.H0_H0 ;  /* 0x0000000819057231 */ /* 0x080fe400000400ff */
[----:B------:R-:W-:Y:S02]  /*8050*/  HFMA2 R7, R21, R8, RZ.H0_H0 ;  /* 0x0000000815077231 */ /* 0x000fe400000400ff */
        /* <DEDUP_REMOVED lines=181> */
.L_x_1690:
        /* <DEDUP_REMOVED lines=9> */
.L_x_1688:
        /* <DEDUP_REMOVED lines=8> */
.L_x_1694:
[----:B------:R-:W-:Y:S01]  /*8cc0*/  ISETP.NE.AND P0, PT, R46, R15, PT ;  /* 0x0000000f2e00720c */ /* 0x000fe20003f05270 */
[----:B------:R-:W1:Y:S01]  /*8cd0*/  LDC R43, c[0x0][0x23c] ;  /* 0x00008f00ff2b7b82 */ /* 0x000e620000000800 */
[----:B-----5:R-:W-:Y:S02]  /*8ce0*/  MOV R4, R20 ;  /* 0x0000001400047202 */ /* 0x020fe40000000f00 */
[----:B------:R-:W-:-:S09]  /*8cf0*/  MOV R5, R21 ;  /* 0x0000001500057202 */ /* 0x000fd20000000f00 */
[----:B------:R-:W2:Y:S01]  /*8d00*/  @!P0 LDC.64 R2, c[0x0][0x248] ;  /* 0x00009200ff028b82 */ /* 0x000ea20000000a00 */
[----:B------:R-:W-:Y:S02]  /*8d10*/  @!P0 IADD3 R42, R42, 0x1, RZ ;  /* 0x000000012a2a8810 */ /* 0x000fe40007ffe0ff */
[----:B------:R-:W-:Y:S02]  /*8d20*/  @!P0 LEA R7, R46, 0x1, 0x1 ;  /* 0x000000012e078811 */ /* 0x000fe400078e08ff */
[----:B------:R-:W-:-:S06]  /*8d30*/  @!P0 LEA R20, R42, R1, 0x3 ;  /* 0x000000012a148211 */ /* 0x000fcc00078e18ff */
[----:B------:R-:W3:Y:S01]  /*8d40*/  @!P0 LDL.64 R20, [R20] ;  /* 0x0000000014148983 */ /* 0x000ee20000100a00 */
[----:B-1---5:R-:W-:-:S04]  /*8d50*/  IMAD.WIDE R8, R43, 0x4, R4 ;  /* 0x000000042b087825 */ /* 0x022fc800078e0204 */
[----:B------:R-:W-:Y:S02]  /*8d60*/  IMAD.WIDE R24, R43, 0x4, R8 ;  /* 0x000000042b187825 */ /* 0x000fe400078e0208 */
[----:B0-----:R-:W5:Y:S02]  /*8d70*/  LDG.E.128.CONSTANT R8, desc[UR6][R8.64] ;  /* 0x0000000608087981 */ /* 0x001f64000c1e9d00 */
[----:B--2---:R-:W-:Y:S02]  /*8d80*/  @!P0 IMAD.WIDE R2, R7, 0x2, R2 ;  /* 0x0000000207028825 */ /* 0x004fe400078e0202 */
[----:B------:R-:W5:Y:S02]  /*8d90*/  LDG.E.128.CONSTANT R4, desc[UR6][R4.64] ;  /* 0x0000000604047981 */ /* 0x000f64000c1e9d00 */
[C---:B------:R-:W-:Y:S02]  /*8da0*/  IMAD.WIDE R12, R43.reuse, 0x4, R24 ;  /* 0x000000042b0c7825 */ /* 0x040fe400078e0218 */
[----:B------:R-:W2:Y:S04]  /*8db0*/  @!P0 LDG.E.U16.CONSTANT R3, desc[UR6][R2.64] ;  /* 0x0000000602038981 */ /* 0x000ea8000c1e9500 */
[----:B------:R-:W5:Y:S04]  /*8dc0*/  LDG.E.128.CONSTANT R24, desc[UR6][R24.64] ;  /* 0x0000000618187981 */ /* 0x000f68000c1e9d00 */
[----:B------:R0:W5:Y:S01]  /*8dd0*/  LDG.E.128.CONSTANT R28, desc[UR6][R12.64] ;  /* 0x000000060c1c7981 */ /* 0x000162000c1e9d00 */
[----:B------:R-:W-:Y:S01]  /*8de0*/  IMAD.WIDE R96, R43, 0x4, R12 ;  /* 0x000000042b607825 */ /* 0x000fe200078e020c */
[----:B---3--:R-:W-:-:S02]  /*8df0*/  @!P0 PRMT R94, R20, 0x7610, R94 ;  /* 0x00007610145e8816 */ /* 0x008fc4000000005e */
[----:B------:R-:W-:Y:S02]  /*8e00*/  @!P0 PRMT R92, R21, 0x7610, R92 ;  /* 0x00007610155c8816 */ /* 0x000fe4000000005c */
[----:B------:R-:W-:Y:S02]  /*8e10*/  @!P0 PRMT R94, R94, 0x7610, R20 ;  /* 0x000076105e5e8816 */ /* 0x000fe40000000014 */
[----:B------:R-:W-:Y:S02]  /*8e20*/  @!P0 PRMT R92, R92, 0x7610, R21 ;  /* 0x000076105c5c8816 */ /* 0x000fe40000000015 */
[----:B--2---:R-:W-:Y:S01]  /*8e30*/  @!P0 IADD3 R15, R3, R46, RZ ;  /* 0x0000002e030f8210 */ /* 0x004fe20007ffe0ff */
[----:B0-----:R-:W-:Y:S06]  /*8e40*/  @!P1 BRA `(.L_x_1693) ;  /* 0x0000001c00889947 */ /* 0x001fec0003800000 */
[----:B------:R-:W2:Y:S01]  /*8e50*/  LDG.E.128.CONSTANT R32, desc[UR6][R96.64] ;  /* 0x0000000660207981 */ /* 0x000ea2000c1e9d00 */
[----:B-----5:R-:W-:Y:S01]  /*8e60*/  SHF.R.U32.HI R36, RZ, 0xf, R5 ;  /* 0x0000000fff247819 */ /* 0x020fe20000011605 */
[----:B------:R-:W-:Y:S01]  /*8e70*/  HFMA2.MMA R0, -RZ, RZ, 0, 0.03125 ;  /* 0x00002800ff007435 */ /* 0x000fe200000001ff */
[----:B------:R-:W-:Y:S02]  /*8e80*/  SHF.R.U32.HI R38, RZ, 0xf, R6 ;  /* 0x0000000fff267819 */ /* 0x000fe40000011606 */
[----:B------:R-:W-:Y:S02]  /*8e90*/  SHF.R.U32.HI R39, RZ, 0xf, R7 ;  /* 0x0000000fff277819 */ /* 0x000fe40000011607 */
[----:B------:R-:W-:Y:S02]  /*8ea0*/  SHF.R.U32.HI R37, RZ, 0xe, R9 ;  /* 0x0000000eff257819 */ /* 0x000fe40000011609 */
[----:B------:R-:W-:Y:S02]  /*8eb0*/  LOP3.LUT R36, R36, 0x10001, RZ, 0xc0, !PT ;  /* 0x0001000124247812 */ /* 0x000fe400078ec0ff */
[----:B------:R-:W-:-:S02]  /*8ec0*/  LOP3.LUT R22, R6, 0x1f001f, RZ, 0xc0, !PT ;  /* 0x001f001f06167812 */ /* 0x000fc400078ec0ff */
[----:B------:R-:W-:Y:S02]  /*8ed0*/  LOP3.LUT R2, R6, 0x3e003e0, RZ, 0xc0, !PT ;  /* 0x03e003e006027812 */ /* 0x000fe400078ec0ff */
[----:B------:R-:W-:Y:S02]  /*8ee0*/  SHF.R.U32.HI R50, RZ, 0xa, R6 ;  /* 0x0000000aff327819 */ /* 0x000fe40000011606 */
        /* <DEDUP_REMOVED lines=12> */
[----:B------:R-:W-:Y:S02]  /*8fb0*/  LOP3.LUT R37, R36, 0x20002, R37, 0xf8, !PT ;  /* 0x0002000224257812 */ /* 0x000fe400078ef825 */
[----:B------:R-:W-:Y:S02]  /*8fc0*/  SHF.R.U32.HI R10, RZ, 0xe, R11 ;  /* 0x0000000eff0a7819 */ /* 0x000fe4000001160b */
[----:B------:R-:W-:Y:S02]  /*8fd0*/  SHF.R.U32.HI R80, RZ, 0xd, R25 ;  /* 0x0000000dff507819 */ /* 0x000fe40000011619 */
[----:B------:R-:W-:-:S02]  /*8fe0*/  LOP3.LUT R9, R38, 0x20002, R9, 0xf8, !PT ;  /* 0x0002000226097812 */ /* 0x000fc400078ef809 */
[----:B------:R-:W-:Y:S02]  /*8ff0*/  LOP3.LUT R10, R39, 0x20002, R10, 0xf8, !PT ;  /* 0x00020002270a7812 */ /* 0x000fe400078ef80a */
[----:B------:R-:W-:Y:S02]  /*9000*/  LOP3.LUT R80, R37, 0x40004, R80, 0xf8, !PT ;  /* 0x0004000425507812 */ /* 0x000fe400078ef850 */
[----:B------:R-:W0:Y:S01]  /*9010*/  LDS.128 R36, [UR4] ;  /* 0x00000004ff247984 */ /* 0x000e220008000c00 */
[----:B------:R-:W-:Y:S02]  /*9020*/  SHF.R.U32.HI R13, RZ, 0xf, R4 ;  /* 0x0000000fff0d7819 */ /* 0x000fe40000011604 */
[----:B------:R-:W-:Y:S02]  /*9030*/  SHF.R.U32.HI R14, RZ, 0xe, R8 ;  /* 0x0000000eff0e7819 */ /* 0x000fe40000011608 */
[----:B------:R-:W-:Y:S02]  /*9040*/  LOP3.LUT R13, R13, 0x10001, RZ, 0xc0, !PT ;  /* 0x000100010d0d7812 */ /* 0x000fe400078ec0ff */
[----:B------:R-:W-:-:S02]  /*9050*/  LOP3.LUT R20, R4, 0x1f001f, RZ, 0xc0, !PT ;  /* 0x001f001f04147812 */ /* 0x000fc400078ec0ff */
[----:B------:R-:W-:Y:S02]  /*9060*/  LOP3.LUT R13, R13, 0x20002, R14, 0xf8, !PT ;  /* 0x000200020d0d7812 */ /* 0x000fe400078ef80e */
[----:B------:R-:W-:Y:S02]  /*9070*/  LOP3.LUT R12, R4, 0x3e003e0, RZ, 0xc0, !PT ;  /* 0x03e003e0040c7812 */ /* 0x000fe400078ec0ff */
[----:B------:R-:W-:Y:S02]  /*9080*/  SHF.R.U32.HI R47, RZ, 0xa, R4 ;  /* 0x0000000aff2f7819 */ /* 0x000fe40000011604 */
[----:B------:R-:W-:Y:S02]  /*9090*/  LOP3.LUT R14, R25, 0x3e003e0, RZ, 0xc0, !PT ;  /* 0x03e003e0190e7812 */ /* 0x000fe400078ec0ff */
        /* <DEDUP_REMOVED lines=17> */
[----:B------:R-:W-:Y:S01]  /*91b0*/  LOP3.LUT R9, R12, 0x64006400, RZ, 0xfc, !PT ;  /* 0x640064000c097812 */ /* 0x000fe200078efcff */
[-C--:B------:R-:W-:Y:S01]  /*91c0*/  HFMA2 R12, R57, R0.reuse.H0_H0, -48, -48 ;  /* 0xd200d200390c7431 */ /* 0x080fe20000040000 */
[----:B------:R-:W-:Y:S01]  /*91d0*/  LOP3.LUT R79, R55, 0x64006400, RZ, 0xfc, !PT ;  /* 0x64006400374f7812 */ /* 0x000fe200078efcff */
[-C--:B------:R-:W-:Y:S01]  /*91e0*/  HFMA2 R49, R49, R0.reuse.H0_H0, -48, -48 ;  /* 0xd200d20031317431 */ /* 0x080fe20000040000 */
[----:B------:R-:W-:Y:S01]  /*91f0*/  LOP3.LUT R78, R13, 0x40004, R78, 0xf8, !PT ;  /* 0x000400040d4e7812 */ /* 0x000fe200078ef84e */
[----:B------:R-:W-:Y:S01]  /*9200*/  HFMA2 R70, R9, R0.H0_H0, -48, -48 ;  /* 0xd200d20009467431 */ /* 0x000fe20000040000 */
[----:B------:R-:W-:-:S02]  /*9210*/  LOP3.LUT R55, R11, 0x64006400, RZ, 0xfc, !PT ;  /* 0x640064000b377812 */ /* 0x000fc400078efcff */
[----:B------:R-:W-:Y:S02]  /*9220*/  LOP3.LUT R83, R10, 0x40004, R83, 0xf8, !PT ;  /* 0x000400040a537812 */ /* 0x000fe400078ef853 */
[----:B------:R-:W-:Y:S01]  /*9230*/  LOP3.LUT R13, R4, 0x64006400, RZ, 0xfc, !PT ;  /* 0x64006400040d7812 */ /* 0x000fe200078efcff */
[-C--:B------:R-:W-:Y:S01]  /*9240*/  HFMA2 R9, R55, R0.reuse.H0_H0, -48, -48 ;  /* 0xd200d20037097431 */ /* 0x080fe20000040000 */
        /* <DEDUP_REMOVED lines=44> */
[----:B------:R-:W-:Y:S01]  /*9510*/  LOP3.LUT R60, R60, 0x1f001f, RZ, 0xc0, !PT ;  /* 0x001f001f3c3c7812 */ /* 0x000fe200078ec0ff */
[----:B------:R-:W-:Y:S01]  /*9520*/  HADD2 R62, R54, -1040, -1040 ;  /* 0xe410e410363e7430 */ /* 0x000fe20000000000 */
[----:B------:R-:W-:Y:S02]  /*9530*/  LOP3.LUT R56, R56, 0x64006400, RZ, 0xfc, !PT ;  /* 0x6400640038387812 */ /* 0x000fe400078efcff */
[----:B------:R-:W-:Y:S02]  /*9540*/  LOP3.LUT R59, R59, 0x64006400, RZ, 0xfc, !PT ;  /* 0x640064003b3b7812 */ /* 0x000fe400078efcff */
[----:B------:R-:W-:-:S03]  /*9550*/  ISETP.GE.AND P0, PT, R44, 0x2, PT ;  /* 0x000000022c00780c */ /* 0x000fc60003f06270 */
[----:B------:R-:W-:Y:S01]  /*9560*/  HADD2 R54, R59, -1040, -1040 ;  /* 0xe410e4103b367430 */ /* 0x000fe20000000000 */
[----:B------:R-:W-:Y:S02]  /*9570*/  LOP3.LUT R59, R24, 0x1f001f, RZ, 0xc0, !PT ;  /* 0x001f001f183b7812 */ /* 0x000fe400078ec0ff */
[----:B------:R-:W-:Y:S02]  /*9580*/  SHF.R.U32.HI R24, RZ, 0xa, R24 ;  /* 0x0000000aff187819 */ /* 0x000fe40000011618 */
[----:B------:R-:W-:Y:S02]  /*9590*/  LOP3.LUT R59, R59, 0x64006400, RZ, 0xfc, !PT ;  /* 0x640064003b3b7812 */ /* 0x000fe400078efcff */
[----:B------:R-:W-:-:S04]  /*95a0*/  LOP3.LUT R24, R24, 0x1f001f, RZ, 0xc0, !PT ;  /* 0x001f001f18187812 */ /* 0x000fc800078ec0ff */
[----:B------:R-:W-:-:S05]  /*95b0*/  LOP3.LUT R24, R24, 0x64006400, RZ, 0xfc, !PT ;  /* 0x6400640018187812 */ /* 0x000fca00078efcff */
[----:B------:R-:W-:Y:S01]  /*95c0*/  HADD2 R79, R24, -1040, -1040 ;  /* 0xe410e410184f7430 */ /* 0x000fe20000000000 */
[----:B------:R-:W-:-:S04]  /*95d0*/  LOP3.LUT R24, R30, 0x1f001f, RZ, 0xc0, !PT ;  /* 0x001f001f1e187812 */ /* 0x000fc800078ec0ff */
[----:B------:R-:W-:Y:S02]  /*95e0*/  LOP3.LUT R24, R24, 0x64006400, RZ, 0xfc, !PT ;  /* 0x6400640018187812 */ /* 0x000fe400078efcff */
[----:B--2---:R-:W-:Y:S02]  /*95f0*/  LOP3.LUT R6, R33, 0x3e003e0, RZ, 0xc0, !PT ;  /* 0x03e003e021067812 */ /* 0x004fe400078ec0ff */
        /* <DEDUP_REMOVED lines=11> */
[----:B0-----:R-:W-:Y:S01]  /*96b0*/  HFMA2 R66, R77, R36, RZ.H0_H0 ;  /* 0x000000244d427231 */ /* 0x001fe200000400ff */
[----:B------:R-:W0:Y:S01]  /*96c0*/  LDS.128 R20, [UR4+0x10] ;  /* 0x00001004ff147984 */ /* 0x000e220008000c00 */
[----:B------:R-:W-:Y:S01]  /*96d0*/  LOP3.LUT R67, R2, 0x64006400, RZ, 0xfc, !PT ;  /* 0x6400640002437812 */ /* 0x000fe200078efcff */
[-C--:B------:R-:W-:Y:S01]  /*96e0*/  HFMA2 R2, R65, R0.reuse.H0_H0, -48, -48 ;  /* 0xd200d20041027431 */ /* 0x080fe20000040000 */
[-C--:B------:R-:W-:Y:S01]  /*96f0*/  HFMA2.MMA R65, R57, R36.reuse, RZ ;  /* 0x0000002439417235 */ /* 0x080fe200000000ff */
[----:B------:R-:W-:Y:S02]  /*9700*/  HADD2 R55, R55, -1040, -1040 ;  /* 0xe410e41037377430 */ /* 0x000fe40000000000 */
[----:B------:R-:W-:Y:S01]  /*9710*/  HFMA2 R0, R67, R0.H0_H0, -48, -48 ;  /* 0xd200d20043007431 */ /* 0x000fe20000040000 */
[----:B------:R-:W-:Y:S01]  /*9720*/  HFMA2.MMA R67, R81, R36, RZ ;  /* 0x0000002451437235 */ /* 0x000fe200000000ff */
[----:B------:R-:W-:-:S02]  /*9730*/  HFMA2 R69, R55, R36, RZ.H0_H0 ;  /* 0x0000002437457231 */ /* 0x000fc400000400ff */
[-C--:B------:R-:W-:Y:S01]  /*9740*/  HFMA2 R66, R68, R37.reuse, R66 ;  /* 0x0000002544427231 */ /* 0x080fe20000000042 */
[-C--:B------:R-:W-:Y:S01]  /*9750*/  HFMA2.MMA R36, R58, R37.reuse, R65 ;  /* 0x000000253a247235 */ /* 0x080fe20000000041 */
[----:B------:R-:W-:Y:S02]  /*9760*/  LOP3.LUT R65, R48, 0x1f001f, RZ, 0xc0, !PT ;  /* 0x001f001f30417812 */ /* 0x000fe400078ec0ff */
[----:B------:R-:W-:Y:S01]  /*9770*/  LOP3.LUT R48, R63, 0x64006400, RZ, 0xfc, !PT ;  /* 0x640064003f307812 */ /* 0x000fe200078efcff */
[----:B------:R-:W-:Y:S01]  /*9780*/  HFMA2.MMA R67, R70, R37, R67 ;  /* 0x0000002546437235 */ /* 0x000fe20000000043 */
[----:B------:R-:W-:Y:S01]  /*9790*/  LOP3.LUT R63, R53, 0x64006400, RZ, 0xfc, !PT ;  /* 0x64006400353f7812 */ /* 0x000fe200078efcff */
[----:B------:R-:W-:Y:S01]  /*97a0*/  HADD2 R53, R50, -1040, -1040 ;  /* 0xe410e41032357430 */ /* 0x000fe20000000000 */
[----:B------:R-:W-:Y:S01]  /*97b0*/  LOP3.LUT R65, R65, 0x64006400, RZ, 0xfc, !PT ;  /* 0x6400640041417812 */ /* 0x000fe200078efcff */
[----:B------:R-:W-:Y:S02]  /*97c0*/  HFMA2 R37, R52, R37, R69 ;  /* 0x0000002534257231 */ /* 0x000fe40000000045 */
[----:B------:R-:W-:-:S02]  /*97d0*/  HADD2 R69, R47, -1040, -1040 ;  /* 0xe410e4102f457430 */ /* 0x000fc40000000000 */
[----:B------:R-:W-:Y:S01]  /*97e0*/  HADD2 R65, R65, -1040, -1040 ;  /* 0xe410e41041417430 */ /* 0x000fe20000000000 */
[-C--:B------:R-:W-:Y:S01]  /*97f0*/  HFMA2.MMA R36, R53, R38.reuse, R36 ;  /* 0x0000002635247235 */ /* 0x080fe20000000024 */
[----:B------:R-:W-:Y:S02]  /*9800*/  HADD2 R48, R48, -1040, -1040 ;  /* 0xe410e41030307430 */ /* 0x000fe40000000000 */
[----:B------:R-:W-:Y:S01]  /*9810*/  HFMA2.MMA R67, R69, R38, R67 ;  /* 0x0000002645437235 */ /* 0x000fe20000000043 */
[----:B------:R-:W-:Y:S02]  /*9820*/  HADD2 R47, R63, -1040, -1040 ;  /* 0xe410e4103f2f7430 */ /* 0x000fe40000000000 */
[-C--:B------:R-:W-:Y:S02]  /*9830*/  HFMA2 R72, R65, R38.reuse, R66 ;  /* 0x0000002641487231 */ /* 0x080fe40000000042 */
[----:B------:R-:W-:Y:S01]  /*9840*/  HADD2 R66, R61, -1040, -1040 ;  /* 0xe410e4103d427430 */ /* 0x000fe20000000000 */
[----:B------:R-:W-:Y:S01]  /*9850*/  HFMA2.MMA R36, R48, R39, R36 ;  /* 0x0000002730247235 */ /* 0x000fe20000000024 */
[----:B------:R-:W-:-:S02]  /*9860*/  HFMA2 R37, R47, R38, R37 ;  /* 0x000000262f257231 */ /* 0x000fc40000000025 */
[----:B------:R-:W-:Y:S02]  /*9870*/  HADD2 R50, R71, -1040, -1040 ;  /* 0xe410e41047327430 */ /* 0x000fe40000000000 */
[----:B------:R-:W-:Y:S01]  /*9880*/  HFMA2.MMA R63, R66, R39, R67 ;  /* 0x00000027423f7235 */ /* 0x000fe20000000043 */
[-C--:B------:R-:W-:Y:S01]  /*9890*/  HFMA2 R72, R64, R39.reuse, R72 ;  /* 0x0000002740487231 */ /* 0x080fe20000000048 */
[----:B------:R-:W-:Y:S01]  /*98a0*/  LOP3.LUT R67, R27, 0x1f001f, RZ, 0xc0, !PT ;  /* 0x001f001f1b437812 */ /* 0x000fe200078ec0ff */
[----:B------:R-:W-:Y:S01]  /*98b0*/  HFMA2 R37, R50, R39, R37 ;  /* 0x0000002732257231 */ /* 0x000fe20000000025 */
[-C--:B0-----:R-:W-:Y:S01]  /*98c0*/  HFMA2.MMA R71, R13, R20.reuse, R36 ;  /* 0x000000140d477235 */ /* 0x081fe20000000024 */
[-C--:B------:R-:W-:Y:S01]  /*98d0*/  HFMA2 R72, R49, R20.reuse, R72 ;  /* 0x0000001431487231 */ /* 0x080fe20000000048 */
[----:B------:R-:W-:Y:S01]  /*98e0*/  LOP3.LUT R74, R67, 0x64006400, RZ, 0xfc, !PT ;  /* 0x64006400434a7812 */ /* 0x000fe200078efcff */
[----:B------:R-:W-:Y:S01]  /*98f0*/  HFMA2 R61, R11, R20, R37 ;  /* 0x000000140b3d7231 */ /* 0x000fe20000000025 */
[----:B------:R-:W-:Y:S01]  /*9900*/  HFMA2.MMA R63, R51, R20, R63 ;  /* 0x00000014333f7235 */ /* 0x000fe2000000003f */
[----:B------:R-:W0:Y:S01]  /*9910*/  LDS.128 R36, [UR4+0x20] ;  /* 0x00002004ff247984 */ /* 0x000e220008000c00 */
[----:B------:R-:W-:Y:S01]  /*9920*/  LOP3.LUT R20, R60, 0x64006400, RZ, 0xfc, !PT ;  /* 0x640064003c147812 */ /* 0x000fe200078efcff */
[----:B------:R-:W-:Y:S01]  /*9930*/  HADD2 R60, R56, -1040, -1040 ;  /* 0xe410e410383c7430 */ /* 0x000fe20000000000 */
[-C--:B------:R-:W-:Y:S01]  /*9940*/  HFMA2.MMA R71, R54, R21.reuse, R71 ;  /* 0x0000001536477235 */ /* 0x080fe20000000047 */
[----:B------:R-:W-:Y:S01]  /*9950*/  HADD2 R67, R59, -1040, -1040 ;  /* 0xe410e4103b437430 */ /* 0x000fe20000000000 */
[----:B------:R-:W-:Y:S01]  /*9960*/  SHF.R.U32.HI R27, RZ, 0xa, R27 ;  /* 0x0000000aff1b7819 */ /* 0x000fe2000001161b */
[----:B------:R-:W-:Y:S01]  /*9970*/  HADD2 R56, R20, -1040, -1040 ;  /* 0xe410e41014387430 */ /* 0x000fe20000000000 */
[----:B------:R-:W-:Y:S01]  /*9980*/  HFMA2.MMA R20, R62, R21, R63 ;  /* 0x000000153e147235 */ /* 0x000fe2000000003f */
[----:B------:R-:W-:Y:S01]  /*9990*/  LOP3.LUT R63, R26, 0x1f001f, RZ, 0xc0, !PT ;  /* 0x001f001f1a3f7812 */ /* 0x000fe200078ec0ff */
[-C--:B------:R-:W-:Y:S01]  /*99a0*/  HFMA2 R72, R60, R21.reuse, R72 ;  /* 0x000000153c487231 */ /* 0x080fe20000000048 */
[----:B------:R-:W-:Y:S01]  /*99b0*/  SHF.R.U32.HI R26, RZ, 0xa, R26 ;  /* 0x0000000aff1a7819 */ /* 0x000fe2000001161a */
[----:B------:R-:W-:Y:S01]  /*99c0*/  HFMA2 R21, R56, R21, R61 ;  /* 0x0000001538157231 */ /* 0x000fe2000000003d */
[----:B------:R-:W-:-:S02]  /*99d0*/  LOP3.LUT R73, R63, 0x64006400, RZ, 0xfc, !PT ;  /* 0x640064003f497812 */ /* 0x000fc400078efcff */
[----:B------:R-:W-:Y:S01]  /*99e0*/  LOP3.LUT R61, R25, 0x1f001f, RZ, 0xc0, !PT ;  /* 0x001f001f193d7812 */ /* 0x000fe200078ec0ff */
[-C--:B------:R-:W-:Y:S01]  /*99f0*/  HFMA2.MMA R20, R67, R22.reuse, R20 ;  /* 0x0000001643147235 */ /* 0x080fe20000000014 */
[----:B------:R-:W-:Y:S01]  /*9a00*/  SHF.R.U32.HI R25, RZ, 0xa, R25 ;  /* 0x0000000aff197819 */ /* 0x000fe20000011619 */
[----:B------:R-:W-:Y:S01]  /*9a10*/  HADD2 R59, R73, -1040, -1040 ;  /* 0xe410e410493b7430 */ /* 0x000fe20000000000 */
[----:B------:R-:W-:Y:S02]  /*9a20*/  LOP3.LUT R61, R61, 0x64006400, RZ, 0xfc, !PT ;  /* 0x640064003d3d7812 */ /* 0x000fe400078efcff */
[----:B------:R-:W-:Y:S02]  /*9a30*/  LOP3.LUT R26, R26, 0x1f001f, RZ, 0xc0, !PT ;  /* 0x001f001f1a1a7812 */ /* 0x000fe400078ec0ff */
        /* <DEDUP_REMOVED lines=9> */
[----:B------:R-:W-:Y:S01]  /*9ad0*/  HFMA2.MMA R22, R10, R23, R71 ;  /* 0x000000170a167235 */ /* 0x000fe20000000047 */
[----:B------:R-:W-:Y:S01]  /*9ae0*/  LOP3.LUT R27, R27, 0x1f001f, RZ, 0xc0, !PT ;  /* 0x001f001f1b1b7812 */ /* 0x000fe200078ec0ff */
[----:B------:R-:W-:-:S02]  /*9af0*/  HADD2 R73, R26, -1040, -1040 ;  /* 0xe410e4101a497430 */ /* 0x000fc40000000000 */
[-C--:B------:R-:W-:Y:S01]  /*9b00*/  HFMA2 R72, R12, R23.reuse, R72 ;  /* 0x000000170c487231 */ /* 0x080fe20000000048 */
[----:B------:R-:W-:Y:S01]  /*9b10*/  LOP3.LUT R27, R27, 0x64006400, RZ, 0xfc, !PT ;  /* 0x640064001b1b7812 */ /* 0x000fe200078efcff */
[----:B------:R-:W-:Y:S01]  /*9b20*/  HFMA2 R21, R8, R23, R21 ;  /* 0x0000001708157231 */ /* 0x000fe20000000015 */
[----:B------:R-:W-:Y:S01]  /*9b30*/  LOP3.LUT R23, R29, 0x1f001f, RZ, 0xc0, !PT ;  /* 0x001f001f1d177812 */ /* 0x000fe200078ec0ff */
[----:B------:R-:W-:Y:S01]  /*9b40*/  HADD2 R75, R25, -1040, -1040 ;  /* 0xe410e410194b7430 */ /* 0x000fe20000000000 */
[-C--:B0-----:R-:W-:Y:S01]  /*9b50*/  HFMA2.MMA R85, R79, R36.reuse, R20 ;  /* 0x000000244f557235 */ /* 0x081fe20000000014 */
[----:B------:R-:W-:Y:S01]  /*9b60*/  LOP3.LUT R25, R31, 0x1f001f, RZ, 0xc0, !PT ;  /* 0x001f001f1f197812 */ /* 0x000fe200078ec0ff */
        /* <DEDUP_REMOVED lines=9> */
[----:B------:R-:W-:Y:S01]  /*9c00*/  SHF.R.U32.HI R23, RZ, 0xc, R28 ;  /* 0x0000000cff177819 */ /* 0x000fe2000001161c */
[----:B------:R-:W-:Y:S01]  /*9c10*/  HFMA2 R21, R71, R36, R21 ;  /* 0x0000002447157231 */ /* 0x000fe20000000015 */
[-C--:B------:R-:W-:Y:S01]  /*9c20*/  HFMA2.MMA R20, R72, R37.reuse, R20 ;  /* 0x0000002548147235 */ /* 0x080fe20000000014 */
[----:B------:R-:W-:Y:S01]  /*9c30*/  HADD2 R36, R25, -1040, -1040 ;  /* 0xe410e41019247430 */ /* 0x000fe20000000000 */
[----:B------:R-:W-:Y:S01]  /*9c40*/  LOP3.LUT R24, R78, 0x80008, R23, 0xf8, !PT ;  /* 0x000800084e187812 */ /* 0x000fe200078ef817 */
[----:B------:R-:W-:Y:S01]  /*9c50*/  HADD2 R76, R22, -1040, -1040 ;  /* 0xe410e410164c7430 */ /* 0x000fe20000000000 */
[----:B------:R-:W-:Y:S01]  /*9c60*/  SHF.R.U32.HI R23, RZ, 0xc, R30 ;  /* 0x0000000cff177819 */ /* 0x000fe2000001161e */
[-C--:B------:R-:W-:Y:S01]  /*9c70*/  HFMA2 R21, R36, R37.reuse, R21 ;  /* 0x0000002524157231 */ /* 0x080fe20000000015 */
[----:B------:R-:W-:Y:S01]  /*9c80*/  SHF.R.U32.HI R22, RZ, 0xc, R31 ;  /* 0x0000000cff167819 */ /* 0x000fe2000001161f */
[----:B------:R-:W-:Y:S01]  /*9c90*/  HFMA2 R84, R74, R37, R84 ;  /* 0x000000254a547231 */ /* 0x000fe20000000054 */
[----:B------:R-:W-:Y:S01]  /*9ca0*/  LOP3.LUT R26, R82, 0x80008, R23, 0xf8, !PT ;  /* 0x00080008521a7812 */ /* 0x000fe200078ef817 */
[----:B------:R-:W-:Y:S01]  /*9cb0*/  HFMA2.MMA R85, R76, R37, R85 ;  /* 0x000000254c557235 */ /* 0x000fe20000000055 */
[----:B------:R-:W-:Y:S01]  /*9cc0*/  LOP3.LUT R27, R83, 0x80008, R22, 0xf8, !PT ;  /* 0x00080008531b7812 */ /* 0x000fe200078ef816 */
[-C--:B------:R-:W-:Y:S01]  /*9cd0*/  HFMA2.MMA R37, R5, R38.reuse, R20 ;  /* 0x0000002605257235 */ /* 0x080fe20000000014 */
[-C--:B------:R-:W-:Y:S01]  /*9ce0*/  HFMA2 R83, R3, R38.reuse, R21 ;  /* 0x0000002603537231 */ /* 0x080fe20000000015 */
[----:B------:R-:W-:Y:S01]  /*9cf0*/  SHF.R.U32.HI R28, RZ, 0xa, R28 ;  /* 0x0000000aff1c7819 */ /* 0x000fe2000001161c */
[----:B------:R-:W0:Y:S01]  /*9d00*/  LDS.128 R20, [UR4+0x30] ;  /* 0x00003004ff147984 */ /* 0x000e220008000c00 */
[----:B------:R-:W-:Y:S01]  /*9d10*/  SHF.R.U32.HI R30, RZ, 0xa, R30 ;  /* 0x0000000aff1e7819 */ /* 0x000fe2000001161e */
[----:B------:R-:W-:Y:S01]  /*9d20*/  HFMA2 R84, R7, R38, R84 ;  /* 0x0000002607547231 */ /* 0x000fe20000000054 */
[----:B------:R-:W-:Y:S01]  /*9d30*/  LOP3.LUT R28, R28, 0x1f001f, RZ, 0xc0, !PT ;  /* 0x001f001f1c1c7812 */ /* 0x000fe200078ec0ff */
[----:B------:R-:W-:Y:S01]  /*9d40*/  HFMA2.MMA R85, R9, R38, R85 ;  /* 0x0000002609557235 */ /* 0x000fe20000000055 */
[----:B------:R-:W-:-:S02]  /*9d50*/  SHF.R.U32.HI R25, RZ, 0xc, R29 ;  /* 0x0000000cff197819 */ /* 0x000fc4000001161d */
[----:B------:R-:W-:Y:S02]  /*9d60*/  LOP3.LUT R28, R28, 0x64006400, RZ, 0xfc, !PT ;  /* 0x640064001c1c7812 */ /* 0x000fe400078efcff */
[----:B------:R-:W-:Y:S02]  /*9d70*/  SHF.R.U32.HI R29, RZ, 0xa, R29 ;  /* 0x0000000aff1d7819 */ /* 0x000fe4000001161d */
[----:B------:R-:W-:Y:S01]  /*9d80*/  SHF.R.U32.HI R31, RZ, 0xa, R31 ;  /* 0x0000000aff1f7819 */ /* 0x000fe2000001161f */
[----:B------:R-:W-:Y:S01]  /*9d90*/  HADD2 R82, R28, -1040, -1040 ;  /* 0xe410e4101c527430 */ /* 0x000fe20000000000 */
[----:B------:R-:W-:Y:S02]  /*9da0*/  LOP3.LUT R30, R30, 0x1f001f, RZ, 0xc0, !PT ;  /* 0x001f001f1e1e7812 */ /* 0x000fe400078ec0ff */
[----:B------:R-:W-:Y:S02]  /*9db0*/  LOP3.LUT R29, R29, 0x1f001f, RZ, 0xc0, !PT ;  /* 0x001f001f1d1d7812 */ /* 0x000fe400078ec0ff */
[----:B------:R-:W-:Y:S01]  /*9dc0*/  LOP3.LUT R31, R31, 0x1f001f, RZ, 0xc0, !PT ;  /* 0x001f001f1f1f7812 */ /* 0x000fe200078ec0ff */
[----:B------:R-:W-:Y:S01]  /*9dd0*/  HFMA2.MMA R28, R82, R39, R85 ;  /* 0x00000027521c7235 */ /* 0x000fe20000000055 */
[----:B------:R-:W-:-:S02]  /*9de0*/  LOP3.LUT R30, R30, 0x64006400, RZ, 0xfc, !PT ;  /* 0x640064001e1e7812 */ /* 0x000fc400078efcff */
[----:B------:R-:W-:Y:S02]  /*9df0*/  LOP3.LUT R29, R29, 0x64006400, RZ, 0xfc, !PT ;  /* 0x640064001d1d7812 */ /* 0x000fe400078efcff */
[----:B------:R-:W-:Y:S01]  /*9e00*/  LOP3.LUT R31, R31, 0x64006400, RZ, 0xfc, !PT ;  /* 0x640064001f1f7812 */ /* 0x000fe200078efcff */
[----:B------:R-:W-:Y:S01]  /*9e10*/  HADD2 R78, R30, -1040, -1040 ;  /* 0xe410e4101e4e7430 */ /* 0x000fe20000000000 */
[----:B------:R-:W-:Y:S02]  /*9e20*/  LOP3.LUT R85, R32, 0x1f001f, RZ, 0xc0, !PT ;  /* 0x001f001f20557812 */ /* 0x000fe400078ec0ff */
[----:B------:R-:W-:Y:S01]  /*9e30*/  LOP3.LUT R25, R80, 0x80008, R25, 0xf8, !PT ;  /* 0x0008000850197812 */ /* 0x000fe200078ef819 */
[----:B------:R-:W-:Y:S01]  /*9e40*/  HADD2 R80, R29, -1040, -1040 ;  /* 0xe410e4101d507430 */ /* 0x000fe20000000000 */
        /* <DEDUP_REMOVED lines=13> */
[----:B------:R-:W-:Y:S02]  /*9f20*/  HADD2 R39, R39, -1040, -1040 ;  /* 0xe410e41027277430 */ /* 0x000fe40000000000 */
[----:B------:R-:W-:Y:S02]  /*9f30*/  HADD2 R83, R83, -1040, -1040 ;  /* 0xe410e41053537430 */ /* 0x000fe40000000000 */
[----:B------:R-:W-:Y:S02]  /*9f40*/  HADD2 R37, R37, -1040, -1040 ;  /* 0xe410e41025257430 */ /* 0x000fe40000000000 */
[----:B------:R-:W-:Y:S01]  /*9f50*/  HFMA2.MMA R28, R39, R20, R29 ;  /* 0x00000014271c7235 */ /* 0x000fe2000000001d */
[-C--:B------:R-:W-:Y:S01]  /*9f60*/  HFMA2 R84, R83, R20.reuse, R84 ;  /* 0x0000001453547231 */ /* 0x080fe20000000054 */
[-C--:B------:R-:W-:Y:S01]  /*9f70*/  HFMA2.MMA R29, R6, R21.reuse, R31 ;  /* 0x00000015061d7235 */ /* 0x080fe2000000001f */
[--C-:B------:R-:W-:Y:S01]  /*9f80*/  SHF.R.U32.HI R31, RZ, 0xb, R32.reuse ;  /* 0x0000000bff1f7819 */ /* 0x100fe20000011620 */
[----:B------:R-:W-:Y:S01]  /*9f90*/  HFMA2 R30, R37, R20, R30 ;  /* 0x00000014251e7231 */ /* 0x000fe2000000001e */
[----:B------:R-:W-:Y:S01]  /*9fa0*/  SHF.R.U32.HI R32, RZ, 0xa, R32 ;  /* 0x0000000aff207819 */ /* 0x000fe20000011620 */
[-C--:B------:R-:W-:Y:S01]  /*9fb0*/  HFMA2 R20, R4, R21.reuse, R84 ;  /* 0x0000001504147231 */ /* 0x080fe20000000054 */
[----:B------:R-:W-:Y:S01]  /*9fc0*/  LOP3.LUT R24, R24, 0x100010, R31, 0xf8, !PT ;  /* 0x0010001018187812 */ /* 0x000fe200078ef81f */
[----:B------:R-:W-:Y:S01]  /*9fd0*/  HFMA2.MMA R28, R2, R21, R28 ;  /* 0x00000015021c7235 */ /* 0x000fe2000000001c */
[--C-:B------:R-:W-:Y:S01]  /*9fe0*/  SHF.R.U32.HI R31, RZ, 0xb, R34.reuse ;  /* 0x0000000bff1f7819 */ /* 0x100fe20000011622 */
[----:B------:R-:W-:Y:S01]  /*9ff0*/  HFMA2 R21, R0, R21, R30 ;  /* 0x0000001500157231 */ /* 0x000fe2000000001e */
[----:B------:R-:W-:-:S02]  /*a000*/  SHF.R.U32.HI R34, RZ, 0xa, R34 ;  /* 0x0000000aff227819 */ /* 0x000fc40000011622 */
[----:B------:R-:W-:Y:S02]  /*a010*/  LOP3.LUT R32, R32, 0x1f001f, RZ, 0xc0, !PT ;  /* 0x001f001f20207812 */ /* 0x000fe400078ec0ff */
[----:B------:R-:W-:Y:S02]  /*a020*/  LOP3.LUT R34, R34, 0x1f001f, RZ, 0xc0, !PT ;  /* 0x001f001f22227812 */ /* 0x000fe400078ec0ff */
[----:B------:R-:W-:Y:S02]  /*a030*/  LOP3.LUT R32, R32, 0x64006400, RZ, 0xfc, !PT ;  /* 0x6400640020207812 */ /* 0x000fe400078efcff */
[--C-:B------:R-:W-:Y:S02]  /*a040*/  SHF.R.U32.HI R30, RZ, 0xb, R33.reuse ;  /* 0x0000000bff1e7819 */ /* 0x100fe40000011621 */
[----:B------:R-:W-:Y:S01]  /*a050*/  LOP3.LUT R34, R34, 0x64006400, RZ, 0xfc, !PT ;  /* 0x6400640022227812 */ /* 0x000fe200078efcff */
[----:B------:R-:W-:Y:S01]  /*a060*/  HADD2 R93, R32, -1040, -1040 ;  /* 0xe410e410205d7430 */ /* 0x000fe20000000000 */
[----:B------:R-:W-:-:S02]  /*a070*/  SHF.R.U32.HI R33, RZ, 0xa, R33 ;  /* 0x0000000aff217819 */ /* 0x000fc40000011621 */
[----:B------:R-:W-:Y:S01]  /*a080*/  LOP3.LUT R25, R25, 0x100010, R30, 0xf8, !PT ;  /* 0x0010001019197812 */ /* 0x000fe200078ef81e */
[----:B------:R-:W-:Y:S01]  /*a090*/  HADD2 R89, R34, -1040, -1040 ;  /* 0xe410e41022597430 */ /* 0x000fe20000000000 */
[----:B------:R-:W-:Y:S01]  /*a0a0*/  SHF.R.U32.HI R30, RZ, 0xb, R35 ;  /* 0x0000000bff1e7819 */ /* 0x000fe20000011623 */
[-C--:B------:R-:W-:Y:S01]  /*a0b0*/  HFMA2.MMA R29, R93, R22.reuse, R29 ;  /* 0x000000165d1d7235 */ /* 0x080fe2000000001d */
[----:B------:R-:W-:Y:S02]  /*a0c0*/  LOP3.LUT R26, R26, 0x100010, R31, 0xf8, !PT ;  /* 0x001000101a1a7812 */ /* 0x000fe400078ef81f */
[----:B------:R-:W-:Y:S01]  /*a0d0*/  SHF.R.U32.HI R35, RZ, 0xa, R35 ;  /* 0x0000000aff237819 */ /* 0x000fe20000011623 */
[----:B------:R-:W-:Y:S01]  /*a0e0*/  HFMA2.MMA R28, R89, R22, R28 ;  /* 0x00000016591c7235 */ /* 0x000fe2000000001c */
[----:B------:R-:W-:Y:S02]  /*a0f0*/  LOP3.LUT R33, R33, 0x1f001f, RZ, 0xc0, !PT ;  /* 0x001f001f21217812 */ /* 0x000fe400078ec0ff */
        /* <DEDUP_REMOVED lines=59> */
[-C--:B------:R-:W-:Y:S02]  /*a4b0*/  HFMA2.MMA R26, R67, R22.reuse, R31 ;  /* 0x00000016431a7235 */ /* 0x080fe4000000001f */
[----:B------:R-:W-:Y:S01]  /*a4c0*/  HFMA2.MMA R24, R59, R22, R25 ;  /* 0x000000163b187235 */ /* 0x000fe20000000019 */
[----:B------:R-:W-:-:S05]  /*a4d0*/  HFMA2 R25, R12, R23, R30 ;  /* 0x000000170c197231 */ /* 0x000fca000000001e */
        /* <DEDUP_REMOVED lines=19> */
[----:B------:R-:W0:Y:S02]  /*a610*/  LDS.128 R20, [UR4+0xb0] ;  /* 0x0000b004ff147984 */ /* 0x000e240008000c00 */
[----:B0-----:R-:W-:-:S06]  /*a620*/  HFMA2.MMA R27, R37, R20, R27 ;  /* 0x00000014251b7235 */ /* 0x001fcc000000001b */
[----:B------:R-:W-:Y:S01]  /*a630*/  HFMA2 R24, R39, R20, R24 ;  /* 0x0000001427187231 */ /* 0x000fe20000000018 */
[-C--:B------:R-:W-:Y:S02]  /*a640*/  HFMA2.MMA R26, R85, R20.reuse, R26 ;  /* 0x00000014551a7235 */ /* 0x080fe4000000001a */
[----:B------:R-:W-:Y:S01]  /*a650*/  HFMA2.MMA R25, R83, R20, R25 ;  /* 0x0000001453197235 */ /* 0x000fe20000000019 */
[----:B------:R-:W-:Y:S01]  /*a660*/  HFMA2 R24, R2, R21, R24 ;  /* 0x0000001502187231 */ /* 0x000fe20000000018 */
[----:B------:R-:W-:-:S03]  /*a670*/  HFMA2.MMA R27, R0, R21, R27 ;  /* 0x00000015001b7235 */ /* 0x000fc6000000001b */
[----:B------:R-:W-:-:S03]  /*a680*/  HFMA2 R24, R89, R22, R24 ;  /* 0x0000001659187231 */ /* 0x000fc60000000018 */
[-C--:B------:R-:W-:Y:S02]  /*a690*/  HFMA2 R26, R6, R21.reuse, R26 ;  /* 0x00000015061a7231 */ /* 0x080fe4000000001a */
[----:B------:R-:W-:Y:S01]  /*a6a0*/  HFMA2 R25, R4, R21, R25 ;  /* 0x0000001504197231 */ /* 0x000fe20000000019 */
[-C--:B------:R-:W-:Y:S01]  /*a6b0*/  HFMA2.MMA R27, R87, R22.reuse, R27 ;  /* 0x00000016571b7235 */ /* 0x080fe2000000001b */
[----:B------:R-:W-:Y:S02]  /*a6c0*/  HFMA2 R24, R86, R23, R24 ;  /* 0x0000001756187231 */ /* 0x000fe40000000018 */
[-C--:B------:R-:W-:Y:S02]  /*a6d0*/  HFMA2.MMA R26, R93, R22.reuse, R26 ;  /* 0x000000165d1a7235 */ /* 0x080fe4000000001a */
[----:B------:R-:W-:Y:S01]  /*a6e0*/  HFMA2.MMA R25, R91, R22, R25 ;  /* 0x000000165b197235 */ /* 0x000fe20000000019 */
[----:B------:R-:W-:Y:S02]  /*a6f0*/  HADD2 R24, R24.H0_H0, R24.H1_H1 ;  /* 0x3000001818187230 */ /* 0x000fe40000000800 */
[----:B------:R-:W-:-:S05]  /*a700*/  HFMA2.MMA R27, R84, R23, R27 ;  /* 0x00000017541b7235 */ /* 0x000fca000000001b */
        /* <DEDUP_REMOVED lines=86> */
.L_x_1693:
[----:B------:R-:W-:Y:S01]  /*ac70*/  IADD3 R46, R46, 0x20, RZ ;  /* 0x000000202e2e7810 */ /* 0x000fe20007ffe0ff */
[----:B------:R-:W-:Y:S01]  /*ac80*/  IMAD.WIDE R96, R43, 0x4, R96 ;  /* 0x000000042b607825 */ /* 0x000fe200078e0260 */
[----:B------:R-:W-:Y:S02]  /*ac90*/  UIADD3 UR4, UR4, 0x40, URZ ;  /* 0x0000004004047890 */ /* 0x000fe4000fffe03f */
[C---:B------:R-:W-:Y:S02]  /*aca0*/  ISETP.GE.AND P0, PT, R46.reuse, UR5, PT ;  /* 0x000000052e007c0c */ /* 0x040fe4000bf06270 */
[----:B------:R-:W-:Y:S02]  /*acb0*/  ISETP.LT.AND P2, PT, R46, R45, PT ;  /* 0x0000002d2e00720c */ /* 0x000fe40003f41270 */
[----:B------:R-:W-:Y:S02]  /*acc0*/  MOV R20, R96 ;  /* 0x0000006000147202 */ /* 0x000fe40000000f00 */
[----:B------:R-:W-:-:S09]  /*acd0*/  MOV R21, R97 ;  /* 0x0000006100157202 */ /* 0x000fd20000000f00 */
[----:B------:R-:W-:Y:S05]  /*ace0*/  @!P0 BRA P2, `(.L_x_1694) ;  /* 0xffffffdc00f48947 */ /* 0x000fea000103ffff */
.L_x_1692:
[----:B------:R-:W-:Y:S05]  /*acf0*/  @!P1 EXIT ;  /* 0x000000000000994d */ /* 0x000fea0003800000 */
[----:B------:R-:W1:Y:S01]  /*ad00*/  S2R R0, SR_CTAID.X ;  /* 0x0000000000007919 */ /* 0x000e620000002500 */
[----:B------:R-:W2:Y:S01]  /*ad10*/  S2UR UR4, SR_CTAID.Y ;  /* 0x00000000000479c3 */ /* 0x000ea20000002600 */
[----:B-----5:R-:W1:Y:S07]  /*ad20*/  S2R R5, SR_TID.X ;  /* 0x0000000000057919 */ /* 0x020e6e0000002100 */
        /* <DEDUP_REMOVED lines=13> */
.L_x_1698:
[----:B------:R-:W1:Y:S02]  /*ae00*/  LDS R4, [R0] ;  /* 0x0000000000047984 */ /* 0x000e640000000800 */
[----:B-1----:R-:W-:-:S06]  /*ae10*/  HADD2 R5, R4, R41 ;  /* 0x0000002904057230 */ /* 0x002fcc0000000000 */
[----:B------:R-:W1:Y:S02]  /*ae20*/  ATOMS.CAST.SPIN R5, [R0], R4, R5 ;  /* 0x000000040005738d */ /* 0x000e640001800005 */
[----:B-1----:R-:W-:-:S13]  /*ae30*/  ISETP.EQ.U32.AND P0, PT, R5, 0x1, PT ;  /* 0x000000010500780c */ /* 0x002fda0003f02070 */
[----:B------:R-:W-:Y:S05]  /*ae40*/  @!P0 BRA `(.L_x_1698) ;  /* 0xfffffffc00ec8947 */ /* 0x000fea000383ffff */
[----:B------:R-:W-:Y:S05]  /*ae50*/  BRA `(.L_x_1696) ;  /* 0x00000000000c7947 */ /* 0x000fea0003800000 */
.L_x_1697:
[----:B------:R-:W2:Y:S02]  /*ae60*/  LD.E R0, desc[UR6][R6.64] ;  /* 0x0000000606007980 */ /* 0x000ea4000c101900 */
[----:B--2---:R-:W-:-:S05]  /*ae70*/  IADD3 R5, R41, R0, RZ ;  /* 0x0000000029057210 */ /* 0x004fca0007ffe0ff */
[----:B------:R1:W-:Y:S02]  /*ae80*/  ST.E desc[UR6][R6.64], R5 ;  /* 0x0000000506007985 */ /* 0x0003e4000c101906 */
.L_x_1696:
[----:B------:R-:W-:Y:S05]  /*ae90*/  BSYNC B0 ;  /* 0x0000000000007941 */ /* 0x000fea0003800000 */
.L_x_1695:
[----:B------:R2:W-:Y:S01]  /*aea0*/  ATOM.E.ADD.F16x2.RN.STRONG.GPU P0, RZ, desc[UR6][R6.64+0x4], R40 ;  /* 0x0000042806ff79a2 */ /* 0x0005e2000810e1c6 */
[----:B------:R-:W-:Y:S04]  /*aeb0*/  BSSY B0, `(.L_x_1699) ;  /* 0x000000f000007945 */ /* 0x000fe80003800000 */
[----:B--2---:R-:W-:Y:S05]  /*aec0*/  @P0 BRA `(.L_x_1700) ;  /* 0x0000000000340947 */ /* 0x004fea0003800000 */
[----:B------:R-:W2:Y:S02]  /*aed0*/  QSPC.E.S P0, RZ, [R6+0x4] ;  /* 0x0000040006ff73aa */ /* 0x000ea40000000500 */
[----:B--2---:R-:W-:Y:S05]  /*aee0*/  @!P0 BRA `(.L_x_1701) ;  /* 0x0000000000208947 */ /* 0x004fea0003800000 */
[----:B------:R-:W-:-:S04]  /*aef0*/  MOV R4, R6 ;  /* 0x0000000600047202 */ /* 0x000fc80000000f00 */
[----:B------:R-:W-:-:S07]  /*af00*/  MOV R0, R4 ;  /* 0x0000000400007202 */ /* 0x000fce0000000f00 */
.L_x_1702:
[----:B------:R-:W1:Y:S02]  /*af10*/  LDS R4, [R0+0x4] ;  /* 0x0000040000047984 */ /* 0x000e640000000800 */
[----:B-1----:R-:W-:-:S10]  /*af20*/  HFMA2.MMA R5, R4, 1, 1, R40 ;  /* 0x3c003c0004057835 */ /* 0x002fd40000000028 */
[----:B------:R-:W1:Y:S02]  /*af30*/  ATOMS.CAST.SPIN R5, [R0+0x4], R4, R5 ;  /* 0x000004040005738d */ /* 0x000e640001800005 */
[----:B-1----:R-:W-:-:S13]  /*af40*/  ISETP.EQ.U32.AND P0, PT, R5, 0x1, PT ;  /* 0x000000010500780c */ /* 0x002fda0003f02070 */
[----:B------:R-:W-:Y:S05]  /*af50*/  @!P0 BRA `(.L_x_1702) ;  /* 0xfffffffc00ec8947 */ /* 0x000fea000383ffff */
[----:B------:R-:W-:Y:S05]  /*af60*/  BRA `(.L_x_1700) ;  /* 0x00000000000c7947 */ /* 0x000fea0003800000 */
.L_x_1701:
[----:B------:R-:W1:Y:S02]  /*af70*/  LD.E R0, desc[UR6][R6.64+0x4] ;  /* 0x0000040606007980 */ /* 0x000e64000c101900 */
[----:B-1----:R-:W-:-:S05]  /*af80*/  IADD3 R5, R40, R0, RZ ;  /* 0x0000000028057210 */ /* 0x002fca0007ffe0ff */
[----:B------:R2:W-:Y:S02]  /*af90*/  ST.E desc[UR6][R6.64+0x4], R5 ;  /* 0x0000040506007985 */ /* 0x0005e4000c101906 */
.L_x_1700:
[----:B------:R-:W-:Y:S05]  /*afa0*/  BSYNC B0 ;  /* 0x0000000000007941 */ /* 0x000fea0003800000 */
.L_x_1699:
        /* <DEDUP_REMOVED lines=11> */
.L_x_1706:
[----:B------:R-:W1:Y:S02]  /*b060*/  LDS R4, [R0] ;  /* 0x0000000000047984 */ /* 0x000e640000000800 */
[----:B-1----:R-:W-:-:S06]  /*b070*/  HADD2 R5, R4, R19 ;  /* 0x0000001304057230 */ /* 0x002fcc0000000000 */
[----:B------:R-:W1:Y:S02]  /*b080*/  ATOMS.CAST.SPIN R5, [R0], R4, R5 ;  /* 0x000000040005738d */ /* 0x000e640001800005 */
[----:B-1----:R-:W-:-:S13]  /*b090*/  ISETP.EQ.U32.AND P0, PT, R5, 0x1, PT ;  /* 0x000000010500780c */ /* 0x002fda0003f02070 */
[----:B------:R-:W-:Y:S05]  /*b0a0*/  @!P0 BRA `(.L_x_1706) ;  /* 0xfffffffc00ec8947 */ /* 0x000fea000383ffff */
[----:B------:R-:W-:Y:S05]  /*b0b0*/  BRA `(.L_x_1704) ;  /* 0x00000000000c7947 */ /* 0x000fea0003800000 */
.L_x_1705:
[----:B------:R-:W2:Y:S02]  /*b0c0*/  LD.E R0, desc[UR6][R6.64] ;  /* 0x0000000606007980 */ /* 0x000ea4000c101900 */
[----:B--2---:R-:W-:-:S05]  /*b0d0*/  IADD3 R5, R19, R0, RZ ;  /* 0x0000000013057210 */ /* 0x004fca0007ffe0ff */
[----:B------:R1:W-:Y:S02]  /*b0e0*/  ST.E desc[UR6][R6.64], R5 ;  /* 0x0000000506007985 */ /* 0x0003e4000c101906 */
.L_x_1704:
[----:B------:R-:W-:Y:S05]  /*b0f0*/  BSYNC B0 ;  /* 0x0000000000007941 */ /* 0x000fea0003800000 */
.L_x_1703:
[----:B------:R2:W-:Y:S01]  /*b100*/  ATOM.E.ADD.F16x2.RN.STRONG.GPU P0, RZ, desc[UR6][R6.64+0x4], R18 ;  /* 0x0000041206ff79a2 */ /* 0x0005e2000810e1c6 */
[----:B------:R-:W-:Y:S04]  /*b110*/  BSSY B0, `(.L_x_1707) ;  /* 0x000000f000007945 */ /* 0x000fe80003800000 */
[----:B--2---:R-:W-:Y:S05]  /*b120*/  @P0 BRA `(.L_x_1708) ;  /* 0x0000000000340947 */ /* 0x004fea0003800000 */
[----:B------:R-:W2:Y:S02]  /*b130*/  QSPC.E.S P0, RZ, [R6+0x4] ;  /* 0x0000040006ff73aa */ /* 0x000ea40000000500 */
[----:B--2---:R-:W-:Y:S05]  /*b140*/  @!P0 BRA `(.L_x_1709) ;  /* 0x0000000000208947 */ /* 0x004fea0003800000 */
[----:B------:R-:W-:-:S04]  /*b150*/  MOV R4, R6 ;  /* 0x0000000600047202 */ /* 0x000fc80000000f00 */
[----:B------:R-:W-:-:S07]  /*b160*/  MOV R0, R4 ;  /* 0x0000000400007202 */ /* 0x000fce0000000f00 */
.L_x_1710:
[----:B------:R-:W1:Y:S02]  /*b170*/  LDS R4, [R0+0x4] ;  /* 0x0000040000047984 */ /* 0x000e640000000800 */
[----:B-1----:R-:W-:-:S10]  /*b180*/  HFMA2.MMA R5, R4, 1, 1, R18 ;  /* 0x3c003c0004057835 */ /* 0x002fd40000000012 */
[----:B------:R-:W1:Y:S02]  /*b190*/  ATOMS.CAST.SPIN R5, [R0+0x4], R4, R5 ;  /* 0x000004040005738d */ /* 0x000e640001800005 */
[----:B-1----:R-:W-:-:S13]  /*b1a0*/  ISETP.EQ.U32.AND P0, PT, R5, 0x1, PT ;  /* 0x000000010500780c */ /* 0x002fda0003f02070 */
[----:B------:R-:W-:Y:S05]  /*b1b0*/  @!P0 BRA `(.L_x_1710) ;  /* 0xfffffffc00ec8947 */ /* 0x000fea000383ffff */
[----:B------:R-:W-:Y:S05]  /*b1c0*/  BRA `(.L_x_1708) ;  /* 0x00000000000c7947 */ /* 0x000fea0003800000 */
.L_x_1709:
[----:B------:R-:W1:Y:S02]  /*b1d0*/  LD.E R0, desc[UR6][R6.64+0x4] ;  /* 0x0000040606007980 */ /* 0x000e64000c101900 */
[----:B-1----:R-:W-:-:S05]  /*b1e0*/  IADD3 R5, R18, R0, RZ ;  /* 0x0000000012057210 */ /* 0x002fca0007ffe0ff */
[----:B------:R2:W-:Y:S02]  /*b1f0*/  ST.E desc[UR6][R6.64+0x4], R5 ;  /* 0x0000040506007985 */ /* 0x0005e4000c101906 */
.L_x_1708:
[----:B------:R-:W-:Y:S05]  /*b200*/  BSYNC B0 ;  /* 0x0000000000007941 */ /* 0x000fea0003800000 */
.L_x_1707:
        /* <DEDUP_REMOVED lines=11> */
.L_x_1714:
[----:B------:R-:W1:Y:S02]  /*b2c0*/  LDS R2, [R0] ;  /* 0x0000000000027984 */ /* 0x000e640000000800 */
[----:B-1----:R-:W-:-:S06]  /*b2d0*/  HADD2 R3, R2, R17 ;  /* 0x0000001102037230 */ /* 0x002fcc0000000000 */
[----:B------:R-:W1:Y:S02]  /*b2e0*/  ATOMS.CAST.SPIN R3, [R0], R2, R3 ;  /* 0x000000020003738d */ /* 0x000e640001800003 */
[----:B-1----:R-:W-:-:S13]  /*b2f0*/  ISETP.EQ.U32.AND P0, PT, R3, 0x1, PT ;  /* 0x000000010300780c */ /* 0x002fda0003f02070 */
[----:B------:R-:W-:Y:S05]  /*b300*/  @!P0 BRA `(.L_x_1714) ;  /* 0xfffffffc00ec8947 */ /* 0x000fea000383ffff */
[----:B------:R-:W-:Y:S05]  /*b310*/  BRA `(.L_x_1712) ;  /* 0x00000000000c7947 */ /* 0x000fea0003800000 */
.L_x_1713:
[----:B------:R-:W2:Y:S02]  /*b320*/  LD.E R0, desc[UR6][R4.64] ;  /* 0x0000000604007980 */ /* 0x000ea4000c101900 */
[----:B--2---:R-:W-:-:S05]  /*b330*/  IADD3 R3, R17, R0, RZ ;  /* 0x0000000011037210 */ /* 0x004fca0007ffe0ff */
[----:B------:R1:W-:Y:S02]  /*b340*/  ST.E desc[UR6][R4.64], R3 ;  /* 0x0000000304007985 */ /* 0x0003e4000c101906 */
.L_x_1712:
[----:B------:R-:W-:Y:S05]  /*b350*/  BSYNC B0 ;  /* 0x0000000000007941 */ /* 0x000fea0003800000 */
.L_x_1711:
[----:B------:R2:W-:Y:S02]  /*b360*/  ATOM.E.ADD.F16x2.RN.STRONG.GPU P0, RZ, desc[UR6][R4.64+0x4], R16 ;  /* 0x0000041004ff79a2 */ /* 0x0005e4000810e1c6 */
[----:B--2---:R-:W-:Y:S05]  /*b370*/  @P0 EXIT ;  /* 0x000000000000094d */ /* 0x004fea0003800000 */
[----:B------:R-:W2:Y:S02]  /*b380*/  QSPC.E.S P0, RZ, [R4+0x4] ;  /* 0x0000040004ff73aa */ /* 0x000ea40000000500 */
[----:B--2---:R-:W-:Y:S05]  /*b390*/  @!P0 BRA `(.L_x_1715) ;  /* 0x0000000000208947 */ /* 0x004fea0003800000 */
[----:B------:R-:W-:-:S04]  /*b3a0*/  MOV R2, R4 ;  /* 0x0000000400027202 */ /* 0x000fc80000000f00 */
[----:B------:R-:W-:-:S07]  /*b3b0*/  MOV R0, R2 ;  /* 0x0000000200007202 */ /* 0x000fce0000000f00 */
.L_x_1716:
[----:B------:R-:W1:Y:S02]  /*b3c0*/  LDS R2, [R0+0x4] ;  /* 0x0000040000027984 */ /* 0x000e640000000800 */
[----:B-1----:R-:W-:-:S10]  /*b3d0*/  HFMA2.MMA R3, R2, 1, 1, R16 ;  /* 0x3c003c0002037835 */ /* 0x002fd40000000010 */
[----:B------:R-:W1:Y:S02]  /*b3e0*/  ATOMS.CAST.SPIN R3, [R0+0x4], R2, R3 ;  /* 0x000004020003738d */ /* 0x000e640001800003 */
[----:B-1----:R-:W-:-:S13]  /*b3f0*/  ISETP.EQ.U32.AND P0, PT, R3, 0x1, PT ;  /* 0x000000010300780c */ /* 0x002fda0003f02070 */
[----:B------:R-:W-:Y:S05]  /*b400*/  @!P0 BRA `(.L_x_1716) ;  /* 0xfffffffc00ec8947 */ /* 0x000fea000383ffff */
[----:B------:R-:W-:Y:S05]  /*b410*/  EXIT ;  /* 0x000000000000794d */ /* 0x000fea0003800000 */
.L_x_1715:
[----:B------:R-:W1:Y:S02]  /*b420*/  LD.E R0, desc[UR6][R4.64+0x4] ;  /* 0x0000040604007980 */ /* 0x000e64000c101900 */
[----:B-1----:R-:W-:-:S05]  /*b430*/  IADD3 R3, R16, R0, RZ ;  /* 0x0000000010037210 */ /* 0x002fca0007ffe0ff */
[----:B------:R-:W-:Y:S01]  /*b440*/  ST.E desc[UR6][R4.64+0x4], R3 ;  /* 0x0000040304007985 */ /* 0x000fe2000c101906 */
[----:B------:R-:W-:Y:S05]  /*b450*/  EXIT ;  /* 0x000000000000794d */ /* 0x000fea0003800000 */
.L_x_1717:
        /* <DEDUP_REMOVED lines=10> */
.L_x_4182:


//--------------------- .text._Z23gemm_half_q_half_kernelILi3ELi152ELb0ELb0ELi64EEvPK6__halfPKjS4_S2_PS0_iiiiPKtS7_iiiiiibS2_i --------------------------
	.section	.text._Z23gemm_half_q_half_kernelILi3ELi152ELb0ELb0ELi64EEvPK6__halfPKjS4_S2_PS0_iiiiPKtS7_iiiiiibS2_i,"ax",@progbits
	.align	128
        .global         _Z23gemm_half_q_half_kernelILi3ELi152ELb0ELb0ELi64EEvPK6__halfPKjS4_S2_PS0_iiiiPKtS7_iiiiiibS2_i
        .type           _Z23gemm_half_q_half_kernelILi3ELi152ELb0ELb0ELi64EEvPK6__halfPKjS4_S2_PS0_iiiiPKtS7_iiiiiibS2_i,@function
        .size           _Z23gemm_half_q_half_kernelILi3ELi152ELb0ELb0ELi64EEvPK6__halfPKjS4_S2_PS0_iiiiPKtS7_iiiiiibS2_i,(.L_x_4183 - _Z23gemm_half_q_half_kernelILi3ELi152ELb0ELb0ELi64EEvPK6__halfPKjS4_S2_PS0_iiiiPKtS7_iiiiiibS2_i)
        .other          _Z23gemm_half_q_half_kernelILi3ELi152ELb0ELb0ELi64EEvPK6__halfPKjS4_S2_PS0_iiiiPKtS7_iiiiiibS2_i,@"STO_CUDA_ENTRY STV_DEFAULT"
_Z23gemm_half_q_half_kernelILi3ELi152ELb0ELb0ELi64EEvPK6__halfPKjS4_S2_PS0_iiiiPKtS7_iiiiiibS2_i:
.text._Z23gemm_half_q_half_kernelILi3ELi152ELb0ELb0ELi64EEvPK6__halfPKjS4_S2_PS0_iiiiPKtS7_iiiiiibS2_i:
        /* <DEDUP_REMOVED lines=38> */
.L_x_1722:
[----:B------:R-:W-:-:S04]  /*0260*/  IMAD R6, R0, 0x3, R19 ;  /* 0x0000000300067824 */ /* 0x000fc800078e0213 */
[CC--:B------:R-:W-:Y:S01]  /*0270*/  IMAD R9, R6.reuse, R7.reuse, RZ ;  /* 0x0000000706097224 */ /* 0x0c0fe200078e02ff */
[C---:B0-----:R-:W-:Y:S02]  /*0280*/  IADD3 R8, R6.reuse, 0x1, RZ ;  /* 0x0000000106087810 */ /* 0x041fe40007ffe0ff */
        /* <DEDUP_REMOVED lines=34> */
.L_x_1721:
[----:B------:R-:W-:-:S04]  /*04b0*/  IADD3 R6, R44, -R19, RZ ;  /* 0x800000132c067210 */ /* 0x000fc80007ffe0ff */
[----:B------:R-:W-:-:S13]  /*04c0*/  ISETP.GT.AND P2, PT, R6, 0x1, PT ;  /* 0x000000010600780c */ /* 0x000fda0003f44270 */
[----:B------:R-:W-:Y:S05]  /*04d0*/  @!P2 BRA `(.L_x_1723) ;  /* 0x000000000054a947 */ /* 0x000fea0003800000 */
[----:B------:R-:W-:Y:S01]  /*04e0*/  IMAD R6, R0, 0x3, R19 ;  /* 0x0000000300067824 */ /* 0x000fe200078e0213 */
[----:B------:R-:W-:-:S03]  /*04f0*/  ULDC.64 UR4, c[0x0][0x210] ;  /* 0x0000840000047ab9 */ /* 0x000fc60000000a00 */
[C---:B------:R-:W-:Y:S01]  /*0500*/  IMAD R9, R6.reuse, R7, RZ ;  /* 0x0000000706097224 */ /* 0x040fe200078e02ff */
[----:B0-----:R-:W-:-:S04]  /*0510*/  IADD3 R8, R6, 0x1, RZ ;  /* 0x0000000106087810 */ /* 0x001fc80007ffe0ff */
        /* <DEDUP_REMOVED lines=17> */
.L_x_1723:
[----:B------:R-:W-:-:S13]  /*0630*/  ISETP.LT.OR P0, PT, R19, R44, P0 ;  /* 0x0000002c1300720c */ /* 0x000fda0000701670 */
[----:B------:R-:W-:Y:S05]  /*0640*/  @!P0 BRA `(.L_x_1719) ;  /* 0x0000000400808947 */ /* 0x000fea0003800000 */
[----:B------:R-:W-:Y:S01]  /*0650*/  IMAD R6, R0, 0x3, R19 ;  /* 0x0000000300067824 */ /* 0x000fe200078e0213 */
        /* <DEDUP_REMOVED lines=11> */
.L_x_1720:
        /* <DEDUP_REMOVED lines=10> */
.L_x_1725:
[----:B------:R-:W-:-:S04]  /*07b0*/  IMAD R6, R0, 0x3, R15 ;  /* 0x0000000300067824 */ /* 0x000fc800078e020f */
[CC--:B------:R-:W-:Y:S01]  /*07c0*/  IMAD R9, R6.reuse, R7.reuse, RZ ;  /* 0x0000000706097224 */ /* 0x0c0fe200078e02ff */
[C---:B0-----:R-:W-:Y:S02]  /*07d0*/  IADD3 R8, R6.reuse, 0x1, RZ ;  /* 0x0000000106087810 */ /* 0x041fe40007ffe0ff */
        /* <DEDUP_REMOVED lines=34> */
.L_x_1724:
[----:B------:R-:W-:-:S04]  /*0a00*/  IADD3 R6, R44, -R15, RZ ;  /* 0x8000000f2c067210 */ /* 0x000fc80007ffe0ff */
[----:B------:R-:W-:-:S13]  /*0a10*/  ISETP.GT.AND P2, PT, R6, 0x1, PT ;  /* 0x000000010600780c */ /* 0x000fda0003f44270 */
[----:B------:R-:W-:Y:S05]  /*0a20*/  @!P2 BRA `(.L_x_1726) ;  /* 0x000000000054a947 */ /* 0x000fea0003800000 */
[----:B------:R-:W-:Y:S01]  /*0a30*/  IMAD R6, R0, 0x3, R15 ;  /* 0x0000000300067824 */ /* 0x000fe200078e020f */
[----:B------:R-:W-:-:S03]  /*0a40*/  ULDC.64 UR4, c[0x0][0x210] ;  /* 0x0000840000047ab9 */ /* 0x000fc60000000a00 */
[C---:B------:R-:W-:Y:S01]  /*0a50*/  IMAD R9, R6.reuse, R7, RZ ;  /* 0x0000000706097224 */ /* 0x040fe200078e02ff */
[----:B0-----:R-:W-:-:S04]  /*0a60*/  IADD3 R8, R6, 0x1, RZ ;  /* 0x0000000106087810 */ /* 0x001fc80007ffe0ff */
        /* <DEDUP_REMOVED lines=17> */
.L_x_1726:
[----:B------:R-:W-:-:S13]  /*0b80*/  ISETP.LT.OR P0, PT, R15, R44, P0 ;  /* 0x0000002c0f00720c */ /* 0x000fda0000701670 */
[----:B------:R-:W-:Y:S05]  /*0b90*/  @!P0 BRA `(.L_x_1719) ;  /* 0x00000000002c8947 */ /* 0x000fea0003800000 */
[----:B------:R-:W-:Y:S01]  /*0ba0*/  IMAD R6, R0, 0x3, R15 ;  /* 0x0000000300067824 */ /* 0x000fe200078e020f */
        /* <DEDUP_REMOVED lines=10> */
.L_x_1719:
[----:B------:R-:W-:Y:S05]  /*0c50*/  BSYNC B0 ;  /* 0x0000000000007941 */ /* 0x000fea0003800000 */
.L_x_1718:
        /* <DEDUP_REMOVED lines=17> */
.L_x_1729:
[----:B----4-:R-:W-:Y:S01]  /*0d70*/  IMAD R4, R0, 0x3, R3 ;  /* 0x0000000300047824 */ /* 0x010fe200078e0203 */
[----:B------:R-:W-:-:S03]  /*0d80*/  IADD3 R3, R3, 0x4, RZ ;  /* 0x0000000403037810 */ /* 0x000fc60007ffe0ff */
[CCC-:B--23--:R-:W-:Y:S01]  /*0d90*/  IMAD R5, R4.reuse, R43.reuse, R2.reuse ;  /* 0x0000002b04057224 */ /* 0x1ccfe200078e0202 */
        /* <DEDUP_REMOVED lines=16> */
.L_x_1728:
[----:B----4-:R-:W-:-:S04]  /*0ea0*/  IADD3 R4, R44, -R3, RZ ;  /* 0x800000032c047210 */ /* 0x010fc80007ffe0ff */
[----:B------:R-:W-:-:S13]  /*0eb0*/  ISETP.GT.AND P2, PT, R4, 0x1, PT ;  /* 0x000000010400780c */ /* 0x000fda0003f44270 */
[----:B------:R-:W-:Y:S05]  /*0ec0*/  @!P2 BRA `(.L_x_1730) ;  /* 0x00000000002ca947 */ /* 0x000fea0003800000 */
[----:B--23--:R-:W2:Y:S01]  /*0ed0*/  LDC.64 R6, c[0x0][0x230] ;  /* 0x00008c00ff067b82 */ /* 0x00cea20000000a00 */
[----:B------:R-:W-:Y:S01]  /*0ee0*/  IMAD R4, R0, 0x3, R3 ;  /* 0x0000000300047824 */ /* 0x000fe200078e0203 */
[----:B------:R-:W-:Y:S02]  /*0ef0*/  PLOP3.LUT P0, PT, PT, PT, PT, 0x8, 0x0 ;  /* 0x000000000000781c */ /* 0x000fe40003f0e170 */
[----:B------:R-:W-:Y:S01]  /*0f00*/  IADD3 R3, R3, 0x2, RZ ;  /* 0x0000000203037810 */ /* 0x000fe20007ffe0ff */
[C---:B------:R-:W-:Y:S01]  /*0f10*/  IMAD R5, R4.reuse, R43, R2 ;  /* 0x0000002b04057224 */ /* 0x040fe200078e0202 */
[----:B01----:R-:W-:-:S05]  /*0f20*/  IADD3 R8, R4, 0x1, RZ ;  /* 0x0000000104087810 */ /* 0x003fca0007ffe0ff */
[----:B------:R-:W-:Y:S02]  /*0f30*/  IMAD R9, R8, R43, R2 ;  /* 0x0000002b08097224 */ /* 0x000fe400078e0202 */
[----:B--2---:R-:W-:-:S04]  /*0f40*/  IMAD.WIDE R4, R5, 0x2, R6 ;  /* 0x0000000205047825 */ /* 0x004fc800078e0206 */
[----:B------:R-:W-:Y:S01]  /*0f50*/  IMAD.WIDE R6, R9, 0x2, R6 ;  /* 0x0000000209067825 */ /* 0x000fe200078e0206 */
[----:B------:R4:W-:Y:S04]  /*0f60*/  STG.E.64 desc[UR8][R4.64], RZ ;  /* 0x000000ff04007986 */ /* 0x0009e8000c101b08 */
[----:B------:R4:W-:Y:S02]  /*0f70*/  STG.E.64 desc[UR8][R6.64], RZ ;  /* 0x000000ff06007986 */ /* 0x0009e4000c101b08 */
.L_x_1730:
[----:B------:R-:W-:-:S13]  /*0f80*/  ISETP.LT.OR P0, PT, R3, R44, P0 ;  /* 0x0000002c0300720c */ /* 0x000fda0000701670 */
[----:B--234-:R-:W2:Y:S01]  /*0f90*/  @P0 LDC.64 R4, c[0x0][0x230] ;  /* 0x00008c00ff040b82 */ /* 0x01cea20000000a00 */
[----:B------:R-:W-:-:S04]  /*0fa0*/  @P0 IMAD R0, R0, 0x3, R3 ;  /* 0x0000000300000824 */ /* 0x000fc800078e0203 */
[----:B------:R-:W-:-:S04]  /*0fb0*/  @P0 IMAD R3, R0, R43, R2 ;  /* 0x0000002b00030224 */ /* 0x000fc800078e0202 */
[----:B--2---:R-:W-:-:S05]  /*0fc0*/  @P0 IMAD.WIDE R4, R3, 0x2, R4 ;  /* 0x0000000203040825 */ /* 0x004fca00078e0204 */
[----:B------:R4:W-:Y:S02]  /*0fd0*/  @P0 STG.E.64 desc[UR8][R4.64], RZ ;  /* 0x000000ff04000986 */ /* 0x0009e4000c101b08 */
.L_x_1727:
[----:B--234-:R-:W0:Y:S01]  /*0fe0*/  LDC.64 R4, c[0x0][0x248] ;  /* 0x00009200ff047b82 */ /* 0x01ce220000000a00 */
[----:B------:R-:W-:-:S05]  /*0ff0*/  SHF.L.U32 R9, R14, 0x7, RZ ;  /* 0x000000070e097819 */ /* 0x000fca00000006ff */
[----:B01----:R-:W-:-:S05]  /*1000*/  IMAD.WIDE R8, R9, 0x2, R4 ;  /* 0x0000000209087825 */ /* 0x003fca00078e0204 */
        /* <DEDUP_REMOVED lines=13> */
.L_x_1732:
        /* <DEDUP_REMOVED lines=43> */
.L_x_1731:
        /* <DEDUP_REMOVED lines=14> */
[C---:B--2---:R-:W-:Y:S02]  /*1470*/  ISETP.GT.AND P3, PT, R46.reuse, R3, PT ;  /* 0x000000032e00720c */ /* 0x044fe40003f64270 */
[----:B---3--:R-:W-:Y:S01]  /*1480*/  ISETP.GT.AND P5, PT, R46, R5, PT ;  /* 0x000000052e00720c */ /* 0x008fe20003fa4270 */
        /* <DEDUP_REMOVED lines=8> */
.L_x_1733:
        /* <DEDUP_REMOVED lines=8> */
.L_x_1734:
        /* <DEDUP_REMOVED lines=10> */
.L_x_1735:
        /* <DEDUP_REMOVED lines=8> */
.L_x_1736:
        /* <DEDUP_REMOVED lines=10> */
.L_x_1737:
        /* <DEDUP_REMOVED lines=34> */
.L_x_1743:
        /* <DEDUP_REMOVED lines=22> */
[----:B------:R-:W-:Y:S01]  /*1ad0*/  IADD3 R2, R2, -0x80, RZ ;  /* 0xffffff8002027810 */ /* 0x000fe20007ffe0ff */
[----:B------:R-:W-:Y:S01]  /*1ae0*/  I2F.F16 R4, R4 ;  /* 0x0000000400047306 */ /* 0x000fe20000200c00 */
[----:B---3--:R-:W-:Y:S02]  /*1af0*/  LOP3.LUT R3, R8, 0xff, RZ, 0xc0, !PT ;  /* 0x000000ff08037812 */ /* 0x008fe400078ec0ff */
[----:B------:R-:W-:Y:S02]  /*1b00*/  LOP3.LUT R5, R9, 0xff, RZ, 0xc0, !PT ;  /* 0x000000ff09057812 */ /* 0x000fe400078ec0ff */
[----:B------:R-:W-:-:S02]  /*1b10*/  IADD3 R3, R3, -0x80, RZ ;  /* 0xffffff8003037810 */ /* 0x000fc40007ffe0ff */
[----:B------:R-:W-:Y:S01]  /*1b20*/  IADD3 R5, R5, -0x80, RZ ;  /* 0xffffff8005057810 */ /* 0x000fe20007ffe0ff */
[----:B------:R0:W-:Y:S01]  /*1b30*/  I2F.F16 R27, R2 ;  /* 0x00000002001b7306 */ /* 0x0001e20000200c00 */
[----:B------:R-:W-:Y:S02]  /*1b40*/  LEA.HI R32, R20, 0xffffff80, RZ, 0x8 ;  /* 0xffffff8014207811 */ /* 0x000fe400078f40ff */
[C---:B------:R-:W-:Y:S02]  /*1b50*/  LEA.HI R31, R21.reuse, 0xffffff80, RZ, 0x8 ;  /* 0xffffff80151f7811 */ /* 0x040fe400078f40ff */
[----:B------:R-:W-:Y:S02]  /*1b60*/  LOP3.LUT R0, R21, 0xff, RZ, 0xc0, !PT ;  /* 0x000000ff15007812 */ /* 0x000fe400078ec0ff */
[----:B------:R-:W-:Y:S01]  /*1b70*/  SHF.R.U32.HI R38, RZ, 0x8, R22 ;  /* 0x00000008ff267819 */ /* 0x000fe20000011616 */
[----:B------:R1:W2:Y:S01]  /*1b80*/  I2F.F16 R35, R5 ;  /* 0x0000000500237306 */ /* 0x0002a20000200c00 */
[----:B0-----:R-:W-:-:S02]  /*1b90*/  SHF.R.U32.HI R2, RZ, 0x8, R20 ;  /* 0x00000008ff027819 */ /* 0x001fc40000011614 */
[----:B------:R-:W-:Y:S02]  /*1ba0*/  SHF.R.U32.HI R20, RZ, 0x10, R20 ;  /* 0x00000010ff147819 */ /* 0x000fe40000011614 */
[----:B------:R-:W-:Y:S02]  /*1bb0*/  LOP3.LUT R2, R2, 0xff, RZ, 0xc0, !PT ;  /* 0x000000ff02027812 */ /* 0x000fe400078ec0ff */
[----:B------:R-:W-:Y:S01]  /*1bc0*/  LOP3.LUT R20, R20, 0xff, RZ, 0xc0, !PT ;  /* 0x000000ff14147812 */ /* 0x000fe200078ec0ff */
[----:B------:R0:W3:Y:S01]  /*1bd0*/  I2F.F16 R36, R3 ;  /* 0x0000000300247306 */ /* 0x0000e20000200c00 */
[----:B------:R-:W-:Y:S02]  /*1be0*/  IADD3 R39, R2, -0x80, RZ ;  /* 0xffffff8002277810 */ /* 0x000fe40007ffe0ff */
[----:B------:R-:W-:Y:S02]  /*1bf0*/  SHF.R.U32.HI R2, RZ, 0x8, R21 ;  /* 0x00000008ff027819 */ /* 0x000fe40000011615 */
[----:B------:R-:W-:-:S02]  /*1c00*/  IADD3 R20, R20, -0x80, RZ ;  /* 0xffffff8014147810 */ /* 0x000fc40007ffe0ff */
[----:B-1----:R-:W-:Y:S01]  /*1c10*/  LOP3.LUT R5, R2, 0xff, RZ, 0xc0, !PT ;  /* 0x000000ff02057812 */ /* 0x002fe200078ec0ff */
[----:B------:R-:W-:Y:S01]  /*1c20*/  I2F.F16 R28, R28 ;  /* 0x0000001c001c7306 */ /* 0x000fe20000200c00 */
[----:B0-----:R-:W0:Y:S01]  /*1c30*/  LDS.64 R2, [UR4] ;  /* 0x00000004ff027984 */ /* 0x001e220008000a00 */
[----:B------:R-:W-:Y:S01]  /*1c40*/  SHF.R.U32.HI R21, RZ, 0x10, R21 ;  /* 0x00000010ff157819 */ /* 0x000fe20000011615 */
[----:B--2---:R-:W-:Y:S01]  /*1c50*/  HADD2.F32 R35, -RZ, R35.H0_H0 ;  /* 0x20000023ff237230 */ /* 0x004fe20000004100 */
[----:B------:R-:W-:Y:S02]  /*1c60*/  IADD3 R5, R5, -0x80, RZ ;  /* 0xffffff8005057810 */ /* 0x000fe40007ffe0ff */
[----:B------:R-:W-:Y:S01]  /*1c70*/  LOP3.LUT R21, R21, 0xff, RZ, 0xc0, !PT ;  /* 0x000000ff15157812 */ /* 0x000fe200078ec0ff */
[----:B---3--:R-:W-:Y:S01]  /*1c80*/  HADD2.F32 R36, -RZ, R36.H0_H0 ;  /* 0x20000024ff247230 */ /* 0x008fe20000004100 */
[----:B------:R1:W-:Y:S01]  /*1c90*/  I2F.F16 R37, R20 ;  /* 0x0000001400257306 */ /* 0x0003e20000200c00 */
[----:B------:R-:W-:-:S02]  /*1ca0*/  IADD3 R0, R0, -0x80, RZ ;  /* 0xffffff8000007810 */ /* 0x000fc40007ffe0ff */
[----:B------:R-:W-:Y:S02]  /*1cb0*/  LEA.HI R29, R23, 0xffffff80, RZ, 0x8 ;  /* 0xffffff80171d7811 */ /* 0x000fe400078f40ff */
[----:B------:R-:W-:Y:S02]  /*1cc0*/  LOP3.LUT R43, R38, 0xff, RZ, 0xc0, !PT ;  /* 0x000000ff262b7812 */ /* 0x000fe400078ec0ff */
[----:B------:R-:W-:Y:S01]  /*1cd0*/  IADD3 R21, R21, -0x80, RZ ;  /* 0xffffff8015157810 */ /* 0x000fe20007ffe0ff */
[----:B------:R2:W-:Y:S01]  /*1ce0*/  I2F.F16 R54, R5 ;  /* 0x0000000500367306 */ /* 0x0005e20000200c00 */
[----:B-1----:R-:W-:Y:S02]  /*1cf0*/  SHF.R.U32.HI R20, RZ, 0x8, R23 ;  /* 0x00000008ff147819 */ /* 0x002fe40000011617 */
[----:B------:R-:W-:Y:S02]  /*1d00*/  IADD3 R43, R43, -0x80, RZ ;  /* 0xffffff802b2b7810 */ /* 0x000fe40007ffe0ff */
[----:B------:R-:W-:-:S02]  /*1d10*/  LOP3.LUT R20, R20, 0xff, RZ, 0xc0, !PT ;  /* 0x000000ff14147812 */ /* 0x000fc400078ec0ff */
[----:B------:R-:W-:Y:S01]  /*1d20*/  LEA.HI R30, R22, 0xffffff80, RZ, 0x8 ;  /* 0xffffff80161e7811 */ /* 0x000fe200078f40ff */
[----:B------:R-:W1:Y:S01]  /*1d30*/  I2F.F16 R0, R0 ;  /* 0x0000000000007306 */ /* 0x000e620000200c00 */
[----:B--2---:R-:W-:Y:S02]  /*1d40*/  SHF.R.U32.HI R5, RZ, 0x10, R23 ;  /* 0x00000010ff057819 */ /* 0x004fe40000011617 */
[----:B------:R-:W-:Y:S02]  /*1d50*/  IADD3 R23, R20, -0x80, RZ ;  /* 0xffffff8014177810 */ /* 0x000fe40007ffe0ff */
[----:B------:R-:W-:Y:S02]  /*1d60*/  LOP3.LUT R20, R5, 0xff, RZ, 0xc0, !PT ;  /* 0x000000ff05147812 */ /* 0x000fe400078ec0ff */
[----:B------:R-:W-:Y:S01]  /*1d70*/  SHF.R.U32.HI R5, RZ, 0x8, R8 ;  /* 0x00000008ff057819 */ /* 0x000fe20000011608 */
[----:B------:R2:W-:Y:S01]  /*1d80*/  I2F.F16 R38, R21 ;  /* 0x0000001500267306 */ /* 0x0005e20000200c00 */
[----:B------:R-:W-:-:S02]  /*1d90*/  IADD3 R51, R20, -0x80, RZ ;  /* 0xffffff8014337810 */ /* 0x000fc40007ffe0ff */
[----:B------:R-:W-:Y:S02]  /*1da0*/  LOP3.LUT R20, R5, 0xff, RZ, 0xc0, !PT ;  /* 0x000000ff05147812 */ /* 0x000fe400078ec0ff */
[----:B------:R-:W-:Y:S02]  /*1db0*/  SHF.R.U32.HI R22, RZ, 0x10, R22 ;  /* 0x00000010ff167819 */ /* 0x000fe40000011616 */
[----:B------:R-:W-:Y:S01]  /*1dc0*/  LEA.HI R26, R8, 0xffffff80, RZ, 0x8 ;  /* 0xffffff80081a7811 */ /* 0x000fe200078f40ff */
[----:B------:R-:W3:Y:S01]  /*1dd0*/  I2F.F16 R39, R39 ;  /* 0x0000002700277306 */ /* 0x000ee20000200c00 */
[----:B--2---:R-:W-:Y:S01]  /*1de0*/  SHF.R.U32.HI R21, RZ, 0x8, R9 ;  /* 0x00000008ff157819 */ /* 0x004fe20000011609 */
[--C-:B0-----:R-:W-:Y:S01]  /*1df0*/  HADD2.F32 R5, -RZ, R2.reuse.H0_H0 ;  /* 0x20000002ff057230 */ /* 0x101fe20000004100 */
[----:B------:R-:W-:Y:S01]  /*1e00*/  LOP3.LUT R22, R22, 0xff, RZ, 0xc0, !PT ;  /* 0x000000ff16167812 */ /* 0x000fe200078ec0ff */
[----:B------:R-:W-:Y:S01]  /*1e10*/  HADD2.F32 R53, -RZ, R2.H1_H1 ;  /* 0x30000002ff357230 */ /* 0x000fe20000004100 */
[----:B------:R-:W-:Y:S01]  /*1e20*/  SHF.R.U32.HI R2, RZ, 0x8, R10 ;  /* 0x00000008ff027819 */ /* 0x000fe2000001160a */
[--C-:B------:R-:W-:Y:S01]  /*1e30*/  HADD2.F32 R50, -RZ, R3.reuse.H0_H0 ;  /* 0x20000003ff327230 */ /* 0x100fe20000004100 */
[----:B------:R-:W-:Y:S01]  /*1e40*/  LOP3.LUT R21, R21, 0xff, RZ, 0xc0, !PT ;  /* 0x000000ff15157812 */ /* 0x000fe200078ec0ff */
[----:B------:R0:W2:Y:S01]  /*1e50*/  I2F.F16 R56, R43 ;  /* 0x0000002b00387306 */ /* 0x0000a20000200c00 */
[----:B------:R-:W-:Y:S01]  /*1e60*/  HADD2.F32 R48, -RZ, R3.H1_H1 ;  /* 0x30000003ff307230 */ /* 0x000fe20000004100 */
[----:B------:R-:W-:Y:S01]  /*1e70*/  SHF.R.U32.HI R3, RZ, 0x8, R11 ;  /* 0x00000008ff037819 */ /* 0x000fe2000001160b */
[----:B-1----:R-:W-:Y:S01]  /*1e80*/  HADD2.F32 R0, -RZ, R0.H0_H0 ;  /* 0x20000000ff007230 */ /* 0x002fe20000004100 */
[----:B------:R-:W-:-:S02]  /*1e90*/  LOP3.LUT R2, R2, 0xff, RZ, 0xc0, !PT ;  /* 0x000000ff02027812 */ /* 0x000fc400078ec0ff */
[----:B------:R-:W-:Y:S02]  /*1ea0*/  LOP3.LUT R3, R3, 0xff, RZ, 0xc0, !PT ;  /* 0x000000ff03037812 */ /* 0x000fe400078ec0ff */
[----:B------:R2:W1:Y:S01]  /*1eb0*/  I2F.F16 R57, R23 ;  /* 0x0000001700397306 */ /* 0x0004620000200c00 */
[----:B0-----:R-:W-:Y:S02]  /*1ec0*/  IADD3 R43, R20, -0x80, RZ ;  /* 0xffffff80142b7810 */ /* 0x001fe40007ffe0ff */
[----:B------:R-:W-:Y:S02]  /*1ed0*/  IADD3 R47, R21, -0x80, RZ ;  /* 0xffffff80152f7810 */ /* 0x000fe40007ffe0ff */
[----:B------:R-:W0:Y:S01]  /*1ee0*/  LDS.64 R20, [UR4+0x8] ;  /* 0x00000804ff147984 */ /* 0x000e220008000a00 */
[----:B------:R-:W-:Y:S02]  /*1ef0*/  SHF.R.U32.HI R52, RZ, 0x10, R8 ;  /* 0x00000010ff347819 */ /* 0x000fe40000011608 */
[----:B------:R-:W-:Y:S01]  /*1f00*/  IADD3 R8, R2, -0x80, RZ ;  /* 0xffffff8002087810 */ /* 0x000fe20007ffe0ff */
[----:B------:R-:W-:Y:S01]  /*1f10*/  HADD2.F32 R2, -RZ, R4.H0_H0 ;  /* 0x20000004ff027230 */ /* 0x000fe20000004100 */
[----:B------:R-:W-:Y:S01]  /*1f20*/  IADD3 R22, R22, -0x80, RZ ;  /* 0xffffff8016167810 */ /* 0x000fe20007ffe0ff */
[----:B------:R-:W-:Y:S01]  /*1f30*/  HADD2.F32 R4, -RZ, R28.H0_H0 ;  /* 0x2000001cff047230 */ /* 0x000fe20000004100 */
[----:B------:R-:W-:Y:S01]  /*1f40*/  IADD3 R55, R3, -0x80, RZ ;  /* 0xffffff8003377810 */ /* 0x000fe20007ffe0ff */
[----:B------:R-:W-:Y:S01]  /*1f50*/  HADD2.F32 R3, -RZ, R27.H0_H0 ;  /* 0x2000001bff037230 */ /* 0x000fe20000004100 */
[----:B------:R1:W4:Y:S01]  /*1f60*/  I2F.F16 R49, R22 ;  /* 0x0000001600317306 */ /* 0x0003220000200c00 */
[----:B---3--:R-:W-:-:S02]  /*1f70*/  HADD2.F32 R28, -RZ, R39.H0_H0 ;  /* 0x20000027ff1c7230 */ /* 0x008fc40000004100 */
[----:B------:R-:W-:Y:S01]  /*1f80*/  FFMA.FTZ R58, R5, R4, RZ ;  /* 0x00000004053a7223 */ /* 0x000fe200000100ff */
[----:B------:R-:W-:Y:S02]  /*1f90*/  HADD2.F32 R27, -RZ, R54.H0_H0 ;  /* 0x20000036ff1b7230 */ /* 0x000fe40000004100 */
[----:B------:R-:W-:Y:S01]  /*1fa0*/  FFMA.FTZ R39, R3, R5, RZ ;  /* 0x0000000503277223 */ /* 0x000fe200000100ff */
[----:B--2---:R-:W-:Y:S02]  /*1fb0*/  HADD2.F32 R23, -RZ, R56.H0_H0 ;  /* 0x20000038ff177230 */ /* 0x004fe40000004100 */
[C---:B------:R-:W-:Y:S01]  /*1fc0*/  FFMA.FTZ R54, R5.reuse, R0, RZ ;  /* 0x0000000005367223 */ /* 0x040fe200000100ff */
[----:B------:R-:W-:Y:S01]  /*1fd0*/  FFMA.FTZ R5, R5, R2, RZ ;  /* 0x0000000205057223 */ /* 0x000fe200000100ff */
[----:B------:R-:W2:Y:S01]  /*1fe0*/  I2F.F16 R51, R51 ;  /* 0x0000003300337306 */ /* 0x000ea20000200c00 */
[----:B-1----:R-:W-:Y:S02]  /*1ff0*/  HADD2.F32 R22, -RZ, R57.H0_H0 ;  /* 0x20000039ff167230 */ /* 0x002fe40000004100 */
[C---:B------:R-:W-:Y:S01]  /*2000*/  FFMA.FTZ R59, R53.reuse, R23, R58 ;  /* 0x00000017353b7223 */ /* 0x040fe2000001003a */
[----:B------:R-:W-:Y:S01]  /*2010*/  FFMA.FTZ R56, R28, R53, R39 ;  /* 0x000000351c387223 */ /* 0x000fe20000010027 */
[C---:B------:R-:W-:Y:S01]  /*2020*/  FFMA.FTZ R57, R53.reuse, R27, R54 ;  /* 0x0000001b35397223 */ /* 0x040fe20000010036 */
[----:B------:R-:W-:Y:S01]  /*2030*/  LOP3.LUT R33, R10, 0xff, RZ, 0xc0, !PT ;  /* 0x000000ff0a217812 */ /* 0x000fe200078ec0ff */
[----:B------:R-:W-:Y:S01]  /*2040*/  FFMA.FTZ R58, R53, R22, R5 ;  /* 0x00000016353a7223 */ /* 0x000fe20000010005 */
[----:B------:R-:W-:Y:S01]  /*2050*/  SHF.R.U32.HI R5, RZ, 0x10, R9 ;  /* 0x00000010ff057819 */ /* 0x000fe20000011609 */
[----:B------:R-:W1:Y:S01]  /*2060*/  I2F.F16 R32, R32 ;  /* 0x0000002000207306 */ /* 0x000e620000200c00 */
[----:B------:R-:W-:-:S02]  /*2070*/  LOP3.LUT R52, R52, 0xff, RZ, 0xc0, !PT ;  /* 0x000000ff34347812 */ /* 0x000fc400078ec0ff */
[----:B------:R-:W-:Y:S01]  /*2080*/  LOP3.LUT R53, R5, 0xff, RZ, 0xc0, !PT ;  /* 0x000000ff05357812 */ /* 0x000fe200078ec0ff */
[----:B------:R-:W-:Y:S01]  /*2090*/  HADD2.F32 R5, -RZ, R37.H0_H0 ;  /* 0x20000025ff057230 */ /* 0x000fe20000004100 */
[----:B------:R-:W-:Y:S01]  /*20a0*/  IADD3 R34, R33, -0x80, RZ ;  /* 0xffffff8021227810 */ /* 0x000fe20007ffe0ff */
[----:B------:R-:W-:Y:S01]  /*20b0*/  HADD2.F32 R37, -RZ, R38.H0_H0 ;  /* 0x20000026ff257230 */ /* 0x000fe20000004100 */
[----:B------:R-:W-:Y:S01]  /*20c0*/  LOP3.LUT R33, R11, 0xff, RZ, 0xc0, !PT ;  /* 0x000000ff0b217812 */ /* 0x000fe200078ec0ff */
[----:B------:R-:W3:Y:S01]  /*20d0*/  I2F.F16 R31, R31 ;  /* 0x0000001f001f7306 */ /* 0x000ee20000200c00 */
[----:B----4-:R-:W-:Y:S01]  /*20e0*/  HADD2.F32 R38, -RZ, R49.H0_H0 ;  /* 0x20000031ff267230 */ /* 0x010fe20000004100 */
[----:B------:R-:W-:Y:S01]  /*20f0*/  LEA.HI R24, R10, 0xffffff80, RZ, 0x8 ;  /* 0xffffff800a187811 */ /* 0x000fe200078f40ff */
[----:B--2---:R-:W-:Y:S01]  /*2100*/  HADD2.F32 R39, -RZ, R51.H0_H0 ;  /* 0x20000033ff277230 */ /* 0x004fe20000004100 */
[----:B------:R-:W-:Y:S01]  /*2110*/  SHF.R.U32.HI R54, RZ, 0x10, R10 ;  /* 0x00000010ff367819 */ /* 0x000fe2000001160a */
[----:B------:R-:W-:Y:S01]  /*2120*/  FFMA.FTZ R56, R5, R50, R56 ;  /* 0x0000003205387223 */ /* 0x000fe20000010038 */
[----:B------:R-:W-:Y:S01]  /*2130*/  IADD3 R10, R52, -0x80, RZ ;  /* 0xffffff80340a7810 */ /* 0x000fe20007ffe0ff */
[C---:B------:R-:W-:Y:S01]  /*2140*/  FFMA.FTZ R57, R50.reuse, R37, R57 ;  /* 0x0000002532397223 */ /* 0x040fe20000010039 */
[----:B------:R-:W2:Y:S01]  /*2150*/  I2F.F16 R30, R30 ;  /* 0x0000001e001e7306 */ /* 0x000ea20000200c00 */
[C---:B------:R-:W-:Y:S01]  /*2160*/  FFMA.FTZ R52, R50.reuse, R38, R59 ;  /* 0x0000002632347223 */ /* 0x040fe2000001003b */
[----:B------:R-:W-:Y:S01]  /*2170*/  FFMA.FTZ R58, R50, R39, R58 ;  /* 0x00000027323a7223 */ /* 0x000fe2000001003a */
[----:B------:R-:W-:Y:S01]  /*2180*/  IADD3 R33, R33, -0x80, RZ ;  /* 0xffffff8021217810 */ /* 0x000fe20007ffe0ff */
[----:B-1----:R-:W-:Y:S01]  /*2190*/  HADD2.F32 R49, -RZ, R32.H0_H0 ;  /* 0x20000020ff317230 */ /* 0x002fe20000004100 */
[----:B------:R-:W-:-:S02]  /*21a0*/  SHF.R.U32.HI R50, RZ, 0x10, R11 ;  /* 0x00000010ff327819 */ /* 0x000fc4000001160b */
[----:B------:R-:W-:Y:S01]  /*21b0*/  LOP3.LUT R54, R54, 0xff, RZ, 0xc0, !PT ;  /* 0x000000ff36367812 */ /* 0x000fe200078ec0ff */
[----:B------:R-:W1:Y:S01]  /*21c0*/  I2F.F16 R29, R29 ;  /* 0x0000001d001d7306 */ /* 0x000e620000200c00 */
[----:B------:R-:W-:Y:S01]  /*21d0*/  LOP3.LUT R50, R50, 0xff, RZ, 0xc0, !PT ;  /* 0x000000ff32327812 */ /* 0x000fe200078ec0ff */
[----:B---3--:R-:W-:Y:S01]  /*21e0*/  HADD2.F32 R31, -RZ, R31.H0_H0 ;  /* 0x2000001fff1f7230 */ /* 0x008fe20000004100 */
[----:B------:R-:W-:Y:S02]  /*21f0*/  IADD3 R53, R53, -0x80, RZ ;  /* 0xffffff8035357810 */ /* 0x000fe40007ffe0ff */
[----:B------:R-:W-:Y:S01]  /*2200*/  IADD3 R50, R50, -0x80, RZ ;  /* 0xffffff8032327810 */ /* 0x000fe20007ffe0ff */
[----:B--2---:R-:W-:Y:S02]  /*2210*/  HADD2.F32 R51, -RZ, R30.H0_H0 ;  /* 0x2000001eff337230 */ /* 0x004fe40000004100 */
[----:B------:R-:W2:Y:S01]  /*2220*/  I2F.F16 R34, R34 ;  /* 0x0000002200227306 */ /* 0x000ea20000200c00 */
[----:B------:R-:W-:Y:S01]  /*2230*/  LEA.HI R25, R9, 0xffffff80, RZ, 0x8 ;  /* 0xffffff8009197811 */ /* 0x000fe200078f40ff */
[----:B------:R-:W-:Y:S01]  /*2240*/  FFMA.FTZ R59, R48, R31, R57 ;  /* 0x0000001f303b7223 */ /* 0x000fe20000010039 */
[----:B------:R-:W-:Y:S01]  /*2250*/  IADD3 R54, R54, -0x80, RZ ;  /* 0xffffff8036367810 */ /* 0x000fe20007ffe0ff */
[----:B------:R-:W-:Y:S01]  /*2260*/  FFMA.FTZ R61, R48, R51, R52 ;  /* 0x00000033303d7223 */ /* 0x000fe20000010034 */
[--C-:B0-----:R-:W-:Y:S01]  /*2270*/  HADD2.F32 R30, -RZ, R20.reuse.H0_H0 ;  /* 0x20000014ff1e7230 */ /* 0x101fe20000004100 */
[----:B------:R-:W-:Y:S01]  /*2280*/  LEA.HI R11, R11, 0xffffff80, RZ, 0x8 ;  /* 0xffffff800b0b7811 */ /* 0x000fe200078f40ff */
[----:B-1----:R-:W-:Y:S01]  /*2290*/  HADD2.F32 R29, -RZ, R29.H0_H0 ;  /* 0x2000001dff1d7230 */ /* 0x002fe20000004100 */
[----:B------:R-:W0:Y:S01]  /*22a0*/  I2F.F16 R33, R33 ;  /* 0x0000002100217306 */ /* 0x000e220000200c00 */
[----:B------:R-:W-:-:S02]  /*22b0*/  HADD2.F32 R52, -RZ, R20.H1_H1 ;  /* 0x30000014ff347230 */ /* 0x000fc40000004100 */
[----:B------:R-:W-:Y:S01]  /*22c0*/  FFMA.FTZ R59, R30, R35, R59 ;  /* 0x000000231e3b7223 */ /* 0x000fe2000001003b */
[----:B------:R-:W-:Y:S02]  /*22d0*/  HADD2.F32 R57, -RZ, R21.H1_H1 ;  /* 0x30000015ff397230 */ /* 0x000fe40000004100 */
[----:B------:R-:W-:Y:S01]  /*22e0*/  FFMA.FTZ R58, R48, R29, R58 ;  /* 0x0000001d303a7223 */ /* 0x000fe2000001003a */
[----:B--2---:R-:W-:Y:S01]  /*22f0*/  HADD2.F32 R34, -RZ, R34.H0_H0 ;  /* 0x20000022ff227230 */ /* 0x004fe20000004100 */
[----:B------:R-:W1:Y:S04]  /*2300*/  I2F.F16 R43, R43 ;  /* 0x0000002b002b7306 */ /* 0x000e680000200c00 */
[----:B------:R-:W-:Y:S01]  /*2310*/  FFMA.FTZ R61, R30, R34, R61 ;  /* 0x000000221e3d7223 */ /* 0x000fe2000001003d */
[----:B0-----:R-:W-:-:S03]  /*2320*/  HADD2.F32 R33, -RZ, R33.H0_H0 ;  /* 0x20000021ff217230 */ /* 0x001fc60000004100 */
[----:B------:R-:W0:Y:S02]  /*2330*/  I2F.F16 R47, R47 ;  /* 0x0000002f002f7306 */ /* 0x000e240000200c00 */
[----:B------:R-:W-:Y:S01]  /*2340*/  FFMA.FTZ R58, R30, R33, R58 ;  /* 0x000000211e3a7223 */ /* 0x000fe2000001003a */
[----:B-1----:R-:W-:-:S05]  /*2350*/  HADD2.F32 R43, -RZ, R43.H0_H0 ;  /* 0x2000002bff2b7230 */ /* 0x002fca0000004100 */
[----:B------:R-:W1:Y:S01]  /*2360*/  I2F.F16 R8, R8 ;  /* 0x0000000800087306 */ /* 0x000e620000200c00 */
[----:B0-----:R-:W-:-:S07]  /*2370*/  HADD2.F32 R47, -RZ, R47.H0_H0 ;  /* 0x2000002fff2f7230 */ /* 0x001fce0000004100 */
[----:B------:R0:W2:Y:S01]  /*2380*/  I2F.F16 R9, R55 ;  /* 0x0000003700097306 */ /* 0x0000a20000200c00 */
[----:B-1----:R-:W-:-:S07]  /*2390*/  HADD2.F32 R20, -RZ, R8.H0_H0 ;  /* 0x20000008ff147230 */ /* 0x002fce0000004100 */
[----:B------:R-:W-:Y:S01]  /*23a0*/  I2F.F16 R10, R10 ;  /* 0x0000000a000a7306 */ /* 0x000fe20000200c00 */
[----:B0-----:R-:W-:Y:S01]  /*23b0*/  FFMA.FTZ R55, R49, R48, R56 ;  /* 0x0000003031377223 */ /* 0x001fe20000010038 */
[C---:B------:R-:W-:Y:S01]  /*23c0*/  FFMA.FTZ R8, R52.reuse, R47, R59 ;  /* 0x0000002f34087223 */ /* 0x040fe2000001003b */
[----:B------:R-:W-:-:S05]  /*23d0*/  FFMA.FTZ R61, R52, R20, R61 ;  /* 0x00000014343d7223 */ /* 0x000fca000001003d */
[----:B------:R0:W1:Y:S08]  /*23e0*/  I2F.F16 R32, R53 ;  /* 0x0000003500207306 */ /* 0x0000700000200c00 */
[----:B------:R3:W4:Y:S01]  /*23f0*/  I2F.F16 R48, R54 ;  /* 0x0000003600307306 */ /* 0x0007220000200c00 */
[----:B0-----:R-:W-:Y:S02]  /*2400*/  HADD2.F32 R53, -RZ, R21.H0_H0 ;  /* 0x20000015ff357230 */ /* 0x001fe40000004100 */
[----:B--2---:R-:W-:-:S02]  /*2410*/  HADD2.F32 R21, -RZ, R9.H0_H0 ;  /* 0x20000009ff157230 */ /* 0x004fc40000004100 */
[----:B-1----:R-:W-:-:S03]  /*2420*/  HADD2.F32 R32, -RZ, R32.H0_H0 ;  /* 0x20000020ff207230 */ /* 0x002fc60000004100 */
[----:B------:R-:W0:Y:S01]  /*2430*/  I2F.F16 R50, R50 ;  /* 0x0000003200327306 */ /* 0x000e220000200c00 */
[----:B---3--:R-:W-:Y:S01]  /*2440*/  FFMA.FTZ R54, R36, R30, R55 ;  /* 0x0000001e24367223 */ /* 0x008fe20000010037 */
[----:B------:R-:W-:Y:S02]  /*2450*/  HADD2.F32 R30, -RZ, R10.H0_H0 ;  /* 0x2000000aff1e7230 */ /* 0x000fe40000004100 */
[----:B------:R-:W-:Y:S01]  /*2460*/  FFMA.FTZ R8, R53, R32, R8 ;  /* 0x0000002035087223 */ /* 0x000fe20000010008 */
[----:B------:R-:W-:Y:S01]  /*2470*/  FFMA.FTZ R9, R43, R52, R54 ;  /* 0x000000342b097223 */ /* 0x000fe20000010036 */
[----:B------:R-:W-:Y:S02]  /*2480*/  HADD2.F32 R54, -RZ, R92.H0_H0 ;  /* 0x2000005cff367230 */ /* 0x000fe40000004100 */
[----:B------:R-:W1:Y:S01]  /*2490*/  I2F.F16 R26, R26 ;  /* 0x0000001a001a7306 */ /* 0x000e620000200c00 */
[----:B----4-:R-:W-:Y:S02]  /*24a0*/  HADD2.F32 R48, -RZ, R48.H0_H0 ;  /* 0x20000030ff307230 */ /* 0x010fe40000004100 */
[----:B------:R-:W-:-:S03]  /*24b0*/  FFMA.FTZ R9, R30, R53, R9 ;  /* 0x000000351e097223 */ /* 0x000fc60000010009 */
[----:B------:R-:W-:Y:S01]  /*24c0*/  FFMA.FTZ R61, R53, R48, R61 ;  /* 0x00000030353d7223 */ /* 0x000fe2000001003d */
[----:B0-----:R-:W-:Y:S01]  /*24d0*/  HADD2.F32 R50, -RZ, R50.H0_H0 ;  /* 0x20000032ff327230 */ /* 0x001fe20000004100 */
[----:B------:R-:W0:Y:S01]  /*24e0*/  I2F.F16 R25, R25 ;  /* 0x0000001900197306 */ /* 0x000e220000200c00 */
[----:B-1----:R-:W-:-:S07]  /*24f0*/  HADD2.F32 R26, -RZ, R26.H0_H0 ;  /* 0x2000001aff1a7230 */ /* 0x002fce0000004100 */
[----:B------:R-:W1:Y:S01]  /*2500*/  I2F.F16 R24, R24 ;  /* 0x0000001800187306 */ /* 0x000e620000200c00 */
[----:B------:R-:W-:Y:S01]  /*2510*/  FFMA.FTZ R9, R26, R57, R9 ;  /* 0x000000391a097223 */ /* 0x000fe20000010009 */
[----:B0-----:R-:W-:-:S06]  /*2520*/  HADD2.F32 R25, -RZ, R25.H0_H0 ;  /* 0x20000019ff197230 */ /* 0x001fcc0000004100 */
[----:B------:R0:W2:Y:S01]  /*2530*/  I2F.F16 R55, R11 ;  /* 0x0000000b00377306 */ /* 0x0000a20000200c00 */
[----:B------:R-:W-:Y:S01]  /*2540*/  FFMA.FTZ R8, R57, R25, R8 ;  /* 0x0000001939087223 */ /* 0x000fe20000010008 */
[----:B-1----:R-:W-:Y:S02]  /*2550*/  HADD2.F32 R56, -RZ, R24.H0_H0 ;  /* 0x20000018ff387230 */ /* 0x002fe40000004100 */
[----:B0-----:R-:W-:Y:S01]  /*2560*/  FFMA.FTZ R11, R52, R21, R58 ;  /* 0x00000015340b7223 */ /* 0x001fe2000001003a */
[----:B------:R-:W-:Y:S02]  /*2570*/  HADD2.F32 R52, -RZ, R94.H0_H0 ;  /* 0x2000005eff347230 */ /* 0x000fe40000004100 */
[----:B------:R-:W-:Y:S02]  /*2580*/  HADD2.F32 R24, -RZ, R92.H1_H1 ;  /* 0x3000005cff187230 */ /* 0x000fe40000004100 */
[----:B------:R-:W-:Y:S01]  /*2590*/  FFMA.FTZ R10, R53, R50, R11 ;  /* 0x00000032350a7223 */ /* 0x000fe2000001000b */
[----:B------:R-:W-:-:S02]  /*25a0*/  HADD2.F32 R53, -RZ, R94.H1_H1 ;  /* 0x3000005eff357230 */ /* 0x000fc40000004100 */
[----:B------:R-:W-:Y:S01]  /*25b0*/  FFMA.FTZ R61, R57, R56, R61 ;  /* 0x00000038393d7223 */ /* 0x000fe2000001003d */
[----:B--2---:R-:W-:Y:S02]  /*25c0*/  HADD2.F32 R55, -RZ, R55.H0_H0 ;  /* 0x20000037ff377230 */ /* 0x004fe40000004100 */
[----:B------:R-:W-:Y:S01]  /*25d0*/  FMUL.FTZ R9, R9, R52 ;  /* 0x0000003409097220 */ /* 0x000fe20000410000 */
[----:B------:R-:W-:Y:S01]  /*25e0*/  FMUL.FTZ R8, R8, R53 ;  /* 0x0000003508087220 */ /* 0x000fe20000410000 */
[----:B------:R-:W-:Y:S01]  /*25f0*/  FMUL.FTZ R61, R61, R54 ;  /* 0x000000363d3d7220 */ /* 0x000fe20000410000 */
[----:B------:R-:W-:Y:S02]  /*2600*/  FFMA.FTZ R57, R57, R55, R10 ;  /* 0x0000003739397223 */ /* 0x000fe4000001000a */
[----:B------:R-:W-:Y:S02]  /*2610*/  F2FP.F16.F32.PACK_AB R9, RZ, R9 ;  /* 0x00000009ff09723e */ /* 0x000fe400000000ff */
[----:B------:R-:W-:Y:S01]  /*2620*/  F2FP.F16.F32.PACK_AB R8, RZ, R8 ;  /* 0x00000008ff08723e */ /* 0x000fe200000000ff */
[----:B------:R-:W-:Y:S01]  /*2630*/  FMUL.FTZ R57, R57, R24 ;  /* 0x0000001839397220 */ /* 0x000fe20000410000 */
[----:B------:R-:W-:-:S02]  /*2640*/  F2FP.F16.F32.PACK_AB R61, RZ, R61 ;  /* 0x0000003dff3d723e */ /* 0x000fc400000000ff */
        /* <DEDUP_REMOVED lines=78> */
[----:B------:R-:W-:Y:S01]  /*2b30*/  FFMA.FTZ R38, R38, R58, R23 ;  /* 0x0000003a26267223 */ /* 0x000fe20000010017 */
[----:B------:R-:W-:Y:S01]  /*2b40*/  FFMA.FTZ R2, R31, R60, R0 ;  /* 0x0000003c1f027223 */ /* 0x000fe20000010000 */
        /* <DEDUP_REMOVED lines=36> */
.L_x_1739:
        /* <DEDUP_REMOVED lines=14> */
[----:B------:R-:W-:Y:S02]  /*2e70*/  LEA.HI R31, R9, 0xffffff80, RZ, 0x8 ;  /* 0xffffff80091f7811 */ /* 0x000fe400078f40ff */
[----:B------:R-:W-:Y:S02]  /*2e80*/  LOP3.LUT R3, R3, 0xff, RZ, 0xc0, !PT ;  /* 0x000000ff03037812 */ /* 0x000fe400078ec0ff */
[----:B------:R-:W-:Y:S01]  /*2e90*/  LOP3.LUT R0, R9, 0xff, RZ, 0xc0, !PT ;  /* 0x000000ff09007812 */ /* 0x000fe200078ec0ff */
[----:B------:R1:W-:Y:S01]  /*2ea0*/  I2F.F16 R25, R2 ;  /* 0x0000000200197306 */ /* 0x0003e20000200c00 */
[----:B------:R-:W-:Y:S02]  /*2eb0*/  IADD3 R3, R3, -0x80, RZ ;  /* 0xffffff8003037810 */ /* 0x000fe40007ffe0ff */
[----:B------:R-:W-:Y:S02]  /*2ec0*/  SHF.R.U32.HI R33, RZ, 0x8, R10 ;  /* 0x00000008ff217819 */ /* 0x000fe4000001160a */
[----:B------:R-:W-:-:S02]  /*2ed0*/  LEA.HI R30, R10, 0xffffff80, RZ, 0x8 ;  /* 0xffffff800a1e7811 */ /* 0x000fc400078f40ff */
[----:B------:R-:W-:Y:S01]  /*2ee0*/  LOP3.LUT R35, R33, 0xff, RZ, 0xc0, !PT ;  /* 0x000000ff21237812 */ /* 0x000fe200078ec0ff */
[----:B------:R3:W-:Y:S01]  /*2ef0*/  I2F.F16 R27, R3 ;  /* 0x00000003001b7306 */ /* 0x0007e20000200c00 */
[--C-:B-1----:R-:W-:Y:S02]  /*2f00*/  SHF.R.U32.HI R2, RZ, 0x8, R9.reuse ;  /* 0x00000008ff027819 */ /* 0x102fe40000011609 */
[----:B------:R-:W-:Y:S02]  /*2f10*/  SHF.R.U32.HI R9, RZ, 0x10, R9 ;  /* 0x00000010ff097819 */ /* 0x000fe40000011609 */
[----:B------:R-:W-:Y:S02]  /*2f20*/  LOP3.LUT R2, R2, 0xff, RZ, 0xc0, !PT ;  /* 0x000000ff02027812 */ /* 0x000fe400078ec0ff */
[----:B------:R-:W-:Y:S01]  /*2f30*/  SHF.R.U32.HI R10, RZ, 0x10, R10 ;  /* 0x00000010ff0a7819 */ /* 0x000fe2000001160a */
[----:B------:R-:W-:Y:S01]  /*2f40*/  I2F.F16 R26, R26 ;  /* 0x0000001a001a7306 */ /* 0x000fe20000200c00 */
[----:B------:R-:W-:-:S02]  /*2f50*/  IADD3 R34, R2, -0x80, RZ ;  /* 0xffffff8002227810 */ /* 0x000fc40007ffe0ff */
[----:B---3--:R-:W1:Y:S01]  /*2f60*/  LDS.64 R2, [UR4+0x10] ;  /* 0x00001004ff027984 */ /* 0x008e620008000a00 */
[----:B------:R-:W-:Y:S02]  /*2f70*/  LOP3.LUT R9, R9, 0xff, RZ, 0xc0, !PT ;  /* 0x000000ff09097812 */ /* 0x000fe400078ec0ff */
[----:B------:R-:W-:Y:S02]  /*2f80*/  IADD3 R52, R35, -0x80, RZ ;  /* 0xffffff8023347810 */ /* 0x000fe40007ffe0ff */
[----:B------:R-:W-:Y:S01]  /*2f90*/  LOP3.LUT R10, R10, 0xff, RZ, 0xc0, !PT ;  /* 0x000000ff0a0a7812 */ /* 0x000fe200078ec0ff */
[----:B------:R-:W-:Y:S01]  /*2fa0*/  I2F.F16 R34, R34 ;  /* 0x0000002200227306 */ /* 0x000fe20000200c00 */
[----:B------:R-:W-:Y:S02]  /*2fb0*/  IADD3 R9, R9, -0x80, RZ ;  /* 0xffffff8009097810 */ /* 0x000fe40007ffe0ff */
[----:B------:R-:W-:Y:S02]  /*2fc0*/  SHF.R.U32.HI R35, RZ, 0x8, R11 ;  /* 0x00000008ff237819 */ /* 0x000fe4000001160b */
[----:B------:R-:W-:-:S02]  /*2fd0*/  IADD3 R10, R10, -0x80, RZ ;  /* 0xffffff800a0a7810 */ /* 0x000fc40007ffe0ff */
[----:B------:R-:W-:Y:S01]  /*2fe0*/  LOP3.LUT R36, R35, 0xff, RZ, 0xc0, !PT ;  /* 0x000000ff23247812 */ /* 0x000fe200078ec0ff */
[----:B------:R-:W3:Y:S01]  /*2ff0*/  I2F.F16 R33, R9 ;  /* 0x0000000900217306 */ /* 0x000ee20000200c00 */
[----:B------:R-:W-:Y:S02]  /*3000*/  SHF.R.U32.HI R37, RZ, 0x10, R11 ;  /* 0x00000010ff257819 */ /* 0x000fe4000001160b */
[----:B------:R-:W-:Y:S02]  /*3010*/  LEA.HI R29, R11, 0xffffff80, RZ, 0x8 ;  /* 0xffffff800b1d7811 */ /* 0x000fe400078f40ff */
[----:B------:R-:W-:Y:S02]  /*3020*/  IADD3 R11, R36, -0x80, RZ ;  /* 0xffffff80240b7810 */ /* 0x000fe40007ffe0ff */
[----:B------:R-:W-:Y:S01]  /*3030*/  LOP3.LUT R37, R37, 0xff, RZ, 0xc0, !PT ;  /* 0x000000ff25257812 */ /* 0x000fe200078ec0ff */
[----:B------:R-:W-:Y:S01]  /*3040*/  I2F.F16 R35, R10 ;  /* 0x0000000a00237306 */ /* 0x000fe20000200c00 */
[----:B------:R-:W-:-:S02]  /*3050*/  LEA.HI R32, R8, 0xffffff80, RZ, 0x8 ;  /* 0xffffff8008207811 */ /* 0x000fc400078f40ff */
[----:B------:R-:W-:Y:S02]  /*3060*/  IADD3 R0, R0, -0x80, RZ ;  /* 0xffffff8000007810 */ /* 0x000fe40007ffe0ff */
[----:B------:R-:W-:Y:S02]  /*3070*/  SHF.R.U32.HI R8, RZ, 0x10, R8 ;  /* 0x00000010ff087819 */ /* 0x000fe40000011608 */
[----:B------:R-:W-:Y:S01]  /*3080*/  IADD3 R49, R37, -0x80, RZ ;  /* 0xffffff8025317810 */ /* 0x000fe20007ffe0ff */
[----:B------:R-:W-:Y:S01]  /*3090*/  I2F.F16 R57, R11 ;  /* 0x0000000b00397306 */ /* 0x000fe20000200c00 */
[----:B------:R-:W-:Y:S01]  /*30a0*/  LOP3.LUT R8, R8, 0xff, RZ, 0xc0, !PT ;  /* 0x000000ff08087812 */ /* 0x000fe200078ec0ff */
[----:B---3--:R-:W-:Y:S01]  /*30b0*/  HADD2.F32 R33, -RZ, R33.H0_H0 ;  /* 0x20000021ff217230 */ /* 0x008fe20000004100 */
[----:B------:R-:W-:Y:S02]  /*30c0*/  ISETP.GE.AND P0, PT, R44, 0x2, PT ;  /* 0x000000022c00780c */ /* 0x000fe40003f06270 */
[----:B------:R-:W-:-:S03]  /*30d0*/  IADD3 R8, R8, -0x80, RZ ;  /* 0xffffff8008087810 */ /* 0x000fc60007ffe0ff */
[----:B------:R-:W3:Y:S01]  /*30e0*/  I2F.F16 R0, R0 ;  /* 0x0000000000007306 */ /* 0x000ee20000200c00 */
[----:B-1----:R-:W-:Y:S02]  /*30f0*/  HADD2.F32 R56, -RZ, R2.H1_H1 ;  /* 0x30000002ff387230 */ /* 0x002fe40000004100 */
[--C-:B------:R-:W-:Y:S02]  /*3100*/  HADD2.F32 R50, -RZ, R3.reuse.H0_H0 ;  /* 0x20000003ff327230 */ /* 0x100fe40000004100 */
[----:B------:R-:W-:-:S03]  /*3110*/  HADD2.F32 R39, -RZ, R3.H1_H1 ;  /* 0x30000003ff277230 */ /* 0x000fc60000004100 */
[----:B------:R-:W-:Y:S01]  /*3120*/  I2F.F16 R52, R52 ;  /* 0x0000003400347306 */ /* 0x000fe20000200c00 */
[----:B---3--:R-:W-:-:S07]  /*3130*/  HADD2.F32 R0, -RZ, R0.H0_H0 ;  /* 0x20000000ff007230 */ /* 0x008fce0000004100 */
[----:B------:R-:W-:Y:S08]  /*3140*/  I2F.F16 R49, R49 ;  /* 0x0000003100317306 */ /* 0x000ff00000200c00 */
[----:B------:R-:W-:Y:S08]  /*3150*/  I2F.F16 R8, R8 ;  /* 0x0000000800087306 */ /* 0x000ff00000200c00 */
[----:B------:R-:W-:Y:S08]  /*3160*/  I2F.F16 R31, R31 ;  /* 0x0000001f001f7306 */ /* 0x000ff00000200c00 */
[----:B------:R-:W1:Y:S08]  /*3170*/  I2F.F16 R32, R32 ;  /* 0x0000002000207306 */ /* 0x000e700000200c00 */
[----:B------:R-:W3:Y:S01]  /*3180*/  I2F.F16 R30, R30 ;  /* 0x0000001e001e7306 */ /* 0x000ee20000200c00 */
[----:B-1----:R-:W-:-:S07]  /*3190*/  HADD2.F32 R32, -RZ, R32.H0_H0 ;  /* 0x20000020ff207230 */ /* 0x002fce0000004100 */
[----:B------:R-:W1:Y:S01]  /*31a0*/  I2F.F16 R29, R29 ;  /* 0x0000001d001d7306 */ /* 0x000e620000200c00 */
[----:B---3--:R-:W-:Y:S01]  /*31b0*/  HADD2.F32 R30, -RZ, R30.H0_H0 ;  /* 0x2000001eff1e7230 */ /* 0x008fe20000004100 */
[----:B--2---:R-:W-:Y:S02]  /*31c0*/  LOP3.LUT R9, R4, 0xff, RZ, 0xc0, !PT ;  /* 0x000000ff04097812 */ /* 0x004fe400078ec0ff */
[----:B------:R-:W-:Y:S02]  /*31d0*/  LOP3.LUT R10, R7, 0xff, RZ, 0xc0, !PT ;  /* 0x000000ff070a7812 */ /* 0x000fe400078ec0ff */
[----:B------:R-:W-:Y:S02]  /*31e0*/  IADD3 R36, R9, -0x80, RZ ;  /* 0xffffff8009247810 */ /* 0x000fe40007ffe0ff */
[----:B------:R-:W-:Y:S02]  /*31f0*/  LOP3.LUT R9, R5, 0xff, RZ, 0xc0, !PT ;  /* 0x000000ff05097812 */ /* 0x000fe400078ec0ff */
[----:B------:R-:W-:-:S02]  /*3200*/  IADD3 R47, R10, -0x80, RZ ;  /* 0xffffff800a2f7810 */ /* 0x000fc40007ffe0ff */
[----:B------:R-:W-:Y:S01]  /*3210*/  IADD3 R37, R9, -0x80, RZ ;  /* 0xffffff8009257810 */ /* 0x000fe20007ffe0ff */
[----:B------:R-:W2:Y:S01]  /*3220*/  LDS.64 R10, [UR4+0x18] ;  /* 0x00001804ff0a7984 */ /* 0x000ea20008000a00 */
[----:B------:R-:W-:Y:S01]  /*3230*/  LOP3.LUT R9, R6, 0xff, RZ, 0xc0, !PT ;  /* 0x000000ff06097812 */ /* 0x000fe200078ec0ff */
[----:B------:R-:W3:Y:S01]  /*3240*/  I2F.F16 R36, R36 ;  /* 0x0000002400247306 */ /* 0x000ee20000200c00 */
[----:B------:R-:W-:Y:S02]  /*3250*/  SHF.R.U32.HI R3, RZ, 0x8, R5 ;  /* 0x00000008ff037819 */ /* 0x000fe40000011605 */
[----:B------:R-:W-:Y:S01]  /*3260*/  IADD3 R38, R9, -0x80, RZ ;  /* 0xffffff8009267810 */ /* 0x000fe20007ffe0ff */
[----:B------:R-:W-:Y:S01]  /*3270*/  HADD2.F32 R9, -RZ, R2.H0_H0 ;  /* 0x20000002ff097230 */ /* 0x000fe20000004100 */
[--C-:B------:R-:W-:Y:S02]  /*3280*/  SHF.R.U32.HI R2, RZ, 0x8, R4.reuse ;  /* 0x00000008ff027819 */ /* 0x100fe40000011604 */
[----:B------:R-:W-:Y:S01]  /*3290*/  LEA.HI R28, R4, 0xffffff80, RZ, 0x8 ;  /* 0xffffff80041c7811 */ /* 0x000fe200078f40ff */
[----:B------:R-:W4:Y:S01]  /*32a0*/  I2F.F16 R37, R37 ;  /* 0x0000002500257306 */ /* 0x000f220000200c00 */
[----:B------:R-:W-:Y:S01]  /*32b0*/  LOP3.LUT R2, R2, 0xff, RZ, 0xc0, !PT ;  /* 0x000000ff02027812 */ /* 0x000fe200078ec0ff */
[----:B------:R-:W-:Y:S01]  /*32c0*/  FFMA.FTZ R59, R9, R0, RZ ;  /* 0x00000000093b7223 */ /* 0x000fe200000100ff */
[----:B------:R-:W-:-:S02]  /*32d0*/  SHF.R.U32.HI R53, RZ, 0x10, R4 ;  /* 0x00000010ff357819 */ /* 0x000fc40000011604 */
[----:B------:R-:W-:Y:S02]  /*32e0*/  SHF.R.U32.HI R51, RZ, 0x8, R6 ;  /* 0x00000008ff337819 */ /* 0x000fe40000011606 */
[----:B------:R-:W-:Y:S01]  /*32f0*/  LOP3.LUT R4, R3, 0xff, RZ, 0xc0, !PT ;  /* 0x000000ff03047812 */ /* 0x000fe200078ec0ff */
[----:B------:R-:W-:Y:S01]  /*3300*/  HADD2.F32 R3, -RZ, R25.H0_H0 ;  /* 0x20000019ff037230 */ /* 0x000fe20000004100 */
[----:B------:R-:W-:Y:S01]  /*3310*/  IADD3 R48, R2, -0x80, RZ ;  /* 0xffffff8002307810 */ /* 0x000fe20007ffe0ff */
[----:B------:R-:W-:Y:S01]  /*3320*/  HADD2.F32 R2, -RZ, R24.H0_H0 ;  /* 0x20000018ff027230 */ /* 0x000fe20000004100 */
[----:B------:R-:W-:Y:S01]  /*3330*/  LOP3.LUT R54, R51, 0xff, RZ, 0xc0, !PT ;  /* 0x000000ff33367812 */ /* 0x000fe200078ec0ff */
[----:B------:R-:W-:Y:S01]  /*3340*/  HADD2.F32 R24, -RZ, R27.H0_H0 ;  /* 0x2000001bff187230 */ /* 0x000fe20000004100 */
[----:B------:R-:W-:Y:S01]  /*3350*/  IADD3 R51, R4, -0x80, RZ ;  /* 0xffffff8004337810 */ /* 0x000fe20007ffe0ff */
[----:B------:R-:W-:Y:S01]  /*3360*/  HADD2.F32 R4, -RZ, R26.H0_H0 ;  /* 0x2000001aff047230 */ /* 0x000fe20000004100 */
[----:B------:R-:W-:Y:S01]  /*3370*/  IADD3 R54, R54, -0x80, RZ ;  /* 0xffffff8036367810 */ /* 0x000fe20007ffe0ff */
[----:B------:R-:W-:-:S02]  /*3380*/  HADD2.F32 R25, -RZ, R34.H0_H0 ;  /* 0x20000022ff197230 */ /* 0x000fc40000004100 */
[----:B------:R-:W-:Y:S01]  /*3390*/  FFMA.FTZ R34, R9, R2, RZ ;  /* 0x0000000209227223 */ /* 0x000fe200000100ff */
[----:B------:R-:W-:Y:S02]  /*33a0*/  HADD2.F32 R27, -RZ, R57.H0_H0 ;  /* 0x20000039ff1b7230 */ /* 0x000fe40000004100 */
[----:B------:R-:W-:Y:S01]  /*33b0*/  FFMA.FTZ R57, R3, R9, RZ ;  /* 0x0000000903397223 */ /* 0x000fe200000100ff */
[----:B------:R-:W-:Y:S02]  /*33c0*/  HADD2.F32 R26, -RZ, R52.H0_H0 ;  /* 0x20000034ff1a7230 */ /* 0x000fe40000004100 */
[----:B------:R-:W-:Y:S01]  /*33d0*/  FFMA.FTZ R61, R9, R4, RZ ;  /* 0x00000004093d7223 */ /* 0x000fe200000100ff */
[----:B------:R-:W-:Y:S01]  /*33e0*/  LOP3.LUT R53, R53, 0xff, RZ, 0xc0, !PT ;  /* 0x000000ff35357812 */ /* 0x000fe200078ec0ff */
[----:B------:R-:W0:Y:S01]  /*33f0*/  I2F.F16 R38, R38 ;  /* 0x0000002600267306 */ /* 0x000e220000200c00 */
[----:B------:R-:W-:Y:S01]  /*3400*/  SHF.R.U32.HI R55, RZ, 0x8, R7 ;  /* 0x00000008ff377819 */ /* 0x000fe20000011607 */
[----:B------:R-:W-:Y:S01]  /*3410*/  FFMA.FTZ R60, R56, R27, R34 ;  /* 0x0000001b383c7223 */ /* 0x000fe20000010022 */
[----:B------:R-:W-:Y:S01]  /*3420*/  SHF.R.U32.HI R52, RZ, 0x10, R5 ;  /* 0x00000010ff347819 */ /* 0x000fe20000011605 */
[----:B------:R-:W-:Y:S01]  /*3430*/  HADD2.F32 R34, -RZ, R35.H0_H0 ;  /* 0x20000023ff227230 */ /* 0x000fe20000004100 */
[----:B------:R-:W-:Y:S01]  /*3440*/  LEA.HI R22, R5, 0xffffff80, RZ, 0x8 ;  /* 0xffffff8005167811 */ /* 0x000fe200078f40ff */
[----:B------:R-:W-:-:S02]  /*3450*/  HADD2.F32 R35, -RZ, R49.H0_H0 ;  /* 0x20000031ff237230 */ /* 0x000fc40000004100 */
[----:B------:R-:W-:Y:S01]  /*3460*/  FFMA.FTZ R59, R56, R25, R59 ;  /* 0x00000019383b7223 */ /* 0x000fe2000001003b */
[----:B------:R-:W0:Y:S01]  /*3470*/  I2F.F16 R47, R47 ;  /* 0x0000002f002f7306 */ /* 0x000e220000200c00 */
[----:B------:R-:W-:Y:S01]  /*3480*/  HADD2.F32 R5, -RZ, R8.H0_H0 ;  /* 0x20000008ff057230 */ /* 0x000fe20000004100 */
[----:B------:R-:W-:Y:S01]  /*3490*/  IADD3 R49, R53, -0x80, RZ ;  /* 0xffffff8035317810 */ /* 0x000fe20007ffe0ff */
[----:B------:R-:W-:Y:S01]  /*34a0*/  FFMA.FTZ R58, R24, R56, R57 ;  /* 0x00000038183a7223 */ /* 0x000fe20000010039 */
[----:B------:R-:W-:Y:S01]  /*34b0*/  LOP3.LUT R55, R55, 0xff, RZ, 0xc0, !PT ;  /* 0x000000ff37377812 */ /* 0x000fe200078ec0ff */
[----:B------:R-:W-:Y:S01]  /*34c0*/  FFMA.FTZ R61, R56, R26, R61 ;  /* 0x0000001a383d7223 */ /* 0x000fe2000001003d */
[----:B------:R-:W-:Y:S01]  /*34d0*/  SHF.R.U32.HI R53, RZ, 0x10, R6 ;  /* 0x00000010ff357819 */ /* 0x000fe20000011606 */
[----:B------:R-:W-:Y:S01]  /*34e0*/  FFMA.FTZ R56, R50, R33, R59 ;  /* 0x0000002132387223 */ /* 0x000fe2000001003b */
[----:B------:R1:W-:Y:S01]  /*34f0*/  I2F.F16 R9, R54 ;  /* 0x0000003600097306 */ /* 0x0003e20000200c00 */
[----:B------:R-:W-:Y:S01]  /*3500*/  LOP3.LUT R52, R52, 0xff, RZ, 0xc0, !PT ;  /* 0x000000ff34347812 */ /* 0x000fe200078ec0ff */
[----:B------:R-:W-:Y:S01]  /*3510*/  FFMA.FTZ R57, R5, R50, R58 ;  /* 0x0000003205397223 */ /* 0x000fe2000001003a */
[----:B------:R-:W-:Y:S01]  /*3520*/  LEA.HI R23, R6, 0xffffff80, RZ, 0x8 ;  /* 0xffffff8006177811 */ /* 0x000fe200078f40ff */
[C---:B------:R-:W-:Y:S01]  /*3530*/  FFMA.FTZ R61, R50.reuse, R34, R61 ;  /* 0x00000022323d7223 */ /* 0x040fe2000001003d */
[----:B------:R-:W-:Y:S01]  /*3540*/  IADD3 R55, R55, -0x80, RZ ;  /* 0xffffff8037377810 */ /* 0x000fe20007ffe0ff */
[----:B------:R-:W-:Y:S01]  /*3550*/  FFMA.FTZ R59, R50, R35, R60 ;  /* 0x00000023323b7223 */ /* 0x000fe2000001003c */
[----:B------:R-:W-:Y:S01]  /*3560*/  LOP3.LUT R53, R53, 0xff, RZ, 0xc0, !PT ;  /* 0x000000ff35357812 */ /* 0x000fe200078ec0ff */
[----:B------:R-:W0:Y:S01]  /*3570*/  I2F.F16 R48, R48 ;  /* 0x0000003000307306 */ /* 0x000e220000200c00 */
[----:B-1----:R-:W-:Y:S01]  /*3580*/  SHF.R.U32.HI R54, RZ, 0x10, R7 ;  /* 0x00000010ff367819 */ /* 0x002fe20000011607 */
[----:B------:R-:W-:Y:S01]  /*3590*/  HADD2.F32 R50, -RZ, R31.H0_H0 ;  /* 0x2000001fff327230 */ /* 0x000fe20000004100 */
[----:B------:R-:W-:Y:S01]  /*35a0*/  IADD3 R6, R52, -0x80, RZ ;  /* 0xffffff8034067810 */ /* 0x000fe20007ffe0ff */
[----:B------:R-:W-:Y:S01]  /*35b0*/  HADD2.F32 R52, -RZ, R29.H0_H0 ;  /* 0x2000001dff347230 */ /* 0x000fe20000004100 */
[----:B------:R-:W-:Y:S01]  /*35c0*/  LOP3.LUT R54, R54, 0xff, RZ, 0xc0, !PT ;  /* 0x000000ff36367812 */ /* 0x000fe200078ec0ff */
[----:B------:R-:W-:Y:S01]  /*35d0*/  FFMA.FTZ R57, R32, R39, R57 ;  /* 0x0000002720397223 */ /* 0x000fe20000010039 */
[----:B------:R-:W-:Y:S01]  /*35e0*/  IADD3 R53, R53, -0x80, RZ ;  /* 0xffffff8035357810 */ /* 0x000fe20007ffe0ff */
[----:B------:R-:W1:Y:S01]  /*35f0*/  I2F.F16 R51, R51 ;  /* 0x0000003300337306 */ /* 0x000e620000200c00 */
[----:B------:R-:W-:Y:S01]  /*3600*/  IADD3 R54, R54, -0x80, RZ ;  /* 0xffffff8036367810 */ /* 0x000fe20007ffe0ff */
[C---:B------:R-:W-:Y:S01]  /*3610*/  FFMA.FTZ R29, R39.reuse, R50, R56 ;  /* 0x00000032271d7223 */ /* 0x040fe20000010038 */
[C---:B------:R-:W-:Y:S01]  /*3620*/  FFMA.FTZ R61, R39.reuse, R30, R61 ;  /* 0x0000001e273d7223 */ /* 0x040fe2000001003d */
[----:B------:R-:W-:Y:S01]  /*3630*/  FFMA.FTZ R60, R39, R52, R59 ;  /* 0x00000034273c7223 */ /* 0x000fe2000001003b */
[----:B--2---:R-:W-:-:S02]  /*3640*/  HADD2.F32 R56, -RZ, R10.H0_H0 ;  /* 0x2000000aff387230 */ /* 0x004fc40000004100 */
[----:B---3--:R-:W-:Y:S01]  /*3650*/  HADD2.F32 R36, -RZ, R36.H0_H0 ;  /* 0x20000024ff247230 */ /* 0x008fe20000004100 */
[----:B------:R2:W3:Y:S01]  /*3660*/  I2F.F16 R8, R55 ;  /* 0x0000003700087306 */ /* 0x0004e20000200c00 */
[----:B----4-:R-:W-:Y:S02]  /*3670*/  HADD2.F32 R37, -RZ, R37.H0_H0 ;  /* 0x20000025ff257230 */ /* 0x010fe40000004100 */
[----:B0-----:R-:W-:Y:S02]  /*3680*/  HADD2.F32 R38, -RZ, R38.H0_H0 ;  /* 0x20000026ff267230 */ /* 0x001fe40000004100 */
[----:B------:R-:W-:Y:S01]  /*3690*/  FFMA.FTZ R57, R36, R56, R57 ;  /* 0x0000003824397223 */ /* 0x000fe20000010039 */
[----:B------:R-:W-:Y:S02]  /*36a0*/  HADD2.F32 R47, -RZ, R47.H0_H0 ;  /* 0x2000002fff2f7230 */ /* 0x000fe40000004100 */
[----:B------:R-:W-:Y:S01]  /*36b0*/  HADD2.F32 R48, -RZ, R48.H0_H0 ;  /* 0x20000030ff307230 */ /* 0x000fe20000004100 */
[----:B------:R-:W-:Y:S01]  /*36c0*/  I2F.F16 R49, R49 ;  /* 0x0000003100317306 */ /* 0x000fe20000200c00 */
[----:B--2---:R-:W-:Y:S01]  /*36d0*/  LEA.HI R55, R7, 0xffffff80, RZ, 0x8 ;  /* 0xffffff8007377811 */ /* 0x004fe200078f40ff */
[C---:B------:R-:W-:Y:S01]  /*36e0*/  FFMA.FTZ R61, R56.reuse, R38, R61 ;  /* 0x00000026383d7223 */ /* 0x040fe2000001003d */
[----:B------:R-:W-:Y:S01]  /*36f0*/  FFMA.FTZ R60, R56, R47, R60 ;  /* 0x0000002f383c7223 */ /* 0x000fe2000001003c */
[----:B-1----:R-:W-:-:S02]  /*3700*/  HADD2.F32 R51, -RZ, R51.H0_H0 ;  /* 0x20000033ff337230 */ /* 0x002fc40000004100 */
[--C-:B------:R-:W-:Y:S02]  /*3710*/  HADD2.F32 R58, -RZ, R11.reuse.H0_H0 ;  /* 0x2000000bff3a7230 */ /* 0x100fe40000004100 */
[----:B------:R0:W1:Y:S01]  /*3720*/  I2F.F16 R31, R6 ;  /* 0x00000006001f7306 */ /* 0x0000620000200c00 */
[----:B------:R-:W-:Y:S02]  /*3730*/  HADD2.F32 R7, -RZ, R11.H1_H1 ;  /* 0x3000000bff077230 */ /* 0x000fe40000004100 */
[----:B---3--:R-:W-:-:S05]  /*3740*/  HADD2.F32 R11, -RZ, R8.H0_H0 ;  /* 0x20000008ff0b7230 */ /* 0x008fca0000004100 */
[----:B------:R-:W2:Y:S01]  /*3750*/  I2F.F16 R54, R54 ;  /* 0x0000003600367306 */ /* 0x000ea20000200c00 */
[----:B0-----:R-:W-:Y:S02]  /*3760*/  HADD2.F32 R6, -RZ, R10.H1_H1 ;  /* 0x3000000aff067230 */ /* 0x001fe40000004100 */
[----:B------:R-:W-:-:S03]  /*3770*/  HADD2.F32 R10, -RZ, R9.H0_H0 ;  /* 0x20000009ff0a7230 */ /* 0x000fc60000004100 */
[----:B------:R-:W-:Y:S01]  /*3780*/  FFMA.FTZ R8, R48, R6, R57 ;  /* 0x0000000630087223 */ /* 0x000fe20000010039 */
[----:B-1----:R-:W-:Y:S01]  /*3790*/  HADD2.F32 R31, -RZ, R31.H0_H0 ;  /* 0x2000001fff1f7230 */ /* 0x002fe20000004100 */
[----:B------:R0:W1:Y:S08]  /*37a0*/  I2F.F16 R39, R53 ;  /* 0x0000003500277306 */ /* 0x0000700000200c00 */
[----:B------:R-:W3:Y:S01]  /*37b0*/  I2F.F16 R28, R28 ;  /* 0x0000001c001c7306 */ /* 0x000ee20000200c00 */
[----:B0-----:R-:W-:Y:S01]  /*37c0*/  FFMA.FTZ R53, R56, R37, R29 ;  /* 0x0000002538357223 */ /* 0x001fe2000001001d */
[----:B------:R-:W-:-:S02]  /*37d0*/  HADD2.F32 R29, -RZ, R49.H0_H0 ;  /* 0x20000031ff1d7230 */ /* 0x000fc40000004100 */
[----:B--2---:R-:W-:Y:S02]  /*37e0*/  HADD2.F32 R49, -RZ, R54.H0_H0 ;  /* 0x20000036ff317230 */ /* 0x004fe40000004100 */
[C---:B------:R-:W-:Y:S01]  /*37f0*/  FFMA.FTZ R53, R6.reuse, R51, R53 ;  /* 0x0000003306357223 */ /* 0x040fe20000010035 */
[C---:B------:R-:W-:Y:S01]  /*3800*/  FFMA.FTZ R54, R6.reuse, R10, R61 ;  /* 0x0000000a06367223 */ /* 0x040fe2000001003d */
[----:B-1----:R-:W-:Y:S01]  /*3810*/  HADD2.F32 R39, -RZ, R39.H0_H0 ;  /* 0x20000027ff277230 */ /* 0x002fe20000004100 */
[----:B------:R-:W0:Y:S01]  /*3820*/  I2F.F16 R22, R22 ;  /* 0x0000001600167306 */ /* 0x000e220000200c00 */
[----:B------:R-:W-:Y:S01]  /*3830*/  FFMA.FTZ R6, R6, R11, R60 ;  /* 0x0000000b06067223 */ /* 0x000fe2000001003c */
[----:B------:R-:W-:Y:S01]  /*3840*/  FFMA.FTZ R9, R29, R58, R8 ;  /* 0x0000003a1d097223 */ /* 0x000fe20000010008 */
[C---:B------:R-:W-:Y:S01]  /*3850*/  FFMA.FTZ R8, R58.reuse, R31, R53 ;  /* 0x0000001f3a087223 */ /* 0x040fe20000010035 */
[C---:B------:R-:W-:Y:S01]  /*3860*/  FFMA.FTZ R60, R58.reuse, R39, R54 ;  /* 0x000000273a3c7223 */ /* 0x040fe20000010036 */
[----:B------:R-:W-:Y:S01]  /*3870*/  FFMA.FTZ R59, R58, R49, R6 ;  /* 0x000000313a3b7223 */ /* 0x000fe20000010006 */
[----:B------:R-:W-:-:S02]  /*3880*/  HADD2.F32 R53, -RZ, R94.H0_H0 ;  /* 0x2000005eff357230 */ /* 0x000fc40000004100 */
[----:B------:R-:W1:Y:S01]  /*3890*/  I2F.F16 R23, R23 ;  /* 0x0000001700177306 */ /* 0x000e620000200c00 */
[----:B---3--:R-:W-:Y:S02]  /*38a0*/  HADD2.F32 R28, -RZ, R28.H0_H0 ;  /* 0x2000001cff1c7230 */ /* 0x008fe40000004100 */
[----:B------:R-:W-:-:S03]  /*38b0*/  HADD2.F32 R54, -RZ, R94.H1_H1 ;  /* 0x3000005eff367230 */ /* 0x000fc60000004100 */
[----:B------:R-:W-:Y:S01]  /*38c0*/  FFMA.FTZ R6, R28, R7, R9 ;  /* 0x000000071c067223 */ /* 0x000fe20000010009 */
[----:B0-----:R-:W-:Y:S01]  /*38d0*/  HADD2.F32 R22, -RZ, R22.H0_H0 ;  /* 0x20000016ff167230 */ /* 0x001fe20000004100 */
[----:B------:R0:W2:Y:S02]  /*38e0*/  I2F.F16 R56, R55 ;  /* 0x0000003700387306 */ /* 0x0000a40000200c00 */
[----:B------:R-:W-:Y:S02]  /*38f0*/  FMUL.FTZ R6, R6, R53 ;  /* 0x0000003506067220 */ /* 0x000fe40000410000 */
[----:B------:R-:W-:Y:S01]  /*3900*/  FFMA.FTZ R9, R7, R22, R8 ;  /* 0x0000001607097223 */ /* 0x000fe20000010008 */
[----:B-1----:R-:W-:-:S03]  /*3910*/  HADD2.F32 R57, -RZ, R23.H0_H0 ;  /* 0x20000017ff397230 */ /* 0x002fc60000004100 */
[----:B------:R-:W-:Y:S01]  /*3920*/  FMUL.FTZ R9, R9, R54 ;  /* 0x0000003609097220 */ /* 0x000fe20000410000 */
[--C-:B0-----:R-:W-:Y:S01]  /*3930*/  HADD2.F32 R55, -RZ, R92.reuse.H0_H0 ;  /* 0x2000005cff377230 */ /* 0x101fe20000004100 */
[----:B------:R-:W-:Y:S01]  /*3940*/  F2FP.F16.F32.PACK_AB R6, RZ, R6 ;  /* 0x00000006ff06723e */ /* 0x000fe200000000ff */
[----:B------:R-:W-:Y:S02]  /*3950*/  HADD2.F32 R23, -RZ, R92.H1_H1 ;  /* 0x3000005cff177230 */ /* 0x000fe40000004100 */
[----:B------:R-:W-:Y:S01]  /*3960*/  FFMA.FTZ R60, R7, R57, R60 ;  /* 0x00000039073c7223 */ /* 0x000fe2000001003c */
[----:B------:R-:W-:Y:S01]  /*3970*/  F2FP.F16.F32.PACK_AB R9, RZ, R9 ;  /* 0x00000009ff09723e */ /* 0x000fe200000000ff */
[----:B--2---:R-:W-:Y:S02]  /*3980*/  HADD2.F32 R56, -RZ, R56.H0_H0 ;  /* 0x20000038ff387230 */ /* 0x004fe40000004100 */
[----:B------:R-:W-:Y:S01]  /*3990*/  FMUL.FTZ R60, R60, R55 ;  /* 0x000000373c3c7220 */ /* 0x000fe20000410000 */
[----:B------:R-:W-:-:S02]  /*39a0*/  PRMT R6, R6, 0x5410, R9 ;  /* 0x0000541006067816 */ /* 0x000fc40000000009 */
        /* <DEDUP_REMOVED lines=118> */
.L_x_1740:
        /* <DEDUP_REMOVED lines=311> */
.L_x_1741:
        /* <DEDUP_REMOVED lines=311> */
.L_x_1742:
[----:B------:R-:W-:Y:S01]  /*67f0*/  LEA R0, R14, 0x40, 0x6 ;  /* 0x000000400e007811 */ /* 0x000fe200078e30ff */
[----:B------:R-:W-:Y:S01]  /*6800*/  UIADD3 UR4, UR4, 0x40, URZ ;  /* 0x0000004004047890 */ /* 0x000fe2000fffe03f */
[----:B------:R-:W-:Y:S01]  /*6810*/  IADD3 R46, R46, 0x20, RZ ;  /* 0x000000202e2e7810 */ /* 0x000fe20007ffe0ff */
[C---:B------:R-:W-:Y:S01]  /*6820*/  IMAD.WIDE R12, R43.reuse, 0x8, R12 ;  /* 0x000000082b0c7825 */ /* 0x040fe200078e020c */
[----:B------:R-:W-:Y:S02]  /*6830*/  VIMNMX R3, R0, UR6, PT ;  /* 0x0000000600037c48 */ /* 0x000fe4000bfe0100 */
[C---:B------:R-:W-:Y:S01]  /*6840*/  ISETP.GE.AND P0, PT, R46.reuse, UR5, PT ;  /* 0x000000052e007c0c */ /* 0x040fe2000bf06270 */
[----:B------:R-:W-:Y:S01]  /*6850*/  IMAD.WIDE R6, R43, 0x8, R20 ;  /* 0x000000082b067825 */ /* 0x000fe200078e0214 */
[----:B------:R-:W-:-:S13]  /*6860*/  ISETP.LT.AND P2, PT, R46, R3, PT ;  /* 0x000000032e00720c */ /* 0x000fda0003f41270 */
[----:B------:R-:W-:Y:S05]  /*6870*/  @!P0 BRA P2, `(.L_x_1743) ;  /* 0xffffffb0003c8947 */ /* 0x000fea000103ffff */
.L_x_1738:
[----:B------:R-:W-:Y:S01]  /*6880*/  ISETP.GE.AND P0, PT, R46, R45, PT ;  /* 0x0000002d2e00720c */ /* 0x000fe20003f06270 */
[----:B------:R-:W-:-:S03]  /*6890*/  ULDC UR5, c[0x0][0x260] ;  /* 0x0000980000057ab9 */ /* 0x000fc60000000800 */
[----:B------:R-:W-:Y:S01]  /*68a0*/  ISETP.GE.OR P0, PT, R46, UR5, P0 ;  /* 0x000000052e007c0c */ /* 0x000fe20008706670 */
[----:B------:R-:W-:-:S12]  /*68b0*/  ULDC UR5, c[0x0][0x260] ;  /* 0x0000980000057ab9 */ /* 0x000fd80000000800 */
[----:B------:R-:W-:Y:S05]  /*68c0*/  @P0 BRA `(.L_x_1744) ;  /* 0x0000001c00fc0947 */ /* 0x000fea0003800000 */
.L_x_1746:
[----:B------:R-:W-:Y:S01]  /*68d0*/  ISETP.NE.AND P0, PT, R46, R15, PT ;  /* 0x0000000f2e00720c */ /* 0x000fe20003f05270 */
[----:B------:R-:W1:-:S12]  /*68e0*/  LDC R43, c[0x0][0x23c] ;  /* 0x00008f00ff2b7b82 */ /* 0x000e580000000800 */
[----:B------:R-:W2:Y:S01]  /*68f0*/  @!P0 LDC.64 R2, c[0x0][0x248] ;  /* 0x00009200ff028b82 */ /* 0x000ea20000000a00 */
[----:B------:R-:W-:Y:S02]  /*6900*/  @!P0 IADD3 R42, R42, 0x1, RZ ;  /* 0x000000012a2a8810 */ /* 0x000fe40007ffe0ff */
[----:B------:R-:W-:Y:S02]  /*6910*/  @!P0 LEA R5, R46, 0x1, 0x1 ;  /* 0x000000012e058811 */ /* 0x000fe400078e08ff */
[----:B0-----:R-:W-:-:S06]  /*6920*/  @!P0 LEA R20, R42, R1, 0x3 ;  /* 0x000000012a148211 */ /* 0x001fcc00078e18ff */
[----:B------:R-:W3:Y:S01]  /*6930*/  @!P0 LDL.64 R20, [R20] ;  /* 0x0000000014148983 */ /* 0x000ee20000100a00 */
[----:B-1---5:R-:W-:-:S04]  /*6940*/  IMAD.WIDE R8, R43, 0x4, R6 ;  /* 0x000000042b087825 */ /* 0x022fc800078e0206 */
[----:B------:R-:W-:Y:S02]  /*6950*/  IMAD.WIDE R24, R43, 0x4, R8 ;  /* 0x000000042b187825 */ /* 0x000fe400078e0208 */
[----:B------:R-:W5:Y:S02]  /*6960*/  LDG.E.128.CONSTANT R8, desc[UR8][R8.64] ;  /* 0x0000000808087981 */ /* 0x000f64000c1e9d00 */
        /* <DEDUP_REMOVED lines=14> */
[----:B-----5:R-:W-:Y:S02]  /*6a50*/  SHF.R.U32.HI R36, RZ, 0xf, R5 ;  /* 0x0000000fff247819 */ /* 0x020fe40000011605 */
        /* <DEDUP_REMOVED lines=45> */
[----:B------:R-:W-:Y:S02]  /*6d30*/  MOV R0, 0x2800 ;  /* 0x0000280000007802 */ /* 0x000fe40000000f00 */
[----:B------:R-:W-:Y:S02]  /*6d40*/  SHF.R.U32.HI R78, RZ, 0xd, R24 ;  /* 0x0000000dff4e7819 */ /* 0x000fe40000011618 */
[----:B------:R-:W-:-:S02]  /*6d50*/  LOP3.LUT R11, R28, 0x3e003e0, RZ, 0xc0, !PT ;  /* 0x03e003e01c0b7812 */ /* 0x000fc400078ec0ff */
[----:B------:R-:W-:Y:S02]  /*6d60*/  LOP3.LUT R57, R14, 0x64006400, RZ, 0xfc, !PT ;  /* 0x640064000e397812 */ /* 0x000fe400078efcff */
        /* <DEDUP_REMOVED lines=431> */
.L_x_1745:
[----:B------:R-:W-:Y:S01]  /*8860*/  IADD3 R46, R46, 0x20, RZ ;  /* 0x000000202e2e7810 */ /* 0x000fe20007ffe0ff */
[----:B------:R-:W-:Y:S01]  /*8870*/  UIADD3 UR4, UR4, 0x40, URZ ;  /* 0x0000004004047890 */ /* 0x000fe2000fffe03f */
[----:B-----5:R-:W-:Y:S02]  /*8880*/  IMAD.WIDE R6, R43, 0x4, R96 ;  /* 0x000000042b067825 */ /* 0x020fe400078e0260 */
[C---:B------:R-:W-:Y:S02]  /*8890*/  ISETP.GE.AND P0, PT, R46.reuse, UR5, PT ;  /* 0x000000052e007c0c */ /* 0x040fe4000bf06270 */
[----:B------:R-:W-:-:S13]  /*88a0*/  ISETP.LT.AND P2, PT, R46, R45, PT ;  /* 0x0000002d2e00720c */ /* 0x000fda0003f41270 */
[----:B------:R-:W-:Y:S05]  /*88b0*/  @!P0 BRA P2, `(.L_x_1746) ;  /* 0xffffffe000048947 */ /* 0x000fea000103ffff */
.L_x_1744:
[----:B------:R-:W1:Y:S01]  /*88c0*/  S2UR UR5, SR_CTAID.Z ;  /* 0x00000000000579c3 */ /* 0x000e620000002700 */
[----:B------:R-:W-:Y:S01]  /*88d0*/  ULDC UR6, c[0x0][0x240] ;  /* 0x0000900000067ab9 */ /* 0x000fe20000000800 */
[----:B-1----:R-:W-:-:S04]  /*88e0*/  ULEA UR5, UR5, 0x40, 0x6 ;  /* 0x0000004005057891 */ /* 0x002fc8000f8e303f */
[----:B------:R-:W-:-:S04]  /*88f0*/  UISETP.LT.AND UP0, UPT, UR5, UR6, UPT ;  /* 0x000000060500728c */ /* 0x000fc8000bf01270 */
[----:B------:R-:W-:-:S06]  /*8900*/  USEL UR5, UR5, UR6, UP0 ;  /* 0x0000000605057287 */ /* 0x000fcc0008000000 */
[----:B------:R-:W-:Y:S01]  /*8910*/  ISETP.GE.AND P0, PT, R46, UR5, PT ;  /* 0x000000052e007c0c */ /* 0x000fe2000bf06270 */
[----:B------:R-:W-:-:S03]  /*8920*/  ULDC UR5, c[0x0][0x264] ;  /* 0x0000990000057ab9 */ /* 0x000fc60000000800 */
[----:B------:R-:W-:Y:S01]  /*8930*/  ISETP.GE.OR P0, PT, R46, UR5, P0 ;  /* 0x000000052e007c0c */ /* 0x000fe20008706670 */
[----:B------:R-:W-:-:S12]  /*8940*/  ULDC UR5, c[0x0][0x264] ;  /* 0x0000990000057ab9 */ /* 0x000fd80000000800 */
[----:B------:R-:W-:Y:S05]  /*8950*/  @P0 BRA `(.L_x_1747) ;  /* 0x0000004000240947 */ /* 0x000fea0003800000 */
.L_x_1752:
        /* <DEDUP_REMOVED lines=28> */
[----:B0-----:R-:W-:Y:S01]  /*8b20*/  LOP3.LUT R20, R9, 0xf000f0, RZ, 0xc0, !PT ;  /* 0x00f000f009147812 */ /* 0x001fe200078ec0ff */
[----:B------:R-:W-:Y:S01]  /*8b30*/  HADD2 R23, R3, -1032, -1032 ;  /* 0xe408e40803177430 */ /* 0x000fe20000000000 */
[----:B------:R-:W-:-:S02]  /*8b40*/  LOP3.LUT R0, R0, 0x64006400, RZ, 0xfc, !PT ;  /* 0x6400640000007812 */ /* 0x000fc400078efcff */
[--C-:B------:R-:W-:Y:S01]  /*8b50*/  HADD2.F32 R2, -RZ, R22.reuse.H0_H0 ;  /* 0x20000016ff027230 */ /* 0x100fe20000004100 */
[----:B------:R-:W-:Y:S01]  /*8b60*/  LOP3.LUT R13, R11, 0xf000f, RZ, 0xc0, !PT ;  /* 0x000f000f0b0d7812 */ /* 0x000fe200078ec0ff */
[----:B------:R-:W-:Y:S02]  /*8b70*/  HADD2.F32 R26, -RZ, R22.H1_H1 ;  /* 0x30000016ff1a7230 */ /* 0x000fe40000004100 */
[----:B------:R-:W-:Y:S02]  /*8b80*/  HADD2 R21, R0, -1032, -1032 ;  /* 0xe408e40800157430 */ /* 0x000fe40000000000 */
        /* <DEDUP_REMOVED lines=8> */
[----:B------:R-:W-:Y:S01]  /*8c10*/  LOP3.LUT R21, R20, 0x64006400, RZ, 0xfc, !PT ;  /* 0x6400640014157812 */ /* 0x000fe200078efcff */
[----:B------:R-:W-:Y:S01]  /*8c20*/  HADD2 R28, R28, -1032, -1032 ;  /* 0xe408e4081c1c7430 */ /* 0x000fe20000000000 */
[----:B------:R-:W-:Y:S01]  /*8c30*/  LOP3.LUT R29, R11, 0xf000f0, RZ, 0xc0, !PT ;  /* 0x00f000f00b1d7812 */ /* 0x000fe200078ec0ff */
[----:B------:R-:W-:Y:S01]  /*8c40*/  FFMA.FTZ R34, R5, R2, RZ ;  /* 0x0000000205227223 */ /* 0x000fe200000100ff */
[----:B------:R-:W-:Y:S01]  /*8c50*/  LOP3.LUT R13, R4, 0x64006400, RZ, 0xfc, !PT ;  /* 0x64006400040d7812 */ /* 0x000fe200078efcff */
[-C--:B------:R-:W-:Y:S01]  /*8c60*/  HFMA2 R21, R21, R12.reuse.H0_H0, -72, -72 ;  /* 0xd480d48015157431 */ /* 0x080fe2000004000c */
[----:B------:R-:W-:Y:S01]  /*8c70*/  LOP3.LUT R25, R25, 0x64006400, RZ, 0xfc, !PT ;  /* 0x6400640019197812 */ /* 0x000fe200078efcff */
[----:B------:R-:W-:Y:S01]  /*8c80*/  HADD2.F32 R4, -RZ, R28.H0_H0 ;  /* 0x2000001cff047230 */ /* 0x000fe20000004100 */
[----:B------:R-:W-:Y:S01]  /*8c90*/  LOP3.LUT R29, R29, 0x64006400, RZ, 0xfc, !PT ;  /* 0x640064001d1d7812 */ /* 0x000fe200078efcff */
[----:B------:R-:W-:-:S02]  /*8ca0*/  HFMA2 R37, R13, R12.H0_H0, -72, -72 ;  /* 0xd480d4800d257431 */ /* 0x000fc4000004000c */
[----:B------:R-:W-:Y:S02]  /*8cb0*/  HADD2.F32 R30, -RZ, R21.H0_H0 ;  /* 0x20000015ff1e7230 */ /* 0x000fe40000004100 */
[----:B------:R-:W-:Y:S01]  /*8cc0*/  FFMA.FTZ R13, R0, R5, RZ ;  /* 0x00000005000d7223 */ /* 0x000fe200000100ff */
[----:B------:R-:W-:Y:S01]  /*8cd0*/  SHF.R.U32.HI R8, RZ, 0x8, R8 ;  /* 0x00000008ff087819 */ /* 0x000fe20000011608 */
[-C--:B------:R-:W-:Y:S02]  /*8ce0*/  HFMA2 R25, R25, R12.reuse.H0_H0, -72, -72 ;  /* 0xd480d48019197431 */ /* 0x080fe4000004000c */
[----:B------:R-:W-:Y:S01]  /*8cf0*/  FFMA.FTZ R34, R33, R26, R34 ;  /* 0x0000001a21227223 */ /* 0x000fe20000010022 */
[----:B------:R-:W-:Y:S01]  /*8d00*/  HFMA2 R38, R29, R12.H0_H0, -72, -72 ;  /* 0xd480d4801d267431 */ /* 0x000fe2000004000c */
[----:B------:R-:W-:Y:S01]  /*8d10*/  SHF.R.U32.HI R11, RZ, 0x8, R11 ;  /* 0x00000008ff0b7819 */ /* 0x000fe2000001160b */
[----:B------:R-:W-:Y:S02]  /*8d20*/  HADD2.F32 R29, -RZ, R37.H0_H0 ;  /* 0x20000025ff1d7230 */ /* 0x000fe40000004100 */
[----:B------:R-:W-:Y:S01]  /*8d30*/  FFMA.FTZ R20, R24, R33, R13 ;  /* 0x0000002118147223 */ /* 0x000fe2000001000d */
[----:B------:R-:W-:Y:S01]  /*8d40*/  SHF.R.U32.HI R9, RZ, 0x8, R9 ;  /* 0x00000008ff097819 */ /* 0x000fe20000011609 */
[----:B------:R-:W-:-:S02]  /*8d50*/  HADD2.F32 R28, -RZ, R28.H1_H1 ;  /* 0x3000001cff1c7230 */ /* 0x000fc40000004100 */
[----:B------:R-:W-:Y:S01]  /*8d60*/  FFMA.FTZ R36, R5, R3, RZ ;  /* 0x0000000305247223 */ /* 0x000fe200000100ff */
[----:B------:R-:W-:Y:S01]  /*8d70*/  FFMA.FTZ R43, R35, R30, R34 ;  /* 0x0000001e232b7223 */ /* 0x000fe20000010022 */
[----:B------:R-:W-:Y:S01]  /*8d80*/  LOP3.LUT R13, R8, 0xf000f, RZ, 0xc0, !PT ;  /* 0x000f000f080d7812 */ /* 0x000fe200078ec0ff */
[--C-:B------:R-:W-:Y:S02]  /*8d90*/  HADD2.F32 R31, -RZ, R25.reuse.H0_H0 ;  /* 0x20000019ff1f7230 */ /* 0x100fe40000004100 */
[----:B------:R-:W-:Y:S01]  /*8da0*/  FFMA.FTZ R5, R5, R4, RZ ;  /* 0x0000000405057223 */ /* 0x000fe200000100ff */
[----:B------:R-:W-:Y:S01]  /*8db0*/  HADD2.F32 R34, -RZ, R25.H1_H1 ;  /* 0x30000019ff227230 */ /* 0x000fe20000004100 */
[----:B------:R-:W-:Y:S01]  /*8dc0*/  LOP3.LUT R25, R11, 0xf000f, RZ, 0xc0, !PT ;  /* 0x000f000f0b197812 */ /* 0x000fe200078ec0ff */
[----:B------:R-:W-:Y:S01]  /*8dd0*/  FFMA.FTZ R48, R29, R35, R20 ;  /* 0x000000231d307223 */ /* 0x000fe20000010014 */
[----:B------:R-:W-:Y:S01]  /*8de0*/  HADD2.F32 R32, -RZ, R38.H0_H0 ;  /* 0x20000026ff207230 */ /* 0x000fe20000004100 */
[----:B------:R-:W-:Y:S01]  /*8df0*/  LOP3.LUT R20, R9, 0xf000f, RZ, 0xc0, !PT ;  /* 0x000f000f09147812 */ /* 0x000fe200078ec0ff */
[----:B------:R-:W-:Y:S01]  /*8e00*/  FFMA.FTZ R5, R33, R28, R5 ;  /* 0x0000001c21057223 */ /* 0x000fe20000010005 */
[----:B------:R-:W-:Y:S01]  /*8e10*/  LOP3.LUT R13, R13, 0x64006400, RZ, 0xfc, !PT ;  /* 0x640064000d0d7812 */ /* 0x000fe200078efcff */
[----:B------:R-:W-:Y:S01]  /*8e20*/  FFMA.FTZ R36, R33, R27, R36 ;  /* 0x0000001b21247223 */ /* 0x000fe20000010024 */
[----:B------:R-:W-:Y:S01]  /*8e30*/  SHF.R.U32.HI R10, RZ, 0x8, R10 ;  /* 0x00000008ff0a7819 */ /* 0x000fe2000001160a */
[----:B------:R-:W-:Y:S01]  /*8e40*/  HADD2.F32 R33, -RZ, R21.H1_H1 ;  /* 0x30000015ff217230 */ /* 0x000fe20000004100 */
[----:B------:R-:W-:Y:S01]  /*8e50*/  LOP3.LUT R25, R25, 0x64006400, RZ, 0xfc, !PT ;  /* 0x6400640019197812 */ /* 0x000fe200078efcff */
[----:B------:R-:W-:Y:S01]  /*8e60*/  FFMA.FTZ R50, R35, R32, R5 ;  /* 0x0000002023327223 */ /* 0x000fe20000010005 */
[----:B------:R-:W-:Y:S01]  /*8e70*/  LOP3.LUT R20, R20, 0x64006400, RZ, 0xfc, !PT ;  /* 0x6400640014147812 */ /* 0x000fe200078efcff */
[----:B------:R-:W-:Y:S01]  /*8e80*/  HADD2 R49, R13, -1032, -1032 ;  /* 0xe408e4080d317430 */ /* 0x000fe20000000000 */
[----:B------:R-:W-:Y:S01]  /*8e90*/  LOP3.LUT R21, R10, 0xf000f, RZ, 0xc0, !PT ;  /* 0x000f000f0a157812 */ /* 0x000fe200078ec0ff */
[----:B------:R-:W-:-:S02]  /*8ea0*/  HADD2.F32 R5, -RZ, R37.H1_H1 ;  /* 0x30000025ff057230 */ /* 0x000fc40000004100 */
[----:B------:R-:W-:Y:S02]  /*8eb0*/  HADD2 R25, R25, -1032, -1032 ;  /* 0xe408e40819197430 */ /* 0x000fe40000000000 */
[----:B------:R-:W-:Y:S01]  /*8ec0*/  FFMA.FTZ R47, R35, R31, R36 ;  /* 0x0000001f232f7223 */ /* 0x000fe20000010024 */
[----:B------:R-:W-:Y:S01]  /*8ed0*/  LOP3.LUT R21, R21, 0x64006400, RZ, 0xfc, !PT ;  /* 0x6400640015157812 */ /* 0x000fe200078efcff */
[----:B------:R-:W-:Y:S02]  /*8ee0*/  HADD2.F32 R35, -RZ, R38.H1_H1 ;  /* 0x30000026ff237230 */ /* 0x000fe40000004100 */
[----:B------:R-:W-:Y:S02]  /*8ef0*/  HADD2 R51, R20, -1032, -1032 ;  /* 0xe408e40814337430 */ /* 0x000fe40000000000 */
[----:B0-----:R-:W-:Y:S02]  /*8f00*/  HADD2.F32 R20, -RZ, R22.H0_H0 ;  /* 0x20000016ff147230 */ /* 0x001fe40000004100 */
[----:B------:R-:W-:Y:S01]  /*8f10*/  FFMA.FTZ R13, R5, R14, R48 ;  /* 0x0000000e050d7223 */ /* 0x000fe20000010030 */
[----:B------:R-:W-:Y:S01]  /*8f20*/  HADD2.F32 R36, -RZ, R49.H0_H0 ;  /* 0x20000031ff247230 */ /* 0x000fe20000004100 */
[----:B------:R-:W-:Y:S01]  /*8f30*/  LOP3.LUT R8, R8, 0xf000f0, RZ, 0xc0, !PT ;  /* 0x00f000f008087812 */ /* 0x000fe200078ec0ff */
[----:B------:R-:W-:-:S02]  /*8f40*/  HADD2.F32 R39, -RZ, R25.H0_H0 ;  /* 0x20000019ff277230 */ /* 0x000fc40000004100 */
[----:B------:R-:W-:Y:S02]  /*8f50*/  HADD2 R21, R21, -1032, -1032 ;  /* 0xe408e40815157430 */ /* 0x000fe40000000000 */
[----:B------:R-:W-:Y:S02]  /*8f60*/  HADD2.F32 R53, -RZ, R25.H1_H1 ;  /* 0x30000019ff357230 */ /* 0x000fe40000004100 */
[C---:B------:R-:W-:Y:S01]  /*8f70*/  FFMA.FTZ R43, R14.reuse, R33, R43 ;  /* 0x000000210e2b7223 */ /* 0x040fe2000001002b */
[----:B------:R-:W0:Y:S01]  /*8f80*/  LDC R25, c[0x0][0x23c] ;  /* 0x00008f00ff197b82 */ /* 0x000e220000000800 */
[C---:B------:R-:W-:Y:S01]  /*8f90*/  FFMA.FTZ R47, R14.reuse, R34, R47 ;  /* 0x000000220e2f7223 */ /* 0x040fe2000001002f */
[----:B------:R-:W-:Y:S01]  /*8fa0*/  FFMA.FTZ R50, R14, R35, R50 ;  /* 0x000000230e327223 */ /* 0x000fe20000010032 */
        /* <DEDUP_REMOVED lines=8> */
[----:B------:R-:W-:Y:S01]  /*9030*/  HFMA2 R8, R9, R12.H0_H0, -72, -72 ;  /* 0xd480d48009087431 */ /* 0x000fe2000004000c */
[----:B------:R-:W-:Y:S01]  /*9040*/  LOP3.LUT R13, R13, 0x64006400, RZ, 0xfc, !PT ;  /* 0x640064000d0d7812 */ /* 0x000fe200078efcff */
[----:B------:R-:W-:Y:S01]  /*9050*/  FFMA.FTZ R43, R20, R37, R43 ;  /* 0x00000025142b7223 */ /* 0x000fe2000001002b */
[----:B------:R-:W-:Y:S01]  /*9060*/  LOP3.LUT R9, R10, 0x64006400, RZ, 0xfc, !PT ;  /* 0x640064000a097812 */ /* 0x000fe200078efcff */
[C---:B------:R-:W-:Y:S01]  /*9070*/  FFMA.FTZ R47, R20.reuse, R38, R47 ;  /* 0x00000026142f7223 */ /* 0x040fe2000001002f */
[----:B------:R-:W-:Y:S01]  /*9080*/  LOP3.LUT R11, R11, 0x64006400, RZ, 0xfc, !PT ;  /* 0x640064000b0b7812 */ /* 0x000fe200078efcff */
[----:B------:R-:W-:Y:S01]  /*9090*/  FFMA.FTZ R20, R20, R39, R50 ;  /* 0x0000002714147223 */ /* 0x000fe20000010032 */
[----:B------:R-:W-:-:S02]  /*90a0*/  HADD2.F32 R50, -RZ, R51.H1_H1 ;  /* 0x30000033ff327230 */ /* 0x000fc40000004100 */
[-C--:B------:R-:W-:Y:S02]  /*90b0*/  HFMA2 R13, R13, R12.reuse.H0_H0, -72, -72 ;  /* 0xd480d4800d0d7431 */ /* 0x080fe4000004000c */
[----:B------:R-:W-:Y:S02]  /*90c0*/  HADD2.F32 R48, -RZ, R22.H1_H1 ;  /* 0x30000016ff307230 */ /* 0x000fe40000004100 */
[-C--:B------:R-:W-:Y:S02]  /*90d0*/  HFMA2 R9, R9, R12.reuse.H0_H0, -72, -72 ;  /* 0xd480d48009097431 */ /* 0x080fe4000004000c */
[----:B------:R-:W-:Y:S02]  /*90e0*/  HADD2.F32 R52, -RZ, R21.H1_H1 ;  /* 0x30000015ff347230 */ /* 0x000fe40000004100 */
[----:B------:R-:W-:Y:S02]  /*90f0*/  HFMA2 R11, R11, R12.H0_H0, -72, -72 ;  /* 0xd480d4800b0b7431 */ /* 0x000fe4000004000c */
[----:B------:R-:W-:-:S02]  /*9100*/  HADD2.F32 R60, -RZ, R13.H0_H0 ;  /* 0x2000000dff3c7230 */ /* 0x000fc40000004100 */
[----:B------:R-:W-:Y:S01]  /*9110*/  FFMA.FTZ R22, R49, R48, R14 ;  /* 0x0000003031167223 */ /* 0x000fe2000001000e */
[C---:B------:R-:W-:Y:S01]  /*9120*/  FFMA.FTZ R43, R48.reuse, R50, R43 ;  /* 0x00000032302b7223 */ /* 0x040fe2000001002b */
[C---:B------:R-:W-:Y:S01]  /*9130*/  FFMA.FTZ R47, R48.reuse, R52, R47 ;  /* 0x00000034302f7223 */ /* 0x040fe2000001002f */
[----:B------:R-:W-:Y:S01]  /*9140*/  FFMA.FTZ R48, R48, R53, R20 ;  /* 0x0000003530307223 */ /* 0x000fe20000010014 */
[----:B------:R-:W-:Y:S02]  /*9150*/  HADD2.F32 R56, -RZ, R13.H1_H1 ;  /* 0x3000000dff387230 */ /* 0x000fe40000004100 */
[--C-:B------:R-:W-:Y:S02]  /*9160*/  HADD2.F32 R59, -RZ, R8.reuse.H0_H0 ;  /* 0x20000008ff3b7230 */ /* 0x100fe40000004100 */
[----:B------:R-:W-:Y:S02]  /*9170*/  HADD2.F32 R54, -RZ, R8.H1_H1 ;  /* 0x30000008ff367230 */ /* 0x000fe40000004100 */
[----:B------:R-:W-:-:S02]  /*9180*/  HADD2.F32 R58, -RZ, R9.H0_H0 ;  /* 0x20000009ff3a7230 */ /* 0x000fc40000004100 */
[----:B------:R-:W-:Y:S02]  /*9190*/  HADD2.F32 R55, -RZ, R9.H1_H1 ;  /* 0x30000009ff377230 */ /* 0x000fe40000004100 */
[--C-:B------:R-:W-:Y:S02]  /*91a0*/  HADD2.F32 R57, -RZ, R11.reuse.H0_H0 ;  /* 0x2000000bff397230 */ /* 0x100fe40000004100 */
[----:B------:R-:W-:Y:S02]  /*91b0*/  HADD2.F32 R51, -RZ, R11.H1_H1 ;  /* 0x3000000bff337230 */ /* 0x000fe40000004100 */
[--C-:B------:R-:W-:Y:S02]  /*91c0*/  HADD2.F32 R13, -RZ, R94.reuse.H0_H0 ;  /* 0x2000005eff0d7230 */ /* 0x100fe40000004100 */
[----:B------:R-:W-:Y:S02]  /*91d0*/  HADD2.F32 R14, -RZ, R94.H1_H1 ;  /* 0x3000005eff0e7230 */ /* 0x000fe40000004100 */
[----:B------:R-:W-:-:S02]  /*91e0*/  HADD2.F32 R20, -RZ, R92.H0_H0 ;  /* 0x2000005cff147230 */ /* 0x000fc40000004100 */
[----:B------:R-:W-:Y:S01]  /*91f0*/  HADD2.F32 R21, -RZ, R92.H1_H1 ;  /* 0x3000005cff157230 */ /* 0x000fe20000004100 */
[----:B0-----:R-:W-:Y:S06]  /*9200*/  @!P0 BRA `(.L_x_1749) ;  /* 0x0000000400b88947 */ /* 0x001fec0003800000 */
        /* <DEDUP_REMOVED lines=110> */
.L_x_1749:
[----:B------:R-:W-:Y:S01]  /*98f0*/  IMAD.WIDE R26, R25, 0x4, R6 ;  /* 0x00000004191a7825 */ /* 0x000fe200078e0206 */
[----:B------:R-:W0:Y:S04]  /*9900*/  LDS.64 R2, [UR4+0x10] ;  /* 0x00001004ff027984 */ /* 0x000e280008000a00 */
[----:B------:R1:W2:Y:S01]  /*9910*/  LDG.E.128.CONSTANT R8, desc[UR8][R26.64] ;  /* 0x000000081a087981 */ /* 0x0002a2000c1e9d00 */
[--C-:B------:R-:W-:Y:S02]  /*9920*/  HADD2.F32 R0, -RZ, R23.reuse.H0_H0 ;  /* 0x20000017ff007230 */ /* 0x100fe40000004100 */
[----:B------:R-:W-:-:S03]  /*9930*/  HADD2.F32 R23, -RZ, R23.H1_H1 ;  /* 0x30000017ff177230 */ /* 0x000fc60000004100 */
[----:B------:R-:W-:Y:S01]  /*9940*/  FFMA.FTZ R59, R59, R0, R22 ;  /* 0x000000003b3b7223 */ /* 0x000fe20000010016 */
[C---:B------:R-:W-:Y:S01]  /*9950*/  FFMA.FTZ R60, R0.reuse, R60, R43 ;  /* 0x0000003c003c7223 */ /* 0x040fe2000001002b */
        /* <DEDUP_REMOVED lines=9> */
[----:B-1----:R-:W-:-:S02]  /*99f0*/  IMAD.WIDE R26, R25, 0x4, R26 ;  /* 0x00000004191a7825 */ /* 0x002fc400078e021a */
[----:B------:R-:W-:Y:S02]  /*9a00*/  F2FP.F16.F32.PACK_AB R28, RZ, R28 ;  /* 0x0000001cff1c723e */ /* 0x000fe400000000ff */
[----:B------:R-:W-:-:S05]  /*9a10*/  F2FP.F16.F32.PACK_AB R29, RZ, R29 ;  /* 0x0000001dff1d723e */ /* 0x000fca00000000ff */
[----:B------:R-:W-:Y:S02]  /*9a20*/  HADD2 R29, R29.H0_H0, R41.H1_H1 ;  /* 0x300000291d1d7230 */ /* 0x000fe40000000800 */
[--C-:B0-----:R-:W-:Y:S02]  /*9a30*/  HADD2.F32 R5, -RZ, R2.reuse.H0_H0 ;  /* 0x20000002ff057230 */ /* 0x101fe40000004100 */
        /* <DEDUP_REMOVED lines=27> */
[----:B------:R-:W-:Y:S01]  /*9bf0*/  LOP3.LUT R37, R32, 0x64006400, RZ, 0xfc, !PT ;  /* 0x6400640020257812 */ /* 0x000fe200078efcff */
[----:B------:R-:W-:Y:S01]  /*9c00*/  HADD2.F32 R4, -RZ, R38.H0_H0 ;  /* 0x20000026ff047230 */ /* 0x000fe20000004100 */
[----:B------:R-:W-:Y:S01]  /*9c10*/  LOP3.LUT R43, R43, 0x64006400, RZ, 0xfc, !PT ;  /* 0x640064002b2b7812 */ /* 0x000fe200078efcff */
[-C--:B------:R-:W-:Y:S01]  /*9c20*/  HFMA2 R49, R33, R12.reuse.H0_H0, -72, -72 ;  /* 0xd480d48021317431 */ /* 0x080fe2000004000c */
[----:B------:R-:W-:Y:S01]  /*9c30*/  LOP3.LUT R39, R36, 0x64006400, RZ, 0xfc, !PT ;  /* 0x6400640024277812 */ /* 0x000fe200078efcff */
[----:B------:R-:W-:-:S02]  /*9c40*/  HFMA2 R51, R37, R12.H0_H0, -72, -72 ;  /* 0xd480d48025337431 */ /* 0x000fc4000004000c */
[----:B------:R-:W-:Y:S02]  /*9c50*/  HADD2.F32 R36, -RZ, R38.H1_H1 ;  /* 0x30000026ff247230 */ /* 0x000fe40000004100 */
[-C--:B------:R-:W-:Y:S02]  /*9c60*/  HFMA2 R54, R43, R12.reuse.H0_H0, -72, -72 ;  /* 0xd480d4802b367431 */ /* 0x080fe4000004000c */
[C---:B------:R-:W-:Y:S01]  /*9c70*/  FFMA.FTZ R50, R5.reuse, R2, RZ ;  /* 0x0000000205327223 */ /* 0x040fe200000100ff */
[----:B------:R-:W-:Y:S01]  /*9c80*/  FFMA.FTZ R32, R0, R5, RZ ;  /* 0x0000000500207223 */ /* 0x000fe200000100ff */
[C---:B------:R-:W-:Y:S01]  /*9c90*/  FFMA.FTZ R33, R5.reuse, R4, RZ ;  /* 0x0000000405217223 */ /* 0x040fe200000100ff */
[----:B------:R-:W-:Y:S02]  /*9ca0*/  HFMA2 R53, R39, R12.H0_H0, -72, -72 ;  /* 0xd480d48027357431 */ /* 0x000fe4000004000c */
[----:B------:R-:W-:Y:S01]  /*9cb0*/  FFMA.FTZ R52, R5, R3, RZ ;  /* 0x0000000305347223 */ /* 0x000fe200000100ff */
[----:B------:R-:W-:-:S02]  /*9cc0*/  HADD2.F32 R37, -RZ, R49.H0_H0 ;  /* 0x20000031ff257230 */ /* 0x000fc40000004100 */
[----:B------:R-:W-:Y:S01]  /*9cd0*/  FFMA.FTZ R5, R47, R34, R50 ;  /* 0x000000222f057223 */ /* 0x000fe20000010032 */
[----:B------:R-:W-:Y:S02]  /*9ce0*/  HADD2.F32 R38, -RZ, R51.H0_H0 ;  /* 0x20000033ff267230 */ /* 0x000fe40000004100 */
[----:B------:R-:W-:Y:S01]  /*9cf0*/  FFMA.FTZ R32, R31, R47, R32 ;  /* 0x0000002f1f207223 */ /* 0x000fe20000010020 */
[----:B------:R-:W-:Y:S02]  /*9d00*/  HADD2.F32 R43, -RZ, R54.H0_H0 ;  /* 0x20000036ff2b7230 */ /* 0x000fe40000004100 */
[C---:B------:R-:W-:Y:S01]  /*9d10*/  FFMA.FTZ R50, R47.reuse, R36, R33 ;  /* 0x000000242f327223 */ /* 0x040fe20000010021 */
[----:B------:R-:W-:Y:S01]  /*9d20*/  SHF.R.U32.HI R8, RZ, 0x8, R8 ;  /* 0x00000008ff087819 */ /* 0x000fe20000011608 */
[----:B------:R-:W-:Y:S01]  /*9d30*/  HADD2.F32 R39, -RZ, R53.H0_H0 ;  /* 0x20000035ff277230 */ /* 0x000fe20000004100 */
[----:B------:R-:W-:Y:S01]  /*9d40*/  SHF.R.U32.HI R9, RZ, 0x8, R9 ;  /* 0x00000008ff097819 */ /* 0x000fe20000011609 */
[----:B------:R-:W-:Y:S01]  /*9d50*/  FFMA.FTZ R52, R47, R35, R52 ;  /* 0x000000232f347223 */ /* 0x000fe20000010034 */
[----:B------:R-:W-:Y:S01]  /*9d60*/  SHF.R.U32.HI R10, RZ, 0x8, R10 ;  /* 0x00000008ff0a7819 */ /* 0x000fe2000001160a */
[----:B------:R-:W-:Y:S01]  /*9d70*/  FFMA.FTZ R56, R37, R48, R32 ;  /* 0x0000003025387223 */ /* 0x000fe20000010020 */
[----:B------:R-:W-:Y:S01]  /*9d80*/  SHF.R.U32.HI R11, RZ, 0x8, R11 ;  /* 0x00000008ff0b7819 */ /* 0x000fe2000001160b */
        /* <DEDUP_REMOVED lines=10> */
[----:B------:R-:W-:-:S02]  /*9e30*/  LOP3.LUT R5, R5, 0x64006400, RZ, 0xfc, !PT ;  /* 0x6400640005057812 */ /* 0x000fc400078efcff */
[----:B------:R-:W-:Y:S01]  /*9e40*/  LOP3.LUT R32, R32, 0x64006400, RZ, 0xfc, !PT ;  /* 0x6400640020207812 */ /* 0x000fe200078efcff */
[----:B------:R-:W-:Y:S01]  /*9e50*/  FFMA.FTZ R56, R47, R24, R56 ;  /* 0x000000182f387223 */ /* 0x000fe20000010038 */
[----:B------:R-:W-:Y:S01]  /*9e60*/  LOP3.LUT R33, R33, 0x64006400, RZ, 0xfc, !PT ;  /* 0x6400640021217812 */ /* 0x000fe200078efcff */
[----:B------:R-:W-:Y:S01]  /*9e70*/  HADD2 R60, R5, -1032, -1032 ;  /* 0xe408e408053c7430 */ /* 0x000fe20000000000 */
[----:B------:R-:W-:Y:S01]  /*9e80*/  LOP3.LUT R51, R50, 0x64006400, RZ, 0xfc, !PT ;  /* 0x6400640032337812 */ /* 0x000fe200078efcff */
[----:B------:R-:W-:Y:S02]  /*9e90*/  HADD2 R62, R32, -1032, -1032 ;  /* 0xe408e408203e7430 */ /* 0x000fe40000000000 */
[----:B------:R-:W-:Y:S02]  /*9ea0*/  HADD2.F32 R50, -RZ, R54.H1_H1 ;  /* 0x30000036ff327230 */ /* 0x000fe40000004100 */
[----:B------:R-:W-:Y:S02]  /*9eb0*/  HADD2 R33, R33, -1032, -1032 ;  /* 0xe408e40821217430 */ /* 0x000fe40000000000 */
[----:B0-----:R-:W-:-:S02]  /*9ec0*/  HADD2.F32 R5, -RZ, R22.H0_H0 ;  /* 0x20000016ff057230 */ /* 0x001fc40000004100 */
[----:B------:R-:W-:Y:S02]  /*9ed0*/  HADD2 R64, R51, -1032, -1032 ;  /* 0xe408e40833407430 */ /* 0x000fe40000000000 */
[----:B------:R-:W-:Y:S02]  /*9ee0*/  HADD2.F32 R51, -RZ, R60.H0_H0 ;  /* 0x2000003cff337230 */ /* 0x000fe40000004100 */
[C---:B------:R-:W-:Y:S01]  /*9ef0*/  FFMA.FTZ R32, R24.reuse, R48, R55 ;  /* 0x0000003018207223 */ /* 0x040fe20000010037 */
[----:B------:R-:W-:Y:S02]  /*9f00*/  HADD2.F32 R52, -RZ, R62.H0_H0 ;  /* 0x2000003eff347230 */ /* 0x000fe40000004100 */
[C---:B------:R-:W-:Y:S01]  /*9f10*/  FFMA.FTZ R58, R24.reuse, R49, R58 ;  /* 0x00000031183a7223 */ /* 0x040fe2000001003a */
[--C-:B------:R-:W-:Y:S02]  /*9f20*/  HADD2.F32 R53, -RZ, R33.reuse.H0_H0 ;  /* 0x20000021ff357230 */ /* 0x100fe40000004100 */
[----:B------:R-:W-:Y:S01]  /*9f30*/  FFMA.FTZ R57, R24, R50, R57 ;  /* 0x0000003218397223 */ /* 0x000fe20000010039 */
[----:B------:R-:W-:Y:S01]  /*9f40*/  HADD2.F32 R54, -RZ, R64.H0_H0 ;  /* 0x20000040ff367230 */ /* 0x000fe20000004100 */
[----:B------:R-:W-:Y:S01]  /*9f50*/  LOP3.LUT R8, R8, 0xf000f0, RZ, 0xc0, !PT ;  /* 0x00f000f008087812 */ /* 0x000fe200078ec0ff */
[----:B------:R-:W-:Y:S01]  /*9f60*/  FFMA.FTZ R24, R51, R5, R56 ;  /* 0x0000000533187223 */ /* 0x000fe20000010038 */
[----:B------:R-:W-:Y:S01]  /*9f70*/  LOP3.LUT R9, R9, 0xf000f0, RZ, 0xc0, !PT ;  /* 0x00f000f009097812 */ /* 0x000fe200078ec0ff */
[C---:B------:R-:W-:Y:S01]  /*9f80*/  FFMA.FTZ R61, R5.reuse, R52, R32 ;  /* 0x00000034053d7223 */ /* 0x040fe20000010020 */
        /* <DEDUP_REMOVED lines=13> */
[-C--:B------:R-:W-:Y:S01]  /*a060*/  HFMA2 R8, R9, R12.reuse.H0_H0, -72, -72 ;  /* 0xd480d48009087431 */ /* 0x080fe2000004000c */
[----:B------:R-:W-:Y:S01]  /*a070*/  LOP3.LUT R11, R11, 0x64006400, RZ, 0xfc, !PT ;  /* 0x640064000b0b7812 */ /* 0x000fe200078efcff */
[-C--:B------:R-:W-:Y:S02]  /*a080*/  HFMA2 R62, R33, R12.reuse.H0_H0, -72, -72 ;  /* 0xd480d480213e7431 */ /* 0x080fe4000004000c */
[----:B------:R-:W-:Y:S01]  /*a090*/  FFMA.FTZ R66, R55, R32, R24 ;  /* 0x0000002037427223 */ /* 0x000fe20000010018 */
[C---:B------:R-:W-:Y:S01]  /*a0a0*/  FFMA.FTZ R10, R32.reuse, R56, R61 ;  /* 0x00000038200a7223 */ /* 0x040fe2000001003d */
[----:B------:R-:W-:Y:S01]  /*a0b0*/  FFMA.FTZ R9, R32, R57, R58 ;  /* 0x0000003920097223 */ /* 0x000fe2000001003a */
[----:B------:R-:W-:Y:S02]  /*a0c0*/  HADD2.F32 R61, -RZ, R5.H0_H0 ;  /* 0x20000005ff3d7230 */ /* 0x000fe40000004100 */
[----:B------:R-:W-:-:S02]  /*a0d0*/  HFMA2 R11, R11, R12.H0_H0, -72, -72 ;  /* 0xd480d4800b0b7431 */ /* 0x000fc4000004000c */
[----:B------:R-:W-:Y:S02]  /*a0e0*/  HADD2.F32 R33, -RZ, R5.H1_H1 ;  /* 0x30000005ff217230 */ /* 0x000fe40000004100 */
[----:B------:R-:W-:Y:S01]  /*a0f0*/  FFMA.FTZ R32, R32, R22, R63 ;  /* 0x0000001620207223 */ /* 0x000fe2000001003f */
[--C-:B------:R-:W-:Y:S02]  /*a100*/  HADD2.F32 R60, -RZ, R8.reuse.H0_H0 ;  /* 0x20000008ff3c7230 */ /* 0x100fe40000004100 */
[----:B------:R-:W-:Y:S01]  /*a110*/  HADD2.F32 R24, -RZ, R8.H1_H1 ;  /* 0x30000008ff187230 */ /* 0x000fe20000004100 */
[----:B------:R-:W-:Y:S01]  /*a120*/  F2FP.F16.F32.PACK_AB R8, RZ, R59 ;  /* 0x0000003bff08723e */ /* 0x000fe200000000ff */
[--C-:B------:R-:W-:Y:S02]  /*a130*/  HADD2.F32 R58, -RZ, R62.reuse.H0_H0 ;  /* 0x2000003eff3a7230 */ /* 0x100fe40000004100 */
[----:B------:R-:W-:Y:S02]  /*a140*/  HADD2.F32 R5, -RZ, R62.H1_H1 ;  /* 0x3000003eff057230 */ /* 0x000fe40000004100 */
[----:B------:R-:W-:Y:S01]  /*a150*/  FMUL.FTZ R62, R30, R21 ;  /* 0x000000151e3e7220 */ /* 0x000fe20000410000 */
[----:B------:R-:W-:-:S02]  /*a160*/  HADD2.F32 R59, -RZ, R23.H0_H0 ;  /* 0x20000017ff3b7230 */ /* 0x000fc40000004100 */
[----:B------:R-:W-:Y:S02]  /*a170*/  HADD2 R30, R28.H0_H0, R41.H0_H0 ;  /* 0x200000291c1e7230 */ /* 0x000fe40000000800 */
[--C-:B------:R-:W-:Y:S02]  /*a180*/  HADD2.F32 R63, -RZ, R11.reuse.H0_H0 ;  /* 0x2000000bff3f7230 */ /* 0x100fe40000004100 */
[----:B------:R-:W-:Y:S01]  /*a190*/  HADD2 R28, R8.H0_H0, R40.H0_H0 ;  /* 0x20000028081c7230 */ /* 0x000fe20000000800 */
[----:B------:R-:W-:Y:S01]  /*a1a0*/  F2FP.F16.F32.PACK_AB R62, RZ, R62 ;  /* 0x0000003eff3e723e */ /* 0x000fe200000000ff */
[----:B------:R-:W-:Y:S01]  /*a1b0*/  FFMA.FTZ R66, R61, R59, R66 ;  /* 0x0000003b3d427223 */ /* 0x000fe20000010042 */
[C---:B------:R-:W-:Y:S01]  /*a1c0*/  FFMA.FTZ R65, R59.reuse, R60, R10 ;  /* 0x0000003c3b417223 */ /* 0x040fe2000001000a */
[----:B------:R-:W-:Y:S01]  /*a1d0*/  FFMA.FTZ R64, R59, R58, R9 ;  /* 0x0000003a3b407223 */ /* 0x000fe20000010009 */
[----:B------:R-:W-:Y:S01]  /*a1e0*/  HADD2.F32 R41, -RZ, R11.H1_H1 ;  /* 0x3000000bff297230 */ /* 0x000fe20000004100 */
        /* <DEDUP_REMOVED lines=111> */
.L_x_1750:
[----:B------:R0:W2:Y:S01]  /*a8e0*/  LDG.E.128.CONSTANT R8, desc[UR8][R26.64] ;  /* 0x000000081a087981 */ /* 0x0000a2000c1e9d00 */
[----:B------:R-:W-:Y:S02]  /*a8f0*/  HADD2.F32 R56, -RZ, R23.H1_H1 ;  /* 0x30000017ff387230 */ /* 0x000fe40000004100 */
[----:B------:R-:W-:Y:S02]  /*a900*/  HADD2 R31, R62.H0_H0, R40.H1_H1 ;  /* 0x300000283e1f7230 */ /* 0x000fe40000000800 */
[----:B------:R-:W-:Y:S01]  /*a910*/  IMAD.WIDE R22, R25, 0x4, R26 ;  /* 0x0000000419167825 */ /* 0x000fe200078e021a */
[----:B------:R-:W1:Y:S03]  /*a920*/  LDS.64 R2, [UR4+0x20] ;  /* 0x00002004ff027984 */ /* 0x000e660008000a00 */
[----:B------:R-:W-:Y:S01]  /*a930*/  FFMA.FTZ R32, R59, R63, R32 ;  /* 0x0000003f3b207223 */ /* 0x000fe20000010020 */
[C---:B------:R-:W-:Y:S01]  /*a940*/  FFMA.FTZ R65, R56.reuse, R24, R65 ;  /* 0x0000001838417223 */ /* 0x040fe20000010041 */
[C---:B------:R-:W-:Y:S01]  /*a950*/  FFMA.FTZ R55, R56.reuse, R5, R64 ;  /* 0x0000000538377223 */ /* 0x040fe20000010040 */
[----:B------:R-:W-:Y:S01]  /*a960*/  FFMA.FTZ R66, R33, R56, R66 ;  /* 0x0000003821427223 */ /* 0x000fe20000010042 */
        /* <DEDUP_REMOVED lines=8> */
[----:B------:R-:W-:Y:S02]  /*a9f0*/  HADD2 R29, R65.H0_H0, R29.H0_H0 ;  /* 0x2000001d411d7230 */ /* 0x000fe40000000800 */
[----:B------:R-:W-:Y:S02]  /*aa00*/  HADD2 R30, R66.H0_H0, R30.H0_H0 ;  /* 0x2000001e421e7230 */ /* 0x000fe40000000800 */
[--C-:B-1----:R-:W-:Y:S02]  /*aa10*/  HADD2.F32 R5, -RZ, R2.reuse.H0_H0 ;  /* 0x20000002ff057230 */ /* 0x102fe40000004100 */
[----:B------:R-:W-:-:S02]  /*aa20*/  HADD2.F32 R40, -RZ, R2.H1_H1 ;  /* 0x30000002ff287230 */ /* 0x000fc40000004100 */
[--C-:B------:R-:W-:Y:S02]  /*aa30*/  HADD2.F32 R48, -RZ, R3.reuse.H0_H0 ;  /* 0x20000003ff307230 */ /* 0x100fe40000004100 */
[----:B0-----:R-:W-:Y:S01]  /*aa40*/  HADD2.F32 R26, -RZ, R3.H1_H1 ;  /* 0x30000003ff1a7230 */ /* 0x001fe20000004100 */
[----:B--2---:R-:W-:Y:S02]  /*aa50*/  LOP3.LUT R0, R8, 0xf000f, RZ, 0xc0, !PT ;  /* 0x000f000f08007812 */ /* 0x004fe400078ec0ff */
        /* <DEDUP_REMOVED lines=10> */
[--C-:B------:R-:W-:Y:S01]  /*ab00*/  HADD2.F32 R0, -RZ, R2.reuse.H0_H0 ;  /* 0x20000002ff007230 */ /* 0x100fe20000004100 */
[----:B------:R-:W-:Y:S01]  /*ab10*/  LOP3.LUT R38, R27, 0x64006400, RZ, 0xfc, !PT ;  /* 0x640064001b267812 */ /* 0x000fe200078efcff */
[----:B------:R-:W-:Y:S01]  /*ab20*/  HADD2.F32 R32, -RZ, R2.H1_H1 ;  /* 0x30000002ff207230 */ /* 0x000fe20000004100 */
        /* <DEDUP_REMOVED lines=11> */
[-C--:B------:R-:W-:Y:S01]  /*abe0*/  HFMA2 R49, R35, R12.reuse.H0_H0, -72, -72 ;  /* 0xd480d48023317431 */ /* 0x080fe2000004000c */
[----:B------:R-:W-:Y:S01]  /*abf0*/  LOP3.LUT R37, R36, 0x64006400, RZ, 0xfc, !PT ;  /* 0x6400640024257812 */ /* 0x000fe200078efcff */
[----:B------:R-:W-:Y:S01]  /*ac00*/  HADD2.F32 R4, -RZ, R38.H0_H0 ;  /* 0x20000026ff047230 */ /* 0x000fe20000004100 */
[----:B------:R-:W-:Y:S01]  /*ac10*/  LOP3.LUT R39, R39, 0x64006400, RZ, 0xfc, !PT ;  /* 0x6400640027277812 */ /* 0x000fe200078efcff */
[-C--:B------:R-:W-:Y:S02]  /*ac20*/  HFMA2 R47, R27, R12.reuse.H0_H0, -72, -72 ;  /* 0xd480d4801b2f7431 */ /* 0x080fe4000004000c */
[----:B------:R-:W-:Y:S01]  /*ac30*/  FFMA.FTZ R41, R5, R2, RZ ;  /* 0x0000000205297223 */ /* 0x000fe200000100ff */
[----:B------:R-:W-:Y:S01]  /*ac40*/  FFMA.FTZ R27, R0, R5, RZ ;  /* 0x00000005001b7223 */ /* 0x000fe200000100ff */
[----:B------:R-:W-:-:S02]  /*ac50*/  HFMA2 R51, R37, R12.H0_H0, -72, -72 ;  /* 0xd480d48025337431 */ /* 0x000fc4000004000c */
[----:B------:R-:W-:Y:S02]  /*ac60*/  HADD2.F32 R35, -RZ, R38.H1_H1 ;  /* 0x30000026ff237230 */ /* 0x000fe40000004100 */
[----:B------:R-:W-:Y:S01]  /*ac70*/  HFMA2 R52, R39, R12.H0_H0, -72, -72 ;  /* 0xd480d48027347431 */ /* 0x000fe2000004000c */
[----:B------:R-:W-:Y:S01]  /*ac80*/  SHF.R.U32.HI R8, RZ, 0x8, R8 ;  /* 0x00000008ff087819 */ /* 0x000fe20000011608 */
[----:B------:R-:W-:Y:S02]  /*ac90*/  HADD2.F32 R37, -RZ, R49.H0_H0 ;  /* 0x20000031ff257230 */ /* 0x000fe40000004100 */
[C---:B------:R-:W-:Y:S01]  /*aca0*/  FFMA.FTZ R43, R5.reuse, R3, RZ ;  /* 0x00000003052b7223 */ /* 0x040fe200000100ff */
[----:B------:R-:W-:Y:S01]  /*acb0*/  FFMA.FTZ R50, R5, R4, RZ ;  /* 0x0000000405327223 */ /* 0x000fe200000100ff */
[----:B------:R-:W-:Y:S02]  /*acc0*/  HADD2.F32 R36, -RZ, R47.H0_H0 ;  /* 0x2000002fff247230 */ /* 0x000fe40000004100 */
[----:B------:R-:W-:Y:S01]  /*acd0*/  FFMA.FTZ R41, R40, R33, R41 ;  /* 0x0000002128297223 */ /* 0x000fe20000010029 */
[----:B------:R-:W-:Y:S01]  /*ace0*/  SHF.R.U32.HI R10, RZ, 0x8, R10 ;  /* 0x00000008ff0a7819 */ /* 0x000fe2000001160a */
[----:B------:R-:W-:Y:S01]  /*acf0*/  FFMA.FTZ R27, R32, R40, R27 ;  /* 0x00000028201b7223 */ /* 0x000fe2000001001b */
[----:B------:R-:W-:Y:S01]  /*ad00*/  SHF.R.U32.HI R9, RZ, 0x8, R9 ;  /* 0x00000008ff097819 */ /* 0x000fe20000011609 */
[----:B------:R-:W-:Y:S01]  /*ad10*/  HADD2.F32 R38, -RZ, R51.H0_H0 ;  /* 0x20000033ff267230 */ /* 0x000fe20000004100 */
[----:B------:R-:W-:Y:S01]  /*ad20*/  SHF.R.U32.HI R11, RZ, 0x8, R11 ;  /* 0x00000008ff0b7819 */ /* 0x000fe2000001160b */
[----:B------:R-:W-:-:S02]  /*ad30*/  HADD2.F32 R39, -RZ, R52.H0_H0 ;  /* 0x20000034ff277230 */ /* 0x000fc40000004100 */
[C---:B------:R-:W-:Y:S01]  /*ad40*/  FFMA.FTZ R43, R40.reuse, R34, R43 ;  /* 0x00000022282b7223 */ /* 0x040fe2000001002b */
[----:B------:R-:W-:Y:S01]  /*ad50*/  FFMA.FTZ R50, R40, R35, R50 ;  /* 0x0000002328327223 */ /* 0x000fe20000010032 */
[----:B------:R-:W-:Y:S01]  /*ad60*/  LOP3.LUT R5, R8, 0xf000f, RZ, 0xc0, !PT ;  /* 0x000f000f08057812 */ /* 0x000fe200078ec0ff */
[----:B------:R-:W-:Y:S01]  /*ad70*/  FFMA.FTZ R57, R48, R37, R41 ;  /* 0x0000002530397223 */ /* 0x000fe20000010029 */
[----:B------:R-:W-:Y:S02]  /*ad80*/  HADD2.F32 R40, -RZ, R47.H1_H1 ;  /* 0x3000002fff287230 */ /* 0x000fe40000004100 */
[----:B------:R-:W-:Y:S01]  /*ad90*/  FFMA.FTZ R53, R36, R48, R27 ;  /* 0x0000003024357223 */ /* 0x000fe2000001001b */
[----:B------:R-:W-:Y:S01]  /*ada0*/  HADD2.F32 R41, -RZ, R49.H1_H1 ;  /* 0x30000031ff297230 */ /* 0x000fe20000004100 */
[----:B------:R-:W-:Y:S01]  /*adb0*/  LOP3.LUT R47, R10, 0xf000f, RZ, 0xc0, !PT ;  /* 0x000f000f0a2f7812 */ /* 0x000fe200078ec0ff */
        /* <DEDUP_REMOVED lines=13> */
[----:B0-----:R-:W-:Y:S02]  /*ae90*/  HADD2.F32 R52, -RZ, R24.H0_H0 ;  /* 0x20000018ff347230 */ /* 0x001fe40000004100 */
[----:B------:R-:W-:Y:S02]  /*aea0*/  HADD2 R27, R27, -1032, -1032 ;  /* 0xe408e4081b1b7430 */ /* 0x000fe40000000000 */
[----:B------:R-:W-:Y:S02]  /*aeb0*/  HADD2.F32 R48, -RZ, R60.H0_H0 ;  /* 0x2000003cff307230 */ /* 0x000fe40000004100 */
[----:B------:R-:W-:Y:S01]  /*aec0*/  HADD2 R64, R49, -1032, -1032 ;  /* 0xe408e40831407430 */ /* 0x000fe20000000000 */
[----:B------:R-:W-:Y:S01]  /*aed0*/  LOP3.LUT R9, R9, 0xf000f0, RZ, 0xc0, !PT ;  /* 0x00f000f009097812 */ /* 0x000fe200078ec0ff */
[----:B------:R-:W-:Y:S02]  /*aee0*/  HADD2.F32 R50, -RZ, R62.H0_H0 ;  /* 0x2000003eff327230 */ /* 0x000fe40000004100 */
[----:B------:R-:W-:Y:S01]  /*aef0*/  FFMA.FTZ R5, R26, R43, R54 ;  /* 0x0000002b1a057223 */ /* 0x000fe20000010036 */
[----:B------:R-:W-:Y:S01]  /*af00*/  HADD2.F32 R49, -RZ, R27.H0_H0 ;  /* 0x2000001bff317230 */ /* 0x000fe20000004100 */
[----:B------:R-:W-:Y:S01]  /*af10*/  LOP3.LUT R10, R10, 0xf000f0, RZ, 0xc0, !PT ;  /* 0x00f000f00a0a7812 */ /* 0x000fe200078ec0ff */
[----:B------:R-:W-:-:S02]  /*af20*/  HADD2.F32 R51, -RZ, R64.H0_H0 ;  /* 0x20000040ff337230 */ /* 0x000fc40000004100 */
[C---:B------:R-:W-:Y:S01]  /*af30*/  FFMA.FTZ R57, R26.reuse, R41, R57 ;  /* 0x000000291a397223 */ /* 0x040fe20000010039 */
[----:B------:R-:W-:Y:S01]  /*af40*/  FFMA.FTZ R58, R26, R47, R58 ;  /* 0x0000002f1a3a7223 */ /* 0x000fe2000001003a */
[----:B------:R-:W-:Y:S01]  /*af50*/  LOP3.LUT R8, R8, 0xf000f0, RZ, 0xc0, !PT ;  /* 0x00f000f008087812 */ /* 0x000fe200078ec0ff */
[----:B------:R-:W-:Y:S01]  /*af60*/  FFMA.FTZ R59, R48, R52, R53 ;  /* 0x00000034303b7223 */ /* 0x000fe20000010035 */
[----:B------:R-:W-:Y:S01]  /*af70*/  LOP3.LUT R9, R9, 0x64006400, RZ, 0xfc, !PT ;  /* 0x6400640009097812 */ /* 0x000fe200078efcff */
[----:B------:R-:W-:Y:S02]  /*af80*/  HADD2.F32 R53, -RZ, R27.H1_H1 ;  /* 0x3000001bff357230 */ /* 0x000fe40000004100 */
[----:B------:R-:W-:Y:S01]  /*af90*/  FFMA.FTZ R63, R52, R50, R5 ;  /* 0x00000032343f7223 */ /* 0x000fe20000010005 */
[----:B------:R-:W-:Y:S01]  /*afa0*/  LOP3.LUT R27, R10, 0x64006400, RZ, 0xfc, !PT ;  /* 0x640064000a1b7812 */ /* 0x000fe200078efcff */
[C---:B------:R-:W-:Y:S01]  /*afb0*/  FFMA.FTZ R61, R52.reuse, R49, R57 ;  /* 0x00000031343d7223 */ /* 0x040fe20000010039 */
[----:B------:R-:W-:Y:S01]  /*afc0*/  FFMA.FTZ R26, R52, R51, R58 ;  /* 0x00000033341a7223 */ /* 0x000fe2000001003a */
        /* <DEDUP_REMOVED lines=10> */
[----:B------:R-:W-:Y:S01]  /*b070*/  LOP3.LUT R11, R11, 0x64006400, RZ, 0xfc, !PT ;  /* 0x640064000b0b7812 */ /* 0x000fe200078efcff */
[----:B------:R-:W-:Y:S01]  /*b080*/  FFMA.FTZ R9, R52, R24, R59 ;  /* 0x0000001834097223 */ /* 0x000fe2000001003b */
[C---:B------:R-:W-:Y:S01]  /*b090*/  FFMA.FTZ R61, R24.reuse, R54, R63 ;  /* 0x00000036183d7223 */ /* 0x040fe2000001003f */
[----:B------:R-:W-:Y:S01]  /*b0a0*/  FFMA.FTZ R26, R24, R57, R26 ;  /* 0x00000039181a7223 */ /* 0x000fe2000001001a */
[----:B------:R-:W-:-:S02]  /*b0b0*/  HADD2.F32 R59, -RZ, R8.H0_H0 ;  /* 0x20000008ff3b7230 */ /* 0x000fc40000004100 */
[----:B------:R-:W-:Y:S02]  /*b0c0*/  HFMA2 R11, R11, R12.H0_H0, -72, -72 ;  /* 0xd480d4800b0b7431 */ /* 0x000fe4000004000c */
[----:B------:R-:W-:Y:S01]  /*b0d0*/  HADD2.F32 R24, -RZ, R8.H1_H1 ;  /* 0x30000008ff187230 */ /* 0x000fe20000004100 */
[----:B------:R-:W-:Y:S01]  /*b0e0*/  F2FP.F16.F32.PACK_AB R8, RZ, R55 ;  /* 0x00000037ff08723e */ /* 0x000fe200000000ff */
[----:B------:R-:W-:Y:S02]  /*b0f0*/  HADD2.F32 R58, -RZ, R62.H0_H0 ;  /* 0x2000003eff3a7230 */ /* 0x000fe40000004100 */
[----:B------:R-:W-:Y:S02]  /*b100*/  HADD2.F32 R55, -RZ, R25.H0_H0 ;  /* 0x20000019ff377230 */ /* 0x000fe40000004100 */
[----:B------:R-:W-:Y:S02]  /*b110*/  HADD2.F32 R60, -RZ, R5.H0_H0 ;  /* 0x20000005ff3c7230 */ /* 0x000fe40000004100 */
[----:B------:R-:W-:-:S02]  /*b120*/  HADD2 R28, R8.H0_H0, R28.H0_H0 ;  /* 0x2000001c081c7230 */ /* 0x000fc40000000800 */
[----:B------:R-:W-:Y:S02]  /*b130*/  HADD2.F32 R27, -RZ, R5.H1_H1 ;  /* 0x30000005ff1b7230 */ /* 0x000fe40000004100 */
[C---:B------:R-:W-:Y:S01]  /*b140*/  FFMA.FTZ R65, R55.reuse, R59, R10 ;  /* 0x0000003b37417223 */ /* 0x040fe2000001000a */
[----:B------:R-:W-:Y:S02]  /*b150*/  HADD2.F32 R5, -RZ, R62.H1_H1 ;  /* 0x3000003eff057230 */ /* 0x000fe40000004100 */
[----:B------:R-:W-:Y:S01]  /*b160*/  FFMA.FTZ R62, R55, R58, R61 ;  /* 0x0000003a373e7223 */ /* 0x000fe2000001003d */
[--C-:B------:R-:W-:Y:S02]  /*b170*/  HADD2.F32 R63, -RZ, R11.reuse.H0_H0 ;  /* 0x2000000bff3f7230 */ /* 0x100fe40000004100 */
        /* <DEDUP_REMOVED lines=113> */
.L_x_1751:
[----:B------:R-:W2:Y:S01]  /*b890*/  LDG.E.128.CONSTANT R8, desc[UR8][R22.64] ;  /* 0x0000000816087981 */ /* 0x000ea2000c1e9d00 */
[----:B------:R-:W-:Y:S02]  /*b8a0*/  HADD2.F32 R0, -RZ, R25.H1_H1 ;  /* 0x30000019ff007230 */ /* 0x000fe40000004100 */
[----:B------:R-:W-:Y:S01]  /*b8b0*/  FFMA.FTZ R26, R55, R63, R26 ;  /* 0x0000003f371a7223 */ /* 0x000fe2000001001a */
[----:B------:R-:W-:Y:S01]  /*b8c0*/  HADD2 R31, R56.H0_H0, R31.H0_H0 ;  /* 0x2000001f381f7230 */ /* 0x000fe20000000800 */
[----:B------:R-:W0:Y:S01]  /*b8d0*/  LDS.64 R2, [UR4+0x30] ;  /* 0x00003004ff027984 */ /* 0x000e220008000a00 */
        /* <DEDUP_REMOVED lines=16> */
[----:B------:R-:W-:-:S04]  /*b9e0*/  PRMT R30, R30, 0x5410, R29 ;  /* 0x000054101e1e7816 */ /* 0x000fc8000000001d */
[----:B------:R-:W-:Y:S01]  /*b9f0*/  PRMT R28, R28, 0x5410, R26 ;  /* 0x000054101c1c7816 */ /* 0x000fe2000000001a */
[--C-:B0-----:R-:W-:Y:S02]  /*ba00*/  HADD2.F32 R5, -RZ, R2.reuse.H0_H0 ;  /* 0x20000002ff057230 */ /* 0x101fe40000004100 */
[----:B------:R-:W-:Y:S02]  /*ba10*/  HADD2.F32 R37, -RZ, R2.H1_H1 ;  /* 0x30000002ff257230 */ /* 0x000fe40000004100 */
[--C-:B------:R-:W-:Y:S02]  /*ba20*/  HADD2.F32 R43, -RZ, R3.reuse.H0_H0 ;  /* 0x20000003ff2b7230 */ /* 0x100fe40000004100 */
        /* <DEDUP_REMOVED lines=18> */
[----:B------:R-:W-:Y:S02]  /*bb50*/  HADD2 R25, R2, -1032, -1032 ;  /* 0xe408e40802197430 */ /* 0x000fe40000000000 */
[----:B------:R-:W-:Y:S01]  /*bb60*/  HADD2.F32 R22, -RZ, R23.H1_H1 ;  /* 0x30000017ff167230 */ /* 0x000fe20000004100 */
[----:B------:R-:W-:Y:S01]  /*bb70*/  LOP3.LUT R34, R10, 0xf000f0, RZ, 0xc0, !PT ;  /* 0x00f000f00a227812 */ /* 0x000fe200078ec0ff */
[--C-:B------:R-:W-:Y:S01]  /*bb80*/  HADD2.F32 R2, -RZ, R3.reuse.H0_H0 ;  /* 0x20000003ff027230 */ /* 0x100fe20000004100 */
[----:B------:R-:W0:Y:S01]  /*bb90*/  LDS.64 R8, [UR4+0x38] ;  /* 0x00003804ff087984 */ /* 0x000e220008000a00 */
        /* <DEDUP_REMOVED lines=8> */
[----:B------:R-:W-:Y:S02]  /*bc20*/  HADD2.F32 R25, -RZ, R25.H1_H1 ;  /* 0x30000019ff197230 */ /* 0x000fe40000004100 */
[C---:B------:R-:W-:Y:S01]  /*bc30*/  FFMA.FTZ R32, R5.reuse, R2, RZ ;  /* 0x0000000205207223 */ /* 0x040fe200000100ff */
[C---:B------:R-:W-:Y:S01]  /*bc40*/  FFMA.FTZ R47, R5.reuse, R3, RZ ;  /* 0x00000003052f7223 */ /* 0x040fe200000100ff */
[----:B------:R-:W-:Y:S01]  /*bc50*/  FFMA.FTZ R34, R5, R4, RZ ;  /* 0x0000000405227223 */ /* 0x000fe200000100ff */
[----:B------:R-:W-:Y:S01]  /*bc60*/  LOP3.LUT R36, R11, 0xf000f0, RZ, 0xc0, !PT ;  /* 0x00f000f00b247812 */ /* 0x000fe200078ec0ff */
        /* <DEDUP_REMOVED lines=16> */
[----:B------:R-:W-:Y:S02]  /*bd70*/  HADD2.F32 R33, -RZ, R33.H1_H1 ;  /* 0x30000021ff217230 */ /* 0x000fe40000004100 */
[C---:B------:R-:W-:Y:S01]  /*bd80*/  FFMA.FTZ R50, R43.reuse, R34, R49 ;  /* 0x000000222b327223 */ /* 0x040fe20000010031 */
[----:B------:R-:W-:Y:S02]  /*bd90*/  HADD2.F32 R35, -RZ, R35.H1_H1 ;  /* 0x30000023ff237230 */ /* 0x000fe40000004100 */
[----:B------:R-:W-:Y:S01]  /*bda0*/  FFMA.FTZ R54, R43, R36, R51 ;  /* 0x000000242b367223 */ /* 0x000fe20000010033 */
[----:B------:R-:W-:Y:S01]  /*bdb0*/  HADD2.F32 R37, -RZ, R37.H1_H1 ;  /* 0x30000025ff257230 */ /* 0x000fe20000004100 */
[----:B------:R-:W-:Y:S01]  /*bdc0*/  SHF.R.U32.HI R11, RZ, 0x8, R11 ;  /* 0x00000008ff0b7819 */ /* 0x000fe2000001160b */
        /* <DEDUP_REMOVED lines=42> */
[----:B------:R-:W-:Y:S02]  /*c070*/  HADD2.F32 R54, -RZ, R40.H0_H0 ;  /* 0x20000028ff367230 */ /* 0x000fe40000004100 */
[----:B------:R-:W-:Y:S02]  /*c080*/  HFMA2 R66, R55, R12.H0_H0, -72, -72 ;  /* 0xd480d48037427431 */ /* 0x000fe4000004000c */
[----:B------:R-:W-:-:S02]  /*c090*/  HADD2.F32 R55, -RZ, R63.H1_H1 ;  /* 0x3000003fff377230 */ /* 0x000fc40000004100 */
        /* <DEDUP_REMOVED lines=142> */
.L_x_1748:
[----:B------:R-:W1:Y:S01]  /*c980*/  LDC R43, c[0x0][0x23c] ;  /* 0x00008f00ff2b7b82 */ /* 0x000e620000000800 */
[----:B------:R-:W-:Y:S01]  /*c990*/  IADD3 R46, R46, 0x20, RZ ;  /* 0x000000202e2e7810 */ /* 0x000fe20007ffe0ff */
[----:B------:R-:W-:-:S03]  /*c9a0*/  UIADD3 UR4, UR4, 0x40, URZ ;  /* 0x0000004004047890 */ /* 0x000fc6000fffe03f */
[C---:B------:R-:W-:Y:S02]  /*c9b0*/  ISETP.GE.AND P0, PT, R46.reuse, UR5, PT ;  /* 0x000000052e007c0c */ /* 0x040fe4000bf06270 */
[----:B------:R-:W-:Y:S01]  /*c9c0*/  ISETP.LT.AND P2, PT, R46, R45, PT ;  /* 0x0000002d2e00720c */ /* 0x000fe20003f41270 */
[----:B-1----:R-:W-:-:S12]  /*c9d0*/  IMAD.WIDE R6, R43, 0x10, R6 ;  /* 0x000000102b067825 */ /* 0x002fd800078e0206 */
[----:B------:R-:W-:Y:S05]  /*c9e0*/  @!P0 BRA P2, `(.L_x_1752) ;  /* 0xffffffbc00dc8947 */ /* 0x000fea000103ffff */
.L_x_1747:
        /* <DEDUP_REMOVED lines=8> */
[----:B-----5:R-:W-:-:S04]  /*ca70*/  IMAD R8, R43, UR4, R0 ;  /* 0x000000042b087c24 */ /* 0x020fc8000f8e0200 */
        /* <DEDUP_REMOVED lines=8> */
.L_x_1756:
[----:B------:R-:W1:Y:S02]  /*cb00*/  LDS R4, [R0] ;  /* 0x0000000000047984 */ /* 0x000e640000000800 */
[----:B-1----:R-:W-:-:S10]  /*cb10*/  HFMA2.MMA R5, R4, 1, 1, R41 ;  /* 0x3c003c0004057835 */ /* 0x002fd40000000029 */
[----:B------:R-:W1:Y:S02]  /*cb20*/  ATOMS.CAST.SPIN R5, [R0], R4, R5 ;  /* 0x000000040005738d */ /* 0x000e640001800005 */
[----:B-1----:R-:W-:-:S13]  /*cb30*/  ISETP.EQ.U32.AND P0, PT, R5, 0x1, PT ;  /* 0x000000010500780c */ /* 0x002fda0003f02070 */
[----:B------:R-:W-:Y:S05]  /*cb40*/  @!P0 BRA `(.L_x_1756) ;  /* 0xfffffffc00ec8947 */ /* 0x000fea000383ffff */
[----:B------:R-:W-:Y:S05]  /*cb50*/  BRA `(.L_x_1754) ;  /* 0x00000000000c7947 */ /* 0x000fea0003800000 */
.L_x_1755:
[----:B------:R-:W2:Y:S02]  /*cb60*/  LD.E R0, desc[UR8][R6.64] ;  /* 0x0000000806007980 */ /* 0x000ea4000c101900 */
[----:B--2---:R-:W-:-:S05]  /*cb70*/  IADD3 R5, R41, R0, RZ ;  /* 0x0000000029057210 */ /* 0x004fca0007ffe0ff */
[----:B------:R1:W-:Y:S02]  /*cb80*/  ST.E desc[UR8][R6.64], R5 ;  /* 0x0000000506007985 */ /* 0x0003e4000c101908 */
.L_x_1754:
[----:B------:R-:W-:Y:S05]  /*cb90*/  BSYNC B0 ;  /* 0x0000000000007941 */ /* 0x000fea0003800000 */
.L_x_1753:
[----:B------:R2:W-:Y:S01]  /*cba0*/  ATOM.E.ADD.F16x2.RN.STRONG.GPU P0, RZ, desc[UR8][R6.64+0x4], R40 ;  /* 0x0000042806ff79a2 */ /* 0x0005e2000810e1c8 */
[----:B------:R-:W-:Y:S04]  /*cbb0*/  BSSY B0, `(.L_x_1757) ;  /* 0x000000f000007945 */ /* 0x000fe80003800000 */
[----:B--2---:R-:W-:Y:S05]  /*cbc0*/  @P0 BRA `(.L_x_1758) ;  /* 0x0000000000340947 */ /* 0x004fea0003800000 */
[----:B------:R-:W2:Y:S02]  /*cbd0*/  QSPC.E.S P0, RZ, [R6+0x4] ;  /* 0x0000040006ff73aa */ /* 0x000ea40000000500 */
[----:B--2---:R-:W-:Y:S05]  /*cbe0*/  @!P0 BRA `(.L_x_1759) ;  /* 0x0000000000208947 */ /* 0x004fea0003800000 */
[----:B------:R-:W-:-:S04]  /*cbf0*/  MOV R4, R6 ;  /* 0x0000000600047202 */ /* 0x000fc80000000f00 */
[----:B------:R-:W-:-:S07]  /*cc00*/  MOV R0, R4 ;  /* 0x0000000400007202 */ /* 0x000fce0000000f00 */
.L_x_1760:
[----:B------:R-:W1:Y:S02]  /*cc10*/  LDS R4, [R0+0x4] ;  /* 0x0000040000047984 */ /* 0x000e640000000800 */
[----:B-1----:R-:W-:-:S06]  /*cc20*/  HADD2 R5, R4, R40 ;  /* 0x0000002804057230 */ /* 0x002fcc0000000000 */
[----:B------:R-:W1:Y:S02]  /*cc30*/  ATOMS.CAST.SPIN R5, [R0+0x4], R4, R5 ;  /* 0x000004040005738d */ /* 0x000e640001800005 */
[----:B-1----:R-:W-:-:S13]  /*cc40*/  ISETP.EQ.U32.AND P0, PT, R5, 0x1, PT ;  /* 0x000000010500780c */ /* 0x002fda0003f02070 */
[----:B------:R-:W-:Y:S05]  /*cc50*/  @!P0 BRA `(.L_x_1760) ;  /* 0xfffffffc00ec8947 */ /* 0x000fea000383ffff */
[----:B------:R-:W-:Y:S05]  /*cc60*/  BRA `(.L_x_1758) ;  /* 0x00000000000c7947 */ /* 0x000fea0003800000 */
.L_x_1759:
[----:B------:R-:W1:Y:S02]  /*cc70*/  LD.E R0, desc[UR8][R6.64+0x4] ;  /* 0x0000040806007980 */ /* 0x000e64000c101900 */
[----:B-1----:R-:W-:-:S05]  /*cc80*/  IADD3 R5, R40, R0, RZ ;  /* 0x0000000028057210 */ /* 0x002fca0007ffe0ff */
[----:B------:R2:W-:Y:S02]  /*cc90*/  ST.E desc[UR8][R6.64+0x4], R5 ;  /* 0x0000040506007985 */ /* 0x0005e4000c101908 */
.L_x_1758:
[----:B------:R-:W-:Y:S05]  /*cca0*/  BSYNC B0 ;  /* 0x0000000000007941 */ /* 0x000fea0003800000 */
.L_x_1757:
        /* <DEDUP_REMOVED lines=11> */
.L_x_1764:
[----:B------:R-:W1:Y:S02]  /*cd60*/  LDS R4, [R0] ;  /* 0x0000000000047984 */ /* 0x000e640000000800 */
[----:B-1----:R-:W-:-:S10]  /*cd70*/  HFMA2.MMA R5, R4, 1, 1, R19 ;  /* 0x3c003c0004057835 */ /* 0x002fd40000000013 */
[----:B------:R-:W1:Y:S02]  /*cd80*/  ATOMS.CAST.SPIN R5, [R0], R4, R5 ;  /* 0x000000040005738d */ /* 0x000e640001800005 */
[----:B-1----:R-:W-:-:S13]  /*cd90*/  ISETP.EQ.U32.AND P0, PT, R5, 0x1, PT ;  /* 0x000000010500780c */ /* 0x002fda0003f02070 */
[----:B------:R-:W-:Y:S05]  /*cda0*/  @!P0 BRA `(.L_x_1764) ;  /* 0xfffffffc00ec8947 */ /* 0x000fea000383ffff */
[----:B------:R-:W-:Y:S05]  /*cdb0*/  BRA `(.L_x_1762) ;  /* 0x00000000000c7947 */ /* 0x000fea0003800000 */
.L_x_1763:
[----:B------:R-:W2:Y:S02]  /*cdc0*/  LD.E R0, desc[UR8][R6.64] ;  /* 0x0000000806007980 */ /* 0x000ea4000c101900 */
[----:B--2---:R-:W-:-:S05]  /*cdd0*/  IADD3 R5, R19, R0, RZ ;  /* 0x0000000013057210 */ /* 0x004fca0007ffe0ff */
[----:B------:R1:W-:Y:S02]  /*cde0*/  ST.E desc[UR8][R6.64], R5 ;  /* 0x0000000506007985 */ /* 0x0003e4000c101908 */
.L_x_1762:
[----:B------:R-:W-:Y:S05]  /*cdf0*/  BSYNC B0 ;  /* 0x0000000000007941 */ /* 0x000fea0003800000 */
.L_x_1761:
[----:B------:R2:W-:Y:S01]  /*ce00*/  ATOM.E.ADD.F16x2.RN.STRONG.GPU P0, RZ, desc[UR8][R6.64+0x4], R18 ;  /* 0x0000041206ff79a2 */ /* 0x0005e2000810e1c8 */
[----:B------:R-:W-:Y:S04]  /*ce10*/  BSSY B0, `(.L_x_1765) ;  /* 0x000000f000007945 */ /* 0x000fe80003800000 */
[----:B--2---:R-:W-:Y:S05]  /*ce20*/  @P0 BRA `(.L_x_1766) ;  /* 0x0000000000340947 */ /* 0x004fea0003800000 */
[----:B------:R-:W2:Y:S02]  /*ce30*/  QSPC.E.S P0, RZ, [R6+0x4] ;  /* 0x0000040006ff73aa */ /* 0x000ea40000000500 */
[----:B--2---:R-:W-:Y:S05]  /*ce40*/  @!P0 BRA `(.L_x_1767) ;  /* 0x0000000000208947 */ /* 0x004fea0003800000 */
[----:B------:R-:W-:-:S04]  /*ce50*/  MOV R4, R6 ;  /* 0x0000000600047202 */ /* 0x000fc80000000f00 */
[----:B------:R-:W-:-:S07]  /*ce60*/  MOV R0, R4 ;  /* 0x0000000400007202 */ /* 0x000fce0000000f00 */
.L_x_1768:
[----:B------:R-:W1:Y:S02]  /*ce70*/  LDS R4, [R0+0x4] ;  /* 0x0000040000047984 */ /* 0x000e640000000800 */
[----:B-1----:R-:W-:-:S06]  /*ce80*/  HADD2 R5, R4, R18 ;  /* 0x0000001204057230 */ /* 0x002fcc0000000000 */
[----:B------:R-:W1:Y:S02]  /*ce90*/  ATOMS.CAST.SPIN R5, [R0+0x4], R4, R5 ;  /* 0x000004040005738d */ /* 0x000e640001800005 */
[----:B-1----:R-:W-:-:S13]  /*cea0*/  ISETP.EQ.U32.AND P0, PT, R5, 0x1, PT ;  /* 0x000000010500780c */ /* 0x002fda0003f02070 */
[----:B------:R-:W-:Y:S05]  /*ceb0*/  @!P0 BRA `(.L_x_1768) ;  /* 0xfffffffc00ec8947 */ /* 0x000fea000383ffff */
[----:B------:R-:W-:Y:S05]  /*cec0*/  BRA `(.L_x_1766) ;  /* 0x00000000000c7947 */ /* 0x000fea0003800000 */
.L_x_1767:
[----:B------:R-:W1:Y:S02]  /*ced0*/  LD.E R0, desc[UR8][R6.64+0x4] ;  /* 0x0000040806007980 */ /* 0x000e64000c101900 */
[----:B-1----:R-:W-:-:S05]  /*cee0*/  IADD3 R5, R18, R0, RZ ;  /* 0x0000000012057210 */ /* 0x002fca0007ffe0ff */
[----:B------:R2:W-:Y:S02]  /*cef0*/  ST.E desc[UR8][R6.64+0x4], R5 ;  /* 0x0000040506007985 */ /* 0x0005e4000c101908 */
.L_x_1766:
[----:B------:R-:W-:Y:S05]  /*cf00*/  BSYNC B0 ;  /* 0x0000000000007941 */ /* 0x000fea0003800000 */
.L_x_1765:
        /* <DEDUP_REMOVED lines=11> */
.L_x_1772:
[----:B------:R-:W1:Y:S02]  /*cfc0*/  LDS R2, [R0] ;  /* 0x0000000000027984 */ /* 0x000e640000000800 */
[----:B-1----:R-:W-:-:S10]  /*cfd0*/  HFMA2.MMA R3, R2, 1, 1, R17 ;  /* 0x3c003c0002037835 */ /* 0x002fd40000000011 */
[----:B------:R-:W1:Y:S02]  /*cfe0*/  ATOMS.CAST.SPIN R3, [R0], R2, R3 ;  /* 0x000000020003738d */ /* 0x000e640001800003 */
[----:B-1----:R-:W-:-:S13]  /*cff0*/  ISETP.EQ.U32.AND P0, PT, R3, 0x1, PT ;  /* 0x000000010300780c */ /* 0x002fda0003f02070 */
[----:B------:R-:W-:Y:S05]  /*d000*/  @!P0 BRA `(.L_x_1772) ;  /* 0xfffffffc00ec8947 */ /* 0x000fea000383ffff */
[----:B------:R-:W-:Y:S05]  /*d010*/  BRA `(.L_x_1770) ;  /* 0x00000000000c7947 */ /* 0x000fea0003800000 */
.L_x_1771:
[----:B------:R-:W2:Y:S02]  /*d020*/  LD.E R0, desc[UR8][R4.64] ;  /* 0x0000000804007980 */ /* 0x000ea4000c101900 */
[----:B--2---:R-:W-:-:S05]  /*d030*/  IADD3 R3, R17, R0, RZ ;  /* 0x0000000011037210 */ /* 0x004fca0007ffe0ff */
[----:B------:R1:W-:Y:S02]  /*d040*/  ST.E desc[UR8][R4.64], R3 ;  /* 0x0000000304007985 */ /* 0x0003e4000c101908 */
.L_x_1770:
[----:B------:R-:W-:Y:S05]  /*d050*/  BSYNC B0 ;  /* 0x0000000000007941 */ /* 0x000fea0003800000 */
.L_x_1769:
[----:B------:R2:W-:Y:S02]  /*d060*/  ATOM.E.ADD.F16x2.RN.STRONG.GPU P0, RZ, desc[UR8][R4.64+0x4], R16 ;  /* 0x0000041004ff79a2 */ /* 0x0005e4000810e1c8 */
[----:B--2---:R-:W-:Y:S05]  /*d070*/  @P0 EXIT ;  /* 0x000000000000094d */ /* 0x004fea0003800000 */
[----:B------:R-:W2:Y:S02]  /*d080*/  QSPC.E.S P0, RZ, [R4+0x4] ;  /* 0x0000040004ff73aa */ /* 0x000ea40000000500 */
[----:B--2---:R-:W-:Y:S05]  /*d090*/  @!P0 BRA `(.L_x_1773) ;  /* 0x0000000000208947 */ /* 0x004fea0003800000 */
[----:B------:R-:W-:-:S04]  /*d0a0*/  MOV R2, R4 ;  /* 0x0000000400027202 */ /* 0x000fc80000000f00 */
[----:B------:R-:W-:-:S07]  /*d0b0*/  MOV R0, R2 ;  /* 0x0000000200007202 */ /* 0x000fce0000000f00 */
.L_x_1774:
[----:B------:R-:W1:Y:S02]  /*d0c0*/  LDS R2, [R0+0x4] ;  /* 0x0000040000027984 */ /* 0x000e640000000800 */
[----:B-1----:R-:W-:-:S06]  /*d0d0*/  HADD2 R3, R2, R16 ;  /* 0x0000001002037230 */ /* 0x002fcc0000000000 */
[----:B------:R-:W1:Y:S02]  /*d0e0*/  ATOMS.CAST.SPIN R3, [R0+0x4], R2, R3 ;  /* 0x000004020003738d */ /* 0x000e640001800003 */
[----:B-1----:R-:W-:-:S13]  /*d0f0*/  ISETP.EQ.U32.AND P0, PT, R3, 0x1, PT ;  /* 0x000000010300780c */ /* 0x002fda0003f02070 */
[----:B------:R-:W-:Y:S05]  /*d100*/  @!P0 BRA `(.L_x_1774) ;  /* 0xfffffffc00ec8947 */ /* 0x000fea000383ffff */
[----:B------:R-:W-:Y:S05]  /*d110*/  EXIT ;  /* 0x000000000000794d */ /* 0x000fea0003800000 */
.L_x_1773:
[----:B------:R-:W1:Y:S02]  /*d120*/  LD.E R0, desc[UR8][R4.64+0x4] ;  /* 0x0000040804007980 */ /* 0x000e64000c101900 */
[----:B-1----:R-:W-:-:S05]  /*d130*/  IADD3 R3, R16, R0, RZ ;  /* 0x0000000010037210 */ /* 0x002fca0007ffe0ff */
[----:B------:R-:W-:Y:S01]  /*d140*/  ST.E desc[UR8][R4.64+0x4], R3 ;  /* 0x0000040304007985 */ /* 0x000fe2000c101908 */
[----:B------:R-:W-:Y:S05]  /*d150*/  EXIT ;  /* 0x000000000000794d */ /* 0x000fea0003800000 */
.L_x_1775:
        /* <DEDUP_REMOVED lines=10> */
.L_x_4183:


//--------------------- .text._Z23gemm_half_q_half_kernelILi3ELi140ELb0ELb0ELi64EEvPK6__halfPKjS4_S2_PS0_iiiiPKtS7_iiiiiibS2_i --------------------------
	.section	.text._Z23gemm_half_q_half_kernelILi3ELi140ELb0ELb0ELi64EEvPK6__halfPKjS4_S2_PS0_iiiiPKtS7_iiiiiibS2_i,"ax",@progbits
	.align	128
        .global         _Z23gemm_half_q_half_kernelILi3ELi140ELb0ELb0ELi64EEvPK6__halfPKjS4_S2_PS0_iiiiPKtS7_iiiiiibS2_i
        .type           _Z23gemm_half_q_half_kernelILi3ELi140ELb0ELb0ELi64EEvPK6__halfPKjS4_S2_PS0_iiiiPKtS7_iiiiiibS2_i,@function
        .size           _Z23gemm_half_q_half_kernelILi3ELi140ELb0ELb0ELi64EEvPK6__halfPKjS4_S2_PS0_iiiiPKtS7_iiiiiibS2_i,(.L_x_4184 - _Z23gemm_half_q_half_kernelILi3ELi140ELb0ELb0ELi64EEvPK6__halfPKjS4_S2_PS0_iiiiPKtS7_iiiiiibS2_i)
        .other          _Z23gemm_half_q_half_kernelILi3ELi140ELb0ELb0ELi64EEvPK6__halfPKjS4_S2_PS0_iiiiPKtS7_iiiiiibS2_i,@"STO_CUDA_ENTRY STV_DEFAULT"
_Z23gemm_half_q_half_kernelILi3ELi140ELb0ELb0ELi64EEvPK6__halfPKjS4_S2_PS0_iiiiPKtS7_iiiiiibS2_i:
.text._Z23gemm_half_q_half_kernelILi3ELi140ELb0ELb0ELi64EEvPK6__halfPKjS4_S2_PS0_iiiiPKtS7_iiiiiibS2_i:
        /* <DEDUP_REMOVED lines=38> */
.L_x_1780:
        /* <DEDUP_REMOVED lines=37> */
.L_x_1779:
        /* <DEDUP_REMOVED lines=24> */
.L_x_1781:
        /* <DEDUP_REMOVED lines=14> */
.L_x_1778:
        /* <DEDUP_REMOVED lines=10> */
.L_x_1783:
        /* <DEDUP_REMOVED lines=37> */
.L_x_1782:
        /* <DEDUP_REMOVED lines=24> */
.L_x_1784:
        /* <DEDUP_REMOVED lines=13> */
.L_x_1777:
[----:B------:R-:W-:Y:S05]  /*0c50*/  BSYNC B0 ;  /* 0x0000000000007941 */ /* 0x000fea0003800000 */
.L_x_1776:
        /* <DEDUP_REMOVED lines=17> */
.L_x_1787:
[----:B--2---:R-:W-:Y:S01]  /*0d70*/  IMAD R2, R0, 0x3, R5 ;  /* 0x0000000300027824 */ /* 0x004fe200078e0205 */
[----:B------:R-:W-:-:S03]  /*0d80*/  IADD3 R5, R5, 0x4, RZ ;  /* 0x0000000405057810 */ /* 0x000fc60007ffe0ff */
[CCC-:B------:R-:W-:Y:S01]  /*0d90*/  IMAD R3, R2.reuse, R35.reuse, R4.reuse ;  /* 0x0000002302037224 */ /* 0x1c0fe200078e0204 */
        /* <DEDUP_REMOVED lines=16> */
.L_x_1786:
[----:B--2---:R-:W-:-:S04]  /*0ea0*/  IADD3 R2, R24, -R5, RZ ;  /* 0x8000000518027210 */ /* 0x004fc80007ffe0ff */
[----:B------:R-:W-:-:S13]  /*0eb0*/  ISETP.GT.AND P2, PT, R2, 0x1, PT ;  /* 0x000000010200780c */ /* 0x000fda0003f44270 */
[----:B------:R-:W-:Y:S05]  /*0ec0*/  @!P2 BRA `(.L_x_1788) ;  /* 0x00000000002ca947 */ /* 0x000fea0003800000 */
[----:B0-----:R-:W0:Y:S01]  /*0ed0*/  LDC.64 R6, c[0x0][0x230] ;  /* 0x00008c00ff067b82 */ /* 0x001e220000000a00 */
        /* <DEDUP_REMOVED lines=10> */
.L_x_1788:
[----:B------:R-:W-:-:S13]  /*0f80*/  ISETP.LT.OR P0, PT, R5, R24, P0 ;  /* 0x000000180500720c */ /* 0x000fda0000701670 */
[----:B-1----:R-:W1:Y:S01]  /*0f90*/  @P0 LDC.64 R2, c[0x0][0x230] ;  /* 0x00008c00ff020b82 */ /* 0x002e620000000a00 */
[----:B------:R-:W-:-:S04]  /*0fa0*/  @P0 IMAD R0, R0, 0x3, R5 ;  /* 0x0000000300000824 */ /* 0x000fc800078e0205 */
[----:B------:R-:W-:-:S04]  /*0fb0*/  @P0 IMAD R5, R0, R35, R4 ;  /* 0x0000002300050224 */ /* 0x000fc800078e0204 */
[----:B-1----:R-:W-:-:S05]  /*0fc0*/  @P0 IMAD.WIDE R2, R5, 0x2, R2 ;  /* 0x0000000205020825 */ /* 0x002fca00078e0202 */
[----:B------:R1:W-:Y:S02]  /*0fd0*/  @P0 STG.E.64 desc[UR6][R2.64], RZ ;  /* 0x000000ff02000986 */ /* 0x0003e4000c101b06 */
.L_x_1785:
[----:B0-----:R-:W0:Y:S01]  /*0fe0*/  LDC.64 R10, c[0x0][0x248] ;  /* 0x00009200ff0a7b82 */ /* 0x001e220000000a00 */
        /* <DEDUP_REMOVED lines=15> */
.L_x_1790:
        /* <DEDUP_REMOVED lines=43> */
.L_x_1789:
        /* <DEDUP_REMOVED lines=24> */
.L_x_1791:
        /* <DEDUP_REMOVED lines=8> */
.L_x_1792:
        /* <DEDUP_REMOVED lines=10> */
.L_x_1793:
        /* <DEDUP_REMOVED lines=8> */
.L_x_1794:
        /* <DEDUP_REMOVED lines=10> */
.L_x_1795:
[----:B------:R-:W-:Y:S01]  /*1750*/  LEA R5, R8, R5, 0x3 ;  /* 0x0000000508057211 */ /* 0x000fe200078e18ff */
[----:B------:R-:W0:Y:S01]  /*1760*/  S2UR UR5, SR_CgaCtaId ;  /* 0x00000000000579c3 */ /* 0x000e220000008800 */
[----:B------:R-:W-:Y:S01]  /*1770*/  ULDC.64 UR10, c[0x0][0x218] ;  /* 0x00008600000a7ab9 */ /* 0x000fe20000000a00 */
[----:B------:R-:W-:Y:S01]  /*1780*/  UMOV UR4, 0x400 ;  /* 0x0000040000047882 */ /* 0x000fe20000000000 */
[----:B------:R-:W-:Y:S02]  /*1790*/  IADD3 R0, R7, R5, R0 ;  /* 0x0000000507007210 */ /* 0x000fe40007ffe000 */
        /* <DEDUP_REMOVED lines=18> */
[----:B------:R-:W-:-:S11]  /*18c0*/  IADD3 R29, R22, R29, RZ ;  /* 0x0000001d161d7210 */ /* 0x000fd60007ffe0ff */
[----:B------:R-:W-:Y:S05]  /*18d0*/  @P0 BRA `(.L_x_1796) ;  /* 0x0000004c00f00947 */ /* 0x000fea0003800000 */
        /* <DEDUP_REMOVED lines=9> */
.L_x_1801:
        /* <DEDUP_REMOVED lines=45> */
[----:B------:R-:W-:-:S02]  /*1c40*/  LEA.HI R36, R7, 0xffffff80, RZ, 0x8 ;  /* 0xffffff8007247811 */ /* 0x000fc400078f40ff */
[----:B------:R-:W-:Y:S02]  /*1c50*/  SHF.R.U32.HI R5, RZ, 0x10, R5 ;  /* 0x00000010ff057819 */ /* 0x000fe40000011605 */
[----:B------:R-:W-:Y:S01]  /*1c60*/  IADD3 R6, R6, -0x80, RZ ;  /* 0xffffff8006067810 */ /* 0x000fe20007ffe0ff */
        /* <DEDUP_REMOVED lines=15> */
[----:B------:R-:W-:Y:S01]  /*1d60*/  IADD3 R42, R42, -0x80, RZ ;  /* 0xffffff802a2a7810 */ /* 0x000fe20007ffe0ff */
[----:B------:R1:W2:Y:S01]  /*1d70*/  I2F.F16 R48, R0 ;  /* 0x0000000000307306 */ /* 0x0002a20000200c00 */
[----:B------:R-:W-:Y:S02]  /*1d80*/  LOP3.LUT R39, R14, 0xff, RZ, 0xc0, !PT ;  /* 0x000000ff0e277812 */ /* 0x000fe400078ec0ff */
[----:B------:R-:W-:Y:S02]  /*1d90*/  LEA.HI R17, R12, 0xffffff80, RZ, 0x8 ;  /* 0xffffff800c117811 */ /* 0x000fe400078f40ff */
        /* <DEDUP_REMOVED lines=8> */
[----:B---3--:R-:W-:Y:S01]  /*1e20*/  SHF.R.U32.HI R4, RZ, 0x10, R7 ;  /* 0x00000010ff047819 */ /* 0x008fe20000011607 */
[--C-:B0-----:R-:W-:Y:S01]  /*1e30*/  HADD2.F32 R47, -RZ, R2.reuse.H1_H1 ;  /* 0x30000002ff2f7230 */ /* 0x101fe20000004100 */
[----:B------:R-:W-:Y:S01]  /*1e40*/  IADD3 R7, R0, -0x80, RZ ;  /* 0xffffff8000077810 */ /* 0x000fe20007ffe0ff */
[--C-:B------:R-:W-:Y:S01]  /*1e50*/  HADD2.F32 R53, -RZ, R3.reuse.H0_H0 ;  /* 0x20000003ff357230 */ /* 0x100fe20000004100 */
[----:B------:R-:W-:Y:S01]  /*1e60*/  SHF.R.U32.HI R0, RZ, 0x8, R12 ;  /* 0x00000008ff007819 */ /* 0x000fe2000001160c */
[----:B------:R-:W-:Y:S01]  /*1e70*/  HADD2.F32 R52, -RZ, R3.H1_H1 ;  /* 0x30000003ff347230 */ /* 0x000fe20000004100 */
[----:B------:R-:W-:Y:S01]  /*1e80*/  LOP3.LUT R4, R4, 0xff, RZ, 0xc0, !PT ;  /* 0x000000ff04047812 */ /* 0x000fe200078ec0ff */
[----:B------:R0:W3:Y:S01]  /*1e90*/  I2F.F16 R57, R7 ;  /* 0x0000000700397306 */ /* 0x0000e20000200c00 */
[----:B------:R-:W-:Y:S01]  /*1ea0*/  LOP3.LUT R0, R0, 0xff, RZ, 0xc0, !PT ;  /* 0x000000ff00007812 */ /* 0x000fe200078ec0ff */
[----:B-1----:R-:W-:Y:S01]  /*1eb0*/  HADD2.F32 R5, -RZ, R2.H0_H0 ;  /* 0x20000002ff057230 */ /* 0x002fe20000004100 */
[----:B------:R-:W-:Y:S01]  /*1ec0*/  IADD3 R41, R4, -0x80, RZ ;  /* 0xffffff8004297810 */ /* 0x000fe20007ffe0ff */
[----:B--2---:R-:W-:Y:S01]  /*1ed0*/  HADD2.F32 R12, -RZ, R48.H0_H0 ;  /* 0x20000030ff0c7230 */ /* 0x004fe20000004100 */
[----:B------:R-:W-:-:S02]  /*1ee0*/  SHF.R.U32.HI R4, RZ, 0x8, R13 ;  /* 0x00000008ff047819 */ /* 0x000fc4000001160d */
[----:B------:R-:W-:Y:S01]  /*1ef0*/  SHF.R.U32.HI R2, RZ, 0x8, R14 ;  /* 0x00000008ff027819 */ /* 0x000fe2000001160e */
[----:B------:R1:W-:Y:S01]  /*1f00*/  I2F.F16 R55, R42 ;  /* 0x0000002a00377306 */ /* 0x0003e20000200c00 */
[----:B0-----:R-:W0:Y:S01]  /*1f10*/  LDS.64 R6, [UR4+0x8] ;  /* 0x00000804ff067984 */ /* 0x001e220008000a00 */
[----:B------:R-:W-:Y:S02]  /*1f20*/  SHF.R.U32.HI R3, RZ, 0x8, R15 ;  /* 0x00000008ff037819 */ /* 0x000fe4000001160f */
[----:B------:R-:W-:Y:S02]  /*1f30*/  IADD3 R0, R0, -0x80, RZ ;  /* 0xffffff8000007810 */ /* 0x000fe40007ffe0ff */
[----:B------:R-:W-:Y:S02]  /*1f40*/  LOP3.LUT R4, R4, 0xff, RZ, 0xc0, !PT ;  /* 0x000000ff04047812 */ /* 0x000fe400078ec0ff */
[----:B------:R-:W-:Y:S01]  /*1f50*/  LOP3.LUT R2, R2, 0xff, RZ, 0xc0, !PT ;  /* 0x000000ff02027812 */ /* 0x000fe200078ec0ff */
[----:B------:R2:W-:Y:S01]  /*1f60*/  I2F.F16 R63, R41 ;  /* 0x00000029003f7306 */ /* 0x0005e20000200c00 */
[----:B------:R-:W-:-:S02]  /*1f70*/  LOP3.LUT R3, R3, 0xff, RZ, 0xc0, !PT ;  /* 0x000000ff03037812 */ /* 0x000fc400078ec0ff */
[----:B-1----:R-:W-:Y:S01]  /*1f80*/  IADD3 R42, R4, -0x80, RZ ;  /* 0xffffff80042a7810 */ /* 0x002fe20007ffe0ff */
[----:B------:R-:W-:Y:S01]  /*1f90*/  HADD2.F32 R4, -RZ, R54.H0_H0 ;  /* 0x20000036ff047230 */ /* 0x000fe20000004100 */
[----:B------:R-:W-:Y:S01]  /*1fa0*/  IADD3 R46, R2, -0x80, RZ ;  /* 0xffffff80022e7810 */ /* 0x000fe20007ffe0ff */
[----:B------:R-:W-:Y:S01]  /*1fb0*/  HADD2.F32 R2, -RZ, R56.H0_H0 ;  /* 0x20000038ff027230 */ /* 0x000fe20000004100 */
[----:B------:R-:W-:Y:S01]  /*1fc0*/  IADD3 R49, R3, -0x80, RZ ;  /* 0xffffff8003317810 */ /* 0x000fe20007ffe0ff */
[----:B------:R1:W-:Y:S01]  /*1fd0*/  I2F.F16 R45, R0 ;  /* 0x00000000002d7306 */ /* 0x0003e20000200c00 */
[----:B------:R-:W-:Y:S01]  /*1fe0*/  HADD2.F32 R3, -RZ, R43.H0_H0 ;  /* 0x2000002bff037230 */ /* 0x000fe20000004100 */
[----:B------:R-:W-:Y:S01]  /*1ff0*/  SHF.R.U32.HI R13, RZ, 0x10, R13 ;  /* 0x00000010ff0d7819 */ /* 0x000fe2000001160d */
[----:B--2---:R-:W-:Y:S02]  /*2000*/  HADD2.F32 R41, -RZ, R51.H0_H0 ;  /* 0x20000033ff297230 */ /* 0x004fe40000004100 */
[----:B------:R-:W-:Y:S01]  /*2010*/  FFMA.FTZ R56, R5, R2, RZ ;  /* 0x0000000205387223 */ /* 0x000fe200000100ff */
[----:B---3--:R-:W-:-:S02]  /*2020*/  HADD2.F32 R43, -RZ, R57.H0_H0 ;  /* 0x20000039ff2b7230 */ /* 0x008fc40000004100 */
[----:B------:R-:W-:Y:S01]  /*2030*/  FFMA.FTZ R51, R3, R5, RZ ;  /* 0x0000000503337223 */ /* 0x000fe200000100ff */
[----:B------:R-:W-:Y:S01]  /*2040*/  LEA.HI R16, R14, 0xffffff80, RZ, 0x8 ;  /* 0xffffff800e107811 */ /* 0x000fe200078f40ff */
[----:B------:R-:W2:Y:S01]  /*2050*/  I2F.F16 R19, R19 ;  /* 0x0000001300137306 */ /* 0x000ea20000200c00 */
[----:B-1----:R-:W-:Y:S02]  /*2060*/  HADD2.F32 R0, -RZ, R50.H0_H0 ;  /* 0x20000032ff007230 */ /* 0x002fe40000004100 */
[----:B------:R-:W-:Y:S01]  /*2070*/  FFMA.FTZ R50, R12, R47, R51 ;  /* 0x0000002f0c327223 */ /* 0x000fe20000010033 */
[----:B------:R-:W-:Y:S02]  /*2080*/  FFMA.FTZ R57, R47, R43, R56 ;  /* 0x0000002b2f397223 */ /* 0x000fe40000010038 */
[----:B------:R-:W-:Y:S02]  /*2090*/  FFMA.FTZ R48, R5, R0, RZ ;  /* 0x0000000005307223 */ /* 0x000fe400000100ff */
[----:B------:R-:W1:Y:S02]  /*20a0*/  I2F.F16 R35, R35 ;  /* 0x0000002300237306 */ /* 0x000e640000200c00 */
[----:B------:R-:W-:Y:S01]  /*20b0*/  FFMA.FTZ R54, R47, R41, R48 ;  /* 0x000000292f367223 */ /* 0x000fe20000010030 */
[----:B------:R-:W-:Y:S01]  /*20c0*/  SHF.R.U32.HI R48, RZ, 0x10, R14 ;  /* 0x00000010ff307819 */ /* 0x000fe2000001160e */
[----:B------:R-:W-:-:S03]  /*20d0*/  HADD2.F32 R14, -RZ, R61.H0_H0 ;  /* 0x2000003dff0e7230 */ /* 0x000fc60000004100 */
[----:B------:R-:W-:Y:S01]  /*20e0*/  LOP3.LUT R48, R48, 0xff, RZ, 0xc0, !PT ;  /* 0x000000ff30307812 */ /* 0x000fe200078ec0ff */
[----:B------:R-:W3:Y:S01]  /*20f0*/  I2F.F16 R34, R34 ;  /* 0x0000002200227306 */ /* 0x000ee20000200c00 */
[----:B--2---:R-:W-:Y:S02]  /*2100*/  HADD2.F32 R19, -RZ, R19.H0_H0 ;  /* 0x20000013ff137230 */ /* 0x004fe40000004100 */
[----:B------:R-:W-:Y:S01]  /*2110*/  IADD3 R48, R48, -0x80, RZ ;  /* 0xffffff8030307810 */ /* 0x000fe20007ffe0ff */
[----:B0-----:R-:W-:Y:S02]  /*2120*/  HADD2.F32 R56, -RZ, R7.H0_H0 ;  /* 0x20000007ff387230 */ /* 0x001fe40000004100 */
[----:B-1----:R-:W-:Y:S02]  /*2130*/  HADD2.F32 R35, -RZ, R35.H0_H0 ;  /* 0x20000023ff237230 */ /* 0x002fe40000004100 */
[----:B------:R-:W0:Y:S01]  /*2140*/  I2F.F16 R36, R36 ;  /* 0x0000002400247306 */ /* 0x000e220000200c00 */
[----:B---3--:R-:W-:-:S07]  /*2150*/  HADD2.F32 R34, -RZ, R34.H0_H0 ;  /* 0x20000022ff227230 */ /* 0x008fce0000004100 */
[----:B------:R1:W-:Y:S01]  /*2160*/  I2F.F16 R60, R42 ;  /* 0x0000002a003c7306 */ /* 0x0003e20000200c00 */
[----:B0-----:R-:W-:-:S07]  /*2170*/  HADD2.F32 R36, -RZ, R36.H0_H0 ;  /* 0x20000024ff247230 */ /* 0x001fce0000004100 */
[----:B------:R0:W-:Y:S01]  /*2180*/  I2F.F16 R64, R49 ;  /* 0x0000003100407306 */ /* 0x0001e20000200c00 */
[----:B-1----:R-:W-:Y:S02]  /*2190*/  HADD2.F32 R42, -RZ, R55.H0_H0 ;  /* 0x20000037ff2a7230 */ /* 0x002fe40000004100 */
[----:B------:R-:W-:Y:S01]  /*21a0*/  FFMA.FTZ R55, R5, R4, RZ ;  /* 0x0000000405377223 */ /* 0x000fe200000100ff */
[----:B------:R-:W-:-:S03]  /*21b0*/  HADD2.F32 R5, -RZ, R58.H0_H0 ;  /* 0x2000003aff057230 */ /* 0x000fc60000004100 */
[----:B------:R-:W-:Y:S01]  /*21c0*/  FFMA.FTZ R55, R47, R42, R55 ;  /* 0x0000002a2f377223 */ /* 0x000fe20000010037 */
[----:B------:R-:W-:Y:S01]  /*21d0*/  LOP3.LUT R47, R13, 0xff, RZ, 0xc0, !PT ;  /* 0x000000ff0d2f7812 */ /* 0x000fe200078ec0ff */
[----:B------:R-:W1:Y:S01]  /*21e0*/  I2F.F16 R39, R39 ;  /* 0x0000002700277306 */ /* 0x000e620000200c00 */
[----:B0-----:R-:W-:Y:S01]  /*21f0*/  SHF.R.U32.HI R49, RZ, 0x10, R15 ;  /* 0x00000010ff317819 */ /* 0x001fe2000001160f */
[----:B------:R-:W-:Y:S01]  /*2200*/  HADD2.F32 R13, -RZ, R59.H0_H0 ;  /* 0x2000003bff0d7230 */ /* 0x000fe20000004100 */
[----:B------:R-:W-:Y:S01]  /*2210*/  IADD3 R47, R47, -0x80, RZ ;  /* 0xffffff802f2f7810 */ /* 0x000fe20007ffe0ff */
[----:B------:R-:W-:Y:S01]  /*2220*/  FFMA.FTZ R50, R5, R53, R50 ;  /* 0x0000003505327223 */ /* 0x000fe20000010032 */
[----:B------:R-:W-:Y:S01]  /*2230*/  LOP3.LUT R49, R49, 0xff, RZ, 0xc0, !PT ;  /* 0x000000ff31317812 */ /* 0x000fe200078ec0ff */
[C---:B------:R-:W-:Y:S01]  /*2240*/  FFMA.FTZ R55, R53.reuse, R14, R55 ;  /* 0x0000000e35377223 */ /* 0x040fe20000010037 */
[----:B------:R-:W-:Y:S01]  /*2250*/  FFMA.FTZ R51, R53, R13, R54 ;  /* 0x0000000d35337223 */ /* 0x000fe20000010036 */
[----:B------:R-:W0:Y:S01]  /*2260*/  I2F.F16 R40, R40 ;  /* 0x0000002800287306 */ /* 0x000e220000200c00 */
[----:B------:R-:W-:Y:S01]  /*2270*/  IADD3 R49, R49, -0x80, RZ ;  /* 0xffffff8031317810 */ /* 0x000fe20007ffe0ff */
[----:B------:R-:W-:Y:S01]  /*2280*/  FFMA.FTZ R50, R35, R52, R50 ;  /* 0x0000003423327223 */ /* 0x000fe20000010032 */
[----:B------:R-:W-:Y:S01]  /*2290*/  FFMA.FTZ R58, R52, R34, R55 ;  /* 0x00000022343a7223 */ /* 0x000fe20000010037 */
[----:B-1----:R-:W-:-:S04]  /*22a0*/  HADD2.F32 R39, -RZ, R39.H0_H0 ;  /* 0x20000027ff277230 */ /* 0x002fc80000004100 */
[----:B------:R1:W2:Y:S01]  /*22b0*/  I2F.F16 R62, R46 ;  /* 0x0000002e003e7306 */ /* 0x0002a20000200c00 */
[----:B0-----:R-:W-:-:S07]  /*22c0*/  HADD2.F32 R40, -RZ, R40.H0_H0 ;  /* 0x20000028ff287230 */ /* 0x001fce0000004100 */
[----:B------:R0:W-:Y:S01]  /*22d0*/  I2F.F16 R61, R47 ;  /* 0x0000002f003d7306 */ /* 0x0001e20000200c00 */
[----:B-1----:R-:W-:Y:S01]  /*22e0*/  IADD3 R46, R44, -0x80, RZ ;  /* 0xffffff802c2e7810 */ /* 0x002fe20007ffe0ff */
[----:B------:R-:W-:-:S05]  /*22f0*/  HADD2.F32 R44, -RZ, R63.H0_H0 ;  /* 0x2000003fff2c7230 */ /* 0x000fca0000004100 */
[----:B------:R-:W-:Y:S01]  /*2300*/  FFMA.FTZ R57, R53, R44, R57 ;  /* 0x0000002c35397223 */ /* 0x000fe20000010039 */
[----:B------:R1:W3:Y:S01]  /*2310*/  I2F.F16 R59, R46 ;  /* 0x0000002e003b7306 */ /* 0x0002e20000200c00 */
[----:B0-----:R-:W-:-:S07]  /*2320*/  HADD2.F32 R47, -RZ, R64.H0_H0 ;  /* 0x20000040ff2f7230 */ /* 0x001fce0000004100 */
[----:B------:R3:W0:Y:S01]  /*2330*/  I2F.F16 R63, R48 ;  /* 0x00000030003f7306 */ /* 0x0006220000200c00 */
[C---:B-1----:R-:W-:Y:S01]  /*2340*/  FFMA.FTZ R46, R52.reuse, R19, R51 ;  /* 0x00000013342e7223 */ /* 0x042fe20000010033 */
        /* <DEDUP_REMOVED lines=17> */
[----:B-1----:R-:W-:Y:S01]  /*2460*/  HADD2.F32 R49, -RZ, R61.H0_H0 ;  /* 0x2000003dff317230 */ /* 0x002fe20000004100 */
[----:B------:R-:W1:Y:S01]  /*2470*/  I2F.F16 R18, R18 ;  /* 0x0000001200127306 */ /* 0x000e620000200c00 */
[----:B0-----:R-:W-:-:S02]  /*2480*/  HADD2.F32 R50, -RZ, R63.H0_H0 ;  /* 0x2000003fff327230 */ /* 0x001fc40000004100 */
[----:B------:R-:W-:Y:S01]  /*2490*/  FFMA.FTZ R55, R6, R46, R55 ;  /* 0x0000002e06377223 */ /* 0x000fe20000010037 */
[----:B----4-:R-:W-:Y:S02]  /*24a0*/  HADD2.F32 R51, -RZ, R65.H0_H0 ;  /* 0x20000041ff337230 */ /* 0x010fe40000004100 */
[----:B------:R-:W-:Y:S02]  /*24b0*/  HADD2.F32 R54, -RZ, R21.H0_H0 ;  /* 0x20000015ff367230 */ /* 0x000fe40000004100 */
[----:B------:R-:W-:Y:S01]  /*24c0*/  FFMA.FTZ R59, R56, R50, R55 ;  /* 0x00000032383b7223 */ /* 0x000fe20000010037 */
[----:B-----5:R-:W-:Y:S01]  /*24d0*/  HADD2.F32 R17, -RZ, R17.H0_H0 ;  /* 0x20000011ff117230 */ /* 0x020fe20000004100 */
[----:B------:R-:W0:Y:S01]  /*24e0*/  I2F.F16 R16, R16 ;  /* 0x0000001000107306 */ /* 0x000e220000200c00 */
[----:B-1----:R-:W-:-:S07]  /*24f0*/  HADD2.F32 R18, -RZ, R18.H0_H0 ;  /* 0x20000012ff127230 */ /* 0x002fce0000004100 */
[----:B------:R1:W2:Y:S02]  /*2500*/  I2F.F16 R66, R52 ;  /* 0x0000003400427306 */ /* 0x0002a40000200c00 */
[----:B-1----:R-:W-:Y:S01]  /*2510*/  FFMA.FTZ R52, R6, R47, R58 ;  /* 0x0000002f06347223 */ /* 0x002fe2000001003a */
[----:B------:R-:W-:Y:S01]  /*2520*/  FFMA.FTZ R6, R48, R56, R7 ;  /* 0x0000003830067223 */ /* 0x000fe20000010007 */
[C---:B------:R-:W-:Y:S01]  /*2530*/  FFMA.FTZ R58, R56.reuse, R49, R53 ;  /* 0x00000031383a7223 */ /* 0x040fe20000010035 */
[----:B------:R-:W-:Y:S02]  /*2540*/  HADD2.F32 R53, -RZ, R20.H1_H1 ;  /* 0x30000014ff357230 */ /* 0x000fe40000004100 */
[----:B------:R-:W-:Y:S01]  /*2550*/  FFMA.FTZ R60, R56, R51, R52 ;  /* 0x00000033383c7223 */ /* 0x000fe20000010034 */
[----:B0-----:R-:W-:Y:S02]  /*2560*/  HADD2.F32 R56, -RZ, R16.H0_H0 ;  /* 0x20000010ff387230 */ /* 0x001fe40000004100 */
        /* <DEDUP_REMOVED lines=130> */
.L_x_1797:
        /* <DEDUP_REMOVED lines=12> */
[----:B------:R-:W-:Y:S02]  /*2e50*/  SHF.R.U32.HI R5, RZ, 0x8, R19 ;  /* 0x00000008ff057819 */ /* 0x000fe40000011613 */
[----:B------:R-:W-:Y:S02]  /*2e60*/  IADD3 R4, R0, -0x80, RZ ;  /* 0xffffff8000047810 */ /* 0x000fe40007ffe0ff */
[----:B------:R-:W-:Y:S01]  /*2e70*/  LOP3.LUT R0, R16, 0xff, RZ, 0xc0, !PT ;  /* 0x000000ff10007812 */ /* 0x000fe200078ec0ff */
[----:B------:R-:W-:Y:S01]  /*2e80*/  I2F.F16 R52, R3 ;  /* 0x0000000300347306 */ /* 0x000fe20000200c00 */
[----:B-1----:R-:W-:Y:S02]  /*2e90*/  SHF.R.U32.HI R2, RZ, 0x8, R16 ;  /* 0x00000008ff027819 */ /* 0x002fe40000011610 */
[----:B------:R-:W-:Y:S02]  /*2ea0*/  IADD3 R0, R0, -0x80, RZ ;  /* 0xffffff8000007810 */ /* 0x000fe40007ffe0ff */
[----:B------:R-:W-:-:S02]  /*2eb0*/  LOP3.LUT R2, R2, 0xff, RZ, 0xc0, !PT ;  /* 0x000000ff02027812 */ /* 0x000fc400078ec0ff */
[----:B------:R-:W-:Y:S01]  /*2ec0*/  LOP3.LUT R5, R5, 0xff, RZ, 0xc0, !PT ;  /* 0x000000ff05057812 */ /* 0x000fe200078ec0ff */
[----:B------:R1:W-:Y:S01]  /*2ed0*/  I2F.F16 R42, R0 ;  /* 0x00000000002a7306 */ /* 0x0003e20000200c00 */
[----:B------:R-:W-:Y:S02]  /*2ee0*/  IADD3 R2, R2, -0x80, RZ ;  /* 0xffffff8002027810 */ /* 0x000fe40007ffe0ff */
[----:B------:R-:W-:Y:S02]  /*2ef0*/  LEA.HI R41, R16, 0xffffff80, RZ, 0x8 ;  /* 0xffffff8010297811 */ /* 0x000fe400078f40ff */
[----:B------:R-:W-:Y:S02]  /*2f00*/  SHF.R.U32.HI R16, RZ, 0x10, R16 ;  /* 0x00000010ff107819 */ /* 0x000fe40000011610 */
[----:B------:R-:W-:Y:S01]  /*2f10*/  IADD3 R14, R5, -0x80, RZ ;  /* 0xffffff80050e7810 */ /* 0x000fe20007ffe0ff */
[----:B------:R3:W-:Y:S01]  /*2f20*/  I2F.F16 R48, R2 ;  /* 0x0000000200307306 */ /* 0x0007e20000200c00 */
[----:B-1----:R-:W-:-:S02]  /*2f30*/  SHF.R.U32.HI R0, RZ, 0x8, R17 ;  /* 0x00000008ff007819 */ /* 0x002fc40000011611 */
[----:B------:R-:W-:Y:S02]  /*2f40*/  LOP3.LUT R16, R16, 0xff, RZ, 0xc0, !PT ;  /* 0x000000ff10107812 */ /* 0x000fe400078ec0ff */
[----:B------:R-:W-:Y:S02]  /*2f50*/  LOP3.LUT R0, R0, 0xff, RZ, 0xc0, !PT ;  /* 0x000000ff00007812 */ /* 0x000fe400078ec0ff */
[----:B------:R-:W-:Y:S01]  /*2f60*/  LEA.HI R39, R19, 0xffffff80, RZ, 0x8 ;  /* 0xffffff8013277811 */ /* 0x000fe200078f40ff */
[----:B------:R1:W-:Y:S01]  /*2f70*/  I2F.F16 R57, R4 ;  /* 0x0000000400397306 */ /* 0x0003e20000200c00 */
[----:B---3--:R-:W3:Y:S01]  /*2f80*/  LDS.64 R2, [UR4+0x10] ;  /* 0x00001004ff027984 */ /* 0x008ee20008000a00 */
[----:B------:R-:W-:Y:S02]  /*2f90*/  IADD3 R0, R0, -0x80, RZ ;  /* 0xffffff8000007810 */ /* 0x000fe40007ffe0ff */
[----:B------:R-:W-:Y:S02]  /*2fa0*/  SHF.R.U32.HI R19, RZ, 0x10, R19 ;  /* 0x00000010ff137819 */ /* 0x000fe40000011613 */
[----:B------:R-:W-:-:S02]  /*2fb0*/  LEA.HI R40, R17, 0xffffff80, RZ, 0x8 ;  /* 0xffffff8011287811 */ /* 0x000fc400078f40ff */
[----:B------:R-:W-:Y:S01]  /*2fc0*/  I2F.F16 R51, R0 ;  /* 0x0000000000337306 */ /* 0x000fe20000200c00 */
[----:B-1----:R-:W-:Y:S02]  /*2fd0*/  SHF.R.U32.HI R4, RZ, 0x8, R18 ;  /* 0x00000008ff047819 */ /* 0x002fe40000011612 */
[----:B------:R-:W-:Y:S02]  /*2fe0*/  LEA.HI R38, R18, 0xffffff80, RZ, 0x8 ;  /* 0xffffff8012267811 */ /* 0x000fe400078f40ff */
[----:B------:R-:W-:Y:S02]  /*2ff0*/  LOP3.LUT R4, R4, 0xff, RZ, 0xc0, !PT ;  /* 0x000000ff04047812 */ /* 0x000fe400078ec0ff */
[----:B------:R-:W-:Y:S01]  /*3000*/  IADD3 R16, R16, -0x80, RZ ;  /* 0xffffff8010107810 */ /* 0x000fe20007ffe0ff */
[----:B------:R1:W4:Y:S01]  /*3010*/  I2F.F16 R58, R14 ;  /* 0x0000000e003a7306 */ /* 0x0003220000200c00 */
[----:B------:R-:W-:Y:S02]  /*3020*/  IADD3 R4, R4, -0x80, RZ ;  /* 0xffffff8004047810 */ /* 0x000fe40007ffe0ff */
[----:B------:R-:W-:-:S02]  /*3030*/  SHF.R.U32.HI R17, RZ, 0x10, R17 ;  /* 0x00000010ff117819 */ /* 0x000fc40000011611 */
[----:B------:R-:W-:Y:S02]  /*3040*/  SHF.R.U32.HI R18, RZ, 0x10, R18 ;  /* 0x00000010ff127819 */ /* 0x000fe40000011612 */
[----:B------:R-:W-:Y:S01]  /*3050*/  LOP3.LUT R19, R19, 0xff, RZ, 0xc0, !PT ;  /* 0x000000ff13137812 */ /* 0x000fe200078ec0ff */
[----:B------:R-:W-:Y:S01]  /*3060*/  I2F.F16 R56, R4 ;  /* 0x0000000400387306 */ /* 0x000fe20000200c00 */
[----:B-1----:R-:W1:Y:S01]  /*3070*/  LDS.64 R14, [UR4+0x18] ;  /* 0x00001804ff0e7984 */ /* 0x002e620008000a00 */
[----:B------:R-:W-:Y:S02]  /*3080*/  LOP3.LUT R17, R17, 0xff, RZ, 0xc0, !PT ;  /* 0x000000ff11117812 */ /* 0x000fe400078ec0ff */
[----:B------:R-:W-:Y:S02]  /*3090*/  LOP3.LUT R18, R18, 0xff, RZ, 0xc0, !PT ;  /* 0x000000ff12127812 */ /* 0x000fe400078ec0ff */
[----:B------:R-:W-:Y:S02]  /*30a0*/  IADD3 R19, R19, -0x80, RZ ;  /* 0xffffff8013137810 */ /* 0x000fe40007ffe0ff */
[----:B------:R-:W-:Y:S01]  /*30b0*/  I2F.F16 R55, R16 ;  /* 0x0000001000377306 */ /* 0x000fe20000200c00 */
[----:B------:R-:W-:-:S02]  /*30c0*/  IADD3 R17, R17, -0x80, RZ ;  /* 0xffffff8011117810 */ /* 0x000fc40007ffe0ff */
[----:B------:R-:W-:Y:S02]  /*30d0*/  IADD3 R18, R18, -0x80, RZ ;  /* 0xffffff8012127810 */ /* 0x000fe40007ffe0ff */
[----:B------:R-:W-:-:S03]  /*30e0*/  ISETP.GE.AND P0, PT, R24, 0x2, PT ;  /* 0x000000021800780c */ /* 0x000fc60003f06270 */
[----:B------:R-:W-:Y:S01]  /*30f0*/  I2F.F16 R63, R19 ;  /* 0x00000013003f7306 */ /* 0x000fe20000200c00 */
[----:B---3--:R-:W-:Y:S02]  /*3100*/  HADD2.F32 R47, -RZ, R2.H1_H1 ;  /* 0x30000002ff2f7230 */ /* 0x008fe40000004100 */
        /* <DEDUP_REMOVED lines=15> */
[----:B------:R-:W-:Y:S01]  /*3200*/  IADD3 R45, R5, -0x80, RZ ;  /* 0xffffff80052d7810 */ /* 0x000fe20007ffe0ff */
[----:B------:R-:W-:Y:S01]  /*3210*/  HADD2.F32 R5, -RZ, R2.H0_H0 ;  /* 0x20000002ff057230 */ /* 0x000fe20000004100 */
[----:B------:R-:W-:-:S02]  /*3220*/  IADD3 R0, R0, -0x80, RZ ;  /* 0xffffff8000007810 */ /* 0x000fc40007ffe0ff */
[----:B------:R-:W-:Y:S02]  /*3230*/  LOP3.LUT R4, R9, 0xff, RZ, 0xc0, !PT ;  /* 0x000000ff09047812 */ /* 0x000fe400078ec0ff */
[----:B------:R-:W-:Y:S01]  /*3240*/  LOP3.LUT R2, R11, 0xff, RZ, 0xc0, !PT ;  /* 0x000000ff0b027812 */ /* 0x000fe200078ec0ff */
[----:B------:R2:W-:Y:S01]  /*3250*/  I2F.F16 R43, R0 ;  /* 0x00000000002b7306 */ /* 0x0005e20000200c00 */
[----:B------:R-:W-:Y:S02]  /*3260*/  IADD3 R4, R4, -0x80, RZ ;  /* 0xffffff8004047810 */ /* 0x000fe40007ffe0ff */
[----:B------:R-:W-:Y:S02]  /*3270*/  IADD3 R16, R2, -0x80, RZ ;  /* 0xffffff8002107810 */ /* 0x000fe40007ffe0ff */
[----:B------:R-:W-:Y:S02]  /*3280*/  SHF.R.U32.HI R2, RZ, 0x8, R9 ;  /* 0x00000008ff027819 */ /* 0x000fe40000011609 */
[----:B------:R-:W-:Y:S01]  /*3290*/  SHF.R.U32.HI R3, RZ, 0x8, R10 ;  /* 0x00000008ff037819 */ /* 0x000fe2000001160a */
[----:B------:R3:W-:Y:S01]  /*32a0*/  I2F.F16 R44, R4 ;  /* 0x00000004002c7306 */ /* 0x0007e20000200c00 */
[----:B--2---:R-:W-:-:S02]  /*32b0*/  SHF.R.U32.HI R0, RZ, 0x8, R8 ;  /* 0x00000008ff007819 */ /* 0x004fc40000011608 */
[----:B------:R-:W-:Y:S02]  /*32c0*/  LEA.HI R36, R8, 0xffffff80, RZ, 0x8 ;  /* 0xffffff8008247811 */ /* 0x000fe400078f40ff */
[----:B------:R-:W-:Y:S02]  /*32d0*/  LOP3.LUT R0, R0, 0xff, RZ, 0xc0, !PT ;  /* 0x000000ff00007812 */ /* 0x000fe400078ec0ff */
[----:B------:R-:W-:Y:S01]  /*32e0*/  SHF.R.U32.HI R19, RZ, 0x10, R8 ;  /* 0x00000010ff137819 */ /* 0x000fe20000011608 */
[----:B------:R2:W-:Y:S01]  /*32f0*/  I2F.F16 R64, R16 ;  /* 0x0000001000407306 */ /* 0x0005e20000200c00 */
[----:B---3--:R-:W-:Y:S01]  /*3300*/  LOP3.LUT R4, R2, 0xff, RZ, 0xc0, !PT ;  /* 0x000000ff02047812 */ /* 0x008fe200078ec0ff */
[----:B------:R-:W-:Y:S01]  /*3310*/  HADD2.F32 R2, -RZ, R57.H0_H0 ;  /* 0x20000039ff027230 */ /* 0x000fe20000004100 */
[----:B------:R-:W-:Y:S01]  /*3320*/  LOP3.LUT R8, R3, 0xff, RZ, 0xc0, !PT ;  /* 0x000000ff03087812 */ /* 0x000fe200078ec0ff */
[----:B------:R-:W-:Y:S01]  /*3330*/  HADD2.F32 R3, -RZ, R42.H0_H0 ;  /* 0x2000002aff037230 */ /* 0x000fe20000004100 */
[----:B------:R-:W-:Y:S01]  /*3340*/  IADD3 R46, R0, -0x80, RZ ;  /* 0xffffff80002e7810 */ /* 0x000fe20007ffe0ff */
[----:B------:R-:W-:Y:S01]  /*3350*/  HADD2.F32 R0, -RZ, R49.H0_H0 ;  /* 0x20000031ff007230 */ /* 0x000fe20000004100 */
[----:B------:R-:W-:Y:S01]  /*3360*/  SHF.R.U32.HI R17, RZ, 0x8, R11 ;  /* 0x00000008ff117819 */ /* 0x000fe2000001160b */
[----:B------:R-:W-:Y:S01]  /*3370*/  I2F.F16 R45, R45 ;  /* 0x0000002d002d7306 */ /* 0x000fe20000200c00 */
[----:B------:R-:W-:Y:S01]  /*3380*/  IADD3 R42, R4, -0x80, RZ ;  /* 0xffffff80042a7810 */ /* 0x000fe20007ffe0ff */
[----:B------:R-:W-:Y:S01]  /*3390*/  HADD2.F32 R4, -RZ, R52.H0_H0 ;  /* 0x20000034ff047230 */ /* 0x000fe20000004100 */
[----:B------:R-:W-:Y:S01]  /*33a0*/  IADD3 R49, R8, -0x80, RZ ;  /* 0xffffff8008317810 */ /* 0x000fe20007ffe0ff */
[----:B------:R-:W-:Y:S01]  /*33b0*/  HADD2.F32 R8, -RZ, R48.H0_H0 ;  /* 0x20000030ff087230 */ /* 0x000fe20000004100 */
[----:B------:R-:W-:Y:S01]  /*33c0*/  LOP3.LUT R50, R17, 0xff, RZ, 0xc0, !PT ;  /* 0x000000ff11327812 */ /* 0x000fe200078ec0ff */
[----:B--2---:R-:W-:-:S02]  /*33d0*/  HADD2.F32 R16, -RZ, R51.H0_H0 ;  /* 0x20000033ff107230 */ /* 0x004fc40000004100 */
[----:B------:R-:W-:Y:S01]  /*33e0*/  FFMA.FTZ R51, R3, R5, RZ ;  /* 0x0000000503337223 */ /* 0x000fe200000100ff */
[----:B------:R-:W-:Y:S02]  /*33f0*/  HADD2.F32 R17, -RZ, R56.H0_H0 ;  /* 0x20000038ff117230 */ /* 0x000fe40000004100 */
[C---:B------:R-:W-:Y:S01]  /*3400*/  FFMA.FTZ R48, R5.reuse, R0, RZ ;  /* 0x0000000005307223 */ /* 0x040fe200000100ff */
[C---:B------:R-:W-:Y:S01]  /*3410*/  FFMA.FTZ R56, R5.reuse, R4, RZ ;  /* 0x0000000405387223 */ /* 0x040fe200000100ff */
[----:B------:R-:W-:Y:S01]  /*3420*/  FFMA.FTZ R5, R5, R2, RZ ;  /* 0x0000000205057223 */ /* 0x000fe200000100ff */
[----:B------:R-:W-:Y:S01]  /*3430*/  FFMA.FTZ R52, R8, R47, R51 ;  /* 0x0000002f08347223 */ /* 0x000fe20000010033 */
[C---:B------:R-:W-:Y:S01]  /*3440*/  FFMA.FTZ R51, R47.reuse, R16, R48 ;  /* 0x000000102f337223 */ /* 0x040fe20000010030 */
[----:B------:R-:W-:Y:S01]  /*3450*/  LEA.HI R37, R10, 0xffffff80, RZ, 0x8 ;  /* 0xffffff800a257811 */ /* 0x000fe200078f40ff */
[----:B------:R2:W-:Y:S01]  /*3460*/  I2F.F16 R62, R49 ;  /* 0x00000031003e7306 */ /* 0x0005e20000200c00 */
[----:B------:R-:W-:Y:S01]  /*3470*/  SHF.R.U32.HI R48, RZ, 0x10, R9 ;  /* 0x00000010ff307819 */ /* 0x000fe20000011609 */
[C---:B------:R-:W-:Y:S01]  /*3480*/  FFMA.FTZ R58, R47.reuse, R17, R56 ;  /* 0x000000112f3a7223 */ /* 0x040fe20000010038 */
[----:B------:R-:W-:Y:S01]  /*3490*/  FFMA.FTZ R57, R47, R18, R5 ;  /* 0x000000122f397223 */ /* 0x000fe20000010005 */
[----:B------:R-:W-:Y:S01]  /*34a0*/  SHF.R.U32.HI R10, RZ, 0x10, R10 ;  /* 0x00000010ff0a7819 */ /* 0x000fe2000001160a */
[----:B------:R-:W-:Y:S01]  /*34b0*/  HADD2.F32 R5, -RZ, R55.H0_H0 ;  /* 0x20000037ff057230 */ /* 0x000fe20000004100 */
[----:B------:R-:W-:Y:S01]  /*34c0*/  LEA.HI R34, R9, 0xffffff80, RZ, 0x8 ;  /* 0xffffff8009227811 */ /* 0x000fe200078f40ff */
[----:B------:R-:W-:Y:S01]  /*34d0*/  HADD2.F32 R9, -RZ, R59.H0_H0 ;  /* 0x2000003bff097230 */ /* 0x000fe20000004100 */
[----:B------:R-:W-:Y:S01]  /*34e0*/  LOP3.LUT R47, R19, 0xff, RZ, 0xc0, !PT ;  /* 0x000000ff132f7812 */ /* 0x000fe200078ec0ff */
[----:B------:R3:W-:Y:S01]  /*34f0*/  I2F.F16 R60, R42 ;  /* 0x0000002a003c7306 */ /* 0x0007e20000200c00 */
[----:B--2---:R-:W-:Y:S01]  /*3500*/  SHF.R.U32.HI R49, RZ, 0x10, R11 ;  /* 0x00000010ff317819 */ /* 0x004fe2000001160b */
[----:B------:R-:W-:Y:S01]  /*3510*/  HADD2.F32 R19, -RZ, R61.H0_H0 ;  /* 0x2000003dff137230 */ /* 0x000fe20000004100 */
[----:B------:R-:W-:Y:S01]  /*3520*/  LOP3.LUT R48, R48, 0xff, RZ, 0xc0, !PT ;  /* 0x000000ff30307812 */ /* 0x000fe200078ec0ff */
[----:B------:R-:W-:Y:S01]  /*3530*/  FFMA.FTZ R52, R5, R54, R52 ;  /* 0x0000003605347223 */ /* 0x000fe20000010034 */
[----:B------:R-:W-:Y:S01]  /*3540*/  IADD3 R50, R50, -0x80, RZ ;  /* 0xffffff8032327810 */ /* 0x000fe20007ffe0ff */
[----:B------:R-:W-:Y:S01]  /*3550*/  FFMA.FTZ R56, R54, R9, R51 ;  /* 0x0000000936387223 */ /* 0x000fe20000010033 */
[----:B------:R-:W-:Y:S01]  /*3560*/  LOP3.LUT R10, R10, 0xff, RZ, 0xc0, !PT ;  /* 0x000000ff0a0a7812 */ /* 0x000fe200078ec0ff */
[----:B------:R-:W2:Y:S01]  /*3570*/  I2F.F16 R46, R46 ;  /* 0x0000002e002e7306 */ /* 0x000ea20000200c00 */
[----:B---3--:R-:W-:Y:S01]  /*3580*/  HADD2.F32 R42, -RZ, R63.H0_H0 ;  /* 0x2000003fff2a7230 */ /* 0x008fe20000004100 */
[----:B------:R-:W-:Y:S01]  /*3590*/  LOP3.LUT R49, R49, 0xff, RZ, 0xc0, !PT ;  /* 0x000000ff31317812 */ /* 0x000fe200078ec0ff */
[----:B------:R-:W-:Y:S01]  /*35a0*/  FFMA.FTZ R55, R54, R19, R58 ;  /* 0x0000001336377223 */ /* 0x000fe2000001003a */
[----:B------:R-:W-:Y:S01]  /*35b0*/  IADD3 R47, R47, -0x80, RZ ;  /* 0xffffff802f2f7810 */ /* 0x000fe20007ffe0ff */
[C---:B------:R-:W-:Y:S01]  /*35c0*/  FFMA.FTZ R51, R53.reuse, R40, R56 ;  /* 0x0000002835337223 */ /* 0x040fe20000010038 */
[----:B------:R-:W-:Y:S01]  /*35d0*/  IADD3 R48, R48, -0x80, RZ ;  /* 0xffffff8030307810 */ /* 0x000fe20007ffe0ff */
[----:B------:R-:W-:Y:S01]  /*35e0*/  FFMA.FTZ R54, R54, R42, R57 ;  /* 0x0000002a36367223 */ /* 0x000fe20000010039 */
[----:B------:R3:W4:Y:S01]  /*35f0*/  I2F.F16 R65, R50 ;  /* 0x0000003200417306 */ /* 0x0007220000200c00 */
[----:B------:R-:W-:Y:S01]  /*3600*/  IADD3 R10, R10, -0x80, RZ ;  /* 0xffffff800a0a7810 */ /* 0x000fe20007ffe0ff */
[----:B------:R-:W-:Y:S01]  /*3610*/  FFMA.FTZ R57, R53, R38, R55 ;  /* 0x0000002635397223 */ /* 0x000fe20000010037 */
[----:B------:R-:W-:Y:S01]  /*3620*/  IADD3 R49, R49, -0x80, RZ ;  /* 0xffffff8031317810 */ /* 0x000fe20007ffe0ff */
[--C-:B-1----:R-:W-:Y:S01]  /*3630*/  HADD2.F32 R55, -RZ, R15.reuse.H0_H0 ;  /* 0x2000000fff377230 */ /* 0x102fe20000004100 */
[----:B------:R-:W-:Y:S01]  /*3640*/  LEA.HI R11, R11, 0xffffff80, RZ, 0x8 ;  /* 0xffffff800b0b7811 */ /* 0x000fe200078f40ff */
[----:B------:R-:W-:-:S02]  /*3650*/  HADD2.F32 R59, -RZ, R15.H1_H1 ;  /* 0x3000000fff3b7230 */ /* 0x000fc40000004100 */
[----:B------:R1:W-:Y:S01]  /*3660*/  I2F.F16 R58, R47 ;  /* 0x0000002f003a7306 */ /* 0x0003e20000200c00 */
[----:B---3--:R-:W-:Y:S02]  /*3670*/  HADD2.F32 R50, -RZ, R14.H0_H0 ;  /* 0x2000000eff327230 */ /* 0x008fe40000004100 */
[----:B--2---:R-:W-:Y:S02]  /*3680*/  HADD2.F32 R15, -RZ, R46.H0_H0 ;  /* 0x2000002eff0f7230 */ /* 0x004fe40000004100 */
[----:B------:R-:W-:-:S03]  /*3690*/  HADD2.F32 R46, -RZ, R60.H0_H0 ;  /* 0x2000003cff2e7230 */ /* 0x000fc60000004100 */
[----:B------:R4:W2:Y:S01]  /*36a0*/  I2F.F16 R61, R48 ;  /* 0x00000030003d7306 */ /* 0x0008a20000200c00 */
[----:B-1----:R-:W-:Y:S01]  /*36b0*/  FFMA.FTZ R47, R41, R53, R52 ;  /* 0x00000035292f7223 */ /* 0x002fe20000010034 */
[----:B------:R-:W-:Y:S01]  /*36c0*/  FFMA.FTZ R52, R53, R39, R54 ;  /* 0x0000002735347223 */ /* 0x000fe20000010036 */
[----:B------:R-:W-:Y:S02]  /*36d0*/  HADD2.F32 R53, -RZ, R14.H1_H1 ;  /* 0x3000000eff357230 */ /* 0x000fe40000004100 */
[----:B------:R-:W-:Y:S02]  /*36e0*/  HADD2.F32 R14, -RZ, R43.H0_H0 ;  /* 0x2000002bff0e7230 */ /* 0x000fe40000004100 */
[----:B------:R-:W-:Y:S01]  /*36f0*/  HADD2.F32 R43, -RZ, R44.H0_H0 ;  /* 0x2000002cff2b7230 */ /* 0x000fe20000004100 */
[----:B------:R1:W3:Y:S01]  /*3700*/  I2F.F16 R63, R10 ;  /* 0x0000000a003f7306 */ /* 0x0002e20000200c00 */
[----:B------:R-:W-:Y:S02]  /*3710*/  HADD2.F32 R44, -RZ, R45.H0_H0 ;  /* 0x2000002dff2c7230 */ /* 0x000fe40000004100 */
[----:B------:R-:W-:-:S02]  /*3720*/  HADD2.F32 R45, -RZ, R64.H0_H0 ;  /* 0x20000040ff2d7230 */ /* 0x000fc40000004100 */
[C---:B------:R-:W-:Y:S01]  /*3730*/  FFMA.FTZ R54, R50.reuse, R43, R51 ;  /* 0x0000002b32367223 */ /* 0x040fe20000010033 */
[----:B----4-:R-:W-:Y:S02]  /*3740*/  HADD2.F32 R48, -RZ, R65.H0_H0 ;  /* 0x20000041ff307230 */ /* 0x010fe40000004100 */
[----:B------:R-:W-:Y:S01]  /*3750*/  FFMA.FTZ R56, R50, R44, R57 ;  /* 0x0000002c32387223 */ /* 0x000fe20000010039 */
[----:B------:R4:W0:Y:S01]  /*3760*/  I2F.F16 R66, R49 ;  /* 0x0000003100427306 */ /* 0x0008220000200c00 */
[----:B-1----:R-:W-:Y:S01]  /*3770*/  FFMA.FTZ R10, R14, R50, R47 ;  /* 0x000000320e0a7223 */ /* 0x002fe2000001002f */
[----:B------:R-:W-:Y:S02]  /*3780*/  HADD2.F32 R47, -RZ, R62.H0_H0 ;  /* 0x2000003eff2f7230 */ /* 0x000fe40000004100 */
[----:B------:R-:W-:Y:S01]  /*3790*/  FFMA.FTZ R57, R50, R45, R52 ;  /* 0x0000002d32397223 */ /* 0x000fe20000010034 */
[----:B--2---:R-:W-:Y:S02]  /*37a0*/  HADD2.F32 R50, -RZ, R61.H0_H0 ;  /* 0x2000003dff327230 */ /* 0x004fe40000004100 */
[----:B------:R-:W-:Y:S01]  /*37b0*/  FFMA.FTZ R10, R15, R53, R10 ;  /* 0x000000350f0a7223 */ /* 0x000fe2000001000a */
[----:B------:R-:W-:Y:S01]  /*37c0*/  FFMA.FTZ R54, R53, R46, R54 ;  /* 0x0000002e35367223 */ /* 0x000fe20000010036 */
[----:B---3--:R-:W-:Y:S01]  /*37d0*/  HADD2.F32 R51, -RZ, R63.H0_H0 ;  /* 0x2000003fff337230 */ /* 0x008fe20000004100 */
[----:B------:R-:W1:Y:S01]  /*37e0*/  I2F.F16 R36, R36 ;  /* 0x0000002400247306 */ /* 0x000e620000200c00 */
[----:B----4-:R-:W-:-:S02]  /*37f0*/  HADD2.F32 R49, -RZ, R58.H0_H0 ;  /* 0x2000003aff317230 */ /* 0x010fc40000004100 */
[C---:B------:R-:W-:Y:S01]  /*3800*/  FFMA.FTZ R56, R53.reuse, R47, R56 ;  /* 0x0000002f35387223 */ /* 0x040fe20000010038 */
[----:B------:R-:W-:Y:S01]  /*3810*/  FFMA.FTZ R57, R53, R48, R57 ;  /* 0x0000003035397223 */ /* 0x000fe20000010039 */
[C---:B------:R-:W-:Y:S01]  /*3820*/  FFMA.FTZ R58, R55.reuse, R50, R54 ;  /* 0x00000032373a7223 */ /* 0x040fe20000010036 */
[----:B------:R-:W-:Y:S02]  /*3830*/  HADD2.F32 R53, -RZ, R20.H0_H0 ;  /* 0x20000014ff357230 */ /* 0x000fe40000004100 */
[----:B------:R-:W-:Y:S01]  /*3840*/  FFMA.FTZ R60, R55, R51, R56 ;  /* 0x00000033373c7223 */ /* 0x000fe20000010038 */
[----:B0-----:R-:W-:Y:S01]  /*3850*/  HADD2.F32 R52, -RZ, R66.H0_H0 ;  /* 0x20000042ff347230 */ /* 0x001fe20000004100 */
[----:B------:R-:W0:Y:S01]  /*3860*/  I2F.F16 R34, R34 ;  /* 0x0000002200227306 */ /* 0x000e220000200c00 */
[----:B------:R-:W-:-:S03]  /*3870*/  HADD2.F32 R54, -RZ, R20.H1_H1 ;  /* 0x30000014ff367230 */ /* 0x000fc60000004100 */
[----:B------:R-:W-:Y:S01]  /*3880*/  FFMA.FTZ R61, R55, R52, R57 ;  /* 0x00000034373d7223 */ /* 0x000fe20000010039 */
[----:B-1----:R-:W-:-:S03]  /*3890*/  HADD2.F32 R36, -RZ, R36.H0_H0 ;  /* 0x20000024ff247230 */ /* 0x002fc60000004100 */
[----:B------:R-:W1:Y:S01]  /*38a0*/  I2F.F16 R37, R37 ;  /* 0x0000002500257306 */ /* 0x000e620000200c00 */
[----:B0-----:R-:W-:-:S07]  /*38b0*/  HADD2.F32 R34, -RZ, R34.H0_H0 ;  /* 0x20000022ff227230 */ /* 0x001fce0000004100 */
[----:B------:R0:W2:Y:S01]  /*38c0*/  I2F.F16 R64, R11 ;  /* 0x0000000b00407306 */ /* 0x0000a20000200c00 */
[----:B-1----:R-:W-:Y:S02]  /*38d0*/  HADD2.F32 R57, -RZ, R37.H0_H0 ;  /* 0x20000025ff397230 */ /* 0x002fe40000004100 */
[----:B0-----:R-:W-:Y:S01]  /*38e0*/  FFMA.FTZ R11, R49, R55, R10 ;  /* 0x00000037310b7223 */ /* 0x001fe2000001000a */
[--C-:B------:R-:W-:Y:S02]  /*38f0*/  HADD2.F32 R55, -RZ, R21.reuse.H0_H0 ;  /* 0x20000015ff377230 */ /* 0x100fe40000004100 */
        /* <DEDUP_REMOVED lines=129> */
.L_x_1798:
        /* <DEDUP_REMOVED lines=311> */
.L_x_1799:
        /* <DEDUP_REMOVED lines=311> */
.L_x_1800:
        /* <DEDUP_REMOVED lines=11> */
.L_x_1796:
[----:B------:R-:W-:Y:S01]  /*68a0*/  ISETP.GE.AND P0, PT, R22, R23, PT ;  /* 0x000000171600720c */ /* 0x000fe20003f06270 */
[----:B------:R-:W-:-:S03]  /*68b0*/  ULDC UR5, c[0x0][0x264] ;  /* 0x0000990000057ab9 */ /* 0x000fc60000000800 */
[----:B------:R-:W-:Y:S01]  /*68c0*/  ISETP.GE.OR P0, PT, R22, UR5, P0 ;  /* 0x0000000516007c0c */ /* 0x000fe20008706670 */
[----:B------:R-:W-:-:S12]  /*68d0*/  ULDC UR5, c[0x0][0x264] ;  /* 0x0000990000057ab9 */ /* 0x000fd80000000800 */
[----:B------:R-:W-:Y:S05]  /*68e0*/  @P0 BRA `(.L_x_1802) ;  /* 0x0000004000240947 */ /* 0x000fea0003800000 */
.L_x_1807:
        /* <DEDUP_REMOVED lines=15> */
[----:B0-----:R-:W0:Y:S03]  /*69e0*/  LDC R13, c[0x0][0x23c] ;  /* 0x00008f00ff0d7b82 */ /* 0x001e260000000800 */
[----:B------:R-:W1:Y:S01]  /*69f0*/  LDS.64 R46, [UR4] ;  /* 0x00000004ff2e7984 */ /* 0x000e620008000a00 */
[----:B0-----:R-:W-:-:S05]  /*6a00*/  IMAD.WIDE R2, R13, 0x4, R10 ;  /* 0x000000040d027825 */ /* 0x001fca00078e020a */
[----:B------:R0:W3:Y:S01]  /*6a10*/  LDG.E.128.CONSTANT R36, desc[UR6][R2.64] ;  /* 0x0000000602247981 */ /* 0x0000e2000c1e9d00 */
[----:B-----5:R-:W-:-:S04]  /*6a20*/  IMAD.WIDE R16, R13, 0x4, R2 ;  /* 0x000000040d107825 */ /* 0x020fc800078e0202 */
[----:B------:R-:W-:Y:S02]  /*6a30*/  IMAD.WIDE R12, R13, 0x4, R16 ;  /* 0x000000040d0c7825 */ /* 0x000fe400078e0210 */
[----:B------:R-:W5:Y:S04]  /*6a40*/  LDG.E.128.CONSTANT R16, desc[UR6][R16.64] ;  /* 0x0000000610107981 */ /* 0x000f68000c1e9d00 */
[----:B------:R-:W5:Y:S01]  /*6a50*/  LDG.E.128.CONSTANT R12, desc[UR6][R12.64] ;  /* 0x000000060c0c7981 */ /* 0x000f62000c1e9d00 */
[--C-:B-1----:R-:W-:Y:S01]  /*6a60*/  HADD2.F32 R58, -RZ, R47.reuse.H0_H0 ;  /* 0x2000002fff3a7230 */ /* 0x102fe20000004100 */
        /* <DEDUP_REMOVED lines=8> */
[----:B0-----:R-:W-:Y:S02]  /*6af0*/  LOP3.LUT R2, R5, 0xf000f, RZ, 0xc0, !PT ;  /* 0x000f000f05027812 */ /* 0x001fe400078ec0ff */
[C---:B------:R-:W-:Y:S02]  /*6b00*/  LOP3.LUT R3, R6.reuse, 0xf000f, RZ, 0xc0, !PT ;  /* 0x000f000f06037812 */ /* 0x040fe400078ec0ff */
[----:B------:R-:W-:-:S02]  /*6b10*/  LOP3.LUT R44, R6, 0xf000f0, RZ, 0xc0, !PT ;  /* 0x00f000f0062c7812 */ /* 0x000fc400078ec0ff */
[----:B------:R-:W-:Y:S01]  /*6b20*/  SHF.R.U32.HI R34, RZ, 0x8, R6 ;  /* 0x00000008ff227819 */ /* 0x000fe20000011606 */
[----:B------:R-:W-:Y:S01]  /*6b30*/  HADD2 R6, R0, -1032, -1032 ;  /* 0xe408e40800067430 */ /* 0x000fe20000000000 */
[----:B------:R-:W-:Y:S02]  /*6b40*/  LOP3.LUT R4, R7, 0xf000f, RZ, 0xc0, !PT ;  /* 0x000f000f07047812 */ /* 0x000fe400078ec0ff */
[----:B------:R-:W-:Y:S02]  /*6b50*/  LOP3.LUT R2, R2, 0x64006400, RZ, 0xfc, !PT ;  /* 0x6400640002027812 */ /* 0x000fe400078efcff */
[----:B------:R-:W-:Y:S01]  /*6b60*/  LOP3.LUT R3, R3, 0x64006400, RZ, 0xfc, !PT ;  /* 0x6400640003037812 */ /* 0x000fe200078efcff */
[--C-:B------:R-:W-:Y:S01]  /*6b70*/  HADD2.F32 R48, -RZ, R6.reuse.H1_H1 ;  /* 0x30000006ff307230 */ /* 0x100fe20000004100 */
[----:B------:R-:W-:Y:S01]  /*6b80*/  LOP3.LUT R0, R4, 0x64006400, RZ, 0xfc, !PT ;  /* 0x6400640004007812 */ /* 0x000fe200078efcff */
[----:B------:R-:W-:Y:S01]  /*6b90*/  HADD2.F32 R4, -RZ, R6.H0_H0 ;  /* 0x20000006ff047230 */ /* 0x000fe20000004100 */
[----:B------:R-:W-:Y:S01]  /*6ba0*/  LOP3.LUT R50, R7, 0xf000f0, RZ, 0xc0, !PT ;  /* 0x00f000f007327812 */ /* 0x000fe200078ec0ff */
[----:B------:R-:W-:Y:S01]  /*6bb0*/  HADD2 R2, R2, -1032, -1032 ;  /* 0xe408e40802027430 */ /* 0x000fe20000000000 */
[----:B------:R-:W-:Y:S01]  /*6bc0*/  SHF.R.U32.HI R8, RZ, 0x8, R7 ;  /* 0x00000008ff087819 */ /* 0x000fe20000011607 */
[----:B------:R-:W-:Y:S01]  /*6bd0*/  HADD2 R43, R3, -1032, -1032 ;  /* 0xe408e408032b7430 */ /* 0x000fe20000000000 */
[----:B------:R-:W0:Y:S01]  /*6be0*/  LDS.64 R6, [UR4+0x8] ;  /* 0x00000804ff067984 */ /* 0x000e220008000a00 */
[----:B------:R-:W-:Y:S01]  /*6bf0*/  HADD2 R45, R0, -1032, -1032 ;  /* 0xe408e408002d7430 */ /* 0x000fe20000000000 */
[----:B------:R-:W-:Y:S01]  /*6c00*/  LOP3.LUT R42, R5, 0xf000f0, RZ, 0xc0, !PT ;  /* 0x00f000f0052a7812 */ /* 0x000fe200078ec0ff */
[--C-:B------:R-:W-:Y:S01]  /*6c10*/  HADD2.F32 R3, -RZ, R2.reuse.H0_H0 ;  /* 0x20000002ff037230 */ /* 0x100fe20000004100 */
[----:B------:R-:W-:Y:S01]  /*6c20*/  SHF.R.U32.HI R9, RZ, 0x8, R5 ;  /* 0x00000008ff097819 */ /* 0x000fe20000011605 */
[----:B------:R-:W-:Y:S01]  /*6c30*/  HADD2.F32 R47, -RZ, R2.H1_H1 ;  /* 0x30000002ff2f7230 */ /* 0x000fe20000004100 */
[----:B------:R-:W-:Y:S01]  /*6c40*/  LOP3.LUT R41, R41, 0x64006400, RZ, 0xfc, !PT ;  /* 0x6400640029297812 */ /* 0x000fe200078efcff */
[----:B------:R-:W-:Y:S01]  /*6c50*/  HADD2.F32 R5, -RZ, R46.H0_H0 ;  /* 0x2000002eff057230 */ /* 0x000fe20000004100 */
[----:B------:R-:W-:Y:S01]  /*6c60*/  LOP3.LUT R49, R44, 0x64006400, RZ, 0xfc, !PT ;  /* 0x640064002c317812 */ /* 0x000fe200078efcff */
[----:B------:R-:W-:-:S02]  /*6c70*/  HADD2.F32 R2, -RZ, R43.H0_H0 ;  /* 0x2000002bff027230 */ /* 0x000fc40000004100 */
[----:B------:R-:W-:Y:S02]  /*6c80*/  HADD2.F32 R0, -RZ, R45.H0_H0 ;  /* 0x2000002dff007230 */ /* 0x000fe40000004100 */
[----:B------:R-:W-:Y:S02]  /*6c90*/  HFMA2 R54, R41, R40.H0_H0, -72, -72 ;  /* 0xd480d48029367431 */ /* 0x000fe40000040028 */
[----:B------:R-:W-:Y:S01]  /*6ca0*/  HADD2.F32 R46, -RZ, R43.H1_H1 ;  /* 0x3000002bff2e7230 */ /* 0x000fe20000004100 */
[----:B------:R-:W-:Y:S01]  /*6cb0*/  LOP3.LUT R43, R42, 0x64006400, RZ, 0xfc, !PT ;  /* 0x640064002a2b7812 */ /* 0x000fe200078efcff */
[----:B------:R-:W-:Y:S01]  /*6cc0*/  FFMA.FTZ R41, R4, R5, RZ ;  /* 0x0000000504297223 */ /* 0x000fe200000100ff */
[C---:B------:R-:W-:Y:S01]  /*6cd0*/  FFMA.FTZ R44, R5.reuse, R3, RZ ;  /* 0x00000003052c7223 */ /* 0x040fe200000100ff */
[C---:B------:R-:W-:Y:S01]  /*6ce0*/  FFMA.FTZ R53, R5.reuse, R2, RZ ;  /* 0x0000000205357223 */ /* 0x040fe200000100ff */
[----:B------:R-:W-:Y:S01]  /*6cf0*/  FFMA.FTZ R52, R5, R0, RZ ;  /* 0x0000000005347223 */ /* 0x000fe200000100ff */
        /* <DEDUP_REMOVED lines=11> */
[----:B------:R-:W-:Y:S02]  /*6db0*/  HADD2.F32 R50, -RZ, R54.H1_H1 ;  /* 0x30000036ff327230 */ /* 0x000fe40000004100 */
[--C-:B------:R-:W-:Y:S02]  /*6dc0*/  HADD2.F32 R53, -RZ, R55.reuse.H0_H0 ;  /* 0x20000037ff357230 */ /* 0x100fe40000004100 */
[----:B------:R-:W-:Y:S02]  /*6dd0*/  HADD2.F32 R54, -RZ, R55.H1_H1 ;  /* 0x30000037ff367230 */ /* 0x000fe40000004100 */
[--C-:B------:R-:W-:Y:S02]  /*6de0*/  HADD2.F32 R55, -RZ, R5.reuse.H0_H0 ;  /* 0x20000005ff377230 */ /* 0x100fe40000004100 */
[----:B------:R-:W-:-:S02]  /*6df0*/  HADD2.F32 R56, -RZ, R5.H1_H1 ;  /* 0x30000005ff387230 */ /* 0x000fc40000004100 */
[----:B------:R-:W-:Y:S01]  /*6e00*/  FFMA.FTZ R5, R49, R58, R42 ;  /* 0x0000003a31057223 */ /* 0x000fe2000001002a */
[C---:B------:R-:W-:Y:S01]  /*6e10*/  FFMA.FTZ R42, R58.reuse, R51, R41 ;  /* 0x000000333a2a7223 */ /* 0x040fe20000010029 */
[C---:B------:R-:W-:Y:S01]  /*6e20*/  FFMA.FTZ R41, R58.reuse, R53, R44 ;  /* 0x000000353a297223 */ /* 0x040fe2000001002c */
[----:B------:R-:W-:Y:S02]  /*6e30*/  HADD2.F32 R52, -RZ, R43.H1_H1 ;  /* 0x3000002bff347230 */ /* 0x000fe40000004100 */
        /* <DEDUP_REMOVED lines=12> */
[----:B------:R-:W-:-:S02]  /*6f00*/  HADD2 R6, R41, -1032, -1032 ;  /* 0xe408e40829067430 */ /* 0x000fc40000000000 */
[--C-:B------:R-:W-:Y:S02]  /*6f10*/  HADD2.F32 R101, -RZ, R7.reuse.H1_H1 ;  /* 0x30000007ff657230 */ /* 0x100fe40000004100 */
[----:B------:R-:W-:Y:S02]  /*6f20*/  HADD2 R67, R42, -1032, -1032 ;  /* 0xe408e4082a437430 */ /* 0x000fe40000000000 */
[----:B------:R-:W-:Y:S01]  /*6f30*/  HADD2.F32 R42, -RZ, R7.H0_H0 ;  /* 0x20000007ff2a7230 */ /* 0x000fe20000004100 */
        /* <DEDUP_REMOVED lines=8> */
[----:B------:R-:W-:Y:S01]  /*6fc0*/  LOP3.LUT R34, R34, 0xf000f0, RZ, 0xc0, !PT ;  /* 0x00f000f022227812 */ /* 0x000fe200078ec0ff */
[----:B------:R-:W-:Y:S01]  /*6fd0*/  HADD2.F32 R63, -RZ, R67.H0_H0 ;  /* 0x20000043ff3f7230 */ /* 0x000fe20000004100 */
        /* <DEDUP_REMOVED lines=11> */
[----:B------:R-:W-:Y:S01]  /*7090*/  FFMA.FTZ R41, R61, R57, R44 ;  /* 0x000000393d297223 */ /* 0x000fe2000001002c */
[----:B------:R-:W-:-:S02]  /*70a0*/  HFMA2 R5, R5, R40.H0_H0, -72, -72 ;  /* 0xd480d48005057431 */ /* 0x000fc40000040028 */
[----:B------:R-:W-:Y:S02]  /*70b0*/  HADD2.F32 R86, -RZ, R67.H1_H1 ;  /* 0x30000043ff567230 */ /* 0x000fe40000004100 */
        /* <DEDUP_REMOVED lines=10> */
[--C-:B------:R-:W-:Y:S02]  /*7160*/  HADD2.F32 R82, -RZ, R5.reuse.H0_H0 ;  /* 0x20000005ff527230 */ /* 0x100fe40000004100 */
[C---:B------:R-:W-:Y:S01]  /*7170*/  FFMA.FTZ R59, R58.reuse, R86, R59 ;  /* 0x000000563a3b7223 */ /* 0x040fe2000001003b */
[----:B------:R-:W-:Y:S02]  /*7180*/  HADD2.F32 R80, -RZ, R34.H1_H1 ;  /* 0x30000022ff507230 */ /* 0x000fe40000004100 */
[----:B------:R-:W-:Y:S01]  /*7190*/  FFMA.FTZ R44, R58, R85, R44 ;  /* 0x000000553a2c7223 */ /* 0x000fe2000001002c */
[----:B------:R-:W-:-:S02]  /*71a0*/  HADD2.F32 R78, -RZ, R5.H1_H1 ;  /* 0x30000005ff4e7230 */ /* 0x000fc40000004100 */
[----:B------:R-:W-:Y:S01]  /*71b0*/  FFMA.FTZ R41, R84, R42, R41 ;  /* 0x0000002a54297223 */ /* 0x000fe20000010029 */
[----:B------:R-:W-:Y:S01]  /*71c0*/  HADD2.F32 R81, -RZ, R35.H0_H0 ;  /* 0x20000023ff517230 */ /* 0x000fe20000004100 */
[----:B---3--:R-:W-:Y:S01]  /*71d0*/  LOP3.LUT R5, R36, 0xf000f, RZ, 0xc0, !PT ;  /* 0x000f000f24057812 */ /* 0x008fe200078ec0ff */
[----:B------:R-:W-:Y:S01]  /*71e0*/  HADD2.F32 R79, -RZ, R9.H1_H1 ;  /* 0x30000009ff4f7230 */ /* 0x000fe20000004100 */
[----:B------:R-:W-:Y:S01]  /*71f0*/  LOP3.LUT R34, R37, 0xf000f, RZ, 0xc0, !PT ;  /* 0x000f000f25227812 */ /* 0x000fe200078ec0ff */
[----:B------:R-:W-:Y:S02]  /*7200*/  HADD2.F32 R77, -RZ, R35.H1_H1 ;  /* 0x30000023ff4d7230 */ /* 0x000fe40000004100 */
[C---:B------:R-:W-:Y:S01]  /*7210*/  FFMA.FTZ R8, R42.reuse, R83, R43 ;  /* 0x000000532a087223 */ /* 0x040fe2000001002b */
[----:B------:R-:W-:Y:S01]  /*7220*/  FFMA.FTZ R59, R42, R82, R59 ;  /* 0x000000522a3b7223 */ /* 0x000fe2000001003b */
[----:B------:R-:W-:Y:S01]  /*7230*/  LOP3.LUT R35, R38, 0xf000f, RZ, 0xc0, !PT ;  /* 0x000f000f26237812 */ /* 0x000fe200078ec0ff */
[----:B------:R-:W-:Y:S01]  /*7240*/  FFMA.FTZ R42, R42, R81, R44 ;  /* 0x000000512a2a7223 */ /* 0x000fe2000001002c */
[----:B------:R-:W-:Y:S01]  /*7250*/  FFMA.FTZ R76, R80, R101, R41 ;  /* 0x00000065504c7223 */ /* 0x000fe20000010029 */
[----:B------:R-:W-:Y:S01]  /*7260*/  LOP3.LUT R5, R5, 0x64006400, RZ, 0xfc, !PT ;  /* 0x6400640005057812 */ /* 0x000fe200078efcff */
        /* <DEDUP_REMOVED lines=9> */
[----:B------:R-:W-:Y:S02]  /*7300*/  HADD2 R6, R5, -1032, -1032 ;  /* 0xe408e40805067430 */ /* 0x000fe40000000000 */
[--C-:B------:R-:W-:Y:S01]  /*7310*/  HADD2.F32 R73, -RZ, R7.reuse.H0_H0 ;  /* 0x20000007ff497230 */ /* 0x100fe20000004100 */
[----:B------:R-:W-:Y:S01]  /*7320*/  LOP3.LUT R8, R36, 0xf000f0, RZ, 0xc0, !PT ;  /* 0x00f000f024087812 */ /* 0x000fe200078ec0ff */
[----:B------:R-:W-:Y:S02]  /*7330*/  HADD2.F32 R42, -RZ, R7.H1_H1 ;  /* 0x30000007ff2a7230 */ /* 0x000fe40000004100 */
[----:B------:R-:W-:Y:S01]  /*7340*/  HADD2 R7, R34, -1032, -1032 ;  /* 0xe408e40822077430 */ /* 0x000fe20000000000 */
[----:B------:R-:W-:Y:S01]  /*7350*/  LOP3.LUT R43, R37, 0xf000f0, RZ, 0xc0, !PT ;  /* 0x00f000f0252b7812 */ /* 0x000fe200078ec0ff */
[----:B------:R-:W-:Y:S02]  /*7360*/  HADD2 R59, R35, -1032, -1032 ;  /* 0xe408e408233b7430 */ /* 0x000fe40000000000 */
[--C-:B------:R-:W-:Y:S01]  /*7370*/  HADD2.F32 R5, -RZ, R6.reuse.H0_H0 ;  /* 0x20000006ff057230 */ /* 0x100fe20000004100 */
[----:B------:R-:W0:Y:S01]  /*7380*/  LDS.64 R34, [UR4+0x18] ;  /* 0x00001804ff227984 */ /* 0x000e220008000a00 */
[----:B------:R-:W-:-:S02]  /*7390*/  HADD2.F32 R57, -RZ, R6.H1_H1 ;  /* 0x30000006ff397230 */ /* 0x000fc40000004100 */
[----:B------:R-:W-:Y:S02]  /*73a0*/  HADD2 R60, R41, -1032, -1032 ;  /* 0xe408e408293c7430 */ /* 0x000fe40000000000 */
[--C-:B------:R-:W-:Y:S01]  /*73b0*/  HADD2.F32 R6, -RZ, R7.reuse.H0_H0 ;  /* 0x20000007ff067230 */ /* 0x100fe20000004100 */
[----:B------:R-:W-:Y:S01]  /*73c0*/  LOP3.LUT R41, R8, 0x64006400, RZ, 0xfc, !PT ;  /* 0x6400640008297812 */ /* 0x000fe200078efcff */
[----:B------:R-:W-:Y:S01]  /*73d0*/  HADD2.F32 R58, -RZ, R7.H1_H1 ;  /* 0x30000007ff3a7230 */ /* 0x000fe20000004100 */
[----:B------:R-:W-:Y:S01]  /*73e0*/  LOP3.LUT R65, R38, 0xf000f0, RZ, 0xc0, !PT ;  /* 0x00f000f026417812 */ /* 0x000fe200078ec0ff */
[----:B------:R-:W-:Y:S01]  /*73f0*/  HADD2.F32 R7, -RZ, R59.H0_H0 ;  /* 0x2000003bff077230 */ /* 0x000fe20000004100 */
[----:B------:R-:W-:Y:S01]  /*7400*/  LOP3.LUT R66, R39, 0xf000f0, RZ, 0xc0, !PT ;  /* 0x00f000f027427812 */ /* 0x000fe200078ec0ff */
[----:B------:R-:W-:Y:S01]  /*7410*/  HADD2.F32 R8, -RZ, R60.H0_H0 ;  /* 0x2000003cff087230 */ /* 0x000fe20000004100 */
[----:B------:R-:W-:Y:S01]  /*7420*/  LOP3.LUT R43, R43, 0x64006400, RZ, 0xfc, !PT ;  /* 0x640064002b2b7812 */ /* 0x000fe200078efcff */
[-C--:B------:R-:W-:Y:S01]  /*7430*/  HFMA2 R69, R41, R40.reuse.H0_H0, -72, -72 ;  /* 0xd480d48029457431 */ /* 0x080fe20000040028 */
[----:B------:R-:W-:Y:S01]  /*7440*/  LOP3.LUT R65, R65, 0x64006400, RZ, 0xfc, !PT ;  /* 0x6400640041417812 */ /* 0x000fe200078efcff */
[----:B------:R-:W-:Y:S01]  /*7450*/  FFMA.FTZ R70, R9, R6, RZ ;  /* 0x0000000609467223 */ /* 0x000fe200000100ff */
[----:B------:R-:W-:Y:S01]  /*7460*/  LOP3.LUT R41, R66, 0x64006400, RZ, 0xfc, !PT ;  /* 0x6400640042297812 */ /* 0x000fe200078efcff */
[----:B------:R-:W-:-:S02]  /*7470*/  HFMA2 R43, R43, R40.H0_H0, -72, -72 ;  /* 0xd480d4802b2b7431 */ /* 0x000fc40000040028 */
[----:B------:R-:W-:Y:S02]  /*7480*/  HADD2.F32 R60, -RZ, R60.H1_H1 ;  /* 0x3000003cff3c7230 */ /* 0x000fe40000004100 */
[----:B------:R-:W-:Y:S01]  /*7490*/  FFMA.FTZ R68, R5, R9, RZ ;  /* 0x0000000905447223 */ /* 0x000fe200000100ff */
[C---:B------:R-:W-:Y:S01]  /*74a0*/  FFMA.FTZ R90, R9.reuse, R7, RZ ;  /* 0x00000007095a7223 */ /* 0x040fe200000100ff */
[----:B------:R-:W-:Y:S01]  /*74b0*/  FFMA.FTZ R9, R9, R8, RZ ;  /* 0x0000000809097223 */ /* 0x000fe200000100ff */
[----:B------:R-:W-:Y:S01]  /*74c0*/  FFMA.FTZ R74, R67, R58, R70 ;  /* 0x0000003a434a7223 */ /* 0x000fe20000010046 */
[----:B------:R-:W-:Y:S02]  /*74d0*/  HADD2.F32 R59, -RZ, R59.H1_H1 ;  /* 0x3000003bff3b7230 */ /* 0x000fe40000004100 */
[----:B------:R-:W-:Y:S02]  /*74e0*/  HFMA2 R70, R65, R40.H0_H0, -72, -72 ;  /* 0xd480d48041467431 */ /* 0x000fe40000040028 */
[----:B------:R-:W-:-:S02]  /*74f0*/  HADD2.F32 R66, -RZ, R43.H0_H0 ;  /* 0x2000002bff427230 */ /* 0x000fc40000004100 */
[----:B------:R-:W-:Y:S02]  /*7500*/  HFMA2 R41, R41, R40.H0_H0, -72, -72 ;  /* 0xd480d48029297431 */ /* 0x000fe40000040028 */
[----:B------:R-:W-:Y:S01]  /*7510*/  FFMA.FTZ R91, R67, R60, R9 ;  /* 0x0000003c435b7223 */ /* 0x000fe20000010009 */
[----:B------:R-:W-:Y:S01]  /*7520*/  FFMA.FTZ R72, R57, R67, R68 ;  /* 0x0000004339487223 */ /* 0x000fe20000010044 */
[--C-:B------:R-:W-:Y:S02]  /*7530*/  HADD2.F32 R9, -RZ, R69.reuse.H0_H0 ;  /* 0x20000045ff097230 */ /* 0x100fe40000004100 */
[----:B------:R-:W-:Y:S01]  /*7540*/  FFMA.FTZ R75, R67, R59, R90 ;  /* 0x0000003b434b7223 */ /* 0x000fe2000001005a */
[----:B------:R-:W-:Y:S01]  /*7550*/  HADD2.F32 R65, -RZ, R69.H1_H1 ;  /* 0x30000045ff417230 */ /* 0x000fe20000004100 */
[----:B------:R-:W-:Y:S01]  /*7560*/  SHF.R.U32.HI R36, RZ, 0x8, R36 ;  /* 0x00000008ff247819 */ /* 0x000fe20000011624 */
[--C-:B------:R-:W-:Y:S02]  /*7570*/  HADD2.F32 R68, -RZ, R70.reuse.H0_H0 ;  /* 0x20000046ff447230 */ /* 0x100fe40000004100 */
[----:B------:R-:W-:Y:S01]  /*7580*/  FFMA.FTZ R72, R9, R73, R72 ;  /* 0x0000004909487223 */ /* 0x000fe20000010048 */
[----:B------:R-:W-:Y:S01]  /*7590*/  HADD2.F32 R69, -RZ, R70.H1_H1 ;  /* 0x30000046ff457230 */ /* 0x000fe20000004100 */
[----:B------:R-:W-:Y:S01]  /*75a0*/  SHF.R.U32.HI R37, RZ, 0x8, R37 ;  /* 0x00000008ff257819 */ /* 0x000fe20000011625 */
[----:B------:R-:W-:Y:S01]  /*75b0*/  HADD2.F32 R67, -RZ, R43.H1_H1 ;  /* 0x3000002bff437230 */ /* 0x000fe20000004100 */
[----:B------:R-:W-:Y:S01]  /*75c0*/  SHF.R.U32.HI R38, RZ, 0x8, R38 ;  /* 0x00000008ff267819 */ /* 0x000fe20000011626 */
[--C-:B------:R-:W-:Y:S01]  /*75d0*/  HADD2.F32 R70, -RZ, R41.reuse.H0_H0 ;  /* 0x20000029ff467230 */ /* 0x100fe20000004100 */
[----:B------:R-:W-:Y:S01]  /*75e0*/  SHF.R.U32.HI R39, RZ, 0x8, R39 ;  /* 0x00000008ff277819 */ /* 0x000fe20000011627 */
[----:B------:R-:W-:-:S02]  /*75f0*/  HADD2.F32 R71, -RZ, R41.H1_H1 ;  /* 0x30000029ff477230 */ /* 0x000fc40000004100 */
[C---:B------:R-:W-:Y:S01]  /*7600*/  FFMA.FTZ R41, R73.reuse, R66, R74 ;  /* 0x0000004249297223 */ /* 0x040fe2000001004a */
[C---:B------:R-:W-:Y:S01]  /*7610*/  FFMA.FTZ R74, R73.reuse, R68, R75 ;  /* 0x00000044494a7223 */ /* 0x040fe2000001004b */
[----:B------:R-:W-:Y:S01]  /*7620*/  FFMA.FTZ R90, R73, R70, R91 ;  /* 0x00000046495a7223 */ /* 0x000fe2000001005b */
[----:B------:R-:W-:Y:S01]  /*7630*/  FFMA.FTZ R91, R65, R42, R72 ;  /* 0x0000002a415b7223 */ /* 0x000fe20000010048 */
[----:B------:R-:W-:Y:S01]  /*7640*/  FFMA.FTZ R93, R42, R67, R41 ;  /* 0x000000432a5d7223 */ /* 0x000fe20000010029 */
[----:B------:R-:W-:Y:S01]  /*7650*/  LOP3.LUT R41, R36, 0xf000f, RZ, 0xc0, !PT ;  /* 0x000f000f24297812 */ /* 0x000fe200078ec0ff */
[C---:B------:R-:W-:Y:S01]  /*7660*/  FFMA.FTZ R95, R42.reuse, R69, R74 ;  /* 0x000000452a5f7223 */ /* 0x040fe2000001004a */
[----:B------:R-:W-:Y:S01]  /*7670*/  FFMA.FTZ R94, R42, R71, R90 ;  /* 0x000000472a5e7223 */ /* 0x000fe2000001005a */
[----:B------:R-:W-:Y:S01]  /*7680*/  LOP3.LUT R43, R37, 0xf000f, RZ, 0xc0, !PT ;  /* 0x000f000f252b7812 */ /* 0x000fe200078ec0ff */
[--C-:B0-----:R-:W-:Y:S01]  /*7690*/  HADD2.F32 R90, -RZ, R34.reuse.H0_H0 ;  /* 0x20000022ff5a7230 */ /* 0x101fe20000004100 */
[----:B------:R-:W-:Y:S01]  /*76a0*/  LOP3.LUT R72, R38, 0xf000f, RZ, 0xc0, !PT ;  /* 0x000f000f26487812 */ /* 0x000fe200078ec0ff */
[--C-:B------:R-:W-:Y:S01]  /*76b0*/  HADD2.F32 R102, -RZ, R35.reuse.H1_H1 ;  /* 0x30000023ff667230 */ /* 0x100fe20000004100 */
[----:B------:R-:W-:Y:S01]  /*76c0*/  LOP3.LUT R42, R41, 0x64006400, RZ, 0xfc, !PT ;  /* 0x64006400292a7812 */ /* 0x000fe200078efcff */
[----:B------:R-:W-:Y:S01]  /*76d0*/  HADD2.F32 R41, -RZ, R34.H1_H1 ;  /* 0x30000022ff297230 */ /* 0x000fe20000004100 */
[----:B------:R-:W-:Y:S01]  /*76e0*/  LOP3.LUT R73, R39, 0xf000f, RZ, 0xc0, !PT ;  /* 0x000f000f27497812 */ /* 0x000fe200078ec0ff */
[----:B------:R-:W-:Y:S01]  /*76f0*/  HADD2.F32 R34, -RZ, R35.H0_H0 ;  /* 0x20000023ff227230 */ /* 0x000fe20000004100 */
[----:B------:R-:W-:Y:S01]  /*7700*/  LOP3.LUT R43, R43, 0x64006400, RZ, 0xfc, !PT ;  /* 0x640064002b2b7812 */ /* 0x000fe200078efcff */
[----:B------:R-:W-:Y:S01]  /*7710*/  HADD2 R42, R42, -1032, -1032 ;  /* 0xe408e4082a2a7430 */ /* 0x000fe20000000000 */
[----:B------:R-:W-:-:S02]  /*7720*/  LOP3.LUT R72, R72, 0x64006400, RZ, 0xfc, !PT ;  /* 0x6400640048487812 */ /* 0x000fc400078efcff */
[----:B------:R-:W-:Y:S01]  /*7730*/  LOP3.LUT R73, R73, 0x64006400, RZ, 0xfc, !PT ;  /* 0x6400640049497812 */ /* 0x000fe200078efcff */
[----:B------:R-:W-:Y:S01]  /*7740*/  HADD2 R43, R43, -1032, -1032 ;  /* 0xe408e4082b2b7430 */ /* 0x000fe20000000000 */
[----:B------:R-:W-:Y:S01]  /*7750*/  LOP3.LUT R38, R38, 0xf000f0, RZ, 0xc0, !PT ;  /* 0x00f000f026267812 */ /* 0x000fe200078ec0ff */
[----:B------:R-:W-:Y:S02]  /*7760*/  HADD2 R96, R72, -1032, -1032 ;  /* 0xe408e40848607430 */ /* 0x000fe40000000000 */
[--C-:B------:R-:W-:Y:S01]  /*7770*/  HADD2.F32 R72, -RZ, R42.reuse.H0_H0 ;  /* 0x2000002aff487230 */ /* 0x100fe20000004100 */
[----:B------:R-:W-:Y:S01]  /*7780*/  LOP3.LUT R36, R36, 0xf000f0, RZ, 0xc0, !PT ;  /* 0x00f000f024247812 */ /* 0x000fe200078ec0ff */
[----:B------:R-:W-:Y:S02]  /*7790*/  HADD2.F32 R100, -RZ, R42.H1_H1 ;  /* 0x3000002aff647230 */ /* 0x000fe40000004100 */
[----:B------:R-:W-:Y:S01]  /*77a0*/  HADD2 R97, R73, -1032, -1032 ;  /* 0xe408e40849617430 */ /* 0x000fe20000000000 */
[----:B------:R-:W-:Y:S01]  /*77b0*/  LOP3.LUT R42, R39, 0xf000f0, RZ, 0xc0, !PT ;  /* 0x00f000f0272a7812 */ /* 0x000fe200078ec0ff */
[--C-:B------:R-:W-:Y:S01]  /*77c0*/  HADD2.F32 R73, -RZ, R43.reuse.H0_H0 ;  /* 0x2000002bff497230 */ /* 0x100fe20000004100 */
[----:B------:R-:W-:Y:S01]  /*77d0*/  LOP3.LUT R37, R37, 0xf000f0, RZ, 0xc0, !PT ;  /* 0x00f000f025257812 */ /* 0x000fe200078ec0ff */
[--C-:B------:R-:W-:Y:S01]  /*77e0*/  HADD2.F32 R74, -RZ, R96.reuse.H0_H0 ;  /* 0x20000060ff4a7230 */ /* 0x100fe20000004100 */
[----:B------:R-:W-:Y:S01]  /*77f0*/  LOP3.LUT R39, R38, 0x64006400, RZ, 0xfc, !PT ;  /* 0x6400640026277812 */ /* 0x000fe200078efcff */
[----:B------:R-:W-:Y:S01]  /*7800*/  HADD2.F32 R99, -RZ, R43.H1_H1 ;  /* 0x3000002bff637230 */ /* 0x000fe20000004100 */
[----:B------:R-:W-:Y:S01]  /*7810*/  LOP3.LUT R35, R36, 0x64006400, RZ, 0xfc, !PT ;  /* 0x6400640024237812 */ /* 0x000fe200078efcff */
[----:B------:R-:W-:Y:S01]  /*7820*/  HADD2.F32 R75, -RZ, R97.H0_H0 ;  /* 0x20000061ff4b7230 */ /* 0x000fe20000004100 */
[----:B------:R-:W-:Y:S01]  /*7830*/  LOP3.LUT R43, R42, 0x64006400, RZ, 0xfc, !PT ;  /* 0x640064002a2b7812 */ /* 0x000fe200078efcff */
[----:B------:R-:W-:Y:S01]  /*7840*/  HFMA2 R106, R39, R40.H0_H0, -72, -72 ;  /* 0xd480d480276a7431 */ /* 0x000fe20000040028 */
[----:B------:R-:W-:Y:S01]  /*7850*/  LOP3.LUT R37, R37, 0x64006400, RZ, 0xfc, !PT ;  /* 0x6400640025257812 */ /* 0x000fe200078efcff */
[----:B------:R-:W-:-:S02]  /*7860*/  HADD2.F32 R98, -RZ, R96.H1_H1 ;  /* 0x30000060ff627230 */ /* 0x000fc40000004100 */
[----:B------:R-:W-:Y:S01]  /*7870*/  FFMA.FTZ R103, R90, R74, R95 ;  /* 0x0000004a5a677223 */ /* 0x000fe2000001005f */
[-C--:B------:R-:W-:Y:S02]  /*7880*/  HFMA2 R36, R35, R40.reuse.H0_H0, -72, -72 ;  /* 0xd480d48023247431 */ /* 0x080fe40000040028 */
[----:B------:R-:W-:Y:S01]  /*7890*/  FFMA.FTZ R91, R72, R90, R91 ;  /* 0x0000005a485b7223 */ /* 0x000fe2000001005b */
[C---:B------:R-:W-:Y:S01]  /*78a0*/  FFMA.FTZ R92, R90.reuse, R73, R93 ;  /* 0x000000495a5c7223 */ /* 0x040fe2000001005d */
[-C--:B------:R-:W-:Y:S02]  /*78b0*/  HFMA2 R107, R43, R40.reuse.H0_H0, -72, -72 ;  /* 0xd480d4802b6b7431 */ /* 0x080fe40000040028 */
[----:B------:R-:W-:Y:S01]  /*78c0*/  FFMA.FTZ R90, R90, R75, R94 ;  /* 0x0000004b5a5a7223 */ /* 0x000fe2000001005e */
[----:B------:R-:W-:Y:S02]  /*78d0*/  HFMA2 R104, R37, R40.H0_H0, -72, -72 ;  /* 0xd480d48025687431 */ /* 0x000fe40000040028 */
[----:B------:R-:W-:-:S02]  /*78e0*/  HADD2.F32 R97, -RZ, R97.H1_H1 ;  /* 0x30000061ff617230 */ /* 0x000fc40000004100 */
[C---:B------:R-:W-:Y:S01]  /*78f0*/  FFMA.FTZ R37, R41.reuse, R98, R103 ;  /* 0x0000006229257223 */ /* 0x040fe20000010067 */
        /* <DEDUP_REMOVED lines=9> */
[----:B------:R-:W-:Y:S01]  /*7990*/  FMUL.FTZ R37, R44, R43 ;  /* 0x0000002b2c257220 */ /* 0x000fe20000410000 */
[----:B------:R-:W-:Y:S02]  /*79a0*/  HADD2.F32 R95, -RZ, R104.H0_H0 ;  /* 0x20000068ff5f7230 */ /* 0x000fe40000004100 */
[----:B------:R-:W-:Y:S01]  /*79b0*/  FFMA.FTZ R39, R96, R34, R91 ;  /* 0x0000002260277223 */ /* 0x000fe2000001005b */
[----:B------:R-:W-:Y:S02]  /*79c0*/  HADD2.F32 R41, -RZ, R20.H0_H0 ;  /* 0x20000014ff297230 */ /* 0x000fe40000004100 */
[----:B------:R-:W-:Y:S01]  /*79d0*/  FFMA.FTZ R38, R34, R93, R90 ;  /* 0x0000005d22267223 */ /* 0x000fe2000001005a */
[----:B------:R-:W-:-:S02]  /*79e0*/  HADD2.F32 R92, -RZ, R36.H1_H1 ;  /* 0x30000024ff5c7230 */ /* 0x000fc40000004100 */
[----:B------:R-:W-:Y:S01]  /*79f0*/  FMUL.FTZ R36, R89, R42 ;  /* 0x0000002a59247220 */ /* 0x000fe20000410000 */
[----:B------:R-:W-:Y:S02]  /*7a00*/  HADD2.F32 R44, -RZ, R21.H1_H1 ;  /* 0x30000015ff2c7230 */ /* 0x000fe40000004100 */
[----:B------:R-:W-:Y:S01]  /*7a10*/  FFMA.FTZ R103, R34, R95, R35 ;  /* 0x0000005f22677223 */ /* 0x000fe20000010023 */
[----:B------:R-:W-:Y:S02]  /*7a20*/  HADD2.F32 R91, -RZ, R104.H1_H1 ;  /* 0x30000068ff5b7230 */ /* 0x000fe40000004100 */
[----:B------:R-:W-:Y:S01]  /*7a30*/  FMUL.FTZ R76, R76, R41 ;  /* 0x000000294c4c7220 */ /* 0x000fe20000410000 */
[----:B------:R-:W-:Y:S02]  /*7a40*/  HADD2.F32 R90, -RZ, R106.H1_H1 ;  /* 0x3000006aff5a7230 */ /* 0x000fe40000004100 */
[----:B------:R-:W-:Y:S01]  /*7a50*/  FMUL.FTZ R101, R101, R44 ;  /* 0x0000002c65657220 */ /* 0x000fe20000410000 */
[----:B------:R-:W-:-:S02]  /*7a60*/  HADD2.F32 R89, -RZ, R107.H1_H1 ;  /* 0x3000006bff597230 */ /* 0x000fc40000004100 */
[----:B------:R-:W-:Y:S01]  /*7a70*/  FFMA.FTZ R104, R92, R102, R39 ;  /* 0x000000665c687223 */ /* 0x000fe20000010027 */
[C---:B------:R-:W-:Y:S01]  /*7a80*/  FFMA.FTZ R103, R102.reuse, R91, R103 ;  /* 0x0000005b66677223 */ /* 0x040fe20000010067 */
[C---:B------:R-:W-:Y:S01]  /*7a90*/  FFMA.FTZ R106, R102.reuse, R90, R105 ;  /* 0x0000005a666a7223 */ /* 0x040fe20000010069 */
[----:B------:R-:W-:Y:S01]  /*7aa0*/  F2FP.F16.F32.PACK_AB R76, RZ, R76 ;  /* 0x0000004cff4c723e */ /* 0x000fe200000000ff */
[----:B------:R-:W-:Y:S01]  /*7ab0*/  FFMA.FTZ R39, R102, R89, R38 ;  /* 0x0000005966277223 */ /* 0x000fe20000010026 */
[----:B------:R-:W-:Y:S01]  /*7ac0*/  F2FP.F16.F32.PACK_AB R36, RZ, R36 ;  /* 0x00000024ff24723e */ /* 0x000fe200000000ff */
[----:B------:R-:W-:Y:S01]  /*7ad0*/  FMUL.FTZ R105, R104, R41 ;  /* 0x0000002968697220 */ /* 0x000fe20000410000 */
[----:B------:R-:W-:Y:S01]  /*7ae0*/  F2FP.F16.F32.PACK_AB R37, RZ, R37 ;  /* 0x00000025ff25723e */ /* 0x000fe200000000ff */
[----:B------:R-:W-:Y:S01]  /*7af0*/  FMUL.FTZ R104, R103, R42 ;  /* 0x0000002a67687220 */ /* 0x000fe20000410000 */
[----:B------:R-:W-:Y:S01]  /*7b00*/  F2FP.F16.F32.PACK_AB R38, RZ, R101 ;  /* 0x00000065ff26723e */ /* 0x000fe200000000ff */
[----:B------:R-:W-:Y:S01]  /*7b10*/  FMUL.FTZ R103, R106, R43 ;  /* 0x0000002b6a677220 */ /* 0x000fe20000410000 */
[----:B------:R-:W-:Y:S01]  /*7b20*/  FMUL.FTZ R39, R39, R44 ;  /* 0x0000002c27277220 */ /* 0x000fe20000410000 */
[----:B------:R-:W0:Y:S01]  /*7b30*/  LDS.64 R34, [UR4+0x20] ;  /* 0x00002004ff227984 */ /* 0x000e220008000a00 */
[--C-:B------:R-:W-:Y:S01]  /*7b40*/  HADD2 R101, R76.H0_H0, R32.reuse.H0_H0 ;  /* 0x200000204c657230 */ /* 0x100fe20000000800 */
[----:B------:R-:W-:Y:S01]  /*7b50*/  F2FP.F16.F32.PACK_AB R105, RZ, R105 ;  /* 0x00000069ff69723e */ /* 0x000fe200000000ff */
[----:B------:R-:W-:Y:S01]  /*7b60*/  HADD2 R102, R36.H0_H0, R32.H1_H1 ;  /* 0x3000002024667230 */ /* 0x000fe20000000800 */
[----:B------:R-:W-:Y:S01]  /*7b70*/  F2FP.F16.F32.PACK_AB R104, RZ, R104 ;  /* 0x00000068ff68723e */ /* 0x000fe200000000ff */
[--C-:B------:R-:W-:Y:S01]  /*7b80*/  HADD2 R32, R37.H0_H0, R31.reuse.H0_H0 ;  /* 0x2000001f25207230 */ /* 0x100fe20000000800 */
        /* <DEDUP_REMOVED lines=114> */
.L_x_1804:
        /* <DEDUP_REMOVED lines=111> */
.L_x_1805:
[----:B-----5:R-:W-:Y:S01]  /*89a0*/  LOP3.LUT R0, R16, 0xf000f, RZ, 0xc0, !PT ;  /* 0x000f000f10007812 */ /* 0x020fe200078ec0ff */
[----:B------:R-:W-:Y:S01]  /*89b0*/  HADD2 R76, R31.H0_H0, R76.H0_H0 ;  /* 0x2000004c1f4c7230 */ /* 0x000fe20000000800 */
[----:B------:R-:W-:Y:S01]  /*89c0*/  LOP3.LUT R2, R17, 0xf000f, RZ, 0xc0, !PT ;  /* 0x000f000f11027812 */ /* 0x000fe200078ec0ff */
[--C-:B0-----:R-:W-:Y:S01]  /*89d0*/  HADD2.F32 R48, -RZ, R35.reuse.H0_H0 ;  /* 0x20000023ff307230 */ /* 0x101fe20000004100 */
        /* <DEDUP_REMOVED lines=13> */
[----:B------:R-:W-:Y:S01]  /*8ab0*/  HADD2.F32 R4, -RZ, R6.H0_H0 ;  /* 0x20000006ff047230 */ /* 0x000fe20000004100 */
[----:B------:R-:W-:Y:S01]  /*8ac0*/  SHF.R.U32.HI R54, RZ, 0x8, R16 ;  /* 0x00000008ff367819 */ /* 0x000fe20000011610 */
[----:B------:R-:W-:Y:S01]  /*8ad0*/  HADD2 R16, R3, -1032, -1032 ;  /* 0xe408e40803107430 */ /* 0x000fe20000000000 */
[----:B------:R-:W-:Y:S01]  /*8ae0*/  LOP3.LUT R36, R18, 0xf000f0, RZ, 0xc0, !PT ;  /* 0x00f000f012247812 */ /* 0x000fe200078ec0ff */
[----:B------:R-:W-:Y:S01]  /*8af0*/  HADD2 R35, R0, -1032, -1032 ;  /* 0xe408e40800237430 */ /* 0x000fe20000000000 */
[----:B------:R-:W-:Y:S01]  /*8b00*/  SHF.R.U32.HI R56, RZ, 0x8, R18 ;  /* 0x00000008ff387819 */ /* 0x000fe20000011612 */
[--C-:B------:R-:W-:Y:S01]  /*8b10*/  HADD2.F32 R3, -RZ, R2.reuse.H0_H0 ;  /* 0x20000002ff037230 */ /* 0x100fe20000004100 */
[----:B------:R-:W-:Y:S01]  /*8b20*/  LOP3.LUT R31, R31, 0x64006400, RZ, 0xfc, !PT ;  /* 0x640064001f1f7812 */ /* 0x000fe200078efcff */
[----:B------:R-:W-:Y:S01]  /*8b30*/  HADD2.F32 R18, -RZ, R2.H1_H1 ;  /* 0x30000002ff127230 */ /* 0x000fe20000004100 */
[----:B------:R-:W-:Y:S01]  /*8b40*/  LOP3.LUT R32, R17, 0xf000f0, RZ, 0xc0, !PT ;  /* 0x00f000f011207812 */ /* 0x000fe200078ec0ff */
[----:B------:R-:W-:Y:S01]  /*8b50*/  HADD2.F32 R2, -RZ, R16.H0_H0 ;  /* 0x20000010ff027230 */ /* 0x000fe20000004100 */
[----:B------:R-:W-:Y:S01]  /*8b60*/  LOP3.LUT R38, R19, 0xf000f0, RZ, 0xc0, !PT ;  /* 0x00f000f013267812 */ /* 0x000fe200078ec0ff */
[--C-:B------:R-:W-:Y:S01]  /*8b70*/  HADD2.F32 R0, -RZ, R35.reuse.H0_H0 ;  /* 0x20000023ff007230 */ /* 0x100fe20000004100 */
[----:B------:R-:W-:Y:S01]  /*8b80*/  SHF.R.U32.HI R8, RZ, 0x8, R19 ;  /* 0x00000008ff087819 */ /* 0x000fe20000011613 */
[----:B------:R-:W-:Y:S01]  /*8b90*/  HADD2.F32 R19, -RZ, R6.H1_H1 ;  /* 0x30000006ff137230 */ /* 0x000fe20000004100 */
[----:B------:R-:W-:Y:S01]  /*8ba0*/  SHF.R.U32.HI R9, RZ, 0x8, R17 ;  /* 0x00000008ff097819 */ /* 0x000fe20000011611 */
[----:B------:R-:W0:Y:S01]  /*8bb0*/  LDS.64 R6, [UR4+0x28] ;  /* 0x00002804ff067984 */ /* 0x000e220008000a00 */
[----:B------:R-:W-:Y:S01]  /*8bc0*/  HADD2.F32 R17, -RZ, R16.H1_H1 ;  /* 0x30000010ff117230 */ /* 0x000fe20000004100 */
[----:B------:R-:W-:Y:S01]  /*8bd0*/  LOP3.LUT R37, R36, 0x64006400, RZ, 0xfc, !PT ;  /* 0x6400640024257812 */ /* 0x000fe200078efcff */
[----:B------:R-:W-:Y:S01]  /*8be0*/  HADD2.F32 R16, -RZ, R35.H1_H1 ;  /* 0x30000023ff107230 */ /* 0x000fe20000004100 */
[----:B------:R-:W-:Y:S01]  /*8bf0*/  LOP3.LUT R35, R32, 0x64006400, RZ, 0xfc, !PT ;  /* 0x6400640020237812 */ /* 0x000fe200078efcff */
[----:B------:R-:W-:-:S02]  /*8c00*/  HFMA2 R52, R31, R40.H0_H0, -72, -72 ;  /* 0xd480d4801f347431 */ /* 0x000fc40000040028 */
[----:B------:R-:W-:Y:S01]  /*8c10*/  FFMA.FTZ R32, R4, R5, RZ ;  /* 0x0000000504207223 */ /* 0x000fe200000100ff */
[C---:B------:R-:W-:Y:S01]  /*8c20*/  FFMA.FTZ R31, R5.reuse, R3, RZ ;  /* 0x00000003051f7223 */ /* 0x040fe200000100ff */
[C---:B------:R-:W-:Y:S01]  /*8c30*/  FFMA.FTZ R36, R5.reuse, R2, RZ ;  /* 0x0000000205247223 */ /* 0x040fe200000100ff */
[----:B------:R-:W-:Y:S01]  /*8c40*/  FFMA.FTZ R5, R5, R0, RZ ;  /* 0x0000000005057223 */ /* 0x000fe200000100ff */
[-C--:B------:R-:W-:Y:S02]  /*8c50*/  HFMA2 R35, R35, R40.reuse.H0_H0, -72, -72 ;  /* 0xd480d48023237431 */ /* 0x080fe40000040028 */
[C---:B------:R-:W-:Y:S01]  /*8c60*/  FFMA.FTZ R47, R34.reuse, R18, R31 ;  /* 0x00000012222f7223 */ /* 0x040fe2000001001f */
[----:B------:R-:W-:Y:S02]  /*8c70*/  HFMA2 R31, R37, R40.H0_H0, -72, -72 ;  /* 0xd480d480251f7431 */ /* 0x000fe40000040028 */
[----:B------:R-:W-:Y:S01]  /*8c80*/  FFMA.FTZ R51, R34, R16, R5 ;  /* 0x0000001022337223 */ /* 0x000fe20000010005 */
[----:B------:R-:W-:Y:S01]  /*8c90*/  LOP3.LUT R5, R38, 0x64006400, RZ, 0xfc, !PT ;  /* 0x6400640026057812 */ /* 0x000fe200078efcff */
[----:B------:R-:W-:Y:S01]  /*8ca0*/  FFMA.FTZ R50, R34, R17, R36 ;  /* 0x0000001122327223 */ /* 0x000fe20000010024 */
[----:B------:R-:W-:-:S02]  /*8cb0*/  HADD2.F32 R39, -RZ, R52.H0_H0 ;  /* 0x20000034ff277230 */ /* 0x000fc40000004100 */
[----:B------:R-:W-:Y:S01]  /*8cc0*/  FFMA.FTZ R46, R19, R34, R32 ;  /* 0x00000022132e7223 */ /* 0x000fe20000010020 */
[--C-:B------:R-:W-:Y:S02]  /*8cd0*/  HADD2.F32 R37, -RZ, R35.reuse.H0_H0 ;  /* 0x20000023ff257230 */ /* 0x100fe40000004100 */
[----:B------:R-:W-:Y:S02]  /*8ce0*/  HFMA2 R5, R5, R40.H0_H0, -72, -72 ;  /* 0xd480d48005057431 */ /* 0x000fe40000040028 */
[----:B------:R-:W-:Y:S01]  /*8cf0*/  HADD2.F32 R36, -RZ, R35.H1_H1 ;  /* 0x30000023ff247230 */ /* 0x000fe20000004100 */
[----:B------:R-:W-:Y:S01]  /*8d00*/  SHF.R.U32.HI R82, RZ, 0x8, R12 ;  /* 0x00000008ff527819 */ /* 0x000fe2000001160c */
[--C-:B------:R-:W-:Y:S01]  /*8d10*/  HADD2.F32 R35, -RZ, R31.reuse.H0_H0 ;  /* 0x2000001fff237230 */ /* 0x100fe20000004100 */
[----:B------:R-:W-:Y:S01]  /*8d20*/  SHF.R.U32.HI R83, RZ, 0x8, R13 ;  /* 0x00000008ff537819 */ /* 0x000fe2000001160d */
[----:B------:R-:W-:Y:S01]  /*8d30*/  HADD2.F32 R34, -RZ, R31.H1_H1 ;  /* 0x3000001fff227230 */ /* 0x000fe20000004100 */
[----:B------:R-:W-:Y:S01]  /*8d40*/  LOP3.LUT R72, R15, 0xf000f0, RZ, 0xc0, !PT ;  /* 0x00f000f00f487812 */ /* 0x000fe200078ec0ff */
[----:B------:R-:W-:-:S02]  /*8d50*/  HADD2.F32 R32, -RZ, R5.H0_H0 ;  /* 0x20000005ff207230 */ /* 0x000fc40000004100 */
[----:B------:R-:W-:Y:S02]  /*8d60*/  HADD2 R49, R105.H0_H0, R101.H0_H0 ;  /* 0x2000006569317230 */ /* 0x000fe40000000800 */
[----:B------:R-:W-:Y:S02]  /*8d70*/  HADD2.F32 R38, -RZ, R52.H1_H1 ;  /* 0x30000034ff267230 */ /* 0x000fe40000004100 */
[----:B------:R-:W-:Y:S02]  /*8d80*/  HADD2 R53, R104.H0_H0, R102.H0_H0 ;  /* 0x2000006668357230 */ /* 0x000fe40000000800 */
[----:B------:R-:W-:Y:S02]  /*8d90*/  HADD2.F32 R31, -RZ, R5.H1_H1 ;  /* 0x30000005ff1f7230 */ /* 0x000fe40000004100 */
[----:B------:R-:W-:Y:S01]  /*8da0*/  FFMA.FTZ R5, R39, R48, R46 ;  /* 0x0000003027057223 */ /* 0x000fe2000001002e */
[C---:B------:R-:W-:Y:S01]  /*8db0*/  FFMA.FTZ R46, R48.reuse, R37, R47 ;  /* 0x00000025302e7223 */ /* 0x040fe2000001002f */
[C---:B------:R-:W-:Y:S01]  /*8dc0*/  FFMA.FTZ R47, R48.reuse, R35, R50 ;  /* 0x00000023302f7223 */ /* 0x040fe20000010032 */
[----:B------:R-:W-:Y:S01]  /*8dd0*/  FFMA.FTZ R48, R48, R32, R51 ;  /* 0x0000002030307223 */ /* 0x000fe20000010033 */
        /* <DEDUP_REMOVED lines=22> */
[----:B------:R-:W-:Y:S01]  /*8f40*/  HADD2.F32 R47, -RZ, R6.H0_H0 ;  /* 0x20000006ff2f7230 */ /* 0x000fe20000004100 */
[----:B------:R-:W-:Y:S01]  /*8f50*/  LOP3.LUT R9, R9, 0xf000f0, RZ, 0xc0, !PT ;  /* 0x00f000f009097812 */ /* 0x000fe200078ec0ff */
[----:B------:R-:W-:Y:S02]  /*8f60*/  HADD2.F32 R45, -RZ, R62.H0_H0 ;  /* 0x2000003eff2d7230 */ /* 0x000fe40000004100 */
[----:B------:R-:W-:Y:S02]  /*8f70*/  HADD2 R60, R46, -1032, -1032 ;  /* 0xe408e4082e3c7430 */ /* 0x000fe40000000000 */
[----:B------:R-:W-:Y:S01]  /*8f80*/  HADD2.F32 R51, -RZ, R6.H1_H1 ;  /* 0x30000006ff337230 */ /* 0x000fe20000004100 */
[----:B------:R-:W-:Y:S01]  /*8f90*/  LOP3.LUT R8, R8, 0xf000f0, RZ, 0xc0, !PT ;  /* 0x00f000f008087812 */ /* 0x000fe200078ec0ff */
[----:B------:R-:W0:Y:S01]  /*8fa0*/  LDS.64 R6, [UR4+0x30] ;  /* 0x00003004ff067984 */ /* 0x000e220008000a00 */
[----:B------:R-:W-:Y:S01]  /*8fb0*/  FFMA.FTZ R67, R50, R45, R52 ;  /* 0x0000002d32437223 */ /* 0x000fe20000010034 */
[----:B------:R-:W-:Y:S01]  /*8fc0*/  HADD2.F32 R52, -RZ, R5.H1_H1 ;  /* 0x30000005ff347230 */ /* 0x000fe20000004100 */
[----:B------:R-:W-:Y:S01]  /*8fd0*/  LOP3.LUT R5, R54, 0xf000f0, RZ, 0xc0, !PT ;  /* 0x00f000f036057812 */ /* 0x000fe200078ec0ff */
[----:B------:R-:W-:-:S02]  /*8fe0*/  HADD2.F32 R46, -RZ, R60.H0_H0 ;  /* 0x2000003cff2e7230 */ /* 0x000fc40000004100 */
[----:B------:R-:W-:Y:S01]  /*8ff0*/  FFMA.FTZ R58, R50, R47, R57 ;  /* 0x0000002f323a7223 */ /* 0x000fe20000010039 */
[----:B------:R-:W-:Y:S01]  /*9000*/  LOP3.LUT R57, R56, 0x64006400, RZ, 0xfc, !PT ;  /* 0x6400640038397812 */ /* 0x000fe200078efcff */
[----:B------:R-:W-:Y:S01]  /*9010*/  HADD2.F32 R54, -RZ, R62.H1_H1 ;  /* 0x3000003eff367230 */ /* 0x000fe20000004100 */
[----:B------:R-:W-:Y:S01]  /*9020*/  LOP3.LUT R5, R5, 0x64006400, RZ, 0xfc, !PT ;  /* 0x6400640005057812 */ /* 0x000fe200078efcff */
[----:B------:R-:W-:Y:S01]  /*9030*/  FFMA.FTZ R63, R50, R46, R63 ;  /* 0x0000002e323f7223 */ /* 0x000fe2000001003f */
[----:B------:R-:W-:Y:S01]  /*9040*/  LOP3.LUT R9, R9, 0x64006400, RZ, 0xfc, !PT ;  /* 0x6400640009097812 */ /* 0x000fe200078efcff */
[----:B------:R-:W-:Y:S02]  /*9050*/  HADD2.F32 R50, -RZ, R60.H1_H1 ;  /* 0x3000003cff327230 */ /* 0x000fe40000004100 */
[----:B------:R-:W-:Y:S01]  /*9060*/  FFMA.FTZ R64, R52, R59, R61 ;  /* 0x0000003b34407223 */ /* 0x000fe2000001003d */
[-C--:B------:R-:W-:Y:S01]  /*9070*/  HFMA2 R56, R5, R40.reuse.H0_H0, -72, -72 ;  /* 0xd480d48005387431 */ /* 0x080fe20000040028 */
[----:B------:R-:W-:Y:S01]  /*9080*/  LOP3.LUT R5, R8, 0x64006400, RZ, 0xfc, !PT ;  /* 0x6400640008057812 */ /* 0x000fe200078efcff */
[----:B------:R-:W-:-:S02]  /*9090*/  HFMA2 R9, R9, R40.H0_H0, -72, -72 ;  /* 0xd480d48009097431 */ /* 0x000fc40000040028 */
[C---:B------:R-:W-:Y:S01]  /*90a0*/  FFMA.FTZ R68, R59.reuse, R50, R63 ;  /* 0x000000323b447223 */ /* 0x040fe2000001003f */
[-C--:B------:R-:W-:Y:S02]  /*90b0*/  HFMA2 R8, R57, R40.reuse.H0_H0, -72, -72 ;  /* 0xd480d48039087431 */ /* 0x080fe40000040028 */
[--C-:B------:R-:W-:Y:S02]  /*90c0*/  HADD2.F32 R57, -RZ, R56.reuse.H0_H0 ;  /* 0x20000038ff397230 */ /* 0x100fe40000004100 */
[----:B------:R-:W-:Y:S02]  /*90d0*/  HFMA2 R5, R5, R40.H0_H0, -72, -72 ;  /* 0xd480d48005057431 */ /* 0x000fe40000040028 */
[C---:B------:R-:W-:Y:S01]  /*90e0*/  FFMA.FTZ R65, R59.reuse, R51, R58 ;  /* 0x000000333b417223 */ /* 0x040fe2000001003a */
[----:B------:R-:W-:Y:S01]  /*90f0*/  FFMA.FTZ R70, R59, R54, R67 ;  /* 0x000000363b467223 */ /* 0x000fe20000010043 */
[----:B------:R-:W-:Y:S02]  /*9100*/  HADD2.F32 R63, -RZ, R9.H0_H0 ;  /* 0x20000009ff3f7230 */ /* 0x000fe40000004100 */
[----:B------:R-:W-:-:S02]  /*9110*/  HADD2.F32 R56, -RZ, R56.H1_H1 ;  /* 0x30000038ff387230 */ /* 0x000fc40000004100 */
[--C-:B------:R-:W-:Y:S02]  /*9120*/  HADD2.F32 R59, -RZ, R5.reuse.H0_H0 ;  /* 0x20000005ff3b7230 */ /* 0x100fe40000004100 */
[----:B------:R-:W-:Y:S02]  /*9130*/  HADD2.F32 R58, -RZ, R5.H1_H1 ;  /* 0x30000005ff3a7230 */ /* 0x000fe40000004100 */
[----:B------:R-:W-:Y:S01]  /*9140*/  FFMA.FTZ R5, R57, R66, R64 ;  /* 0x0000004239057223 */ /* 0x000fe20000010040 */
[----:B------:R-:W-:Y:S01]  /*9150*/  HADD2.F32 R62, -RZ, R9.H1_H1 ;  /* 0x30000009ff3e7230 */ /* 0x000fe20000004100 */
[----:B------:R-:W-:Y:S01]  /*9160*/  LOP3.LUT R64, R15, 0xf000f, RZ, 0xc0, !PT ;  /* 0x000f000f0f407812 */ /* 0x000fe200078ec0ff */
[--C-:B------:R-:W-:Y:S02]  /*9170*/  HADD2.F32 R61, -RZ, R8.reuse.H0_H0 ;  /* 0x20000008ff3d7230 */ /* 0x100fe40000004100 */
[----:B------:R-:W-:Y:S01]  /*9180*/  FFMA.FTZ R92, R56, R91, R5 ;  /* 0x0000005b385c7223 */ /* 0x000fe20000010005 */
[----:B------:R-:W-:-:S02]  /*9190*/  HADD2.F32 R60, -RZ, R8.H1_H1 ;  /* 0x30000008ff3c7230 */ /* 0x000fc40000004100 */
[----:B------:R-:W-:Y:S01]  /*91a0*/  FFMA.FTZ R8, R66, R63, R65 ;  /* 0x0000003f42087223 */ /* 0x000fe20000010041 */
[----:B------:R-:W-:Y:S01]  /*91b0*/  LOP3.LUT R5, R12, 0xf000f, RZ, 0xc0, !PT ;  /* 0x000f000f0c057812 */ /* 0x000fe200078ec0ff */
        /* <DEDUP_REMOVED lines=18> */
[----:B------:R-:W-:Y:S01]  /*92e0*/  HADD2 R7, R12, -1032, -1032 ;  /* 0xe408e4080c077430 */ /* 0x000fe20000000000 */
[----:B------:R-:W-:Y:S01]  /*92f0*/  LOP3.LUT R70, R14, 0xf000f0, RZ, 0xc0, !PT ;  /* 0x00f000f00e467812 */ /* 0x000fe200078ec0ff */
[----:B------:R-:W-:Y:S01]  /*9300*/  HADD2.F32 R5, -RZ, R65.H0_H0 ;  /* 0x20000041ff057230 */ /* 0x000fe20000004100 */
[----:B------:R-:W-:Y:S01]  /*9310*/  LOP3.LUT R69, R8, 0x64006400, RZ, 0xfc, !PT ;  /* 0x6400640008457812 */ /* 0x000fe200078efcff */
[----:B------:R-:W-:-:S02]  /*9320*/  HADD2 R66, R13, -1032, -1032 ;  /* 0xe408e4080d427430 */ /* 0x000fc40000000000 */
[----:B------:R-:W-:Y:S02]  /*9330*/  HADD2.F32 R64, -RZ, R65.H1_H1 ;  /* 0x30000041ff407230 */ /* 0x000fe40000004100 */
[----:B------:R-:W-:Y:S01]  /*9340*/  HADD2 R67, R6, -1032, -1032 ;  /* 0xe408e40806437430 */ /* 0x000fe20000000000 */
[----:B------:R-:W-:Y:S01]  /*9350*/  LOP3.LUT R73, R70, 0x64006400, RZ, 0xfc, !PT ;  /* 0x6400640046497812 */ /* 0x000fe200078efcff */
[----:B------:R-:W0:Y:S01]  /*9360*/  LDS.64 R12, [UR4+0x38] ;  /* 0x00003804ff0c7984 */ /* 0x000e220008000a00 */
[--C-:B------:R-:W-:Y:S02]  /*9370*/  HADD2.F32 R6, -RZ, R7.reuse.H0_H0 ;  /* 0x20000007ff067230 */ /* 0x100fe40000004100 */
[----:B------:R-:W-:Y:S02]  /*9380*/  HFMA2 R70, R69, R40.H0_H0, -72, -72 ;  /* 0xd480d48045467431 */ /* 0x000fe40000040028 */
[----:B------:R-:W-:Y:S02]  /*9390*/  HADD2.F32 R65, -RZ, R7.H1_H1 ;  /* 0x30000007ff417230 */ /* 0x000fe40000004100 */
[----:B------:R-:W-:Y:S01]  /*93a0*/  FFMA.FTZ R69, R5, R9, RZ ;  /* 0x0000000905457223 */ /* 0x000fe200000100ff */
[----:B------:R-:W-:Y:S01]  /*93b0*/  HADD2.F32 R7, -RZ, R66.H0_H0 ;  /* 0x20000042ff077230 */ /* 0x000fe20000004100 */
[----:B------:R-:W-:Y:S01]  /*93c0*/  LOP3.LUT R71, R68, 0x64006400, RZ, 0xfc, !PT ;  /* 0x6400640044477812 */ /* 0x000fe200078efcff */
[----:B------:R-:W-:-:S02]  /*93d0*/  HADD2.F32 R8, -RZ, R67.H0_H0 ;  /* 0x20000043ff087230 */ /* 0x000fc40000004100 */
[----:B------:R-:W-:Y:S01]  /*93e0*/  FFMA.FTZ R78, R64, R74, R69 ;  /* 0x0000004a404e7223 */ /* 0x000fe20000010045 */
[----:B------:R-:W-:Y:S02]  /*93f0*/  HADD2.F32 R66, -RZ, R66.H1_H1 ;  /* 0x30000042ff427230 */ /* 0x000fe40000004100 */
[C---:B------:R-:W-:Y:S01]  /*9400*/  FFMA.FTZ R77, R9.reuse, R6, RZ ;  /* 0x00000006094d7223 */ /* 0x040fe200000100ff */
[----:B------:R-:W-:Y:S02]  /*9410*/  HADD2.F32 R67, -RZ, R67.H1_H1 ;  /* 0x30000043ff437230 */ /* 0x000fe40000004100 */
[C---:B------:R-:W-:Y:S01]  /*9420*/  FFMA.FTZ R81, R9.reuse, R7, RZ ;  /* 0x0000000709517223 */ /* 0x040fe200000100ff */
[----:B------:R-:W-:Y:S01]  /*9430*/  FFMA.FTZ R68, R9, R8, RZ ;  /* 0x0000000809447223 */ /* 0x000fe200000100ff */
[----:B------:R-:W-:Y:S01]  /*9440*/  LOP3.LUT R69, R72, 0x64006400, RZ, 0xfc, !PT ;  /* 0x6400640048457812 */ /* 0x000fe200078efcff */
[-C--:B------:R-:W-:Y:S02]  /*9450*/  HFMA2 R71, R71, R40.reuse.H0_H0, -72, -72 ;  /* 0xd480d48047477431 */ /* 0x080fe40000040028 */
[C---:B------:R-:W-:Y:S01]  /*9460*/  FFMA.FTZ R79, R74.reuse, R65, R77 ;  /* 0x000000414a4f7223 */ /* 0x040fe2000001004d */
[C---:B------:R-:W-:Y:S01]  /*9470*/  FFMA.FTZ R84, R74.reuse, R66, R81 ;  /* 0x000000424a547223 */ /* 0x040fe20000010051 */
[----:B------:R-:W-:Y:S01]  /*9480*/  FFMA.FTZ R86, R74, R67, R68 ;  /* 0x000000434a567223 */ /* 0x000fe20000010044 */
[----:B------:R-:W-:-:S02]  /*9490*/  HFMA2 R73, R73, R40.H0_H0, -72, -72 ;  /* 0xd480d48049497431 */ /* 0x000fc40000040028 */
[--C-:B------:R-:W-:Y:S02]  /*94a0*/  HADD2.F32 R9, -RZ, R70.reuse.H0_H0 ;  /* 0x20000046ff097230 */ /* 0x100fe40000004100 */
[----:B------:R-:W-:Y:S02]  /*94b0*/  HFMA2 R74, R69, R40.H0_H0, -72, -72 ;  /* 0xd480d480454a7431 */ /* 0x000fe40000040028 */
[----:B------:R-:W-:Y:S01]  /*94c0*/  HADD2.F32 R68, -RZ, R70.H1_H1 ;  /* 0x30000046ff447230 */ /* 0x000fe20000004100 */
[----:B------:R-:W-:Y:S01]  /*94d0*/  SHF.R.U32.HI R14, RZ, 0x8, R14 ;  /* 0x00000008ff0e7819 */ /* 0x000fe2000001160e */
[--C-:B------:R-:W-:Y:S02]  /*94e0*/  HADD2.F32 R69, -RZ, R71.reuse.H0_H0 ;  /* 0x20000047ff457230 */ /* 0x100fe40000004100 */
[----:B------:R-:W-:Y:S01]  /*94f0*/  FFMA.FTZ R77, R9, R80, R78 ;  /* 0x00000050094d7223 */ /* 0x000fe2000001004e */
[----:B------:R-:W-:Y:S01]  /*9500*/  HADD2.F32 R70, -RZ, R71.H1_H1 ;  /* 0x30000047ff467230 */ /* 0x000fe20000004100 */
[----:B------:R-:W-:Y:S01]  /*9510*/  SHF.R.U32.HI R15, RZ, 0x8, R15 ;  /* 0x00000008ff0f7819 */ /* 0x000fe2000001160f */
[----:B------:R-:W-:-:S02]  /*9520*/  HADD2.F32 R71, -RZ, R73.H0_H0 ;  /* 0x20000049ff477230 */ /* 0x000fc40000004100 */
[----:B------:R-:W-:Y:S01]  /*9530*/  FFMA.FTZ R78, R80, R69, R79 ;  /* 0x00000045504e7223 */ /* 0x000fe2000001004f */
[----:B------:R-:W-:Y:S02]  /*9540*/  HADD2.F32 R72, -RZ, R73.H1_H1 ;  /* 0x30000049ff487230 */ /* 0x000fe40000004100 */
[----:B------:R-:W-:Y:S01]  /*9550*/  FMUL.FTZ R92, R92, R41 ;  /* 0x000000295c5c7220 */ /* 0x000fe20000410000 */
[--C-:B------:R-:W-:Y:S02]  /*9560*/  HADD2.F32 R73, -RZ, R74.reuse.H0_H0 ;  /* 0x2000004aff497230 */ /* 0x100fe40000004100 */
[----:B------:R-:W-:Y:S01]  /*9570*/  FFMA.FTZ R79, R80, R71, R84 ;  /* 0x00000047504f7223 */ /* 0x000fe20000010054 */
[----:B------:R-:W-:Y:S02]  /*9580*/  HADD2.F32 R74, -RZ, R74.H1_H1 ;  /* 0x3000004aff4a7230 */ /* 0x000fe40000004100 */
[C---:B------:R-:W-:Y:S01]  /*9590*/  FFMA.FTZ R81, R75.reuse, R70, R78 ;  /* 0x000000464b517223 */ /* 0x040fe2000001004e */
[----:B------:R-:W-:Y:S01]  /*95a0*/  LOP3.LUT R78, R14, 0xf000f, RZ, 0xc0, !PT ;  /* 0x000f000f0e4e7812 */ /* 0x000fe200078ec0ff */
[----:B------:R-:W-:Y:S01]  /*95b0*/  FFMA.FTZ R87, R80, R73, R86 ;  /* 0x0000004950577223 */ /* 0x000fe20000010056 */
        /* <DEDUP_REMOVED lines=30> */
[----:B------:R-:W-:Y:S01]  /*97a0*/  LOP3.LUT R84, R15, 0xf000f0, RZ, 0xc0, !PT ;  /* 0x00f000f00f547812 */ /* 0x000fe200078ec0ff */
[----:B------:R-:W-:Y:S01]  /*97b0*/  HADD2.F32 R81, -RZ, R94.H1_H1 ;  /* 0x3000005eff517230 */ /* 0x000fe20000004100 */
[----:B------:R-:W-:Y:S01]  /*97c0*/  LOP3.LUT R15, R82, 0x64006400, RZ, 0xfc, !PT ;  /* 0x64006400520f7812 */ /* 0x000fe200078efcff */
[----:B------:R-:W-:Y:S01]  /*97d0*/  HADD2.F32 R82, -RZ, R96.H1_H1 ;  /* 0x30000060ff527230 */ /* 0x000fe20000004100 */
[----:B------:R-:W-:Y:S01]  /*97e0*/  LOP3.LUT R83, R83, 0x64006400, RZ, 0xfc, !PT ;  /* 0x6400640053537812 */ /* 0x000fe200078efcff */
[----:B------:R-:W-:Y:S01]  /*97f0*/  FMUL.FTZ R91, R91, R44 ;  /* 0x0000002c5b5b7220 */ /* 0x000fe20000410000 */
        /* <DEDUP_REMOVED lines=30> */
[C---:B------:R-:W-:Y:S01]  /*99e0*/  FFMA.FTZ R98, R13.reuse, R89, R98 ;  /* 0x000000590d627223 */ /* 0x040fe20000010062 */
        /* <DEDUP_REMOVED lines=127> */
.L_x_1806:
        /* <DEDUP_REMOVED lines=36> */
[-C--:B------:R-:W-:Y:S02]  /*a420*/  FFMA.FTZ R4, R82, R13.reuse, R19 ;  /* 0x0000000d52047223 */ /* 0x080fe40000010013 */
        /* <DEDUP_REMOVED lines=78> */
.L_x_1803:
[----:B------:R-:W1:Y:S01]  /*a910*/  LDC R35, c[0x0][0x23c] ;  /* 0x00008f00ff237b82 */ /* 0x000e620000000800 */
[----:B------:R-:W-:Y:S01]  /*a920*/  IADD3 R22, R22, 0x20, RZ ;  /* 0x0000002016167810 */ /* 0x000fe20007ffe0ff */
[----:B------:R-:W-:-:S03]  /*a930*/  UIADD3 UR4, UR4, 0x40, URZ ;  /* 0x0000004004047890 */ /* 0x000fc6000fffe03f */
[C---:B------:R-:W-:Y:S02]  /*a940*/  ISETP.GE.AND P0, PT, R22.reuse, UR5, PT ;  /* 0x0000000516007c0c */ /* 0x040fe4000bf06270 */
[----:B------:R-:W-:Y:S01]  /*a950*/  ISETP.LT.AND P2, PT, R22, R23, PT ;  /* 0x000000171600720c */ /* 0x000fe20003f41270 */
[----:B-1----:R-:W-:-:S12]  /*a960*/  IMAD.WIDE R10, R35, 0x10, R10 ;  /* 0x00000010230a7825 */ /* 0x002fd800078e020a */
[----:B------:R-:W-:Y:S05]  /*a970*/  @!P0 BRA P2, `(.L_x_1807) ;  /* 0xffffffbc00dc8947 */ /* 0x000fea000103ffff */
.L_x_1802:
        /* <DEDUP_REMOVED lines=8> */
.L_x_1810:
[----:B------:R-:W-:Y:S01]  /*aa00*/  ISETP.NE.AND P0, PT, R22, R29, PT ;  /* 0x0000001d1600720c */ /* 0x000fe20003f05270 */
[----:B------:R-:W1:-:S12]  /*aa10*/  LDC R35, c[0x0][0x23c] ;  /* 0x00008f00ff237b82 */ /* 0x000e580000000800 */
[----:B------:R-:W2:Y:S01]  /*aa20*/  @!P0 LDC.64 R4, c[0x0][0x248] ;  /* 0x00009200ff048b82 */ /* 0x000ea20000000a00 */
[----:B------:R-:W-:Y:S02]  /*aa30*/  @!P0 IADD3 R26, R26, 0x1, RZ ;  /* 0x000000011a1a8810 */ /* 0x000fe40007ffe0ff */
[----:B------:R-:W-:Y:S02]  /*aa40*/  @!P0 LEA R3, R22, 0x1, 0x1 ;  /* 0x0000000116038811 */ /* 0x000fe400078e08ff */
[----:B------:R-:W-:Y:S01]  /*aa50*/  @!P0 LEA R0, R26, R1, 0x3 ;  /* 0x000000011a008211 */ /* 0x000fe200078e18ff */
[----:B-1----:R-:W-:Y:S02]  /*aa60*/  IMAD.WIDE R6, R35, 0x4, R10 ;  /* 0x0000000423067825 */ /* 0x002fe400078e020a */
[----:B-----5:R-:W5:Y:S04]  /*aa70*/  LDG.E.128.CONSTANT R8, desc[UR6][R10.64] ;  /* 0x000000060a087981 */ /* 0x020f68000c1e9d00 */
[----:B0-----:R0:W5:Y:S01]  /*aa80*/  LDG.E.128.CONSTANT R12, desc[UR6][R6.64] ;  /* 0x00000006060c7981 */ /* 0x001162000c1e9d00 */
[----:B--2---:R-:W-:-:S03]  /*aa90*/  @!P0 IMAD.WIDE R4, R3, 0x2, R4 ;  /* 0x0000000203048825 */ /* 0x004fc600078e0204 */
        /* <DEDUP_REMOVED lines=10> */
[----:B-----5:R-:W-:Y:S01]  /*ab40*/  SHF.R.U32.HI R18, RZ, 0xf, R9 ;  /* 0x0000000fff127819 */ /* 0x020fe20000011609 */
[----:B------:R-:W-:Y:S01]  /*ab50*/  HFMA2.MMA R33, -RZ, RZ, 0, 0.015625 ;  /* 0x00002400ff217435 */ /* 0x000fe200000001ff */
[----:B------:R-:W-:Y:S02]  /*ab60*/  SHF.R.U32.HI R39, RZ, 0xf, R10 ;  /* 0x0000000fff277819 */ /* 0x000fe4000001160a */
[----:B------:R-:W-:Y:S02]  /*ab70*/  SHF.R.U32.HI R16, RZ, 0xf, R8 ;  /* 0x0000000fff107819 */ /* 0x000fe40000011608 */
[----:B------:R-:W-:Y:S02]  /*ab80*/  SHF.R.U32.HI R42, RZ, 0xf, R11 ;  /* 0x0000000fff2a7819 */ /* 0x000fe4000001160b */
[----:B------:R-:W-:Y:S02]  /*ab90*/  SHF.R.U32.HI R17, RZ, 0xe, R12 ;  /* 0x0000000eff117819 */ /* 0x000fe4000001160c */
[----:B------:R-:W-:-:S02]  /*aba0*/  LOP3.LUT R34, R12, 0x380038, RZ, 0xc0, !PT ;  /* 0x003800380c227812 */ /* 0x000fc400078ec0ff */
[----:B------:R-:W-:Y:S02]  /*abb0*/  SHF.R.U32.HI R80, RZ, 0x6, R12 ;  /* 0x00000006ff507819 */ /* 0x000fe4000001160c */
[----:B------:R-:W-:Y:S02]  /*abc0*/  LOP3.LUT R72, R12, 0x70007, RZ, 0xc0, !PT ;  /* 0x000700070c487812 */ /* 0x000fe400078ec0ff */
[----:B------:R-:W-:Y:S02]  /*abd0*/  SHF.R.U32.HI R19, RZ, 0xe, R13 ;  /* 0x0000000eff137819 */ /* 0x000fe4000001160d */
[----:B------:R-:W-:Y:S02]  /*abe0*/  SHF.R.U32.HI R12, RZ, 0xe, R14 ;  /* 0x0000000eff0c7819 */ /* 0x000fe4000001160e */
[----:B------:R-:W-:Y:S02]  /*abf0*/  LOP3.LUT R18, R18, 0x10001, RZ, 0xc0, !PT ;  /* 0x0001000112127812 */ /* 0x000fe400078ec0ff */
[----:B------:R-:W-:-:S02]  /*ac00*/  LOP3.LUT R39, R39, 0x10001, RZ, 0xc0, !PT ;  /* 0x0001000127277812 */ /* 0x000fc400078ec0ff */
[----:B------:R-:W-:Y:S02]  /*ac10*/  LOP3.LUT R16, R16, 0x10001, RZ, 0xc0, !PT ;  /* 0x0001000110107812 */ /* 0x000fe400078ec0ff */
[----:B------:R-:W-:Y:S02]  /*ac20*/  SHF.R.U32.HI R45, RZ, 0xe, R15 ;  /* 0x0000000eff2d7819 */ /* 0x000fe4000001160f */
[----:B------:R-:W-:Y:S02]  /*ac30*/  LOP3.LUT R42, R42, 0x10001, RZ, 0xc0, !PT ;  /* 0x000100012a2a7812 */ /* 0x000fe400078ec0ff */
[C---:B------:R-:W-:Y:S02]  /*ac40*/  LOP3.LUT R37, R13.reuse, 0x380038, RZ, 0xc0, !PT ;  /* 0x003800380d257812 */ /* 0x040fe400078ec0ff */
[----:B------:R-:W-:Y:S02]  /*ac50*/  SHF.R.U32.HI R82, RZ, 0x6, R13 ;  /* 0x00000006ff527819 */ /* 0x000fe4000001160d */
[----:B------:R-:W-:-:S02]  /*ac60*/  LOP3.LUT R74, R13, 0x70007, RZ, 0xc0, !PT ;  /* 0x000700070d4a7812 */ /* 0x000fc400078ec0ff */
[----:B------:R-:W-:Y:S02]  /*ac70*/  LOP3.LUT R0, R8, 0x380038, RZ, 0xc0, !PT ;  /* 0x0038003808007812 */ /* 0x000fe400078ec0ff */
[----:B------:R-:W-:Y:S02]  /*ac80*/  LOP3.LUT R36, R9, 0x380038, RZ, 0xc0, !PT ;  /* 0x0038003809247812 */ /* 0x000fe400078ec0ff */
[----:B------:R-:W-:Y:S02]  /*ac90*/  LOP3.LUT R13, R18, 0x20002, R19, 0xf8, !PT ;  /* 0x00020002120d7812 */ /* 0x000fe400078ef813 */
[----:B------:R-:W-:Y:S02]  /*aca0*/  LOP3.LUT R39, R39, 0x20002, R12, 0xf8, !PT ;  /* 0x0002000227277812 */ /* 0x000fe400078ef80c */
[----:B------:R-:W-:Y:S02]  /*acb0*/  SHF.R.U32.HI R67, RZ, 0x6, R8 ;  /* 0x00000006ff437819 */ /* 0x000fe40000011608 */
[----:B------:R-:W-:-:S02]  /*acc0*/  LOP3.LUT R71, R8, 0x70007, RZ, 0xc0, !PT ;  /* 0x0007000708477812 */ /* 0x000fc400078ec0ff */
[C---:B------:R-:W-:Y:S02]  /*acd0*/  LOP3.LUT R41, R14.reuse, 0x380038, RZ, 0xc0, !PT ;  /* 0x003800380e297812 */ /* 0x040fe400078ec0ff */
[----:B------:R-:W-:Y:S02]  /*ace0*/  SHF.R.U32.HI R84, RZ, 0x6, R14 ;  /* 0x00000006ff547819 */ /* 0x000fe4000001160e */
[----:B------:R-:W-:Y:S02]  /*acf0*/  LOP3.LUT R76, R14, 0x70007, RZ, 0xc0, !PT ;  /* 0x000700070e4c7812 */ /* 0x000fe400078ec0ff */
[----:B------:R-:W-:Y:S02]  /*ad00*/  LOP3.LUT R17, R16, 0x20002, R17, 0xf8, !PT ;  /* 0x0002000210117812 */ /* 0x000fe400078ef811 */
[----:B------:R-:W-:Y:S02]  /*ad10*/  SHF.R.U32.HI R8, RZ, 0x6, R9 ;  /* 0x00000006ff087819 */ /* 0x000fe40000011609 */
[----:B------:R-:W-:-:S02]  /*ad20*/  LOP3.LUT R14, R15, 0x380038, RZ, 0xc0, !PT ;  /* 0x003800380f0e7812 */ /* 0x000fc400078ec0ff */
[----:B------:R-:W-:Y:S02]  /*ad30*/  SHF.R.U32.HI R86, RZ, 0x6, R15 ;  /* 0x00000006ff567819 */ /* 0x000fe4000001160f */
[----:B------:R-:W-:Y:S02]  /*ad40*/  LOP3.LUT R78, R15, 0x70007, RZ, 0xc0, !PT ;  /* 0x000700070f4e7812 */ /* 0x000fe400078ec0ff */
[----:B------:R-:W-:Y:S02]  /*ad50*/  LOP3.LUT R47, R42, 0x20002, R45, 0xf8, !PT ;  /* 0x000200022a2f7812 */ /* 0x000fe400078ef82d */
[----:B------:R-:W-:Y:S02]  /*ad60*/  MOV R40, 0x3000 ;  /* 0x0000300000287802 */ /* 0x000fe40000000f00 */
[----:B------:R-:W-:Y:S02]  /*ad70*/  LOP3.LUT R69, R9, 0x70007, RZ, 0xc0, !PT ;  /* 0x0007000709457812 */ /* 0x000fe400078ec0ff */
[----:B------:R-:W-:-:S02]  /*ad80*/  LOP3.LUT R38, R10, 0x380038, RZ, 0xc0, !PT ;  /* 0x003800380a267812 */ /* 0x000fc400078ec0ff */
[----:B------:R-:W-:Y:S02]  /*ad90*/  SHF.R.U32.HI R9, RZ, 0x6, R10 ;  /* 0x00000006ff097819 */ /* 0x000fe4000001160a */
[----:B------:R-:W-:Y:S02]  /*ada0*/  LOP3.LUT R73, R10, 0x70007, RZ, 0xc0, !PT ;  /* 0x000700070a497812 */ /* 0x000fe400078ec0ff */
[----:B------:R-:W-:Y:S02]  /*adb0*/  SHF.R.U32.HI R10, RZ, 0x6, R11 ;  /* 0x00000006ff0a7819 */ /* 0x000fe4000001160b */
        /* <DEDUP_REMOVED lines=25> */
[----:B------:R-:W-:Y:S01]  /*af50*/  LOP3.LUT R11, R11, 0x64006400, RZ, 0xfc, !PT ;  /* 0x640064000b0b7812 */ /* 0x000fe200078efcff */
[----:B------:R-:W-:Y:S01]  /*af60*/  HADD2 R75, R73, -1028, -1028 ;  /* 0xe404e404494b7430 */ /* 0x000fe20000000000 */
[----:B------:R-:W-:Y:S02]  /*af70*/  LOP3.LUT R37, R84, 0x1c001c0, RZ, 0xc0, !PT ;  /* 0x01c001c054257812 */ /* 0x000fe400078ec0ff */
[----:B------:R-:W-:Y:S01]  /*af80*/  LOP3.LUT R34, R34, 0x64006400, RZ, 0xfc, !PT ;  /* 0x6400640022227812 */ /* 0x000fe200078efcff */
[----:B------:R-:W-:Y:S01]  /*af90*/  HADD2 R73, R11, -1028, -1028 ;  /* 0xe404e4040b497430 */ /* 0x000fe20000000000 */
[----:B------:R-:W-:Y:S02]  /*afa0*/  LOP3.LUT R94, R37, 0x64006400, RZ, 0xfc, !PT ;  /* 0x64006400255e7812 */ /* 0x000fe400078efcff */
[----:B------:R-:W-:Y:S02]  /*afb0*/  LOP3.LUT R69, R69, 0x64006400, RZ, 0xfc, !PT ;  /* 0x6400640045457812 */ /* 0x000fe400078efcff */
[----:B------:R-:W-:-:S02]  /*afc0*/  LOP3.LUT R9, R9, 0x70007, RZ, 0xc0, !PT ;  /* 0x0007000709097812 */ /* 0x000fc400078ec0ff */
[----:B------:R-:W-:Y:S01]  /*afd0*/  LOP3.LUT R72, R72, 0x64006400, RZ, 0xfc, !PT ;  /* 0x6400640048487812 */ /* 0x000fe200078efcff */
[----:B------:R-:W-:Y:S01]  /*afe0*/  HADD2 R77, R69, -1028, -1028 ;  /* 0xe404e404454d7430 */ /* 0x000fe20000000000 */
[----:B------:R-:W-:Y:S02]  /*aff0*/  LOP3.LUT R9, R9, 0x64006400, RZ, 0xfc, !PT ;  /* 0x6400640009097812 */ /* 0x000fe400078efcff */
[----:B------:R-:W-:Y:S02]  /*b000*/  LOP3.LUT R74, R74, 0x64006400, RZ, 0xfc, !PT ;  /* 0x640064004a4a7812 */ /* 0x000fe400078efcff */
[----:B------:R-:W-:Y:S02]  /*b010*/  ISETP.GE.AND P0, PT, R24, 0x2, PT ;  /* 0x000000021800780c */ /* 0x000fe40003f06270 */
[----:B--2---:R-:W-:Y:S02]  /*b020*/  SHF.R.U32.HI R88, RZ, 0xd, R4 ;  /* 0x0000000dff587819 */ /* 0x004fe40000011604 */
        /* <DEDUP_REMOVED lines=13> */
[----:B------:R-:W-:Y:S02]  /*b100*/  LOP3.LUT R7, R36, 0x64006400, RZ, 0xfc, !PT ;  /* 0x6400640024077812 */ /* 0x000fe400078efcff */
[C---:B------:R-:W-:Y:S01]  /*b110*/  LOP3.LUT R42, R6.reuse, 0x380038, RZ, 0xc0, !PT ;  /* 0x00380038062a7812 */ /* 0x040fe200078ec0ff */
[-C--:B------:R-:W-:Y:S01]  /*b120*/  HFMA2 R70, R5, R40.reuse.H0_H0, -132, -132 ;  /* 0xd820d82005467431 */ /* 0x080fe20000040028 */
[----:B------:R-:W-:Y:S01]  /*b130*/  SHF.R.U32.HI R91, RZ, 0x6, R6 ;  /* 0x00000006ff5b7819 */ /* 0x000fe20000011606 */
[----:B------:R-:W-:Y:S01]  /*b140*/  HFMA2 R68, R7, R40.H0_H0, -132, -132 ;  /* 0xd820d82007447431 */ /* 0x000fe20000040028 */
[----:B------:R-:W-:Y:S02]  /*b150*/  LOP3.LUT R87, R6, 0x70007, RZ, 0xc0, !PT ;  /* 0x0007000706577812 */ /* 0x000fe400078ec0ff */
[----:B------:R-:W-:Y:S02]  /*b160*/  LOP3.LUT R88, R17, 0x40004, R88, 0xf8, !PT ;  /* 0x0004000411587812 */ /* 0x000fe400078ef858 */
[----:B------:R-:W-:-:S02]  /*b170*/  LOP3.LUT R17, R39, 0x40004, R4, 0xf8, !PT ;  /* 0x0004000427117812 */ /* 0x000fc400078ef804 */
[----:B------:R-:W-:Y:S02]  /*b180*/  LOP3.LUT R0, R67, 0x380038, RZ, 0xc0, !PT ;  /* 0x0038003843007812 */ /* 0x000fe400078ec0ff */
[----:B------:R-:W-:Y:S02]  /*b190*/  LOP3.LUT R6, R8, 0x380038, RZ, 0xc0, !PT ;  /* 0x0038003808067812 */ /* 0x000fe400078ec0ff */
[----:B------:R-:W-:Y:S02]  /*b1a0*/  LOP3.LUT R4, R80, 0x380038, RZ, 0xc0, !PT ;  /* 0x0038003850047812 */ /* 0x000fe400078ec0ff */
[----:B------:R-:W-:Y:S02]  /*b1b0*/  LOP3.LUT R16, R13, 0x40004, R16, 0xf8, !PT ;  /* 0x000400040d107812 */ /* 0x000fe400078ef810 */
        /* <DEDUP_REMOVED lines=37> */
[----:B------:R-:W0:Y:S01]  /*b410*/  LDS.128 R12, [UR4] ;  /* 0x00000004ff0c7984 */ /* 0x000e220008000c00 */
        /* <DEDUP_REMOVED lines=24> */
[----:B------:R-:W1:Y:S01]  /*b5a0*/  LDS.128 R4, [UR4+0x10] ;  /* 0x00001004ff047984 */ /* 0x000e620008000c00 */
[----:B------:R-:W-:-:S02]  /*b5b0*/  LOP3.LUT R67, R67, 0x70007, RZ, 0xc0, !PT ;  /* 0x0007000743437812 */ /* 0x000fc400078ec0ff */
[----:B------:R-:W-:Y:S02]  /*b5c0*/  LOP3.LUT R94, R37, 0x64006400, RZ, 0xfc, !PT ;  /* 0x64006400255e7812 */ /* 0x000fe400078efcff */
[----:B------:R-:W-:Y:S02]  /*b5d0*/  LOP3.LUT R67, R67, 0x64006400, RZ, 0xfc, !PT ;  /* 0x6400640043437812 */ /* 0x000fe400078efcff */
[----:B------:R-:W-:Y:S01]  /*b5e0*/  LOP3.LUT R8, R8, 0x70007, RZ, 0xc0, !PT ;  /* 0x0007000708087812 */ /* 0x000fe200078ec0ff */
[-C--:B0-----:R-:W-:Y:S01]  /*b5f0*/  HFMA2.MMA R11, R79, R12.reuse, RZ ;  /* 0x0000000c4f0b7235 */ /* 0x081fe200000000ff */
[-C--:B------:R-:W-:Y:S01]  /*b600*/  HFMA2 R69, R77, R12.reuse, RZ.H0_H0 ;  /* 0x0000000c4d457231 */ /* 0x080fe200000400ff */
[----:B------:R-:W-:Y:S01]  /*b610*/  HFMA2.MMA R71, R75, R12, RZ ;  /* 0x0000000c4b477235 */ /* 0x000fe200000000ff */
[----:B------:R-:W-:Y:S01]  /*b620*/  HFMA2 R37, R94, R33.H0_H0, -20, -20 ;  /* 0xcd00cd005e257431 */ /* 0x000fe20000040021 */
[----:B------:R-:W-:Y:S01]  /*b630*/  LOP3.LUT R10, R10, 0x70007, RZ, 0xc0, !PT ;  /* 0x000700070a0a7812 */ /* 0x000fe200078ec0ff */
[----:B------:R-:W-:Y:S01]  /*b640*/  HADD2 R81, R67, -1028, -1028 ;  /* 0xe404e40443517430 */ /* 0x000fe20000000000 */
[----:B------:R-:W-:Y:S01]  /*b650*/  LOP3.LUT R8, R8, 0x64006400, RZ, 0xfc, !PT ;  /* 0x6400640008087812 */ /* 0x000fe200078efcff */
[----:B------:R-:W-:Y:S01]  /*b660*/  HFMA2 R12, R73, R12, RZ.H0_H0 ;  /* 0x0000000c490c7231 */ /* 0x000fe200000400ff */
        /* <DEDUP_REMOVED lines=11> */
[-C--:B------:R-:W-:Y:S01]  /*b720*/  HFMA2 R93, R71, R14.reuse, R93 ;  /* 0x0000000e475d7231 */ /* 0x080fe2000000005d */
[----:B------:R-:W0:Y:S01]  /*b730*/  LDS.128 R8, [UR4+0x20] ;  /* 0x00002004ff087984 */ /* 0x000e220008000c00 */
[----:B------:R-:W-:Y:S01]  /*b740*/  HFMA2 R13, R67, R14, R13 ;  /* 0x0000000e430d7231 */ /* 0x000fe2000000000d */
[----:B------:R-:W-:Y:S01]  /*b750*/  LOP3.LUT R80, R80, 0x70007, RZ, 0xc0, !PT ;  /* 0x0007000750507812 */ /* 0x000fe200078ec0ff */
[----:B------:R-:W-:Y:S01]  /*b760*/  HFMA2 R49, R0, R33.H0_H0, -20, -20 ;  /* 0xcd00cd0000317431 */ /* 0x000fe20000040021 */
        /* <DEDUP_REMOVED lines=19> */
[----:B------:R-:W-:Y:S01]  /*b8a0*/  LOP3.LUT R86, R86, 0x70007, RZ, 0xc0, !PT ;  /* 0x0007000756567812 */ /* 0x000fe200078ec0ff */
[-C--:B------:R-:W-:Y:S01]  /*b8b0*/  HFMA2 R94, R63, R6.reuse, R4 ;  /* 0x000000063f5e7231 */ /* 0x080fe20000000004 */
[----:B------:R-:W-:Y:S01]  /*b8c0*/  LOP3.LUT R80, R80, 0x64006400, RZ, 0xfc, !PT ;  /* 0x6400640050507812 */ /* 0x000fe200078efcff */
[----:B------:R-:W-:Y:S01]  /*b8d0*/  HFMA2 R15, R72, R5, R15 ;  /* 0x00000005480f7231 */ /* 0x000fe2000000000f */
[----:B------:R-:W-:Y:S01]  /*b8e0*/  LOP3.LUT R82, R82, 0x64006400, RZ, 0xfc, !PT ;  /* 0x6400640052527812 */ /* 0x000fe200078efcff */
        /* <DEDUP_REMOVED lines=10> */
[----:B------:R-:W-:Y:S01]  /*b990*/  HFMA2 R6, R59, R6, R15 ;  /* 0x000000063b067231 */ /* 0x000fe2000000000f */
[-C--:B------:R-:W-:Y:S01]  /*b9a0*/  HFMA2.MMA R4, R86, R7.reuse, R93 ;  /* 0x0000000756047235 */ /* 0x080fe2000000005d */
[----:B------:R-:W1:Y:S01]  /*b9b0*/  LDS.128 R12, [UR4+0x30] ;  /* 0x00003004ff0c7984 */ /* 0x000e620008000c00 */
[----:B------:R-:W-:Y:S01]  /*b9c0*/  HADD2 R80, R5, -1028, -1028 ;  /* 0xe404e40405507430 */ /* 0x000fe20000000000 */
[----:B------:R-:W-:Y:S01]  /*b9d0*/  HFMA2.MMA R95, R82, R7, R95 ;  /* 0x00000007525f7235 */ /* 0x000fe2000000005f */
[-C--:B------:R-:W-:Y:S01]  /*b9e0*/  HFMA2 R94, R84, R7.reuse, R94 ;  /* 0x00000007545e7231 */ /* 0x080fe2000000005e */
[----:B------:R-:W-:Y:S01]  /*b9f0*/  LOP3.LUT R5, R89, 0x64006400, RZ, 0xfc, !PT ;  /* 0x6400640059057812 */ /* 0x000fe200078efcff */
[----:B------:R-:W-:Y:S01]  /*ba00*/  HFMA2 R7, R80, R7, R6 ;  /* 0x0000000750077231 */ /* 0x000fe20000000006 */
[----:B------:R-:W-:Y:S01]  /*ba10*/  LOP3.LUT R91, R91, 0x70007, RZ, 0xc0, !PT ;  /* 0x000700075b5b7812 */ /* 0x000fe200078ec0ff */
[-C--:B0-----:R-:W-:Y:S01]  /*ba20*/  HFMA2.MMA R6, R57, R8.reuse, R4 ;  /* 0x0000000839067235 */ /* 0x081fe20000000004 */
[----:B------:R-:W-:Y:S01]  /*ba30*/  LOP3.LUT R4, R87, 0x64006400, RZ, 0xfc, !PT ;  /* 0x6400640057047812 */ /* 0x000fe200078efcff */
[----:B------:R-:W-:Y:S01]  /*ba40*/  HADD2 R89, R83, -1028, -1028 ;  /* 0xe404e40453597430 */ /* 0x000fe20000000000 */
[----:B------:R-:W-:Y:S01]  /*ba50*/  HFMA2.MMA R95, R53, R8, R95 ;  /* 0x00000008355f7235 */ /* 0x000fe2000000005f */
[----:B------:R-:W-:Y:S01]  /*ba60*/  HADD2 R87, R85, -1028, -1028 ;  /* 0xe404e40455577430 */ /* 0x000fe20000000000 */
[----:B------:R-:W-:Y:S01]  /*ba70*/  LOP3.LUT R19, R19, 0x64006400, RZ, 0xfc, !PT ;  /* 0x6400640013137812 */ /* 0x000fe200078efcff */
[----:B------:R-:W-:Y:S01]  /*ba80*/  HADD2 R85, R4, -1028, -1028 ;  /* 0xe404e40404557430 */ /* 0x000fe20000000000 */
[----:B------:R-:W-:Y:S01]  /*ba90*/  LOP3.LUT R90, R90, 0x70007, RZ, 0xc0, !PT ;  /* 0x000700075a5a7812 */ /* 0x000fe200078ec0ff */
[-C--:B------:R-:W-:Y:S01]  /*baa0*/  HFMA2.MMA R6, R38, R9.reuse, R6 ;  /* 0x0000000926067235 */ /* 0x080fe20000000006 */
[-C--:B------:R-:W-:Y:S01]  /*bab0*/  HFMA2 R94, R55, R8.reuse, R94 ;  /* 0x00000008375e7231 */ /* 0x080fe2000000005e */
[----:B------:R-:W-:Y:S01]  /*bac0*/  LOP3.LUT R92, R92, 0x70007, RZ, 0xc0, !PT ;  /* 0x000700075c5c7812 */ /* 0x000fe200078ec0ff */
[----:B------:R-:W-:Y:S01]  /*bad0*/  HFMA2.MMA R95, R34, R9, R95 ;  /* 0x00000009225f7235 */ /* 0x000fe2000000005f */
[----:B------:R-:W-:Y:S01]  /*bae0*/  HFMA2 R0, R98, R33.H0_H0, -20, -20 ;  /* 0xcd00cd0062007431 */ /* 0x000fe20000040021 */
[----:B------:R-:W-:Y:S01]  /*baf0*/  LOP3.LUT R90, R90, 0x64006400, RZ, 0xfc, !PT ;  /* 0x640064005a5a7812 */ /* 0x000fe200078efcff */
[----:B------:R-:W-:Y:S01]  /*bb00*/  HFMA2 R7, R51, R8, R7 ;  /* 0x0000000833077231 */ /* 0x000fe20000000007 */
[----:B------:R-:W-:Y:S01]  /*bb10*/  LOP3.LUT R92, R92, 0x64006400, RZ, 0xfc, !PT ;  /* 0x640064005c5c7812 */ /* 0x000fe200078efcff */
        /* <DEDUP_REMOVED lines=8> */
[-C--:B------:R-:W-:Y:S01]  /*bba0*/  HFMA2.MMA R6, R54, R11.reuse, R6 ;  /* 0x0000000b36067235 */ /* 0x080fe20000000006 */
[----:B------:R-:W-:Y:S01]  /*bbb0*/  HADD2 R83, R5, -1028, -1028 ;  /* 0xe404e40405537430 */ /* 0x000fe20000000000 */
[----:B------:R-:W-:Y:S01]  /*bbc0*/  LOP3.LUT R16, R16, 0x64006400, RZ, 0xfc, !PT ;  /* 0x6400640010107812 */ /* 0x000fe200078efcff */
[----:B------:R-:W-:Y:S01]  /*bbd0*/  HFMA2.MMA R4, R50, R11, R4 ;  /* 0x0000000b32047235 */ /* 0x000fe20000000004 */
[----:B------:R-:W-:Y:S01]  /*bbe0*/  HADD2 R95, R95, -1028, -1028 ;  /* 0xe404e4045f5f7430 */ /* 0x000fe20000000000 */
[----:B------:R-:W-:Y:S01]  /*bbf0*/  LOP3.LUT R18, R18, 0x64006400, RZ, 0xfc, !PT ;  /* 0x6400640012127812 */ /* 0x000fe200078efcff */
[----:B------:R-:W-:-:S02]  /*bc00*/  HFMA2 R94, R87, R10, R94 ;  /* 0x0000000a575e7231 */ /* 0x000fc4000000005e */
[----:B------:R-:W-:Y:S01]  /*bc10*/  HFMA2 R7, R83, R10, R7 ;  /* 0x0000000a53077231 */ /* 0x000fe20000000007 */
[-C--:B-1----:R-:W-:Y:S01]  /*bc20*/  HFMA2.MMA R6, R91, R12.reuse, R6 ;  /* 0x0000000c5b067235 */ /* 0x082fe20000000006 */
[-C--:B------:R-:W-:Y:S01]  /*bc30*/  HFMA2 R94, R52, R11.reuse, R94 ;  /* 0x0000000b345e7231 */ /* 0x080fe2000000005e */
[----:B------:R-:W-:Y:S01]  /*bc40*/  HFMA2.MMA R4, R95, R12, R4 ;  /* 0x0000000c5f047235 */ /* 0x000fe20000000004 */
[----:B------:R-:W-:Y:S02]  /*bc50*/  HADD2 R93, R90, -1028, -1028 ;  /* 0xe404e4045a5d7430 */ /* 0x000fe40000000000 */
[----:B------:R-:W-:Y:S02]  /*bc60*/  HFMA2 R7, R48, R11, R7 ;  /* 0x0000000b30077231 */ /* 0x000fe40000000007 */
[----:B------:R-:W-:Y:S02]  /*bc70*/  HADD2 R97, R92, -1028, -1028 ;  /* 0xe404e4045c617430 */ /* 0x000fe40000000000 */
[-C--:B------:R-:W-:Y:S01]  /*bc80*/  HFMA2 R94, R93, R12.reuse, R94 ;  /* 0x0000000c5d5e7231 */ /* 0x080fe2000000005e */
[-C--:B------:R-:W-:Y:S01]  /*bc90*/  HFMA2.MMA R5, R42, R13.reuse, R4 ;  /* 0x0000000d2a057235 */ /* 0x080fe20000000004 */
[----:B------:R-:W-:Y:S01]  /*bca0*/  HFMA2 R12, R97, R12, R7 ;  /* 0x0000000c610c7231 */ /* 0x000fe20000000007 */
[----:B------:R-:W-:Y:S01]  /*bcb0*/  HFMA2.MMA R7, R46, R13, R6 ;  /* 0x0000000d2e077235 */ /* 0x000fe20000000006 */
[----:B------:R-:W-:-:S02]  /*bcc0*/  HADD2 R88, R88, -1028, -1028 ;  /* 0xe404e40458587430 */ /* 0x000fc40000000000 */
[----:B------:R-:W-:Y:S02]  /*bcd0*/  HADD2 R92, R17, -1028, -1028 ;  /* 0xe404e404115c7430 */ /* 0x000fe40000000000 */
[----:B------:R-:W-:Y:S01]  /*bce0*/  HFMA2 R94, R44, R13, R94 ;  /* 0x0000000d2c5e7231 */ /* 0x000fe2000000005e */
[-C--:B------:R-:W-:Y:S01]  /*bcf0*/  HFMA2.MMA R5, R37, R14.reuse, R5 ;  /* 0x0000000e25057235 */ /* 0x080fe20000000005 */
[----:B------:R-:W-:Y:S01]  /*bd00*/  HFMA2 R33, R96, R33.H0_H0, -20, -20 ;  /* 0xcd00cd0060217431 */ /* 0x000fe20000040021 */
[----:B------:R-:W-:Y:S01]  /*bd10*/  HFMA2.MMA R7, R41, R14, R7 ;  /* 0x0000000e29077235 */ /* 0x000fe20000000007 */
[----:B------:R-:W-:Y:S02]  /*bd20*/  HFMA2 R12, R40, R13, R12 ;  /* 0x0000000d280c7231 */ /* 0x000fe4000000000c */
[-C--:B------:R-:W-:Y:S02]  /*bd30*/  HFMA2 R4, R39, R14.reuse, R94 ;  /* 0x0000000e27047231 */ /* 0x080fe4000000005e */
[----:B------:R-:W-:Y:S01]  /*bd40*/  HADD2 R90, R16, -1028, -1028 ;  /* 0xe404e404105a7430 */ /* 0x000fe20000000000 */
[-C--:B------:R-:W-:Y:S01]  /*bd50*/  HFMA2.MMA R5, R92, R15.reuse, R5 ;  /* 0x0000000f5c057235 */ /* 0x080fe20000000005 */
[----:B------:R-:W-:Y:S01]  /*bd60*/  HFMA2 R12, R33, R14, R12 ;  /* 0x0000000e210c7231 */ /* 0x000fe2000000000c */
[----:B------:R-:W-:Y:S01]  /*bd70*/  HFMA2.MMA R7, R88, R15, R7 ;  /* 0x0000000f58077235 */ /* 0x000fe20000000007 */
[----:B------:R-:W-:-:S02]  /*bd80*/  HADD2 R94, R18, -1028, -1028 ;  /* 0xe404e404125e7430 */ /* 0x000fc40000000000 */
[-C--:B------:R-:W-:Y:S02]  /*bd90*/  HFMA2 R4, R90, R15.reuse, R4 ;  /* 0x0000000f5a047231 */ /* 0x080fe40000000004 */
[----:B------:R-:W-:Y:S02]  /*bda0*/  HFMA2 R12, R94, R15, R12 ;  /* 0x0000000f5e0c7231 */ /* 0x000fe4000000000c */
        /* <DEDUP_REMOVED lines=163> */
.L_x_1809:
[----:B------:R-:W-:Y:S01]  /*c7e0*/  IADD3 R22, R22, 0x20, RZ ;  /* 0x0000002016167810 */ /* 0x000fe20007ffe0ff */
[----:B------:R-:W-:Y:S01]  /*c7f0*/  UIADD3 UR4, UR4, 0x40, URZ ;  /* 0x0000004004047890 */ /* 0x000fe2000fffe03f */
[----:B-----5:R-:W-:Y:S02]  /*c800*/  IMAD.WIDE R10, R35, 0x4, R2 ;  /* 0x00000004230a7825 */ /* 0x020fe400078e0202 */
[C---:B------:R-:W-:Y:S02]  /*c810*/  ISETP.GE.AND P0, PT, R22.reuse, UR5, PT ;  /* 0x0000000516007c0c */ /* 0x040fe4000bf06270 */
[----:B------:R-:W-:-:S13]  /*c820*/  ISETP.LT.AND P2, PT, R22, R23, PT ;  /* 0x000000171600720c */ /* 0x000fda0003f41270 */
[----:B------:R-:W-:Y:S05]  /*c830*/  @!P0 BRA P2, `(.L_x_1810) ;  /* 0xffffffe000708947 */ /* 0x000fea000103ffff */
.L_x_1808:
        /* <DEDUP_REMOVED lines=17> */
.L_x_1814:
[----:B------:R-:W1:Y:S02]  /*c950*/  LDS R2, [R0] ;  /* 0x0000000000027984 */ /* 0x000e640000000800 */
[----:B-1----:R-:W-:-:S06]  /*c960*/  HADD2 R3, R2, R32 ;  /* 0x0000002002037230 */ /* 0x002fcc0000000000 */
[----:B------:R-:W1:Y:S02]  /*c970*/  ATOMS.CAST.SPIN R3, [R0], R2, R3 ;  /* 0x000000020003738d */ /* 0x000e640001800003 */
[----:B-1----:R-:W-:-:S13]  /*c980*/  ISETP.EQ.U32.AND P0, PT, R3, 0x1, PT ;  /* 0x000000010300780c */ /* 0x002fda0003f02070 */
[----:B------:R-:W-:Y:S05]  /*c990*/  @!P0 BRA `(.L_x_1814) ;  /* 0xfffffffc00ec8947 */ /* 0x000fea000383ffff */
[----:B------:R-:W-:Y:S05]  /*c9a0*/  BRA `(.L_x_1812) ;  /* 0x00000000000c7947 */ /* 0x000fea0003800000 */
.L_x_1813:
[----:B------:R-:W2:Y:S02]  /*c9b0*/  LD.E R0, desc[UR6][R4.64] ;  /* 0x0000000604007980 */ /* 0x000ea4000c101900 */
[----:B--2---:R-:W-:-:S05]  /*c9c0*/  IADD3 R3, R32, R0, RZ ;  /* 0x0000000020037210 */ /* 0x004fca0007ffe0ff */
[----:B------:R1:W-:Y:S02]  /*c9d0*/  ST.E desc[UR6][R4.64], R3 ;  /* 0x0000000304007985 */ /* 0x0003e4000c101906 */
.L_x_1812:
[----:B------:R-:W-:Y:S05]  /*c9e0*/  BSYNC B0 ;  /* 0x0000000000007941 */ /* 0x000fea0003800000 */
.L_x_1811:
[----:B------:R2:W-:Y:S01]  /*c9f0*/  ATOM.E.ADD.F16x2.RN.STRONG.GPU P0, RZ, desc[UR6][R4.64+0x4], R31 ;  /* 0x0000041f04ff79a2 */ /* 0x0005e2000810e1c6 */
[----:B------:R-:W-:Y:S04]  /*ca00*/  BSSY B0, `(.L_x_1815) ;  /* 0x000000f000007945 */ /* 0x000fe80003800000 */
[----:B--2---:R-:W-:Y:S05]  /*ca10*/  @P0 BRA `(.L_x_1816) ;  /* 0x0000000000340947 */ /* 0x004fea0003800000 */
[----:B------:R-:W2:Y:S02]  /*ca20*/  QSPC.E.S P0, RZ, [R4+0x4] ;  /* 0x0000040004ff73aa */ /* 0x000ea40000000500 */
[----:B--2---:R-:W-:Y:S05]  /*ca30*/  @!P0 BRA `(.L_x_1817) ;  /* 0x0000000000208947 */ /* 0x004fea0003800000 */
[----:B------:R-:W-:-:S04]  /*ca40*/  MOV R2, R4 ;  /* 0x0000000400027202 */ /* 0x000fc80000000f00 */
[----:B------:R-:W-:-:S07]  /*ca50*/  MOV R0, R2 ;  /* 0x0000000200007202 */ /* 0x000fce0000000f00 */
.L_x_1818:
[----:B------:R-:W1:Y:S02]  /*ca60*/  LDS R2, [R0+0x4] ;  /* 0x0000040000027984 */ /* 0x000e640000000800 */
[----:B-1----:R-:W-:-:S10]  /*ca70*/  HFMA2.MMA R3, R2, 1, 1, R31 ;  /* 0x3c003c0002037835 */ /* 0x002fd4000000001f */
[----:B------:R-:W1:Y:S02]  /*ca80*/  ATOMS.CAST.SPIN R3, [R0+0x4], R2, R3 ;  /* 0x000004020003738d */ /* 0x000e640001800003 */
[----:B-1----:R-:W-:-:S13]  /*ca90*/  ISETP.EQ.U32.AND P0, PT, R3, 0x1, PT ;  /* 0x000000010300780c */ /* 0x002fda0003f02070 */
[----:B------:R-:W-:Y:S05]  /*caa0*/  @!P0 BRA `(.L_x_1818) ;  /* 0xfffffffc00ec8947 */ /* 0x000fea000383ffff */
[----:B------:R-:W-:Y:S05]  /*cab0*/  BRA `(.L_x_1816) ;  /* 0x00000000000c7947 */ /* 0x000fea0003800000 */
.L_x_1817:
[----:B------:R-:W1:Y:S02]  /*cac0*/  LD.E R0, desc[UR6][R4.64+0x4] ;  /* 0x0000040604007980 */ /* 0x000e64000c101900 */
[----:B-1----:R-:W-:-:S05]  /*cad0*/  IADD3 R3, R31, R0, RZ ;  /* 0x000000001f037210 */ /* 0x002fca0007ffe0ff */
[----:B------:R2:W-:Y:S02]  /*cae0*/  ST.E desc[UR6][R4.64+0x4], R3 ;  /* 0x0000040304007985 */ /* 0x0005e4000c101906 */
.L_x_1816:
[----:B------:R-:W-:Y:S05]  /*caf0*/  BSYNC B0 ;  /* 0x0000000000007941 */ /* 0x000fea0003800000 */
.L_x_1815:
        /* <DEDUP_REMOVED lines=11> */
.L_x_1822:
[----:B------:R-:W1:Y:S02]  /*cbb0*/  LDS R2, [R0] ;  /* 0x0000000000027984 */ /* 0x000e640000000800 */
[----:B-1----:R-:W-:-:S06]  /*cbc0*/  HADD2 R3, R2, R25 ;  /* 0x0000001902037230 */ /* 0x002fcc0000000000 */
[----:B------:R-:W1:Y:S02]  /*cbd0*/  ATOMS.CAST.SPIN R3, [R0], R2, R3 ;  /* 0x000000020003738d */ /* 0x000e640001800003 */
[----:B-1----:R-:W-:-:S13]  /*cbe0*/  ISETP.EQ.U32.AND P0, PT, R3, 0x1, PT ;  /* 0x000000010300780c */ /* 0x002fda0003f02070 */
[----:B------:R-:W-:Y:S05]  /*cbf0*/  @!P0 BRA `(.L_x_1822) ;  /* 0xfffffffc00ec8947 */ /* 0x000fea000383ffff */
[----:B------:R-:W-:Y:S05]  /*cc00*/  BRA `(.L_x_1820) ;  /* 0x00000000000c7947 */ /* 0x000fea0003800000 */
.L_x_1821:
[----:B------:R-:W2:Y:S02]  /*cc10*/  LD.E R0, desc[UR6][R4.64] ;  /* 0x0000000604007980 */ /* 0x000ea4000c101900 */
[----:B--2---:R-:W-:-:S05]  /*cc20*/  IADD3 R3, R25, R0, RZ ;  /* 0x0000000019037210 */ /* 0x004fca0007ffe0ff */
[----:B------:R1:W-:Y:S02]  /*cc30*/  ST.E desc[UR6][R4.64], R3 ;  /* 0x0000000304007985 */ /* 0x0003e4000c101906 */
.L_x_1820:
[----:B------:R-:W-:Y:S05]  /*cc40*/  BSYNC B0 ;  /* 0x0000000000007941 */ /* 0x000fea0003800000 */
.L_x_1819:
[----:B------:R2:W-:Y:S01]  /*cc50*/  ATOM.E.ADD.F16x2.RN.STRONG.GPU P0, RZ, desc[UR6][R4.64+0x4], R27 ;  /* 0x0000041b04ff79a2 */ /* 0x0005e2000810e1c6 */
[----:B------:R-:W-:Y:S04]  /*cc60*/  BSSY B0, `(.L_x_1823) ;  /* 0x000000f000007945 */ /* 0x000fe80003800000 */
[----:B--2---:R-:W-:Y:S05]  /*cc70*/  @P0 BRA `(.L_x_1824) ;  /* 0x0000000000340947 */ /* 0x004fea0003800000 */
[----:B------:R-:W2:Y:S02]  /*cc80*/  QSPC.E.S P0, RZ, [R4+0x4] ;  /* 0x0000040004ff73aa */ /* 0x000ea40000000500 */
[----:B--2---:R-:W-:Y:S05]  /*cc90*/  @!P0 BRA `(.L_x_1825) ;  /* 0x0000000000208947 */ /* 0x004fea0003800000 */
[----:B------:R-:W-:-:S04]  /*cca0*/  MOV R2, R4 ;  /* 0x0000000400027202 */ /* 0x000fc80000000f00 */
[----:B------:R-:W-:-:S07]  /*ccb0*/  MOV R0, R2 ;  /* 0x0000000200007202 */ /* 0x000fce0000000f00 */
.L_x_1826:
[----:B------:R-:W1:Y:S02]  /*ccc0*/  LDS R2, [R0+0x4] ;  /* 0x0000040000027984 */ /* 0x000e640000000800 */
[----:B-1----:R-:W-:-:S10]  /*ccd0*/  HFMA2.MMA R3, R2, 1, 1, R27 ;  /* 0x3c003c0002037835 */ /* 0x002fd4000000001b */
[----:B------:R-:W1:Y:S02]  /*cce0*/  ATOMS.CAST.SPIN R3, [R0+0x4], R2, R3 ;  /* 0x000004020003738d */ /* 0x000e640001800003 */
[----:B-1----:R-:W-:-:S13]  /*ccf0*/  ISETP.EQ.U32.AND P0, PT, R3, 0x1, PT ;  /* 0x000000010300780c */ /* 0x002fda0003f02070 */
[----:B------:R-:W-:Y:S05]  /*cd00*/  @!P0 BRA `(.L_x_1826) ;  /* 0xfffffffc00ec8947 */ /* 0x000fea000383ffff */
[----:B------:R-:W-:Y:S05]  /*cd10*/  BRA `(.L_x_1824) ;  /* 0x00000000000c7947 */ /* 0x000fea0003800000 */
.L_x_1825:
[----:B------:R-:W1:Y:S02]  /*cd20*/  LD.E R0, desc[UR6][R4.64+0x4] ;  /* 0x0000040604007980 */ /* 0x000e64000c101900 */
[----:B-1----:R-:W-:-:S05]  /*cd30*/  IADD3 R3, R27, R0, RZ ;  /* 0x000000001b037210 */ /* 0x002fca0007ffe0ff */
[----:B------:R2:W-:Y:S02]  /*cd40*/  ST.E desc[UR6][R4.64+0x4], R3 ;  /* 0x0000040304007985 */ /* 0x0005e4000c101906 */
.L_x_1824:
[----:B------:R-:W-:Y:S05]  /*cd50*/  BSYNC B0 ;  /* 0x0000000000007941 */ /* 0x000fea0003800000 */
.L_x_1823:
        /* <DEDUP_REMOVED lines=11> */
.L_x_1830:
[----:B------:R-:W1:Y:S02]  /*ce10*/  LDS R2, [R0] ;  /* 0x0000000000027984 */ /* 0x000e640000000800 */
[----:B-1----:R-:W-:-:S06]  /*ce20*/  HADD2 R3, R2, R30 ;  /* 0x0000001e02037230 */ /* 0x002fcc0000000000 */
[----:B------:R-:W1:Y:S02]  /*ce30*/  ATOMS.CAST.SPIN R3, [R0], R2, R3 ;  /* 0x000000020003738d */ /* 0x000e640001800003 */
[----:B-1----:R-:W-:-:S13]  /*ce40*/  ISETP.EQ.U32.AND P0, PT, R3, 0x1, PT ;  /* 0x000000010300780c */ /* 0x002fda0003f02070 */
[----:B------:R-:W-:Y:S05]  /*ce50*/  @!P0 BRA `(.L_x_1830) ;  /* 0xfffffffc00ec8947 */ /* 0x000fea000383ffff */
[----:B------:R-:W-:Y:S05]  /*ce60*/  BRA `(.L_x_1828) ;  /* 0x00000000000c7947 */ /* 0x000fea0003800000 */
.L_x_1829:
[----:B------:R-:W2:Y:S02]  /*ce70*/  LD.E R0, desc[UR6][R4.64] ;  /* 0x0000000604007980 */ /* 0x000ea4000c101900 */
[----:B--2---:R-:W-:-:S05]  /*ce80*/  IADD3 R3, R30, R0, RZ ;  /* 0x000000001e037210 */ /* 0x004fca0007ffe0ff */
[----:B------:R1:W-:Y:S02]  /*ce90*/  ST.E desc[UR6][R4.64], R3 ;  /* 0x0000000304007985 */ /* 0x0003e4000c101906 */
.L_x_1828:
[----:B------:R-:W-:Y:S05]  /*cea0*/  BSYNC B0 ;  /* 0x0000000000007941 */ /* 0x000fea0003800000 */
.L_x_1827:
[----:B------:R2:W-:Y:S02]  /*ceb0*/  ATOM.E.ADD.F16x2.RN.STRONG.GPU P0, RZ, desc[UR6][R4.64+0x4], R28 ;  /* 0x0000041c04ff79a2 */ /* 0x0005e4000810e1c6 */
[----:B--2---:R-:W-:Y:S05]  /*cec0*/  @P0 EXIT ;  /* 0x000000000000094d */ /* 0x004fea0003800000 */
[----:B------:R-:W2:Y:S02]  /*ced0*/  QSPC.E.S P0, RZ, [R4+0x4] ;  /* 0x0000040004ff73aa */ /* 0x000ea40000000500 */
[----:B--2---:R-:W-:Y:S05]  /*cee0*/  @!P0 BRA `(.L_x_1831) ;  /* 0x0000000000208947 */ /* 0x004fea0003800000 */
[----:B------:R-:W-:-:S04]  /*cef0*/  MOV R2, R4 ;  /* 0x0000000400027202 */ /* 0x000fc80000000f00 */
[----:B------:R-:W-:-:S07]  /*cf00*/  MOV R0, R2 ;  /* 0x0000000200007202 */ /* 0x000fce0000000f00 */
.L_x_1832:
[----:B------:R-:W1:Y:S02]  /*cf10*/  LDS R2, [R0+0x4] ;  /* 0x0000040000027984 */ /* 0x000e640000000800 */
[----:B-1----:R-:W-:-:S10]  /*cf20*/  HFMA2.MMA R3, R2, 1, 1, R28 ;  /* 0x3c003c0002037835 */ /* 0x002fd4000000001c */
[----:B------:R-:W1:Y:S02]  /*cf30*/  ATOMS.CAST.SPIN R3, [R0+0x4], R2, R3 ;  /* 0x000004020003738d */ /* 0x000e640001800003 */
[----:B-1----:R-:W-:-:S13]  /*cf40*/  ISETP.EQ.U32.AND P0, PT, R3, 0x1, PT ;  /* 0x000000010300780c */ /* 0x002fda0003f02070 */
[----:B------:R-:W-:Y:S05]  /*cf50*/  @!P0 BRA `(.L_x_1832) ;  /* 0xfffffffc00ec8947 */ /* 0x000fea000383ffff */
[----:B------:R-:W-:Y:S05]  /*cf60*/  EXIT ;  /* 0x000000000000794d */ /* 0x000fea0003800000 */
.L_x_1831:
[----:B------:R-:W1:Y:S02]  /*cf70*/  LD.E R0, desc[UR6][R4.64+0x4] ;  /* 0x0000040604007980 */ /* 0x000e64000c101900 */
[----:B-1----:R-:W-:-:S05]  /*cf80*/  IADD3 R3, R28, R0, RZ ;  /* 0x000000001c037210 */ /* 0x002fca0007ffe0ff */
[----:B------:R-:W-:Y:S01]  /*cf90*/  ST.E desc[UR6][R4.64+0x4], R3 ;  /* 0x0000040304007985 */ /* 0x000fe2000c101906 */
[----:B------:R-:W-:Y:S05]  /*cfa0*/  EXIT ;  /* 0x000000000000794d */ /* 0x000fea0003800000 */
.L_x_1833:
        /* <DEDUP_REMOVED lines=13> */
.L_x_4184:


//--------------------- .text._Z23gemm_half_q_half_kernelILi3ELi20ELb0ELb0ELi64EEvPK6__halfPKjS4_S2_PS0_iiiiPKtS7_iiiiiibS2_i --------------------------
	.section	.text._Z23gemm_half_q_half_kernelILi3ELi20ELb0ELb0ELi64EEvPK6__halfPKjS4_S2_PS0_iiiiPKtS7_iiiiiibS2_i,"ax",@progbits
	.align	128
        .global         _Z23gemm_half_q_half_kernelILi3ELi20ELb0ELb0ELi64EEvPK6__halfPKjS4_S2_PS0_iiiiPKtS7_iiiiiibS2_i
        .type           _Z23gemm_half_q_half_kernelILi3ELi20ELb0ELb0ELi64EEvPK6__halfPKjS4_S2_PS0_iiiiPKtS7_iiiiiibS2_i,@function
        .size           _Z23gemm_half_q_half_kernelILi3ELi20ELb0ELb0ELi64EEvPK6__halfPKjS4_S2_PS0_iiiiPKtS7_iiiiiibS2_i,(.L_x_4185 - _Z23gemm_half_q_half_kernelILi3ELi20ELb0ELb0ELi64EEvPK6__halfPKjS4_S2_PS0_iiiiPKtS7_iiiiiibS2_i)
        .other          _Z23gemm_half_q_half_kernelILi3ELi20ELb0ELb0ELi64EEvPK6__halfPKjS4_S2_PS0_iiiiPKtS7_iiiiiibS2_i,@"STO_CUDA_ENTRY STV_DEFAULT"
_Z23gemm_half_q_half_kernelILi3ELi20ELb0ELb0ELi64EEvPK6__halfPKjS4_S2_PS0_iiiiPKtS7_iiiiiibS2_i:
.text._Z23gemm_half_q_half_kernelILi3ELi20ELb0ELb0ELi64EEvPK6__halfPKjS4_S2_PS0_iiiiPKtS7_iiiiiibS2_i:
        /* <DEDUP_REMOVED lines=45> */
.L_x_1838:
        /* <DEDUP_REMOVED lines=16> */
.L_x_1837:
        /* <DEDUP_REMOVED lines=16> */
.L_x_1836:
        /* <DEDUP_REMOVED lines=17> */
.L_x_1840:
        /* <DEDUP_REMOVED lines=16> */
.L_x_1839:
        /* <DEDUP_REMOVED lines=14> */
.L_x_1835:
[----:B------:R-:W-:Y:S05]  /*07c0*/  BSYNC B0 ;  /* 0x0000000000007941 */ /* 0x000fea0003800000 */
.L_x_1834:
[----:B------:R-:W2:Y:S02]  /*07d0*/  LDC R21, c[0x0][0x23c] ;  /* 0x00008f00ff157b82 */ /* 0x000ea40000000800 */
[----:B--2---:R-:W-:-:S13]  /*07e0*/  ISETP.GE.AND P0, PT, R4, R21, PT ;  /* 0x000000150400720c */ /* 0x004fda0003f06270 */
[----:B------:R-:W-:Y:S05]  /*07f0*/  @P0 EXIT ;  /* 0x000000000000094d */ /* 0x000fea0003800000 */
[----:B------:R-:W2:Y:S02]  /*0800*/  LDC.U8 R2, c[0x0][0x270] ;  /* 0x00009c00ff027b82 */ /* 0x000ea40000000000 */
[----:B--2---:R-:W-:-:S04]  /*0810*/  PRMT R2, R2, 0x8880, RZ ;  /* 0x0000888002027816 */ /* 0x004fc800000000ff */
[----:B------:R-:W-:-:S04]  /*0820*/  ISETP.NE.AND P0, PT, R2, RZ, PT ;  /* 0x000000ff0200720c */ /* 0x000fc80003f05270 */
[----:B------:R-:W-:-:S04]  /*0830*/  ISETP.NE.OR P0, PT, R15, RZ, !P0 ;  /* 0x000000ff0f00720c */ /* 0x000fc80004705670 */
[----:B------:R-:W-:-:S13]  /*0840*/  ISETP.LT.OR P0, PT, R0, 0x1, P0 ;  /* 0x000000010000780c */ /* 0x000fda0000701670 */
[----:B------:R-:W-:Y:S05]  /*0850*/  @P0 BRA `(.L_x_1841) ;  /* 0x0000000000800947 */ /* 0x000fea0003800000 */
[----:B0-----:R-:W0:Y:S01]  /*0860*/  LDC.64 R2, c[0x0][0x230] ;  /* 0x00008c00ff027b82 */ /* 0x001e220000000a00 */
[----:B------:R-:W-:Y:S01]  /*0870*/  IMAD R0, R14, R21, RZ ;  /* 0x000000150e007224 */ /* 0x000fe200078e02ff */
[----:B------:R-:W-:Y:S02]  /*0880*/  ISETP.GT.AND P2, PT, R22, 0x3, PT ;  /* 0x000000031600780c */ /* 0x000fe40003f44270 */
[----:B------:R-:W-:Y:S01]  /*0890*/  PLOP3.LUT P0, PT, PT, PT, PT, 0x80, 0x0 ;  /* 0x000000000000781c */ /* 0x000fe20003f0f070 */
[----:B------:R-:W-:-:S05]  /*08a0*/  IMAD R0, R0, 0x3, R5 ;  /* 0x0000000300007824 */ /* 0x000fca00078e0205 */
[----:B------:R-:W-:-:S05]  /*08b0*/  LEA R5, R17, R0, 0x2 ;  /* 0x0000000011057211 */ /* 0x000fca00078e10ff */
[----:B0-----:R-:W-:Y:S01]  /*08c0*/  IMAD.WIDE R2, R5, 0x2, R2 ;  /* 0x0000000205027825 */ /* 0x001fe200078e0202 */
[----:B------:R-:W-:Y:S01]  /*08d0*/  HFMA2.MMA R5, -RZ, RZ, 0, 0 ;  /* 0x00000000ff057435 */ /* 0x000fe200000001ff */
[----:B------:R-:W-:Y:S10]  /*08e0*/  @!P2 BRA `(.L_x_1842) ;  /* 0x000000000034a947 */ /* 0x000ff40003800000 */
[----:B------:R-:W-:Y:S02]  /*08f0*/  PLOP3.LUT P0, PT, PT, PT, PT, 0x8, 0x0 ;  /* 0x000000000000781c */ /* 0x000fe40003f0e170 */
[----:B------:R-:W-:-:S11]  /*0900*/  IADD3 R0, R22, -0x3, RZ ;  /* 0xfffffffd16007810 */ /* 0x000fd60007ffe0ff */
.L_x_1843:
[----:B--2---:R-:W-:Y:S01]  /*0910*/  IMAD.WIDE R6, R21, 0x2, R2 ;  /* 0x0000000215067825 */ /* 0x004fe200078e0202 */
[----:B------:R0:W-:Y:S01]  /*0920*/  STG.E.64 desc[UR6][R2.64], RZ ;  /* 0x000000ff02007986 */ /* 0x0001e2000c101b06 */
[----:B------:R-:W-:-:S03]  /*0930*/  IADD3 R5, R5, 0x4, RZ ;  /* 0x0000000405057810 */ /* 0x000fc60007ffe0ff */
[----:B------:R2:W-:Y:S01]  /*0940*/  STG.E.64 desc[UR6][R6.64], RZ ;  /* 0x000000ff06007986 */ /* 0x0005e2000c101b06 */
[----:B-1----:R-:W-:Y:S01]  /*0950*/  IMAD.WIDE R8, R21, 0x2, R6 ;  /* 0x0000000215087825 */ /* 0x002fe200078e0206 */
[----:B------:R-:W-:-:S04]  /*0960*/  ISETP.GE.AND P2, PT, R5, R0, PT ;  /* 0x000000000500720c */ /* 0x000fc80003f46270 */
[----:B------:R2:W-:Y:S01]  /*0970*/  STG.E.64 desc[UR6][R8.64], RZ ;  /* 0x000000ff08007986 */ /* 0x0005e2000c101b06 */
[----:B------:R-:W-:-:S05]  /*0980*/  IMAD.WIDE R10, R21, 0x2, R8 ;  /* 0x00000002150a7825 */ /* 0x000fca00078e0208 */
[----:B------:R2:W-:Y:S01]  /*0990*/  STG.E.64 desc[UR6][R10.64], RZ ;  /* 0x000000ff0a007986 */ /* 0x0005e2000c101b06 */
[----:B0-----:R-:W-:Y:S02]  /*09a0*/  IMAD.WIDE R2, R21, 0x2, R10 ;  /* 0x0000000215027825 */ /* 0x001fe400078e020a */
[----:B------:R-:W-:Y:S05]  /*09b0*/  @!P2 BRA `(.L_x_1843) ;  /* 0xfffffffc00d4a947 */ /* 0x000fea000383ffff */
.L_x_1842:
[----:B------:R-:W-:-:S04]  /*09c0*/  IADD3 R0, R22, -R5, RZ ;  /* 0x8000000516007210 */ /* 0x000fc80007ffe0ff */
[----:B------:R-:W-:-:S13]  /*09d0*/  ISETP.GT.AND P2, PT, R0, 0x1, PT ;  /* 0x000000010000780c */ /* 0x000fda0003f44270 */
[----:B------:R-:W-:Y:S01]  /*09e0*/  @P2 PLOP3.LUT P0, PT, PT, PT, PT, 0x8, 0x0 ;  /* 0x000000000000281c */ /* 0x000fe20003f0e170 */
[----:B--2---:R-:W-:Y:S01]  /*09f0*/  @P2 IMAD.WIDE R6, R21, 0x2, R2 ;  /* 0x0000000215062825 */ /* 0x004fe200078e0202 */
[----:B------:R-:W-:Y:S01]  /*0a00*/  @P2 IADD3 R5, R5, 0x2, RZ ;  /* 0x0000000205052810 */ /* 0x000fe20007ffe0ff */
[----:B------:R0:W-:Y:S03]  /*0a10*/  @P2 STG.E.64 desc[UR6][R2.64], RZ ;  /* 0x000000ff02002986 */ /* 0x0001e6000c101b06 */
[----:B------:R-:W-:Y:S01]  /*0a20*/  ISETP.LT.OR P0, PT, R5, R22, P0 ;  /* 0x000000160500720c */ /* 0x000fe20000701670 */
[----:B------:R2:W-:Y:S01]  /*0a30*/  @P2 STG.E.64 desc[UR6][R6.64], RZ ;  /* 0x000000ff06002986 */ /* 0x0005e2000c101b06 */
[----:B0-----:R-:W-:-:S11]  /*0a40*/  @P2 IMAD.WIDE R2, R21, 0x2, R6 ;  /* 0x0000000215022825 */ /* 0x001fd600078e0206 */
[----:B------:R2:W-:Y:S02]  /*0a50*/  @P0 STG.E.64 desc[UR6][R2.64], RZ ;  /* 0x000000ff02000986 */ /* 0x0005e4000c101b06 */
.L_x_1841:
[----:B------:R-:W3:Y:S01]  /*0a60*/  LDC.64 R10, c[0x0][0x248] ;  /* 0x00009200ff0a7b82 */ /* 0x000ee20000000a00 */
[----:B0-2---:R-:W-:-:S05]  /*0a70*/  SHF.L.U32 R3, R15, 0x7, RZ ;  /* 0x000000070f037819 */ /* 0x005fca00000006ff */
[----:B---3--:R-:W-:-:S05]  /*0a80*/  IMAD.WIDE R2, R3, 0x2, R10 ;  /* 0x0000000203027825 */ /* 0x008fca00078e020a */
[----:B------:R0:W5:Y:S01]  /*0a90*/  LDG.E.U16.CONSTANT R31, desc[UR6][R2.64+0x2] ;  /* 0x00000206021f7981 */ /* 0x000162000c1e9500 */
[----:B------:R-:W-:Y:S01]  /*0aa0*/  BAR.SYNC.DEFER_BLOCKING 0x0 ;  /* 0x0000000000007b1d */ /* 0x000fe20000010000 */
[----:B------:R-:W-:-:S13]  /*0ab0*/  ISETP.GE.AND P0, PT, R24, R23, PT ;  /* 0x000000171800720c */ /* 0x000fda0003f06270 */
[----:B0-----:R-:W-:Y:S05]  /*0ac0*/  @P0 BRA `(.L_x_1844) ;  /* 0x0000000000d00947 */ /* 0x001fea0003800000 */
[----:B------:R0:W5:Y:S01]  /*0ad0*/  LDG.E.U16.CONSTANT R0, desc[UR6][R2.64] ;  /* 0x0000000602007981 */ /* 0x000162000c1e9500 */
[----:B-1----:R-:W1:Y:S01]  /*0ae0*/  LDC.64 R12, c[0x0][0x220] ;  /* 0x00008800ff0c7b82 */ /* 0x002e620000000a00 */
        /* <DEDUP_REMOVED lines=8> */
.L_x_1845:
        /* <DEDUP_REMOVED lines=42> */
.L_x_1844:
        /* <DEDUP_REMOVED lines=14> */
[C---:B0-----:R-:W-:Y:S02]  /*0ef0*/  ISETP.GT.AND P3, PT, R24.reuse, R2, PT ;  /* 0x000000021800720c */ /* 0x041fe40003f64270 */
        /* <DEDUP_REMOVED lines=9> */
.L_x_1846:
        /* <DEDUP_REMOVED lines=8> */
.L_x_1847:
        /* <DEDUP_REMOVED lines=10> */
.L_x_1848:
        /* <DEDUP_REMOVED lines=8> */
.L_x_1849:
        /* <DEDUP_REMOVED lines=10> */
.L_x_1850:
        /* <DEDUP_REMOVED lines=18> */
[----:B------:R-:W-:Y:S02]  /*12f0*/  PRMT R0, R11, 0x7610, R11 ;  /* 0x000076100b007816 */ /* 0x000fe4000000000b */
[----:B------:R-:W-:Y:S02]  /*1300*/  LEA.HI.X R37, R4, UR9, R3, 0x2, P2 ;  /* 0x0000000904257c11 */ /* 0x000fe400090f1403 */
[----:B------:R-:W-:Y:S02]  /*1310*/  PRMT R27, RZ, 0x5410, RZ ;  /* 0x00005410ff1b7816 */ /* 0x000fe400000000ff */
[----:B------:R-:W-:Y:S02]  /*1320*/  PRMT R28, RZ, 0x5410, RZ ;  /* 0x00005410ff1c7816 */ /* 0x000fe400000000ff */
[----:B------:R-:W-:-:S02]  /*1330*/  PRMT R29, RZ, 0x5410, RZ ;  /* 0x00005410ff1d7816 */ /* 0x000fc400000000ff */
[----:B------:R-:W-:Y:S01]  /*1340*/  IADD3 R31, R24, R31, RZ ;  /* 0x0000001f181f7210 */ /* 0x000fe20007ffe0ff */
[----:B------:R-:W-:Y:S06]  /*1350*/  @P0 BRA `(.L_x_1851) ;  /* 0x0000002000080947 */ /* 0x000fec0003800000 */
[----:B------:R-:W-:Y:S01]  /*1360*/  MOV R26, RZ ;  /* 0x000000ff001a7202 */ /* 0x000fe20000000f00 */
[----:B------:R-:W-:Y:S01]  /*1370*/  ULDC UR5, c[0x0][0x260] ;  /* 0x0000980000057ab9 */ /* 0x000fe20000000800 */
[----:B------:R-:W-:-:S07]  /*1380*/  PRMT R32, RZ, 0x7610, R32 ;  /* 0x00007610ff207816 */ /* 0x000fce0000000020 */
.L_x_1853:
[----:B------:R-:W-:Y:S01]  /*1390*/  ISETP.NE.AND P0, PT, R24, R31, PT ;  /* 0x0000001f1800720c */ /* 0x000fe20003f05270 */
[----:B------:R-:W0:-:S12]  /*13a0*/  LDC R21, c[0x0][0x23c] ;  /* 0x00008f00ff157b82 */ /* 0x000e180000000800 */
[----:B------:R-:W2:Y:S01]  /*13b0*/  @!P0 LDC.64 R2, c[0x0][0x248] ;  /* 0x00009200ff028b82 */ /* 0x000ea20000000a00 */
[----:B------:R-:W-:Y:S02]  /*13c0*/  @!P0 IADD3 R26, R26, 0x1, RZ ;  /* 0x000000011a1a8810 */ /* 0x000fe40007ffe0ff */
[----:B------:R-:W-:Y:S02]  /*13d0*/  @!P0 SHF.L.U32 R5, R24, 0x1, RZ ;  /* 0x0000000118058819 */ /* 0x000fe400000006ff */
[----:B------:R-:W-:-:S06]  /*13e0*/  @!P0 LEA R6, R26, R1, 0x3 ;  /* 0x000000011a068211 */ /* 0x000fcc00078e18ff */
[----:B------:R-:W3:Y:S01]  /*13f0*/  @!P0 LDL.64 R6, [R6] ;  /* 0x0000000006068983 */ /* 0x000ee20000100a00 */
[----:B0-----:R-:W-:-:S03]  /*1400*/  IMAD.WIDE R16, R21, 0x4, R36 ;  /* 0x0000000415107825 */ /* 0x001fc600078e0224 */
[----:B------:R-:W5:Y:S01]  /*1410*/  LDG.E.128.CONSTANT R36, desc[UR6][R36.64] ;  /* 0x0000000624247981 */ /* 0x000f62000c1e9d00 */
[----:B-1----:R-:W-:-:S03]  /*1420*/  IMAD.WIDE R12, R21, 0x4, R16 ;  /* 0x00000004150c7825 */ /* 0x002fc600078e0210 */
[----:B------:R-:W5:Y:S01]  /*1430*/  LDG.E.128.CONSTANT R16, desc[UR6][R16.64] ;  /* 0x0000000610107981 */ /* 0x000f62000c1e9d00 */
[----:B--2---:R-:W-:-:S04]  /*1440*/  @!P0 IMAD.WIDE R2, R5, 0x2, R2 ;  /* 0x0000000205028825 */ /* 0x004fc800078e0202 */
[----:B------:R-:W-:Y:S02]  /*1450*/  IMAD.WIDE R4, R21, 0x4, R12 ;  /* 0x0000000415047825 */ /* 0x000fe400078e020c */
[----:B------:R-:W2:Y:S04]  /*1460*/  @!P0 LDG.E.U16.CONSTANT R3, desc[UR6][R2.64+0x2] ;  /* 0x0000020602038981 */ /* 0x000ea8000c1e9500 */
[----:B------:R-:W5:Y:S04]  /*1470*/  LDG.E.128.CONSTANT R12, desc[UR6][R12.64] ;  /* 0x000000060c0c7981 */ /* 0x000f68000c1e9d00 */
[----:B------:R0:W5:Y:S01]  /*1480*/  LDG.E.128.CONSTANT R8, desc[UR6][R4.64] ;  /* 0x0000000604087981 */ /* 0x000162000c1e9d00 */
[----:B---3--:R-:W-:-:S02]  /*1490*/  @!P0 PRMT R20, R6, 0x7610, R20 ;  /* 0x0000761006148816 */ /* 0x008fc40000000014 */
[----:B------:R-:W-:Y:S02]  /*14a0*/  @!P0 PRMT R0, R7, 0x7610, R0 ;  /* 0x0000761007008816 */ /* 0x000fe40000000000 */
[----:B------:R-:W-:Y:S02]  /*14b0*/  @!P0 PRMT R20, R20, 0x7610, R6 ;  /* 0x0000761014148816 */ /* 0x000fe40000000006 */
[----:B------:R-:W-:Y:S02]  /*14c0*/  @!P0 PRMT R0, R0, 0x7610, R7 ;  /* 0x0000761000008816 */ /* 0x000fe40000000007 */
[----:B--2---:R-:W-:Y:S01]  /*14d0*/  @!P0 IADD3 R31, R3, R24, RZ ;  /* 0x00000018031f8210 */ /* 0x004fe20007ffe0ff */
[----:B------:R-:W-:Y:S01]  /*14e0*/  IMAD.WIDE R2, R21, 0x4, R4 ;  /* 0x0000000415027825 */ /* 0x000fe200078e0204 */
[----:B0-----:R-:W-:Y:S06]  /*14f0*/  @!P1 BRA `(.L_x_1852) ;  /* 0x0000001c00889947 */ /* 0x001fec0003800000 */
[----:B------:R-:W2:Y:S01]  /*1500*/  LDG.E.128.CONSTANT R4, desc[UR6][R2.64] ;  /* 0x0000000602047981 */ /* 0x000ea2000c1e9d00 */
[----:B-----5:R-:W-:Y:S01]  /*1510*/  SHF.R.U32.HI R74, RZ, 0xf, R39 ;  /* 0x0000000fff4a7819 */ /* 0x020fe20000011627 */
[----:B------:R-:W-:Y:S01]  /*1520*/  HFMA2.MMA R48, -RZ, RZ, 0, 0.03125 ;  /* 0x00002800ff307435 */ /* 0x000fe200000001ff */
[----:B------:R-:W-:Y:S02]  /*1530*/  SHF.R.U32.HI R85, RZ, 0xe, R19 ;  /* 0x0000000eff557819 */ /* 0x000fe40000011613 */
[----:B------:R-:W-:Y:S02]  /*1540*/  LOP3.LUT R74, R74, 0x10001, RZ, 0xc0, !PT ;  /* 0x000100014a4a7812 */ /* 0x000fe400078ec0ff */
        /* <DEDUP_REMOVED lines=27> */
[--C-:B------:R-:W-:Y:S02]  /*1700*/  SHF.R.U32.HI R60, RZ, 0xf, R36.reuse ;  /* 0x0000000fff3c7819 */ /* 0x100fe40000011624 */
[C---:B------:R-:W-:Y:S02]  /*1710*/  LOP3.LUT R55, R36.reuse, 0x1f001f, RZ, 0xc0, !PT ;  /* 0x001f001f24377812 */ /* 0x040fe400078ec0ff */
[----:B------:R-:W-:Y:S02]  /*1720*/  LOP3.LUT R35, R36, 0x3e003e0, RZ, 0xc0, !PT ;  /* 0x03e003e024237812 */ /* 0x000fe400078ec0ff */
[----:B------:R-:W-:Y:S02]  /*1730*/  SHF.R.U32.HI R49, RZ, 0xa, R36 ;  /* 0x0000000aff317819 */ /* 0x000fe40000011624 */
[----:B------:R-:W-:Y:S02]  /*1740*/  LOP3.LUT R85, R85, 0x40004, R78, 0xf8, !PT ;  /* 0x0004000455557812 */ /* 0x000fe400078ef84e */
[----:B------:R-:W-:-:S02]  /*1750*/  LOP3.LUT R61, R39, 0x1f001f, RZ, 0xc0, !PT ;  /* 0x001f001f273d7812 */ /* 0x000fc400078ec0ff */
[----:B------:R-:W-:Y:S02]  /*1760*/  LOP3.LUT R36, R39, 0x3e003e0, RZ, 0xc0, !PT ;  /* 0x03e003e027247812 */ /* 0x000fe400078ec0ff */
[----:B------:R-:W-:Y:S02]  /*1770*/  SHF.R.U32.HI R52, RZ, 0xa, R39 ;  /* 0x0000000aff347819 */ /* 0x000fe40000011627 */
[--C-:B------:R-:W-:Y:S02]  /*1780*/  SHF.R.U32.HI R81, RZ, 0xe, R18.reuse ;  /* 0x0000000eff517819 */ /* 0x100fe40000011612 */
[C---:B------:R-:W-:Y:S02]  /*1790*/  LOP3.LUT R56, R18.reuse, 0x1f001f, RZ, 0xc0, !PT ;  /* 0x001f001f12387812 */ /* 0x040fe400078ec0ff */
[----:B------:R-:W-:Y:S02]  /*17a0*/  LOP3.LUT R39, R18, 0x3e003e0, RZ, 0xc0, !PT ;  /* 0x03e003e012277812 */ /* 0x000fe400078ec0ff */
        /* <DEDUP_REMOVED lines=102> */
[--C-:B--2---:R-:W-:Y:S02]  /*1e10*/  SHF.R.U32.HI R89, RZ, 0xb, R4.reuse ;  /* 0x0000000bff597819 */ /* 0x104fe40000011604 */
        /* <DEDUP_REMOVED lines=15> */
[----:B------:R-:W-:Y:S01]  /*1f10*/  LOP3.LUT R7, R34, 0x64006400, RZ, 0xfc, !PT ;  /* 0x6400640022077812 */ /* 0x000fe200078efcff */
[-C--:B------:R-:W-:Y:S01]  /*1f20*/  HFMA2 R34, R41, R48.reuse.H0_H0, -48, -48 ;  /* 0xd200d20029227431 */ /* 0x080fe20000040030 */
[----:B------:R-:W-:Y:S01]  /*1f30*/  LOP3.LUT R82, R82, 0x100010, R89, 0xf8, !PT ;  /* 0x0010001052527812 */ /* 0x000fe200078ef859 */
[-C--:B------:R-:W-:Y:S01]  /*1f40*/  HFMA2 R41, R45, R48.reuse.H0_H0, -48, -48 ;  /* 0xd200d2002d297431 */ /* 0x080fe20000040030 */
        /* <DEDUP_REMOVED lines=8> */
[----:B------:R-:W-:Y:S01]  /*1fd0*/  LOP3.LUT R85, R85, 0x100010, R6, 0xf8, !PT ;  /* 0x0010001055557812 */ /* 0x000fe200078ef806 */
[-C--:B------:R-:W-:Y:S01]  /*1fe0*/  HFMA2 R45, R47, R48.reuse.H0_H0, -48, -48 ;  /* 0xd200d2002f2d7431 */ /* 0x080fe20000040030 */
[----:B------:R-:W1:Y:S01]  /*1ff0*/  LDS.128 R4, [UR4+0x10] ;  /* 0x00001004ff047984 */ /* 0x000e620008000c00 */
[----:B------:R-:W-:Y:S01]  /*2000*/  LOP3.LUT R90, R61, 0x64006400, RZ, 0xfc, !PT ;  /* 0x640064003d5a7812 */ /* 0x000fe200078efcff */
[----:B------:R-:W-:Y:S01]  /*2010*/  HADD2 R61, R55, -1040, -1040 ;  /* 0xe410e410373d7430 */ /* 0x000fe20000000000 */
[----:B------:R-:W-:Y:S01]  /*2020*/  LOP3.LUT R91, R91, 0x64006400, RZ, 0xfc, !PT ;  /* 0x640064005b5b7812 */ /* 0x000fe200078efcff */
[-C--:B------:R-:W-:Y:S01]  /*2030*/  HFMA2 R47, R107, R48.reuse.H0_H0, -48, -48 ;  /* 0xd200d2006b2f7431 */ /* 0x080fe20000040030 */
[----:B------:R-:W-:Y:S01]  /*2040*/  LOP3.LUT R95, R92, 0x64006400, RZ, 0xfc, !PT ;  /* 0x640064005c5f7812 */ /* 0x000fe200078efcff */
[-C--:B0-----:R-:W-:Y:S01]  /*2050*/  HFMA2.MMA R92, R57, R8.reuse, RZ ;  /* 0x00000008395c7235 */ /* 0x081fe200000000ff */
[----:B------:R-:W-:Y:S01]  /*2060*/  HADD2 R55, R90, -1040, -1040 ;  /* 0xe410e4105a377430 */ /* 0x000fe20000000000 */
[----:B------:R-:W-:Y:S01]  /*2070*/  HFMA2.MMA R89, R61, R8, RZ ;  /* 0x000000083d597235 */ /* 0x000fe200000000ff */
[----:B------:R-:W-:Y:S01]  /*2080*/  LOP3.LUT R93, R93, 0x64006400, RZ, 0xfc, !PT ;  /* 0x640064005d5d7812 */ /* 0x000fe200078efcff */
[----:B------:R-:W-:Y:S01]  /*2090*/  HFMA2 R44, R91, R48.H0_H0, -48, -48 ;  /* 0xd200d2005b2c7431 */ /* 0x000fe20000040030 */
[----:B------:R-:W-:Y:S01]  /*20a0*/  LOP3.LUT R16, R16, 0x64006400, RZ, 0xfc, !PT ;  /* 0x6400640010107812 */ /* 0x000fe200078efcff */
[-C--:B------:R-:W-:Y:S01]  /*20b0*/  HFMA2 R91, R59, R8.reuse, RZ.H0_H0 ;  /* 0x000000083b5b7231 */ /* 0x080fe200000400ff */
[----:B------:R-:W-:Y:S01]  /*20c0*/  LOP3.LUT R75, R75, 0x64006400, RZ, 0xfc, !PT ;  /* 0x640064004b4b7812 */ /* 0x000fe200078efcff */
[----:B------:R-:W-:Y:S01]  /*20d0*/  HFMA2 R8, R55, R8, RZ.H0_H0 ;  /* 0x0000000837087231 */ /* 0x000fe200000400ff */
[-C--:B------:R-:W-:Y:S01]  /*20e0*/  HFMA2.MMA R92, R60, R9.reuse, R92 ;  /* 0x000000093c5c7235 */ /* 0x080fe2000000005c */
        /* <DEDUP_REMOVED lines=26> */
[----:B------:R-:W-:Y:S01]  /*2290*/  HFMA2.MMA R90, R56, R11, R90 ;  /* 0x0000000b385a7235 */ /* 0x000fe2000000005a */
[-C--:B------:R-:W-:Y:S01]  /*22a0*/  HFMA2 R91, R54, R11.reuse, R91 ;  /* 0x0000000b365b7231 */ /* 0x080fe2000000005b */
[-C--:B-1----:R-:W-:Y:S01]  /*22b0*/  HFMA2.MMA R94, R37, R4.reuse, R8 ;  /* 0x00000004255e7235 */ /* 0x082fe20000000008 */
[----:B------:R-:W-:Y:S01]  /*22c0*/  HFMA2 R11, R50, R11, R93 ;  /* 0x0000000b320b7231 */ /* 0x000fe2000000005d */
[----:B------:R-:W-:Y:S01]  /*22d0*/  LOP3.LUT R89, R70, 0x64006400, RZ, 0xfc, !PT ;  /* 0x6400640046597812 */ /* 0x000fe200078efcff */
[-C--:B------:R-:W-:Y:S01]  /*22e0*/  HFMA2 R93, R35, R4.reuse, R91 ;  /* 0x00000004235d7231 */ /* 0x080fe2000000005b */
[----:B------:R-:W-:Y:S01]  /*22f0*/  LOP3.LUT R91, R72, 0x64006400, RZ, 0xfc, !PT ;  /* 0x64006400485b7812 */ /* 0x000fe200078efcff */
[----:B------:R-:W-:Y:S01]  /*2300*/  HFMA2 R95, R39, R4, R11 ;  /* 0x00000004275f7231 */ /* 0x000fe2000000000b */
[----:B------:R-:W-:Y:S01]  /*2310*/  HFMA2.MMA R92, R33, R4, R90 ;  /* 0x00000004215c7235 */ /* 0x000fe2000000005a */
[----:B------:R-:W0:Y:S01]  /*2320*/  LDS.128 R8, [UR4+0x20] ;  /* 0x00002004ff087984 */ /* 0x000e220008000c00 */
        /* <DEDUP_REMOVED lines=25> */
[-C--:B------:R-:W-:Y:S01]  /*24c0*/  HFMA2.MMA R95, R38, R7.reuse, R5 ;  /* 0x00000007265f7235 */ /* 0x080fe20000000005 */
[-C--:B------:R-:W-:Y:S01]  /*24d0*/  HFMA2 R94, R36, R7.reuse, R4 ;  /* 0x00000007245e7231 */ /* 0x080fe20000000004 */
        /* <DEDUP_REMOVED lines=14> */
[----:B------:R-:W-:-:S02]  /*25c0*/  HADD2 R73, R91, -1040, -1040 ;  /* 0xe410e4105b497430 */ /* 0x000fc40000000000 */
[-C--:B------:R-:W-:Y:S02]  /*25d0*/  HFMA2 R94, R87, R8.reuse, R94 ;  /* 0x00000008575e7231 */ /* 0x080fe4000000005e */
[----:B------:R-:W-:Y:S01]  /*25e0*/  HFMA2 R96, R73, R8, R96 ;  /* 0x0000000849607231 */ /* 0x000fe20000000060 */
[-C--:B------:R-:W-:Y:S01]  /*25f0*/  HFMA2.MMA R93, R88, R9.reuse, R93 ;  /* 0x00000009585d7235 */ /* 0x080fe2000000005d */
[-C--:B------:R-:W-:Y:S01]  /*2600*/  HFMA2 R94, R86, R9.reuse, R94 ;  /* 0x00000009565e7231 */ /* 0x080fe2000000005e */
[----:B------:R-:W-:Y:S01]  /*2610*/  HFMA2.MMA R95, R80, R9, R95 ;  /* 0x00000009505f7235 */ /* 0x000fe2000000005f */
[----:B------:R-:W-:Y:S01]  /*2620*/  HADD2 R76, R92, -1040, -1040 ;  /* 0xe410e4105c4c7430 */ /* 0x000fe20000000000 */
[----:B------:R-:W-:Y:S01]  /*2630*/  LOP3.LUT R8, R78, 0x64006400, RZ, 0xfc, !PT ;  /* 0x640064004e087812 */ /* 0x000fe200078efcff */
[----:B------:R-:W-:Y:S02]  /*2640*/  HFMA2 R17, R43, R10, R94 ;  /* 0x0000000a2b117231 */ /* 0x000fe4000000005e */
[----:B------:R-:W-:Y:S01]  /*2650*/  HADD2 R94, R12, -1040, -1040 ;  /* 0xe410e4100c5e7430 */ /* 0x000fe20000000000 */
[-C--:B------:R-:W-:Y:S01]  /*2660*/  HFMA2.MMA R93, R41, R10.reuse, R93 ;  /* 0x0000000a295d7235 */ /* 0x080fe2000000005d */
[----:B------:R-:W-:Y:S01]  /*2670*/  HADD2 R90, R14, -1040, -1040 ;  /* 0xe410e4100e5a7430 */ /* 0x000fe20000000000 */
[----:B------:R-:W-:Y:S01]  /*2680*/  HFMA2.MMA R95, R45, R10, R95 ;  /* 0x0000000a2d5f7235 */ /* 0x000fe2000000005f */
[----:B------:R-:W-:-:S02]  /*2690*/  HFMA2 R96, R76, R9, R96 ;  /* 0x000000094c607231 */ /* 0x000fc40000000060 */
[----:B------:R-:W-:Y:S02]  /*26a0*/  HADD2 R91, R75, -1040, -1040 ;  /* 0xe410e4104b5b7430 */ /* 0x000fe40000000000 */
[----:B------:R-:W-:Y:S01]  /*26b0*/  HFMA2 R96, R47, R10, R96 ;  /* 0x0000000a2f607231 */ /* 0x000fe20000000060 */
[-C--:B------:R-:W-:Y:S01]  /*26c0*/  HFMA2.MMA R9, R94, R11.reuse, R93 ;  /* 0x0000000b5e097235 */ /* 0x080fe2000000005d */
[----:B------:R-:W-:Y:S01]  /*26d0*/  HADD2 R92, R13, -1040, -1040 ;  /* 0xe410e4100d5c7430 */ /* 0x000fe20000000000 */
[----:B------:R-:W-:Y:S01]  /*26e0*/  HFMA2.MMA R10, R90, R11, R95 ;  /* 0x0000000b5a0a7235 */ /* 0x000fe2000000005f */
[----:B------:R-:W-:Y:S02]  /*26f0*/  HADD2 R95, R16, -1040, -1040 ;  /* 0xe410e410105f7430 */ /* 0x000fe40000000000 */
[----:B------:R-:W-:Y:S02]  /*2700*/  HADD2 R77, R18, -1040, -1040 ;  /* 0xe410e410124d7430 */ /* 0x000fe40000000000 */
[----:B------:R-:W-:-:S02]  /*2710*/  HADD2 R78, R15, -1040, -1040 ;  /* 0xe410e4100f4e7430 */ /* 0x000fc40000000000 */
[-C--:B-1----:R-:W-:Y:S01]  /*2720*/  HFMA2.MMA R9, R95, R4.reuse, R9 ;  /* 0x000000045f097235 */ /* 0x082fe20000000009 */
        /* <DEDUP_REMOVED lines=18> */
[----:B------:R-:W-:Y:S01]  /*2850*/  HFMA2 R96, R48, R5, R96 ;  /* 0x0000000530607231 */ /* 0x000fe20000000060 */
        /* <DEDUP_REMOVED lines=172> */
.L_x_1852:
[----:B------:R-:W-:Y:S01]  /*3320*/  IADD3 R24, R24, 0x20, RZ ;  /* 0x0000002018187810 */ /* 0x000fe20007ffe0ff */
[----:B------:R-:W-:Y:S01]  /*3330*/  UIADD3 UR4, UR4, 0x40, URZ ;  /* 0x0000004004047890 */ /* 0x000fe2000fffe03f */
[----:B-----5:R-:W-:Y:S02]  /*3340*/  IMAD.WIDE R36, R21, 0x4, R2 ;  /* 0x0000000415247825 */ /* 0x020fe400078e0202 */
[C---:B------:R-:W-:Y:S02]  /*3350*/  ISETP.GE.AND P0, PT, R24.reuse, UR5, PT ;  /* 0x0000000518007c0c */ /* 0x040fe4000bf06270 */
[----:B------:R-:W-:-:S13]  /*3360*/  ISETP.LT.AND P2, PT, R24, R23, PT ;  /* 0x000000171800720c */ /* 0x000fda0003f41270 */
[----:B------:R-:W-:Y:S05]  /*3370*/  @!P0 BRA P2, `(.L_x_1853) ;  /* 0xffffffe000048947 */ /* 0x000fea000103ffff */
.L_x_1851:
[----:B------:R-:W-:Y:S01]  /*3380*/  ISETP.GE.AND P0, PT, R24, R23, PT ;  /* 0x000000171800720c */ /* 0x000fe20003f06270 */
[----:B------:R-:W-:-:S03]  /*3390*/  ULDC UR5, c[0x0][0x268] ;  /* 0x00009a0000057ab9 */ /* 0x000fc60000000800 */
[----:B------:R-:W-:Y:S01]  /*33a0*/  ISETP.GE.OR P0, PT, R24, UR5, P0 ;  /* 0x0000000518007c0c */ /* 0x000fe20008706670 */
[----:B------:R-:W-:-:S12]  /*33b0*/  ULDC UR5, c[0x0][0x268] ;  /* 0x00009a0000057ab9 */ /* 0x000fd80000000800 */
[----:B------:R-:W-:Y:S05]  /*33c0*/  @P0 BRA `(.L_x_1854) ;  /* 0x0000001c00900947 */ /* 0x000fea0003800000 */
.L_x_1856:
[----:B------:R-:W-:Y:S01]  /*33d0*/  ISETP.NE.AND P0, PT, R24, R31, PT ;  /* 0x0000001f1800720c */ /* 0x000fe20003f05270 */
[----:B------:R-:W0:Y:S01]  /*33e0*/  LDC R21, c[0x0][0x23c] ;  /* 0x00008f00ff157b82 */ /* 0x000e220000000800 */
[----:B-1---5:R1:W5:Y:S11]  /*33f0*/  LDG.E.128.CONSTANT R12, desc[UR6][R36.64] ;  /* 0x00000006240c7981 */ /* 0x022376000c1e9d00 */
[----:B------:R-:W2:Y:S01]  /*3400*/  @!P0 LDC.64 R4, c[0x0][0x248] ;  /* 0x00009200ff048b82 */ /* 0x000ea20000000a00 */
[----:B------:R-:W-:-:S02]  /*3410*/  @!P0 IADD3 R26, R26, 0x1, RZ ;  /* 0x000000011a1a8810 */ /* 0x000fc40007ffe0ff */
[----:B------:R-:W-:Y:S02]  /*3420*/  @!P0 LEA R3, R24, 0x1, 0x1 ;  /* 0x0000000118038811 */ /* 0x000fe400078e08ff */
[----:B------:R-:W-:Y:S01]  /*3430*/  @!P0 LEA R16, R26, R1, 0x3 ;  /* 0x000000011a108211 */ /* 0x000fe200078e18ff */
[----:B0-----:R-:W-:-:S05]  /*3440*/  IMAD.WIDE R6, R21, 0x4, R36 ;  /* 0x0000000415067825 */ /* 0x001fca00078e0224 */
[----:B------:R1:W5:Y:S01]  /*3450*/  LDG.E.128.CONSTANT R8, desc[UR6][R6.64] ;  /* 0x0000000606087981 */ /* 0x000362000c1e9d00 */
        /* <DEDUP_REMOVED lines=9> */
[----:B-1----:R-:W-:Y:S06]  /*34f0*/  @!P1 BRA `(.L_x_1855) ;  /* 0x0000001c002c9947 */ /* 0x002fec0003800000 */
[----:B------:R-:W2:Y:S01]  /*3500*/  LDG.E.128.CONSTANT R4, desc[UR6][R2.64] ;  /* 0x0000000602047981 */ /* 0x000ea2000c1e9d00 */
[----:B-----5:R-:W-:Y:S01]  /*3510*/  SHF.R.U32.HI R16, RZ, 0xf, R12 ;  /* 0x0000000fff107819 */ /* 0x020fe2000001160c */
[----:B------:R-:W-:Y:S01]  /*3520*/  HFMA2.MMA R33, -RZ, RZ, 0, 0.015625 ;  /* 0x00002400ff217435 */ /* 0x000fe200000001ff */
        /* <DEDUP_REMOVED lines=19> */
[----:B------:R-:W-:Y:S02]  /*3660*/  LOP3.LUT R40, R16, 0x20002, R15, 0xf8, !PT ;  /* 0x0002000210287812 */ /* 0x000fe400078ef80f */
[C---:B------:R-:W-:Y:S02]  /*3670*/  LOP3.LUT R35, R13.reuse, 0x380038, RZ, 0xc0, !PT ;  /* 0x003800380d237812 */ /* 0x040fe400078ec0ff */
[----:B------:R-:W-:Y:S02]  /*3680*/  SHF.R.U32.HI R67, RZ, 0x6, R13 ;  /* 0x00000006ff437819 */ /* 0x000fe4000001160d */
[----:B------:R-:W-:-:S02]  /*3690*/  LOP3.LUT R77, R13, 0x70007, RZ, 0xc0, !PT ;  /* 0x000700070d4d7812 */ /* 0x000fc400078ec0ff */
[----:B------:R-:W-:Y:S02]  /*36a0*/  SHF.R.U32.HI R19, RZ, 0xe, R10 ;  /* 0x0000000eff137819 */ /* 0x000fe4000001160a */
[----:B------:R-:W-:Y:S02]  /*36b0*/  LOP3.LUT R18, R18, 0x10001, RZ, 0xc0, !PT ;  /* 0x0001000112127812 */ /* 0x000fe400078ec0ff */
[----:B------:R-:W-:Y:S02]  /*36c0*/  LOP3.LUT R15, R17, 0x20002, R8, 0xf8, !PT ;  /* 0x00020002110f7812 */ /* 0x000fe400078ef808 */
        /* <DEDUP_REMOVED lines=12> */
[----:B------:R-:W-:Y:S02]  /*3790*/  MOV R42, 0x3000 ;  /* 0x00003000002a7802 */ /* 0x000fe40000000f00 */
[----:B------:R-:W-:Y:S02]  /*37a0*/  LOP3.LUT R39, R37, 0x20002, R38, 0xf8, !PT ;  /* 0x0002000225277812 */ /* 0x000fe400078ef826 */
        /* <DEDUP_REMOVED lines=22> */
[----:B------:R-:W-:-:S02]  /*3910*/  LOP3.LUT R11, R5, 0x380038, RZ, 0xc0, !PT ;  /* 0x00380038050b7812 */ /* 0x000fc400078ec0ff */
[----:B------:R-:W-:Y:S02]  /*3920*/  LOP3.LUT R16, R15, 0x40004, R16, 0xf8, !PT ;  /* 0x000400040f107812 */ /* 0x000fe400078ef810 */
[----:B------:R-:W-:Y:S02]  /*3930*/  SHF.R.U32.HI R90, RZ, 0x6, R5 ;  /* 0x00000006ff5a7819 */ /* 0x000fe40000011605 */
[----:B------:R-:W-:Y:S02]  /*3940*/  LOP3.LUT R83, R5, 0x70007, RZ, 0xc0, !PT ;  /* 0x0007000705537812 */ /* 0x000fe400078ec0ff */
[----:B------:R-:W-:Y:S02]  /*3950*/  SHF.R.U32.HI R18, RZ, 0xd, R7 ;  /* 0x0000000dff127819 */ /* 0x000fe40000011607 */
[----:B------:R-:W-:Y:S02]  /*3960*/  LOP3.LUT R15, R36, 0x64006400, RZ, 0xfc, !PT ;  /* 0x64006400240f7812 */ /* 0x000fe400078efcff */
[----:B------:R-:W-:-:S02]  /*3970*/  LOP3.LUT R5, R34, 0x64006400, RZ, 0xfc, !PT ;  /* 0x6400640022057812 */ /* 0x000fc400078efcff */
[----:B------:R-:W-:Y:S01]  /*3980*/  LOP3.LUT R34, R71, 0x380038, RZ, 0xc0, !PT ;  /* 0x0038003847227812 */ /* 0x000fe200078ec0ff */
[-C--:B------:R-:W-:Y:S01]  /*3990*/  HFMA2 R68, R15, R42.reuse.H0_H0, -132, -132 ;  /* 0xd820d8200f447431 */ /* 0x080fe2000004002a */
[----:B------:R-:W-:Y:S01]  /*39a0*/  LOP3.LUT R18, R39, 0x40004, R18, 0xf8, !PT ;  /* 0x0004000427127812 */ /* 0x000fe200078ef812 */
[-C--:B------:R-:W-:Y:S01]  /*39b0*/  HFMA2 R72, R5, R42.reuse.H0_H0, -132, -132 ;  /* 0xd820d82005487431 */ /* 0x080fe2000004002a */
[----:B------:R-:W-:Y:S02]  /*39c0*/  LOP3.LUT R39, R14, 0x64006400, RZ, 0xfc, !PT ;  /* 0x640064000e277812 */ /* 0x000fe400078efcff */
[----:B------:R-:W-:Y:S02]  /*39d0*/  LOP3.LUT R14, R86, 0x380038, RZ, 0xc0, !PT ;  /* 0x00380038560e7812 */ /* 0x000fe400078ec0ff */
[----:B------:R-:W-:Y:S01]  /*39e0*/  LOP3.LUT R15, R34, 0x64006400, RZ, 0xfc, !PT ;  /* 0x64006400220f7812 */ /* 0x000fe200078efcff */
[----:B------:R-:W-:Y:S01]  /*39f0*/  HFMA2 R66, R39, R42.H0_H0, -132, -132 ;  /* 0xd820d82027427431 */ /* 0x000fe2000004002a */
[----:B------:R-:W-:-:S02]  /*3a00*/  LOP3.LUT R38, R7, 0x380038, RZ, 0xc0, !PT ;  /* 0x0038003807267812 */ /* 0x000fc400078ec0ff */
[----:B------:R-:W-:Y:S01]  /*3a10*/  SHF.R.U32.HI R92, RZ, 0x6, R7 ;  /* 0x00000006ff5c7819 */ /* 0x000fe20000011607 */
[-C--:B------:R-:W-:Y:S01]  /*3a20*/  HFMA2 R58, R15, R42.reuse.H0_H0, -132, -132 ;  /* 0xd820d8200f3a7431 */ /* 0x080fe2000004002a */
[----:B------:R-:W-:Y:S02]  /*3a30*/  LOP3.LUT R87, R7, 0x70007, RZ, 0xc0, !PT ;  /* 0x0007000707577812 */ /* 0x000fe400078ec0ff */
[----:B------:R-:W-:Y:S02]  /*3a40*/  LOP3.LUT R51, R14, 0x64006400, RZ, 0xfc, !PT ;  /* 0x640064000e337812 */ /* 0x000fe400078efcff */
[--C-:B------:R-:W-:Y:S01]  /*3a50*/  SHF.R.U32.HI R89, RZ, 0xd, R4.reuse ;  /* 0x0000000dff597819 */ /* 0x100fe20000011604 */
[----:B------:R-:W0:Y:S01]  /*3a60*/  LDS.128 R12, [UR4] ;  /* 0x00000004ff0c7984 */ /* 0x000e220008000c00 */
[----:B------:R-:W-:Y:S01]  /*3a70*/  LOP3.LUT R8, R4, 0x380038, RZ, 0xc0, !PT ;  /* 0x0038003804087812 */ /* 0x000fe200078ec0ff */
[----:B------:R-:W-:Y:S01]  /*3a80*/  HFMA2 R51, R51, R42.H0_H0, -132, -132 ;  /* 0xd820d82033337431 */ /* 0x000fe2000004002a */
[----:B------:R-:W-:-:S02]  /*3a90*/  SHF.R.U32.HI R19, RZ, 0x6, R4 ;  /* 0x00000006ff137819 */ /* 0x000fc40000011604 */
[----:B------:R-:W-:Y:S02]  /*3aa0*/  LOP3.LUT R81, R4, 0x70007, RZ, 0xc0, !PT ;  /* 0x0007000704517812 */ /* 0x000fe400078ec0ff */
[----:B------:R-:W-:Y:S02]  /*3ab0*/  LOP3.LUT R7, R67, 0x380038, RZ, 0xc0, !PT ;  /* 0x0038003843077812 */ /* 0x000fe400078ec0ff */
[--C-:B------:R-:W-:Y:S02]  /*3ac0*/  SHF.R.U32.HI R17, RZ, 0xd, R6.reuse ;  /* 0x0000000dff117819 */ /* 0x100fe40000011606 */
[C---:B------:R-:W-:Y:S02]  /*3ad0*/  LOP3.LUT R37, R6.reuse, 0x380038, RZ, 0xc0, !PT ;  /* 0x0038003806257812 */ /* 0x040fe400078ec0ff */
[----:B------:R-:W-:Y:S02]  /*3ae0*/  SHF.R.U32.HI R91, RZ, 0x6, R6 ;  /* 0x00000006ff5b7819 */ /* 0x000fe40000011606 */
        /* <DEDUP_REMOVED lines=72> */
[-C--:B------:R-:W-:Y:S01]  /*3f70*/  HFMA2 R41, R10, R33.reuse.H0_H0, -20, -20 ;  /* 0xcd00cd000a297431 */ /* 0x080fe20000040021 */
[----:B------:R-:W-:Y:S01]  /*3f80*/  LOP3.LUT R11, R92, 0x1c001c0, RZ, 0xc0, !PT ;  /* 0x01c001c05c0b7812 */ /* 0x000fe200078ec0ff */
[-C--:B0-----:R-:W-:Y:S01]  /*3f90*/  HFMA2.MMA R9, R77, R12.reuse, RZ ;  /* 0x0000000c4d097235 */ /* 0x081fe200000000ff */
[----:B------:R-:W-:Y:S01]  /*3fa0*/  LOP3.LUT R8, R69, 0x64006400, RZ, 0xfc, !PT ;  /* 0x6400640045087812 */ /* 0x000fe200078efcff */
[----:B------:R-:W-:Y:S01]  /*3fb0*/  HFMA2.MMA R69, R73, R12, RZ ;  /* 0x0000000c49457235 */ /* 0x000fe200000000ff */
[----:B------:R-:W-:Y:S01]  /*3fc0*/  LOP3.LUT R10, R11, 0x64006400, RZ, 0xfc, !PT ;  /* 0x640064000b0a7812 */ /* 0x000fe200078efcff */
[-C--:B------:R-:W-:Y:S01]  /*3fd0*/  HFMA2 R34, R34, R33.reuse.H0_H0, -20, -20 ;  /* 0xcd00cd0022227431 */ /* 0x080fe20000040021 */
[----:B------:R-:W-:Y:S01]  /*3fe0*/  LOP3.LUT R67, R67, 0x70007, RZ, 0xc0, !PT ;  /* 0x0007000743437812 */ /* 0x000fe200078ec0ff */
[-C--:B------:R-:W-:Y:S01]  /*3ff0*/  HFMA2 R11, R75, R12.reuse, RZ.H0_H0 ;  /* 0x0000000c4b0b7231 */ /* 0x080fe200000400ff */
[----:B------:R-:W-:Y:S01]  /*4000*/  LOP3.LUT R65, R65, 0x70007, RZ, 0xc0, !PT ;  /* 0x0007000741417812 */ /* 0x000fe200078ec0ff */
[----:B------:R-:W-:Y:S01]  /*4010*/  HFMA2 R33, R10, R33.H0_H0, -20, -20 ;  /* 0xcd00cd000a217431 */ /* 0x000fe20000040021 */
        /* <DEDUP_REMOVED lines=70> */
[----:B------:R-:W-:Y:S01]  /*4480*/  LOP3.LUT R4, R85, 0x64006400, RZ, 0xfc, !PT ;  /* 0x6400640055047812 */ /* 0x000fe200078efcff */
[----:B------:R-:W-:Y:S01]  /*4490*/  HADD2 R85, R83, -1028, -1028 ;  /* 0xe404e40453557430 */ /* 0x000fe20000000000 */
[----:B------:R-:W-:Y:S01]  /*44a0*/  LOP3.LUT R89, R89, 0x64006400, RZ, 0xfc, !PT ;  /* 0x6400640059597812 */ /* 0x000fe200078efcff */
[----:B------:R-:W-:Y:S01]  /*44b0*/  HFMA2.MMA R95, R51, R8, R95 ;  /* 0x00000008335f7235 */ /* 0x000fe2000000005f */
[-C--:B------:R-:W-:Y:S01]  /*44c0*/  HFMA2 R94, R53, R8.reuse, R94 ;  /* 0x00000008355e7231 */ /* 0x080fe2000000005e */
[----:B------:R-:W-:Y:S01]  /*44d0*/  LOP3.LUT R17, R17, 0x64006400, RZ, 0xfc, !PT ;  /* 0x6400640011117812 */ /* 0x000fe200078efcff */
[----:B------:R-:W-:Y:S01]  /*44e0*/  HADD2 R83, R4, -1028, -1028 ;  /* 0xe404e40404537430 */ /* 0x000fe20000000000 */
[-C--:B------:R-:W-:Y:S01]  /*44f0*/  HFMA2.MMA R6, R40, R9.reuse, R6 ;  /* 0x0000000928067235 */ /* 0x080fe20000000006 */
[----:B------:R-:W-:Y:S01]  /*4500*/  HFMA2 R7, R49, R8, R7 ;  /* 0x0000000831077231 */ /* 0x000fe20000000007 */
[----:B------:R-:W-:Y:S01]  /*4510*/  LOP3.LUT R16, R16, 0x64006400, RZ, 0xfc, !PT ;  /* 0x6400640010107812 */ /* 0x000fe200078efcff */
[-C--:B------:R-:W-:Y:S01]  /*4520*/  HFMA2 R94, R38, R9.reuse, R94 ;  /* 0x00000009265e7231 */ /* 0x080fe2000000005e */
[----:B------:R-:W-:Y:S01]  /*4530*/  HFMA2.MMA R95, R36, R9, R95 ;  /* 0x00000009245f7235 */ /* 0x000fe2000000005f */
[----:B------:R-:W-:Y:S01]  /*4540*/  HFMA2 R7, R34, R9, R7 ;  /* 0x0000000922077231 */ /* 0x000fe20000000007 */
[----:B------:R-:W-:Y:S01]  /*4550*/  LOP3.LUT R18, R18, 0x64006400, RZ, 0xfc, !PT ;  /* 0x6400640012127812 */ /* 0x000fe200078efcff */
[----:B------:R-:W-:Y:S01]  /*4560*/  HADD2 R81, R5, -1028, -1028 ;  /* 0xe404e40405517430 */ /* 0x000fe20000000000 */
[----:B------:R-:W-:Y:S01]  /*4570*/  HFMA2.MMA R6, R87, R10, R6 ;  /* 0x0000000a57067235 */ /* 0x000fe20000000006 */
[----:B------:R-:W-:-:S02]  /*4580*/  HFMA2 R94, R85, R10, R94 ;  /* 0x0000000a555e7231 */ /* 0x000fc4000000005e */
[----:B------:R-:W-:Y:S01]  /*4590*/  HFMA2 R7, R81, R10, R7 ;  /* 0x0000000a51077231 */ /* 0x000fe20000000007 */
[----:B------:R-:W-:Y:S01]  /*45a0*/  HFMA2.MMA R4, R83, R10, R95 ;  /* 0x0000000a53047235 */ /* 0x000fe2000000005f */
[----:B------:R-:W-:Y:S01]  /*45b0*/  LOP3.LUT R95, R91, 0x64006400, RZ, 0xfc, !PT ;  /* 0x640064005b5f7812 */ /* 0x000fe200078efcff */
[----:B------:R-:W-:Y:S02]  /*45c0*/  HADD2 R91, R19, -1028, -1028 ;  /* 0xe404e404135b7430 */ /* 0x000fe40000000000 */
[-C--:B------:R-:W-:Y:S01]  /*45d0*/  HFMA2.MMA R6, R56, R11.reuse, R6 ;  /* 0x0000000b38067235 */ /* 0x080fe20000000006 */
[----:B------:R-:W-:Y:S02]  /*45e0*/  HFMA2 R94, R54, R11, R94 ;  /* 0x0000000b365e7231 */ /* 0x000fe4000000005e */
[----:B------:R-:W-:Y:S01]  /*45f0*/  HADD2 R95, R95, -1028, -1028 ;  /* 0xe404e4045f5f7430 */ /* 0x000fe20000000000 */
[----:B------:R-:W-:Y:S01]  /*4600*/  HFMA2.MMA R4, R52, R11, R4 ;  /* 0x0000000b34047235 */ /* 0x000fe20000000004 */
[----:B------:R-:W-:-:S02]  /*4610*/  HADD2 R93, R90, -1028, -1028 ;  /* 0xe404e4045a5d7430 */ /* 0x000fc40000000000 */
[----:B------:R-:W-:Y:S01]  /*4620*/  HFMA2 R7, R50, R11, R7 ;  /* 0x0000000b32077231 */ /* 0x000fe20000000007 */
[-C--:B-1----:R-:W-:Y:S01]  /*4630*/  HFMA2.MMA R6, R91, R12.reuse, R6 ;  /* 0x0000000c5b067235 */ /* 0x082fe20000000006 */
[----:B------:R-:W-:Y:S02]  /*4640*/  HADD2 R97, R92, -1028, -1028 ;  /* 0xe404e4045c617430 */ /* 0x000fe40000000000 */
[-C--:B------:R-:W-:Y:S01]  /*4650*/  HFMA2 R94, R93, R12.reuse, R94 ;  /* 0x0000000c5d5e7231 */ /* 0x080fe2000000005e */
[----:B------:R-:W-:Y:S01]  /*4660*/  HFMA2.MMA R4, R95, R12, R4 ;  /* 0x0000000c5f047235 */ /* 0x000fe20000000004 */
[----:B------:R-:W-:Y:S02]  /*4670*/  HFMA2 R12, R97, R12, R7 ;  /* 0x0000000c610c7231 */ /* 0x000fe40000000007 */
[----:B------:R-:W-:Y:S01]  /*4680*/  HFMA2 R94, R46, R13, R94 ;  /* 0x0000000d2e5e7231 */ /* 0x000fe2000000005e */
[----:B------:R-:W-:Y:S01]  /*4690*/  HFMA2.MMA R7, R48, R13, R6 ;  /* 0x0000000d30077235 */ /* 0x000fe20000000006 */
[----:B------:R-:W-:-:S02]  /*46a0*/  HADD2 R90, R89, -1028, -1028 ;  /* 0xe404e404595a7430 */ /* 0x000fc40000000000 */
[----:B------:R-:W-:Y:S01]  /*46b0*/  HFMA2 R12, R42, R13, R12 ;  /* 0x0000000d2a0c7231 */ /* 0x000fe2000000000c */
[----:B------:R-:W-:Y:S01]  /*46c0*/  HFMA2.MMA R5, R44, R13, R4 ;  /* 0x0000000d2c057235 */ /* 0x000fe20000000004 */
[-C--:B------:R-:W-:Y:S02]  /*46d0*/  HFMA2 R4, R37, R14.reuse, R94 ;  /* 0x0000000e25047231 */ /* 0x080fe4000000005e */
[----:B------:R-:W-:Y:S01]  /*46e0*/  HADD2 R94, R17, -1028, -1028 ;  /* 0xe404e404115e7430 */ /* 0x000fe20000000000 */
[-C--:B------:R-:W-:Y:S01]  /*46f0*/  HFMA2.MMA R7, R39, R14.reuse, R7 ;  /* 0x0000000e27077235 */ /* 0x080fe20000000007 */
[----:B------:R-:W-:Y:S02]  /*4700*/  HADD2 R92, R16, -1028, -1028 ;  /* 0xe404e404105c7430 */ /* 0x000fe40000000000 */
[----:B------:R-:W-:Y:S01]  /*4710*/  HFMA2 R12, R33, R14, R12 ;  /* 0x0000000e210c7231 */ /* 0x000fe2000000000c */
[----:B------:R-:W-:Y:S01]  /*4720*/  HFMA2.MMA R5, R35, R14, R5 ;  /* 0x0000000e23057235 */ /* 0x000fe20000000005 */
[----:B------:R-:W-:-:S02]  /*4730*/  HADD2 R96, R18, -1028, -1028 ;  /* 0xe404e40412607430 */ /* 0x000fc40000000000 */
[-C--:B------:R-:W-:Y:S01]  /*4740*/  HFMA2 R4, R92, R15.reuse, R4 ;  /* 0x0000000f5c047231 */ /* 0x080fe20000000004 */
[-C--:B------:R-:W-:Y:S01]  /*4750*/  HFMA2.MMA R7, R90, R15.reuse, R7 ;  /* 0x0000000f5a077235 */ /* 0x080fe20000000007 */
[----:B------:R-:W-:Y:S02]  /*4760*/  HFMA2 R12, R96, R15, R12 ;  /* 0x0000000f600c7231 */ /* 0x000fe4000000000c */
[----:B------:R-:W-:Y:S01]  /*4770*/  HADD2 R4, R4.H0_H0, R4.H1_H1 ;  /* 0x3000000404047230 */ /* 0x000fe20000000800 */
[----:B------:R-:W-:Y:S01]  /*4780*/  HFMA2.MMA R5, R94, R15, R5 ;  /* 0x0000000f5e057235 */ /* 0x000fe20000000005 */
[----:B------:R-:W-:-:S05]  /*4790*/  HADD2 R12, R12.H0_H0, R12.H1_H1 ;  /* 0x3000000c0c0c7230 */ /* 0x000fca0000000800 */
        /* <DEDUP_REMOVED lines=129> */
[----:B---3--:R-:W-:-:S02]  /*4fb0*/  HFMA2 R41, R97, R16, R41 ;  /* 0x0000001061297231 */ /* 0x008fc40000000029 */
[----:B------:R-:W-:Y:S02]  /*4fc0*/  HFMA2 R43, R93, R16, R43 ;  /* 0x000000105d2b7231 */ /* 0x000fe4000000002b */
[-C--:B------:R-:W-:Y:S01]  /*4fd0*/  HFMA2 R41, R42, R17.reuse, R41 ;  /* 0x000000112a297231 */ /* 0x080fe20000000029 */
[-C--:B------:R-:W-:Y:S01]  /*4fe0*/  HFMA2.MMA R6, R55, R12.reuse, R6 ;  /* 0x0000000c37067235 */ /* 0x080fe20000000006 */
[----:B------:R-:W-:Y:S01]  /*4ff0*/  HFMA2 R43, R46, R17, R43 ;  /* 0x000000112e2b7231 */ /* 0x000fe2000000002b */
[----:B------:R-:W-:-:S03]  /*5000*/  HFMA2.MMA R73, R51, R12, R73 ;  /* 0x0000000c33497235 */ /* 0x000fc60000000049 */
[----:B------:R-:W-:-:S03]  /*5010*/  HFMA2 R46, R37, R18, R43 ;  /* 0x00000012252e7231 */ /* 0x000fc6000000002b */
        /* <DEDUP_REMOVED lines=25> */
.L_x_1855:
[----:B------:R-:W-:Y:S01]  /*51b0*/  IADD3 R24, R24, 0x20, RZ ;  /* 0x0000002018187810 */ /* 0x000fe20007ffe0ff */
[----:B------:R-:W-:Y:S01]  /*51c0*/  UIADD3 UR4, UR4, 0x40, URZ ;  /* 0x0000004004047890 */ /* 0x000fe2000fffe03f */
[----:B------:R-:W-:Y:S02]  /*51d0*/  IMAD.WIDE R36, R21, 0x4, R2 ;  /* 0x0000000415247825 */ /* 0x000fe400078e0202 */
[C---:B------:R-:W-:Y:S02]  /*51e0*/  ISETP.GE.AND P0, PT, R24.reuse, UR5, PT ;  /* 0x0000000518007c0c */ /* 0x040fe4000bf06270 */
[----:B------:R-:W-:-:S13]  /*51f0*/  ISETP.LT.AND P2, PT, R24, R23, PT ;  /* 0x000000171800720c */ /* 0x000fda0003f41270 */
[----:B------:R-:W-:Y:S05]  /*5200*/  @!P0 BRA P2, `(.L_x_1856) ;  /* 0xffffffe000708947 */ /* 0x000fea000103ffff */
.L_x_1854:
[----:B------:R-:W-:Y:S05]  /*5210*/  @!P1 EXIT ;  /* 0x000000000000994d */ /* 0x000fea0003800000 */
[----:B------:R-:W0:Y:S01]  /*5220*/  S2R R0, SR_CTAID.X ;  /* 0x0000000000007919 */ /* 0x000e220000002500 */
[----:B------:R-:W2:Y:S01]  /*5230*/  S2UR UR4, SR_CTAID.Y ;  /* 0x00000000000479c3 */ /* 0x000ea20000002600 */
[----:B------:R-:W0:Y:S07]  /*5240*/  S2R R3, SR_TID.X ;  /* 0x0000000000037919 */ /* 0x000e2e0000002100 */
[----:B------:R-:W3:Y:S01]  /*5250*/  LDC.64 R6, c[0x0][0x230] ;  /* 0x00008c00ff067b82 */ /* 0x000ee20000000a00 */
[----:B--2---:R-:W-:Y:S01]  /*5260*/  UIMAD UR4, UR4, 0x3, URZ ;  /* 0x00000003040478a4 */ /* 0x004fe2000f8e023f */
[----:B0-----:R-:W-:-:S04]  /*5270*/  LEA R0, R0, R3, 0x6 ;  /* 0x0000000300007211 */ /* 0x001fc800078e30ff */
[----:B------:R-:W-:-:S05]  /*5280*/  SHF.L.U32 R0, R0, 0x2, RZ ;  /* 0x0000000200007819 */ /* 0x000fca00000006ff */
[----:B-----5:R-:W-:-:S04]  /*5290*/  IMAD R8, R21, UR4, R0 ;  /* 0x0000000415087c24 */ /* 0x020fc8000f8e0200 */
        /* <DEDUP_REMOVED lines=8> */
.L_x_1860:
[----:B------:R-:W0:Y:S02]  /*5320*/  LDS R2, [R0] ;  /* 0x0000000000027984 */ /* 0x000e240000000800 */
[----:B0-----:R-:W-:-:S06]  /*5330*/  HADD2 R3, R2, R32 ;  /* 0x0000002002037230 */ /* 0x001fcc0000000000 */
[----:B------:R-:W0:Y:S02]  /*5340*/  ATOMS.CAST.SPIN R3, [R0], R2, R3 ;  /* 0x000000020003738d */ /* 0x000e240001800003 */
[----:B0-----:R-:W-:-:S13]  /*5350*/  ISETP.EQ.U32.AND P0, PT, R3, 0x1, PT ;  /* 0x000000010300780c */ /* 0x001fda0003f02070 */
[----:B------:R-:W-:Y:S05]  /*5360*/  @!P0 BRA `(.L_x_1860) ;  /* 0xfffffffc00ec8947 */ /* 0x000fea000383ffff */
[----:B------:R-:W-:Y:S05]  /*5370*/  BRA `(.L_x_1858) ;  /* 0x00000000000c7947 */ /* 0x000fea0003800000 */
.L_x_1859:
[----:B------:R-:W2:Y:S02]  /*5380*/  LD.E R0, desc[UR6][R4.64] ;  /* 0x0000000604007980 */ /* 0x000ea4000c101900 */
[----:B--2---:R-:W-:-:S05]  /*5390*/  IADD3 R3, R32, R0, RZ ;  /* 0x0000000020037210 */ /* 0x004fca0007ffe0ff */
[----:B------:R0:W-:Y:S02]  /*53a0*/  ST.E desc[UR6][R4.64], R3 ;  /* 0x0000000304007985 */ /* 0x0001e4000c101906 */
.L_x_1858:
[----:B------:R-:W-:Y:S05]  /*53b0*/  BSYNC B0 ;  /* 0x0000000000007941 */ /* 0x000fea0003800000 */
.L_x_1857:
[----:B------:R2:W-:Y:S01]  /*53c0*/  ATOM.E.ADD.F16x2.RN.STRONG.GPU P0, RZ, desc[UR6][R4.64+0x4], R30 ;  /* 0x0000041e04ff79a2 */ /* 0x0005e2000810e1c6 */
[----:B------:R-:W-:Y:S04]  /*53d0*/  BSSY B0, `(.L_x_1861) ;  /* 0x000000f000007945 */ /* 0x000fe80003800000 */
[----:B--2---:R-:W-:Y:S05]  /*53e0*/  @P0 BRA `(.L_x_1862) ;  /* 0x0000000000340947 */ /* 0x004fea0003800000 */
[----:B------:R-:W2:Y:S02]  /*53f0*/  QSPC.E.S P0, RZ, [R4+0x4] ;  /* 0x0000040004ff73aa */ /* 0x000ea40000000500 */
[----:B--2---:R-:W-:Y:S05]  /*5400*/  @!P0 BRA `(.L_x_1863) ;  /* 0x0000000000208947 */ /* 0x004fea0003800000 */
[----:B------:R-:W-:-:S04]  /*5410*/  MOV R2, R4 ;  /* 0x0000000400027202 */ /* 0x000fc80000000f00 */
[----:B------:R-:W-:-:S07]  /*5420*/  MOV R0, R2 ;  /* 0x0000000200007202 */ /* 0x000fce0000000f00 */
.L_x_1864:
[----:B------:R-:W0:Y:S02]  /*5430*/  LDS R2, [R0+0x4] ;  /* 0x0000040000027984 */ /* 0x000e240000000800 */
[----:B0-----:R-:W-:-:S10]  /*5440*/  HFMA2.MMA R3, R2, 1, 1, R30 ;  /* 0x3c003c0002037835 */ /* 0x001fd4000000001e */
[----:B------:R-:W0:Y:S02]  /*5450*/  ATOMS.CAST.SPIN R3, [R0+0x4], R2, R3 ;  /* 0x000004020003738d */ /* 0x000e240001800003 */
[----:B0-----:R-:W-:-:S13]  /*5460*/  ISETP.EQ.U32.AND P0, PT, R3, 0x1, PT ;  /* 0x000000010300780c */ /* 0x001fda0003f02070 */
[----:B------:R-:W-:Y:S05]  /*5470*/  @!P0 BRA `(.L_x_1864) ;  /* 0xfffffffc00ec8947 */ /* 0x000fea000383ffff */
[----:B------:R-:W-:Y:S05]  /*5480*/  BRA `(.L_x_1862) ;  /* 0x00000000000c7947 */ /* 0x000fea0003800000 */
.L_x_1863:
[----:B------:R-:W0:Y:S02]  /*5490*/  LD.E R0, desc[UR6][R4.64+0x4] ;  /* 0x0000040604007980 */ /* 0x000e24000c101900 */
[----:B0-----:R-:W-:-:S05]  /*54a0*/  IADD3 R3, R30, R0, RZ ;  /* 0x000000001e037210 */ /* 0x001fca0007ffe0ff */
[----:B------:R2:W-:Y:S02]  /*54b0*/  ST.E desc[UR6][R4.64+0x4], R3 ;  /* 0x0000040304007985 */ /* 0x0005e4000c101906 */
.L_x_1862:
[----:B------:R-:W-:Y:S05]  /*54c0*/  BSYNC B0 ;  /* 0x0000000000007941 */ /* 0x000fea0003800000 */
.L_x_1861:
[----:B------:R-:W-:-:S13]  /*54d0*/  ISETP.GE.AND P0, PT, R22, 0x2, PT ;  /* 0x000000021600780c */ /* 0x000fda0003f06270 */
[----:B------:R-:W-:Y:S05]  /*54e0*/  @!P0 EXIT ;  /* 0x000000000000894d */ /* 0x000fea0003800000 */
[----:B------:R-:W-:-:S05]  /*54f0*/  IADD3 R8, R8, R21, RZ ;  /* 0x0000001508087210 */ /* 0x000fca0007ffe0ff */
        /* <DEDUP_REMOVED lines=8> */
.L_x_1868:
[----:B------:R-:W0:Y:S02]  /*5580*/  LDS R2, [R0] ;  /* 0x0000000000027984 */ /* 0x000e240000000800 */
[----:B0-----:R-:W-:-:S06]  /*5590*/  HADD2 R3, R2, R25 ;  /* 0x0000001902037230 */ /* 0x001fcc0000000000 */
[----:B------:R-:W0:Y:S02]  /*55a0*/  ATOMS.CAST.SPIN R3, [R0], R2, R3 ;  /* 0x000000020003738d */ /* 0x000e240001800003 */
[----:B0-----:R-:W-:-:S13]  /*55b0*/  ISETP.EQ.U32.AND P0, PT, R3, 0x1, PT ;  /* 0x000000010300780c */ /* 0x001fda0003f02070 */
[----:B------:R-:W-:Y:S05]  /*55c0*/  @!P0 BRA `(.L_x_1868) ;  /* 0xfffffffc00ec8947 */ /* 0x000fea000383ffff */
[----:B------:R-:W-:Y:S05]  /*55d0*/  BRA `(.L_x_1866) ;  /* 0x00000000000c7947 */ /* 0x000fea0003800000 */
.L_x_1867:
[----:B------:R-:W2:Y:S02]  /*55e0*/  LD.E R0, desc[UR6][R4.64] ;  /* 0x0000000604007980 */ /* 0x000ea4000c101900 */
[----:B--2---:R-:W-:-:S05]  /*55f0*/  IADD3 R3, R25, R0, RZ ;  /* 0x0000000019037210 */ /* 0x004fca0007ffe0ff */
[----:B------:R0:W-:Y:S02]  /*5600*/  ST.E desc[UR6][R4.64], R3 ;  /* 0x0000000304007985 */ /* 0x0001e4000c101906 */
.L_x_1866:
[----:B------:R-:W-:Y:S05]  /*5610*/  BSYNC B0 ;  /* 0x0000000000007941 */ /* 0x000fea0003800000 */
.L_x_1865:
[----:B------:R2:W-:Y:S01]  /*5620*/  ATOM.E.ADD.F16x2.RN.STRONG.GPU P0, RZ, desc[UR6][R4.64+0x4], R27 ;  /* 0x0000041b04ff79a2 */ /* 0x0005e2000810e1c6 */
[----:B------:R-:W-:Y:S04]  /*5630*/  BSSY B0, `(.L_x_1869) ;  /* 0x000000f000007945 */ /* 0x000fe80003800000 */
[----:B--2---:R-:W-:Y:S05]  /*5640*/  @P0 BRA `(.L_x_1870) ;  /* 0x0000000000340947 */ /* 0x004fea0003800000 */
[----:B------:R-:W2:Y:S02]  /*5650*/  QSPC.E.S P0, RZ, [R4+0x4] ;  /* 0x0000040004ff73aa */ /* 0x000ea40000000500 */
[----:B--2---:R-:W-:Y:S05]  /*5660*/  @!P0 BRA `(.L_x_1871) ;  /* 0x0000000000208947 */ /* 0x004fea0003800000 */
[----:B------:R-:W-:-:S04]  /*5670*/  MOV R2, R4 ;  /* 0x0000000400027202 */ /* 0x000fc80000000f00 */
[----:B------:R-:W-:-:S07]  /*5680*/  MOV R0, R2 ;  /* 0x0000000200007202 */ /* 0x000fce0000000f00 */
.L_x_1872:
[----:B------:R-:W0:Y:S02]  /*5690*/  LDS R2, [R0+0x4] ;  /* 0x0000040000027984 */ /* 0x000e240000000800 */
[----:B0-----:R-:W-:-:S10]  /*56a0*/  HFMA2.MMA R3, R2, 1, 1, R27 ;  /* 0x3c003c0002037835 */ /* 0x001fd4000000001b */
[----:B------:R-:W0:Y:S02]  /*56b0*/  ATOMS.CAST.SPIN R3, [R0+0x4], R2, R3 ;  /* 0x000004020003738d */ /* 0x000e240001800003 */
[----:B0-----:R-:W-:-:S13]  /*56c0*/  ISETP.EQ.U32.AND P0, PT, R3, 0x1, PT ;  /* 0x000000010300780c */ /* 0x001fda0003f02070 */
[----:B------:R-:W-:Y:S05]  /*56d0*/  @!P0 BRA `(.L_x_1872) ;  /* 0xfffffffc00ec8947 */ /* 0x000fea000383ffff */
[----:B------:R-:W-:Y:S05]  /*56e0*/  BRA `(.L_x_1870) ;  /* 0x00000000000c7947 */ /* 0x000fea0003800000 */
.L_x_1871:
[----:B------:R-:W0:Y:S02]  /*56f0*/  LD.E R0, desc[UR6][R4.64+0x4] ;  /* 0x0000040604007980 */ /* 0x000e24000c101900 */
[----:B0-----:R-:W-:-:S05]  /*5700*/  IADD3 R3, R27, R0, RZ ;  /* 0x000000001b037210 */ /* 0x001fca0007ffe0ff */
[----:B------:R2:W-:Y:S02]  /*5710*/  ST.E desc[UR6][R4.64+0x4], R3 ;  /* 0x0000040304007985 */ /* 0x0005e4000c101906 */
.L_x_1870:
[----:B------:R-:W-:Y:S05]  /*5720*/  BSYNC B0 ;  /* 0x0000000000007941 */ /* 0x000fea0003800000 */
.L_x_1869:
[----:B------:R-:W-:-:S13]  /*5730*/  ISETP.NE.AND P0, PT, R22, 0x2, PT ;  /* 0x000000021600780c */ /* 0x000fda0003f05270 */
[----:B------:R-:W-:Y:S05]  /*5740*/  @!P0 EXIT ;  /* 0x000000000000894d */ /* 0x000fea0003800000 */
[----:B0-2---:R-:W-:-:S05]  /*5750*/  IADD3 R5, R8, R21, RZ ;  /* 0x0000001508057210 */ /* 0x005fca0007ffe0ff */
        /* <DEDUP_REMOVED lines=8> */
.L_x_1876:
[----:B------:R-:W0:Y:S02]  /*57e0*/  LDS R2, [R0] ;  /* 0x0000000000027984 */ /* 0x000e240000000800 */
[----:B0-----:R-:W-:-:S06]  /*57f0*/  HADD2 R3, R2, R28 ;  /* 0x0000001c02037230 */ /* 0x001fcc0000000000 */
[----:B------:R-:W0:Y:S02]  /*5800*/  ATOMS.CAST.SPIN R3, [R0], R2, R3 ;  /* 0x000000020003738d */ /* 0x000e240001800003 */
[----:B0-----:R-:W-:-:S13]  /*5810*/  ISETP.EQ.U32.AND P0, PT, R3, 0x1, PT ;  /* 0x000000010300780c */ /* 0x001fda0003f02070 */
[----:B------:R-:W-:Y:S05]  /*5820*/  @!P0 BRA `(.L_x_1876) ;  /* 0xfffffffc00ec8947 */ /* 0x000fea000383ffff */
[----:B------:R-:W-:Y:S05]  /*5830*/  BRA `(.L_x_1874) ;  /* 0x00000000000c7947 */ /* 0x000fea0003800000 */
.L_x_1875:
[----:B------:R-:W2:Y:S02]  /*5840*/  LD.E R0, desc[UR6][R4.64] ;  /* 0x0000000604007980 */ /* 0x000ea4000c101900 */
[----:B--2---:R-:W-:-:S05]  /*5850*/  IADD3 R3, R28, R0, RZ ;  /* 0x000000001c037210 */ /* 0x004fca0007ffe0ff */
[----:B------:R0:W-:Y:S02]  /*5860*/  ST.E desc[UR6][R4.64], R3 ;  /* 0x0000000304007985 */ /* 0x0001e4000c101906 */
.L_x_1874:
[----:B------:R-:W-:Y:S05]  /*5870*/  BSYNC B0 ;  /* 0x0000000000007941 */ /* 0x000fea0003800000 */
.L_x_1873:
[----:B------:R2:W-:Y:S02]  /*5880*/  ATOM.E.ADD.F16x2.RN.STRONG.GPU P0, RZ, desc[UR6][R4.64+0x4], R29 ;  /* 0x0000041d04ff79a2 */ /* 0x0005e4000810e1c6 */
[----:B--2---:R-:W-:Y:S05]  /*5890*/  @P0 EXIT ;  /* 0x000000000000094d */ /* 0x004fea0003800000 */
[----:B------:R-:W2:Y:S02]  /*58a0*/  QSPC.E.S P0, RZ, [R4+0x4] ;  /* 0x0000040004ff73aa */ /* 0x000ea40000000500 */
[----:B--2---:R-:W-:Y:S05]  /*58b0*/  @!P0 BRA `(.L_x_1877) ;  /* 0x0000000000208947 */ /* 0x004fea0003800000 */
[----:B------:R-:W-:-:S04]  /*58c0*/  MOV R2, R4 ;  /* 0x0000000400027202 */ /* 0x000fc80000000f00 */
[----:B------:R-:W-:-:S07]  /*58d0*/  MOV R0, R2 ;  /* 0x0000000200007202 */ /* 0x000fce0000000f00 */
.L_x_1878:
[----:B------:R-:W0:Y:S02]  /*58e0*/  LDS R2, [R0+0x4] ;  /* 0x0000040000027984 */ /* 0x000e240000000800 */
[----:B0-----:R-:W-:-:S10]  /*58f0*/  HFMA2.MMA R3, R2, 1, 1, R29 ;  /* 0x3c003c0002037835 */ /* 0x001fd4000000001d */
[----:B------:R-:W0:Y:S02]  /*5900*/  ATOMS.CAST.SPIN R3, [R0+0x4], R2, R3 ;  /* 0x000004020003738d */ /* 0x000e240001800003 */
[----:B0-----:R-:W-:-:S13]  /*5910*/  ISETP.EQ.U32.AND P0, PT, R3, 0x1, PT ;  /* 0x000000010300780c */ /* 0x001fda0003f02070 */
[----:B------:R-:W-:Y:S05]  /*5920*/  @!P0 BRA `(.L_x_1878) ;  /* 0xfffffffc00ec8947 */ /* 0x000fea000383ffff */
[----:B------:R-:W-:Y:S05]  /*5930*/  EXIT ;  /* 0x000000000000794d */ /* 0x000fea0003800000 */
.L_x_1877:
[----:B------:R-:W0:Y:S02]  /*5940*/  LD.E R0, desc[UR6][R4.64+0x4] ;  /* 0x0000040604007980 */ /* 0x000e24000c101900 */
[----:B0-----:R-:W-:-:S05]  /*5950*/  IADD3 R3, R29, R0, RZ ;  /* 0x000000001d037210 */ /* 0x001fca0007ffe0ff */
[----:B------:R-:W-:Y:S01]  /*5960*/  ST.E desc[UR6][R4.64+0x4], R3 ;  /* 0x0000040304007985 */ /* 0x000fe2000c101906 */
[----:B------:R-:W-:Y:S05]  /*5970*/  EXIT ;  /* 0x000000000000794d */ /* 0x000fea0003800000 */
.L_x_1879:
        /* <DEDUP_REMOVED lines=16> */
.L_x_4185:


//--------------------- .text._Z23gemm_half_q_half_kernelILi3ELi38ELb0ELb0ELi64EEvPK6__halfPKjS4_S2_PS0_iiiiPKtS7_iiiiiibS2_i --------------------------
	.section	.text._Z23gemm_half_q_half_kernelILi3ELi38ELb0ELb0ELi64EEvPK6__halfPKjS4_S2_PS0_iiiiPKtS7_iiiiiibS2_i,"ax",@progbits
	.align	128
        .global         _Z23gemm_half_q_half_kernelILi3ELi38ELb0ELb0ELi64EEvPK6__halfPKjS4_S2_PS0_iiiiPKtS7_iiiiiibS2_i
        .type           _Z23gemm_half_q_half_kernelILi3ELi38ELb0ELb0ELi64EEvPK6__halfPKjS4_S2_PS0_iiiiPKtS7_iiiiiibS2_i,@function
        .size           _Z23gemm_half_q_half_kernelILi3ELi38ELb0ELb0ELi64EEvPK6__halfPKjS4_S2_PS0_iiiiPKtS7_iiiiiibS2_i,(.L_x_4186 - _Z23gemm_half_q_half_kernelILi3ELi38ELb0ELb0ELi64EEvPK6__halfPKjS4_S2_PS0_iiiiPKtS7_iiiiiibS2_i)
        .other          _Z23gemm_half_q_half_kernelILi3ELi38ELb0ELb0ELi64EEvPK6__halfPKjS4_S2_PS0_iiiiPKtS7_iiiiiibS2_i,@"STO_CUDA_ENTRY STV_DEFAULT"
_Z23gemm_half_q_half_kernelILi3ELi38ELb0ELb0ELi64EEvPK6__halfPKjS4_S2_PS0_iiiiPKtS7_iiiiiibS2_i:
.text._Z23gemm_half_q_half_kernelILi3ELi38ELb0ELb0ELi64EEvPK6__halfPKjS4_S2_PS0_iiiiPKtS7_iiiiiibS2_i:
        /* <DEDUP_REMOVED lines=45> */
.L_x_1884:
        /* <DEDUP_REMOVED lines=16> */
.L_x_1883:
        /* <DEDUP_REMOVED lines=16> */
.L_x_1882:
        /* <DEDUP_REMOVED lines=17> */
.L_x_1886:
        /* <DEDUP_REMOVED lines=16> */
.L_x_1885:
        /* <DEDUP_REMOVED lines=14> */
.L_x_1881:
[----:B------:R-:W-:Y:S05]  /*07c0*/  BSYNC B0 ;  /* 0x0000000000007941 */ /* 0x000fea0003800000 */
.L_x_1880:
        /* <DEDUP_REMOVED lines=20> */
.L_x_1889:
        /* <DEDUP_REMOVED lines=11> */
.L_x_1888:
        /* <DEDUP_REMOVED lines=10> */
.L_x_1887:
        /* <DEDUP_REMOVED lines=17> */
.L_x_1891:
        /* <DEDUP_REMOVED lines=35> */
[----:B--2---:R-:W-:Y:S01]  /*0da0*/  HMUL2 R2, R25, R10.H0_H0 ;  /* 0x2000000a19027232 */ /* 0x004fe20000000000 */
[----:B0-----:R-:W-:-:S05]  /*0db0*/  PRMT R3, R24, 0x5410, R11 ;  /* 0x0000541018037816 */ /* 0x001fca000000000b */
[----:B------:R-:W-:Y:S01]  /*0dc0*/  HMUL2 R3, R3, R10.H0_H0 ;  /* 0x2000000a03037232 */ /* 0x000fe20000000000 */
[C---:B------:R-:W-:Y:S02]  /*0dd0*/  LEA R10, R22.reuse, R1, 0x3 ;  /* 0x00000001160a7211 */ /* 0x040fe400078e18ff */
[----:B------:R-:W-:-:S03]  /*0de0*/  IADD3 R22, R22, 0x1, RZ ;  /* 0x0000000116167810 */ /* 0x000fc60007ffe0ff */
[----:B------:R0:W-:Y:S01]  /*0df0*/  STL.64 [R10], R2 ;  /* 0x000000020a007387 */ /* 0x0001e20000100a00 */
[----:B------:R-:W-:Y:S05]  /*0e00*/  @!P2 BRA `(.L_x_1891) ;  /* 0xfffffffc0058a947 */ /* 0x000fea000383ffff */
.L_x_1890:
        /* <DEDUP_REMOVED lines=26> */
.L_x_1892:
        /* <DEDUP_REMOVED lines=8> */
.L_x_1893:
        /* <DEDUP_REMOVED lines=8> */
.L_x_1894:
        /* <DEDUP_REMOVED lines=8> */
.L_x_1895:
        /* <DEDUP_REMOVED lines=10> */
.L_x_1896:
        /* <DEDUP_REMOVED lines=16> */
[----:B------:R-:W-:Y:S01]  /*12d0*/  LEA R24, P2, R8, UR6, 0x2 ;  /* 0x0000000608187c11 */ /* 0x000fe2000f8410ff */
[----:B0-----:R-:W-:Y:S01]  /*12e0*/  ULEA UR4, UR5, UR4, 0x18 ;  /* 0x0000000405047291 */ /* 0x001fe2000f8ec03f */
[----:B------:R-:W-:Y:S02]  /*12f0*/  PRMT R0, R16, 0x7610, R16 ;  /* 0x0000761010007816 */ /* 0x000fe40000000010 */
[----:B------:R-:W-:Y:S02]  /*1300*/  LEA.HI.X R25, R8, UR7, R3, 0x2, P2 ;  /* 0x0000000708197c11 */ /* 0x000fe400090f1403 */
[----:B------:R-:W-:Y:S02]  /*1310*/  MOV R8, RZ ;  /* 0x000000ff00087202 */ /* 0x000fe40000000f00 */
[----:B------:R-:W-:Y:S02]  /*1320*/  PRMT R3, RZ, 0x5410, RZ ;  /* 0x00005410ff037816 */ /* 0x000fe400000000ff */
[----:B------:R-:W-:-:S02]  /*1330*/  PRMT R13, RZ, 0x5410, RZ ;  /* 0x00005410ff0d7816 */ /* 0x000fc400000000ff */
[----:B------:R-:W-:Y:S01]  /*1340*/  IADD3 R12, R5, R12, RZ ;  /* 0x0000000c050c7210 */ /* 0x000fe20007ffe0ff */
[----:B------:R-:W-:Y:S06]  /*1350*/  @P0 BRA `(.L_x_1897) ;  /* 0x0000002000d40947 */ /* 0x000fec0003800000 */
[----:B------:R-:W0:Y:S01]  /*1360*/  LDC R7, c[0x0][0x23c] ;  /* 0x00008f00ff077b82 */ /* 0x000e220000000800 */
[----:B------:R-:W-:Y:S01]  /*1370*/  MOV R8, RZ ;  /* 0x000000ff00087202 */ /* 0x000fe20000000f00 */
[----:B------:R-:W-:Y:S01]  /*1380*/  ULDC UR6, c[0x0][0x25c] ;  /* 0x0000970000067ab9 */ /* 0x000fe20000000800 */
[----:B------:R-:W-:Y:S01]  /*1390*/  PRMT R3, RZ, 0x7610, R3 ;  /* 0x00007610ff037816 */ /* 0x000fe20000000003 */
[----:B------:R-:W-:-:S06]  /*13a0*/  ULDC UR7, c[0x0][0x240] ;  /* 0x0000900000077ab9 */ /* 0x000fcc0000000800 */
.L_x_1900:
[----:B------:R-:W-:Y:S01]  /*13b0*/  ISETP.NE.AND P0, PT, R5, R12, PT ;  /* 0x0000000c0500720c */ /* 0x000fe20003f05270 */
[----:B-----5:R1:W5:-:S12]  /*13c0*/  LDG.E.128.CONSTANT R28, desc[UR8][R24.64] ;  /* 0x00000008181c7981 */ /* 0x020358000c1e9d00 */
[----:B------:R-:W2:Y:S01]  /*13d0*/  @!P0 LDC.64 R16, c[0x0][0x248] ;  /* 0x00009200ff108b82 */ /* 0x000ea20000000a00 */
[----:B------:R-:W-:Y:S02]  /*13e0*/  @!P0 SHF.L.U32 R15, R5, 0x1, RZ ;  /* 0x00000001050f8819 */ /* 0x000fe400000006ff */
[----:B------:R-:W-:-:S03]  /*13f0*/  @!P0 IADD3 R8, R8, 0x1, RZ ;  /* 0x0000000108088810 */ /* 0x000fc60007ffe0ff */
[----:B--2---:R-:W-:Y:S01]  /*1400*/  @!P0 IMAD.WIDE R16, R15, 0x2, R16 ;  /* 0x000000020f108825 */ /* 0x004fe200078e0210 */
[----:B------:R-:W-:-:S05]  /*1410*/  @!P0 LEA R15, R8, R1, 0x3 ;  /* 0x00000001080f8211 */ /* 0x000fca00078e18ff */
[----:B------:R-:W2:Y:S04]  /*1420*/  @!P0 LDL.64 R18, [R15] ;  /* 0x000000000f128983 */ /* 0x000ea80000100a00 */
[----:B------:R-:W3:Y:S01]  /*1430*/  @!P0 LDG.E.U16.CONSTANT R16, desc[UR8][R16.64+0x2] ;  /* 0x0000020810108981 */ /* 0x000ee2000c1e9500 */
[----:B--2---:R-:W-:Y:S02]  /*1440*/  @!P0 PRMT R0, R18, 0x7610, R0 ;  /* 0x0000761012008816 */ /* 0x004fe40000000000 */
[----:B------:R-:W-:Y:S02]  /*1450*/  @!P0 PRMT R2, R19, 0x7610, R2 ;  /* 0x0000761013028816 */ /* 0x000fe40000000002 */
[----:B---3--:R-:W-:Y:S02]  /*1460*/  @!P0 IADD3 R12, R16, R5, RZ ;  /* 0x00000005100c8210 */ /* 0x008fe40007ffe0ff */
[----:B------:R-:W-:-:S02]  /*1470*/  @!P0 PRMT R0, R0, 0x7610, R18 ;  /* 0x0000761000008816 */ /* 0x000fc40000000012 */
        /* <DEDUP_REMOVED lines=8> */
[----:B------:R-:W-:-:S02]  /*1500*/  LOP3.LUT R15, R28, 0x3f003f, RZ, 0xc0, !PT ;  /* 0x003f003f1c0f7812 */ /* 0x000fc400078ec0ff */
[----:B------:R-:W-:Y:S02]  /*1510*/  SHF.R.U32.HI R26, RZ, 0x6, R28 ;  /* 0x00000006ff1a7819 */ /* 0x000fe4000001161c */
[--C-:B------:R-:W-:Y:S02]  /*1520*/  SHF.R.U32.HI R33, RZ, 0xc, R30.reuse ;  /* 0x0000000cff217819 */ /* 0x100fe4000001161e */
[----:B------:R-:W-:Y:S02]  /*1530*/  SHF.R.U32.HI R47, RZ, 0xc, R31 ;  /* 0x0000000cff2f7819 */ /* 0x000fe4000001161f */
[----:B------:R-:W-:Y:S02]  /*1540*/  LOP3.LUT R36, R30, 0x3f003f, RZ, 0xc0, !PT ;  /* 0x003f003f1e247812 */ /* 0x000fe400078ec0ff */
[----:B------:R-:W-:Y:S02]  /*1550*/  SHF.R.U32.HI R38, RZ, 0x6, R30 ;  /* 0x00000006ff267819 */ /* 0x000fe4000001161e */
[----:B------:R-:W-:-:S02]  /*1560*/  LOP3.LUT R33, R33, 0xf000f, RZ, 0xc0, !PT ;  /* 0x000f000f21217812 */ /* 0x000fc400078ec0ff */
        /* <DEDUP_REMOVED lines=14> */
[----:B------:R-:W-:Y:S02]  /*1650*/  LOP3.LUT R38, R38, 0x64006400, RZ, 0xfc, !PT ;  /* 0x6400640026267812 */ /* 0x000fe400078efcff */
[----:B------:R-:W-:Y:S01]  /*1660*/  LOP3.LUT R56, R56, 0x64006400, RZ, 0xfc, !PT ;  /* 0x6400640038387812 */ /* 0x000fe200078efcff */
[----:B------:R-:W-:Y:S01]  /*1670*/  HADD2 R26, R26, -1056, -1056 ;  /* 0xe420e4201a1a7430 */ /* 0x000fe20000000000 */
[----:B------:R-:W-:Y:S02]  /*1680*/  ISETP.GE.AND P0, PT, R6, 0x2, PT ;  /* 0x000000020600780c */ /* 0x000fe40003f06270 */
[--C-:B---3--:R-:W-:Y:S02]  /*1690*/  SHF.R.U32.HI R28, RZ, 0x8, R16.reuse ;  /* 0x00000008ff1c7819 */ /* 0x108fe40000011610 */
        /* <DEDUP_REMOVED lines=14> */
[--C-:B------:R-:W-:Y:S02]  /*1780*/  SHF.R.U32.HI R59, RZ, 0xa, R19.reuse ;  /* 0x0000000aff3b7819 */ /* 0x100fe40000011613 */
[----:B------:R-:W-:Y:S02]  /*1790*/  SHF.R.U32.HI R39, RZ, 0x6, R19 ;  /* 0x00000006ff277819 */ /* 0x000fe40000011613 */
[----:B------:R-:W-:Y:S02]  /*17a0*/  LOP3.LUT R30, R17, 0x300030, R30, 0xf8, !PT ;  /* 0x00300030111e7812 */ /* 0x000fe400078ef81e */
[----:B------:R-:W-:Y:S02]  /*17b0*/  LOP3.LUT R33, R33, 0x300030, R16, 0xf8, !PT ;  /* 0x0030003021217812 */ /* 0x000fe400078ef810 */
[----:B------:R-:W-:-:S02]  /*17c0*/  LOP3.LUT R32, R47, 0x300030, R18, 0xf8, !PT ;  /* 0x003000302f207812 */ /* 0x000fc400078ef812 */
[----:B------:R-:W0:Y:S01]  /*17d0*/  LDS.128 R16, [UR4] ;  /* 0x00000004ff107984 */ /* 0x000e220008000c00 */
[----:B------:R-:W-:Y:S02]  /*17e0*/  LOP3.LUT R28, R27, 0x300030, R28, 0xf8, !PT ;  /* 0x003000301b1c7812 */ /* 0x000fe400078ef81c */
[----:B--2---:R-:W-:Y:S02]  /*17f0*/  SHF.R.U32.HI R31, RZ, 0xc, R21 ;  /* 0x0000000cff1f7819 */ /* 0x004fe40000011615 */
[--C-:B------:R-:W-:Y:S02]  /*1800*/  SHF.R.U32.HI R27, RZ, 0xc, R20.reuse ;  /* 0x0000000cff1b7819 */ /* 0x100fe40000011614 */
[----:B------:R-:W-:Y:S02]  /*1810*/  LOP3.LUT R49, R20, 0x3f003f, RZ, 0xc0, !PT ;  /* 0x003f003f14317812 */ /* 0x000fe400078ec0ff */
[----:B------:R-:W-:Y:S02]  /*1820*/  SHF.R.U32.HI R50, RZ, 0x6, R20 ;  /* 0x00000006ff327819 */ /* 0x000fe40000011614 */
[----:B------:R-:W-:-:S02]  /*1830*/  LOP3.LUT R57, R23, 0x3f003f, RZ, 0xc0, !PT ;  /* 0x003f003f17397812 */ /* 0x000fc400078ec0ff */
[--C-:B------:R-:W-:Y:S02]  /*1840*/  SHF.R.U32.HI R58, RZ, 0x6, R23.reuse ;  /* 0x00000006ff3a7819 */ /* 0x100fe40000011617 */
        /* <DEDUP_REMOVED lines=8> */
[--C-:B------:R-:W-:Y:S02]  /*18d0*/  SHF.R.U32.HI R21, RZ, 0xc, R22.reuse ;  /* 0x0000000cff157819 */ /* 0x100fe40000011616 */
[----:B------:R-:W-:Y:S02]  /*18e0*/  LOP3.LUT R53, R22, 0x3f003f, RZ, 0xc0, !PT ;  /* 0x003f003f16357812 */ /* 0x000fe400078ec0ff */
[----:B------:R-:W-:Y:S02]  /*18f0*/  SHF.R.U32.HI R54, RZ, 0x6, R22 ;  /* 0x00000006ff367819 */ /* 0x000fe40000011616 */
[----:B------:R-:W-:-:S02]  /*1900*/  LOP3.LUT R46, R31, 0x300030, R46, 0xf8, !PT ;  /* 0x003000301f2e7812 */ /* 0x000fc400078ef82e */
[----:B------:R-:W-:Y:S02]  /*1910*/  LOP3.LUT R22, R23, 0xf000f, RZ, 0xc0, !PT ;  /* 0x000f000f17167812 */ /* 0x000fe400078ec0ff */
[----:B------:R-:W-:Y:S01]  /*1920*/  LOP3.LUT R31, R55, 0x64006400, RZ, 0xfc, !PT ;  /* 0x64006400371f7812 */ /* 0x000fe200078efcff */
[----:B------:R-:W-:Y:S01]  /*1930*/  HADD2 R27, R27, -1056, -1056 ;  /* 0xe420e4201b1b7430 */ /* 0x000fe20000000000 */
[----:B------:R-:W-:Y:S02]  /*1940*/  LOP3.LUT R21, R21, 0xf000f, RZ, 0xc0, !PT ;  /* 0x000f000f15157812 */ /* 0x000fe400078ec0ff */
[----:B------:R-:W-:Y:S01]  /*1950*/  LOP3.LUT R45, R20, 0x300030, R45, 0xf8, !PT ;  /* 0x00300030142d7812 */ /* 0x000fe200078ef82d */
[----:B------:R-:W-:Y:S01]  /*1960*/  HADD2 R31, R31, -1056, -1056 ;  /* 0xe420e4201f1f7430 */ /* 0x000fe20000000000 */
[----:B------:R-:W-:Y:S01]  /*1970*/  LOP3.LUT R47, R22, 0x300030, R59, 0xf8, !PT ;  /* 0x00300030162f7812 */ /* 0x000fe200078ef83b */
[-C--:B0-----:R-:W-:Y:S02]  /*1980*/  HFMA2.MMA R20, R15, R16.reuse, RZ ;  /* 0x000000100f147235 */ /* 0x081fe400000000ff */
[----:B------:R-:W-:Y:S01]  /*1990*/  HFMA2.MMA R22, R29, R16, RZ ;  /* 0x000000101d167235 */ /* 0x000fe200000000ff */
        /* <DEDUP_REMOVED lines=34> */
[----:B------:R-:W-:Y:S01]  /*1bc0*/  HFMA2 R17, R55, R18, R17 ;  /* 0x0000001237117231 */ /* 0x000fe20000000011 */
[----:B------:R-:W-:Y:S01]  /*1bd0*/  LOP3.LUT R16, R37, 0x64006400, RZ, 0xfc, !PT ;  /* 0x6400640025107812 */ /* 0x000fe200078efcff */
[----:B------:R-:W-:-:S02]  /*1be0*/  HADD2 R52, R52, -1056, -1056 ;  /* 0xe420e42034347430 */ /* 0x000fc40000000000 */
[----:B------:R-:W-:Y:S01]  /*1bf0*/  HADD2 R56, R56, -1056, -1056 ;  /* 0xe420e42038387430 */ /* 0x000fe20000000000 */
[----:B------:R-:W-:Y:S02]  /*1c00*/  LOP3.LUT R44, R44, 0x3f003f, RZ, 0xc0, !PT ;  /* 0x003f003f2c2c7812 */ /* 0x000fe400078ec0ff */
[----:B------:R-:W-:Y:S01]  /*1c10*/  LOP3.LUT R18, R35, 0x64006400, RZ, 0xfc, !PT ;  /* 0x6400640023127812 */ /* 0x000fe200078efcff */
[----:B------:R-:W-:Y:S01]  /*1c20*/  HADD2 R35, R43, -1056, -1056 ;  /* 0xe420e4202b237430 */ /* 0x000fe20000000000 */
[----:B------:R-:W-:Y:S01]  /*1c30*/  HFMA2.MMA R60, R54, R19, R60 ;  /* 0x00000013363c7235 */ /* 0x000fe2000000003c */
[-C--:B------:R-:W-:Y:S02]  /*1c40*/  HFMA2 R59, R52, R19.reuse, R59 ;  /* 0x00000013343b7231 */ /* 0x080fe4000000003b */
[----:B------:R-:W-:Y:S01]  /*1c50*/  HFMA2 R58, R56, R19, R17 ;  /* 0x00000013383a7231 */ /* 0x000fe20000000011 */
[----:B------:R-:W-:Y:S02]  /*1c60*/  LOP3.LUT R17, R40, 0x3f003f, RZ, 0xc0, !PT ;  /* 0x003f003f28117812 */ /* 0x000fe400078ec0ff */
[----:B------:R-:W-:Y:S01]  /*1c70*/  LOP3.LUT R19, R39, 0x3f003f, RZ, 0xc0, !PT ;  /* 0x003f003f27137812 */ /* 0x000fe200078ec0ff */
[----:B------:R-:W-:Y:S01]  /*1c80*/  HADD2 R39, R16, -1056, -1056 ;  /* 0xe420e42010277430 */ /* 0x000fe20000000000 */
[----:B------:R-:W-:Y:S01]  /*1c90*/  LOP3.LUT R40, R44, 0x64006400, RZ, 0xfc, !PT ;  /* 0x640064002c287812 */ /* 0x000fe200078efcff */
[----:B0-----:R-:W-:Y:S01]  /*1ca0*/  HFMA2.MMA R57, R35, R20, R57 ;  /* 0x0000001423397235 */ /* 0x001fe20000000039 */
[----:B------:R-:W-:-:S03]  /*1cb0*/  LOP3.LUT R17, R17, 0x64006400, RZ, 0xfc, !PT ;  /* 0x6400640011117812 */ /* 0x000fc600078efcff */
[----:B------:R-:W-:Y:S01]  /*1cc0*/  HADD2 R40, R40, -1056, -1056 ;  /* 0xe420e42028287430 */ /* 0x000fe20000000000 */
[----:B------:R-:W-:Y:S01]  /*1cd0*/  HFMA2.MMA R60, R39, R20, R60 ;  /* 0x00000014273c7235 */ /* 0x000fe2000000003c */
        /* <DEDUP_REMOVED lines=14> */
[-C--:B------:R-:W-:Y:S01]  /*1dc0*/  HFMA2.MMA R57, R33, R22.reuse, R57 ;  /* 0x0000001621397235 */ /* 0x080fe20000000039 */
[----:B------:R-:W-:Y:S02]  /*1dd0*/  LOP3.LUT R19, R19, 0x64006400, RZ, 0xfc, !PT ;  /* 0x6400640013137812 */ /* 0x000fe400078efcff */
[----:B------:R-:W-:Y:S01]  /*1de0*/  LOP3.LUT R32, R48, 0x64006400, RZ, 0xfc, !PT ;  /* 0x6400640030207812 */ /* 0x000fe200078efcff */
[-C--:B------:R-:W-:Y:S01]  /*1df0*/  HFMA2 R59, R37, R20.reuse, R59 ;  /* 0x00000014253b7231 */ /* 0x080fe2000000003b */
[----:B------:R-:W-:Y:S01]  /*1e00*/  LOP3.LUT R30, R30, 0x64006400, RZ, 0xfc, !PT ;  /* 0x640064001e1e7812 */ /* 0x000fe200078efcff */
[----:B------:R-:W-:Y:S01]  /*1e10*/  HADD2 R42, R42, -1056, -1056 ;  /* 0xe420e4202a2a7430 */ /* 0x000fe20000000000 */
[----:B------:R-:W-:Y:S01]  /*1e20*/  HFMA2.MMA R60, R45, R22, R60 ;  /* 0x000000162d3c7235 */ /* 0x000fe2000000003c */
[----:B------:R-:W-:Y:S01]  /*1e30*/  HADD2 R28, R16, -1056, -1056 ;  /* 0xe420e420101c7430 */ /* 0x000fe20000000000 */
[----:B------:R-:W-:Y:S01]  /*1e40*/  LOP3.LUT R46, R46, 0x64006400, RZ, 0xfc, !PT ;  /* 0x640064002e2e7812 */ /* 0x000fe200078efcff */
[----:B------:R-:W-:-:S02]  /*1e50*/  HFMA2 R20, R41, R20, R58 ;  /* 0x0000001429147231 */ /* 0x000fc4000000003a */
[----:B------:R-:W-:Y:S02]  /*1e60*/  HADD2 R58, R19, -1056, -1056 ;  /* 0xe420e420133a7430 */ /* 0x000fe40000000000 */
[----:B------:R-:W-:Y:S02]  /*1e70*/  HADD2 R32, R32, -1056, -1056 ;  /* 0xe420e42020207430 */ /* 0x000fe40000000000 */
[-C--:B------:R-:W-:Y:S02]  /*1e80*/  HFMA2 R59, R42, R21.reuse, R59 ;  /* 0x000000152a3b7231 */ /* 0x080fe4000000003b */
[----:B------:R-:W-:Y:S01]  /*1e90*/  HADD2 R43, R30, -1056, -1056 ;  /* 0xe420e4201e2b7430 */ /* 0x000fe20000000000 */
        /* <DEDUP_REMOVED lines=106> */
.L_x_1898:
        /* <DEDUP_REMOVED lines=9> */
[----:B------:R-:W-:-:S02]  /*25d0*/  LOP3.LUT R15, R28, 0x3f003f, RZ, 0xc0, !PT ;  /* 0x003f003f1c0f7812 */ /* 0x000fc400078ec0ff */
[----:B------:R-:W-:Y:S02]  /*25e0*/  SHF.R.U32.HI R34, RZ, 0x6, R28 ;  /* 0x00000006ff227819 */ /* 0x000fe4000001161c */
[----:B------:R-:W-:Y:S02]  /*25f0*/  SHF.R.U32.HI R33, RZ, 0xc, R29 ;  /* 0x0000000cff217819 */ /* 0x000fe4000001161d */
[----:B------:R-:W-:Y:S02]  /*2600*/  SHF.R.U32.HI R26, RZ, 0xc, R30 ;  /* 0x0000000cff1a7819 */ /* 0x000fe4000001161e */
[----:B------:R-:W-:Y:S02]  /*2610*/  SHF.R.U32.HI R27, RZ, 0xc, R31 ;  /* 0x0000000cff1b7819 */ /* 0x000fe4000001161f */
[----:B------:R-:W-:Y:S02]  /*2620*/  LOP3.LUT R38, R30, 0x3f003f, RZ, 0xc0, !PT ;  /* 0x003f003f1e267812 */ /* 0x000fe400078ec0ff */
[----:B----4-:R-:W-:-:S02]  /*2630*/  SHF.R.U32.HI R28, RZ, 0x8, R16 ;  /* 0x00000008ff1c7819 */ /* 0x010fc40000011610 */
[--C-:B------:R-:W-:Y:S02]  /*2640*/  SHF.R.U32.HI R45, RZ, 0xa, R16.reuse ;  /* 0x0000000aff2d7819 */ /* 0x100fe40000011610 */
[----:B------:R-:W-:Y:S02]  /*2650*/  LOP3.LUT R43, R16, 0x3f003f, RZ, 0xc0, !PT ;  /* 0x003f003f102b7812 */ /* 0x000fe400078ec0ff */
[----:B------:R-:W-:Y:S02]  /*2660*/  SHF.R.U32.HI R44, RZ, 0x6, R16 ;  /* 0x00000006ff2c7819 */ /* 0x000fe40000011610 */
        /* <DEDUP_REMOVED lines=16> */
[----:B------:R-:W-:Y:S02]  /*2770*/  LOP3.LUT R27, R27, 0xf000f, RZ, 0xc0, !PT ;  /* 0x000f000f1b1b7812 */ /* 0x000fe400078ec0ff */
[----:B------:R-:W-:Y:S02]  /*2780*/  LOP3.LUT R30, R33, 0x300030, R30, 0xf8, !PT ;  /* 0x00300030211e7812 */ /* 0x000fe400078ef81e */
[----:B------:R-:W-:Y:S02]  /*2790*/  LOP3.LUT R28, R17, 0x300030, R28, 0xf8, !PT ;  /* 0x00300030111c7812 */ /* 0x000fe400078ef81c */
[----:B------:R-:W-:Y:S02]  /*27a0*/  LOP3.LUT R33, R19, 0x300030, R16, 0xf8, !PT ;  /* 0x0030003013217812 */ /* 0x000fe400078ef810 */
[----:B------:R-:W-:-:S02]  /*27b0*/  LOP3.LUT R32, R27, 0x300030, R18, 0xf8, !PT ;  /* 0x003000301b207812 */ /* 0x000fc400078ef812 */
[----:B------:R-:W0:Y:S01]  /*27c0*/  LDS.128 R16, [UR4+0x20] ;  /* 0x00002004ff107984 */ /* 0x000e220008000c00 */
[----:B---3--:R-:W-:Y:S02]  /*27d0*/  SHF.R.U32.HI R26, RZ, 0xc, R20 ;  /* 0x0000000cff1a7819 */ /* 0x008fe40000011614 */
        /* <DEDUP_REMOVED lines=12> */
[--C-:B------:R-:W-:Y:S02]  /*28a0*/  SHF.R.U32.HI R59, RZ, 0x6, R23.reuse ;  /* 0x00000006ff3b7819 */ /* 0x100fe40000011617 */
[----:B------:R-:W-:Y:S02]  /*28b0*/  LOP3.LUT R27, R27, 0xf000f, RZ, 0xc0, !PT ;  /* 0x000f000f1b1b7812 */ /* 0x000fe400078ec0ff */
[----:B------:R-:W-:Y:S02]  /*28c0*/  LOP3.LUT R56, R31, 0x3f003f, RZ, 0xc0, !PT ;  /* 0x003f003f1f387812 */ /* 0x000fe400078ec0ff */
[----:B------:R-:W-:Y:S02]  /*28d0*/  SHF.R.U32.HI R23, RZ, 0xc, R23 ;  /* 0x0000000cff177819 */ /* 0x000fe40000011617 */
[----:B------:R-:W-:-:S02]  /*28e0*/  LOP3.LUT R45, R26, 0x300030, R45, 0xf8, !PT ;  /* 0x003000301a2d7812 */ /* 0x000fc400078ef82d */
[----:B------:R-:W-:Y:S02]  /*28f0*/  SHF.R.U32.HI R57, RZ, 0x6, R31 ;  /* 0x00000006ff397819 */ /* 0x000fe4000001161f */
[----:B------:R-:W-:Y:S01]  /*2900*/  LOP3.LUT R26, R34, 0x64006400, RZ, 0xfc, !PT ;  /* 0x64006400221a7812 */ /* 0x000fe200078efcff */
[----:B------:R-:W-:Y:S01]  /*2910*/  HADD2 R15, R15, -1056, -1056 ;  /* 0xe420e4200f0f7430 */ /* 0x000fe20000000000 */
[----:B------:R-:W-:Y:S02]  /*2920*/  LOP3.LUT R51, R21, 0x3f003f, RZ, 0xc0, !PT ;  /* 0x003f003f15337812 */ /* 0x000fe400078ec0ff */
[----:B------:R-:W-:Y:S02]  /*2930*/  SHF.R.U32.HI R52, RZ, 0x6, R21 ;  /* 0x00000006ff347819 */ /* 0x000fe40000011615 */
[----:B------:R-:W-:Y:S01]  /*2940*/  LOP3.LUT R34, R29, 0x64006400, RZ, 0xfc, !PT ;  /* 0x640064001d227812 */ /* 0x000fe200078efcff */
[----:B------:R-:W-:Y:S01]  /*2950*/  HADD2 R29, R38, -1056, -1056 ;  /* 0xe420e420261d7430 */ /* 0x000fe20000000000 */
[----:B------:R-:W-:-:S02]  /*2960*/  LOP3.LUT R21, R20, 0xf000f, RZ, 0xc0, !PT ;  /* 0x000f000f14157812 */ /* 0x000fc400078ec0ff */
[----:B------:R-:W-:Y:S02]  /*2970*/  LOP3.LUT R48, R27, 0x300030, R48, 0xf8, !PT ;  /* 0x003000301b307812 */ /* 0x000fe400078ef830 */
        /* <DEDUP_REMOVED lines=19> */
[----:B------:R-:W-:Y:S02]  /*2ab0*/  HADD2 R34, R34, -1056, -1056 ;  /* 0xe420e42022227430 */ /* 0x000fe40000000000 */
        /* <DEDUP_REMOVED lines=58> */
[----:B------:R-:W-:Y:S01]  /*2e60*/  HFMA2.MMA R60, R44, R21, R60 ;  /* 0x000000152c3c7235 */ /* 0x000fe2000000003c */
[----:B------:R-:W-:-:S02]  /*2e70*/  HFMA2 R61, R41, R20, R61 ;  /* 0x00000014293d7231 */ /* 0x000fc4000000003d */
[----:B------:R-:W-:Y:S02]  /*2e80*/  HADD2 R33, R28, -1056, -1056 ;  /* 0xe420e4201c217430 */ /* 0x000fe40000000000 */
[----:B------:R-:W-:Y:S01]  /*2e90*/  HFMA2 R20, R42, R21, R16 ;  /* 0x000000152a147231 */ /* 0x000fe20000000010 */
[----:B------:R-:W-:Y:S01]  /*2ea0*/  LOP3.LUT R16, R45, 0x64006400, RZ, 0xfc, !PT ;  /* 0x640064002d107812 */ /* 0x000fe200078efcff */
[----:B------:R-:W-:Y:S01]  /*2eb0*/  HADD2 R45, R17, -1056, -1056 ;  /* 0xe420e420112d7430 */ /* 0x000fe20000000000 */
[----:B------:R-:W-:Y:S01]  /*2ec0*/  LOP3.LUT R18, R32, 0x64006400, RZ, 0xfc, !PT ;  /* 0x6400640020127812 */ /* 0x000fe200078efcff */
[-C--:B------:R-:W-:Y:S01]  /*2ed0*/  HFMA2.MMA R57, R33, R22.reuse, R57 ;  /* 0x0000001621397235 */ /* 0x080fe20000000039 */
[----:B------:R-:W-:Y:S02]  /*2ee0*/  LOP3.LUT R19, R19, 0x64006400, RZ, 0xfc, !PT ;  /* 0x6400640013137812 */ /* 0x000fe400078efcff */
[----:B------:R-:W-:Y:S01]  /*2ef0*/  LOP3.LUT R32, R48, 0x64006400, RZ, 0xfc, !PT ;  /* 0x6400640030207812 */ /* 0x000fe200078efcff */
[----:B------:R-:W-:Y:S01]  /*2f00*/  HADD2 R28, R16, -1056, -1056 ;  /* 0xe420e420101c7430 */ /* 0x000fe20000000000 */
[----:B------:R-:W-:Y:S01]  /*2f10*/  LOP3.LUT R30, R30, 0x64006400, RZ, 0xfc, !PT ;  /* 0x640064001e1e7812 */ /* 0x000fe200078efcff */
[----:B------:R-:W-:Y:S01]  /*2f20*/  HFMA2.MMA R60, R45, R22, R60 ;  /* 0x000000162d3c7235 */ /* 0x000fe2000000003c */
[----:B------:R-:W-:Y:S01]  /*2f30*/  HADD2 R58, R19, -1056, -1056 ;  /* 0xe420e420133a7430 */ /* 0x000fe20000000000 */
[----:B------:R-:W-:Y:S01]  /*2f40*/  LOP3.LUT R46, R46, 0x64006400, RZ, 0xfc, !PT ;  /* 0x640064002e2e7812 */ /* 0x000fe200078efcff */
[----:B------:R-:W-:-:S02]  /*2f50*/  HADD2 R32, R32, -1056, -1056 ;  /* 0xe420e42020207430 */ /* 0x000fc40000000000 */
[----:B------:R-:W-:Y:S01]  /*2f60*/  HADD2 R43, R30, -1056, -1056 ;  /* 0xe420e4201e2b7430 */ /* 0x000fe20000000000 */
[----:B------:R-:W-:Y:S01]  /*2f70*/  LOP3.LUT R19, R47, 0x64006400, RZ, 0xfc, !PT ;  /* 0x640064002f137812 */ /* 0x000fe200078efcff */
        /* <DEDUP_REMOVED lines=105> */
.L_x_1899:
[----:B------:R-:W1:Y:S01]  /*3610*/  S2UR UR5, SR_CTAID.Z ;  /* 0x00000000000579c3 */ /* 0x000e620000002700 */
[----:B------:R-:W-:Y:S01]  /*3620*/  IADD3 R5, R5, 0x20, RZ ;  /* 0x0000002005057810 */ /* 0x000fe20007ffe0ff */
[----:B------:R-:W-:Y:S01]  /*3630*/  UIADD3 UR4, UR4, 0x40, URZ ;  /* 0x0000004004047890 */ /* 0x000fe2000fffe03f */
[----:B0-----:R-:W-:Y:S02]  /*3640*/  IMAD.WIDE R24, R7, 0x18, R24 ;  /* 0x0000001807187825 */ /* 0x001fe400078e0218 */
[----:B------:R-:W-:Y:S01]  /*3650*/  ISETP.GE.AND P0, PT, R5, UR6, PT ;  /* 0x0000000605007c0c */ /* 0x000fe2000bf06270 */
[----:B-1----:R-:W-:-:S04]  /*3660*/  ULEA UR5, UR5, 0x40, 0x6 ;  /* 0x0000004005057891 */ /* 0x002fc8000f8e303f */
[----:B------:R-:W-:-:S04]  /*3670*/  UISETP.LT.AND UP0, UPT, UR5, UR7, UPT ;  /* 0x000000070500728c */ /* 0x000fc8000bf01270 */
[----:B------:R-:W-:-:S06]  /*3680*/  USEL UR5, UR5, UR7, UP0 ;  /* 0x0000000705057287 */ /* 0x000fcc0008000000 */
[----:B------:R-:W-:-:S13]  /*3690*/  ISETP.LT.AND P2, PT, R5, UR5, PT ;  /* 0x0000000505007c0c */ /* 0x000fda000bf41270 */
[----:B------:R-:W-:Y:S05]  /*36a0*/  @!P0 BRA P2, `(.L_x_1900) ;  /* 0xffffffdc00408947 */ /* 0x000fea000103ffff */
.L_x_1897:
[----:B------:R-:W-:Y:S01]  /*36b0*/  ISETP.GE.AND P0, PT, R5, R4, PT ;  /* 0x000000040500720c */ /* 0x000fe20003f06270 */
[----:B------:R-:W-:-:S03]  /*36c0*/  ULDC UR5, c[0x0][0x268] ;  /* 0x00009a0000057ab9 */ /* 0x000fc60000000800 */
[----:B------:R-:W-:Y:S01]  /*36d0*/  ISETP.GE.OR P0, PT, R5, UR5, P0 ;  /* 0x0000000505007c0c */ /* 0x000fe20008706670 */
[----:B------:R-:W-:-:S12]  /*36e0*/  ULDC UR5, c[0x0][0x268] ;  /* 0x00009a0000057ab9 */ /* 0x000fd80000000800 */
[----:B------:R-:W-:Y:S05]  /*36f0*/  @P0 BRA `(.L_x_1901) ;  /* 0x0000001c00900947 */ /* 0x000fea0003800000 */
.L_x_1903:
[----:B------:R-:W-:Y:S01]  /*3700*/  ISETP.NE.AND P0, PT, R5, R12, PT ;  /* 0x0000000c0500720c */ /* 0x000fe20003f05270 */
[----:B------:R-:W0:-:S12]  /*3710*/  LDC R7, c[0x0][0x23c] ;  /* 0x00008f00ff077b82 */ /* 0x000e180000000800 */
[----:B------:R-:W1:Y:S01]  /*3720*/  @!P0 LDC.64 R16, c[0x0][0x248] ;  /* 0x00009200ff108b82 */ /* 0x000e620000000a00 */
[----:B------:R-:W-:Y:S02]  /*3730*/  @!P0 IADD3 R8, R8, 0x1, RZ ;  /* 0x0000000108088810 */ /* 0x000fe40007ffe0ff */
[----:B------:R-:W-:Y:S02]  /*3740*/  @!P0 LEA R15, R5, 0x1, 0x1 ;  /* 0x00000001050f8811 */ /* 0x000fe400078e08ff */
[----:B-----5:R-:W-:-:S06]  /*3750*/  @!P0 LEA R28, R8, R1, 0x3 ;  /* 0x00000001081c8211 */ /* 0x020fcc00078e18ff */
[----:B------:R-:W2:Y:S01]  /*3760*/  @!P0 LDL.64 R28, [R28] ;  /* 0x000000001c1c8983 */ /* 0x000ea20000100a00 */
[----:B0-----:R-:W-:-:S03]  /*3770*/  IMAD.WIDE R18, R7, 0x4, R24 ;  /* 0x0000000407127825 */ /* 0x001fc600078e0218 */
[----:B------:R-:W5:Y:S04]  /*3780*/  LDG.E.128.CONSTANT R24, desc[UR8][R24.64] ;  /* 0x0000000818187981 */ /* 0x000f68000c1e9d00 */
[----:B------:R0:W5:Y:S01]  /*3790*/  LDG.E.128.CONSTANT R20, desc[UR8][R18.64] ;  /* 0x0000000812147981 */ /* 0x000162000c1e9d00 */
[----:B-1----:R-:W-:-:S06]  /*37a0*/  @!P0 IMAD.WIDE R16, R15, 0x2, R16 ;  /* 0x000000020f108825 */ /* 0x002fcc00078e0210 */
[----:B------:R-:W3:Y:S01]  /*37b0*/  @!P0 LDG.E.U16.CONSTANT R16, desc[UR8][R16.64] ;  /* 0x0000000810108981 */ /* 0x000ee2000c1e9500 */
[----:B------:R-:W-:Y:S01]  /*37c0*/  IMAD.WIDE R32, R7, 0x4, R18 ;  /* 0x0000000407207825 */ /* 0x000fe200078e0212 */
[----:B--2---:R-:W-:Y:S02]  /*37d0*/  @!P0 PRMT R0, R28, 0x7610, R0 ;  /* 0x000076101c008816 */ /* 0x004fe40000000000 */
        /* <DEDUP_REMOVED lines=8> */
[----:B------:R-:W-:Y:S02]  /*3860*/  SHF.R.U32.HI R29, RZ, 0xf, R25 ;  /* 0x0000000fff1d7819 */ /* 0x000fe40000011619 */
[----:B------:R-:W-:Y:S02]  /*3870*/  SHF.R.U32.HI R31, RZ, 0xf, R27 ;  /* 0x0000000fff1f7819 */ /* 0x000fe4000001161b */
[C---:B------:R-:W-:Y:S02]  /*3880*/  LOP3.LUT R34, R24.reuse, 0x380038, RZ, 0xc0, !PT ;  /* 0x0038003818227812 */ /* 0x040fe400078ec0ff */
[----:B------:R-:W-:Y:S02]  /*3890*/  SHF.R.U32.HI R65, RZ, 0x6, R24 ;  /* 0x00000006ff417819 */ /* 0x000fe40000011618 */
[----:B------:R-:W-:-:S02]  /*38a0*/  LOP3.LUT R75, R24, 0x70007, RZ, 0xc0, !PT ;  /* 0x00070007184b7812 */ /* 0x000fc400078ec0ff */
[C---:B------:R-:W-:Y:S02]  /*38b0*/  LOP3.LUT R35, R25.reuse, 0x380038, RZ, 0xc0, !PT ;  /* 0x0038003819237812 */ /* 0x040fe400078ec0ff */
[----:B------:R-:W-:Y:S02]  /*38c0*/  SHF.R.U32.HI R67, RZ, 0x6, R25 ;  /* 0x00000006ff437819 */ /* 0x000fe40000011619 */
[----:B------:R-:W-:Y:S02]  /*38d0*/  LOP3.LUT R73, R25, 0x70007, RZ, 0xc0, !PT ;  /* 0x0007000719497812 */ /* 0x000fe400078ec0ff */
[----:B------:R-:W-:Y:S02]  /*38e0*/  SHF.R.U32.HI R30, RZ, 0xf, R26 ;  /* 0x0000000fff1e7819 */ /* 0x000fe4000001161a */
[----:B------:R-:W-:Y:S02]  /*38f0*/  SHF.R.U32.HI R25, RZ, 0xe, R20 ;  /* 0x0000000eff197819 */ /* 0x000fe40000011614 */
[----:B------:R-:W-:-:S02]  /*3900*/  LOP3.LUT R24, R20, 0x380038, RZ, 0xc0, !PT ;  /* 0x0038003814187812 */ /* 0x000fc400078ec0ff */
[----:B------:R-:W-:Y:S02]  /*3910*/  SHF.R.U32.HI R82, RZ, 0x6, R20 ;  /* 0x00000006ff527819 */ /* 0x000fe40000011614 */
[----:B------:R-:W-:Y:S02]  /*3920*/  LOP3.LUT R74, R20, 0x70007, RZ, 0xc0, !PT ;  /* 0x00070007144a7812 */ /* 0x000fe400078ec0ff */
[----:B------:R-:W-:Y:S02]  /*3930*/  LOP3.LUT R28, R28, 0x10001, RZ, 0xc0, !PT ;  /* 0x000100011c1c7812 */ /* 0x000fe400078ec0ff */
[----:B------:R-:W-:Y:S02]  /*3940*/  SHF.R.U32.HI R20, RZ, 0xe, R21 ;  /* 0x0000000eff147819 */ /* 0x000fe40000011615 */
[----:B------:R-:W-:Y:S02]  /*3950*/  SHF.R.U32.HI R38, RZ, 0xe, R23 ;  /* 0x0000000eff267819 */ /* 0x000fe40000011617 */
[----:B------:R-:W-:-:S02]  /*3960*/  LOP3.LUT R29, R29, 0x10001, RZ, 0xc0, !PT ;  /* 0x000100011d1d7812 */ /* 0x000fc400078ec0ff */
[----:B------:R-:W-:Y:S02]  /*3970*/  LOP3.LUT R31, R31, 0x10001, RZ, 0xc0, !PT ;  /* 0x000100011f1f7812 */ /* 0x000fe400078ec0ff */
[C---:B------:R-:W-:Y:S02]  /*3980*/  LOP3.LUT R37, R27.reuse, 0x380038, RZ, 0xc0, !PT ;  /* 0x003800381b257812 */ /* 0x040fe400078ec0ff */
[----:B------:R-:W-:Y:S02]  /*3990*/  SHF.R.U32.HI R71, RZ, 0x6, R27 ;  /* 0x00000006ff477819 */ /* 0x000fe4000001161b */
[----:B------:R-:W-:Y:S02]  /*39a0*/  LOP3.LUT R79, R27, 0x70007, RZ, 0xc0, !PT ;  /* 0x000700071b4f7812 */ /* 0x000fe400078ec0ff */
[----:B------:R-:W-:Y:S02]  /*39b0*/  LOP3.LUT R36, R26, 0x380038, RZ, 0xc0, !PT ;  /* 0x003800381a247812 */ /* 0x000fe400078ec0ff */
[----:B------:R-:W-:-:S02]  /*39c0*/  SHF.R.U32.HI R69, RZ, 0x6, R26 ;  /* 0x00000006ff457819 */ /* 0x000fc4000001161a */
[----:B------:R-:W-:Y:S02]  /*39d0*/  LOP3.LUT R77, R26, 0x70007, RZ, 0xc0, !PT ;  /* 0x000700071a4d7812 */ /* 0x000fe400078ec0ff */
[----:B------:R-:W-:Y:S02]  /*39e0*/  SHF.R.U32.HI R27, RZ, 0xe, R22 ;  /* 0x0000000eff1b7819 */ /* 0x000fe40000011616 */
[----:B------:R-:W-:Y:S02]  /*39f0*/  LOP3.LUT R30, R30, 0x10001, RZ, 0xc0, !PT ;  /* 0x000100011e1e7812 */ /* 0x000fe400078ec0ff */
[C---:B------:R-:W-:Y:S02]  /*3a00*/  LOP3.LUT R26, R21.reuse, 0x380038, RZ, 0xc0, !PT ;  /* 0x00380038151a7812 */ /* 0x040fe400078ec0ff */
[----:B------:R-:W-:Y:S02]  /*3a10*/  SHF.R.U32.HI R84, RZ, 0x6, R21 ;  /* 0x00000006ff547819 */ /* 0x000fe40000011615 */
[----:B------:R-:W-:-:S02]  /*3a20*/  LOP3.LUT R76, R21, 0x70007, RZ, 0xc0, !PT ;  /* 0x00070007154c7812 */ /* 0x000fc400078ec0ff */
[----:B------:R-:W-:Y:S02]  /*3a30*/  LOP3.LUT R28, R28, 0x20002, R25, 0xf8, !PT ;  /* 0x000200021c1c7812 */ /* 0x000fe400078ef819 */
[C---:B------:R-:W-:Y:S02]  /*3a40*/  LOP3.LUT R21, R22.reuse, 0x380038, RZ, 0xc0, !PT ;  /* 0x0038003816157812 */ /* 0x040fe400078ec0ff */
[----:B------:R-:W-:Y:S02]  /*3a50*/  SHF.R.U32.HI R86, RZ, 0x6, R22 ;  /* 0x00000006ff567819 */ /* 0x000fe40000011616 */
[----:B------:R-:W-:Y:S02]  /*3a60*/  LOP3.LUT R78, R22, 0x70007, RZ, 0xc0, !PT ;  /* 0x00070007164e7812 */ /* 0x000fe400078ec0ff */
[----:B------:R-:W-:Y:S02]  /*3a70*/  LOP3.LUT R29, R29, 0x20002, R20, 0xf8, !PT ;  /* 0x000200021d1d7812 */ /* 0x000fe400078ef814 */
[----:B------:R-:W-:-:S02]  /*3a80*/  LOP3.LUT R25, R31, 0x20002, R38, 0xf8, !PT ;  /* 0x000200021f197812 */ /* 0x000fc400078ef826 */
[C---:B------:R-:W-:Y:S02]  /*3a90*/  LOP3.LUT R22, R23.reuse, 0x380038, RZ, 0xc0, !PT ;  /* 0x0038003817167812 */ /* 0x040fe400078ec0ff */
[----:B------:R-:W-:Y:S02]  /*3aa0*/  SHF.R.U32.HI R88, RZ, 0x6, R23 ;  /* 0x00000006ff587819 */ /* 0x000fe40000011617 */
[----:B------:R-:W-:Y:S02]  /*3ab0*/  LOP3.LUT R80, R23, 0x70007, RZ, 0xc0, !PT ;  /* 0x0007000717507812 */ /* 0x000fe400078ec0ff */
[----:B------:R-:W-:Y:S02]  /*3ac0*/  LOP3.LUT R30, R30, 0x20002, R27, 0xf8, !PT ;  /* 0x000200021e1e7812 */ /* 0x000fe400078ef81b */
[----:B------:R-:W-:Y:S02]  /*3ad0*/  MOV R42, 0x3000 ;  /* 0x00003000002a7802 */ /* 0x000fe40000000f00 */
[----:B------:R-:W-:-:S02]  /*3ae0*/  LOP3.LUT R63, R24, 0x64006400, RZ, 0xfc, !PT ;  /* 0x64006400183f7812 */ /* 0x000fc400078efcff */
[----:B------:R-:W-:Y:S02]  /*3af0*/  LOP3.LUT R24, R69, 0x380038, RZ, 0xc0, !PT ;  /* 0x0038003845187812 */ /* 0x000fe400078ec0ff */
        /* <DEDUP_REMOVED lines=22> */
[----:B------:R-:W-:Y:S02]  /*3c60*/  ISETP.GE.AND P0, PT, R6, 0x2, PT ;  /* 0x000000020600780c */ /* 0x000fe40003f06270 */
        /* <DEDUP_REMOVED lines=13> */
[----:B------:R-:W-:Y:S02]  /*3d40*/  LOP3.LUT R89, R28, 0x40004, R89, 0xf8, !PT ;  /* 0x000400041c597812 */ /* 0x000fe400078ef859 */
[----:B------:R-:W-:Y:S02]  /*3d50*/  LOP3.LUT R28, R29, 0x40004, R16, 0xf8, !PT ;  /* 0x000400041d1c7812 */ /* 0x000fe400078ef810 */
[----:B------:R-:W-:Y:S02]  /*3d60*/  LOP3.LUT R29, R30, 0x40004, R17, 0xf8, !PT ;  /* 0x000400041e1d7812 */ /* 0x000fe400078ef811 */
[----:B------:R-:W-:-:S02]  /*3d70*/  LOP3.LUT R30, R25, 0x40004, R18, 0xf8, !PT ;  /* 0x00040004191e7812 */ /* 0x000fc400078ef812 */
[----:B------:R-:W-:Y:S02]  /*3d80*/  LOP3.LUT R25, R36, 0x64006400, RZ, 0xfc, !PT ;  /* 0x6400640024197812 */ /* 0x000fe400078efcff */
[----:B------:R-:W-:Y:S02]  /*3d90*/  LOP3.LUT R27, R27, 0x64006400, RZ, 0xfc, !PT ;  /* 0x640064001b1b7812 */ /* 0x000fe400078efcff */
[C---:B------:R-:W-:Y:S01]  /*3da0*/  LOP3.LUT R38, R19.reuse, 0x380038, RZ, 0xc0, !PT ;  /* 0x0038003813267812 */ /* 0x040fe200078ec0ff */
[-C--:B------:R-:W-:Y:S01]  /*3db0*/  HFMA2 R68, R25, R42.reuse.H0_H0, -132, -132 ;  /* 0xd820d82019447431 */ /* 0x080fe2000004002a */
[----:B------:R-:W-:Y:S01]  /*3dc0*/  LOP3.LUT R25, R24, 0x64006400, RZ, 0xfc, !PT ;  /* 0x6400640018197812 */ /* 0x000fe200078efcff */
[-C--:B------:R-:W-:Y:S01]  /*3dd0*/  HFMA2 R52, R27, R42.reuse.H0_H0, -132, -132 ;  /* 0xd820d8201b347431 */ /* 0x080fe2000004002a */
[----:B------:R-:W-:Y:S02]  /*3de0*/  SHF.R.U32.HI R92, RZ, 0x6, R19 ;  /* 0x00000006ff5c7819 */ /* 0x000fe40000011613 */
[----:B------:R-:W-:Y:S01]  /*3df0*/  LOP3.LUT R87, R19, 0x70007, RZ, 0xc0, !PT ;  /* 0x0007000713577812 */ /* 0x000fe200078ec0ff */
[----:B------:R-:W-:Y:S01]  /*3e00*/  HFMA2 R60, R25, R42.H0_H0, -132, -132 ;  /* 0xd820d820193c7431 */ /* 0x000fe2000004002a */
[----:B------:R-:W-:Y:S01]  /*3e10*/  LOP3.LUT R19, R67, 0x380038, RZ, 0xc0, !PT ;  /* 0x0038003843137812 */ /* 0x000fe200078ec0ff */
[----:B------:R-:W0:Y:S01]  /*3e20*/  LDS.128 R24, [UR4] ;  /* 0x00000004ff187984 */ /* 0x000e220008000c00 */
        /* <DEDUP_REMOVED lines=83> */
[-C--:B------:R-:W-:Y:S01]  /*4360*/  HFMA2 R23, R75, R24.reuse, RZ.H0_H0 ;  /* 0x000000184b177231 */ /* 0x080fe200000400ff */
        /* <DEDUP_REMOVED lines=65> */
[-C--:B0-----:R-:W-:Y:S01]  /*4780*/  HFMA2 R19, R53, R20.reuse, R94 ;  /* 0x0000001435137231 */ /* 0x081fe2000000005e */
        /* <DEDUP_REMOVED lines=8> */
[-C--:B------:R-:W-:Y:S01]  /*4810*/  HFMA2.MMA R93, R40, R21.reuse, R93 ;  /* 0x00000015285d7235 */ /* 0x080fe2000000005d */
        /* <DEDUP_REMOVED lines=15> */
[----:B------:R-:W-:Y:S01]  /*4910*/  HFMA2.MMA R16, R56, R23, R93 ;  /* 0x0000001738107235 */ /* 0x000fe2000000005d */
[----:B------:R-:W-:-:S02]  /*4920*/  HFMA2 R19, R54, R23, R19 ;  /* 0x0000001736137231 */ /* 0x000fc40000000013 */
        /* <DEDUP_REMOVED lines=69> */
[----:B------:R-:W-:Y:S02]  /*4d80*/  HFMA2 R19, R85, R26, R19 ;  /* 0x0000001a55137231 */ /* 0x000fe40000000013 */
[----:B------:R-:W-:Y:S02]  /*4d90*/  HFMA2 R17, R34, R25, R17 ;  /* 0x0000001922117231 */ /* 0x000fe40000000011 */
[----:B------:R-:W-:Y:S01]  /*4da0*/  HFMA2 R19, R54, R27, R19 ;  /* 0x0000001b36137231 */ /* 0x000fe20000000013 */
[----:B------:R-:W-:-:S02]  /*4db0*/  HFMA2.MMA R16, R63, R22, R16 ;  /* 0x000000163f107235 */ /* 0x000fc40000000010 */
        /* <DEDUP_REMOVED lines=67> */
[-C--:B--2---:R-:W-:Y:S02]  /*51f0*/  HFMA2 R17, R49, R24.reuse, R41 ;  /* 0x0000001831117231 */ /* 0x084fe40000000029 */
        /* <DEDUP_REMOVED lines=46> */
.L_x_1902:
[----:B------:R-:W-:Y:S01]  /*54e0*/  IADD3 R5, R5, 0x20, RZ ;  /* 0x0000002005057810 */ /* 0x000fe20007ffe0ff */
[----:B------:R-:W-:Y:S01]  /*54f0*/  UIADD3 UR4, UR4, 0x40, URZ ;  /* 0x0000004004047890 */ /* 0x000fe2000fffe03f */
[----:B-----5:R-:W-:Y:S02]  /*5500*/  IMAD.WIDE R24, R7, 0x4, R32 ;  /* 0x0000000407187825 */ /* 0x020fe400078e0220 */
[C---:B------:R-:W-:Y:S02]  /*5510*/  ISETP.GE.AND P0, PT, R5.reuse, UR5, PT ;  /* 0x0000000505007c0c */ /* 0x040fe4000bf06270 */
[----:B------:R-:W-:-:S13]  /*5520*/  ISETP.LT.AND P2, PT, R5, R4, PT ;  /* 0x000000040500720c */ /* 0x000fda0003f41270 */
[----:B------:R-:W-:Y:S05]  /*5530*/  @!P0 BRA P2, `(.L_x_1903) ;  /* 0xffffffe000708947 */ /* 0x000fea000103ffff */
.L_x_1901:
[----:B------:R-:W0:Y:S01]  /*5540*/  S2UR UR5, SR_CTAID.Z ;  /* 0x00000000000579c3 */ /* 0x000e220000002700 */
[----:B------:R-:W-:Y:S01]  /*5550*/  ULDC UR6, c[0x0][0x240] ;  /* 0x0000900000067ab9 */ /* 0x000fe20000000800 */
[----:B0-----:R-:W-:-:S04]  /*5560*/  ULEA UR5, UR5, 0x40, 0x6 ;  /* 0x0000004005057891 */ /* 0x001fc8000f8e303f */
[----:B------:R-:W-:-:S04]  /*5570*/  UISETP.LT.AND UP0, UPT, UR5, UR6, UPT ;  /* 0x000000060500728c */ /* 0x000fc8000bf01270 */
[----:B------:R-:W-:-:S06]  /*5580*/  USEL UR5, UR5, UR6, UP0 ;  /* 0x0000000605057287 */ /* 0x000fcc0008000000 */
[----:B------:R-:W-:Y:S01]  /*5590*/  ISETP.GE.AND P0, PT, R5, UR5, PT ;  /* 0x0000000505007c0c */ /* 0x000fe2000bf06270 */
[----:B------:R-:W-:-:S03]  /*55a0*/  ULDC UR5, c[0x0][0x26c] ;  /* 0x00009b0000057ab9 */ /* 0x000fc60000000800 */
[----:B------:R-:W-:-:S13]  /*55b0*/  ISETP.GE.OR P0, PT, R5, UR5, P0 ;  /* 0x0000000505007c0c */ /* 0x000fda0008706670 */
[----:B------:R-:W-:Y:S05]  /*55c0*/  @P0 BRA `(.L_x_1904) ;  /* 0x0000001000140947 */ /* 0x000fea0003800000 */
[----:B------:R-:W-:Y:S01]  /*55d0*/  SHF.R.S32.HI R26, RZ, 0x1f, R7 ;  /* 0x0000001fff1a7819 */ /* 0x000fe20000011407 */
[----:B------:R-:W-:Y:S01]  /*55e0*/  ULDC UR5, c[0x0][0x26c] ;  /* 0x00009b0000057ab9 */ /* 0x000fe20000000800 */
[C---:B------:R-:W-:Y:S02]  /*55f0*/  SHF.L.U32 R15, R7.reuse, 0x2, RZ ;  /* 0x00000002070f7819 */ /* 0x040fe400000006ff */
[----:B------:R-:W-:-:S07]  /*5600*/  SHF.L.U64.HI R26, R7, 0x2, R26 ;  /* 0x00000002071a7819 */ /* 0x000fce000001021a */
.L_x_1906:
        /* <DEDUP_REMOVED lines=14> */
[----:B------:R-:W2:Y:S01]  /*56f0*/  LDG.E.128.CONSTANT R16, desc[UR8][R24.64] ;  /* 0x0000000818107981 */ /* 0x000ea2000c1e9d00 */
[----:B------:R-:W-:Y:S01]  /*5700*/  MOV R42, 0x3400 ;  /* 0x00003400002a7802 */ /* 0x000fe20000000f00 */
[----:B------:R-:W-:Y:S01]  /*5710*/  HFMA2.MMA R48, -RZ, RZ, 0, 0.0625 ;  /* 0x00002c00ff307435 */ /* 0x000fe200000001ff */
[----:B------:R-:W-:Y:S02]  /*5720*/  MOV R60, 0x2400 ;  /* 0x00002400003c7802 */ /* 0x000fe40000000f00 */
[----:B------:R-:W-:Y:S02]  /*5730*/  PRMT R42, R42, 0x5410, R42 ;  /* 0x000054102a2a7816 */ /* 0x000fe4000000002a */
[----:B------:R-:W-:Y:S02]  /*5740*/  PRMT R60, R60, 0x5410, R60 ;  /* 0x000054103c3c7816 */ /* 0x000fe4000000003c */
[----:B------:R-:W-:Y:S02]  /*5750*/  ISETP.GE.AND P0, PT, R6, 0x2, PT ;  /* 0x000000020600780c */ /* 0x000fe40003f06270 */
        /* <DEDUP_REMOVED lines=15> */
[----:B------:R-:W-:Y:S02]  /*5850*/  LOP3.LUT R18, R19, 0xc000c, RZ, 0xc0, !PT ;  /* 0x000c000c13127812 */ /* 0x000fe400078ec0ff */
[----:B------:R-:W-:Y:S02]  /*5860*/  SHF.R.U32.HI R43, RZ, 0x8, R19 ;  /* 0x00000008ff2b7819 */ /* 0x000fe40000011613 */
[----:B-----5:R-:W-:Y:S02]  /*5870*/  LOP3.LUT R30, R16, 0x64006400, RZ, 0xfc, !PT ;  /* 0x64006400101e7812 */ /* 0x020fe400078efcff */
[----:B------:R-:W-:-:S02]  /*5880*/  LOP3.LUT R32, R17, 0x64006400, RZ, 0xfc, !PT ;  /* 0x6400640011207812 */ /* 0x000fc400078efcff */
[----:B------:R-:W-:Y:S01]  /*5890*/  LOP3.LUT R34, R18, 0x64006400, RZ, 0xfc, !PT ;  /* 0x6400640012227812 */ /* 0x000fe200078efcff */
[-C--:B------:R-:W-:Y:S01]  /*58a0*/  HFMA2 R30, R30, R42.reuse.H1_H1, -258, -258 ;  /* 0xdc08dc081e1e7431 */ /* 0x080fe2000006002a */
[C---:B------:R-:W-:Y:S01]  /*58b0*/  LOP3.LUT R23, R19.reuse, 0x300030, RZ, 0xc0, !PT ;  /* 0x0030003013177812 */ /* 0x040fe200078ec0ff */
[-C--:B------:R-:W-:Y:S01]  /*58c0*/  HFMA2 R32, R32, R42.reuse.H1_H1, -258, -258 ;  /* 0xdc08dc0820207431 */ /* 0x080fe2000006002a */
[C---:B------:R-:W-:Y:S01]  /*58d0*/  LOP3.LUT R56, R19.reuse, 0xc000c0, RZ, 0xc0, !PT ;  /* 0x00c000c013387812 */ /* 0x040fe200078ec0ff */
[----:B------:R-:W-:Y:S01]  /*58e0*/  HFMA2 R34, R34, R42.H1_H1, -258, -258 ;  /* 0xdc08dc0822227431 */ /* 0x000fe2000006002a */
        /* <DEDUP_REMOVED lines=71> */
[----:B------:R-:W-:Y:S01]  /*5d60*/  HFMA2.MMA R55, R28, R17, R55 ;  /* 0x000000111c377235 */ /* 0x000fe20000000037 */
[----:B------:R-:W-:-:S02]  /*5d70*/  HFMA2 R57, R30, R17, R57 ;  /* 0x000000111e397231 */ /* 0x000fc40000000039 */
[----:B------:R-:W-:Y:S01]  /*5d80*/  HFMA2 R16, R34, R17, R16 ;  /* 0x0000001122107231 */ /* 0x000fe20000000010 */
[----:B------:R-:W-:Y:S01]  /*5d90*/  HFMA2.MMA R59, R32, R17, R59 ;  /* 0x00000011203b7235 */ /* 0x000fe2000000003b */
[-C--:B------:R-:W-:Y:S01]  /*5da0*/  HFMA2 R57, R27, R18.reuse, R57 ;  /* 0x000000121b397231 */ /* 0x080fe20000000039 */
[----:B------:R-:W-:Y:S01]  /*5db0*/  LOP3.LUT R17, R43, 0x30003, RZ, 0xc0, !PT ;  /* 0x000300032b117812 */ /* 0x000fe200078ec0ff */
[----:B------:R-:W-:Y:S01]  /*5dc0*/  HFMA2 R61, R31, R18, R16 ;  /* 0x000000121f3d7231 */ /* 0x000fe20000000010 */
        /* <DEDUP_REMOVED lines=8> */
[-C--:B------:R-:W-:Y:S01]  /*5e50*/  HFMA2.MMA R18, R46, R19.reuse, R55 ;  /* 0x000000132e127235 */ /* 0x080fe20000000037 */
[----:B------:R-:W-:Y:S01]  /*5e60*/  HADD2 R39, R39, -1026, -1026 ;  /* 0xe402e40227277430 */ /* 0x000fe20000000000 */
[----:B------:R-:W-:Y:S01]  /*5e70*/  LOP3.LUT R17, R17, 0x64006400, RZ, 0xfc, !PT ;  /* 0x6400640011117812 */ /* 0x000fe200078efcff */
[----:B------:R-:W-:Y:S01]  /*5e80*/  HADD2 R45, R16, -1026, -1026 ;  /* 0xe402e402102d7430 */ /* 0x000fe20000000000 */
[----:B------:R-:W-:Y:S01]  /*5e90*/  HFMA2.MMA R59, R50, R19, R59 ;  /* 0x00000013323b7235 */ /* 0x000fe2000000003b */
[----:B------:R-:W-:-:S02]  /*5ea0*/  HADD2 R43, R43, -1026, -1026 ;  /* 0xe402e4022b2b7430 */ /* 0x000fc40000000000 */
[----:B------:R-:W-:Y:S01]  /*5eb0*/  HADD2 R55, R17, -1026, -1026 ;  /* 0xe402e40211377430 */ /* 0x000fe20000000000 */
[-C--:B-1----:R-:W-:Y:S01]  /*5ec0*/  HFMA2.MMA R18, R39, R20.reuse, R18 ;  /* 0x0000001427127235 */ /* 0x082fe20000000012 */
[-C--:B------:R-:W-:Y:S02]  /*5ed0*/  HFMA2 R19, R43, R20.reuse, R57 ;  /* 0x000000142b137231 */ /* 0x080fe40000000039 */
[----:B------:R-:W-:Y:S01]  /*5ee0*/  HFMA2 R61, R55, R20, R61 ;  /* 0x00000014373d7231 */ /* 0x000fe2000000003d */
[----:B------:R-:W-:Y:S01]  /*5ef0*/  HFMA2.MMA R59, R45, R20, R59 ;  /* 0x000000142d3b7235 */ /* 0x000fe2000000003b */
[-C--:B------:R-:W-:Y:S02]  /*5f00*/  HFMA2 R19, R38, R21.reuse, R19 ;  /* 0x0000001526137231 */ /* 0x080fe40000000013 */
[----:B------:R-:W-:Y:S01]  /*5f10*/  HFMA2 R61, R42, R21, R61 ;  /* 0x000000152a3d7231 */ /* 0x000fe2000000003d */
[----:B------:R-:W-:Y:S01]  /*5f20*/  HFMA2.MMA R18, R36, R21, R18 ;  /* 0x0000001524127235 */ /* 0x000fe20000000012 */
[----:B------:R-:W-:-:S02]  /*5f30*/  HFMA2 R19, R35, R22, R19 ;  /* 0x0000001623137231 */ /* 0x000fc40000000013 */
[----:B------:R-:W-:Y:S01]  /*5f40*/  HFMA2 R61, R41, R22, R61 ;  /* 0x00000016293d7231 */ /* 0x000fe2000000003d */
[----:B------:R-:W-:Y:S01]  /*5f50*/  HFMA2.MMA R59, R40, R21, R59 ;  /* 0x00000015283b7235 */ /* 0x000fe2000000003b */
[-C--:B------:R-:W-:Y:S02]  /*5f60*/  HFMA2 R19, R56, R23.reuse, R19 ;  /* 0x0000001738137231 */ /* 0x080fe40000000013 */
[----:B------:R-:W-:Y:S01]  /*5f70*/  HFMA2 R61, R60, R23, R61 ;  /* 0x000000173c3d7231 */ /* 0x000fe2000000003d */
[-C--:B------:R-:W-:Y:S01]  /*5f80*/  HFMA2.MMA R18, R33, R22.reuse, R18 ;  /* 0x0000001621127235 */ /* 0x080fe20000000012 */
[----:B------:R-:W-:Y:S02]  /*5f90*/  HADD2 R19, R19.H0_H0, R19.H1_H1 ;  /* 0x3000001313137230 */ /* 0x000fe40000000800 */
[----:B------:R-:W-:Y:S01]  /*5fa0*/  HADD2 R61, R61.H0_H0, R61.H1_H1 ;  /* 0x3000003d3d3d7230 */ /* 0x000fe20000000800 */
[----:B------:R-:W-:-:S04]  /*5fb0*/  HFMA2.MMA R59, R37, R22, R59 ;  /* 0x00000016253b7235 */ /* 0x000fc8000000003b */
        /* <DEDUP_REMOVED lines=95> */
.L_x_1905:
[----:B------:R-:W-:Y:S01]  /*65b0*/  IADD3 R5, R5, 0x10, RZ ;  /* 0x0000001005057810 */ /* 0x000fe20007ffe0ff */
[----:B------:R-:W-:Y:S01]  /*65c0*/  UIADD3 UR4, UR4, 0x20, URZ ;  /* 0x0000002004047890 */ /* 0x000fe2000fffe03f */
[----:B------:R-:W-:Y:S02]  /*65d0*/  IADD3 R24, P2, R24, R15, RZ ;  /* 0x0000000f18187210 */ /* 0x000fe40007f5e0ff */
[C---:B------:R-:W-:Y:S02]  /*65e0*/  ISETP.GE.AND P0, PT, R5.reuse, UR5, PT ;  /* 0x0000000505007c0c */ /* 0x040fe4000bf06270 */
[----:B------:R-:W-:Y:S02]  /*65f0*/  ISETP.LT.AND P3, PT, R5, R4, PT ;  /* 0x000000040500720c */ /* 0x000fe40003f61270 */
[----:B------:R-:W-:-:S11]  /*6600*/  IADD3.X R25, R25, R26, RZ, P2, !PT ;  /* 0x0000001a19197210 */ /* 0x000fd600017fe4ff */
[----:B------:R-:W-:Y:S05]  /*6610*/  @!P0 BRA P3, `(.L_x_1906) ;  /* 0xffffffec00fc8947 */ /* 0x000fea000183ffff */
.L_x_1904:
        /* <DEDUP_REMOVED lines=19> */
.L_x_1910:
[----:B------:R-:W0:Y:S02]  /*6750*/  LDS R2, [R16] ;  /* 0x0000000010027984 */ /* 0x000e240000000800 */
[----:B0-----:R-:W-:-:S06]  /*6760*/  HADD2 R3, R2, R15 ;  /* 0x0000000f02037230 */ /* 0x001fcc0000000000 */
[----:B------:R-:W0:Y:S02]  /*6770*/  ATOMS.CAST.SPIN R3, [R16], R2, R3 ;  /* 0x000000021003738d */ /* 0x000e240001800003 */
[----:B0-----:R-:W-:-:S13]  /*6780*/  ISETP.EQ.U32.AND P0, PT, R3, 0x1, PT ;  /* 0x000000010300780c */ /* 0x001fda0003f02070 */
[----:B------:R-:W-:Y:S05]  /*6790*/  @!P0 BRA `(.L_x_1910) ;  /* 0xfffffffc00ec8947 */ /* 0x000fea000383ffff */
[----:B------:R-:W-:Y:S05]  /*67a0*/  BRA `(.L_x_1908) ;  /* 0x00000000000c7947 */ /* 0x000fea0003800000 */
.L_x_1909:
[----:B------:R-:W2:Y:S02]  /*67b0*/  LD.E R0, desc[UR8][R4.64] ;  /* 0x0000000804007980 */ /* 0x000ea4000c101900 */
[----:B--2---:R-:W-:-:S05]  /*67c0*/  IADD3 R3, R3, R0, RZ ;  /* 0x0000000003037210 */ /* 0x004fca0007ffe0ff */
[----:B------:R0:W-:Y:S02]  /*67d0*/  ST.E desc[UR8][R4.64], R3 ;  /* 0x0000000304007985 */ /* 0x0001e4000c101908 */
.L_x_1908:
[----:B------:R-:W-:Y:S05]  /*67e0*/  BSYNC B0 ;  /* 0x0000000000007941 */ /* 0x000fea0003800000 */
.L_x_1907:
[----:B------:R1:W-:Y:S01]  /*67f0*/  ATOM.E.ADD.F16x2.RN.STRONG.GPU P0, RZ, desc[UR8][R4.64+0x4], R9 ;  /* 0x0000040904ff79a2 */ /* 0x0003e2000810e1c8 */
[----:B------:R-:W-:Y:S04]  /*6800*/  BSSY B0, `(.L_x_1911) ;  /* 0x000000e000007945 */ /* 0x000fe80003800000 */
[----:B-1----:R-:W-:Y:S05]  /*6810*/  @P0 BRA `(.L_x_1912) ;  /* 0x0000000000300947 */ /* 0x002fea0003800000 */
[----:B------:R-:W1:Y:S02]  /*6820*/  QSPC.E.S P0, RZ, [R4+0x4] ;  /* 0x0000040004ff73aa */ /* 0x000e640000000500 */
[----:B-1----:R-:W-:Y:S05]  /*6830*/  @!P0 BRA `(.L_x_1913) ;  /* 0x00000000001c8947 */ /* 0x002fea0003800000 */
[----:B0-----:R-:W-:-:S07]  /*6840*/  MOV R4, R4 ;  /* 0x0000000400047202 */ /* 0x001fce0000000f00 */
.L_x_1914:
[----:B------:R-:W0:Y:S02]  /*6850*/  LDS R2, [R4+0x4] ;  /* 0x0000040004027984 */ /* 0x000e240000000800 */
[----:B0-----:R-:W-:-:S10]  /*6860*/  HFMA2.MMA R3, R2, 1, 1, R9 ;  /* 0x3c003c0002037835 */ /* 0x001fd40000000009 */
[----:B------:R-:W0:Y:S02]  /*6870*/  ATOMS.CAST.SPIN R3, [R4+0x4], R2, R3 ;  /* 0x000004020403738d */ /* 0x000e240001800003 */
[----:B0-----:R-:W-:-:S13]  /*6880*/  ISETP.EQ.U32.AND P0, PT, R3, 0x1, PT ;  /* 0x000000010300780c */ /* 0x001fda0003f02070 */
[----:B------:R-:W-:Y:S05]  /*6890*/  @!P0 BRA `(.L_x_1914) ;  /* 0xfffffffc00ec8947 */ /* 0x000fea000383ffff */
[----:B------:R-:W-:Y:S05]  /*68a0*/  BRA `(.L_x_1912) ;  /* 0x00000000000c7947 */ /* 0x000fea0003800000 */
.L_x_1913:
[----:B------:R-:W0:Y:S02]  /*68b0*/  LD.E R0, desc[UR8][R4.64+0x4] ;  /* 0x0000040804007980 */ /* 0x000e24000c101900 */
[----:B0-----:R-:W-:-:S05]  /*68c0*/  IADD3 R3, R9, R0, RZ ;  /* 0x0000000009037210 */ /* 0x001fca0007ffe0ff */
[----:B------:R1:W-:Y:S02]  /*68d0*/  ST.E desc[UR8][R4.64+0x4], R3 ;  /* 0x0000040304007985 */ /* 0x0003e4000c101908 */
.L_x_1912:
[----:B------:R-:W-:Y:S05]  /*68e0*/  BSYNC B0 ;  /* 0x0000000000007941 */ /* 0x000fea0003800000 */
.L_x_1911:
        /* <DEDUP_REMOVED lines=11> */
.L_x_1918:
[----:B------:R-:W0:Y:S02]  /*69a0*/  LDS R8, [R4] ;  /* 0x0000000004087984 */ /* 0x000e240000000800 */
[----:B0-----:R-:W-:-:S06]  /*69b0*/  HADD2 R9, R8, R10 ;  /* 0x0000000a08097230 */ /* 0x001fcc0000000000 */
[----:B------:R-:W0:Y:S02]  /*69c0*/  ATOMS.CAST.SPIN R9, [R4], R8, R9 ;  /* 0x000000080409738d */ /* 0x000e240001800009 */
[----:B0-----:R-:W-:-:S13]  /*69d0*/  ISETP.EQ.U32.AND P0, PT, R9, 0x1, PT ;  /* 0x000000010900780c */ /* 0x001fda0003f02070 */
[----:B------:R-:W-:Y:S05]  /*69e0*/  @!P0 BRA `(.L_x_1918) ;  /* 0xfffffffc00ec8947 */ /* 0x000fea000383ffff */
[----:B------:R-:W-:Y:S05]  /*69f0*/  BRA `(.L_x_1916) ;  /* 0x00000000000c7947 */ /* 0x000fea0003800000 */
.L_x_1917:
[----:B------:R-:W2:Y:S02]  /*6a00*/  LD.E R0, desc[UR8][R2.64] ;  /* 0x0000000802007980 */ /* 0x000ea4000c101900 */
[----:B--2---:R-:W-:-:S05]  /*6a10*/  IADD3 R5, R10, R0, RZ ;  /* 0x000000000a057210 */ /* 0x004fca0007ffe0ff */
[----:B------:R0:W-:Y:S02]  /*6a20*/  ST.E desc[UR8][R2.64], R5 ;  /* 0x0000000502007985 */ /* 0x0001e4000c101908 */
.L_x_1916:
[----:B------:R-:W-:Y:S05]  /*6a30*/  BSYNC B0 ;  /* 0x0000000000007941 */ /* 0x000fea0003800000 */
.L_x_1915:
[----:B------:R1:W-:Y:S01]  /*6a40*/  ATOM.E.ADD.F16x2.RN.STRONG.GPU P0, RZ, desc[UR8][R2.64+0x4], R11 ;  /* 0x0000040b02ff79a2 */ /* 0x0003e2000810e1c8 */
[----:B------:R-:W-:Y:S04]  /*6a50*/  BSSY B0, `(.L_x_1919) ;  /* 0x000000e000007945 */ /* 0x000fe80003800000 */
[----:B-1----:R-:W-:Y:S05]  /*6a60*/  @P0 BRA `(.L_x_1920) ;  /* 0x0000000000300947 */ /* 0x002fea0003800000 */
[----:B------:R-:W1:Y:S02]  /*6a70*/  QSPC.E.S P0, RZ, [R2+0x4] ;  /* 0x0000040002ff73aa */ /* 0x000e640000000500 */
[----:B-1----:R-:W-:Y:S05]  /*6a80*/  @!P0 BRA `(.L_x_1921) ;  /* 0x00000000001c8947 */ /* 0x002fea0003800000 */
[----:B0-----:R-:W-:-:S07]  /*6a90*/  MOV R2, R2 ;  /* 0x0000000200027202 */ /* 0x001fce0000000f00 */
.L_x_1922:
[----:B------:R-:W0:Y:S02]  /*6aa0*/  LDS R4, [R2+0x4] ;  /* 0x0000040002047984 */ /* 0x000e240000000800 */
[----:B0-----:R-:W-:-:S10]  /*6ab0*/  HFMA2.MMA R5, R4, 1, 1, R11 ;  /* 0x3c003c0004057835 */ /* 0x001fd4000000000b */
[----:B------:R-:W0:Y:S02]  /*6ac0*/  ATOMS.CAST.SPIN R5, [R2+0x4], R4, R5 ;  /* 0x000004040205738d */ /* 0x000e240001800005 */
[----:B0-----:R-:W-:-:S13]  /*6ad0*/  ISETP.EQ.U32.AND P0, PT, R5, 0x1, PT ;  /* 0x000000010500780c */ /* 0x001fda0003f02070 */
[----:B------:R-:W-:Y:S05]  /*6ae0*/  @!P0 BRA `(.L_x_1922) ;  /* 0xfffffffc00ec8947 */ /* 0x000fea000383ffff */
[----:B------:R-:W-:Y:S05]  /*6af0*/  BRA `(.L_x_1920) ;  /* 0x00000000000c7947 */ /* 0x000fea0003800000 */
.L_x_1921:
[----:B------:R-:W0:Y:S02]  /*6b00*/  LD.E R0, desc[UR8][R2.64+0x4] ;  /* 0x0000040802007980 */ /* 0x000e24000c101900 */
[----:B0-----:R-:W-:-:S05]  /*6b10*/  IADD3 R5, R11, R0, RZ ;  /* 0x000000000b057210 */ /* 0x001fca0007ffe0ff */
[----:B------:R1:W-:Y:S02]  /*6b20*/  ST.E desc[UR8][R2.64+0x4], R5 ;  /* 0x0000040502007985 */ /* 0x0003e4000c101908 */
.L_x_1920:
[----:B------:R-:W-:Y:S05]  /*6b30*/  BSYNC B0 ;  /* 0x0000000000007941 */ /* 0x000fea0003800000 */
.L_x_1919:
        /* <DEDUP_REMOVED lines=11> */
.L_x_1926:
[----:B------:R-:W0:Y:S02]  /*6bf0*/  LDS R6, [R4] ;  /* 0x0000000004067984 */ /* 0x000e240000000800 */
[----:B0-----:R-:W-:-:S06]  /*6c00*/  HADD2 R7, R6, R14 ;  /* 0x0000000e06077230 */ /* 0x001fcc0000000000 */
[----:B------:R-:W0:Y:S02]  /*6c10*/  ATOMS.CAST.SPIN R7, [R4], R6, R7 ;  /* 0x000000060407738d */ /* 0x000e240001800007 */
[----:B0-----:R-:W-:-:S13]  /*6c20*/  ISETP.EQ.U32.AND P0, PT, R7, 0x1, PT ;  /* 0x000000010700780c */ /* 0x001fda0003f02070 */
[----:B------:R-:W-:Y:S05]  /*6c30*/  @!P0 BRA `(.L_x_1926) ;  /* 0xfffffffc00ec8947 */ /* 0x000fea000383ffff */
[----:B------:R-:W-:Y:S05]  /*6c40*/  BRA `(.L_x_1924) ;  /* 0x00000000000c7947 */ /* 0x000fea0003800000 */
.L_x_1925:
[----:B------:R-:W2:Y:S02]  /*6c50*/  LD.E R0, desc[UR8][R2.64] ;  /* 0x0000000802007980 */ /* 0x000ea4000c101900 */
[----:B--2---:R-:W-:-:S05]  /*6c60*/  IADD3 R5, R14, R0, RZ ;  /* 0x000000000e057210 */ /* 0x004fca0007ffe0ff */
[----:B------:R0:W-:Y:S02]  /*6c70*/  ST.E desc[UR8][R2.64], R5 ;  /* 0x0000000502007985 */ /* 0x0001e4000c101908 */
.L_x_1924:
[----:B------:R-:W-:Y:S05]  /*6c80*/  BSYNC B0 ;  /* 0x0000000000007941 */ /* 0x000fea0003800000 */
.L_x_1923:
[----:B------:R1:W-:Y:S02]  /*6c90*/  ATOM.E.ADD.F16x2.RN.STRONG.GPU P0, RZ, desc[UR8][R2.64+0x4], R13 ;  /* 0x0000040d02ff79a2 */ /* 0x0003e4000810e1c8 */
[----:B-1----:R-:W-:Y:S05]  /*6ca0*/  @P0 EXIT ;  /* 0x000000000000094d */ /* 0x002fea0003800000 */
[----:B------:R-:W1:Y:S02]  /*6cb0*/  QSPC.E.S P0, RZ, [R2+0x4] ;  /* 0x0000040002ff73aa */ /* 0x000e640000000500 */
[----:B-1----:R-:W-:Y:S05]  /*6cc0*/  @!P0 BRA `(.L_x_1927) ;  /* 0x00000000001c8947 */ /* 0x002fea0003800000 */
[----:B0-----:R-:W-:-:S07]  /*6cd0*/  MOV R2, R2 ;  /* 0x0000000200027202 */ /* 0x001fce0000000f00 */
.L_x_1928:
[----:B------:R-:W0:Y:S02]  /*6ce0*/  LDS R4, [R2+0x4] ;  /* 0x0000040002047984 */ /* 0x000e240000000800 */
[----:B0-----:R-:W-:-:S10]  /*6cf0*/  HFMA2.MMA R5, R4, 1, 1, R13 ;  /* 0x3c003c0004057835 */ /* 0x001fd4000000000d */
[----:B------:R-:W0:Y:S02]  /*6d00*/  ATOMS.CAST.SPIN R5, [R2+0x4], R4, R5 ;  /* 0x000004040205738d */ /* 0x000e240001800005 */
[----:B0-----:R-:W-:-:S13]  /*6d10*/  ISETP.EQ.U32.AND P0, PT, R5, 0x1, PT ;  /* 0x000000010500780c */ /* 0x001fda0003f02070 */
[----:B------:R-:W-:Y:S05]  /*6d20*/  @!P0 BRA `(.L_x_1928) ;  /* 0xfffffffc00ec8947 */ /* 0x000fea000383ffff */
[----:B------:R-:W-:Y:S05]  /*6d30*/  EXIT ;  /* 0x000000000000794d */ /* 0x000fea0003800000 */
.L_x_1927:
[----:B------:R-:W0:Y:S02]  /*6d40*/  LD.E R0, desc[UR8][R2.64+0x4] ;  /* 0x0000040802007980 */ /* 0x000e24000c101900 */
[----:B0-----:R-:W-:-:S05]  /*6d50*/  IADD3 R5, R13, R0, RZ ;  /* 0x000000000d057210 */ /* 0x001fca0007ffe0ff */
[----:B------:R-:W-:Y:S01]  /*6d60*/  ST.E desc[UR8][R2.64+0x4], R5 ;  /* 0x0000040502007985 */ /* 0x000fe2000c101908 */
[----:B------:R-:W-:Y:S05]  /*6d70*/  EXIT ;  /* 0x000000000000794d */ /* 0x000fea0003800000 */
.L_x_1929:
        /* <DEDUP_REMOVED lines=16> */
.L_x_4186:


//--------------------- .text._Z23gemm_half_q_half_kernelILi3ELi128ELb0ELb0ELi64EEvPK6__halfPKjS4_S2_PS0_iiiiPKtS7_iiiiiibS2_i --------------------------
	.section	.text._Z23gemm_half_q_half_kernelILi3ELi128ELb0ELb0ELi64EEvPK6__halfPKjS4_S2_PS0_iiiiPKtS7_iiiiiibS2_i,"ax",@progbits
	.align	128
        .global         _Z23gemm_half_q_half_kernelILi3ELi128ELb0ELb0ELi64EEvPK6__halfPKjS4_S2_PS0_iiiiPKtS7_iiiiiibS2_i
        .type           _Z23gemm_half_q_half_kernelILi3ELi128ELb0ELb0ELi64EEvPK6__halfPKjS4_S2_PS0_iiiiPKtS7_iiiiiibS2_i,@function
        .size           _Z23gemm_half_q_half_kernelILi3ELi128ELb0ELb0ELi64EEvPK6__halfPKjS4_S2_PS0_iiiiPKtS7_iiiiiibS2_i,(.L_x_4187 - _Z23gemm_half_q_half_kernelILi3ELi128ELb0ELb0ELi64EEvPK6__halfPKjS4_S2_PS0_iiiiPKtS7_iiiiiibS2_i)
        .other          _Z23gemm_half_q_half_kernelILi3ELi128ELb0ELb0ELi64EEvPK6__halfPKjS4_S2_PS0_iiiiPKtS7_iiiiiibS2_i,@"STO_CUDA_ENTRY STV_DEFAULT"
_Z23gemm_half_q_half_kernelILi3ELi128ELb0ELb0ELi64EEvPK6__halfPKjS4_S2_PS0_iiiiPKtS7_iiiiiibS2_i:
.text._Z23gemm_half_q_half_kernelILi3ELi128ELb0ELb0ELi64EEvPK6__halfPKjS4_S2_PS0_iiiiPKtS7_iiiiiibS2_i:
        /* <DEDUP_REMOVED lines=45> */
.L_x_1934:
        /* <DEDUP_REMOVED lines=16> */
.L_x_1933:
        /* <DEDUP_REMOVED lines=16> */
.L_x_1932:
        /* <DEDUP_REMOVED lines=17> */
.L_x_1936:
        /* <DEDUP_REMOVED lines=16> */
.L_x_1935:
        /* <DEDUP_REMOVED lines=14> */
.L_x_1931:
[----:B------:R-:W-:Y:S05]  /*07c0*/  BSYNC B0 ;  /* 0x0000000000007941 */ /* 0x000fea0003800000 */
.L_x_1930:
[----:B------:R-:W2:Y:S02]  /*07d0*/  LDC R21, c[0x0][0x23c] ;  /* 0x00008f00ff157b82 */ /* 0x000ea40000000800 */
[----:B--2---:R-:W-:-:S13]  /*07e0*/  ISETP.GE.AND P0, PT, R8, R21, PT ;  /* 0x000000150800720c */ /* 0x004fda0003f06270 */
        /* <DEDUP_REMOVED lines=10> */
[----:B------:R-:W-:Y:S02]  /*0890*/  ISETP.GT.AND P2, PT, R17, 0x3, PT ;  /* 0x000000031100780c */ /* 0x000fe40003f44270 */
[----:B------:R-:W-:Y:S01]  /*08a0*/  PLOP3.LUT P0, PT, PT, PT, PT, 0x80, 0x0 ;  /* 0x000000000000781c */ /* 0x000fe20003f0f070 */
[----:B------:R-:W-:-:S05]  /*08b0*/  IMAD R3, R2, 0x3, R3 ;  /* 0x0000000302037824 */ /* 0x000fca00078e0203 */
[----:B------:R-:W-:Y:S01]  /*08c0*/  LEA R3, R0, R3, 0x2 ;  /* 0x0000000300037211 */ /* 0x000fe200078e10ff */
[----:B------:R-:W-:-:S04]  /*08d0*/  HFMA2.MMA R0, -RZ, RZ, 0, 0 ;  /* 0x00000000ff007435 */ /* 0x000fc800000001ff */
[----:B0-----:R-:W-:Y:S01]  /*08e0*/  IMAD.WIDE R2, R3, 0x2, R6 ;  /* 0x0000000203027825 */ /* 0x001fe200078e0206 */
[----:B------:R-:W-:Y:S06]  /*08f0*/  @!P2 BRA `(.L_x_1938) ;  /* 0x000000000034a947 */ /* 0x000fec0003800000 */
[----:B------:R-:W-:Y:S02]  /*0900*/  PLOP3.LUT P0, PT, PT, PT, PT, 0x8, 0x0 ;  /* 0x000000000000781c */ /* 0x000fe40003f0e170 */
[----:B------:R-:W-:-:S11]  /*0910*/  IADD3 R5, R17, -0x3, RZ ;  /* 0xfffffffd11057810 */ /* 0x000fd60007ffe0ff */
.L_x_1939:
[----:B--2---:R-:W-:Y:S01]  /*0920*/  IMAD.WIDE R6, R21, 0x2, R2 ;  /* 0x0000000215067825 */ /* 0x004fe200078e0202 */
[----:B------:R0:W-:Y:S01]  /*0930*/  STG.E.64 desc[UR6][R2.64], RZ ;  /* 0x000000ff02007986 */ /* 0x0001e2000c101b06 */
[----:B------:R-:W-:-:S03]  /*0940*/  IADD3 R0, R0, 0x4, RZ ;  /* 0x0000000400007810 */ /* 0x000fc60007ffe0ff */
[----:B------:R2:W-:Y:S01]  /*0950*/  STG.E.64 desc[UR6][R6.64], RZ ;  /* 0x000000ff06007986 */ /* 0x0005e2000c101b06 */
[----:B------:R-:W-:Y:S01]  /*0960*/  IMAD.WIDE R10, R21, 0x2, R6 ;  /* 0x00000002150a7825 */ /* 0x000fe200078e0206 */
[----:B------:R-:W-:-:S04]  /*0970*/  ISETP.GE.AND P2, PT, R0, R5, PT ;  /* 0x000000050000720c */ /* 0x000fc80003f46270 */
[----:B------:R2:W-:Y:S01]  /*0980*/  STG.E.64 desc[UR6][R10.64], RZ ;  /* 0x000000ff0a007986 */ /* 0x0005e2000c101b06 */
[----:B-1----:R-:W-:-:S05]  /*0990*/  IMAD.WIDE R12, R21, 0x2, R10 ;  /* 0x00000002150c7825 */ /* 0x002fca00078e020a */
[----:B------:R2:W-:Y:S01]  /*09a0*/  STG.E.64 desc[UR6][R12.64], RZ ;  /* 0x000000ff0c007986 */ /* 0x0005e2000c101b06 */
[----:B0-----:R-:W-:Y:S02]  /*09b0*/  IMAD.WIDE R2, R21, 0x2, R12 ;  /* 0x0000000215027825 */ /* 0x001fe400078e020c */
[----:B------:R-:W-:Y:S05]  /*09c0*/  @!P2 BRA `(.L_x_1939) ;  /* 0xfffffffc00d4a947 */ /* 0x000fea000383ffff */
.L_x_1938:
[----:B------:R-:W-:-:S04]  /*09d0*/  IADD3 R5, R17, -R0, RZ ;  /* 0x8000000011057210 */ /* 0x000fc80007ffe0ff */
[----:B------:R-:W-:-:S13]  /*09e0*/  ISETP.GT.AND P2, PT, R5, 0x1, PT ;  /* 0x000000010500780c */ /* 0x000fda0003f44270 */
[----:B------:R-:W-:Y:S01]  /*09f0*/  @P2 PLOP3.LUT P0, PT, PT, PT, PT, 0x8, 0x0 ;  /* 0x000000000000281c */ /* 0x000fe20003f0e170 */
[C---:B--2---:R-:W-:Y:S01]  /*0a00*/  @P2 IMAD.WIDE R6, R21.reuse, 0x2, R2 ;  /* 0x0000000215062825 */ /* 0x044fe200078e0202 */
[----:B------:R-:W-:Y:S01]  /*0a10*/  @P2 IADD3 R0, R0, 0x2, RZ ;  /* 0x0000000200002810 */ /* 0x000fe20007ffe0ff */
[----:B------:R0:W-:Y:S03]  /*0a20*/  @P2 STG.E.64 desc[UR6][R2.64], RZ ;  /* 0x000000ff02002986 */ /* 0x0001e6000c101b06 */
[----:B------:R-:W-:Y:S01]  /*0a30*/  ISETP.LT.OR P0, PT, R0, R17, P0 ;  /* 0x000000110000720c */ /* 0x000fe20000701670 */
[----:B------:R2:W-:Y:S01]  /*0a40*/  @P2 STG.E.64 desc[UR6][R6.64], RZ ;  /* 0x000000ff06002986 */ /* 0x0005e2000c101b06 */
[----:B0-----:R-:W-:-:S11]  /*0a50*/  @P2 IMAD.WIDE R2, R21, 0x2, R6 ;  /* 0x0000000215022825 */ /* 0x001fd600078e0206 */
[----:B------:R2:W-:Y:S02]  /*0a60*/  @P0 STG.E.64 desc[UR6][R2.64], RZ ;  /* 0x000000ff02000986 */ /* 0x0005e4000c101b06 */
.L_x_1937:
[----:B------:R-:W0:Y:S01]  /*0a70*/  LDC R0, c[0x0][0x25c] ;  /* 0x00009700ff007b82 */ /* 0x000e220000000800 */
[C---:B------:R-:W-:Y:S01]  /*0a80*/  ISETP.GE.AND P6, PT, R19.reuse, R18, PT ;  /* 0x000000121300720c */ /* 0x040fe20003fc6270 */
[----:B------:R-:W-:Y:S01]  /*0a90*/  ULDC UR4, c[0x0][0x258] ;  /* 0x0000960000047ab9 */ /* 0x000fe20000000800 */
[----:B------:R-:W-:Y:S01]  /*0aa0*/  ULDC UR5, c[0x0][0x260] ;  /* 0x0000980000057ab9 */ /* 0x000fe20000000800 */
[----:B-1----:R-:W-:Y:S01]  /*0ab0*/  VIMNMX R9, R19, UR4, PT ;  /* 0x0000000413097c48 */ /* 0x002fe2000bfe0100 */
[----:B------:R-:W-:Y:S01]  /*0ac0*/  ULDC UR8, c[0x0][0x268] ;  /* 0x00009a0000087ab9 */ /* 0x000fe20000000800 */
[----:B------:R-:W-:Y:S02]  /*0ad0*/  SHF.L.U32 R11, R4, 0x7, RZ ;  /* 0x00000007040b7819 */ /* 0x000fe400000006ff */
[----:B------:R-:W1:Y:S01]  /*0ae0*/  LDC R12, c[0x0][0x264] ;  /* 0x00009900ff0c7b82 */ /* 0x000e620000000800 */
[----:B--2---:R-:W-:-:S07]  /*0af0*/  SHF.R.S32.HI R6, RZ, 0x1f, R9 ;  /* 0x0000001fff067819 */ /* 0x004fce0000011409 */
[----:B------:R-:W-:Y:S01]  /*0b00*/  BAR.SYNC.DEFER_BLOCKING 0x0 ;  /* 0x0000000000007b1d */ /* 0x000fe20000010000 */
[C---:B------:R-:W-:Y:S02]  /*0b10*/  ISETP.GT.AND P0, PT, R19.reuse, UR4, PT ;  /* 0x0000000413007c0c */ /* 0x040fe4000bf04270 */
[C---:B------:R-:W-:Y:S02]  /*0b20*/  ISETP.GT.AND P2, PT, R19.reuse, UR5, PT ;  /* 0x0000000513007c0c */ /* 0x040fe4000bf44270 */
[----:B------:R-:W-:-:S03]  /*0b30*/  ISETP.GT.AND P3, PT, R19, UR8, PT ;  /* 0x0000000813007c0c */ /* 0x000fc6000bf64270 */
[----:B------:R-:W2:Y:S01]  /*0b40*/  LDC.64 R2, c[0x0][0x248] ;  /* 0x00009200ff027b82 */ /* 0x000ea20000000a00 */
[----:B------:R-:W-:Y:S02]  /*0b50*/  LEA.HI R9, R6, R9, RZ, 0x5 ;  /* 0x0000000906097211 */ /* 0x000fe400078f28ff */
[C---:B0-----:R-:W-:Y:S02]  /*0b60*/  ISETP.GT.AND P4, PT, R19.reuse, R0, PT ;  /* 0x000000001300720c */ /* 0x041fe40003f84270 */
[----:B-1----:R-:W-:Y:S01]  /*0b70*/  ISETP.GT.AND P5, PT, R19, R12, PT ;  /* 0x0000000c1300720c */ /* 0x002fe20003fa4270 */
[----:B--2---:R-:W-:Y:S01]  /*0b80*/  IMAD.WIDE R10, R11, 0x2, R2 ;  /* 0x000000020b0a7825 */ /* 0x004fe200078e0202 */
[----:B------:R-:W-:Y:S11]  /*0b90*/  @P6 BRA `(.L_x_1940) ;  /* 0x0000000000d06947 */ /* 0x000ff60003800000 */
        /* <DEDUP_REMOVED lines=10> */
.L_x_1941:
        /* <DEDUP_REMOVED lines=42> */
.L_x_1940:
[----:B------:R-:W-:Y:S01]  /*0ee0*/  CS2R R2, SRZ ;  /* 0x0000000000027805 */ /* 0x000fe2000001ff00 */
[----:B------:R-:W-:Y:S06]  /*0ef0*/  @!P0 BRA `(.L_x_1942) ;  /* 0x00000000001c8947 */ /* 0x000fec0003800000 */
[----:B------:R-:W1:Y:S02]  /*0f00*/  LDC R4, c[0x0][0x25c] ;  /* 0x00009700ff047b82 */ /* 0x000e640000000800 */
[----:B-1----:R-:W-:-:S04]  /*0f10*/  VIMNMX R3, R19, R4, PT ;  /* 0x0000000413037248 */ /* 0x002fc80003fe0100 */
[----:B------:R-:W-:-:S04]  /*0f20*/  IADD3 R3, R3, -UR4, RZ ;  /* 0x8000000403037c10 */ /* 0x000fc8000fffe0ff */
[----:B------:R-:W-:-:S04]  /*0f30*/  SHF.R.S32.HI R4, RZ, 0x1f, R3 ;  /* 0x0000001fff047819 */ /* 0x000fc80000011403 */
[----:B------:R-:W-:-:S04]  /*0f40*/  LEA.HI R4, R4, R3, RZ, 0x5 ;  /* 0x0000000304047211 */ /* 0x000fc800078f28ff */
[----:B------:R-:W-:-:S05]  /*0f50*/  SHF.R.S32.HI R4, RZ, 0x5, R4 ;  /* 0x00000005ff047819 */ /* 0x000fca0000011404 */
[----:B------:R-:W-:-:S07]  /*0f60*/  IMAD R3, R4, 0x6, RZ ;  /* 0x0000000604037824 */ /* 0x000fce00078e02ff */
.L_x_1942:
        /* <DEDUP_REMOVED lines=8> */
.L_x_1943:
        /* <DEDUP_REMOVED lines=11> */
.L_x_1944:
        /* <DEDUP_REMOVED lines=8> */
.L_x_1945:
        /* <DEDUP_REMOVED lines=9> */
.L_x_1946:
[C---:B------:R-:W-:Y:S02]  /*11b0*/  ISETP.GE.AND P0, PT, R19.reuse, R18, PT ;  /* 0x000000121300720c */ /* 0x040fe40003f06270 */
[----:B------:R-:W-:Y:S02]  /*11c0*/  LEA R3, R6, R3, 0x3 ;  /* 0x0000000306037211 */ /* 0x000fe400078e18ff */
[----:B------:R-:W-:Y:S02]  /*11d0*/  ISETP.GE.OR P0, PT, R19, UR4, P0 ;  /* 0x0000000413007c0c */ /* 0x000fe40008706670 */
[----:B------:R-:W-:Y:S02]  /*11e0*/  IADD3 R2, R5, R3, R2 ;  /* 0x0000000305027210 */ /* 0x000fe40007ffe002 */
[----:B------:R-:W-:Y:S02]  /*11f0*/  PRMT R16, RZ, 0x5410, RZ ;  /* 0x00005410ff107816 */ /* 0x000fe400000000ff */
[----:B------:R-:W-:-:S02]  /*1200*/  IADD3 R0, R7, R2, R0 ;  /* 0x0000000207007210 */ /* 0x000fc40007ffe000 */
[----:B0-----:R-:W-:Y:S02]  /*1210*/  PRMT R15, RZ, 0x5410, RZ ;  /* 0x00005410ff0f7816 */ /* 0x001fe400000000ff */
[----:B------:R-:W-:Y:S02]  /*1220*/  PRMT R14, RZ, 0x5410, RZ ;  /* 0x00005410ff0e7816 */ /* 0x000fe400000000ff */
[----:B------:R-:W-:Y:S02]  /*1230*/  PRMT R13, RZ, 0x5410, RZ ;  /* 0x00005410ff0d7816 */ /* 0x000fe400000000ff */
[----:B------:R-:W-:Y:S02]  /*1240*/  PRMT R12, RZ, 0x5410, RZ ;  /* 0x00005410ff0c7816 */ /* 0x000fe400000000ff */
[----:B------:R-:W-:Y:S01]  /*1250*/  PRMT R7, RZ, 0x5410, RZ ;  /* 0x00005410ff077816 */ /* 0x000fe200000000ff */
[----:B------:R-:W-:Y:S06]  /*1260*/  @P0 BRA `(.L_x_1947) ;  /* 0x00000050001c0947 */ /* 0x000fec0003800000 */
[----:B------:R-:W2:Y:S04]  /*1270*/  LDL.64 R22, [R1] ;  /* 0x0000000001167983 */ /* 0x000ea80000100a00 */
[----:B------:R-:W3:Y:S01]  /*1280*/  LDG.E.U16.CONSTANT R2, desc[UR6][R10.64+0x2] ;  /* 0x000002060a027981 */ /* 0x000ee2000c1e9500 */
[----:B------:R-:W0:Y:S01]  /*1290*/  S2UR UR5, SR_CgaCtaId ;  /* 0x00000000000579c3 */ /* 0x000e220000008800 */
        /* <DEDUP_REMOVED lines=9> */
[----:B------:R-:W-:Y:S02]  /*1330*/  LEA R30, P0, R6, UR8, 0x2 ;  /* 0x00000008061e7c11 */ /* 0x000fe4000f8010ff */
[----:B------:R-:W-:Y:S02]  /*1340*/  IADD3.X R3, R3, R4, RZ, P3, !PT ;  /* 0x0000000403037210 */ /* 0x000fe40001ffe4ff */
[----:B------:R-:W-:-:S02]  /*1350*/  LEA R32, P2, R0, UR8, 0x2 ;  /* 0x0000000800207c11 */ /* 0x000fc4000f8410ff */
[----:B------:R-:W-:Y:S02]  /*1360*/  LEA.HI.X R31, R6, UR9, R5, 0x2, P0 ;  /* 0x00000009061f7c11 */ /* 0x000fe400080f1405 */
[----:B------:R-:W-:Y:S02]  /*1370*/  LEA.HI.X R33, R0, UR9, R3, 0x2, P2 ;  /* 0x0000000900217c11 */ /* 0x000fe400090f1403 */
[----:B------:R-:W-:Y:S01]  /*1380*/  PRMT R16, R16, 0x5410, RZ ;  /* 0x0000541010107816 */ /* 0x000fe200000000ff */
[----:B0-----:R-:W-:-:S03]  /*1390*/  ULEA UR4, UR5, UR4, 0x18 ;  /* 0x0000000405047291 */ /* 0x001fc6000f8ec03f */
[----:B------:R-:W-:Y:S01]  /*13a0*/  ULDC UR5, c[0x0][0x258] ;  /* 0x0000960000057ab9 */ /* 0x000fe20000000800 */
[----:B--2---:R-:W-:Y:S02]  /*13b0*/  PRMT R6, R22, 0x7610, R22 ;  /* 0x0000761016067816 */ /* 0x004fe40000000016 */
[----:B------:R-:W-:Y:S02]  /*13c0*/  PRMT R20, R23, 0x7610, R23 ;  /* 0x0000761017147816 */ /* 0x000fe40000000017 */
[----:B------:R-:W-:Y:S02]  /*13d0*/  MOV R22, RZ ;  /* 0x000000ff00167202 */ /* 0x000fe40000000f00 */
[----:B---3--:R-:W-:-:S07]  /*13e0*/  IADD3 R28, R19, R2, RZ ;  /* 0x00000002131c7210 */ /* 0x008fce0007ffe0ff */
.L_x_1952:
[----:B------:R-:W-:-:S13]  /*13f0*/  ISETP.NE.AND P0, PT, R19, R28, PT ;  /* 0x0000001c1300720c */ /* 0x000fda0003f05270 */
[----:B------:R-:W0:Y:S01]  /*1400*/  @!P0 LDC.64 R2, c[0x0][0x248] ;  /* 0x00009200ff028b82 */ /* 0x000e220000000a00 */
        /* <DEDUP_REMOVED lines=19> */
[----:B------:R0:W-:Y:S01]  /*1540*/  I2F.F16 R23, R2 ;  /* 0x0000000200177306 */ /* 0x0001e20000200c00 */
[----:B---3--:R-:W-:Y:S02]  /*1550*/  LOP3.LUT R3, R8, 0xff, RZ, 0xc0, !PT ;  /* 0x000000ff08037812 */ /* 0x008fe400078ec0ff */
[----:B------:R-:W-:Y:S02]  /*1560*/  LOP3.LUT R5, R9, 0xff, RZ, 0xc0, !PT ;  /* 0x000000ff09057812 */ /* 0x000fe400078ec0ff */
[----:B------:R-:W-:Y:S02]  /*1570*/  IADD3 R3, R3, -0x80, RZ ;  /* 0xffffff8003037810 */ /* 0x000fe40007ffe0ff */
[----:B------:R-:W-:Y:S01]  /*1580*/  IADD3 R5, R5, -0x80, RZ ;  /* 0xffffff8005057810 */ /* 0x000fe20007ffe0ff */
[----:B------:R-:W-:Y:S01]  /*1590*/  I2F.F16 R21, R21 ;  /* 0x0000001500157306 */ /* 0x000fe20000200c00 */
[----:B0-----:R-:W-:-:S02]  /*15a0*/  SHF.R.U32.HI R2, RZ, 0x8, R24 ;  /* 0x00000008ff027819 */ /* 0x001fc40000011618 */
[----:B------:R-:W-:Y:S02]  /*15b0*/  LEA.HI R39, R24, 0xffffff80, RZ, 0x8 ;  /* 0xffffff8018277811 */ /* 0x000fe400078f40ff */
[----:B------:R-:W-:Y:S02]  /*15c0*/  LOP3.LUT R2, R2, 0xff, RZ, 0xc0, !PT ;  /* 0x000000ff02027812 */ /* 0x000fe400078ec0ff */
[----:B------:R-:W-:Y:S01]  /*15d0*/  SHF.R.U32.HI R24, RZ, 0x10, R24 ;  /* 0x00000010ff187819 */ /* 0x000fe20000011618 */
[----:B------:R0:W1:Y:S01]  /*15e0*/  I2F.F16 R45, R5 ;  /* 0x00000005002d7306 */ /* 0x0000620000200c00 */
[----:B------:R-:W-:Y:S02]  /*15f0*/  IADD3 R53, R2, -0x80, RZ ;  /* 0xffffff8002357810 */ /* 0x000fe40007ffe0ff */
[----:B------:R-:W-:Y:S02]  /*1600*/  SHF.R.U32.HI R2, RZ, 0x8, R25 ;  /* 0x00000008ff027819 */ /* 0x000fe40000011619 */
[----:B------:R-:W-:-:S02]  /*1610*/  LOP3.LUT R36, R10, 0xff, RZ, 0xc0, !PT ;  /* 0x000000ff0a247812 */ /* 0x000fc400078ec0ff */
[----:B------:R-:W-:Y:S01]  /*1620*/  LOP3.LUT R37, R11, 0xff, RZ, 0xc0, !PT ;  /* 0x000000ff0b257812 */ /* 0x000fe200078ec0ff */
[----:B------:R2:W3:Y:S01]  /*1630*/  I2F.F16 R46, R3 ;  /* 0x00000003002e7306 */ /* 0x0004e20000200c00 */
[----:B0-----:R-:W-:Y:S02]  /*1640*/  LOP3.LUT R5, R2, 0xff, RZ, 0xc0, !PT ;  /* 0x000000ff02057812 */ /* 0x001fe400078ec0ff */
[C---:B------:R-:W-:Y:S02]  /*1650*/  LEA.HI R40, R25.reuse, 0xffffff80, RZ, 0x8 ;  /* 0xffffff8019287811 */ /* 0x040fe400078f40ff */
[----:B------:R-:W-:Y:S02]  /*1660*/  LOP3.LUT R0, R25, 0xff, RZ, 0xc0, !PT ;  /* 0x000000ff19007812 */ /* 0x000fe400078ec0ff */
[----:B------:R-:W-:Y:S01]  /*1670*/  LOP3.LUT R24, R24, 0xff, RZ, 0xc0, !PT ;  /* 0x000000ff18187812 */ /* 0x000fe200078ec0ff */
[----:B------:R-:W-:Y:S01]  /*1680*/  I2F.F16 R53, R53 ;  /* 0x0000003500357306 */ /* 0x000fe20000200c00 */
[----:B--2---:R-:W0:Y:S01]  /*1690*/  LDS.64 R2, [UR4] ;  /* 0x00000004ff027984 */ /* 0x004e220008000a00 */
[----:B------:R-:W-:Y:S01]  /*16a0*/  SHF.R.U32.HI R25, RZ, 0x10, R25 ;  /* 0x00000010ff197819 */ /* 0x000fe20000011619 */
[----:B-1----:R-:W-:Y:S01]  /*16b0*/  HADD2.F32 R45, -RZ, R45.H0_H0 ;  /* 0x2000002dff2d7230 */ /* 0x002fe20000004100 */
[----:B------:R-:W-:-:S02]  /*16c0*/  IADD3 R36, R36, -0x80, RZ ;  /* 0xffffff8024247810 */ /* 0x000fc40007ffe0ff */
[----:B------:R-:W-:Y:S01]  /*16d0*/  IADD3 R37, R37, -0x80, RZ ;  /* 0xffffff8025257810 */ /* 0x000fe20007ffe0ff */
[----:B---3--:R-:W-:Y:S01]  /*16e0*/  HADD2.F32 R46, -RZ, R46.H0_H0 ;  /* 0x2000002eff2e7230 */ /* 0x008fe20000004100 */
[----:B------:R-:W-:Y:S01]  /*16f0*/  IADD3 R24, R24, -0x80, RZ ;  /* 0xffffff8018187810 */ /* 0x000fe20007ffe0ff */
[----:B------:R-:W1:Y:S01]  /*1700*/  I2F.F16 R44, R36 ;  /* 0x00000024002c7306 */ /* 0x000e620000200c00 */
[----:B------:R-:W-:Y:S02]  /*1710*/  LOP3.LUT R25, R25, 0xff, RZ, 0xc0, !PT ;  /* 0x000000ff19197812 */ /* 0x000fe400078ec0ff */
[----:B------:R-:W-:Y:S02]  /*1720*/  IADD3 R5, R5, -0x80, RZ ;  /* 0xffffff8005057810 */ /* 0x000fe40007ffe0ff */
[----:B------:R-:W-:Y:S02]  /*1730*/  IADD3 R25, R25, -0x80, RZ ;  /* 0xffffff8019197810 */ /* 0x000fe40007ffe0ff */
[----:B------:R-:W-:Y:S01]  /*1740*/  IADD3 R4, R0, -0x80, RZ ;  /* 0xffffff8000047810 */ /* 0x000fe20007ffe0ff */
[----:B------:R2:W3:Y:S01]  /*1750*/  I2F.F16 R42, R37 ;  /* 0x00000025002a7306 */ /* 0x0004e20000200c00 */
[----:B------:R-:W-:-:S02]  /*1760*/  LOP3.LUT R0, R27, 0xff, RZ, 0xc0, !PT ;  /* 0x000000ff1b007812 */ /* 0x000fc400078ec0ff */
[----:B------:R-:W-:Y:S02]  /*1770*/  LEA.HI R41, R26, 0xffffff80, RZ, 0x8 ;  /* 0xffffff801a297811 */ /* 0x000fe400078f40ff */
[----:B------:R-:W-:Y:S02]  /*1780*/  IADD3 R0, R0, -0x80, RZ ;  /* 0xffffff8000007810 */ /* 0x000fe40007ffe0ff */
[----:B------:R-:W-:Y:S01]  /*1790*/  LEA.HI R43, R27, 0xffffff80, RZ, 0x8 ;  /* 0xffffff801b2b7811 */ /* 0x000fe200078f40ff */
[----:B------:R4:W-:Y:S01]  /*17a0*/  I2F.F16 R36, R24 ;  /* 0x0000001800247306 */ /* 0x0009e20000200c00 */
[--C-:B--2---:R-:W-:Y:S01]  /*17b0*/  SHF.R.U32.HI R37, RZ, 0x8, R26.reuse ;  /* 0x00000008ff257819 */ /* 0x104fe2000001161a */
[----:B-1----:R-:W-:Y:S01]  /*17c0*/  HADD2.F32 R44, -RZ, R44.H0_H0 ;  /* 0x2000002cff2c7230 */ /* 0x002fe20000004100 */
[----:B------:R-:W-:Y:S02]  /*17d0*/  SHF.R.U32.HI R26, RZ, 0x10, R26 ;  /* 0x00000010ff1a7819 */ /* 0x000fe4000001161a */
[----:B------:R-:W-:-:S02]  /*17e0*/  LOP3.LUT R38, R37, 0xff, RZ, 0xc0, !PT ;  /* 0x000000ff25267812 */ /* 0x000fc400078ec0ff */
[----:B------:R-:W-:Y:S01]  /*17f0*/  LOP3.LUT R26, R26, 0xff, RZ, 0xc0, !PT ;  /* 0x000000ff1a1a7812 */ /* 0x000fe200078ec0ff */
[----:B------:R1:W-:Y:S01]  /*1800*/  I2F.F16 R54, R5 ;  /* 0x0000000500367306 */ /* 0x0003e20000200c00 */
[--C-:B----4-:R-:W-:Y:S01]  /*1810*/  SHF.R.U32.HI R24, RZ, 0x8, R27.reuse ;  /* 0x00000008ff187819 */ /* 0x110fe2000001161b */
[----:B---3--:R-:W-:Y:S01]  /*1820*/  HADD2.F32 R42, -RZ, R42.H0_H0 ;  /* 0x2000002aff2a7230 */ /* 0x008fe20000004100 */
[----:B------:R-:W-:Y:S02]  /*1830*/  IADD3 R55, R38, -0x80, RZ ;  /* 0xffffff8026377810 */ /* 0x000fe40007ffe0ff */
[----:B------:R-:W-:Y:S02]  /*1840*/  LOP3.LUT R24, R24, 0xff, RZ, 0xc0, !PT ;  /* 0x000000ff18187812 */ /* 0x000fe400078ec0ff */
[----:B------:R-:W-:Y:S01]  /*1850*/  SHF.R.U32.HI R27, RZ, 0x10, R27 ;  /* 0x00000010ff1b7819 */ /* 0x000fe2000001161b */
[----:B------:R2:W-:Y:S01]  /*1860*/  I2F.F16 R37, R25 ;  /* 0x0000001900257306 */ /* 0x0005e20000200c00 */
[----:B-1----:R-:W-:Y:S01]  /*1870*/  SHF.R.U32.HI R5, RZ, 0x8, R8 ;  /* 0x00000008ff057819 */ /* 0x002fe20000011608 */
[--C-:B0-----:R-:W-:Y:S01]  /*1880*/  HADD2.F32 R52, -RZ, R2.reuse.H1_H1 ;  /* 0x30000002ff347230 */ /* 0x101fe20000004100 */
[----:B------:R-:W-:Y:S01]  /*1890*/  IADD3 R56, R24, -0x80, RZ ;  /* 0xffffff8018387810 */ /* 0x000fe20007ffe0ff */
[--C-:B------:R-:W-:Y:S01]  /*18a0*/  HADD2.F32 R49, -RZ, R3.reuse.H0_H0 ;  /* 0x20000003ff317230 */ /* 0x100fe20000004100 */
[----:B------:R-:W-:Y:S01]  /*18b0*/  LOP3.LUT R24, R5, 0xff, RZ, 0xc0, !PT ;  /* 0x000000ff05187812 */ /* 0x000fe200078ec0ff */
[----:B------:R-:W-:Y:S01]  /*18c0*/  HADD2.F32 R5, -RZ, R2.H0_H0 ;  /* 0x20000002ff057230 */ /* 0x000fe20000004100 */
[----:B------:R-:W-:Y:S01]  /*18d0*/  IADD3 R26, R26, -0x80, RZ ;  /* 0xffffff801a1a7810 */ /* 0x000fe20007ffe0ff */
[----:B------:R-:W-:Y:S01]  /*18e0*/  I2F.F16 R0, R0 ;  /* 0x0000000000007306 */ /* 0x000fe20000200c00 */
[----:B--2---:R-:W-:Y:S01]  /*18f0*/  SHF.R.U32.HI R25, RZ, 0x8, R9 ;  /* 0x00000008ff197819 */ /* 0x004fe20000011609 */
[----:B------:R-:W-:Y:S01]  /*1900*/  HADD2.F32 R50, -RZ, R3.H1_H1 ;  /* 0x30000003ff327230 */ /* 0x000fe20000004100 */
[----:B------:R-:W-:-:S02]  /*1910*/  IADD3 R47, R24, -0x80, RZ ;  /* 0xffffff80182f7810 */ /* 0x000fc40007ffe0ff */
[----:B------:R-:W-:Y:S02]  /*1920*/  LOP3.LUT R25, R25, 0xff, RZ, 0xc0, !PT ;  /* 0x000000ff19197812 */ /* 0x000fe400078ec0ff */
[----:B------:R-:W-:Y:S01]  /*1930*/  LOP3.LUT R27, R27, 0xff, RZ, 0xc0, !PT ;  /* 0x000000ff1b1b7812 */ /* 0x000fe200078ec0ff */
[----:B------:R-:W0:Y:S01]  /*1940*/  I2F.F16 R4, R4 ;  /* 0x0000000400047306 */ /* 0x000e220000200c00 */
[----:B------:R-:W-:Y:S02]  /*1950*/  IADD3 R48, R25, -0x80, RZ ;  /* 0xffffff8019307810 */ /* 0x000fe40007ffe0ff */
[----:B------:R-:W1:Y:S01]  /*1960*/  LDS.64 R24, [UR4+0x8] ;  /* 0x00000804ff187984 */ /* 0x000e620008000a00 */
[----:B------:R-:W-:Y:S02]  /*1970*/  SHF.R.U32.HI R2, RZ, 0x8, R10 ;  /* 0x00000008ff027819 */ /* 0x000fe4000001160a */
[----:B------:R-:W-:Y:S02]  /*1980*/  SHF.R.U32.HI R3, RZ, 0x8, R11 ;  /* 0x00000008ff037819 */ /* 0x000fe4000001160b */
[----:B------:R-:W2:Y:S01]  /*1990*/  I2F.F16 R55, R55 ;  /* 0x0000003700377306 */ /* 0x000ea20000200c00 */
[----:B------:R-:W-:-:S02]  /*19a0*/  IADD3 R27, R27, -0x80, RZ ;  /* 0xffffff801b1b7810 */ /* 0x000fc40007ffe0ff */
[----:B------:R-:W-:Y:S02]  /*19b0*/  LOP3.LUT R2, R2, 0xff, RZ, 0xc0, !PT ;  /* 0x000000ff02027812 */ /* 0x000fe400078ec0ff */
[----:B------:R-:W-:Y:S02]  /*19c0*/  LOP3.LUT R3, R3, 0xff, RZ, 0xc0, !PT ;  /* 0x000000ff03037812 */ /* 0x000fe400078ec0ff */
[----:B------:R-:W-:Y:S01]  /*19d0*/  LEA.HI R29, R8, 0xffffff80, RZ, 0x8 ;  /* 0xffffff80081d7811 */ /* 0x000fe200078f40ff */
[----:B------:R-:W3:Y:S01]  /*19e0*/  I2F.F16 R56, R56 ;  /* 0x0000003800387306 */ /* 0x000ee20000200c00 */
[----:B------:R-:W-:Y:S01]  /*19f0*/  SHF.R.U32.HI R59, RZ, 0x10, R8 ;  /* 0x00000010ff3b7819 */ /* 0x000fe20000011608 */
[----:B0-----:R-:W-:Y:S01]  /*1a00*/  HADD2.F32 R4, -RZ, R4.H0_H0 ;  /* 0x20000004ff047230 */ /* 0x001fe20000004100 */
[----:B------:R-:W-:Y:S01]  /*1a10*/  IADD3 R8, R2, -0x80, RZ ;  /* 0xffffff8002087810 */ /* 0x000fe20007ffe0ff */
[----:B------:R-:W-:Y:S01]  /*1a20*/  HADD2.F32 R2, -RZ, R23.H0_H0 ;  /* 0x20000017ff027230 */ /* 0x000fe20000004100 */
[----:B------:R-:W-:Y:S01]  /*1a30*/  IADD3 R57, R3, -0x80, RZ ;  /* 0xffffff8003397810 */ /* 0x000fe20007ffe0ff */
[----:B------:R-:W-:Y:S01]  /*1a40*/  HADD2.F32 R3, -RZ, R0.H0_H0 ;  /* 0x20000000ff037230 */ /* 0x000fe20000004100 */
[----:B------:R-:W-:Y:S01]  /*1a50*/  LOP3.LUT R59, R59, 0xff, RZ, 0xc0, !PT ;  /* 0x000000ff3b3b7812 */ /* 0x000fe200078ec0ff */
[----:B------:R0:W4:Y:S01]  /*1a60*/  I2F.F16 R38, R26 ;  /* 0x0000001a00267306 */ /* 0x0001220000200c00 */
[----:B------:R-:W-:-:S02]  /*1a70*/  HADD2.F32 R0, -RZ, R21.H0_H0 ;  /* 0x20000015ff007230 */ /* 0x000fc40000004100 */
[----:B------:R-:W-:Y:S01]  /*1a80*/  FFMA.FTZ R58, R2, R5, RZ ;  /* 0x00000005023a7223 */ /* 0x000fe200000100ff */
[----:B--2---:R-:W-:Y:S02]  /*1a90*/  HADD2.F32 R23, -RZ, R55.H0_H0 ;  /* 0x20000037ff177230 */ /* 0x004fe40000004100 */
[C---:B------:R-:W-:Y:S01]  /*1aa0*/  FFMA.FTZ R60, R5.reuse, R3, RZ ;  /* 0x00000003053c7223 */ /* 0x040fe200000100ff */
[----:B------:R-:W-:Y:S01]  /*1ab0*/  SHF.R.U32.HI R55, RZ, 0x10, R9 ;  /* 0x00000010ff377819 */ /* 0x000fe20000011609 */
[----:B---3--:R-:W-:Y:S01]  /*1ac0*/  HADD2.F32 R21, -RZ, R56.H0_H0 ;  /* 0x20000038ff157230 */ /* 0x008fe20000004100 */
[----:B------:R2:W3:Y:S01]  /*1ad0*/  I2F.F16 R51, R27 ;  /* 0x0000001b00337306 */ /* 0x0004e20000200c00 */
[----:B0-----:R-:W-:Y:S02]  /*1ae0*/  HADD2.F32 R26, -RZ, R54.H0_H0 ;  /* 0x20000036ff1a7230 */ /* 0x001fe40000004100 */
[----:B------:R-:W-:Y:S01]  /*1af0*/  FFMA.FTZ R54, R5, R0, RZ ;  /* 0x0000000005367223 */ /* 0x000fe200000100ff */
[----:B------:R-:W-:-:S02]  /*1b00*/  LOP3.LUT R55, R55, 0xff, RZ, 0xc0, !PT ;  /* 0x000000ff37377812 */ /* 0x000fc400078ec0ff */
[----:B------:R-:W-:Y:S01]  /*1b10*/  LEA.HI R35, R10, 0xffffff80, RZ, 0x8 ;  /* 0xffffff800a237811 */ /* 0x000fe200078f40ff */
[C---:B------:R-:W-:Y:S01]  /*1b20*/  FFMA.FTZ R54, R52.reuse, R23, R54 ;  /* 0x0000001734367223 */ /* 0x040fe20000010036 */
[----:B------:R-:W-:Y:S01]  /*1b30*/  LEA.HI R34, R9, 0xffffff80, RZ, 0x8 ;  /* 0xffffff8009227811 */ /* 0x000fe200078f40ff */
[----:B------:R-:W0:Y:S01]  /*1b40*/  I2F.F16 R40, R40 ;  /* 0x0000002800287306 */ /* 0x000e220000200c00 */
[----:B--2---:R-:W-:Y:S02]  /*1b50*/  HADD2.F32 R27, -RZ, R53.H0_H0 ;  /* 0x20000035ff1b7230 */ /* 0x004fe40000004100 */
[----:B------:R-:W-:Y:S01]  /*1b60*/  FFMA.FTZ R53, R5, R4, RZ ;  /* 0x0000000405357223 */ /* 0x000fe200000100ff */
[----:B------:R-:W-:Y:S02]  /*1b70*/  HADD2.F32 R5, -RZ, R36.H0_H0 ;  /* 0x20000024ff057230 */ /* 0x000fe40000004100 */
[----:B------:R-:W-:Y:S02]  /*1b80*/  HADD2.F32 R36, -RZ, R37.H0_H0 ;  /* 0x20000025ff247230 */ /* 0x000fe40000004100 */
[----:B------:R-:W-:Y:S01]  /*1b90*/  FFMA.FTZ R58, R27, R52, R58 ;  /* 0x000000341b3a7223 */ /* 0x000fe2000001003a */
[----:B----4-:R-:W-:Y:S01]  /*1ba0*/  HADD2.F32 R37, -RZ, R38.H0_H0 ;  /* 0x20000026ff257230 */ /* 0x010fe20000004100 */
[----:B------:R-:W2:Y:S01]  /*1bb0*/  I2F.F16 R39, R39 ;  /* 0x0000002700277306 */ /* 0x000ea20000200c00 */
[C---:B------:R-:W-:Y:S01]  /*1bc0*/  FFMA.FTZ R56, R52.reuse, R26, R53 ;  /* 0x0000001a34387223 */ /* 0x040fe20000010035 */
[----:B------:R-:W-:Y:S01]  /*1bd0*/  FFMA.FTZ R53, R52, R21, R60 ;  /* 0x0000001534357223 */ /* 0x000fe2000001003c */
[----:B------:R-:W-:Y:S01]  /*1be0*/  FFMA.FTZ R60, R5, R49, R58 ;  /* 0x00000031053c7223 */ /* 0x000fe2000001003a */
[----:B---3--:R-:W-:-:S02]  /*1bf0*/  HADD2.F32 R38, -RZ, R51.H0_H0 ;  /* 0x20000033ff267230 */ /* 0x008fc40000004100 */
[C---:B------:R-:W-:Y:S01]  /*1c00*/  FFMA.FTZ R58, R49.reuse, R37, R54 ;  /* 0x00000025313a7223 */ /* 0x040fe20000010036 */
[----:B------:R-:W-:Y:S01]  /*1c10*/  SHF.R.U32.HI R54, RZ, 0x10, R11 ;  /* 0x00000010ff367819 */ /* 0x000fe2000001160b */
[----:B0-----:R-:W-:Y:S01]  /*1c20*/  HADD2.F32 R40, -RZ, R40.H0_H0 ;  /* 0x20000028ff287230 */ /* 0x001fe20000004100 */
[----:B------:R-:W0:Y:S01]  /*1c30*/  I2F.F16 R41, R41 ;  /* 0x0000002900297306 */ /* 0x000e220000200c00 */
[----:B------:R-:W-:Y:S01]  /*1c40*/  SHF.R.U32.HI R52, RZ, 0x10, R10 ;  /* 0x00000010ff347819 */ /* 0x000fe2000001160a */
[----:B------:R-:W-:Y:S01]  /*1c50*/  FFMA.FTZ R51, R49, R36, R56 ;  /* 0x0000002431337223 */ /* 0x000fe20000010038 */
[----:B------:R-:W-:Y:S01]  /*1c60*/  IADD3 R10, R59, -0x80, RZ ;  /* 0xffffff803b0a7810 */ /* 0x000fe20007ffe0ff */
[----:B------:R-:W-:Y:S01]  /*1c70*/  FFMA.FTZ R62, R49, R38, R53 ;  /* 0x00000026313e7223 */ /* 0x000fe20000010035 */
[----:B------:R-:W-:Y:S01]  /*1c80*/  LOP3.LUT R54, R54, 0xff, RZ, 0xc0, !PT ;  /* 0x000000ff36367812 */ /* 0x000fe200078ec0ff */
[----:B------:R-:W-:Y:S01]  /*1c90*/  FFMA.FTZ R56, R50, R40, R51 ;  /* 0x0000002832387223 */ /* 0x000fe20000010033 */
[----:B------:R-:W-:Y:S01]  /*1ca0*/  LOP3.LUT R52, R52, 0xff, RZ, 0xc0, !PT ;  /* 0x000000ff34347812 */ /* 0x000fe200078ec0ff */
[----:B------:R-:W3:Y:S01]  /*1cb0*/  I2F.F16 R43, R43 ;  /* 0x0000002b002b7306 */ /* 0x000ee20000200c00 */
[----:B------:R-:W-:Y:S01]  /*1cc0*/  IADD3 R49, R55, -0x80, RZ ;  /* 0xffffff8037317810 */ /* 0x000fe20007ffe0ff */
[----:B--2---:R-:W-:Y:S01]  /*1cd0*/  HADD2.F32 R39, -RZ, R39.H0_H0 ;  /* 0x20000027ff277230 */ /* 0x004fe20000004100 */
[----:B------:R-:W-:Y:S01]  /*1ce0*/  IADD3 R51, R54, -0x80, RZ ;  /* 0xffffff8036337810 */ /* 0x000fe20007ffe0ff */
[--C-:B-1----:R-:W-:Y:S01]  /*1cf0*/  HADD2.F32 R61, -RZ, R24.reuse.H0_H0 ;  /* 0x20000018ff3d7230 */ /* 0x102fe20000004100 */
[----:B------:R-:W-:Y:S01]  /*1d00*/  IADD3 R52, R52, -0x80, RZ ;  /* 0xffffff8034347810 */ /* 0x000fe20007ffe0ff */
[----:B------:R-:W-:Y:S01]  /*1d10*/  HADD2.F32 R24, -RZ, R24.H1_H1 ;  /* 0x30000018ff187230 */ /* 0x000fe20000004100 */
[----:B------:R-:W-:Y:S01]  /*1d20*/  LEA.HI R59, R11, 0xffffff80, RZ, 0x8 ;  /* 0xffffff800b3b7811 */ /* 0x000fe200078f40ff */
[----:B------:R-:W1:Y:S01]  /*1d30*/  I2F.F16 R47, R47 ;  /* 0x0000002f002f7306 */ /* 0x000e620000200c00 */
[----:B0-----:R-:W-:-:S02]  /*1d40*/  HADD2.F32 R41, -RZ, R41.H0_H0 ;  /* 0x20000029ff297230 */ /* 0x001fc40000004100 */
[----:B------:R-:W-:-:S03]  /*1d50*/  HADD2.F32 R11, -RZ, R25.H0_H0 ;  /* 0x20000019ff0b7230 */ /* 0x000fc60000004100 */
[C---:B------:R-:W-:Y:S01]  /*1d60*/  FFMA.FTZ R53, R50.reuse, R41, R58 ;  /* 0x0000002932357223 */ /* 0x040fe2000001003a */
[----:B---3--:R-:W-:Y:S01]  /*1d70*/  HADD2.F32 R43, -RZ, R43.H0_H0 ;  /* 0x2000002bff2b7230 */ /* 0x008fe20000004100 */
[----:B------:R-:W0:Y:S04]  /*1d80*/  I2F.F16 R48, R48 ;  /* 0x0000003000307306 */ /* 0x000e280000200c00 */
[----:B------:R-:W-:Y:S01]  /*1d90*/  FFMA.FTZ R55, R50, R43, R62 ;  /* 0x0000002b32377223 */ /* 0x000fe2000001003e */
[C---:B------:R-:W-:Y:S01]  /*1da0*/  FFMA.FTZ R62, R61.reuse, R44, R53 ;  /* 0x0000002c3d3e7223 */ /* 0x040fe20000010035 */
[----:B-1----:R-:W-:Y:S02]  /*1db0*/  HADD2.F32 R47, -RZ, R47.H0_H0 ;  /* 0x2000002fff2f7230 */ /* 0x002fe40000004100 */
[----:B------:R-:W-:Y:S01]  /*1dc0*/  I2F.F16 R8, R8 ;  /* 0x0000000800087306 */ /* 0x000fe20000200c00 */
[----:B------:R-:W-:Y:S01]  /*1dd0*/  FFMA.FTZ R64, R61, R42, R55 ;  /* 0x0000002a3d407223 */ /* 0x000fe20000010037 */
[----:B0-----:R-:W-:-:S06]  /*1de0*/  HADD2.F32 R48, -RZ, R48.H0_H0 ;  /* 0x20000030ff307230 */ /* 0x001fcc0000004100 */
[----:B------:R0:W1:Y:S08]  /*1df0*/  I2F.F16 R9, R57 ;  /* 0x0000003900097306 */ /* 0x0000700000200c00 */
[----:B------:R-:W2:Y:S01]  /*1e00*/  I2F.F16 R10, R10 ;  /* 0x0000000a000a7306 */ /* 0x000ea20000200c00 */
[----:B0-----:R-:W-:-:S04]  /*1e10*/  FFMA.FTZ R57, R39, R50, R60 ;  /* 0x0000003227397223 */ /* 0x001fc8000001003c */
[----:B------:R-:W-:Y:S01]  /*1e20*/  FFMA.FTZ R54, R46, R61, R57 ;  /* 0x0000003d2e367223 */ /* 0x000fe20000010039 */
[----:B------:R-:W-:Y:S01]  /*1e30*/  FFMA.FTZ R57, R61, R45, R56 ;  /* 0x0000002d3d397223 */ /* 0x000fe20000010038 */
[----:B-1----:R-:W-:Y:S01]  /*1e40*/  HADD2.F32 R53, -RZ, R9.H0_H0 ;  /* 0x20000009ff357230 */ /* 0x002fe20000004100 */
[----:B------:R-:W0:Y:S01]  /*1e50*/  I2F.F16 R49, R49 ;  /* 0x0000003100317306 */ /* 0x000e220000200c00 */
[----:B------:R-:W-:Y:S01]  /*1e60*/  FFMA.FTZ R9, R47, R24, R54 ;  /* 0x000000182f097223 */ /* 0x000fe20000010036 */
[----:B--2---:R-:W-:-:S06]  /*1e70*/  HADD2.F32 R56, -RZ, R10.H0_H0 ;  /* 0x2000000aff387230 */ /* 0x004fcc0000004100 */
[----:B------:R1:W2:Y:S01]  /*1e80*/  I2F.F16 R50, R52 ;  /* 0x0000003400327306 */ /* 0x0002a20000200c00 */
[----:B------:R-:W-:Y:S01]  /*1e90*/  FFMA.FTZ R10, R24, R48, R57 ;  /* 0x00000030180a7223 */ /* 0x000fe20000010039 */
[----:B0-----:R-:W-:-:S06]  /*1ea0*/  HADD2.F32 R58, -RZ, R49.H0_H0 ;  /* 0x20000031ff3a7230 */ /* 0x001fcc0000004100 */
[----:B------:R-:W0:Y:S01]  /*1eb0*/  I2F.F16 R29, R29 ;  /* 0x0000001d001d7306 */ /* 0x000e220000200c00 */
[----:B-1----:R-:W-:Y:S02]  /*1ec0*/  HADD2.F32 R52, -RZ, R25.H1_H1 ;  /* 0x30000019ff347230 */ /* 0x002fe40000004100 */
[----:B------:R-:W-:Y:S02]  /*1ed0*/  HADD2.F32 R25, -RZ, R8.H0_H0 ;  /* 0x20000008ff197230 */ /* 0x000fe40000004100 */
[----:B------:R-:W-:Y:S01]  /*1ee0*/  FFMA.FTZ R8, R56, R11, R9 ;  /* 0x0000000b38087223 */ /* 0x000fe20000010009 */
        /* <DEDUP_REMOVED lines=9> */
[----:B------:R-:W-:-:S03]  /*1f80*/  HADD2.F32 R24, -RZ, R6.H0_H0 ;  /* 0x20000006ff187230 */ /* 0x000fc60000004100 */
[----:B------:R-:W-:Y:S01]  /*1f90*/  FFMA.FTZ R54, R11, R60, R51 ;  /* 0x0000003c0b367223 */ /* 0x000fe20000010033 */
[----:B------:R-:W-:Y:S02]  /*1fa0*/  HADD2.F32 R51, -RZ, R20.H0_H0 ;  /* 0x20000014ff337230 */ /* 0x000fe40000004100 */
[----:B------:R-:W-:Y:S01]  /*1fb0*/  FMUL.FTZ R9, R9, R24 ;  /* 0x0000001809097220 */ /* 0x000fe20000410000 */
[----:B------:R2:W3:Y:S01]  /*1fc0*/  I2F.F16 R55, R59 ;  /* 0x0000003b00377306 */ /* 0x0004e20000200c00 */
[----:B0-----:R-:W-:Y:S02]  /*1fd0*/  HADD2.F32 R57, -RZ, R34.H0_H0 ;  /* 0x20000022ff397230 */ /* 0x001fe40000004100 */
[----:B------:R-:W-:Y:S01]  /*1fe0*/  HADD2.F32 R34, -RZ, R20.H1_H1 ;  /* 0x30000014ff227230 */ /* 0x000fe20000004100 */
[----:B------:R-:W-:Y:S01]  /*1ff0*/  F2FP.F16.F32.PACK_AB R9, RZ, R9 ;  /* 0x00000009ff09723e */ /* 0x000fe200000000ff */
[----:B-1----:R-:W-:Y:S02]  /*2000*/  HADD2.F32 R35, -RZ, R35.H0_H0 ;  /* 0x20000023ff237230 */ /* 0x002fe40000004100 */
[C---:B--2---:R-:W-:Y:S01]  /*2010*/  FFMA.FTZ R59, R11.reuse, R58, R10 ;  /* 0x0000003a0b3b7223 */ /* 0x044fe2000001000a */
[----:B------:R-:W-:Y:S01]  /*2020*/  FFMA.FTZ R10, R11, R50, R49 ;  /* 0x000000320b0a7223 */ /* 0x000fe20000010031 */
[----:B------:R-:W-:-:S02]  /*2030*/  HADD2.F32 R49, -RZ, R6.H1_H1 ;  /* 0x30000006ff317230 */ /* 0x000fc40000004100 */
[C---:B------:R-:W-:Y:S01]  /*2040*/  FFMA.FTZ R8, R52.reuse, R57, R59 ;  /* 0x0000003934087223 */ /* 0x040fe2000001003b */
[----:B------:R-:W-:Y:S01]  /*2050*/  FFMA.FTZ R10, R52, R35, R10 ;  /* 0x00000023340a7223 */ /* 0x000fe2000001000a */
[----:B---3--:R-:W-:Y:S02]  /*2060*/  HADD2.F32 R55, -RZ, R55.H0_H0 ;  /* 0x20000037ff377230 */ /* 0x008fe40000004100 */
[----:B------:R-:W-:Y:S01]  /*2070*/  FMUL.FTZ R8, R8, R49 ;  /* 0x0000003108087220 */ /* 0x000fe20000410000 */
[----:B------:R-:W-:Y:S02]  /*2080*/  FMUL.FTZ R10, R10, R51 ;  /* 0x000000330a0a7220 */ /* 0x000fe40000410000 */
[----:B------:R-:W-:Y:S02]  /*2090*/  FFMA.FTZ R11, R52, R55, R54 ;  /* 0x00000037340b7223 */ /* 0x000fe40000010036 */
[----:B------:R-:W-:Y:S02]  /*20a0*/  F2FP.F16.F32.PACK_AB R8, RZ, R8 ;  /* 0x00000008ff08723e */ /* 0x000fe400000000ff */
        /* <DEDUP_REMOVED lines=118> */
.L_x_1948:
        /* <DEDUP_REMOVED lines=10> */
[----:B------:R-:W-:Y:S01]  /*28b0*/  SHF.R.U32.HI R3, RZ, 0x8, R24 ;  /* 0x00000008ff037819 */ /* 0x000fe20000011618 */
[----:B------:R1:W-:Y:S01]  /*28c0*/  I2F.F16 R29, R2 ;  /* 0x00000002001d7306 */ /* 0x0003e20000200c00 */
[----:B------:R-:W-:-:S02]  /*28d0*/  SHF.R.U32.HI R5, RZ, 0x8, R26 ;  /* 0x00000008ff057819 */ /* 0x000fc4000001161a */
[----:B------:R-:W-:Y:S02]  /*28e0*/  LOP3.LUT R3, R3, 0xff, RZ, 0xc0, !PT ;  /* 0x000000ff03037812 */ /* 0x000fe400078ec0ff */
[----:B------:R-:W-:Y:S02]  /*28f0*/  LOP3.LUT R5, R5, 0xff, RZ, 0xc0, !PT ;  /* 0x000000ff05057812 */ /* 0x000fe400078ec0ff */
[----:B------:R-:W-:Y:S01]  /*2900*/  IADD3 R3, R3, -0x80, RZ ;  /* 0xffffff8003037810 */ /* 0x000fe20007ffe0ff */
[----:B------:R-:W-:Y:S01]  /*2910*/  I2F.F16 R23, R23 ;  /* 0x0000001700177306 */ /* 0x000fe20000200c00 */
[----:B-1----:R-:W-:Y:S02]  /*2920*/  SHF.R.U32.HI R2, RZ, 0x8, R25 ;  /* 0x00000008ff027819 */ /* 0x002fe40000011619 */
[----:B------:R-:W-:Y:S02]  /*2930*/  LEA.HI R38, R26, 0xffffff80, RZ, 0x8 ;  /* 0xffffff801a267811 */ /* 0x000fe400078f40ff */
[----:B------:R-:W-:-:S02]  /*2940*/  LOP3.LUT R2, R2, 0xff, RZ, 0xc0, !PT ;  /* 0x000000ff02027812 */ /* 0x000fc400078ec0ff */
[----:B------:R-:W-:Y:S01]  /*2950*/  SHF.R.U32.HI R34, RZ, 0x10, R26 ;  /* 0x00000010ff227819 */ /* 0x000fe2000001161a */
[----:B------:R1:W-:Y:S01]  /*2960*/  I2F.F16 R47, R3 ;  /* 0x00000003002f7306 */ /* 0x0003e20000200c00 */
[----:B------:R-:W-:Y:S02]  /*2970*/  IADD3 R55, R2, -0x80, RZ ;  /* 0xffffff8002377810 */ /* 0x000fe40007ffe0ff */
[----:B------:R-:W-:Y:S02]  /*2980*/  IADD3 R26, R5, -0x80, RZ ;  /* 0xffffff80051a7810 */ /* 0x000fe40007ffe0ff */
[----:B------:R-:W-:Y:S02]  /*2990*/  LEA.HI R40, R24, 0xffffff80, RZ, 0x8 ;  /* 0xffffff8018287811 */ /* 0x000fe400078f40ff */
[----:B------:R-:W-:Y:S01]  /*29a0*/  SHF.R.U32.HI R5, RZ, 0x8, R27 ;  /* 0x00000008ff057819 */ /* 0x000fe2000001161b */
[----:B------:R-:W-:Y:S01]  /*29b0*/  I2F.F16 R55, R55 ;  /* 0x0000003700377306 */ /* 0x000fe20000200c00 */
[----:B-1----:R-:W1:Y:S01]  /*29c0*/  LDS.64 R2, [UR4+0x10] ;  /* 0x00001004ff027984 */ /* 0x002e620008000a00 */
[----:B------:R-:W-:-:S02]  /*29d0*/  SHF.R.U32.HI R24, RZ, 0x10, R24 ;  /* 0x00000010ff187819 */ /* 0x000fc40000011618 */
[----:B------:R-:W-:Y:S02]  /*29e0*/  LOP3.LUT R5, R5, 0xff, RZ, 0xc0, !PT ;  /* 0x000000ff05057812 */ /* 0x000fe400078ec0ff */
[C---:B------:R-:W-:Y:S02]  /*29f0*/  LEA.HI R39, R25.reuse, 0xffffff80, RZ, 0x8 ;  /* 0xffffff8019277811 */ /* 0x040fe400078f40ff */
[----:B------:R-:W-:Y:S01]  /*2a00*/  LOP3.LUT R0, R25, 0xff, RZ, 0xc0, !PT ;  /* 0x000000ff19007812 */ /* 0x000fe200078ec0ff */
[----:B------:R-:W3:Y:S01]  /*2a10*/  I2F.F16 R26, R26 ;  /* 0x0000001a001a7306 */ /* 0x000ee20000200c00 */
[----:B------:R-:W-:Y:S02]  /*2a20*/  LOP3.LUT R24, R24, 0xff, RZ, 0xc0, !PT ;  /* 0x000000ff18187812 */ /* 0x000fe400078ec0ff */
[----:B------:R-:W-:Y:S02]  /*2a30*/  SHF.R.U32.HI R25, RZ, 0x10, R25 ;  /* 0x00000010ff197819 */ /* 0x000fe40000011619 */
[----:B------:R-:W-:-:S02]  /*2a40*/  IADD3 R48, R5, -0x80, RZ ;  /* 0xffffff8005307810 */ /* 0x000fc40007ffe0ff */
[----:B------:R-:W-:Y:S01]  /*2a50*/  IADD3 R4, R0, -0x80, RZ ;  /* 0xffffff8000047810 */ /* 0x000fe20007ffe0ff */
[----:B------:R-:W4:Y:S01]  /*2a60*/  I2F.F16 R40, R40 ;  /* 0x0000002800287306 */ /* 0x000f220000200c00 */
[----:B------:R-:W-:Y:S02]  /*2a70*/  IADD3 R24, R24, -0x80, RZ ;  /* 0xffffff8018187810 */ /* 0x000fe40007ffe0ff */
[----:B------:R-:W-:Y:S02]  /*2a80*/  LOP3.LUT R0, R27, 0xff, RZ, 0xc0, !PT ;  /* 0x000000ff1b007812 */ /* 0x000fe400078ec0ff */
[----:B------:R-:W-:Y:S02]  /*2a90*/  LOP3.LUT R25, R25, 0xff, RZ, 0xc0, !PT ;  /* 0x000000ff19197812 */ /* 0x000fe400078ec0ff */
[----:B------:R-:W-:Y:S01]  /*2aa0*/  IADD3 R0, R0, -0x80, RZ ;  /* 0xffffff8000007810 */ /* 0x000fe20007ffe0ff */
[----:B------:R-:W0:Y:S01]  /*2ab0*/  I2F.F16 R36, R24 ;  /* 0x0000001800247306 */ /* 0x000e220000200c00 */
[----:B------:R-:W-:Y:S01]  /*2ac0*/  IADD3 R25, R25, -0x80, RZ ;  /* 0xffffff8019197810 */ /* 0x000fe20007ffe0ff */
[----:B---3--:R-:W-:Y:S01]  /*2ad0*/  HADD2.F32 R26, -RZ, R26.H0_H0 ;  /* 0x2000001aff1a7230 */ /* 0x008fe20000004100 */
[----:B------:R-:W-:-:S02]  /*2ae0*/  LEA.HI R37, R27, 0xffffff80, RZ, 0x8 ;  /* 0xffffff801b257811 */ /* 0x000fc400078f40ff */
[----:B------:R-:W-:Y:S02]  /*2af0*/  SHF.R.U32.HI R27, RZ, 0x10, R27 ;  /* 0x00000010ff1b7819 */ /* 0x000fe4000001161b */
[----:B------:R-:W-:Y:S01]  /*2b00*/  LOP3.LUT R34, R34, 0xff, RZ, 0xc0, !PT ;  /* 0x000000ff22227812 */ /* 0x000fe200078ec0ff */
[----:B------:R-:W3:Y:S01]  /*2b10*/  I2F.F16 R35, R25 ;  /* 0x0000001900237306 */ /* 0x000ee20000200c00 */
[----:B------:R-:W-:Y:S01]  /*2b20*/  LOP3.LUT R27, R27, 0xff, RZ, 0xc0, !PT ;  /* 0x000000ff1b1b7812 */ /* 0x000fe200078ec0ff */
[----:B----4-:R-:W-:Y:S01]  /*2b30*/  HADD2.F32 R40, -RZ, R40.H0_H0 ;  /* 0x20000028ff287230 */ /* 0x010fe20000004100 */
[----:B------:R-:W-:Y:S02]  /*2b40*/  IADD3 R34, R34, -0x80, RZ ;  /* 0xffffff8022227810 */ /* 0x000fe40007ffe0ff */
[----:B------:R-:W-:Y:S01]  /*2b50*/  IADD3 R27, R27, -0x80, RZ ;  /* 0xffffff801b1b7810 */ /* 0x000fe20007ffe0ff */
[----:B0-----:R-:W-:Y:S02]  /*2b60*/  HADD2.F32 R36, -RZ, R36.H0_H0 ;  /* 0x20000024ff247230 */ /* 0x001fe40000004100 */
[----:B------:R-:W0:Y:S01]  /*2b70*/  I2F.F16 R4, R4 ;  /* 0x0000000400047306 */ /* 0x000e220000200c00 */
[----:B-1----:R-:W-:Y:S01]  /*2b80*/  HADD2.F32 R54, -RZ, R2.H1_H1 ;  /* 0x30000002ff367230 */ /* 0x002fe20000004100 */
[----:B------:R-:W-:Y:S01]  /*2b90*/  ISETP.GE.AND P0, PT, R17, 0x2, PT ;  /* 0x000000021100780c */ /* 0x000fe20003f06270 */
[----:B------:R-:W-:-:S02]  /*2ba0*/  HADD2.F32 R53, -RZ, R3.H0_H0 ;  /* 0x20000003ff357230 */ /* 0x000fc40000004100 */
[----:B------:R-:W-:Y:S02]  /*2bb0*/  HADD2.F32 R57, -RZ, R3.H1_H1 ;  /* 0x30000003ff397230 */ /* 0x000fe40000004100 */
[----:B---3--:R-:W-:Y:S01]  /*2bc0*/  HADD2.F32 R35, -RZ, R35.H0_H0 ;  /* 0x20000023ff237230 */ /* 0x008fe20000004100 */
[----:B------:R-:W-:Y:S01]  /*2bd0*/  I2F.F16 R0, R0 ;  /* 0x0000000000007306 */ /* 0x000fe20000200c00 */
[----:B0-----:R-:W-:-:S07]  /*2be0*/  HADD2.F32 R4, -RZ, R4.H0_H0 ;  /* 0x20000004ff047230 */ /* 0x001fce0000004100 */
[----:B------:R-:W-:Y:S08]  /*2bf0*/  I2F.F16 R48, R48 ;  /* 0x0000003000307306 */ /* 0x000ff00000200c00 */
[----:B------:R-:W0:Y:S08]  /*2c00*/  I2F.F16 R34, R34 ;  /* 0x0000002200227306 */ /* 0x000e300000200c00 */
[----:B------:R-:W-:Y:S01]  /*2c10*/  I2F.F16 R52, R27 ;  /* 0x0000001b00347306 */ /* 0x000fe20000200c00 */
[----:B0-----:R-:W-:-:S07]  /*2c20*/  HADD2.F32 R34, -RZ, R34.H0_H0 ;  /* 0x20000022ff227230 */ /* 0x001fce0000004100 */
[----:B------:R-:W0:Y:S08]  /*2c30*/  I2F.F16 R39, R39 ;  /* 0x0000002700277306 */ /* 0x000e300000200c00 */
        /* <DEDUP_REMOVED lines=9> */
[----:B------:R-:W-:Y:S02]  /*2cd0*/  IADD3 R46, R24, -0x80, RZ ;  /* 0xffffff80182e7810 */ /* 0x000fe40007ffe0ff */
[----:B------:R-:W-:Y:S01]  /*2ce0*/  IADD3 R44, R5, -0x80, RZ ;  /* 0xffffff80052c7810 */ /* 0x000fe20007ffe0ff */
[----:B------:R-:W0:Y:S01]  /*2cf0*/  LDS.64 R24, [UR4+0x18] ;  /* 0x00001804ff187984 */ /* 0x000e220008000a00 */
[----:B------:R-:W-:Y:S01]  /*2d00*/  LOP3.LUT R5, R10, 0xff, RZ, 0xc0, !PT ;  /* 0x000000ff0a057812 */ /* 0x000fe200078ec0ff */
[----:B------:R-:W-:Y:S01]  /*2d10*/  I2F.F16 R51, R51 ;  /* 0x0000003300337306 */ /* 0x000fe20000200c00 */
[----:B------:R-:W-:Y:S02]  /*2d20*/  LEA.HI R41, R8, 0xffffff80, RZ, 0x8 ;  /* 0xffffff8008297811 */ /* 0x000fe400078f40ff */
[----:B------:R-:W-:Y:S01]  /*2d30*/  IADD3 R45, R5, -0x80, RZ ;  /* 0xffffff80052d7810 */ /* 0x000fe20007ffe0ff */
[----:B------:R-:W-:Y:S01]  /*2d40*/  HADD2.F32 R5, -RZ, R2.H0_H0 ;  /* 0x20000002ff057230 */ /* 0x000fe20000004100 */
[----:B------:R-:W-:-:S02]  /*2d50*/  SHF.R.U32.HI R2, RZ, 0x8, R8 ;  /* 0x00000008ff027819 */ /* 0x000fc40000011608 */
[----:B------:R-:W-:Y:S01]  /*2d60*/  SHF.R.U32.HI R49, RZ, 0x10, R8 ;  /* 0x00000010ff317819 */ /* 0x000fe20000011608 */
[----:B------:R-:W1:Y:S01]  /*2d70*/  I2F.F16 R46, R46 ;  /* 0x0000002e002e7306 */ /* 0x000e620000200c00 */
[----:B------:R-:W-:Y:S02]  /*2d80*/  LOP3.LUT R2, R2, 0xff, RZ, 0xc0, !PT ;  /* 0x000000ff02027812 */ /* 0x000fe400078ec0ff */
[----:B------:R-:W-:Y:S02]  /*2d90*/  SHF.R.U32.HI R3, RZ, 0x8, R9 ;  /* 0x00000008ff037819 */ /* 0x000fe40000011609 */
[----:B------:R-:W-:Y:S02]  /*2da0*/  SHF.R.U32.HI R8, RZ, 0x8, R10 ;  /* 0x00000008ff087819 */ /* 0x000fe4000001160a */
[----:B------:R-:W-:Y:S01]  /*2db0*/  SHF.R.U32.HI R58, RZ, 0x8, R11 ;  /* 0x00000008ff3a7819 */ /* 0x000fe2000001160b */
[----:B------:R-:W2:Y:S01]  /*2dc0*/  I2F.F16 R44, R44 ;  /* 0x0000002c002c7306 */ /* 0x000ea20000200c00 */
[----:B------:R-:W-:Y:S01]  /*2dd0*/  IADD3 R50, R2, -0x80, RZ ;  /* 0xffffff8002327810 */ /* 0x000fe20007ffe0ff */
        /* <DEDUP_REMOVED lines=8> */
[----:B------:R-:W-:Y:S01]  /*2e60*/  HADD2.F32 R27, -RZ, R55.H0_H0 ;  /* 0x20000037ff1b7230 */ /* 0x000fe20000004100 */
[----:B------:R-:W-:Y:S01]  /*2e70*/  IADD3 R59, R56, -0x80, RZ ;  /* 0xffffff80383b7810 */ /* 0x000fe20007ffe0ff */
[----:B------:R-:W-:Y:S01]  /*2e80*/  FFMA.FTZ R56, R2, R5, RZ ;  /* 0x0000000502387223 */ /* 0x000fe200000100ff */
[----:B------:R-:W-:Y:S01]  /*2e90*/  FFMA.FTZ R55, R5, R4, RZ ;  /* 0x0000000405377223 */ /* 0x000fe200000100ff */
[----:B------:R-:W-:-:S02]  /*2ea0*/  HADD2.F32 R23, -RZ, R48.H0_H0 ;  /* 0x20000030ff177230 */ /* 0x000fc40000004100 */
[C---:B------:R-:W-:Y:S01]  /*2eb0*/  FFMA.FTZ R63, R5.reuse, R0, RZ ;  /* 0x00000000053f7223 */ /* 0x040fe200000100ff */
[----:B------:R-:W-:Y:S01]  /*2ec0*/  FFMA.FTZ R60, R5, R3, RZ ;  /* 0x00000003053c7223 */ /* 0x000fe200000100ff */
[----:B------:R-:W-:Y:S01]  /*2ed0*/  LEA.HI R42, R9, 0xffffff80, RZ, 0x8 ;  /* 0xffffff80092a7811 */ /* 0x000fe200078f40ff */
[----:B------:R-:W-:Y:S01]  /*2ee0*/  FFMA.FTZ R61, R29, R54, R56 ;  /* 0x000000361d3d7223 */ /* 0x000fe20000010038 */
[C---:B------:R-:W-:Y:S01]  /*2ef0*/  FFMA.FTZ R56, R54.reuse, R27, R55 ;  /* 0x0000001b36387223 */ /* 0x040fe20000010037 */
[----:B------:R-:W-:Y:S01]  /*2f00*/  SHF.R.U32.HI R9, RZ, 0x10, R9 ;  /* 0x00000010ff097819 */ /* 0x000fe20000011609 */
[----:B------:R-:W-:Y:S01]  /*2f10*/  FFMA.FTZ R55, R54, R26, R63 ;  /* 0x0000001a36377223 */ /* 0x000fe2000001003f */
[----:B------:R-:W-:Y:S01]  /*2f20*/  HADD2.F32 R5, -RZ, R52.H0_H0 ;  /* 0x20000034ff057230 */ /* 0x000fe20000004100 */
[----:B------:R-:W-:Y:S01]  /*2f30*/  LEA.HI R43, R10, 0xffffff80, RZ, 0x8 ;  /* 0xffffff800a2b7811 */ /* 0x000fe200078f40ff */
[----:B------:R-:W-:Y:S01]  /*2f40*/  FFMA.FTZ R54, R54, R23, R60 ;  /* 0x0000001736367223 */ /* 0x000fe2000001003c */
[----:B------:R-:W-:Y:S01]  /*2f50*/  SHF.R.U32.HI R52, RZ, 0x10, R10 ;  /* 0x00000010ff347819 */ /* 0x000fe2000001160a */
[----:B------:R3:W-:Y:S01]  /*2f60*/  I2F.F16 R47, R58 ;  /* 0x0000003a002f7306 */ /* 0x0007e20000200c00 */
[----:B------:R-:W-:Y:S01]  /*2f70*/  SHF.R.U32.HI R10, RZ, 0x10, R11 ;  /* 0x00000010ff0a7819 */ /* 0x000fe2000001160b */
[----:B------:R-:W-:Y:S01]  /*2f80*/  FFMA.FTZ R61, R36, R53, R61 ;  /* 0x00000035243d7223 */ /* 0x000fe2000001003d */
[----:B------:R-:W-:Y:S01]  /*2f90*/  LOP3.LUT R9, R9, 0xff, RZ, 0xc0, !PT ;  /* 0x000000ff09097812 */ /* 0x000fe200078ec0ff */
[C---:B------:R-:W-:Y:S01]  /*2fa0*/  FFMA.FTZ R56, R53.reuse, R35, R56 ;  /* 0x0000002335387223 */ /* 0x040fe20000010038 */
[----:B------:R-:W-:Y:S01]  /*2fb0*/  FFMA.FTZ R54, R53, R5, R54 ;  /* 0x0000000535367223 */ /* 0x000fe20000010036 */
[----:B------:R-:W-:Y:S01]  /*2fc0*/  LOP3.LUT R52, R52, 0xff, RZ, 0xc0, !PT ;  /* 0x000000ff34347812 */ /* 0x000fe200078ec0ff */
[----:B------:R-:W-:Y:S01]  /*2fd0*/  FFMA.FTZ R61, R40, R57, R61 ;  /* 0x00000039283d7223 */ /* 0x000fe2000001003d */
[----:B------:R4:W-:Y:S01]  /*2fe0*/  I2F.F16 R48, R59 ;  /* 0x0000003b00307306 */ /* 0x0009e20000200c00 */
[----:B---3--:R-:W-:Y:S01]  /*2ff0*/  LOP3.LUT R58, R49, 0xff, RZ, 0xc0, !PT ;  /* 0x000000ff313a7812 */ /* 0x008fe200078ec0ff */
[----:B0-----:R-:W-:Y:S01]  /*3000*/  HADD2.F32 R60, -RZ, R24.H0_H0 ;  /* 0x20000018ff3c7230 */ /* 0x001fe20000004100 */
[----:B------:R-:W-:Y:S01]  /*3010*/  IADD3 R49, R8, -0x80, RZ ;  /* 0xffffff8008317810 */ /* 0x000fe20007ffe0ff */
[----:B-1----:R-:W-:Y:S01]  /*3020*/  HADD2.F32 R46, -RZ, R46.H0_H0 ;  /* 0x2000002eff2e7230 */ /* 0x002fe20000004100 */
[----:B------:R-:W-:Y:S01]  /*3030*/  IADD3 R8, R58, -0x80, RZ ;  /* 0xffffff803a087810 */ /* 0x000fe20007ffe0ff */
[----:B--2---:R-:W-:Y:S01]  /*3040*/  HADD2.F32 R44, -RZ, R44.H0_H0 ;  /* 0x2000002cff2c7230 */ /* 0x004fe20000004100 */
[----:B------:R-:W-:Y:S01]  /*3050*/  IADD3 R9, R9, -0x80, RZ ;  /* 0xffffff8009097810 */ /* 0x000fe20007ffe0ff */
[----:B------:R-:W0:Y:S01]  /*3060*/  I2F.F16 R45, R45 ;  /* 0x0000002d002d7306 */ /* 0x000e220000200c00 */
[----:B----4-:R-:W-:Y:S01]  /*3070*/  FFMA.FTZ R59, R53, R34, R55 ;  /* 0x00000022353b7223 */ /* 0x010fe20000010037 */
[----:B------:R-:W-:Y:S01]  /*3080*/  LOP3.LUT R53, R10, 0xff, RZ, 0xc0, !PT ;  /* 0x000000ff0a357812 */ /* 0x000fe200078ec0ff */
[C---:B------:R-:W-:Y:S01]  /*3090*/  FFMA.FTZ R55, R57.reuse, R39, R56 ;  /* 0x0000002739377223 */ /* 0x040fe20000010038 */
[----:B------:R-:W-:Y:S01]  /*30a0*/  IADD3 R62, R52, -0x80, RZ ;  /* 0xffffff80343e7810 */ /* 0x000fe20007ffe0ff */
[----:B------:R-:W-:Y:S01]  /*30b0*/  FFMA.FTZ R58, R57, R38, R59 ;  /* 0x00000026393a7223 */ /* 0x000fe2000001003b */
[----:B------:R-:W-:Y:S01]  /*30c0*/  IADD3 R53, R53, -0x80, RZ ;  /* 0xffffff8035357810 */ /* 0x000fe20007ffe0ff */
[----:B------:R-:W-:Y:S01]  /*30d0*/  FFMA.FTZ R57, R57, R37, R54 ;  /* 0x0000002539397223 */ /* 0x000fe20000010036 */
[----:B------:R-:W1:Y:S01]  /*30e0*/  I2F.F16 R50, R50 ;  /* 0x0000003200327306 */ /* 0x000e620000200c00 */
[----:B------:R-:W-:Y:S01]  /*30f0*/  LEA.HI R59, R11, 0xffffff80, RZ, 0x8 ;  /* 0xffffff800b3b7811 */ /* 0x000fe200078f40ff */
[----:B------:R-:W-:-:S02]  /*3100*/  HADD2.F32 R52, -RZ, R24.H1_H1 ;  /* 0x30000018ff347230 */ /* 0x000fc40000004100 */
[C---:B------:R-:W-:Y:S01]  /*3110*/  FFMA.FTZ R64, R60.reuse, R46, R57 ;  /* 0x0000002e3c407223 */ /* 0x040fe20000010039 */
[----:B------:R-:W-:Y:S02]  /*3120*/  HADD2.F32 R24, -RZ, R51.H0_H0 ;  /* 0x20000033ff187230 */ /* 0x000fe40000004100 */
[----:B------:R-:W-:Y:S01]  /*3130*/  FFMA.FTZ R55, R60, R44, R55 ;  /* 0x0000002c3c377223 */ /* 0x000fe20000010037 */
[----:B------:R-:W-:Y:S01]  /*3140*/  HADD2.F32 R11, -RZ, R25.H0_H0 ;  /* 0x20000019ff0b7230 */ /* 0x000fe20000004100 */
[----:B------:R-:W2:Y:S01]  /*3150*/  I2F.F16 R49, R49 ;  /* 0x0000003100317306 */ /* 0x000ea20000200c00 */
[----:B0-----:R-:W-:Y:S02]  /*3160*/  HADD2.F32 R45, -RZ, R45.H0_H0 ;  /* 0x2000002dff2d7230 */ /* 0x001fe40000004100 */
[----:B------:R-:W-:Y:S01]  /*3170*/  FFMA.FTZ R56, R24, R60, R61 ;  /* 0x0000003c18387223 */ /* 0x000fe2000001003d */
[----:B------:R-:W-:Y:S02]  /*3180*/  HADD2.F32 R54, -RZ, R25.H1_H1 ;  /* 0x30000019ff367230 */ /* 0x000fe40000004100 */
[----:B------:R-:W-:-:S02]  /*3190*/  HADD2.F32 R47, -RZ, R47.H0_H0 ;  /* 0x2000002fff2f7230 */ /* 0x000fc40000004100 */
[----:B------:R-:W-:Y:S01]  /*31a0*/  FFMA.FTZ R58, R60, R45, R58 ;  /* 0x0000002d3c3a7223 */ /* 0x000fe2000001003a */
[----:B-1----:R-:W-:Y:S01]  /*31b0*/  HADD2.F32 R25, -RZ, R50.H0_H0 ;  /* 0x20000032ff197230 */ /* 0x002fe20000004100 */
[----:B------:R-:W0:Y:S01]  /*31c0*/  I2F.F16 R8, R8 ;  /* 0x0000000800087306 */ /* 0x000e220000200c00 */
[----:B------:R-:W-:Y:S02]  /*31d0*/  HADD2.F32 R51, -RZ, R48.H0_H0 ;  /* 0x20000030ff337230 */ /* 0x000fe40000004100 */
[----:B--2---:R-:W-:-:S05]  /*31e0*/  HADD2.F32 R49, -RZ, R49.H0_H0 ;  /* 0x20000031ff317230 */ /* 0x004fca0000004100 */
[----:B------:R-:W1:Y:S01]  /*31f0*/  I2F.F16 R9, R9 ;  /* 0x0000000900097306 */ /* 0x000e620000200c00 */
[----:B0-----:R-:W-:-:S07]  /*3200*/  HADD2.F32 R48, -RZ, R8.H0_H0 ;  /* 0x20000008ff307230 */ /* 0x001fce0000004100 */
[----:B------:R-:W0:Y:S01]  /*3210*/  I2F.F16 R10, R62 ;  /* 0x0000003e000a7306 */ /* 0x000e220000200c00 */
[----:B-1----:R-:W-:-:S07]  /*3220*/  HADD2.F32 R50, -RZ, R9.H0_H0 ;  /* 0x20000009ff327230 */ /* 0x002fce0000004100 */
[----:B------:R-:W1:Y:S01]  /*3230*/  I2F.F16 R53, R53 ;  /* 0x0000003500357306 */ /* 0x000e620000200c00 */
[----:B------:R-:W-:-:S04]  /*3240*/  FFMA.FTZ R9, R25, R52, R56 ;  /* 0x0000003419097223 */ /* 0x000fc80000010038 */
[----:B------:R-:W-:Y:S01]  /*3250*/  FFMA.FTZ R8, R48, R11, R9 ;  /* 0x0000000b30087223 */ /* 0x000fe20000010009 */
[----:B0-----:R-:W-:Y:S02]  /*3260*/  HADD2.F32 R60, -RZ, R10.H0_H0 ;  /* 0x2000000aff3c7230 */ /* 0x001fe40000004100 */
[----:B------:R-:W0:Y:S01]  /*3270*/  I2F.F16 R41, R41 ;  /* 0x0000002900297306 */ /* 0x000e220000200c00 */
[C---:B------:R-:W-:Y:S01]  /*3280*/  FFMA.FTZ R10, R52.reuse, R47, R55 ;  /* 0x0000002f340a7223 */ /* 0x040fe20000010037 */
[----:B------:R-:W-:-:S03]  /*3290*/  FFMA.FTZ R55, R52, R49, R64 ;  /* 0x0000003134377223 */ /* 0x000fc60000010040 */
[C---:B------:R-:W-:Y:S01]  /*32a0*/  FFMA.FTZ R9, R11.reuse, R50, R10 ;  /* 0x000000320b097223 */ /* 0x040fe2000001000a */
[----:B-1----:R-:W-:Y:S02]  /*32b0*/  HADD2.F32 R62, -RZ, R53.H0_H0 ;  /* 0x20000035ff3e7230 */ /* 0x002fe40000004100 */
[----:B------:R-:W-:Y:S01]  /*32c0*/  I2F.F16 R42, R42 ;  /* 0x0000002a002a7306 */ /* 0x000fe20000200c00 */
[----:B------:R-:W-:Y:S01]  /*32d0*/  FFMA.FTZ R53, R52, R51, R58 ;  /* 0x0000003334357223 */ /* 0x000fe2000001003a */
[----:B------:R-:W-:Y:S02]  /*32e0*/  HADD2.F32 R52, -RZ, R20.H0_H0 ;  /* 0x20000014ff347230 */ /* 0x000fe40000004100 */
[C---:B------:R-:W-:Y:S01]  /*32f0*/  FFMA.FTZ R58, R11.reuse, R62, R55 ;  /* 0x0000003e0b3a7223 */ /* 0x040fe20000010037 */
[----:B------:R-:W-:Y:S01]  /*3300*/  FFMA.FTZ R10, R11, R60, R53 ;  /* 0x0000003c0b0a7223 */ /* 0x000fe20000010035 */
[----:B------:R-:W-:Y:S02]  /*3310*/  HADD2.F32 R55, -RZ, R6.H0_H0 ;  /* 0x20000006ff377230 */ /* 0x000fe40000004100 */
[----:B------:R-:W1:Y:S01]  /*3320*/  I2F.F16 R43, R43 ;  /* 0x0000002b002b7306 */ /* 0x000e620000200c00 */
[----:B0-----:R-:W-:-:S02]  /*3330*/  HADD2.F32 R41, -RZ, R41.H0_H0 ;  /* 0x20000029ff297230 */ /* 0x001fc40000004100 */
[----:B------:R-:W-:-:S03]  /*3340*/  HADD2.F32 R53, -RZ, R6.H1_H1 ;  /* 0x30000006ff357230 */ /* 0x000fc60000004100 */
[----:B------:R-:W-:Y:S02]  /*3350*/  FFMA.FTZ R8, R41, R54, R8 ;  /* 0x0000003629087223 */ /* 0x000fe40000010008 */
[----:B------:R0:W2:Y:S02]  /*3360*/  I2F.F16 R57, R59 ;  /* 0x0000003b00397306 */ /* 0x0000a40000200c00 */
[----:B------:R-:W-:Y:S01]  /*3370*/  FMUL.FTZ R8, R8, R55 ;  /* 0x0000003708087220 */ /* 0x000fe20000410000 */
[----:B-1----:R-:W-:-:S04]  /*3380*/  HADD2.F32 R43, -RZ, R43.H0_H0 ;  /* 0x2000002bff2b7230 */ /* 0x002fc80000004100 */
[----:B------:R-:W-:Y:S01]  /*3390*/  F2FP.F16.F32.PACK_AB R8, RZ, R8 ;  /* 0x00000008ff08723e */ /* 0x000fe200000000ff */
[----:B0-----:R-:W-:Y:S02]  /*33a0*/  HADD2.F32 R59, -RZ, R42.H0_H0 ;  /* 0x2000002aff3b7230 */ /* 0x001fe40000004100 */
[----:B------:R-:W-:-:S03]  /*33b0*/  HADD2.F32 R42, -RZ, R20.H1_H1 ;  /* 0x30000014ff2a7230 */ /* 0x000fc60000004100 */
[C---:B------:R-:W-:Y:S01]  /*33c0*/  FFMA.FTZ R56, R54.reuse, R59, R9 ;  /* 0x0000003b36387223 */ /* 0x040fe20000010009 */
[----:B--2---:R-:W-:Y:S02]  /*33d0*/  HADD2.F32 R57, -RZ, R57.H0_H0 ;  /* 0x20000039ff397230 */ /* 0x004fe40000004100 */
[----:B------:R-:W-:Y:S01]  /*33e0*/  FFMA.FTZ R9, R54, R43, R10 ;  /* 0x0000002b36097223 */ /* 0x000fe2000001000a */
[----:B------:R-:W-:Y:S02]  /*33f0*/  FMUL.FTZ R56, R56, R53 ;  /* 0x0000003538387220 */ /* 0x000fe40000410000 */
[----:B------:R-:W-:Y:S01]  /*3400*/  FFMA.FTZ R11, R54, R57, R58 ;  /* 0x00000039360b7223 */ /* 0x000fe2000001003a */
[----:B------:R-:W-:Y:S02]  /*3410*/  FMUL.FTZ R9, R9, R52 ;  /* 0x0000003409097220 */ /* 0x000fe40000410000 */
[----:B------:R-:W-:Y:S01]  /*3420*/  F2FP.F16.F32.PACK_AB R56, RZ, R56 ;  /* 0x00000038ff38723e */ /* 0x000fe200000000ff */
[----:B------:R-:W-:-:S02]  /*3430*/  FMUL.FTZ R11, R11, R42 ;  /* 0x0000002a0b0b7220 */ /* 0x000fc40000410000 */
        /* <DEDUP_REMOVED lines=117> */
.L_x_1949:
        /* <DEDUP_REMOVED lines=311> */
.L_x_1950:
        /* <DEDUP_REMOVED lines=311> */
.L_x_1951:
[----:B------:R-:W-:Y:S01]  /*6270*/  IADD3 R19, R19, 0x20, RZ ;  /* 0x0000002013137810 */ /* 0x000fe20007ffe0ff */
[----:B------:R-:W-:Y:S01]  /*6280*/  UIADD3 UR4, UR4, 0x40, URZ ;  /* 0x0000004004047890 */ /* 0x000fe2000fffe03f */
[----:B------:R-:W-:Y:S02]  /*6290*/  IMAD.WIDE R30, R21, 0x8, R30 ;  /* 0x00000008151e7825 */ /* 0x000fe400078e021e */
[C---:B------:R-:W-:Y:S02]  /*62a0*/  ISETP.GE.AND P0, PT, R19.reuse, UR5, PT ;  /* 0x0000000513007c0c */ /* 0x040fe4000bf06270 */
[----:B------:R-:W-:Y:S01]  /*62b0*/  ISETP.LT.AND P2, PT, R19, R18, PT ;  /* 0x000000121300720c */ /* 0x000fe20003f41270 */
[----:B0-----:R-:W-:-:S12]  /*62c0*/  IMAD.WIDE R32, R21, 0x8, R32 ;  /* 0x0000000815207825 */ /* 0x001fd800078e0220 */
[----:B------:R-:W-:Y:S05]  /*62d0*/  @!P0 BRA P2, `(.L_x_1952) ;  /* 0xffffffb000448947 */ /* 0x000fea000103ffff */
.L_x_1947:
        /* <DEDUP_REMOVED lines=17> */
.L_x_1956:
[----:B------:R-:W0:Y:S02]  /*63f0*/  LDS R4, [R0] ;  /* 0x0000000000047984 */ /* 0x000e240000000800 */
[----:B0-----:R-:W-:-:S10]  /*6400*/  HFMA2.MMA R5, R4, 1, 1, R7 ;  /* 0x3c003c0004057835 */ /* 0x001fd40000000007 */
[----:B------:R-:W0:Y:S02]  /*6410*/  ATOMS.CAST.SPIN R5, [R0], R4, R5 ;  /* 0x000000040005738d */ /* 0x000e240001800005 */
[----:B0-----:R-:W-:-:S13]  /*6420*/  ISETP.EQ.U32.AND P0, PT, R5, 0x1, PT ;  /* 0x000000010500780c */ /* 0x001fda0003f02070 */
[----:B------:R-:W-:Y:S05]  /*6430*/  @!P0 BRA `(.L_x_1956) ;  /* 0xfffffffc00ec8947 */ /* 0x000fea000383ffff */
[----:B------:R-:W-:Y:S05]  /*6440*/  BRA `(.L_x_1954) ;  /* 0x00000000000c7947 */ /* 0x000fea0003800000 */
.L_x_1955:
[----:B------:R-:W2:Y:S02]  /*6450*/  LD.E R0, desc[UR6][R8.64] ;  /* 0x0000000608007980 */ /* 0x000ea4000c101900 */
[----:B--2---:R-:W-:-:S05]  /*6460*/  IADD3 R5, R7, R0, RZ ;  /* 0x0000000007057210 */ /* 0x004fca0007ffe0ff */
[----:B------:R0:W-:Y:S02]  /*6470*/  ST.E desc[UR6][R8.64], R5 ;  /* 0x0000000508007985 */ /* 0x0001e4000c101906 */
.L_x_1954:
[----:B------:R-:W-:Y:S05]  /*6480*/  BSYNC B0 ;  /* 0x0000000000007941 */ /* 0x000fea0003800000 */
.L_x_1953:
[----:B------:R1:W-:Y:S01]  /*6490*/  ATOM.E.ADD.F16x2.RN.STRONG.GPU P0, RZ, desc[UR6][R8.64+0x4], R12 ;  /* 0x0000040c08ff79a2 */ /* 0x0003e2000810e1c6 */
[----:B------:R-:W-:Y:S04]  /*64a0*/  BSSY B0, `(.L_x_1957) ;  /* 0x000000f000007945 */ /* 0x000fe80003800000 */
[----:B-1----:R-:W-:Y:S05]  /*64b0*/  @P0 BRA `(.L_x_1958) ;  /* 0x0000000000340947 */ /* 0x002fea0003800000 */
[----:B------:R-:W1:Y:S02]  /*64c0*/  QSPC.E.S P0, RZ, [R8+0x4] ;  /* 0x0000040008ff73aa */ /* 0x000e640000000500 */
[----:B-1----:R-:W-:Y:S05]  /*64d0*/  @!P0 BRA `(.L_x_1959) ;  /* 0x0000000000208947 */ /* 0x002fea0003800000 */
[----:B------:R-:W-:-:S04]  /*64e0*/  MOV R4, R8 ;  /* 0x0000000800047202 */ /* 0x000fc80000000f00 */
[----:B------:R-:W-:-:S07]  /*64f0*/  MOV R0, R4 ;  /* 0x0000000400007202 */ /* 0x000fce0000000f00 */
.L_x_1960:
[----:B------:R-:W0:Y:S02]  /*6500*/  LDS R4, [R0+0x4] ;  /* 0x0000040000047984 */ /* 0x000e240000000800 */
[----:B0-----:R-:W-:-:S06]  /*6510*/  HADD2 R5, R4, R12 ;  /* 0x0000000c04057230 */ /* 0x001fcc0000000000 */
[----:B------:R-:W0:Y:S02]  /*6520*/  ATOMS.CAST.SPIN R5, [R0+0x4], R4, R5 ;  /* 0x000004040005738d */ /* 0x000e240001800005 */
[----:B0-----:R-:W-:-:S13]  /*6530*/  ISETP.EQ.U32.AND P0, PT, R5, 0x1, PT ;  /* 0x000000010500780c */ /* 0x001fda0003f02070 */
[----:B------:R-:W-:Y:S05]  /*6540*/  @!P0 BRA `(.L_x_1960) ;  /* 0xfffffffc00ec8947 */ /* 0x000fea000383ffff */
[----:B------:R-:W-:Y:S05]  /*6550*/  BRA `(.L_x_1958) ;  /* 0x00000000000c7947 */ /* 0x000fea0003800000 */
.L_x_1959:
[----:B------:R-:W0:Y:S02]  /*6560*/  LD.E R0, desc[UR6][R8.64+0x4] ;  /* 0x0000040608007980 */ /* 0x000e24000c101900 */
[----:B0-----:R-:W-:-:S05]  /*6570*/  IADD3 R5, R12, R0, RZ ;  /* 0x000000000c057210 */ /* 0x001fca0007ffe0ff */
[----:B------:R1:W-:Y:S02]  /*6580*/  ST.E desc[UR6][R8.64+0x4], R5 ;  /* 0x0000040508007985 */ /* 0x0003e4000c101906 */
.L_x_1958:
[----:B------:R-:W-:Y:S05]  /*6590*/  BSYNC B0 ;  /* 0x0000000000007941 */ /* 0x000fea0003800000 */
.L_x_1957:
[----:B------:R-:W-:-:S13]  /*65a0*/  ISETP.GE.AND P0, PT, R17, 0x2, PT ;  /* 0x000000021100780c */ /* 0x000fda0003f06270 */
        /* <DEDUP_REMOVED lines=10> */
.L_x_1964:
[----:B------:R-:W0:Y:S02]  /*6650*/  LDS R4, [R0] ;  /* 0x0000000000047984 */ /* 0x000e240000000800 */
[----:B0-----:R-:W-:-:S10]  /*6660*/  HFMA2.MMA R5, R4, 1, 1, R13 ;  /* 0x3c003c0004057835 */ /* 0x001fd4000000000d */
[----:B------:R-:W0:Y:S02]  /*6670*/  ATOMS.CAST.SPIN R5, [R0], R4, R5 ;  /* 0x000000040005738d */ /* 0x000e240001800005 */
[----:B0-----:R-:W-:-:S13]  /*6680*/  ISETP.EQ.U32.AND P0, PT, R5, 0x1, PT ;  /* 0x000000010500780c */ /* 0x001fda0003f02070 */
[----:B------:R-:W-:Y:S05]  /*6690*/  @!P0 BRA `(.L_x_1964) ;  /* 0xfffffffc00ec8947 */ /* 0x000fea000383ffff */
[----:B------:R-:W-:Y:S05]  /*66a0*/  BRA `(.L_x_1962) ;  /* 0x00000000000c7947 */ /* 0x000fea0003800000 */
.L_x_1963:
[----:B------:R-:W2:Y:S02]  /*66b0*/  LD.E R0, desc[UR6][R6.64] ;  /* 0x0000000606007980 */ /* 0x000ea4000c101900 */
[----:B--2---:R-:W-:-:S05]  /*66c0*/  IADD3 R5, R13, R0, RZ ;  /* 0x000000000d057210 */ /* 0x004fca0007ffe0ff */
[----:B------:R0:W-:Y:S02]  /*66d0*/  ST.E desc[UR6][R6.64], R5 ;  /* 0x0000000506007985 */ /* 0x0001e4000c101906 */
.L_x_1962:
[----:B------:R-:W-:Y:S05]  /*66e0*/  BSYNC B0 ;  /* 0x0000000000007941 */ /* 0x000fea0003800000 */
.L_x_1961:
[----:B------:R1:W-:Y:S01]  /*66f0*/  ATOM.E.ADD.F16x2.RN.STRONG.GPU P0, RZ, desc[UR6][R6.64+0x4], R14 ;  /* 0x0000040e06ff79a2 */ /* 0x0003e2000810e1c6 */
[----:B------:R-:W-:Y:S04]  /*6700*/  BSSY B0, `(.L_x_1965) ;  /* 0x000000f000007945 */ /* 0x000fe80003800000 */
[----:B-1----:R-:W-:Y:S05]  /*6710*/  @P0 BRA `(.L_x_1966) ;  /* 0x0000000000340947 */ /* 0x002fea0003800000 */
[----:B------:R-:W1:Y:S02]  /*6720*/  QSPC.E.S P0, RZ, [R6+0x4] ;  /* 0x0000040006ff73aa */ /* 0x000e640000000500 */
[----:B-1----:R-:W-:Y:S05]  /*6730*/  @!P0 BRA `(.L_x_1967) ;  /* 0x0000000000208947 */ /* 0x002fea0003800000 */
[----:B------:R-:W-:-:S04]  /*6740*/  MOV R4, R6 ;  /* 0x0000000600047202 */ /* 0x000fc80000000f00 */
[----:B------:R-:W-:-:S07]  /*6750*/  MOV R0, R4 ;  /* 0x0000000400007202 */ /* 0x000fce0000000f00 */
.L_x_1968:
[----:B------:R-:W0:Y:S02]  /*6760*/  LDS R4, [R0+0x4] ;  /* 0x0000040000047984 */ /* 0x000e240000000800 */
[----:B0-----:R-:W-:-:S06]  /*6770*/  HADD2 R5, R4, R14 ;  /* 0x0000000e04057230 */ /* 0x001fcc0000000000 */
[----:B------:R-:W0:Y:S02]  /*6780*/  ATOMS.CAST.SPIN R5, [R0+0x4], R4, R5 ;  /* 0x000004040005738d */ /* 0x000e240001800005 */
[----:B0-----:R-:W-:-:S13]  /*6790*/  ISETP.EQ.U32.AND P0, PT, R5, 0x1, PT ;  /* 0x000000010500780c */ /* 0x001fda0003f02070 */
[----:B------:R-:W-:Y:S05]  /*67a0*/  @!P0 BRA `(.L_x_1968) ;  /* 0xfffffffc00ec8947 */ /* 0x000fea000383ffff */
[----:B------:R-:W-:Y:S05]  /*67b0*/  BRA `(.L_x_1966) ;  /* 0x00000000000c7947 */ /* 0x000fea0003800000 */
.L_x_1967:
[----:B------:R-:W0:Y:S02]  /*67c0*/  LD.E R0, desc[UR6][R6.64+0x4] ;  /* 0x0000040606007980 */ /* 0x000e24000c101900 */
[----:B0-----:R-:W-:-:S05]  /*67d0*/  IADD3 R5, R14, R0, RZ ;  /* 0x000000000e057210 */ /* 0x001fca0007ffe0ff */
[----:B------:R1:W-:Y:S02]  /*67e0*/  ST.E desc[UR6][R6.64+0x4], R5 ;  /* 0x0000040506007985 */ /* 0x0003e4000c101906 */
.L_x_1966:
[----:B------:R-:W-:Y:S05]  /*67f0*/  BSYNC B0 ;  /* 0x0000000000007941 */ /* 0x000fea0003800000 */
.L_x_1965:
        /* <DEDUP_REMOVED lines=11> */
.L_x_1972:
[----:B------:R-:W0:Y:S02]  /*68b0*/  LDS R2, [R0] ;  /* 0x0000000000027984 */ /* 0x000e240000000800 */
[----:B0-----:R-:W-:-:S10]  /*68c0*/  HFMA2.MMA R3, R2, 1, 1, R15 ;  /* 0x3c003c0002037835 */ /* 0x001fd4000000000f */
[----:B------:R-:W0:Y:S02]  /*68d0*/  ATOMS.CAST.SPIN R3, [R0], R2, R3 ;  /* 0x000000020003738d */ /* 0x000e240001800003 */
[----:B0-----:R-:W-:-:S13]  /*68e0*/  ISETP.EQ.U32.AND P0, PT, R3, 0x1, PT ;  /* 0x000000010300780c */ /* 0x001fda0003f02070 */
[----:B------:R-:W-:Y:S05]  /*68f0*/  @!P0 BRA `(.L_x_1972) ;  /* 0xfffffffc00ec8947 */ /* 0x000fea000383ffff */
[----:B------:R-:W-:Y:S05]  /*6900*/  BRA `(.L_x_1970) ;  /* 0x00000000000c7947 */ /* 0x000fea0003800000 */
.L_x_1971:
[----:B------:R-:W2:Y:S02]  /*6910*/  LD.E R0, desc[UR6][R4.64] ;  /* 0x0000000604007980 */ /* 0x000ea4000c101900 */
[----:B--2---:R-:W-:-:S05]  /*6920*/  IADD3 R3, R15, R0, RZ ;  /* 0x000000000f037210 */ /* 0x004fca0007ffe0ff */
[----:B------:R0:W-:Y:S02]  /*6930*/  ST.E desc[UR6][R4.64], R3 ;  /* 0x0000000304007985 */ /* 0x0001e4000c101906 */
.L_x_1970:
[----:B------:R-:W-:Y:S05]  /*6940*/  BSYNC B0 ;  /* 0x0000000000007941 */ /* 0x000fea0003800000 */
.L_x_1969:
[----:B------:R1:W-:Y:S02]  /*6950*/  ATOM.E.ADD.F16x2.RN.STRONG.GPU P0, RZ, desc[UR6][R4.64+0x4], R16 ;  /* 0x0000041004ff79a2 */ /* 0x0003e4000810e1c6 */
[----:B-1----:R-:W-:Y:S05]  /*6960*/  @P0 EXIT ;  /* 0x000000000000094d */ /* 0x002fea0003800000 */
[----:B------:R-:W1:Y:S02]  /*6970*/  QSPC.E.S P0, RZ, [R4+0x4] ;  /* 0x0000040004ff73aa */ /* 0x000e640000000500 */
[----:B-1----:R-:W-:Y:S05]  /*6980*/  @!P0 BRA `(.L_x_1973) ;  /* 0x0000000000208947 */ /* 0x002fea0003800000 */
[----:B------:R-:W-:-:S04]  /*6990*/  MOV R2, R4 ;  /* 0x0000000400027202 */ /* 0x000fc80000000f00 */
[----:B------:R-:W-:-:S07]  /*69a0*/  MOV R0, R2 ;  /* 0x0000000200007202 */ /* 0x000fce0000000f00 */
.L_x_1974:
[----:B------:R-:W0:Y:S02]  /*69b0*/  LDS R2, [R0+0x4] ;  /* 0x0000040000027984 */ /* 0x000e240000000800 */
[----:B0-----:R-:W-:-:S06]  /*69c0*/  HADD2 R3, R2, R16 ;  /* 0x0000001002037230 */ /* 0x001fcc0000000000 */
[----:B------:R-:W0:Y:S02]  /*69d0*/  ATOMS.CAST.SPIN R3, [R0+0x4], R2, R3 ;  /* 0x000004020003738d */ /* 0x000e240001800003 */
[----:B0-----:R-:W-:-:S13]  /*69e0*/  ISETP.EQ.U32.AND P0, PT, R3, 0x1, PT ;  /* 0x000000010300780c */ /* 0x001fda0003f02070 */
[----:B------:R-:W-:Y:S05]  /*69f0*/  @!P0 BRA `(.L_x_1974) ;  /* 0xfffffffc00ec8947 */ /* 0x000fea000383ffff */
[----:B------:R-:W-:Y:S05]  /*6a00*/  EXIT ;  /* 0x000000000000794d */ /* 0x000fea0003800000 */
.L_x_1973:
[----:B------:R-:W0:Y:S02]  /*6a10*/  LD.E R0, desc[UR6][R4.64+0x4] ;  /* 0x0000040604007980 */ /* 0x000e24000c101900 */
[----:B0-----:R-:W-:-:S05]  /*6a20*/  IADD3 R3, R16, R0, RZ ;  /* 0x0000000010037210 */ /* 0x001fca0007ffe0ff */
[----:B------:R-:W-:Y:S01]  /*6a30*/  ST.E desc[UR6][R4.64+0x4], R3 ;  /* 0x0000040304007985 */ /* 0x000fe2000c101906 */
[----:B------:R-:W-:Y:S05]  /*6a40*/  EXIT ;  /* 0x000000000000794d */ /* 0x000fea0003800000 */
.L_x_1975:
        /* <DEDUP_REMOVED lines=11> */
.L_x_4187:


//--------------------- .text._Z23gemm_half_q_half_kernelILi3ELi190ELb0ELb0ELi32EEvPK6__halfPKjS4_S2_PS0_iiiiPKtS7_iiiiiibS2_i --------------------------
	.section	.text._Z23gemm_half_q_half_kernelILi3ELi190ELb0ELb0ELi32EEvPK6__halfPKjS4_S2_PS0_iiiiPKtS7_iiiiiibS2_i,"ax",@progbits
	.align	128
        .global         _Z23gemm_half_q_half_kernelILi3ELi190ELb0ELb0ELi32EEvPK6__halfPKjS4_S2_PS0_iiiiPKtS7_iiiiiibS2_i
        .type           _Z23gemm_half_q_half_kernelILi3ELi190ELb0ELb0ELi32EEvPK6__halfPKjS4_S2_PS0_iiiiPKtS7_iiiiiibS2_i,@function
        .size           _Z23gemm_half_q_half_kernelILi3ELi190ELb0ELb0ELi32EEvPK6__halfPKjS4_S2_PS0_iiiiPKtS7_iiiiiibS2_i,(.L_x_4188 - _Z23gemm_half_q_half_kernelILi3ELi190ELb0ELb0ELi32EEvPK6__halfPKjS4_S2_PS0_iiiiPKtS7_iiiiiibS2_i)
        .other          _Z23gemm_half_q_half_kernelILi3ELi190ELb0ELb0ELi32EEvPK6__halfPKjS4_S2_PS0_iiiiPKtS7_iiiiiibS2_i,@"STO_CUDA_ENTRY STV_DEFAULT"
_Z23gemm_half_q_half_kernelILi3ELi190ELb0ELb0ELi32EEvPK6__halfPKjS4_S2_PS0_iiiiPKtS7_iiiiiibS2_i:
.text._Z23gemm_half_q_half_kernelILi3ELi190ELb0ELb0ELi32EEvPK6__halfPKjS4_S2_PS0_iiiiPKtS7_iiiiiibS2_i:
        /* <DEDUP_REMOVED lines=37> */
.L_x_1980:
        /* <DEDUP_REMOVED lines=37> */
.L_x_1979:
        /* <DEDUP_REMOVED lines=24> */
.L_x_1981:
        /* <DEDUP_REMOVED lines=14> */
.L_x_1978:
        /* <DEDUP_REMOVED lines=10> */
.L_x_1983:
        /* <DEDUP_REMOVED lines=37> */
.L_x_1982:
        /* <DEDUP_REMOVED lines=24> */
.L_x_1984:
        /* <DEDUP_REMOVED lines=13> */
.L_x_1977:
[----:B------:R-:W-:Y:S05]  /*0c40*/  BSYNC B0 ;  /* 0x0000000000007941 */ /* 0x000fea0003800000 */
.L_x_1976:
        /* <DEDUP_REMOVED lines=17> */
.L_x_1987:
[----:B--2---:R-:W-:Y:S01]  /*0d60*/  IMAD R4, R3, 0x3, R14 ;  /* 0x0000000303047824 */ /* 0x004fe200078e020e */
[----:B------:R-:W-:-:S03]  /*0d70*/  IADD3 R14, R14, 0x4, RZ ;  /* 0x000000040e0e7810 */ /* 0x000fc60007ffe0ff */
[CCC-:B------:R-:W-:Y:S01]  /*0d80*/  IMAD R5, R4.reuse, R33.reuse, R0.reuse ;  /* 0x0000002104057224 */ /* 0x1c0fe200078e0200 */
[C---:B0-----:R-:W-:Y:S02]  /*0d90*/  IADD3 R6, R4.reuse, 0x1, RZ ;  /* 0x0000000104067810 */ /* 0x041fe40007ffe0ff */
[C---:B------:R-:W-:Y:S02]  /*0da0*/  IADD3 R8, R4.reuse, 0x2, RZ ;  /* 0x0000000204087810 */ /* 0x040fe40007ffe0ff */
[----:B------:R-:W-:Y:S01]  /*0db0*/  IADD3 R10, R4, 0x3, RZ ;  /* 0x00000003040a7810 */ /* 0x000fe20007ffe0ff */
[--C-:B------:R-:W-:Y:S01]  /*0dc0*/  IMAD R7, R6, R33, R0.reuse ;  /* 0x0000002106077224 */ /* 0x100fe200078e0200 */
        /* <DEDUP_REMOVED lines=12> */
.L_x_1986:
        /* <DEDUP_REMOVED lines=14> */
.L_x_1988:
[----:B------:R-:W-:-:S13]  /*0f70*/  ISETP.LT.OR P0, PT, R14, R28, P0 ;  /* 0x0000001c0e00720c */ /* 0x000fda0000701670 */
[----:B-1----:R-:W1:Y:S01]  /*0f80*/  @P0 LDC.64 R4, c[0x0][0x230] ;  /* 0x00008c00ff040b82 */ /* 0x002e620000000a00 */
[----:B------:R-:W-:-:S04]  /*0f90*/  @P0 IMAD R3, R3, 0x3, R14 ;  /* 0x0000000303030824 */ /* 0x000fc800078e020e */
[----:B------:R-:W-:-:S04]  /*0fa0*/  @P0 IMAD R3, R3, R33, R0 ;  /* 0x0000002103030224 */ /* 0x000fc800078e0200 */
[----:B-1----:R-:W-:-:S05]  /*0fb0*/  @P0 IMAD.WIDE R4, R3, 0x2, R4 ;  /* 0x0000000203040825 */ /* 0x002fca00078e0204 */
[----:B------:R1:W-:Y:S02]  /*0fc0*/  @P0 STG.E.64 desc[UR6][R4.64], RZ ;  /* 0x000000ff04000986 */ /* 0x0003e4000c101b06 */
.L_x_1985:
        /* <DEDUP_REMOVED lines=18> */
.L_x_1990:
        /* <DEDUP_REMOVED lines=40> */
.L_x_1989:
        /* <DEDUP_REMOVED lines=20> */
.L_x_1991:
        /* <DEDUP_REMOVED lines=8> */
.L_x_1992:
        /* <DEDUP_REMOVED lines=10> */
.L_x_1993:
        /* <DEDUP_REMOVED lines=8> */
.L_x_1994:
        /* <DEDUP_REMOVED lines=9> */
.L_x_1995:
        /* <DEDUP_REMOVED lines=20> */
[----:B------:R-:W-:Y:S01]  /*1820*/  LEA.HI.X R11, R3, UR11, R4, 0x2, P2 ;  /* 0x0000000b030b7c11 */ /* 0x000fe200090f1404 */
[----:B------:R-:W-:Y:S08]  /*1830*/  @P0 BRA `(.L_x_1996) ;  /* 0x0000004c007c0947 */ /* 0x000ff00003800000 */
        /* <DEDUP_REMOVED lines=11> */
.L_x_2001:
[----:B0----5:R-:W-:Y:S05]  /*18f0*/  @!P1 BRA `(.L_x_1997) ;  /* 0x0000001000c09947 */ /* 0x021fea0003800000 */
[----:B------:R-:W2:Y:S04]  /*1900*/  LDG.E.128.CONSTANT R4, desc[UR6][R10.64] ;  /* 0x000000060a047981 */ /* 0x000ea8000c1e9d00 */
[----:B-----5:R-:W3:Y:S01]  /*1910*/  LDG.E.128.CONSTANT R12, desc[UR6][R8.64] ;  /* 0x00000006080c7981 */ /* 0x020ee2000c1e9d00 */
        /* <DEDUP_REMOVED lines=23> */
[----:B------:R-:W-:Y:S02]  /*1a90*/  LEA.HI R40, R4, 0xffffff80, RZ, 0x8 ;  /* 0xffffff8004287811 */ /* 0x000fe400078f40ff */
[----:B------:R-:W-:Y:S02]  /*1aa0*/  LOP3.LUT R45, R2, 0xff, RZ, 0xc0, !PT ;  /* 0x000000ff022d7812 */ /* 0x000fe400078ec0ff */
[----:B------:R-:W-:Y:S01]  /*1ab0*/  SHF.R.U32.HI R6, RZ, 0x10, R6 ;  /* 0x00000010ff067819 */ /* 0x000fe20000011606 */
[----:B------:R0:W1:Y:S01]  /*1ac0*/  I2F.F16 R42, R3 ;  /* 0x00000003002a7306 */ /* 0x0000620000200c00 */
[----:B------:R-:W-:Y:S01]  /*1ad0*/  LEA.HI R39, R5, 0xffffff80, RZ, 0x8 ;  /* 0xffffff8005277811 */ /* 0x000fe200078f40ff */
[----:B--2---:R-:W-:Y:S01]  /*1ae0*/  HADD2.F32 R41, -RZ, R41.H0_H0 ;  /* 0x20000029ff297230 */ /* 0x004fe20000004100 */
[----:B------:R-:W-:-:S02]  /*1af0*/  LOP3.LUT R6, R6, 0xff, RZ, 0xc0, !PT ;  /* 0x000000ff06067812 */ /* 0x000fc400078ec0ff */
[----:B------:R-:W-:Y:S02]  /*1b00*/  SHF.R.U32.HI R5, RZ, 0x10, R5 ;  /* 0x00000010ff057819 */ /* 0x000fe40000011605 */
[----:B------:R-:W-:Y:S01]  /*1b10*/  LOP3.LUT R46, R46, 0xff, RZ, 0xc0, !PT ;  /* 0x000000ff2e2e7812 */ /* 0x000fe200078ec0ff */
[----:B------:R2:W3:Y:S01]  /*1b20*/  I2F.F16 R51, R0 ;  /* 0x0000000000337306 */ /* 0x0004e20000200c00 */
[----:B0-----:R-:W0:Y:S01]  /*1b30*/  LDS.64 R2, [UR4] ;  /* 0x00000004ff027984 */ /* 0x001e220008000a00 */
[----:B------:R-:W-:Y:S02]  /*1b40*/  IADD3 R6, R6, -0x80, RZ ;  /* 0xffffff8006067810 */ /* 0x000fe40007ffe0ff */
[----:B------:R-:W-:Y:S02]  /*1b50*/  IADD3 R45, R45, -0x80, RZ ;  /* 0xffffff802d2d7810 */ /* 0x000fe40007ffe0ff */
[----:B------:R-:W-:Y:S01]  /*1b60*/  LOP3.LUT R5, R5, 0xff, RZ, 0xc0, !PT ;  /* 0x000000ff05057812 */ /* 0x000fe200078ec0ff */
        /* <DEDUP_REMOVED lines=13> */
[----:B------:R-:W-:Y:S02]  /*1c40*/  LEA.HI R34, R12, 0xffffff80, RZ, 0x8 ;  /* 0xffffff800c227811 */ /* 0x000fe400078f40ff */
[----:B------:R-:W-:Y:S02]  /*1c50*/  SHF.R.U32.HI R48, RZ, 0x8, R14 ;  /* 0x00000008ff307819 */ /* 0x000fe4000001160e */
[----:B------:R-:W-:Y:S02]  /*1c60*/  LOP3.LUT R43, R14, 0xff, RZ, 0xc0, !PT ;  /* 0x000000ff0e2b7812 */ /* 0x000fe400078ec0ff */
[----:B------:R-:W-:Y:S01]  /*1c70*/  LOP3.LUT R48, R48, 0xff, RZ, 0xc0, !PT ;  /* 0x000000ff30307812 */ /* 0x000fe200078ec0ff */
[----:B------:R4:W-:Y:S01]  /*1c80*/  I2F.F16 R59, R4 ;  /* 0x00000004003b7306 */ /* 0x0009e20000200c00 */
[----:B-1----:R-:W-:-:S02]  /*1c90*/  SHF.R.U32.HI R0, RZ, 0x8, R7 ;  /* 0x00000008ff007819 */ /* 0x002fc40000011607 */
[----:B------:R-:W-:Y:S02]  /*1ca0*/  SHF.R.U32.HI R7, RZ, 0x10, R7 ;  /* 0x00000010ff077819 */ /* 0x000fe40000011607 */
[----:B------:R-:W-:Y:S02]  /*1cb0*/  LOP3.LUT R0, R0, 0xff, RZ, 0xc0, !PT ;  /* 0x000000ff00007812 */ /* 0x000fe400078ec0ff */
[----:B------:R-:W-:Y:S01]  /*1cc0*/  LOP3.LUT R7, R7, 0xff, RZ, 0xc0, !PT ;  /* 0x000000ff07077812 */ /* 0x000fe200078ec0ff */
[----:B------:R-:W1:Y:S01]  /*1cd0*/  I2F.F16 R46, R46 ;  /* 0x0000002e002e7306 */ /* 0x000e620000200c00 */
[----:B----4-:R-:W-:Y:S01]  /*1ce0*/  IADD3 R4, R0, -0x80, RZ ;  /* 0xffffff8000047810 */ /* 0x010fe20007ffe0ff */
[----:B0-----:R-:W-:Y:S01]  /*1cf0*/  HADD2.F32 R50, -RZ, R2.H1_H1 ;  /* 0x30000002ff327230 */ /* 0x001fe20000004100 */
[----:B------:R-:W-:Y:S01]  /*1d00*/  IADD3 R7, R7, -0x80, RZ ;  /* 0xffffff8007077810 */ /* 0x000fe20007ffe0ff */
[--C-:B------:R-:W-:Y:S01]  /*1d10*/  HADD2.F32 R55, -RZ, R3.reuse.H0_H0 ;  /* 0x20000003ff377230 */ /* 0x100fe20000004100 */
[--C-:B------:R-:W-:Y:S01]  /*1d20*/  SHF.R.U32.HI R0, RZ, 0x8, R12.reuse ;  /* 0x00000008ff007819 */ /* 0x100fe2000001160c */
[----:B------:R-:W-:Y:S01]  /*1d30*/  HADD2.F32 R56, -RZ, R3.H1_H1 ;  /* 0x30000003ff387230 */ /* 0x000fe20000004100 */
[----:B------:R-:W-:Y:S01]  /*1d40*/  SHF.R.U32.HI R12, RZ, 0x10, R12 ;  /* 0x00000010ff0c7819 */ /* 0x000fe2000001160c */
[----:B------:R0:W-:Y:S01]  /*1d50*/  I2F.F16 R67, R7 ;  /* 0x0000000700437306 */ /* 0x0001e20000200c00 */
[----:B------:R-:W-:Y:S01]  /*1d60*/  LOP3.LUT R0, R0, 0xff, RZ, 0xc0, !PT ;  /* 0x000000ff00007812 */ /* 0x000fe200078ec0ff */
[----:B---3--:R-:W-:Y:S01]  /*1d70*/  HADD2.F32 R3, -RZ, R51.H0_H0 ;  /* 0x20000033ff037230 */ /* 0x008fe20000004100 */
[----:B------:R-:W-:-:S02]  /*1d80*/  LOP3.LUT R12, R12, 0xff, RZ, 0xc0, !PT ;  /* 0x000000ff0c0c7812 */ /* 0x000fc400078ec0ff */
[----:B------:R-:W-:Y:S02]  /*1d90*/  IADD3 R0, R0, -0x80, RZ ;  /* 0xffffff8000007810 */ /* 0x000fe40007ffe0ff */
[----:B------:R-:W-:Y:S01]  /*1da0*/  IADD3 R53, R12, -0x80, RZ ;  /* 0xffffff800c357810 */ /* 0x000fe20007ffe0ff */
[----:B------:R3:W-:Y:S01]  /*1db0*/  I2F.F16 R63, R5 ;  /* 0x00000005003f7306 */ /* 0x0007e20000200c00 */
[----:B0-----:R-:W0:Y:S01]  /*1dc0*/  LDS.64 R6, [UR4+0x8] ;  /* 0x00000804ff067984 */ /* 0x001e220008000a00 */
[----:B--2---:R-:W-:Y:S01]  /*1dd0*/  HADD2.F32 R12, -RZ, R52.H0_H0 ;  /* 0x20000034ff0c7230 */ /* 0x004fe20000004100 */
[----:B------:R-:W-:Y:S02]  /*1de0*/  LEA.HI R36, R14, 0xffffff80, RZ, 0x8 ;  /* 0xffffff800e247811 */ /* 0x000fe400078f40ff */
[----:B------:R-:W-:Y:S02]  /*1df0*/  IADD3 R43, R43, -0x80, RZ ;  /* 0xffffff802b2b7810 */ /* 0x000fe40007ffe0ff */
[----:B------:R-:W-:Y:S01]  /*1e00*/  LEA.HI R33, R15, 0xffffff80, RZ, 0x8 ;  /* 0xffffff800f217811 */ /* 0x000fe200078f40ff */
[----:B------:R2:W4:Y:S01]  /*1e10*/  I2F.F16 R60, R4 ;  /* 0x00000004003c7306 */ /* 0x0005220000200c00 */
[----:B---3--:R-:W-:Y:S01]  /*1e20*/  HADD2.F32 R5, -RZ, R2.H0_H0 ;  /* 0x20000002ff057230 */ /* 0x008fe20000004100 */
[----:B------:R-:W-:-:S02]  /*1e30*/  SHF.R.U32.HI R2, RZ, 0x8, R13 ;  /* 0x00000008ff027819 */ /* 0x000fc4000001160d */
[----:B------:R-:W-:Y:S02]  /*1e40*/  SHF.R.U32.HI R13, RZ, 0x10, R13 ;  /* 0x00000010ff0d7819 */ /* 0x000fe4000001160d */
[----:B------:R-:W-:Y:S01]  /*1e50*/  LOP3.LUT R2, R2, 0xff, RZ, 0xc0, !PT ;  /* 0x000000ff02027812 */ /* 0x000fe200078ec0ff */
[----:B------:R-:W-:Y:S01]  /*1e60*/  FFMA.FTZ R51, R3, R5, RZ ;  /* 0x0000000503337223 */ /* 0x000fe200000100ff */
[----:B------:R-:W-:Y:S01]  /*1e70*/  LOP3.LUT R13, R13, 0xff, RZ, 0xc0, !PT ;  /* 0x000000ff0d0d7812 */ /* 0x000fe200078ec0ff */
[----:B------:R3:W-:Y:S01]  /*1e80*/  I2F.F16 R62, R0 ;  /* 0x00000000003e7306 */ /* 0x0007e20000200c00 */
[----:B------:R-:W-:Y:S01]  /*1e90*/  IADD3 R47, R2, -0x80, RZ ;  /* 0xffffff80022f7810 */ /* 0x000fe20007ffe0ff */
[----:B--2---:R-:W-:Y:S01]  /*1ea0*/  HADD2.F32 R4, -RZ, R57.H0_H0 ;  /* 0x20000039ff047230 */ /* 0x004fe20000004100 */
[----:B------:R-:W-:Y:S01]  /*1eb0*/  IADD3 R49, R13, -0x80, RZ ;  /* 0xffffff800d317810 */ /* 0x000fe20007ffe0ff */
[----:B------:R-:W-:Y:S02]  /*1ec0*/  HADD2.F32 R2, -RZ, R58.H0_H0 ;  /* 0x2000003aff027230 */ /* 0x000fe40000004100 */
[----:B------:R-:W-:-:S02]  /*1ed0*/  HADD2.F32 R13, -RZ, R45.H0_H0 ;  /* 0x2000002dff0d7230 */ /* 0x000fc40000004100 */
[C---:B------:R-:W-:Y:S01]  /*1ee0*/  FFMA.FTZ R52, R5.reuse, R4, RZ ;  /* 0x0000000405347223 */ /* 0x040fe200000100ff */
[----:B-1----:R-:W-:Y:S01]  /*1ef0*/  HADD2.F32 R45, -RZ, R46.H0_H0 ;  /* 0x2000002eff2d7230 */ /* 0x002fe20000004100 */
[----:B------:R-:W1:Y:S01]  /*1f00*/  I2F.F16 R40, R40 ;  /* 0x0000002800287306 */ /* 0x000e620000200c00 */
[----:B---3--:R-:W-:Y:S02]  /*1f10*/  HADD2.F32 R0, -RZ, R54.H0_H0 ;  /* 0x20000036ff007230 */ /* 0x008fe40000004100 */
[----:B------:R-:W-:Y:S01]  /*1f20*/  FFMA.FTZ R54, R12, R50, R51 ;  /* 0x000000320c367223 */ /* 0x000fe20000010033 */
[----:B----4-:R-:W-:Y:S02]  /*1f30*/  HADD2.F32 R46, -RZ, R60.H0_H0 ;  /* 0x2000003cff2e7230 */ /* 0x010fe40000004100 */
[----:B------:R-:W-:Y:S01]  /*1f40*/  FFMA.FTZ R60, R50, R45, R52 ;  /* 0x0000002d323c7223 */ /* 0x000fe20000010034 */
[----:B------:R-:W-:Y:S01]  /*1f50*/  SHF.R.U32.HI R51, RZ, 0x10, R14 ;  /* 0x00000010ff337819 */ /* 0x000fe2000001160e */
[C---:B------:R-:W-:Y:S01]  /*1f60*/  FFMA.FTZ R57, R5.reuse, R0, RZ ;  /* 0x0000000005397223 */ /* 0x040fe200000100ff */
[----:B------:R-:W-:Y:S01]  /*1f70*/  FFMA.FTZ R5, R5, R2, RZ ;  /* 0x0000000205057223 */ /* 0x000fe200000100ff */
[----:B------:R-:W2:Y:S01]  /*1f80*/  I2F.F16 R39, R39 ;  /* 0x0000002700277306 */ /* 0x000ea20000200c00 */
[----:B------:R-:W-:-:S02]  /*1f90*/  HADD2.F32 R14, -RZ, R63.H0_H0 ;  /* 0x2000003fff0e7230 */ /* 0x000fc40000004100 */
[C---:B------:R-:W-:Y:S01]  /*1fa0*/  FFMA.FTZ R58, R50.reuse, R13, R57 ;  /* 0x0000000d323a7223 */ /* 0x040fe20000010039 */
[----:B------:R-:W-:Y:S01]  /*1fb0*/  FFMA.FTZ R61, R50, R46, R5 ;  /* 0x0000002e323d7223 */ /* 0x000fe20000010005 */
[--C-:B------:R-:W-:Y:S02]  /*1fc0*/  SHF.R.U32.HI R5, RZ, 0x8, R15.reuse ;  /* 0x00000008ff057819 */ /* 0x100fe4000001160f */
[----:B------:R-:W-:Y:S01]  /*1fd0*/  IADD3 R50, R48, -0x80, RZ ;  /* 0xffffff8030327810 */ /* 0x000fe20007ffe0ff */
[----:B------:R-:W-:Y:S01]  /*1fe0*/  HADD2.F32 R48, -RZ, R67.H0_H0 ;  /* 0x20000043ff307230 */ /* 0x000fe20000004100 */
[----:B------:R-:W3:Y:S01]  /*1ff0*/  I2F.F16 R37, R37 ;  /* 0x0000002500257306 */ /* 0x000ee20000200c00 */
[----:B------:R-:W-:Y:S01]  /*2000*/  LOP3.LUT R52, R5, 0xff, RZ, 0xc0, !PT ;  /* 0x000000ff05347812 */ /* 0x000fe200078ec0ff */
[----:B------:R-:W-:Y:S01]  /*2010*/  HADD2.F32 R5, -RZ, R59.H0_H0 ;  /* 0x2000003bff057230 */ /* 0x000fe20000004100 */
[----:B------:R-:W-:Y:S01]  /*2020*/  SHF.R.U32.HI R15, RZ, 0x10, R15 ;  /* 0x00000010ff0f7819 */ /* 0x000fe2000001160f */
[----:B-1----:R-:W-:Y:S01]  /*2030*/  HADD2.F32 R40, -RZ, R40.H0_H0 ;  /* 0x20000028ff287230 */ /* 0x002fe20000004100 */
[----:B------:R-:W-:Y:S01]  /*2040*/  IADD3 R52, R52, -0x80, RZ ;  /* 0xffffff8034347810 */ /* 0x000fe20007ffe0ff */
[----:B------:R-:W-:Y:S01]  /*2050*/  FFMA.FTZ R59, R55, R14, R58 ;  /* 0x0000000e373b7223 */ /* 0x000fe2000001003a */
[----:B--2---:R-:W-:Y:S01]  /*2060*/  HADD2.F32 R39, -RZ, R39.H0_H0 ;  /* 0x20000027ff277230 */ /* 0x004fe20000004100 */
[----:B------:R-:W1:Y:S01]  /*2070*/  I2F.F16 R38, R38 ;  /* 0x0000002600267306 */ /* 0x000e620000200c00 */
[----:B------:R-:W-:Y:S01]  /*2080*/  FFMA.FTZ R57, R5, R55, R54 ;  /* 0x0000003705397223 */ /* 0x000fe20000010036 */
[----:B------:R-:W-:Y:S01]  /*2090*/  FFMA.FTZ R61, R55, R48, R61 ;  /* 0x00000030373d7223 */ /* 0x000fe2000001003d */
[----:B------:R-:W-:Y:S01]  /*20a0*/  LOP3.LUT R51, R51, 0xff, RZ, 0xc0, !PT ;  /* 0x000000ff33337812 */ /* 0x000fe200078ec0ff */
[----:B------:R-:W-:Y:S01]  /*20b0*/  FFMA.FTZ R58, R56, R39, R59 ;  /* 0x00000027383a7223 */ /* 0x000fe2000001003b */
[----:B------:R-:W-:Y:S01]  /*20c0*/  LOP3.LUT R15, R15, 0xff, RZ, 0xc0, !PT ;  /* 0x000000ff0f0f7812 */ /* 0x000fe200078ec0ff */
[----:B------:R-:W-:Y:S01]  /*20d0*/  FFMA.FTZ R54, R40, R56, R57 ;  /* 0x0000003828367223 */ /* 0x000fe20000010039 */
[----:B---3--:R-:W-:Y:S01]  /*20e0*/  HADD2.F32 R37, -RZ, R37.H0_H0 ;  /* 0x20000025ff257230 */ /* 0x008fe20000004100 */
[----:B------:R2:W-:Y:S01]  /*20f0*/  I2F.F16 R64, R47 ;  /* 0x0000002f00407306 */ /* 0x0005e20000200c00 */
[----:B------:R-:W-:Y:S01]  /*2100*/  IADD3 R51, R51, -0x80, RZ ;  /* 0xffffff8033337810 */ /* 0x000fe20007ffe0ff */
[----:B0-----:R-:W-:-:S02]  /*2110*/  HADD2.F32 R57, -RZ, R7.H0_H0 ;  /* 0x20000007ff397230 */ /* 0x001fc40000004100 */
[----:B------:R-:W-:Y:S02]  /*2120*/  HADD2.F32 R7, -RZ, R7.H1_H1 ;  /* 0x30000007ff077230 */ /* 0x000fe40000004100 */
[----:B-1----:R-:W-:Y:S02]  /*2130*/  HADD2.F32 R38, -RZ, R38.H0_H0 ;  /* 0x20000026ff267230 */ /* 0x002fe40000004100 */
[----:B------:R-:W0:Y:S01]  /*2140*/  I2F.F16 R44, R44 ;  /* 0x0000002c002c7306 */ /* 0x000e220000200c00 */
[----:B--2---:R-:W-:Y:S02]  /*2150*/  HADD2.F32 R47, -RZ, R66.H0_H0 ;  /* 0x20000042ff2f7230 */ /* 0x004fe40000004100 */
[----:B------:R-:W-:-:S03]  /*2160*/  FFMA.FTZ R63, R56, R38, R61 ;  /* 0x00000026383f7223 */ /* 0x000fc6000001003d */
[----:B------:R-:W-:Y:S01]  /*2170*/  FFMA.FTZ R60, R55, R47, R60 ;  /* 0x0000002f373c7223 */ /* 0x000fe2000001003c */
[--C-:B------:R-:W-:Y:S01]  /*2180*/  HADD2.F32 R55, -RZ, R6.reuse.H0_H0 ;  /* 0x20000006ff377230 */ /* 0x100fe20000004100 */
[----:B------:R-:W1:Y:S02]  /*2190*/  I2F.F16 R43, R43 ;  /* 0x0000002b002b7306 */ /* 0x000e640000200c00 */
[----:B------:R-:W-:Y:S01]  /*21a0*/  FFMA.FTZ R60, R56, R37, R60 ;  /* 0x00000025383c7223 */ /* 0x000fe2000001003c */
[----:B------:R-:W-:Y:S01]  /*21b0*/  HADD2.F32 R56, -RZ, R6.H1_H1 ;  /* 0x30000006ff387230 */ /* 0x000fe20000004100 */
[----:B------:R-:W-:Y:S01]  /*21c0*/  IADD3 R6, R15, -0x80, RZ ;  /* 0xffffff800f067810 */ /* 0x000fe20007ffe0ff */
[----:B------:R-:W-:Y:S02]  /*21d0*/  HADD2.F32 R15, -RZ, R62.H0_H0 ;  /* 0x2000003eff0f7230 */ /* 0x000fe40000004100 */
[----:B------:R-:W-:Y:S01]  /*21e0*/  FFMA.FTZ R54, R41, R55, R54 ;  /* 0x0000003729367223 */ /* 0x000fe20000010036 */
[----:B0-----:R-:W-:Y:S01]  /*21f0*/  HADD2.F32 R44, -RZ, R44.H0_H0 ;  /* 0x2000002cff2c7230 */ /* 0x001fe20000004100 */
[----:B------:R-:W-:Y:S01]  /*2200*/  I2F.F16 R52, R52 ;  /* 0x0000003400347306 */ /* 0x000fe20000200c00 */
[----:B------:R-:W-:Y:S01]  /*2210*/  FFMA.FTZ R59, R55, R42, R58 ;  /* 0x0000002a373b7223 */ /* 0x000fe2000001003a */
[----:B------:R-:W-:Y:S01]  /*2220*/  FFMA.FTZ R58, R15, R56, R54 ;  /* 0x000000380f3a7223 */ /* 0x000fe20000010036 */
[----:B-1----:R-:W-:-:S05]  /*2230*/  HADD2.F32 R43, -RZ, R43.H0_H0 ;  /* 0x2000002bff2b7230 */ /* 0x002fca0000004100 */
[----:B------:R-:W0:Y:S01]  /*2240*/  I2F.F16 R50, R50 ;  /* 0x0000003200327306 */ /* 0x000e220000200c00 */
[----:B------:R-:W-:-:S07]  /*2250*/  FFMA.FTZ R61, R55, R43, R60 ;  /* 0x0000002b373d7223 */ /* 0x000fce000001003c */
[----:B------:R-:W1:Y:S01]  /*2260*/  I2F.F16 R53, R53 ;  /* 0x0000003500357306 */ /* 0x000e620000200c00 */
[----:B0-----:R-:W-:-:S07]  /*2270*/  HADD2.F32 R50, -RZ, R50.H0_H0 ;  /* 0x20000032ff327230 */ /* 0x001fce0000004100 */
[----:B------:R0:W2:Y:S01]  /*2280*/  I2F.F16 R65, R49 ;  /* 0x0000003100417306 */ /* 0x0000a20000200c00 */
[----:B-1----:R-:W-:-:S07]  /*2290*/  HADD2.F32 R53, -RZ, R53.H0_H0 ;  /* 0x20000035ff357230 */ /* 0x002fce0000004100 */
[----:B------:R1:W3:Y:S01]  /*22a0*/  I2F.F16 R66, R51 ;  /* 0x0000003300427306 */ /* 0x0002e20000200c00 */
[----:B0-----:R-:W-:-:S05]  /*22b0*/  HADD2.F32 R49, -RZ, R64.H0_H0 ;  /* 0x20000040ff317230 */ /* 0x001fca0000004100 */
[C---:B------:R-:W-:Y:S01]  /*22c0*/  FFMA.FTZ R60, R56.reuse, R49, R59 ;  /* 0x00000031383c7223 */ /* 0x040fe2000001003b */
[----:B--2---:R-:W-:Y:S01]  /*22d0*/  HADD2.F32 R54, -RZ, R65.H0_H0 ;  /* 0x20000041ff367230 */ /* 0x004fe20000004100 */
[----:B------:R0:W2:Y:S01]  /*22e0*/  I2F.F16 R67, R6 ;  /* 0x0000000600437306 */ /* 0x0000a20000200c00 */
[----:B-1----:R-:W-:Y:S02]  /*22f0*/  HADD2.F32 R51, -RZ, R52.H0_H0 ;  /* 0x20000034ff337230 */ /* 0x002fe40000004100 */
[----:B------:R-:W-:Y:S01]  /*2300*/  FFMA.FTZ R52, R55, R44, R63 ;  /* 0x0000002c37347223 */ /* 0x000fe2000001003f */
[----:B------:R-:W-:Y:S01]  /*2310*/  FFMA.FTZ R59, R53, R57, R58 ;  /* 0x00000039353b7223 */ /* 0x000fe2000001003a */
[----:B------:R-:W-:Y:S02]  /*2320*/  FFMA.FTZ R60, R57, R54, R60 ;  /* 0x00000036393c7223 */ /* 0x000fe4000001003c */
[C---:B------:R-:W-:Y:S01]  /*2330*/  FFMA.FTZ R63, R56.reuse, R51, R52 ;  /* 0x00000033383f7223 */ /* 0x040fe20000010034 */
[----:B---3--:R-:W-:Y:S01]  /*2340*/  HADD2.F32 R55, -RZ, R66.H0_H0 ;  /* 0x20000042ff377230 */ /* 0x008fe20000004100 */
[----:B------:R-:W1:Y:S01]  /*2350*/  I2F.F16 R34, R34 ;  /* 0x0000002200227306 */ /* 0x000e620000200c00 */
[----:B0-----:R-:W-:-:S04]  /*2360*/  FFMA.FTZ R6, R56, R50, R61 ;  /* 0x0000003238067223 */ /* 0x001fc8000001003d */
[C---:B------:R-:W-:Y:S01]  /*2370*/  FFMA.FTZ R61, R57.reuse, R55, R6 ;  /* 0x00000037393d7223 */ /* 0x040fe20000010006 */
[----:B--2---:R-:W-:Y:S02]  /*2380*/  HADD2.F32 R52, -RZ, R67.H0_H0 ;  /* 0x20000043ff347230 */ /* 0x004fe40000004100 */
        /* <DEDUP_REMOVED lines=39> */
[----:B------:R-:W-:-:S02]  /*2600*/  FFMA.FTZ R63, R46, R56, R63 ;  /* 0x000000382e3f7223 */ /* 0x000fc4000001003f */
[-C--:B------:R-:W-:Y:S01]  /*2610*/  FFMA.FTZ R57, R5, R61.reuse, R58 ;  /* 0x0000003d05397223 */ /* 0x080fe2000001003a */
[-C--:B------:R-:W-:Y:S01]  /*2620*/  FFMA.FTZ R58, R14, R61.reuse, R59 ;  /* 0x0000003d0e3a7223 */ /* 0x080fe2000001003b */
[-C--:B------:R-:W-:Y:S01]  /*2630*/  FFMA.FTZ R64, R47, R61.reuse, R64 ;  /* 0x0000003d2f407223 */ /* 0x080fe20000010040 */
[--C-:B-1----:R-:W-:Y:S02]  /*2640*/  HADD2.F32 R59, -RZ, R6.reuse.H0_H0 ;  /* 0x20000006ff3b7230 */ /* 0x102fe40000004100 */
[----:B------:R-:W-:Y:S01]  /*2650*/  FFMA.FTZ R63, R48, R61, R63 ;  /* 0x0000003d303f7223 */ /* 0x000fe2000001003f */
[-C--:B------:R-:W-:Y:S01]  /*2660*/  FFMA.FTZ R56, R40, R60.reuse, R57 ;  /* 0x0000003c28387223 */ /* 0x080fe20000010039 */
[-C--:B------:R-:W-:Y:S01]  /*2670*/  FFMA.FTZ R61, R39, R60.reuse, R58 ;  /* 0x0000003c273d7223 */ /* 0x080fe2000001003a */
[-C--:B------:R-:W-:Y:S01]  /*2680*/  FFMA.FTZ R64, R37, R60.reuse, R64 ;  /* 0x0000003c25407223 */ /* 0x080fe20000010040 */
[----:B------:R-:W-:Y:S02]  /*2690*/  HADD2.F32 R6, -RZ, R6.H1_H1 ;  /* 0x30000006ff067230 */ /* 0x000fe40000004100 */
        /* <DEDUP_REMOVED lines=86> */
.L_x_1997:
[----:B------:R-:W0:Y:S02]  /*2c00*/  LDC R33, c[0x0][0x23c] ;  /* 0x00008f00ff217b82 */ /* 0x000e240000000800 */
[----:B0----5:R-:W-:-:S05]  /*2c10*/  IMAD.WIDE R14, R33, 0x8, R10 ;  /* 0x00000008210e7825 */ /* 0x021fca00078e020a */
        /* <DEDUP_REMOVED lines=25> */
[----:B------:R-:W-:Y:S02]  /*2db0*/  LEA.HI R38, R6, 0xffffff80, RZ, 0x8 ;  /* 0xffffff8006267811 */ /* 0x000fe400078f40ff */
[----:B------:R-:W-:Y:S02]  /*2dc0*/  LOP3.LUT R0, R0, 0xff, RZ, 0xc0, !PT ;  /* 0x000000ff00007812 */ /* 0x000fe400078ec0ff */
[----:B------:R-:W-:Y:S01]  /*2dd0*/  SHF.R.U32.HI R5, RZ, 0x10, R5 ;  /* 0x00000010ff057819 */ /* 0x000fe20000011605 */
[----:B------:R1:W-:Y:S01]  /*2de0*/  I2F.F16 R61, R4 ;  /* 0x00000004003d7306 */ /* 0x0003e20000200c00 */
[----:B---3--:R-:W3:Y:S01]  /*2df0*/  LDS.64 R2, [UR4+0x10] ;  /* 0x00001004ff027984 */ /* 0x008ee20008000a00 */
[----:B------:R-:W-:Y:S02]  /*2e00*/  IADD3 R0, R0, -0x80, RZ ;  /* 0xffffff8000007810 */ /* 0x000fe40007ffe0ff */
[--C-:B------:R-:W-:Y:S02]  /*2e10*/  SHF.R.U32.HI R42, RZ, 0x8, R6.reuse ;  /* 0x00000008ff2a7819 */ /* 0x100fe40000011606 */
        /* <DEDUP_REMOVED lines=9> */
[----:B------:R-:W-:Y:S02]  /*2eb0*/  LOP3.LUT R0, R0, 0xff, RZ, 0xc0, !PT ;  /* 0x000000ff00007812 */ /* 0x000fe400078ec0ff */
[----:B------:R-:W-:Y:S01]  /*2ec0*/  IADD3 R5, R5, -0x80, RZ ;  /* 0xffffff8005057810 */ /* 0x000fe20007ffe0ff */
[----:B------:R-:W1:Y:S01]  /*2ed0*/  I2F.F16 R41, R41 ;  /* 0x0000002900297306 */ /* 0x000e620000200c00 */
[----:B------:R-:W-:Y:S02]  /*2ee0*/  LOP3.LUT R42, R42, 0xff, RZ, 0xc0, !PT ;  /* 0x000000ff2a2a7812 */ /* 0x000fe400078ec0ff */
[----:B------:R-:W-:Y:S02]  /*2ef0*/  IADD3 R6, R6, -0x80, RZ ;  /* 0xffffff8006067810 */ /* 0x000fe40007ffe0ff */
[----:B------:R-:W-:Y:S02]  /*2f00*/  IADD3 R7, R4, -0x80, RZ ;  /* 0xffffff8004077810 */ /* 0x000fe40007ffe0ff */
[----:B------:R-:W-:Y:S01]  /*2f10*/  IADD3 R43, R0, -0x80, RZ ;  /* 0xffffff80002b7810 */ /* 0x000fe20007ffe0ff */
[----:B------:R-:W-:Y:S01]  /*2f20*/  I2F.F16 R63, R5 ;  /* 0x00000005003f7306 */ /* 0x000fe20000200c00 */
[----:B------:R-:W-:-:S02]  /*2f30*/  IADD3 R42, R42, -0x80, RZ ;  /* 0xffffff802a2a7810 */ /* 0x000fc40007ffe0ff */
[----:B------:R-:W-:Y:S01]  /*2f40*/  ISETP.GE.AND P0, PT, R28, 0x2, PT ;  /* 0x000000021c00780c */ /* 0x000fe20003f06270 */
[----:B-1----:R-:W-:-:S04]  /*2f50*/  HADD2.F32 R41, -RZ, R41.H0_H0 ;  /* 0x20000029ff297230 */ /* 0x002fc80000004100 */
[----:B------:R-:W-:Y:S01]  /*2f60*/  I2F.F16 R64, R6 ;  /* 0x0000000600407306 */ /* 0x000fe20000200c00 */
[----:B---3--:R-:W-:Y:S02]  /*2f70*/  HADD2.F32 R50, -RZ, R2.H1_H1 ;  /* 0x30000002ff327230 */ /* 0x008fe40000004100 */
[--C-:B------:R-:W-:Y:S02]  /*2f80*/  HADD2.F32 R53, -RZ, R3.reuse.H0_H0 ;  /* 0x20000003ff357230 */ /* 0x100fe40000004100 */
[----:B------:R-:W-:-:S03]  /*2f90*/  HADD2.F32 R55, -RZ, R3.H1_H1 ;  /* 0x30000003ff377230 */ /* 0x000fc60000004100 */
[----:B------:R1:W-:Y:S08]  /*2fa0*/  I2F.F16 R59, R7 ;  /* 0x00000007003b7306 */ /* 0x0003f00000200c00 */
[----:B------:R-:W-:Y:S01]  /*2fb0*/  I2F.F16 R58, R42 ;  /* 0x0000002a003a7306 */ /* 0x000fe20000200c00 */
[----:B-1----:R-:W1:Y:S07]  /*2fc0*/  LDS.64 R6, [UR4+0x18] ;  /* 0x00001804ff067984 */ /* 0x002e6e0008000a00 */
[----:B------:R-:W-:Y:S08]  /*2fd0*/  I2F.F16 R66, R43 ;  /* 0x0000002b00427306 */ /* 0x000ff00000200c00 */
        /* <DEDUP_REMOVED lines=11> */
[----:B------:R2:W-:Y:S01]  /*3090*/  I2F.F16 R47, R0 ;  /* 0x00000000002f7306 */ /* 0x0005e20000200c00 */
[----:B------:R-:W-:-:S02]  /*30a0*/  LOP3.LUT R4, R9, 0xff, RZ, 0xc0, !PT ;  /* 0x000000ff09047812 */ /* 0x000fc400078ec0ff */
[----:B------:R-:W-:Y:S02]  /*30b0*/  LOP3.LUT R2, R11, 0xff, RZ, 0xc0, !PT ;  /* 0x000000ff0b027812 */ /* 0x000fe400078ec0ff */
[----:B------:R-:W-:Y:S02]  /*30c0*/  IADD3 R4, R4, -0x80, RZ ;  /* 0xffffff8004047810 */ /* 0x000fe40007ffe0ff */
[----:B------:R-:W-:Y:S01]  /*30d0*/  IADD3 R42, R2, -0x80, RZ ;  /* 0xffffff80022a7810 */ /* 0x000fe20007ffe0ff */
[----:B------:R-:W-:Y:S01]  /*30e0*/  I2F.F16 R49, R49 ;  /* 0x0000003100317306 */ /* 0x000fe20000200c00 */
[----:B--2---:R-:W-:Y:S02]  /*30f0*/  SHF.R.U32.HI R0, RZ, 0x8, R8 ;  /* 0x00000008ff007819 */ /* 0x004fe40000011608 */
[----:B------:R-:W-:Y:S02]  /*3100*/  SHF.R.U32.HI R2, RZ, 0x8, R9 ;  /* 0x00000008ff027819 */ /* 0x000fe40000011609 */
[----:B------:R-:W-:-:S02]  /*3110*/  LOP3.LUT R0, R0, 0xff, RZ, 0xc0, !PT ;  /* 0x000000ff00007812 */ /* 0x000fc400078ec0ff */
[----:B------:R-:W-:Y:S01]  /*3120*/  LEA.HI R37, R8, 0xffffff80, RZ, 0x8 ;  /* 0xffffff8008257811 */ /* 0x000fe200078f40ff */
[----:B------:R2:W3:Y:S01]  /*3130*/  I2F.F16 R48, R4 ;  /* 0x0000000400307306 */ /* 0x0004e20000200c00 */
[----:B------:R-:W-:Y:S02]  /*3140*/  LEA.HI R35, R9, 0xffffff80, RZ, 0x8 ;  /* 0xffffff8009237811 */ /* 0x000fe400078f40ff */
[----:B------:R-:W-:Y:S02]  /*3150*/  SHF.R.U32.HI R3, RZ, 0x10, R9 ;  /* 0x00000010ff037819 */ /* 0x000fe40000011609 */
[----:B------:R-:W-:Y:S01]  /*3160*/  IADD3 R43, R0, -0x80, RZ ;  /* 0xffffff80002b7810 */ /* 0x000fe20007ffe0ff */
[----:B------:R-:W-:Y:S01]  /*3170*/  HADD2.F32 R0, -RZ, R52.H0_H0 ;  /* 0x20000034ff007230 */ /* 0x000fe20000004100 */
[----:B------:R-:W-:Y:S01]  /*3180*/  SHF.R.U32.HI R8, RZ, 0x10, R8 ;  /* 0x00000010ff087819 */ /* 0x000fe20000011608 */
[----:B------:R4:W0:Y:S01]  /*3190*/  I2F.F16 R68, R42 ;  /* 0x0000002a00447306 */ /* 0x0008220000200c00 */
[----:B------:R-:W-:Y:S01]  /*31a0*/  LOP3.LUT R9, R2, 0xff, RZ, 0xc0, !PT ;  /* 0x000000ff02097812 */ /* 0x000fe200078ec0ff */
[----:B--2---:R-:W-:Y:S01]  /*31b0*/  HADD2.F32 R4, -RZ, R57.H0_H0 ;  /* 0x20000039ff047230 */ /* 0x004fe20000004100 */
[----:B------:R-:W-:Y:S01]  /*31c0*/  LOP3.LUT R8, R8, 0xff, RZ, 0xc0, !PT ;  /* 0x000000ff08087812 */ /* 0x000fe200078ec0ff */
[----:B------:R-:W-:Y:S01]  /*31d0*/  HADD2.F32 R2, -RZ, R54.H0_H0 ;  /* 0x20000036ff027230 */ /* 0x000fe20000004100 */
[----:B------:R-:W-:Y:S01]  /*31e0*/  LOP3.LUT R44, R3, 0xff, RZ, 0xc0, !PT ;  /* 0x000000ff032c7812 */ /* 0x000fe200078ec0ff */
[----:B------:R-:W-:Y:S01]  /*31f0*/  HADD2.F32 R3, -RZ, R46.H0_H0 ;  /* 0x2000002eff037230 */ /* 0x000fe20000004100 */
[----:B------:R-:W-:Y:S01]  /*3200*/  IADD3 R54, R8, -0x80, RZ ;  /* 0xffffff8008367810 */ /* 0x000fe20007ffe0ff */
[----:B------:R2:W-:Y:S01]  /*3210*/  I2F.F16 R62, R43 ;  /* 0x0000002b003e7306 */ /* 0x0005e20000200c00 */
[----:B----4-:R-:W-:-:S02]  /*3220*/  HADD2.F32 R42, -RZ, R58.H0_H0 ;  /* 0x2000003aff2a7230 */ /* 0x010fc40000004100 */
[----:B------:R-:W-:Y:S01]  /*3230*/  FFMA.FTZ R52, R5, R2, RZ ;  /* 0x0000000205347223 */ /* 0x000fe200000100ff */
[----:B------:R-:W-:Y:S01]  /*3240*/  IADD3 R46, R9, -0x80, RZ ;  /* 0xffffff80092e7810 */ /* 0x000fe20007ffe0ff */
[----:B------:R-:W-:Y:S02]  /*3250*/  HADD2.F32 R8, -RZ, R51.H0_H0 ;  /* 0x20000033ff087230 */ /* 0x000fe40000004100 */
[----:B------:R-:W-:Y:S01]  /*3260*/  FFMA.FTZ R51, R3, R5, RZ ;  /* 0x0000000503337223 */ /* 0x000fe200000100ff */
[----:B------:R-:W-:Y:S01]  /*3270*/  HADD2.F32 R9, -RZ, R56.H0_H0 ;  /* 0x20000038ff097230 */ /* 0x000fe20000004100 */
[----:B------:R-:W-:Y:S01]  /*3280*/  SHF.R.U32.HI R45, RZ, 0x8, R10 ;  /* 0x00000008ff2d7819 */ /* 0x000fe2000001160a */
[C---:B------:R-:W-:Y:S01]  /*3290*/  FFMA.FTZ R57, R5.reuse, R0, RZ ;  /* 0x0000000005397223 */ /* 0x040fe200000100ff */
[----:B--2---:R-:W-:Y:S02]  /*32a0*/  HADD2.F32 R43, -RZ, R59.H0_H0 ;  /* 0x2000003bff2b7230 */ /* 0x004fe40000004100 */
[----:B------:R-:W-:Y:S01]  /*32b0*/  FFMA.FTZ R59, R5, R4, RZ ;  /* 0x00000004053b7223 */ /* 0x000fe200000100ff */
[----:B------:R-:W-:Y:S01]  /*32c0*/  FFMA.FTZ R56, R8, R50, R51 ;  /* 0x0000003208387223 */ /* 0x000fe20000010033 */
[C---:B------:R-:W-:Y:S01]  /*32d0*/  FFMA.FTZ R58, R50.reuse, R9, R57 ;  /* 0x00000009323a7223 */ /* 0x040fe20000010039 */
[----:B------:R-:W-:Y:S01]  /*32e0*/  LOP3.LUT R51, R45, 0xff, RZ, 0xc0, !PT ;  /* 0x000000ff2d337812 */ /* 0x000fe200078ec0ff */
[C---:B------:R-:W-:Y:S01]  /*32f0*/  FFMA.FTZ R60, R50.reuse, R42, R59 ;  /* 0x0000002a323c7223 */ /* 0x040fe2000001003b */
[----:B------:R-:W-:Y:S01]  /*3300*/  FFMA.FTZ R59, R50, R43, R52 ;  /* 0x0000002b323b7223 */ /* 0x000fe20000010034 */
[--C-:B------:R-:W-:Y:S01]  /*3310*/  SHF.R.U32.HI R52, RZ, 0x8, R11.reuse ;  /* 0x00000008ff347819 */ /* 0x100fe2000001160b */
[----:B------:R2:W-:Y:S01]  /*3320*/  I2F.F16 R65, R46 ;  /* 0x0000002e00417306 */ /* 0x0005e20000200c00 */
[----:B------:R-:W-:Y:S01]  /*3330*/  IADD3 R50, R44, -0x80, RZ ;  /* 0xffffff802c327810 */ /* 0x000fe20007ffe0ff */
[----:B------:R-:W-:Y:S01]  /*3340*/  HADD2.F32 R45, -RZ, R64.H0_H0 ;  /* 0x20000040ff2d7230 */ /* 0x000fe20000004100 */
[----:B------:R-:W-:Y:S01]  /*3350*/  LOP3.LUT R52, R52, 0xff, RZ, 0xc0, !PT ;  /* 0x000000ff34347812 */ /* 0x000fe200078ec0ff */
[----:B------:R-:W-:Y:S01]  /*3360*/  HADD2.F32 R5, -RZ, R61.H0_H0 ;  /* 0x2000003dff057230 */ /* 0x000fe20000004100 */
[----:B------:R-:W-:Y:S01]  /*3370*/  LEA.HI R34, R11, 0xffffff80, RZ, 0x8 ;  /* 0xffffff800b227811 */ /* 0x000fe200078f40ff */
[----:B------:R-:W-:Y:S01]  /*3380*/  HADD2.F32 R44, -RZ, R63.H0_H0 ;  /* 0x2000003fff2c7230 */ /* 0x000fe20000004100 */
[----:B------:R-:W-:Y:S01]  /*3390*/  IADD3 R52, R52, -0x80, RZ ;  /* 0xffffff8034347810 */ /* 0x000fe20007ffe0ff */
[----:B------:R-:W-:Y:S01]  /*33a0*/  FFMA.FTZ R57, R53, R45, R60 ;  /* 0x0000002d35397223 */ /* 0x000fe2000001003c */
[----:B--2---:R-:W-:Y:S01]  /*33b0*/  HADD2.F32 R46, -RZ, R66.H0_H0 ;  /* 0x20000042ff2e7230 */ /* 0x004fe20000004100 */
[----:B------:R-:W-:Y:S01]  /*33c0*/  SHF.R.U32.HI R11, RZ, 0x10, R11 ;  /* 0x00000010ff0b7819 */ /* 0x000fe2000001160b */
[----:B------:R-:W-:Y:S01]  /*33d0*/  FFMA.FTZ R56, R5, R53, R56 ;  /* 0x0000003505387223 */ /* 0x000fe20000010038 */
[----:B------:R-:W-:Y:S01]  /*33e0*/  LEA.HI R36, R10, 0xffffff80, RZ, 0x8 ;  /* 0xffffff800a247811 */ /* 0x000fe200078f40ff */
[----:B------:R-:W-:Y:S01]  /*33f0*/  FFMA.FTZ R58, R53, R44, R58 ;  /* 0x0000002c353a7223 */ /* 0x000fe2000001003a */
[----:B------:R-:W-:Y:S01]  /*3400*/  IADD3 R51, R51, -0x80, RZ ;  /* 0xffffff8033337810 */ /* 0x000fe20007ffe0ff */
[----:B------:R-:W-:Y:S01]  /*3410*/  FFMA.FTZ R60, R53, R46, R59 ;  /* 0x0000002e353c7223 */ /* 0x000fe2000001003b */
[----:B------:R-:W-:Y:S01]  /*3420*/  SHF.R.U32.HI R10, RZ, 0x10, R10 ;  /* 0x00000010ff0a7819 */ /* 0x000fe2000001160a */
[----:B------:R-:W2:Y:S01]  /*3430*/  I2F.F16 R52, R52 ;  /* 0x0000003400347306 */ /* 0x000ea20000200c00 */
[----:B------:R-:W-:Y:S01]  /*3440*/  LOP3.LUT R11, R11, 0xff, RZ, 0xc0, !PT ;  /* 0x000000ff0b0b7812 */ /* 0x000fe200078ec0ff */
[----:B------:R-:W-:Y:S01]  /*3450*/  FFMA.FTZ R53, R41, R55, R56 ;  /* 0x0000003729357223 */ /* 0x000fe20000010038 */
[----:B------:R-:W-:Y:S01]  /*3460*/  LOP3.LUT R10, R10, 0xff, RZ, 0xc0, !PT ;  /* 0x000000ff0a0a7812 */ /* 0x000fe200078ec0ff */
[C---:B------:R-:W-:Y:S01]  /*3470*/  FFMA.FTZ R59, R55.reuse, R40, R58 ;  /* 0x00000028373b7223 */ /* 0x040fe2000001003a */
[C---:B------:R-:W-:Y:S01]  /*3480*/  FFMA.FTZ R64, R55.reuse, R38, R57 ;  /* 0x0000002637407223 */ /* 0x040fe20000010039 */
[----:B------:R-:W-:Y:S01]  /*3490*/  FFMA.FTZ R61, R55, R39, R60 ;  /* 0x00000027373d7223 */ /* 0x000fe2000001003c */
[--C-:B-1----:R-:W-:Y:S01]  /*34a0*/  HADD2.F32 R56, -RZ, R6.reuse.H0_H0 ;  /* 0x20000006ff387230 */ /* 0x102fe20000004100 */
[----:B------:R1:W-:Y:S01]  /*34b0*/  I2F.F16 R66, R51 ;  /* 0x0000003300427306 */ /* 0x0003e20000200c00 */
[----:B------:R-:W-:Y:S01]  /*34c0*/  HADD2.F32 R55, -RZ, R6.H1_H1 ;  /* 0x30000006ff377230 */ /* 0x000fe20000004100 */
[----:B------:R-:W-:Y:S01]  /*34d0*/  IADD3 R6, R11, -0x80, RZ ;  /* 0xffffff800b067810 */ /* 0x000fe20007ffe0ff */
[----:B---3--:R-:W-:-:S02]  /*34e0*/  HADD2.F32 R11, -RZ, R48.H0_H0 ;  /* 0x20000030ff0b7230 */ /* 0x008fc40000004100 */
[----:B0-----:R-:W-:Y:S02]  /*34f0*/  HADD2.F32 R48, -RZ, R68.H0_H0 ;  /* 0x20000044ff307230 */ /* 0x001fe40000004100 */
[----:B--2---:R-:W-:Y:S01]  /*3500*/  HADD2.F32 R52, -RZ, R52.H0_H0 ;  /* 0x20000034ff347230 */ /* 0x004fe20000004100 */
[----:B------:R-:W0:Y:S01]  /*3510*/  I2F.F16 R54, R54 ;  /* 0x0000003600367306 */ /* 0x000e220000200c00 */
[----:B-1----:R-:W-:Y:S01]  /*3520*/  IADD3 R51, R10, -0x80, RZ ;  /* 0xffffff800a337810 */ /* 0x002fe20007ffe0ff */
[----:B------:R-:W-:Y:S02]  /*3530*/  HADD2.F32 R10, -RZ, R47.H0_H0 ;  /* 0x2000002fff0a7230 */ /* 0x000fe40000004100 */
[----:B------:R-:W-:Y:S02]  /*3540*/  HADD2.F32 R47, -RZ, R49.H0_H0 ;  /* 0x20000031ff2f7230 */ /* 0x000fe40000004100 */
[----:B------:R-:W-:Y:S02]  /*3550*/  HADD2.F32 R49, -RZ, R62.H0_H0 ;  /* 0x2000003eff317230 */ /* 0x000fe40000004100 */
[----:B------:R-:W-:Y:S01]  /*3560*/  FFMA.FTZ R58, R10, R56, R53 ;  /* 0x000000380a3a7223 */ /* 0x000fe20000010035 */
[----:B------:R1:W2:Y:S01]  /*3570*/  I2F.F16 R63, R50 ;  /* 0x00000032003f7306 */ /* 0x0002a20000200c00 */
[C---:B------:R-:W-:Y:S01]  /*3580*/  FFMA.FTZ R62, R56.reuse, R11, R59 ;  /* 0x0000000b383e7223 */ /* 0x040fe2000001003b */
[C---:B------:R-:W-:Y:S01]  /*3590*/  FFMA.FTZ R64, R56.reuse, R47, R64 ;  /* 0x0000002f38407223 */ /* 0x040fe20000010040 */
[----:B------:R-:W-:Y:S01]  /*35a0*/  FFMA.FTZ R53, R56, R48, R61 ;  /* 0x0000003038357223 */ /* 0x000fe2000001003d */
[----:B------:R-:W-:-:S02]  /*35b0*/  HADD2.F32 R60, -RZ, R7.H0_H0 ;  /* 0x20000007ff3c7230 */ /* 0x000fc40000004100 */
[----:B------:R-:W-:Y:S02]  /*35c0*/  HADD2.F32 R57, -RZ, R7.H1_H1 ;  /* 0x30000007ff397230 */ /* 0x000fe40000004100 */
[----:B------:R-:W-:Y:S01]  /*35d0*/  FFMA.FTZ R7, R49, R55, R58 ;  /* 0x0000003731077223 */ /* 0x000fe2000001003a */
[----:B------:R3:W4:Y:S01]  /*35e0*/  I2F.F16 R67, R51 ;  /* 0x0000003300437306 */ /* 0x0007220000200c00 */
[----:B-1----:R-:W-:Y:S02]  /*35f0*/  HADD2.F32 R50, -RZ, R65.H0_H0 ;  /* 0x20000041ff327230 */ /* 0x002fe40000004100 */
[----:B0-----:R-:W-:-:S03]  /*3600*/  HADD2.F32 R54, -RZ, R54.H0_H0 ;  /* 0x20000036ff367230 */ /* 0x001fc60000004100 */
[C---:B------:R-:W-:Y:S01]  /*3610*/  FFMA.FTZ R59, R55.reuse, R50, R62 ;  /* 0x00000032373b7223 */ /* 0x040fe2000001003e */
[----:B------:R-:W-:Y:S01]  /*3620*/  FFMA.FTZ R62, R55, R52, R53 ;  /* 0x00000034373e7223 */ /* 0x000fe20000010035 */
[----:B------:R-:W0:Y:S01]  /*3630*/  I2F.F16 R6, R6 ;  /* 0x0000000600067306 */ /* 0x000e220000200c00 */
[----:B---3--:R-:W-:-:S05]  /*3640*/  HADD2.F32 R51, -RZ, R66.H0_H0 ;  /* 0x20000042ff337230 */ /* 0x008fca0000004100 */
[----:B------:R-:W-:Y:S01]  /*3650*/  FFMA.FTZ R61, R55, R51, R64 ;  /* 0x00000033373d7223 */ /* 0x000fe20000010040 */
[----:B--2---:R-:W-:Y:S01]  /*3660*/  HADD2.F32 R55, -RZ, R63.H0_H0 ;  /* 0x2000003fff377230 */ /* 0x004fe20000004100 */
[----:B------:R-:W1:Y:S01]  /*3670*/  I2F.F16 R37, R37 ;  /* 0x0000002500257306 */ /* 0x000e620000200c00 */
[----:B----4-:R-:W-:-:S03]  /*3680*/  HADD2.F32 R56, -RZ, R67.H0_H0 ;  /* 0x20000043ff387230 */ /* 0x010fc60000004100 */
[C---:B------:R-:W-:Y:S02]  /*3690*/  FFMA.FTZ R58, R60.reuse, R55, R59 ;  /* 0x000000373c3a7223 */ /* 0x040fe4000001003b */
[----:B------:R-:W-:Y:S01]  /*36a0*/  FFMA.FTZ R61, R60, R56, R61 ;  /* 0x000000383c3d7223 */ /* 0x000fe2000001003d */
[----:B0-----:R-:W-:Y:S01]  /*36b0*/  HADD2.F32 R53, -RZ, R6.H0_H0 ;  /* 0x20000006ff357230 */ /* 0x001fe20000004100 */
[----:B------:R-:W0:Y:S01]  /*36c0*/  I2F.F16 R35, R35 ;  /* 0x0000002300237306 */ /* 0x000e220000200c00 */
[----:B------:R-:W-:-:S03]  /*36d0*/  FFMA.FTZ R6, R54, R60, R7 ;  /* 0x0000003c36067223 */ /* 0x000fc60000010007 */
[----:B------:R-:W-:Y:S01]  /*36e0*/  FFMA.FTZ R59, R60, R53, R62 ;  /* 0x000000353c3b7223 */ /* 0x000fe2000001003e */
[----:B-1----:R-:W-:-:S03]  /*36f0*/  HADD2.F32 R37, -RZ, R37.H0_H0 ;  /* 0x20000025ff257230 */ /* 0x002fc60000004100 */
[----:B------:R-:W1:Y:S02]  /*3700*/  I2F.F16 R36, R36 ;  /* 0x0000002400247306 */ /* 0x000e640000200c00 */
        /* <DEDUP_REMOVED lines=43> */
[-C--:B------:R-:W-:Y:S01]  /*39c0*/  FFMA.FTZ R66, R38, R62.reuse, R63 ;  /* 0x0000003e26427223 */ /* 0x080fe2000001003f */
[----:B------:R-:W-:Y:S01]  /*39d0*/  FFMA.FTZ R61, R39, R62, R68 ;  /* 0x0000003e273d7223 */ /* 0x000fe20000010044 */
[----:B------:R-:W-:Y:S02]  /*39e0*/  HADD2.F32 R6, -RZ, R6.H1_H1 ;  /* 0x30000006ff067230 */ /* 0x000fe40000004100 */
[-C--:B------:R-:W-:Y:S01]  /*39f0*/  FFMA.FTZ R60, R10, R58.reuse, R57 ;  /* 0x0000003a0a3c7223 */ /* 0x080fe20000010039 */
[----:B------:R-:W-:Y:S01]  /*3a00*/  FFMA.FTZ R57, R11, R58, R64 ;  /* 0x0000003a0b397223 */ /* 0x000fe20000010040 */
[----:B------:R-:W-:-:S02]  /*3a10*/  HADD2.F32 R62, -RZ, R7.H0_H0 ;  /* 0x20000007ff3e7230 */ /* 0x000fc40000004100 */
        /* <DEDUP_REMOVED lines=82> */
.L_x_1998:
        /* <DEDUP_REMOVED lines=307> */
.L_x_1999:
        /* <DEDUP_REMOVED lines=307> */
.L_x_2000:
[----:B------:R-:W-:Y:S01]  /*65a0*/  IADD3 R30, R30, 0x20, RZ ;  /* 0x000000201e1e7810 */ /* 0x000fe20007ffe0ff */
[C---:B------:R-:W-:Y:S01]  /*65b0*/  IMAD.WIDE R12, R33.reuse, 0x8, R12 ;  /* 0x00000008210c7825 */ /* 0x040fe200078e020c */
[----:B------:R-:W-:Y:S02]  /*65c0*/  UIADD3 UR4, UR4, 0x40, URZ ;  /* 0x0000004004047890 */ /* 0x000fe4000fffe03f */
[C---:B------:R-:W-:Y:S01]  /*65d0*/  ISETP.GE.AND P0, PT, R30.reuse, UR5, PT ;  /* 0x000000051e007c0c */ /* 0x040fe2000bf06270 */
[----:B------:R-:W-:Y:S01]  /*65e0*/  IMAD.WIDE R10, R33, 0x8, R14 ;  /* 0x00000008210a7825 */ /* 0x000fe200078e020e */
[----:B------:R-:W-:Y:S02]  /*65f0*/  ISETP.LT.AND P2, PT, R30, R29, PT ;  /* 0x0000001d1e00720c */ /* 0x000fe40003f41270 */
[----:B------:R-:W-:Y:S02]  /*6600*/  MOV R8, R12 ;  /* 0x0000000c00087202 */ /* 0x000fe40000000f00 */
[----:B------:R-:W-:-:S09]  /*6610*/  MOV R9, R13 ;  /* 0x0000000d00097202 */ /* 0x000fd20000000f00 */
[----:B------:R-:W-:Y:S05]  /*6620*/  @!P0 BRA P2, `(.L_x_2001) ;  /* 0xffffffb000b08947 */ /* 0x000fea000103ffff */
.L_x_1996:
[----:B------:R-:W-:Y:S01]  /*6630*/  ISETP.GE.AND P0, PT, R30, R29, PT ;  /* 0x0000001d1e00720c */ /* 0x000fe20003f06270 */
[----:B------:R-:W-:-:S03]  /*6640*/  ULDC UR5, c[0x0][0x25c] ;  /* 0x0000970000057ab9 */ /* 0x000fc60000000800 */
[----:B------:R-:W-:-:S13]  /*6650*/  ISETP.GE.OR P0, PT, R30, UR5, P0 ;  /* 0x000000051e007c0c */ /* 0x000fda0008706670 */
[----:B------:R-:W-:Y:S05]  /*6660*/  @P0 BRA `(.L_x_2002) ;  /* 0x0000002000b80947 */ /* 0x000fea0003800000 */
[----:B------:R-:W1:Y:S01]  /*6670*/  LDC R0, c[0x0][0x23c] ;  /* 0x00008f00ff007b82 */ /* 0x000e620000000800 */
[----:B------:R-:W-:Y:S01]  /*6680*/  SHF.R.S32.HI R59, RZ, 0x1f, R33 ;  /* 0x0000001fff3b7819 */ /* 0x000fe20000011421 */
[----:B------:R-:W-:-:S06]  /*6690*/  ULDC UR5, c[0x0][0x25c] ;  /* 0x0000970000057ab9 */ /* 0x000fcc0000000800 */
.L_x_2005:
[----:B------:R-:W-:Y:S02]  /*66a0*/  MOV R2, R10 ;  /* 0x0000000a00027202 */ /* 0x000fe40000000f00 */
[----:B------:R-:W-:-:S05]  /*66b0*/  MOV R3, R11 ;  /* 0x0000000b00037202 */ /* 0x000fca0000000f00 */
[----:B0----5:R0:W5:Y:S01]  /*66c0*/  LDG.E.128.CONSTANT R12, desc[UR6][R2.64] ;  /* 0x00000006020c7981 */ /* 0x021162000c1e9d00 */
[----:B-1----:R-:W-:Y:S01]  /*66d0*/  MOV R33, R0 ;  /* 0x0000000000217202 */ /* 0x002fe20000000f00 */
        /* <DEDUP_REMOVED lines=14> */
[--C-:B------:R-:W-:Y:S02]  /*67c0*/  SHF.R.U32.HI R49, RZ, 0xc, R15.reuse ;  /* 0x0000000cff317819 */ /* 0x100fe4000001160f */
        /* <DEDUP_REMOVED lines=8> */
[----:B------:R-:W-:-:S03]  /*6850*/  LOP3.LUT R36, R36, 0x64006400, RZ, 0xfc, !PT ;  /* 0x6400640024247812 */ /* 0x000fc600078efcff */
[----:B------:R-:W-:Y:S02]  /*6860*/  HADD2 R18, R18, -1056, -1056 ;  /* 0xe420e42012127430 */ /* 0x000fe40000000000 */
[----:B------:R-:W-:Y:S01]  /*6870*/  HADD2 R36, R36, -1056, -1056 ;  /* 0xe420e42024247430 */ /* 0x000fe20000000000 */
[----:B------:R-:W-:Y:S02]  /*6880*/  LOP3.LUT R57, R57, 0x3f003f, RZ, 0xc0, !PT ;  /* 0x003f003f39397812 */ /* 0x000fe400078ec0ff */
[----:B------:R-:W-:Y:S02]  /*6890*/  ISETP.GE.AND P0, PT, R28, 0x2, PT ;  /* 0x000000021c00780c */ /* 0x000fe40003f06270 */
[----:B------:R-:W-:Y:S02]  /*68a0*/  PRMT R27, R27, 0x5410, R26 ;  /* 0x000054101b1b7816 */ /* 0x000fe4000000001a */
[----:B------:R-:W-:Y:S02]  /*68b0*/  PRMT R25, R25, 0x5410, R24 ;  /* 0x0000541019197816 */ /* 0x000fe40000000018 */
[----:B---3--:R-:W-:-:S02]  /*68c0*/  SHF.R.U32.HI R12, RZ, 0x8, R4 ;  /* 0x00000008ff0c7819 */ /* 0x008fc40000011604 */
        /* <DEDUP_REMOVED lines=13> */
[--C-:B------:R-:W-:Y:S02]  /*69a0*/  SHF.R.U32.HI R15, RZ, 0xa, R7.reuse ;  /* 0x0000000aff0f7819 */ /* 0x100fe40000011607 */
[----:B------:R-:W-:Y:S02]  /*69b0*/  SHF.R.U32.HI R39, RZ, 0x6, R7 ;  /* 0x00000006ff277819 */ /* 0x000fe40000011607 */
[----:B------:R-:W-:Y:S02]  /*69c0*/  LOP3.LUT R5, R16, 0xf000f, RZ, 0xc0, !PT ;  /* 0x000f000f10057812 */ /* 0x000fe400078ec0ff */
[----:B------:R-:W-:Y:S02]  /*69d0*/  LOP3.LUT R7, R34, 0xf000f, RZ, 0xc0, !PT ;  /* 0x000f000f22077812 */ /* 0x000fe400078ec0ff */
[----:B------:R-:W-:-:S02]  /*69e0*/  LOP3.LUT R34, R13, 0x300030, R14, 0xf8, !PT ;  /* 0x003000300d227812 */ /* 0x000fc400078ef80e */
[----:B------:R-:W-:Y:S02]  /*69f0*/  LOP3.LUT R12, R5, 0x300030, R12, 0xf8, !PT ;  /* 0x00300030050c7812 */ /* 0x000fe400078ef80c */
[----:B------:R-:W-:Y:S02]  /*6a00*/  LOP3.LUT R16, R7, 0x300030, R4, 0xf8, !PT ;  /* 0x0030003007107812 */ /* 0x000fe400078ef804 */
[----:B------:R-:W-:Y:S02]  /*6a10*/  LOP3.LUT R14, R49, 0x300030, R6, 0xf8, !PT ;  /* 0x00300030310e7812 */ /* 0x000fe400078ef806 */
[----:B------:R-:W1:Y:S01]  /*6a20*/  LDS.128 R4, [UR4] ;  /* 0x00000004ff047984 */ /* 0x000e620008000c00 */
[----:B--2---:R-:W-:Y:S02]  /*6a30*/  SHF.R.U32.HI R13, RZ, 0xc, R8 ;  /* 0x0000000cff0d7819 */ /* 0x004fe40000011608 */
[----:B------:R-:W-:Y:S02]  /*6a40*/  LOP3.LUT R58, R11, 0x3f003f, RZ, 0xc0, !PT ;  /* 0x003f003f0b3a7812 */ /* 0x000fe400078ec0ff */
[----:B------:R-:W-:-:S02]  /*6a50*/  LOP3.LUT R13, R13, 0xf000f, RZ, 0xc0, !PT ;  /* 0x000f000f0d0d7812 */ /* 0x000fc400078ec0ff */
[--C-:B------:R-:W-:Y:S02]  /*6a60*/  SHF.R.U32.HI R60, RZ, 0x6, R11.reuse ;  /* 0x00000006ff3c7819 */ /* 0x100fe4000001160b */
[----:B------:R-:W-:Y:S02]  /*6a70*/  SHF.R.U32.HI R11, RZ, 0xc, R11 ;  /* 0x0000000cff0b7819 */ /* 0x000fe4000001160b */
[----:B------:R-:W-:Y:S02]  /*6a80*/  LOP3.LUT R50, R8, 0x3f003f, RZ, 0xc0, !PT ;  /* 0x003f003f08327812 */ /* 0x000fe400078ec0ff */
[----:B------:R-:W-:Y:S02]  /*6a90*/  SHF.R.U32.HI R51, RZ, 0x6, R8 ;  /* 0x00000006ff337819 */ /* 0x000fe40000011608 */
[----:B------:R-:W-:Y:S02]  /*6aa0*/  LOP3.LUT R46, R13, 0x300030, R46, 0xf8, !PT ;  /* 0x003000300d2e7812 */ /* 0x000fe400078ef82e */
[----:B------:R-:W-:-:S02]  /*6ab0*/  SHF.R.U32.HI R8, RZ, 0xc, R9 ;  /* 0x0000000cff087819 */ /* 0x000fc40000011609 */
[----:B------:R-:W-:Y:S02]  /*6ac0*/  LOP3.LUT R52, R9, 0x3f003f, RZ, 0xc0, !PT ;  /* 0x003f003f09347812 */ /* 0x000fe400078ec0ff */
[----:B------:R-:W-:Y:S02]  /*6ad0*/  SHF.R.U32.HI R53, RZ, 0x6, R9 ;  /* 0x00000006ff357819 */ /* 0x000fe40000011609 */
[----:B------:R-:W-:Y:S02]  /*6ae0*/  LOP3.LUT R13, R17, 0x64006400, RZ, 0xfc, !PT ;  /* 0x64006400110d7812 */ /* 0x000fe400078efcff */
[--C-:B------:R-:W-:Y:S02]  /*6af0*/  SHF.R.U32.HI R9, RZ, 0xc, R10.reuse ;  /* 0x0000000cff097819 */ /* 0x100fe4000001160a */
[----:B------:R-:W-:Y:S02]  /*6b00*/  LOP3.LUT R54, R10, 0x3f003f, RZ, 0xc0, !PT ;  /* 0x003f003f0a367812 */ /* 0x000fe400078ec0ff */
[----:B------:R-:W-:-:S02]  /*6b10*/  SHF.R.U32.HI R55, RZ, 0x6, R10 ;  /* 0x00000006ff377819 */ /* 0x000fc4000001160a */
[----:B------:R-:W-:Y:S02]  /*6b20*/  LOP3.LUT R17, R38, 0x64006400, RZ, 0xfc, !PT ;  /* 0x6400640026117812 */ /* 0x000fe400078efcff */
[----:B------:R-:W-:Y:S01]  /*6b30*/  LOP3.LUT R10, R11, 0xf000f, RZ, 0xc0, !PT ;  /* 0x000f000f0b0a7812 */ /* 0x000fe200078ec0ff */
[----:B------:R-:W-:Y:S01]  /*6b40*/  HADD2 R13, R13, -1056, -1056 ;  /* 0xe420e4200d0d7430 */ /* 0x000fe20000000000 */
[----:B------:R-:W-:Y:S01]  /*6b50*/  LOP3.LUT R9, R9, 0xf000f, RZ, 0xc0, !PT ;  /* 0x000f000f09097812 */ /* 0x000fe200078ec0ff */
[----:B------:R-:W-:Y:S01]  /*6b60*/  HADD2 R17, R17, -1056, -1056 ;  /* 0xe420e42011117430 */ /* 0x000fe20000000000 */
[----:B------:R-:W-:Y:S02]  /*6b70*/  LOP3.LUT R49, R10, 0x300030, R15, 0xf8, !PT ;  /* 0x003000300a317812 */ /* 0x000fe400078ef80f */
[----:B------:R-:W-:Y:S02]  /*6b80*/  LOP3.LUT R15, R19, 0x64006400, RZ, 0xfc, !PT ;  /* 0x64006400130f7812 */ /* 0x000fe400078efcff */
[----:B------:R-:W-:Y:S01]  /*6b90*/  LOP3.LUT R38, R40, 0x64006400, RZ, 0xfc, !PT ;  /* 0x6400640028267812 */ /* 0x000fe200078efcff */
[-C--:B-1----:R-:W-:Y:S01]  /*6ba0*/  HFMA2.MMA R10, R17, R4.reuse, RZ ;  /* 0x00000004110a7235 */ /* 0x082fe200000000ff */
[----:B------:R-:W-:Y:S01]  /*6bb0*/  LOP3.LUT R8, R8, 0xf000f, RZ, 0xc0, !PT ;  /* 0x000f000f08087812 */ /* 0x000fe200078ec0ff */
[----:B------:R-:W-:Y:S01]  /*6bc0*/  HADD2 R15, R15, -1056, -1056 ;  /* 0xe420e4200f0f7430 */ /* 0x000fe20000000000 */
[----:B------:R-:W-:Y:S01]  /*6bd0*/  LOP3.LUT R48, R9, 0x300030, R48, 0xf8, !PT ;  /* 0x0030003009307812 */ /* 0x000fe200078ef830 */
[----:B------:R-:W-:Y:S01]  /*6be0*/  HFMA2.MMA R9, R13, R4, RZ ;  /* 0x000000040d097235 */ /* 0x000fe200000000ff */
[----:B------:R-:W-:Y:S01]  /*6bf0*/  LOP3.LUT R47, R8, 0x300030, R47, 0xf8, !PT ;  /* 0x00300030082f7812 */ /* 0x000fe200078ef82f */
[----:B------:R-:W-:-:S02]  /*6c00*/  HADD2 R38, R38, -1056, -1056 ;  /* 0xe420e42026267430 */ /* 0x000fc40000000000 */
[----:B------:R-:W-:-:S04]  /*6c10*/  HFMA2 R8, R15, R4, RZ.H0_H0 ;  /* 0x000000040f087231 */ /* 0x000fc800000400ff */
[-C--:B------:R-:W-:Y:S01]  /*6c20*/  HFMA2.MMA R61, R18, R5.reuse, R9 ;  /* 0x00000005123d7235 */ /* 0x080fe20000000009 */
[----:B------:R-:W-:Y:S01]  /*6c30*/  HFMA2 R62, R36, R5, R8 ;  /* 0x00000005243e7231 */ /* 0x000fe20000000008 */
[----:B------:R-:W-:Y:S02]  /*6c40*/  HFMA2.MMA R63, R38, R5, R10 ;  /* 0x00000005263f7235 */ /* 0x000fe4000000000a */
[----:B------:R-:W1:Y:S01]  /*6c50*/  LDS.128 R8, [UR4+0x10] ;  /* 0x00001004ff087984 */ /* 0x000e620008000c00 */
[----:B------:R-:W-:Y:S02]  /*6c60*/  LOP3.LUT R19, R56, 0x64006400, RZ, 0xfc, !PT ;  /* 0x6400640038137812 */ /* 0x000fe400078efcff */
[----:B------:R-:W-:-:S03]  /*6c70*/  LOP3.LUT R40, R57, 0x64006400, RZ, 0xfc, !PT ;  /* 0x6400640039287812 */ /* 0x000fc600078efcff */
[----:B------:R-:W-:Y:S01]  /*6c80*/  HADD2 R19, R19, -1056, -1056 ;  /* 0xe420e42013137430 */ /* 0x000fe20000000000 */
[----:B------:R-:W-:Y:S01]  /*6c90*/  LOP3.LUT R50, R50, 0x64006400, RZ, 0xfc, !PT ;  /* 0x6400640032327812 */ /* 0x000fe200078efcff */
        /* <DEDUP_REMOVED lines=23> */
[----:B------:R-:W-:Y:S01]  /*6e10*/  HFMA2.MMA R61, R50, R7, R61 ;  /* 0x00000007323d7235 */ /* 0x000fe2000000003d */
[----:B------:R-:W-:-:S02]  /*6e20*/  HFMA2 R62, R53, R6, R62 ;  /* 0x00000006353e7231 */ /* 0x000fc4000000003e */
[----:B------:R-:W-:Y:S02]  /*6e30*/  HFMA2 R64, R57, R6, R64 ;  /* 0x0000000639407231 */ /* 0x000fe40000000040 */
[----:B------:R-:W-:Y:S01]  /*6e40*/  HADD2 R52, R5, -1056, -1056 ;  /* 0xe420e42005347430 */ /* 0x000fe20000000000 */
[----:B------:R-:W-:Y:S01]  /*6e50*/  LOP3.LUT R5, R37, 0x64006400, RZ, 0xfc, !PT ;  /* 0x6400640025057812 */ /* 0x000fe200078efcff */
        /* <DEDUP_REMOVED lines=9> */
[----:B------:R-:W-:Y:S01]  /*6ef0*/  LOP3.LUT R7, R39, 0x3f003f, RZ, 0xc0, !PT ;  /* 0x003f003f27077812 */ /* 0x000fe200078ec0ff */
[----:B------:R-:W-:Y:S01]  /*6f00*/  HADD2 R39, R5, -1056, -1056 ;  /* 0xe420e42005277430 */ /* 0x000fe20000000000 */
[----:B------:R-:W-:Y:S01]  /*6f10*/  LOP3.LUT R42, R45, 0x64006400, RZ, 0xfc, !PT ;  /* 0x640064002d2a7812 */ /* 0x000fe200078efcff */
[-C--:B-1----:R-:W-:Y:S01]  /*6f20*/  HFMA2.MMA R61, R35, R8.reuse, R61 ;  /* 0x00000008233d7235 */ /* 0x082fe2000000003d */
[----:B------:R-:W-:Y:S02]  /*6f30*/  LOP3.LUT R43, R43, 0x3f003f, RZ, 0xc0, !PT ;  /* 0x003f003f2b2b7812 */ /* 0x000fe400078ec0ff */
[----:B------:R-:W-:Y:S01]  /*6f40*/  LOP3.LUT R58, R41, 0x64006400, RZ, 0xfc, !PT ;  /* 0x64006400293a7812 */ /* 0x000fe200078efcff */
[----:B------:R-:W-:Y:S01]  /*6f50*/  HADD2 R42, R42, -1056, -1056 ;  /* 0xe420e4202a2a7430 */ /* 0x000fe20000000000 */
[----:B------:R-:W-:Y:S01]  /*6f60*/  HFMA2.MMA R63, R39, R8, R63 ;  /* 0x00000008273f7235 */ /* 0x000fe2000000003f */
[----:B------:R-:W-:Y:S02]  /*6f70*/  LOP3.LUT R43, R43, 0x64006400, RZ, 0xfc, !PT ;  /* 0x640064002b2b7812 */ /* 0x000fe400078efcff */
[----:B------:R-:W-:Y:S01]  /*6f80*/  HADD2 R58, R58, -1056, -1056 ;  /* 0xe420e4203a3a7430 */ /* 0x000fe20000000000 */
[----:B------:R-:W-:Y:S01]  /*6f90*/  LOP3.LUT R12, R12, 0x64006400, RZ, 0xfc, !PT ;  /* 0x640064000c0c7812 */ /* 0x000fe200078efcff */
[----:B------:R-:W-:Y:S01]  /*6fa0*/  HFMA2.MMA R61, R42, R9, R61 ;  /* 0x000000092a3d7235 */ /* 0x000fe2000000003d */
[----:B------:R-:W-:Y:S01]  /*6fb0*/  LOP3.LUT R34, R34, 0x64006400, RZ, 0xfc, !PT ;  /* 0x6400640022227812 */ /* 0x000fe200078efcff */
[----:B------:R-:W-:-:S02]  /*6fc0*/  HADD2 R44, R43, -1056, -1056 ;  /* 0xe420e4202b2c7430 */ /* 0x000fc40000000000 */
[----:B------:R-:W-:Y:S01]  /*6fd0*/  HADD2 R37, R4, -1056, -1056 ;  /* 0xe420e42004257430 */ /* 0x000fe20000000000 */
[----:B------:R-:W-:Y:S01]  /*6fe0*/  HFMA2.MMA R63, R58, R9, R63 ;  /* 0x000000093a3f7235 */ /* 0x000fe2000000003f */
[----:B------:R-:W-:Y:S01]  /*6ff0*/  HADD2 R43, R12, -1056, -1056 ;  /* 0xe420e4200c2b7430 */ /* 0x000fe20000000000 */
[----:B------:R-:W-:Y:S02]  /*7000*/  LOP3.LUT R4, R14, 0x64006400, RZ, 0xfc, !PT ;  /* 0x640064000e047812 */ /* 0x000fe400078efcff */
        /* <DEDUP_REMOVED lines=8> */
[-C--:B------:R-:W-:Y:S02]  /*7090*/  HFMA2 R62, R37, R8.reuse, R62 ;  /* 0x00000008253e7231 */ /* 0x080fe4000000003e */
[----:B------:R-:W-:Y:S01]  /*70a0*/  HFMA2 R64, R41, R8, R64 ;  /* 0x0000000829407231 */ /* 0x000fe20000000040 */
[----:B------:R-:W-:Y:S01]  /*70b0*/  HFMA2.MMA R8, R47, R10, R63 ;  /* 0x0000000a2f087235 */ /* 0x000fe2000000003f */
[----:B------:R-:W-:Y:S02]  /*70c0*/  HADD2 R12, R46, -1056, -1056 ;  /* 0xe420e4202e0c7430 */ /* 0x000fe40000000000 */
[----:B------:R-:W-:Y:S02]  /*70d0*/  HADD2 R45, R16, -1056, -1056 ;  /* 0xe420e420102d7430 */ /* 0x000fe40000000000 */
[----:B------:R-:W-:Y:S02]  /*70e0*/  HADD2 R60, R7, -1056, -1056 ;  /* 0xe420e420073c7430 */ /* 0x000fe40000000000 */
[----:B------:R-:W-:-:S02]  /*70f0*/  HADD2 R16, R48, -1056, -1056 ;  /* 0xe420e42030107430 */ /* 0x000fc40000000000 */
[-C--:B------:R-:W-:Y:S01]  /*7100*/  HFMA2 R62, R44, R9.reuse, R62 ;  /* 0x000000092c3e7231 */ /* 0x080fe2000000003e */
        /* <DEDUP_REMOVED lines=20> */
[----:B------:R-:W1:Y:S01]  /*7250*/  LDS.128 R4, [UR4+0x40] ;  /* 0x00004004ff047984 */ /* 0x000e620008000c00 */
[----:B------:R-:W-:-:S03]  /*7260*/  ISETP.NE.AND P0, PT, R28, 0x2, PT ;  /* 0x000000021c00780c */ /* 0x000fc60003f05270 */
[----:B------:R-:W2:Y:S01]  /*7270*/  LDS.128 R8, [UR4+0x50] ;  /* 0x00005004ff087984 */ /* 0x000ea20008000c00 */
[-C--:B-1----:R-:W-:Y:S01]  /*7280*/  HFMA2.MMA R46, R13, R4.reuse, RZ ;  /* 0x000000040d2e7235 */ /* 0x082fe200000000ff */
        /* <DEDUP_REMOVED lines=15> */
[-C--:B------:R-:W-:Y:S02]  /*7380*/  HFMA2.MMA R4, R50, R7.reuse, R46 ;  /* 0x0000000732047235 */ /* 0x080fe4000000002e */
[----:B------:R-:W-:Y:S01]  /*7390*/  HFMA2.MMA R61, R54, R7, R61 ;  /* 0x00000007363d7235 */ /* 0x000fe2000000003d */
[----:B------:R-:W-:-:S02]  /*73a0*/  HFMA2 R6, R41, R8, R6 ;  /* 0x0000000829067231 */ /* 0x000fc40000000006 */
[----:B------:R-:W-:-:S03]  /*73b0*/  HFMA2 R7, R45, R10, R48 ;  /* 0x0000000a2d077231 */ /* 0x000fc60000000030 */
        /* <DEDUP_REMOVED lines=21> */
[----:B------:R-:W1:Y:S04]  /*7510*/  LDS.128 R4, [UR4+0x80] ;  /* 0x00008004ff047984 */ /* 0x000e680008000c00 */
[----:B------:R-:W2:Y:S01]  /*7520*/  LDS.128 R8, [UR4+0x90] ;  /* 0x00009004ff087984 */ /* 0x000ea20008000c00 */
[-C--:B-1----:R-:W-:Y:S01]  /*7530*/  HFMA2.MMA R13, R13, R4.reuse, RZ ;  /* 0x000000040d0d7235 */ /* 0x082fe200000000ff */
        /* <DEDUP_REMOVED lines=25> */
[----:B------:R-:W-:-:S05]  /*76d0*/  HFMA2 R9, R60, R9, R6 ;  /* 0x000000093c097231 */ /* 0x000fca0000000006 */
        /* <DEDUP_REMOVED lines=13> */
.L_x_2003:
        /* <DEDUP_REMOVED lines=16> */
[----:B------:R-:W-:Y:S02]  /*78b0*/  LOP3.LUT R18, R12, 0x3f003f, RZ, 0xc0, !PT ;  /* 0x003f003f0c127812 */ /* 0x000fe400078ec0ff */
[----:B------:R-:W-:Y:S02]  /*78c0*/  SHF.R.U32.HI R19, RZ, 0x6, R12 ;  /* 0x00000006ff137819 */ /* 0x000fe4000001160c */
[--C-:B------:R-:W-:Y:S02]  /*78d0*/  SHF.R.U32.HI R13, RZ, 0xc, R14.reuse ;  /* 0x0000000cff0d7819 */ /* 0x100fe4000001160e */
[----:B------:R-:W-:Y:S02]  /*78e0*/  LOP3.LUT R17, R14, 0x3f003f, RZ, 0xc0, !PT ;  /* 0x003f003f0e117812 */ /* 0x000fe400078ec0ff */
[----:B------:R-:W-:Y:S02]  /*78f0*/  SHF.R.U32.HI R54, RZ, 0x6, R14 ;  /* 0x00000006ff367819 */ /* 0x000fe4000001160e */
[----:B------:R-:W-:-:S02]  /*7900*/  SHF.R.U32.HI R14, RZ, 0xc, R15 ;  /* 0x0000000cff0e7819 */ /* 0x000fc4000001160f */
[--C-:B----4-:R-:W-:Y:S02]  /*7910*/  SHF.R.U32.HI R12, RZ, 0x8, R4.reuse ;  /* 0x00000008ff0c7819 */ /* 0x110fe40000011604 */
        /* <DEDUP_REMOVED lines=16> */
[----:B------:R-:W-:-:S02]  /*7a20*/  SHF.R.U32.HI R58, RZ, 0x6, R15 ;  /* 0x00000006ff3a7819 */ /* 0x000fc4000001160f */
[----:B------:R-:W-:Y:S02]  /*7a30*/  LOP3.LUT R5, R34, 0xf000f, RZ, 0xc0, !PT ;  /* 0x000f000f22057812 */ /* 0x000fe400078ec0ff */
[----:B------:R-:W-:Y:S02]  /*7a40*/  LOP3.LUT R7, R40, 0xf000f, RZ, 0xc0, !PT ;  /* 0x000f000f28077812 */ /* 0x000fe400078ec0ff */
[----:B------:R-:W-:Y:S02]  /*7a50*/  LOP3.LUT R13, R13, 0xf000f, RZ, 0xc0, !PT ;  /* 0x000f000f0d0d7812 */ /* 0x000fe400078ec0ff */
[----:B------:R-:W-:Y:S02]  /*7a60*/  LOP3.LUT R15, R14, 0xf000f, RZ, 0xc0, !PT ;  /* 0x000f000f0e0f7812 */ /* 0x000fe400078ec0ff */
[----:B------:R-:W-:Y:S02]  /*7a70*/  LOP3.LUT R12, R5, 0x300030, R12, 0xf8, !PT ;  /* 0x00300030050c7812 */ /* 0x000fe400078ef80c */
[----:B------:R-:W-:-:S02]  /*7a80*/  LOP3.LUT R16, R7, 0x300030, R16, 0xf8, !PT ;  /* 0x0030003007107812 */ /* 0x000fc400078ef810 */
[----:B------:R-:W-:Y:S02]  /*7a90*/  LOP3.LUT R34, R13, 0x300030, R4, 0xf8, !PT ;  /* 0x003000300d227812 */ /* 0x000fe400078ef804 */
[----:B------:R-:W-:Y:S02]  /*7aa0*/  LOP3.LUT R14, R15, 0x300030, R6, 0xf8, !PT ;  /* 0x003000300f0e7812 */ /* 0x000fe400078ef806 */
[----:B------:R-:W1:Y:S01]  /*7ab0*/  LDS.128 R4, [UR4+0x20] ;  /* 0x00002004ff047984 */ /* 0x000e620008000c00 */
[----:B---3--:R-:W-:-:S04]  /*7ac0*/  SHF.R.U32.HI R13, RZ, 0xc, R8 ;  /* 0x0000000cff0d7819 */ /* 0x008fc80000011608 */
[----:B------:R-:W-:Y:S02]  /*7ad0*/  LOP3.LUT R13, R13, 0xf000f, RZ, 0xc0, !PT ;  /* 0x000f000f0d0d7812 */ /* 0x000fe400078ec0ff */
[----:B------:R-:W-:Y:S02]  /*7ae0*/  LOP3.LUT R50, R8, 0x3f003f, RZ, 0xc0, !PT ;  /* 0x003f003f08327812 */ /* 0x000fe400078ec0ff */
[----:B------:R-:W-:Y:S02]  /*7af0*/  LOP3.LUT R46, R13, 0x300030, R46, 0xf8, !PT ;  /* 0x003000300d2e7812 */ /* 0x000fe400078ef82e */
[----:B------:R-:W-:Y:S02]  /*7b00*/  SHF.R.U32.HI R51, RZ, 0x6, R8 ;  /* 0x00000006ff337819 */ /* 0x000fe40000011608 */
[----:B------:R-:W-:Y:S02]  /*7b10*/  LOP3.LUT R13, R18, 0x64006400, RZ, 0xfc, !PT ;  /* 0x64006400120d7812 */ /* 0x000fe400078efcff */
[----:B------:R-:W-:-:S02]  /*7b20*/  LOP3.LUT R17, R17, 0x64006400, RZ, 0xfc, !PT ;  /* 0x6400640011117812 */ /* 0x000fc400078efcff */
[--C-:B------:R-:W-:Y:S02]  /*7b30*/  SHF.R.U32.HI R8, RZ, 0xc, R9.reuse ;  /* 0x0000000cff087819 */ /* 0x100fe40000011609 */
[----:B------:R-:W-:Y:S02]  /*7b40*/  LOP3.LUT R52, R9, 0x3f003f, RZ, 0xc0, !PT ;  /* 0x003f003f09347812 */ /* 0x000fe400078ec0ff */
[----:B------:R-:W-:Y:S02]  /*7b50*/  SHF.R.U32.HI R53, RZ, 0x6, R9 ;  /* 0x00000006ff357819 */ /* 0x000fe40000011609 */
[----:B------:R-:W-:Y:S02]  /*7b60*/  LOP3.LUT R60, R11, 0x3f003f, RZ, 0xc0, !PT ;  /* 0x003f003f0b3c7812 */ /* 0x000fe400078ec0ff */
[----:B------:R-:W-:Y:S02]  /*7b70*/  SHF.R.U32.HI R61, RZ, 0x6, R11 ;  /* 0x00000006ff3d7819 */ /* 0x000fe4000001160b */
[----:B------:R-:W-:-:S02]  /*7b80*/  SHF.R.U32.HI R9, RZ, 0xc, R10 ;  /* 0x0000000cff097819 */ /* 0x000fc4000001160a */
[----:B------:R-:W-:Y:S01]  /*7b90*/  SHF.R.U32.HI R11, RZ, 0xc, R11 ;  /* 0x0000000cff0b7819 */ /* 0x000fe2000001160b */
[----:B------:R-:W-:Y:S01]  /*7ba0*/  HADD2 R13, R13, -1056, -1056 ;  /* 0xe420e4200d0d7430 */ /* 0x000fe20000000000 */
[----:B------:R-:W-:Y:S01]  /*7bb0*/  LOP3.LUT R38, R38, 0x3f003f, RZ, 0xc0, !PT ;  /* 0x003f003f26267812 */ /* 0x000fe200078ec0ff */
[----:B------:R-:W-:Y:S01]  /*7bc0*/  HADD2 R17, R17, -1056, -1056 ;  /* 0xe420e42011117430 */ /* 0x000fe20000000000 */
[----:B------:R-:W-:Y:S02]  /*7bd0*/  LOP3.LUT R55, R10, 0x3f003f, RZ, 0xc0, !PT ;  /* 0x003f003f0a377812 */ /* 0x000fe400078ec0ff */
[----:B------:R-:W-:Y:S02]  /*7be0*/  SHF.R.U32.HI R56, RZ, 0x6, R10 ;  /* 0x00000006ff387819 */ /* 0x000fe4000001160a */
        /* <DEDUP_REMOVED lines=10> */
[----:B------:R-:W-:Y:S01]  /*7c90*/  LOP3.LUT R48, R9, 0x300030, R48, 0xf8, !PT ;  /* 0x0030003009307812 */ /* 0x000fe200078ef830 */
[-C--:B-1----:R-:W-:Y:S01]  /*7ca0*/  HFMA2.MMA R9, R13, R4.reuse, RZ ;  /* 0x000000040d097235 */ /* 0x082fe200000000ff */
[----:B------:R-:W-:Y:S01]  /*7cb0*/  LOP3.LUT R49, R10, 0x300030, R49, 0xf8, !PT ;  /* 0x003000300a317812 */ /* 0x000fe200078ef831 */
[----:B------:R-:W-:Y:S01]  /*7cc0*/  HFMA2.MMA R10, R17, R4, RZ ;  /* 0x00000004110a7235 */ /* 0x000fe200000000ff */
[----:B------:R-:W-:Y:S01]  /*7cd0*/  LOP3.LUT R47, R8, 0x300030, R47, 0xf8, !PT ;  /* 0x00300030082f7812 */ /* 0x000fe200078ef82f */
[----:B------:R-:W-:Y:S01]  /*7ce0*/  HADD2 R18, R18, -1056, -1056 ;  /* 0xe420e42012127430 */ /* 0x000fe20000000000 */
[----:B------:R-:W-:Y:S01]  /*7cf0*/  LOP3.LUT R58, R58, 0x3f003f, RZ, 0xc0, !PT ;  /* 0x003f003f3a3a7812 */ /* 0x000fe200078ec0ff */
[----:B------:R-:W-:Y:S02]  /*7d00*/  HADD2 R38, R38, -1056, -1056 ;  /* 0xe420e42026267430 */ /* 0x000fe40000000000 */
[----:B------:R-:W-:Y:S02]  /*7d10*/  HFMA2 R8, R15, R4, RZ.H0_H0 ;  /* 0x000000040f087231 */ /* 0x000fe400000400ff */
[----:B------:R-:W-:Y:S01]  /*7d20*/  HADD2 R36, R36, -1056, -1056 ;  /* 0xe420e42024247430 */ /* 0x000fe20000000000 */
[----:B------:R-:W-:Y:S01]  /*7d30*/  LOP3.LUT R40, R58, 0x64006400, RZ, 0xfc, !PT ;  /* 0x640064003a287812 */ /* 0x000fe200078efcff */
[----:B------:R-:W-:-:S02]  /*7d40*/  HFMA2.MMA R58, R18, R5, R9 ;  /* 0x00000005123a7235 */ /* 0x000fc40000000009 */
[----:B------:R-:W-:Y:S01]  /*7d50*/  HFMA2 R62, R36, R5, R8 ;  /* 0x00000005243e7231 */ /* 0x000fe20000000008 */
[----:B------:R-:W-:Y:S02]  /*7d60*/  HFMA2.MMA R63, R38, R5, R10 ;  /* 0x00000005263f7235 */ /* 0x000fe4000000000a */
[----:B------:R-:W1:Y:S01]  /*7d70*/  LDS.128 R8, [UR4+0x30] ;  /* 0x00003004ff087984 */ /* 0x000e620008000c00 */
        /* <DEDUP_REMOVED lines=28> */
[----:B------:R-:W-:-:S02]  /*7f40*/  HFMA2 R64, R57, R6, R64 ;  /* 0x0000000639407231 */ /* 0x000fc40000000040 */
[----:B------:R-:W-:Y:S01]  /*7f50*/  HADD2 R52, R5, -1056, -1056 ;  /* 0xe420e42005347430 */ /* 0x000fe20000000000 */
[----:B------:R-:W-:Y:S01]  /*7f60*/  LOP3.LUT R5, R37, 0x64006400, RZ, 0xfc, !PT ;  /* 0x6400640025057812 */ /* 0x000fe200078efcff */
[----:B------:R-:W-:Y:S01]  /*7f70*/  HADD2 R56, R56, -1056, -1056 ;  /* 0xe420e42038387430 */ /* 0x000fe20000000000 */
[----:B------:R-:W-:Y:S02]  /*7f80*/  LOP3.LUT R45, R45, 0x3f003f, RZ, 0xc0, !PT ;  /* 0x003f003f2d2d7812 */ /* 0x000fe400078ec0ff */
[----:B------:R-:W-:Y:S01]  /*7f90*/  LOP3.LUT R6, R35, 0x64006400, RZ, 0xfc, !PT ;  /* 0x6400640023067812 */ /* 0x000fe200078efcff */
[----:B------:R-:W-:Y:S01]  /*7fa0*/  HADD2 R35, R44, -1056, -1056 ;  /* 0xe420e4202c237430 */ /* 0x000fe20000000000 */
[----:B------:R-:W-:Y:S01]  /*7fb0*/  LOP3.LUT R4, R42, 0x64006400, RZ, 0xfc, !PT ;  /* 0x640064002a047812 */ /* 0x000fe200078efcff */
        /* <DEDUP_REMOVED lines=8> */
[----:B------:R-:W-:Y:S01]  /*8040*/  LOP3.LUT R43, R43, 0x3f003f, RZ, 0xc0, !PT ;  /* 0x003f003f2b2b7812 */ /* 0x000fe200078ec0ff */
[-C--:B-1----:R-:W-:Y:S01]  /*8050*/  HFMA2.MMA R4, R35, R8.reuse, R60 ;  /* 0x0000000823047235 */ /* 0x082fe2000000003c */
[----:B------:R-:W-:Y:S01]  /*8060*/  LOP3.LUT R58, R41, 0x64006400, RZ, 0xfc, !PT ;  /* 0x64006400293a7812 */ /* 0x000fe200078efcff */
[----:B------:R-:W-:Y:S01]  /*8070*/  HADD2 R42, R42, -1056, -1056 ;  /* 0xe420e4202a2a7430 */ /* 0x000fe20000000000 */
[----:B------:R-:W-:Y:S01]  /*8080*/  HFMA2.MMA R63, R39, R8, R63 ;  /* 0x00000008273f7235 */ /* 0x000fe2000000003f */
[----:B------:R-:W-:Y:S02]  /*8090*/  LOP3.LUT R43, R43, 0x64006400, RZ, 0xfc, !PT ;  /* 0x640064002b2b7812 */ /* 0x000fe400078efcff */
[----:B------:R-:W-:Y:S01]  /*80a0*/  HADD2 R58, R58, -1056, -1056 ;  /* 0xe420e4203a3a7430 */ /* 0x000fe20000000000 */
[----:B------:R-:W-:Y:S01]  /*80b0*/  LOP3.LUT R12, R12, 0x64006400, RZ, 0xfc, !PT ;  /* 0x640064000c0c7812 */ /* 0x000fe200078efcff */
[----:B------:R-:W-:Y:S01]  /*80c0*/  HADD2 R41, R6, -1056, -1056 ;  /* 0xe420e42006297430 */ /* 0x000fe20000000000 */
[-C--:B------:R-:W-:Y:S01]  /*80d0*/  HFMA2.MMA R6, R42, R9.reuse, R4 ;  /* 0x000000092a067235 */ /* 0x080fe20000000004 */
[----:B------:R-:W-:Y:S01]  /*80e0*/  LOP3.LUT R34, R34, 0x64006400, RZ, 0xfc, !PT ;  /* 0x6400640022227812 */ /* 0x000fe200078efcff */
[----:B------:R-:W-:Y:S01]  /*80f0*/  HADD2 R44, R43, -1056, -1056 ;  /* 0xe420e4202b2c7430 */ /* 0x000fe20000000000 */
[----:B------:R-:W-:Y:S01]  /*8100*/  HFMA2.MMA R63, R58, R9, R63 ;  /* 0x000000093a3f7235 */ /* 0x000fe2000000003f */
[----:B------:R-:W-:Y:S01]  /*8110*/  HADD2 R43, R12, -1056, -1056 ;  /* 0xe420e4200c2b7430 */ /* 0x000fe20000000000 */
[----:B------:R-:W-:-:S02]  /*8120*/  LOP3.LUT R4, R14, 0x64006400, RZ, 0xfc, !PT ;  /* 0x640064000e047812 */ /* 0x000fc400078efcff */
[----:B------:R-:W-:Y:S01]  /*8130*/  LOP3.LUT R14, R47, 0x64006400, RZ, 0xfc, !PT ;  /* 0x640064002f0e7812 */ /* 0x000fe200078efcff */
[----:B------:R-:W-:Y:S01]  /*8140*/  HADD2 R47, R34, -1056, -1056 ;  /* 0xe420e420222f7430 */ /* 0x000fe20000000000 */
[----:B------:R-:W-:Y:S01]  /*8150*/  LOP3.LUT R46, R46, 0x64006400, RZ, 0xfc, !PT ;  /* 0x640064002e2e7812 */ /* 0x000fe200078efcff */
[-C--:B------:R-:W-:Y:S01]  /*8160*/  HFMA2.MMA R6, R43, R10.reuse, R6 ;  /* 0x0000000a2b067235 */ /* 0x080fe20000000006 */
[----:B------:R-:W-:Y:S02]  /*8170*/  LOP3.LUT R16, R16, 0x64006400, RZ, 0xfc, !PT ;  /* 0x6400640010107812 */ /* 0x000fe400078efcff */
[----:B------:R-:W-:Y:S02]  /*8180*/  LOP3.LUT R7, R7, 0x64006400, RZ, 0xfc, !PT ;  /* 0x6400640007077812 */ /* 0x000fe400078efcff */
[----:B------:R-:W-:Y:S01]  /*8190*/  LOP3.LUT R48, R48, 0x64006400, RZ, 0xfc, !PT ;  /* 0x6400640030307812 */ /* 0x000fe200078efcff */
[-C--:B------:R-:W-:Y:S02]  /*81a0*/  HFMA2 R62, R37, R8.reuse, R62 ;  /* 0x00000008253e7231 */ /* 0x080fe4000000003e */
[----:B------:R-:W-:Y:S01]  /*81b0*/  HFMA2 R64, R41, R8, R64 ;  /* 0x0000000829407231 */ /* 0x000fe20000000040 */
[----:B------:R-:W-:Y:S01]  /*81c0*/  HFMA2.MMA R8, R47, R10, R63 ;  /* 0x0000000a2f087235 */ /* 0x000fe2000000003f */
[----:B------:R-:W-:-:S02]  /*81d0*/  HADD2 R12, R46, -1056, -1056 ;  /* 0xe420e4202e0c7430 */ /* 0x000fc40000000000 */
[----:B------:R-:W-:Y:S02]  /*81e0*/  HADD2 R45, R16, -1056, -1056 ;  /* 0xe420e420102d7430 */ /* 0x000fe40000000000 */
        /* <DEDUP_REMOVED lines=109> */
.L_x_2004:
[----:B------:R-:W-:Y:S01]  /*88c0*/  IADD3 R30, R30, 0x20, RZ ;  /* 0x000000201e1e7810 */ /* 0x000fe20007ffe0ff */
[----:B0-----:R-:W-:Y:S01]  /*88d0*/  IMAD.WIDE.U32 R2, R33, 0x18, R2 ;  /* 0x0000001821027825 */ /* 0x001fe200078e0002 */
[----:B------:R-:W-:Y:S02]  /*88e0*/  UIADD3 UR4, UR4, 0x40, URZ ;  /* 0x0000004004047890 */ /* 0x000fe4000fffe03f */
[C---:B------:R-:W-:Y:S01]  /*88f0*/  ISETP.GE.AND P0, PT, R30.reuse, UR5, PT ;  /* 0x000000051e007c0c */ /* 0x040fe2000bf06270 */
[----:B------:R-:W-:Y:S01]  /*8900*/  IMAD R11, R59, 0x18, RZ ;  /* 0x000000183b0b7824 */ /* 0x000fe200078e02ff */
[----:B------:R-:W-:Y:S02]  /*8910*/  ISETP.LT.AND P2, PT, R30, R29, PT ;  /* 0x0000001d1e00720c */ /* 0x000fe40003f41270 */
[----:B------:R-:W-:Y:S02]  /*8920*/  MOV R10, R2 ;  /* 0x00000002000a7202 */ /* 0x000fe40000000f00 */
[----:B------:R-:W-:-:S09]  /*8930*/  IADD3 R11, R3, R11, RZ ;  /* 0x0000000b030b7210 */ /* 0x000fd20007ffe0ff */
[----:B------:R-:W-:Y:S05]  /*8940*/  @!P0 BRA P2, `(.L_x_2005) ;  /* 0xffffffdc00548947 */ /* 0x000fea000103ffff */
.L_x_2002:
[----:B------:R-:W-:Y:S01]  /*8950*/  ISETP.GE.AND P0, PT, R30, R29, PT ;  /* 0x0000001d1e00720c */ /* 0x000fe20003f06270 */
[----:B------:R-:W-:-:S03]  /*8960*/  ULDC UR5, c[0x0][0x260] ;  /* 0x0000980000057ab9 */ /* 0x000fc60000000800 */
[----:B------:R-:W-:Y:S01]  /*8970*/  ISETP.GE.OR P0, PT, R30, UR5, P0 ;  /* 0x000000051e007c0c */ /* 0x000fe20008706670 */
[----:B------:R-:W-:-:S12]  /*8980*/  ULDC UR5, c[0x0][0x260] ;  /* 0x0000980000057ab9 */ /* 0x000fd80000000800 */
[----:B------:R-:W-:Y:S05]  /*8990*/  @P0 BRA `(.L_x_2006) ;  /* 0x0000001c00d00947 */ /* 0x000fea0003800000 */
.L_x_2008:
[----:B------:R-:W1:Y:S02]  /*89a0*/  LDC R33, c[0x0][0x23c] ;  /* 0x00008f00ff217b82 */ /* 0x000e640000000800 */
[C---:B-1----:R-:W-:Y:S02]  /*89b0*/  IMAD.WIDE R36, R33.reuse, 0x4, R10 ;  /* 0x0000000421247825 */ /* 0x042fe400078e020a */
[----:B-----5:R-:W5:Y:S02]  /*89c0*/  LDG.E.128.CONSTANT R8, desc[UR6][R10.64] ;  /* 0x000000060a087981 */ /* 0x020f64000c1e9d00 */
[C---:B------:R-:W-:Y:S02]  /*89d0*/  IMAD.WIDE R16, R33.reuse, 0x4, R36 ;  /* 0x0000000421107825 */ /* 0x040fe400078e0224 */
[----:B------:R-:W5:Y:S02]  /*89e0*/  LDG.E.128.CONSTANT R36, desc[UR6][R36.64] ;  /* 0x0000000624247981 */ /* 0x000f64000c1e9d00 */
[----:B0-----:R-:W-:-:S02]  /*89f0*/  IMAD.WIDE R4, R33, 0x4, R16 ;  /* 0x0000000421047825 */ /* 0x001fc400078e0210 */
[----:B------:R-:W5:Y:S04]  /*8a00*/  LDG.E.128.CONSTANT R16, desc[UR6][R16.64] ;  /* 0x0000000610107981 */ /* 0x000f68000c1e9d00 */
[----:B0-----:R0:W5:Y:S01]  /*8a10*/  LDG.E.128.CONSTANT R12, desc[UR6][R4.64] ;  /* 0x00000006040c7981 */ /* 0x001162000c1e9d00 */
[----:B------:R-:W-:Y:S01]  /*8a20*/  IMAD.WIDE R2, R33, 0x4, R4 ;  /* 0x0000000421027825 */ /* 0x000fe200078e0204 */
[----:B------:R-:W-:Y:S06]  /*8a30*/  @!P1 BRA `(.L_x_2007) ;  /* 0x0000001c00909947 */ /* 0x000fec0003800000 */
[----:B0-----:R-:W2:Y:S01]  /*8a40*/  LDG.E.128.CONSTANT R4, desc[UR6][R2.64] ;  /* 0x0000000602047981 */ /* 0x001ea2000c1e9d00 */
[----:B-----5:R-:W-:Y:S02]  /*8a50*/  SHF.R.U32.HI R58, RZ, 0xf, R8 ;  /* 0x0000000fff3a7819 */ /* 0x020fe40000011608 */
[--C-:B------:R-:W-:Y:S02]  /*8a60*/  SHF.R.U32.HI R60, RZ, 0xf, R9.reuse ;  /* 0x0000000fff3c7819 */ /* 0x100fe40000011609 */
[C---:B------:R-:W-:Y:S02]  /*8a70*/  LOP3.LUT R59, R9.reuse, 0x1f001f, RZ, 0xc0, !PT ;  /* 0x001f001f093b7812 */ /* 0x040fe400078ec0ff */
[----:B------:R-:W-:Y:S02]  /*8a80*/  LOP3.LUT R40, R9, 0x3e003e0, RZ, 0xc0, !PT ;  /* 0x03e003e009287812 */ /* 0x000fe400078ec0ff */
[----:B------:R-:W-:Y:S02]  /*8a90*/  SHF.R.U32.HI R50, RZ, 0xa, R9 ;  /* 0x0000000aff327819 */ /* 0x000fe40000011609 */
[----:B------:R-:W-:-:S02]  /*8aa0*/  LOP3.LUT R63, R11, 0x1f001f, RZ, 0xc0, !PT ;  /* 0x001f001f0b3f7812 */ /* 0x000fc400078ec0ff */
[----:B------:R-:W-:Y:S02]  /*8ab0*/  LOP3.LUT R35, R11, 0x3e003e0, RZ, 0xc0, !PT ;  /* 0x03e003e00b237812 */ /* 0x000fe400078ec0ff */
[--C-:B------:R-:W-:Y:S02]  /*8ac0*/  SHF.R.U32.HI R76, RZ, 0xf, R11.reuse ;  /* 0x0000000fff4c7819 */ /* 0x100fe4000001160b */
[----:B------:R-:W-:Y:S02]  /*8ad0*/  SHF.R.U32.HI R52, RZ, 0xa, R11 ;  /* 0x0000000aff347819 */ /* 0x000fe4000001160b */
[----:B------:R-:W-:Y:S02]  /*8ae0*/  SHF.R.U32.HI R9, RZ, 0xe, R36 ;  /* 0x0000000eff097819 */ /* 0x000fe40000011624 */
[----:B------:R-:W-:Y:S02]  /*8af0*/  SHF.R.U32.HI R11, RZ, 0xe, R37 ;  /* 0x0000000eff0b7819 */ /* 0x000fe40000011625 */
[----:B------:R-:W-:-:S02]  /*8b00*/  LOP3.LUT R58, R58, 0x10001, RZ, 0xc0, !PT ;  /* 0x000100013a3a7812 */ /* 0x000fc400078ec0ff */
[----:B------:R-:W-:Y:S02]  /*8b10*/  LOP3.LUT R60, R60, 0x10001, RZ, 0xc0, !PT ;  /* 0x000100013c3c7812 */ /* 0x000fe400078ec0ff */
        /* <DEDUP_REMOVED lines=8> */
[----:B------:R-:W-:Y:S02]  /*8ba0*/  SHF.R.U32.HI R10, RZ, 0xd, R17 ;  /* 0x0000000dff0a7819 */ /* 0x000fe40000011611 */
[----:B------:R-:W-:Y:S02]  /*8bb0*/  LOP3.LUT R9, R58, 0x20002, R9, 0xf8, !PT ;  /* 0x000200023a097812 */ /* 0x000fe400078ef809 */
[----:B------:R-:W-:-:S02]  /*8bc0*/  LOP3.LUT R11, R60, 0x20002, R11, 0xf8, !PT ;  /* 0x000200023c0b7812 */ /* 0x000fc400078ef80b */
[----:B------:R-:W-:Y:S02]  /*8bd0*/  LOP3.LUT R9, R9, 0x40004, R8, 0xf8, !PT ;  /* 0x0004000409097812 */ /* 0x000fe400078ef808 */
[----:B------:R-:W-:Y:S02]  /*8be0*/  LOP3.LUT R10, R11, 0x40004, R10, 0xf8, !PT ;  /* 0x000400040b0a7812 */ /* 0x000fe400078ef80a */
[----:B------:R-:W-:Y:S02]  /*8bf0*/  SHF.R.U32.HI R78, RZ, 0xc, R12 ;  /* 0x0000000cff4e7819 */ /* 0x000fe4000001160c */
[----:B------:R-:W-:Y:S02]  /*8c00*/  SHF.R.U32.HI R79, RZ, 0xc, R13 ;  /* 0x0000000cff4f7819 */ /* 0x000fe4000001160d */
[----:B------:R-:W-:Y:S02]  /*8c10*/  LOP3.LUT R78, R9, 0x80008, R78, 0xf8, !PT ;  /* 0x00080008094e7812 */ /* 0x000fe400078ef84e */
[----:B------:R-:W-:-:S02]  /*8c20*/  LOP3.LUT R79, R10, 0x80008, R79, 0xf8, !PT ;  /* 0x000800080a4f7812 */ /* 0x000fc400078ef84f */
[----:B------:R-:W0:Y:S01]  /*8c30*/  LDS.128 R8, [UR4] ;  /* 0x00000004ff087984 */ /* 0x000e220008000c00 */
[C---:B------:R-:W-:Y:S02]  /*8c40*/  LOP3.LUT R53, R36.reuse, 0x1f001f, RZ, 0xc0, !PT ;  /* 0x001f001f24357812 */ /* 0x040fe400078ec0ff */
[----:B------:R-:W-:Y:S02]  /*8c50*/  LOP3.LUT R42, R36, 0x3e003e0, RZ, 0xc0, !PT ;  /* 0x03e003e0242a7812 */ /* 0x000fe400078ec0ff */
[----:B------:R-:W-:Y:S02]  /*8c60*/  SHF.R.U32.HI R64, RZ, 0xa, R36 ;  /* 0x0000000aff407819 */ /* 0x000fe40000011624 */
[C---:B------:R-:W-:Y:S02]  /*8c70*/  LOP3.LUT R54, R37.reuse, 0x1f001f, RZ, 0xc0, !PT ;  /* 0x001f001f25367812 */ /* 0x040fe400078ec0ff */
[----:B------:R-:W-:Y:S02]  /*8c80*/  LOP3.LUT R36, R37, 0x3e003e0, RZ, 0xc0, !PT ;  /* 0x03e003e025247812 */ /* 0x000fe400078ec0ff */
[----:B------:R-:W-:-:S02]  /*8c90*/  SHF.R.U32.HI R65, RZ, 0xa, R37 ;  /* 0x0000000aff417819 */ /* 0x000fc40000011625 */
[----:B------:R-:W-:Y:S02]  /*8ca0*/  SHF.R.U32.HI R75, RZ, 0xe, R38 ;  /* 0x0000000eff4b7819 */ /* 0x000fe40000011626 */
[----:B------:R-:W-:Y:S02]  /*8cb0*/  SHF.R.U32.HI R77, RZ, 0xe, R39 ;  /* 0x0000000eff4d7819 */ /* 0x000fe40000011627 */
[----:B------:R-:W-:Y:S02]  /*8cc0*/  LOP3.LUT R62, R62, 0x10001, RZ, 0xc0, !PT ;  /* 0x000100013e3e7812 */ /* 0x000fe400078ec0ff */
[----:B------:R-:W-:Y:S02]  /*8cd0*/  LOP3.LUT R76, R76, 0x10001, RZ, 0xc0, !PT ;  /* 0x000100014c4c7812 */ /* 0x000fe400078ec0ff */
        /* <DEDUP_REMOVED lines=20> */
[C---:B------:R-:W-:Y:S02]  /*8e20*/  LOP3.LUT R70, R18.reuse, 0x1f001f, RZ, 0xc0, !PT ;  /* 0x001f001f12467812 */ /* 0x040fe400078ec0ff */
[----:B------:R-:W-:Y:S02]  /*8e30*/  LOP3.LUT R44, R18, 0x3e003e0, RZ, 0xc0, !PT ;  /* 0x03e003e0122c7812 */ /* 0x000fe400078ec0ff */
[----:B------:R-:W-:Y:S02]  /*8e40*/  SHF.R.U32.HI R82, RZ, 0xa, R18 ;  /* 0x0000000aff527819 */ /* 0x000fe40000011612 */
[C---:B------:R-:W-:Y:S02]  /*8e50*/  LOP3.LUT R71, R19.reuse, 0x1f001f, RZ, 0xc0, !PT ;  /* 0x001f001f13477812 */ /* 0x040fe400078ec0ff */
[----:B------:R-:W-:Y:S02]  /*8e60*/  LOP3.LUT R45, R19, 0x3e003e0, RZ, 0xc0, !PT ;  /* 0x03e003e0132d7812 */ /* 0x000fe400078ec0ff */
[----:B------:R-:W-:-:S02]  /*8e70*/  SHF.R.U32.HI R83, RZ, 0xa, R19 ;  /* 0x0000000aff537819 */ /* 0x000fc40000011613 */
[----:B------:R-:W-:Y:S02]  /*8e80*/  LOP3.LUT R80, R75, 0x80008, R80, 0xf8, !PT ;  /* 0x000800084b507812 */ /* 0x000fe400078ef850 */
[----:B------:R-:W-:Y:S02]  /*8e90*/  LOP3.LUT R81, R76, 0x80008, R81, 0xf8, !PT ;  /* 0x000800084c517812 */ /* 0x000fe400078ef851 */
[----:B------:R-:W-:Y:S02]  /*8ea0*/  LOP3.LUT R49, R14, 0x3e003e0, RZ, 0xc0, !PT ;  /* 0x03e003e00e317812 */ /* 0x000fe400078ec0ff */
[----:B------:R-:W-:Y:S02]  /*8eb0*/  MOV R0, 0x2800 ;  /* 0x0000280000007802 */ /* 0x000fe40000000f00 */
[----:B------:R-:W-:Y:S02]  /*8ec0*/  LOP3.LUT R103, R49, 0x64006400, RZ, 0xfc, !PT ;  /* 0x6400640031677812 */ /* 0x000fe400078efcff */
        /* <DEDUP_REMOVED lines=30> */
[----:B------:R-:W-:Y:S02]  /*90b0*/  LOP3.LUT R66, R66, 0x64006400, RZ, 0xfc, !PT ;  /* 0x6400640042427812 */ /* 0x000fe400078efcff */
[----:B------:R-:W-:Y:S01]  /*90c0*/  LOP3.LUT R37, R43, 0x64006400, RZ, 0xfc, !PT ;  /* 0x640064002b257812 */ /* 0x000fe200078efcff */
[----:B------:R-:W-:Y:S01]  /*90d0*/  HFMA2 R43, R107, R0.H0_H0, -48, -48 ;  /* 0xd200d2006b2b7431 */ /* 0x000fe20000040000 */
[----:B------:R-:W-:Y:S01]  /*90e0*/  LOP3.LUT R65, R65, 0x1f001f, RZ, 0xc0, !PT ;  /* 0x001f001f41417812 */ /* 0x000fe200078ec0ff */
[----:B------:R-:W-:Y:S01]  /*90f0*/  HADD2 R66, R66, -1040, -1040 ;  /* 0xe410e41042427430 */ /* 0x000fe20000000000 */
[----:B------:R-:W-:-:S02]  /*9100*/  LOP3.LUT R69, R69, 0x64006400, RZ, 0xfc, !PT ;  /* 0x6400640045457812 */ /* 0x000fc400078efcff */
        /* <DEDUP_REMOVED lines=24> */
[----:B------:R-:W-:Y:S01]  /*9290*/  SHF.R.U32.HI R12, RZ, 0xa, R12 ;  /* 0x0000000aff0c7819 */ /* 0x000fe2000001160c */
[----:B------:R-:W-:Y:S01]  /*92a0*/  HADD2 R83, R83, -1040, -1040 ;  /* 0xe410e41053537430 */ /* 0x000fe20000000000 */
[----:B------:R-:W-:-:S02]  /*92b0*/  SHF.R.U32.HI R14, RZ, 0xa, R14 ;  /* 0x0000000aff0e7819 */ /* 0x000fc4000001160e */
[----:B------:R-:W-:Y:S02]  /*92c0*/  LOP3.LUT R88, R88, 0x64006400, RZ, 0xfc, !PT ;  /* 0x6400640058587812 */ /* 0x000fe400078efcff */
[----:B------:R-:W-:Y:S02]  /*92d0*/  SHF.R.U32.HI R13, RZ, 0xa, R13 ;  /* 0x0000000aff0d7819 */ /* 0x000fe4000001160d */
        /* <DEDUP_REMOVED lines=10> */
[----:B------:R-:W-:Y:S02]  /*9380*/  PRMT R27, R27, 0x5410, R26 ;  /* 0x000054101b1b7816 */ /* 0x000fe4000000001a */
[----:B------:R-:W-:Y:S02]  /*9390*/  PRMT R25, R25, 0x5410, R24 ;  /* 0x0000541019197816 */ /* 0x000fe40000000018 */
[--C-:B--2---:R-:W-:Y:S02]  /*93a0*/  SHF.R.U32.HI R89, RZ, 0xb, R4.reuse ;  /* 0x0000000bff597819 */ /* 0x104fe40000011604 */
        /* <DEDUP_REMOVED lines=15> */
[----:B------:R-:W-:Y:S01]  /*94a0*/  LOP3.LUT R7, R42, 0x64006400, RZ, 0xfc, !PT ;  /* 0x640064002a077812 */ /* 0x000fe200078efcff */
[-C--:B------:R-:W-:Y:S01]  /*94b0*/  HFMA2 R42, R101, R0.reuse.H0_H0, -48, -48 ;  /* 0xd200d200652a7431 */ /* 0x080fe20000040000 */
[----:B------:R-:W-:Y:S02]  /*94c0*/  LOP3.LUT R78, R78, 0x100010, R89, 0xf8, !PT ;  /* 0x001000104e4e7812 */ /* 0x000fe400078ef859 */
[----:B------:R-:W-:Y:S01]  /*94d0*/  LOP3.LUT R89, R61, 0x64006400, RZ, 0xfc, !PT ;  /* 0x640064003d597812 */ /* 0x000fe200078efcff */
[-C--:B------:R-:W-:Y:S01]  /*94e0*/  HFMA2 R49, R7, R0.reuse.H0_H0, -48, -48 ;  /* 0xd200d20007317431 */ /* 0x080fe20000040000 */
[----:B------:R-:W-:Y:S01]  /*94f0*/  LOP3.LUT R7, R90, 0x64006400, RZ, 0xfc, !PT ;  /* 0x640064005a077812 */ /* 0x000fe200078efcff */
[----:B------:R-:W-:Y:S01]  /*9500*/  HADD2 R61, R59, -1040, -1040 ;  /* 0xe410e4103b3d7430 */ /* 0x000fe20000000000 */
[----:B------:R-:W-:Y:S01]  /*9510*/  LOP3.LUT R79, R79, 0x100010, R4, 0xf8, !PT ;  /* 0x001000104f4f7812 */ /* 0x000fe200078ef804 */
[----:B------:R-:W-:Y:S01]  /*9520*/  HADD2 R59, R89, -1040, -1040 ;  /* 0xe410e410593b7430 */ /* 0x000fe20000000000 */
[----:B------:R-:W-:Y:S01]  /*9530*/  LOP3.LUT R80, R80, 0x100010, R5, 0xf8, !PT ;  /* 0x0010001050507812 */ /* 0x000fe200078ef805 */
[----:B------:R-:W-:Y:S01]  /*9540*/  HFMA2 R38, R7, R0.H0_H0, -48, -48 ;  /* 0xd200d20007267431 */ /* 0x000fe20000040000 */
[----:B------:R-:W-:-:S02]  /*9550*/  LOP3.LUT R81, R81, 0x100010, R6, 0xf8, !PT ;  /* 0x0010001051517812 */ /* 0x000fc400078ef806 */
[----:B------:R-:W-:Y:S01]  /*9560*/  LOP3.LUT R90, R63, 0x64006400, RZ, 0xfc, !PT ;  /* 0x640064003f5a7812 */ /* 0x000fe200078efcff */
[----:B------:R-:W1:Y:S01]  /*9570*/  LDS.128 R4, [UR4+0x10] ;  /* 0x00001004ff047984 */ /* 0x000e620008000c00 */
[----:B------:R-:W-:Y:S01]  /*9580*/  HADD2 R63, R57, -1040, -1040 ;  /* 0xe410e410393f7430 */ /* 0x000fe20000000000 */
[----:B------:R-:W-:Y:S02]  /*9590*/  LOP3.LUT R93, R94, 0x64006400, RZ, 0xfc, !PT ;  /* 0x640064005e5d7812 */ /* 0x000fe400078efcff */
[----:B------:R-:W-:Y:S01]  /*95a0*/  LOP3.LUT R91, R92, 0x64006400, RZ, 0xfc, !PT ;  /* 0x640064005c5b7812 */ /* 0x000fe200078efcff */
[----:B------:R-:W-:Y:S01]  /*95b0*/  HADD2 R57, R90, -1040, -1040 ;  /* 0xe410e4105a397430 */ /* 0x000fe20000000000 */
[----:B------:R-:W-:Y:S01]  /*95c0*/  LOP3.LUT R95, R96, 0x64006400, RZ, 0xfc, !PT ;  /* 0x64006400605f7812 */ /* 0x000fe200078efcff */
[-C--:B0-----:R-:W-:Y:S01]  /*95d0*/  HFMA2.MMA R89, R63, R8.reuse, RZ ;  /* 0x000000083f597235 */ /* 0x081fe200000000ff */
[----:B------:R-:W-:Y:S01]  /*95e0*/  HFMA2 R34, R93, R0.H0_H0, -48, -48 ;  /* 0xd200d2005d227431 */ /* 0x000fe20000040000 */
[----:B------:R-:W-:Y:S01]  /*95f0*/  HFMA2.MMA R93, R59, R8, RZ ;  /* 0x000000083b5d7235 */ /* 0x000fe200000000ff */
[-C--:B------:R-:W-:Y:S01]  /*9600*/  HFMA2 R90, R61, R8.reuse, RZ.H0_H0 ;  /* 0x000000083d5a7231 */ /* 0x080fe200000400ff */
[----:B------:R-:W-:Y:S01]  /*9610*/  LOP3.LUT R16, R16, 0x64006400, RZ, 0xfc, !PT ;  /* 0x6400640010107812 */ /* 0x000fe200078efcff */
[----:B------:R-:W-:Y:S01]  /*9620*/  HFMA2 R8, R57, R8, RZ.H0_H0 ;  /* 0x0000000839087231 */ /* 0x000fe200000400ff */
[----:B------:R-:W-:Y:S01]  /*9630*/  LOP3.LUT R75, R75, 0x64006400, RZ, 0xfc, !PT ;  /* 0x640064004b4b7812 */ /* 0x000fe200078efcff */
[-C--:B------:R-:W-:Y:S01]  /*9640*/  HFMA2 R36, R91, R0.reuse.H0_H0, -48, -48 ;  /* 0xd200d2005b247431 */ /* 0x080fe20000040000 */
[-C--:B------:R-:W-:Y:S01]  /*9650*/  HFMA2.MMA R91, R62, R9.reuse, R89 ;  /* 0x000000093e5b7235 */ /* 0x080fe20000000059 */
        /* <DEDUP_REMOVED lines=11> */
[----:B------:R-:W-:Y:S01]  /*9710*/  HADD2 R55, R50, -1040, -1040 ;  /* 0xe410e41032377430 */ /* 0x000fe20000000000 */
[----:B------:R-:W-:Y:S01]  /*9720*/  LOP3.LUT R52, R54, 0x64006400, RZ, 0xfc, !PT ;  /* 0x6400640036347812 */ /* 0x000fe200078efcff */
[----:B------:R-:W-:Y:S01]  /*9730*/  HADD2 R51, R89, -1040, -1040 ;  /* 0xe410e41059337430 */ /* 0x000fe20000000000 */
        /* <DEDUP_REMOVED lines=70> */
[----:B------:R-:W-:-:S02]  /*9ba0*/  HFMA2 R93, R39, R10, R92 ;  /* 0x0000000a275d7231 */ /* 0x000fc4000000005c */
[----:B------:R-:W-:Y:S01]  /*9bb0*/  HADD2 R92, R12, -1040, -1040 ;  /* 0xe410e4100c5c7430 */ /* 0x000fe20000000000 */
[-C--:B------:R-:W-:Y:S01]  /*9bc0*/  HFMA2.MMA R91, R41, R10.reuse, R91 ;  /* 0x0000000a295b7235 */ /* 0x080fe2000000005b */
[----:B------:R-:W-:Y:S01]  /*9bd0*/  HADD2 R88, R14, -1040, -1040 ;  /* 0xe410e4100e587430 */ /* 0x000fe20000000000 */
[----:B------:R-:W-:Y:S01]  /*9be0*/  HFMA2.MMA R94, R37, R10, R8 ;  /* 0x0000000a255e7235 */ /* 0x000fe20000000008 */
[----:B------:R-:W-:Y:S01]  /*9bf0*/  LOP3.LUT R8, R86, 0x64006400, RZ, 0xfc, !PT ;  /* 0x6400640056087812 */ /* 0x000fe200078efcff */
[----:B------:R-:W-:Y:S02]  /*9c00*/  HADD2 R90, R13, -1040, -1040 ;  /* 0xe410e4100d5a7430 */ /* 0x000fe40000000000 */
[----:B------:R-:W-:Y:S02]  /*9c10*/  HFMA2 R95, R35, R10, R9 ;  /* 0x0000000a235f7231 */ /* 0x000fe40000000009 */
[----:B------:R-:W-:Y:S01]  /*9c20*/  HADD2 R86, R15, -1040, -1040 ;  /* 0xe410e4100f567430 */ /* 0x000fe20000000000 */
[-C--:B------:R-:W-:Y:S01]  /*9c30*/  HFMA2.MMA R9, R92, R11.reuse, R91 ;  /* 0x0000000b5c097235 */ /* 0x080fe2000000005b */
[-C--:B------:R-:W-:Y:S01]  /*9c40*/  HFMA2 R10, R90, R11.reuse, R93 ;  /* 0x0000000b5a0a7231 */ /* 0x080fe2000000005d */
[----:B------:R-:W-:Y:S01]  /*9c50*/  HFMA2.MMA R94, R88, R11, R94 ;  /* 0x0000000b585e7235 */ /* 0x000fe2000000005e */
[----:B------:R-:W-:-:S02]  /*9c60*/  HFMA2 R11, R86, R11, R95 ;  /* 0x0000000b560b7231 */ /* 0x000fc4000000005f */
[----:B------:R-:W-:Y:S02]  /*9c70*/  HADD2 R95, R16, -1040, -1040 ;  /* 0xe410e410105f7430 */ /* 0x000fe40000000000 */
[----:B------:R-:W-:Y:S02]  /*9c80*/  HADD2 R91, R75, -1040, -1040 ;  /* 0xe410e4104b5b7430 */ /* 0x000fe40000000000 */
[----:B------:R-:W-:Y:S02]  /*9c90*/  HADD2 R77, R17, -1040, -1040 ;  /* 0xe410e410114d7430 */ /* 0x000fe40000000000 */
[-C--:B-1----:R-:W-:Y:S01]  /*9ca0*/  HFMA2.MMA R9, R95, R4.reuse, R9 ;  /* 0x000000045f097235 */ /* 0x082fe20000000009 */
[----:B------:R-:W-:Y:S01]  /*9cb0*/  HADD2 R99, R76, -1040, -1040 ;  /* 0xe410e4104c637430 */ /* 0x000fe20000000000 */
[----:B------:R-:W-:Y:S01]  /*9cc0*/  HFMA2.MMA R94, R91, R4, R94 ;  /* 0x000000045b5e7235 */ /* 0x000fe2000000005e */
[----:B------:R-:W-:Y:S01]  /*9cd0*/  LOP3.LUT R76, R78, 0x64006400, RZ, 0xfc, !PT ;  /* 0x640064004e4c7812 */ /* 0x000fe200078efcff */
[----:B------:R-:W-:Y:S01]  /*9ce0*/  HADD2 R93, R18, -1040, -1040 ;  /* 0xe410e410125d7430 */ /* 0x000fe20000000000 */
[----:B------:R-:W-:Y:S01]  /*9cf0*/  LOP3.LUT R78, R79, 0x64006400, RZ, 0xfc, !PT ;  /* 0x640064004f4e7812 */ /* 0x000fe200078efcff */
[----:B------:R-:W-:-:S02]  /*9d00*/  HADD2 R75, R8, -1040, -1040 ;  /* 0xe410e410084b7430 */ /* 0x000fc40000000000 */
[-C--:B------:R-:W-:Y:S01]  /*9d10*/  HFMA2.MMA R9, R38, R5.reuse, R9 ;  /* 0x0000000526097235 */ /* 0x080fe20000000009 */
[-C--:B------:R-:W-:Y:S01]  /*9d20*/  HFMA2 R18, R93, R4.reuse, R10 ;  /* 0x000000045d127231 */ /* 0x080fe2000000000a */
[----:B------:R-:W-:Y:S01]  /*9d30*/  HFMA2.MMA R94, R34, R5, R94 ;  /* 0x00000005225e7235 */ /* 0x000fe2000000005e */
[----:B------:R-:W-:Y:S02]  /*9d40*/  HFMA2 R11, R75, R4, R11 ;  /* 0x000000044b0b7231 */ /* 0x000fe4000000000b */
[----:B------:R-:W-:Y:S02]  /*9d50*/  HADD2 R76, R76, -1040, -1040 ;  /* 0xe410e4104c4c7430 */ /* 0x000fe40000000000 */
        /* <DEDUP_REMOVED lines=178> */
.L_x_2007:
[----:B------:R-:W-:Y:S01]  /*a880*/  IADD3 R30, R30, 0x20, RZ ;  /* 0x000000201e1e7810 */ /* 0x000fe20007ffe0ff */
[----:B------:R-:W-:Y:S01]  /*a890*/  UIADD3 UR4, UR4, 0x40, URZ ;  /* 0x0000004004047890 */ /* 0x000fe2000fffe03f */
[----:B-----5:R-:W-:Y:S02]  /*a8a0*/  IMAD.WIDE R10, R33, 0x4, R2 ;  /* 0x00000004210a7825 */ /* 0x020fe400078e0202 */
[C---:B------:R-:W-:Y:S02]  /*a8b0*/  ISETP.GE.AND P0, PT, R30.reuse, UR5, PT ;  /* 0x000000051e007c0c */ /* 0x040fe4000bf06270 */
[----:B------:R-:W-:-:S13]  /*a8c0*/  ISETP.LT.AND P2, PT, R30, R29, PT ;  /* 0x0000001d1e00720c */ /* 0x000fda0003f41270 */
[----:B------:R-:W-:Y:S05]  /*a8d0*/  @!P0 BRA P2, `(.L_x_2008) ;  /* 0xffffffe000308947 */ /* 0x000fea000103ffff */
.L_x_2006:
        /* <DEDUP_REMOVED lines=9> */
.L_x_2014:
[----:B------:R-:W-:Y:S05]  /*a970*/  @!P1 BRA `(.L_x_2010) ;  /* 0x0000003c00c49947 */ /* 0x000fea0003800000 */
[----:B0----5:R-:W2:Y:S01]  /*a980*/  LDG.E.128.CONSTANT R4, desc[UR6][R10.64] ;  /* 0x000000060a047981 */ /* 0x021ea2000c1e9d00 */
        /* <DEDUP_REMOVED lines=8> */
[----:B------:R-:W-:Y:S01]  /*aa10*/  MOV R0, 0x2c00 ;  /* 0x00002c0000007802 */ /* 0x000fe20000000f00 */
[----:B-1----:R-:W-:Y:S01]  /*aa20*/  HADD2.F32 R53, -RZ, R44.H1_H1 ;  /* 0x3000002cff357230 */ /* 0x002fe20000004100 */
[----:B------:R-:W-:Y:S01]  /*aa30*/  ISETP.GE.AND P0, PT, R28, 0x2, PT ;  /* 0x000000021c00780c */ /* 0x000fe20003f06270 */
[--C-:B------:R-:W-:Y:S01]  /*aa40*/  HADD2.F32 R59, -RZ, R45.reuse.H0_H0 ;  /* 0x2000002dff3b7230 */ /* 0x100fe20000004100 */
[----:B------:R-:W-:Y:S01]  /*aa50*/  PRMT R24, R24, 0x5410, R0 ;  /* 0x0000541018187816 */ /* 0x000fe20000000000 */
[----:B------:R-:W-:Y:S01]  /*aa60*/  HADD2.F32 R58, -RZ, R45.H1_H1 ;  /* 0x3000002dff3a7230 */ /* 0x000fe20000004100 */
[----:B--2---:R-:W-:-:S02]  /*aa70*/  LOP3.LUT R0, R4, 0xf000f, RZ, 0xc0, !PT ;  /* 0x000f000f04007812 */ /* 0x004fc400078ec0ff */
[----:B0-----:R-:W-:Y:S02]  /*aa80*/  LOP3.LUT R3, R6, 0xf000f, RZ, 0xc0, !PT ;  /* 0x000f000f06037812 */ /* 0x001fe400078ec0ff */
[----:B------:R-:W-:Y:S02]  /*aa90*/  LOP3.LUT R0, R0, 0x64006400, RZ, 0xfc, !PT ;  /* 0x6400640000007812 */ /* 0x000fe400078efcff */
[----:B------:R-:W-:Y:S02]  /*aaa0*/  LOP3.LUT R50, R6, 0xf000f0, RZ, 0xc0, !PT ;  /* 0x00f000f006327812 */ /* 0x000fe400078ec0ff */
[----:B------:R-:W-:Y:S01]  /*aab0*/  SHF.R.U32.HI R9, RZ, 0x8, R6 ;  /* 0x00000008ff097819 */ /* 0x000fe20000011606 */
[----:B------:R-:W-:Y:S01]  /*aac0*/  HADD2 R6, R0, -1032, -1032 ;  /* 0xe408e40800067430 */ /* 0x000fe20000000000 */
[C---:B------:R-:W-:Y:S02]  /*aad0*/  LOP3.LUT R2, R5.reuse, 0xf000f, RZ, 0xc0, !PT ;  /* 0x000f000f05027812 */ /* 0x040fe400078ec0ff */
[----:B------:R-:W-:-:S02]  /*aae0*/  LOP3.LUT R48, R5, 0xf000f0, RZ, 0xc0, !PT ;  /* 0x00f000f005307812 */ /* 0x000fc400078ec0ff */
[----:B------:R-:W-:Y:S01]  /*aaf0*/  SHF.R.U32.HI R33, RZ, 0x8, R5 ;  /* 0x00000008ff217819 */ /* 0x000fe20000011605 */
[----:B------:R-:W-:Y:S01]  /*ab00*/  HADD2.F32 R5, -RZ, R44.H0_H0 ;  /* 0x2000002cff057230 */ /* 0x000fe20000004100 */
[----:B------:R-:W-:Y:S01]  /*ab10*/  LOP3.LUT R35, R4, 0xf000f0, RZ, 0xc0, !PT ;  /* 0x00f000f004237812 */ /* 0x000fe200078ec0ff */
[--C-:B------:R-:W-:Y:S01]  /*ab20*/  HADD2.F32 R0, -RZ, R6.reuse.H0_H0 ;  /* 0x20000006ff007230 */ /* 0x100fe20000004100 */
[----:B------:R-:W-:Y:S01]  /*ab30*/  SHF.R.U32.HI R34, RZ, 0x8, R4 ;  /* 0x00000008ff227819 */ /* 0x000fe20000011604 */
[----:B------:R-:W-:Y:S01]  /*ab40*/  HADD2.F32 R44, -RZ, R6.H1_H1 ;  /* 0x30000006ff2c7230 */ /* 0x000fe20000004100 */
[C---:B------:R-:W-:Y:S02]  /*ab50*/  LOP3.LUT R4, R7.reuse, 0xf000f, RZ, 0xc0, !PT ;  /* 0x000f000f07047812 */ /* 0x040fe400078ec0ff */
[----:B------:R-:W-:Y:S02]  /*ab60*/  LOP3.LUT R52, R7, 0xf000f0, RZ, 0xc0, !PT ;  /* 0x00f000f007347812 */ /* 0x000fe400078ec0ff */
[----:B------:R-:W-:-:S02]  /*ab70*/  SHF.R.U32.HI R8, RZ, 0x8, R7 ;  /* 0x00000008ff087819 */ /* 0x000fc40000011607 */
[----:B------:R-:W0:Y:S01]  /*ab80*/  LDS.64 R6, [UR4+0x8] ;  /* 0x00000804ff067984 */ /* 0x000e220008000a00 */
        /* <DEDUP_REMOVED lines=8> */
[----:B------:R-:W-:Y:S01]  /*ac10*/  HADD2.F32 R2, -RZ, R45.H0_H0 ;  /* 0x2000002dff027230 */ /* 0x000fe20000004100 */
[----:B------:R-:W-:Y:S01]  /*ac20*/  LOP3.LUT R51, R50, 0x64006400, RZ, 0xfc, !PT ;  /* 0x6400640032337812 */ /* 0x000fe200078efcff */
[----:B------:R-:W-:Y:S02]  /*ac30*/  HADD2.F32 R3, -RZ, R46.H0_H0 ;  /* 0x2000002eff037230 */ /* 0x000fe40000004100 */
[-C--:B------:R-:W-:Y:S02]  /*ac40*/  HFMA2 R54, R35, R24.reuse.H1_H1, -72, -72 ;  /* 0xd480d48023367431 */ /* 0x080fe40000060018 */
[----:B------:R-:W-:Y:S02]  /*ac50*/  HADD2.F32 R4, -RZ, R47.H0_H0 ;  /* 0x2000002fff047230 */ /* 0x000fe40000004100 */
[----:B------:R-:W-:Y:S01]  /*ac60*/  FFMA.FTZ R35, R0, R5, RZ ;  /* 0x0000000500237223 */ /* 0x000fe200000100ff */
[----:B------:R-:W-:Y:S02]  /*ac70*/  HADD2.F32 R45, -RZ, R45.H1_H1 ;  /* 0x3000002dff2d7230 */ /* 0x000fe40000004100 */
[C---:B------:R-:W-:Y:S01]  /*ac80*/  FFMA.FTZ R48, R5.reuse, R2, RZ ;  /* 0x0000000205307223 */ /* 0x040fe200000100ff */
[C---:B------:R-:W-:Y:S01]  /*ac90*/  FFMA.FTZ R55, R5.reuse, R3, RZ ;  /* 0x0000000305377223 */ /* 0x040fe200000100ff */
[----:B------:R-:W-:Y:S01]  /*aca0*/  FFMA.FTZ R50, R5, R4, RZ ;  /* 0x0000000405327223 */ /* 0x000fe200000100ff */
[----:B------:R-:W-:Y:S01]  /*acb0*/  HADD2.F32 R47, -RZ, R47.H1_H1 ;  /* 0x3000002fff2f7230 */ /* 0x000fe20000004100 */
[----:B------:R-:W-:Y:S01]  /*acc0*/  LOP3.LUT R5, R52, 0x64006400, RZ, 0xfc, !PT ;  /* 0x6400640034057812 */ /* 0x000fe200078efcff */
[----:B------:R-:W-:-:S02]  /*acd0*/  HFMA2 R49, R49, R24.H1_H1, -72, -72 ;  /* 0xd480d48031317431 */ /* 0x000fc40000060018 */
[----:B------:R-:W-:Y:S02]  /*ace0*/  HADD2.F32 R46, -RZ, R46.H1_H1 ;  /* 0x3000002eff2e7230 */ /* 0x000fe40000004100 */
[C---:B------:R-:W-:Y:S01]  /*acf0*/  FFMA.FTZ R60, R53.reuse, R45, R48 ;  /* 0x0000002d353c7223 */ /* 0x040fe20000010030 */
[----:B------:R-:W-:Y:S01]  /*ad00*/  FFMA.FTZ R63, R53, R47, R50 ;  /* 0x0000002f353f7223 */ /* 0x000fe20000010032 */
[-C--:B------:R-:W-:Y:S02]  /*ad10*/  HFMA2 R48, R51, R24.reuse.H1_H1, -72, -72 ;  /* 0xd480d48033307431 */ /* 0x080fe40000060018 */
[----:B------:R-:W-:Y:S02]  /*ad20*/  HADD2.F32 R50, -RZ, R54.H0_H0 ;  /* 0x20000036ff327230 */ /* 0x000fe40000004100 */
[----:B------:R-:W-:Y:S02]  /*ad30*/  HFMA2 R5, R5, R24.H1_H1, -72, -72 ;  /* 0xd480d48005057431 */ /* 0x000fe40000060018 */
[----:B------:R-:W-:Y:S01]  /*ad40*/  FFMA.FTZ R35, R44, R53, R35 ;  /* 0x000000352c237223 */ /* 0x000fe20000010023 */
[----:B------:R-:W-:-:S02]  /*ad50*/  HADD2.F32 R52, -RZ, R49.H0_H0 ;  /* 0x20000031ff347230 */ /* 0x000fc40000004100 */
[----:B------:R-:W-:Y:S01]  /*ad60*/  FFMA.FTZ R61, R53, R46, R55 ;  /* 0x0000002e353d7223 */ /* 0x000fe20000010037 */
[----:B------:R-:W-:Y:S01]  /*ad70*/  HADD2.F32 R51, -RZ, R54.H1_H1 ;  /* 0x30000036ff337230 */ /* 0x000fe20000004100 */
[----:B---3--:R-:W-:Y:S01]  /*ad80*/  SHF.R.U32.HI R88, RZ, 0x8, R37 ;  /* 0x00000008ff587819 */ /* 0x008fe20000011625 */
[--C-:B------:R-:W-:Y:S01]  /*ad90*/  HADD2.F32 R54, -RZ, R48.reuse.H0_H0 ;  /* 0x20000030ff367230 */ /* 0x100fe20000004100 */
[----:B------:R-:W-:Y:S01]  /*ada0*/  SHF.R.U32.HI R89, RZ, 0x8, R39 ;  /* 0x00000008ff597819 */ /* 0x000fe20000011627 */
[----:B------:R-:W-:Y:S02]  /*adb0*/  HADD2.F32 R55, -RZ, R48.H1_H1 ;  /* 0x30000030ff377230 */ /* 0x000fe40000004100 */
[----:B------:R-:W-:Y:S01]  /*adc0*/  FFMA.FTZ R48, R50, R59, R35 ;  /* 0x0000003b32307223 */ /* 0x000fe20000010023 */
[----:B------:R-:W-:Y:S01]  /*add0*/  HADD2.F32 R56, -RZ, R5.H0_H0 ;  /* 0x20000005ff387230 */ /* 0x000fe20000004100 */
[----:B------:R-:W-:Y:S01]  /*ade0*/  LOP3.LUT R35, R33, 0xf000f, RZ, 0xc0, !PT ;  /* 0x000f000f21237812 */ /* 0x000fe200078ec0ff */
[----:B------:R-:W-:-:S02]  /*adf0*/  HADD2.F32 R53, -RZ, R49.H1_H1 ;  /* 0x30000031ff357230 */ /* 0x000fc40000004100 */
[C---:B------:R-:W-:Y:S01]  /*ae00*/  FFMA.FTZ R64, R59.reuse, R54, R61 ;  /* 0x000000363b407223 */ /* 0x040fe2000001003d */
[----:B------:R-:W-:Y:S02]  /*ae10*/  HADD2.F32 R57, -RZ, R5.H1_H1 ;  /* 0x30000005ff397230 */ /* 0x000fe40000004100 */
[C---:B------:R-:W-:Y:S01]  /*ae20*/  FFMA.FTZ R5, R59.reuse, R52, R60 ;  /* 0x000000343b057223 */ /* 0x040fe2000001003c */
        /* <DEDUP_REMOVED lines=8> */
[--C-:B0-----:R-:W-:Y:S01]  /*aeb0*/  HADD2.F32 R59, -RZ, R6.reuse.H0_H0 ;  /* 0x20000006ff3b7230 */ /* 0x101fe20000004100 */
[----:B------:R-:W-:Y:S01]  /*aec0*/  LOP3.LUT R48, R48, 0x64006400, RZ, 0xfc, !PT ;  /* 0x6400640030307812 */ /* 0x000fe200078efcff */
[----:B------:R-:W-:-:S02]  /*aed0*/  HADD2.F32 R58, -RZ, R6.H1_H1 ;  /* 0x30000006ff3a7230 */ /* 0x000fc40000004100 */
[----:B------:R-:W-:Y:S01]  /*aee0*/  HADD2 R6, R35, -1032, -1032 ;  /* 0xe408e40823067430 */ /* 0x000fe20000000000 */
[----:B------:R-:W-:Y:S01]  /*aef0*/  LOP3.LUT R5, R5, 0x64006400, RZ, 0xfc, !PT ;  /* 0x6400640005057812 */ /* 0x000fe200078efcff */
[--C-:B------:R-:W-:Y:S02]  /*af00*/  HADD2.F32 R35, -RZ, R7.reuse.H1_H1 ;  /* 0x30000007ff237230 */ /* 0x100fe40000004100 */
[----:B------:R-:W-:Y:S02]  /*af10*/  HADD2 R63, R48, -1032, -1032 ;  /* 0xe408e408303f7430 */ /* 0x000fe40000000000 */
[----:B------:R-:W-:Y:S01]  /*af20*/  HADD2.F32 R48, -RZ, R7.H0_H0 ;  /* 0x20000007ff307230 */ /* 0x000fe20000004100 */
[----:B------:R-:W-:Y:S01]  /*af30*/  LOP3.LUT R49, R8, 0xf000f, RZ, 0xc0, !PT ;  /* 0x000f000f08317812 */ /* 0x000fe200078ec0ff */
[----:B------:R-:W-:Y:S02]  /*af40*/  HADD2.F32 R66, -RZ, R6.H0_H0 ;  /* 0x20000006ff427230 */ /* 0x000fe40000004100 */
[----:B------:R-:W-:-:S02]  /*af50*/  HADD2 R5, R5, -1032, -1032 ;  /* 0xe408e40805057430 */ /* 0x000fc40000000000 */
[----:B------:R-:W-:Y:S01]  /*af60*/  HADD2.F32 R74, -RZ, R6.H1_H1 ;  /* 0x30000006ff4a7230 */ /* 0x000fe20000004100 */
[----:B------:R-:W-:Y:S01]  /*af70*/  LOP3.LUT R34, R34, 0xf000f0, RZ, 0xc0, !PT ;  /* 0x00f000f022227812 */ /* 0x000fe200078ec0ff */
[----:B------:R-:W0:Y:S01]  /*af80*/  LDS.64 R6, [UR4+0x10] ;  /* 0x00001004ff067984 */ /* 0x000e220008000a00 */
[----:B------:R-:W-:Y:S01]  /*af90*/  LOP3.LUT R49, R49, 0x64006400, RZ, 0xfc, !PT ;  /* 0x6400640031317812 */ /* 0x000fe200078efcff */
[--C-:B------:R-:W-:Y:S01]  /*afa0*/  HADD2.F32 R65, -RZ, R5.reuse.H0_H0 ;  /* 0x20000005ff417230 */ /* 0x100fe20000004100 */
[----:B------:R-:W-:Y:S01]  /*afb0*/  LOP3.LUT R8, R8, 0xf000f0, RZ, 0xc0, !PT ;  /* 0x00f000f008087812 */ /* 0x000fe200078ec0ff */
[----:B------:R-:W-:Y:S01]  /*afc0*/  HADD2.F32 R73, -RZ, R5.H1_H1 ;  /* 0x30000005ff497230 */ /* 0x000fe20000004100 */
[----:B------:R-:W-:Y:S01]  /*afd0*/  LOP3.LUT R5, R34, 0x64006400, RZ, 0xfc, !PT ;  /* 0x6400640022057812 */ /* 0x000fe200078efcff */
[----:B------:R-:W-:Y:S02]  /*afe0*/  HADD2 R69, R49, -1032, -1032 ;  /* 0xe408e40831457430 */ /* 0x000fe40000000000 */
[--C-:B------:R-:W-:Y:S01]  /*aff0*/  HADD2.F32 R67, -RZ, R63.reuse.H0_H0 ;  /* 0x2000003fff437230 */ /* 0x100fe20000004100 */
[----:B------:R-:W-:Y:S01]  /*b000*/  LOP3.LUT R33, R33, 0xf000f0, RZ, 0xc0, !PT ;  /* 0x00f000f021217812 */ /* 0x000fe200078ec0ff */
[----:B------:R-:W-:-:S02]  /*b010*/  HADD2.F32 R75, -RZ, R63.H1_H1 ;  /* 0x3000003fff4b7230 */ /* 0x000fc40000004100 */
[-C--:B------:R-:W-:Y:S01]  /*b020*/  HFMA2 R34, R5, R24.reuse.H1_H1, -72, -72 ;  /* 0xd480d48005227431 */ /* 0x080fe20000060018 */
[----:B------:R-:W-:Y:S01]  /*b030*/  LOP3.LUT R5, R8, 0x64006400, RZ, 0xfc, !PT ;  /* 0x6400640008057812 */ /* 0x000fe200078efcff */
[--C-:B------:R-:W-:Y:S01]  /*b040*/  HADD2.F32 R68, -RZ, R69.reuse.H0_H0 ;  /* 0x20000045ff447230 */ /* 0x100fe20000004100 */
[----:B------:R-:W-:Y:S01]  /*b050*/  LOP3.LUT R9, R9, 0xf000f0, RZ, 0xc0, !PT ;  /* 0x00f000f009097812 */ /* 0x000fe200078ec0ff */
[----:B------:R-:W-:Y:S01]  /*b060*/  FFMA.FTZ R60, R65, R59, R60 ;  /* 0x0000003b413c7223 */ /* 0x000fe2000001003c */
[C---:B------:R-:W-:Y:S01]  /*b070*/  FFMA.FTZ R49, R59.reuse, R66, R62 ;  /* 0x000000423b317223 */ /* 0x040fe2000001003e */
[----:B------:R-:W-:Y:S02]  /*b080*/  HFMA2 R5, R5, R24.H1_H1, -72, -72 ;  /* 0xd480d48005057431 */ /* 0x000fe40000060018 */
[----:B------:R-:W-:Y:S01]  /*b090*/  FFMA.FTZ R64, R59, R67, R64 ;  /* 0x000000433b407223 */ /* 0x000fe20000010040 */
[----:B------:R-:W-:Y:S01]  /*b0a0*/  HADD2.F32 R76, -RZ, R69.H1_H1 ;  /* 0x30000045ff4c7230 */ /* 0x000fe20000004100 */
[----:B------:R-:W-:Y:S01]  /*b0b0*/  LOP3.LUT R33, R33, 0x64006400, RZ, 0xfc, !PT ;  /* 0x6400640021217812 */ /* 0x000fe200078efcff */
[----:B------:R-:W-:Y:S01]  /*b0c0*/  FFMA.FTZ R61, R59, R68, R61 ;  /* 0x000000443b3d7223 */ /* 0x000fe2000001003d */
[----:B------:R-:W-:Y:S01]  /*b0d0*/  LOP3.LUT R9, R9, 0x64006400, RZ, 0xfc, !PT ;  /* 0x6400640009097812 */ /* 0x000fe200078efcff */
[----:B------:R-:W-:Y:S01]  /*b0e0*/  FFMA.FTZ R60, R73, R58, R60 ;  /* 0x0000003a493c7223 */ /* 0x000fe2000001003c */
[C---:B------:R-:W-:Y:S01]  /*b0f0*/  FFMA.FTZ R49, R58.reuse, R74, R49 ;  /* 0x0000004a3a317223 */ /* 0x040fe20000010031 */
[----:B------:R-:W-:Y:S01]  /*b100*/  FFMA.FTZ R64, R58, R75, R64 ;  /* 0x0000004b3a407223 */ /* 0x000fe20000010040 */
[----:B------:R-:W-:-:S02]  /*b110*/  HADD2.F32 R83, -RZ, R5.H0_H0 ;  /* 0x20000005ff537230 */ /* 0x000fc40000004100 */
[----:B------:R-:W-:Y:S01]  /*b120*/  FFMA.FTZ R58, R58, R76, R61 ;  /* 0x0000004c3a3a7223 */ /* 0x000fe2000001003d */
[-C--:B------:R-:W-:Y:S02]  /*b130*/  HFMA2 R33, R33, R24.reuse.H1_H1, -72, -72 ;  /* 0xd480d48021217431 */ /* 0x080fe40000060018 */
[----:B------:R-:W-:Y:S02]  /*b140*/  HADD2.F32 R84, -RZ, R5.H1_H1 ;  /* 0x30000005ff547230 */ /* 0x000fe40000004100 */
[----:B------:R-:W-:Y:S02]  /*b150*/  HFMA2 R9, R9, R24.H1_H1, -72, -72 ;  /* 0xd480d48009097431 */ /* 0x000fe40000060018 */
[----:B------:R-:W-:Y:S01]  /*b160*/  FFMA.FTZ R5, R48, R83, R58 ;  /* 0x0000005330057223 */ /* 0x000fe2000001003a */
[----:B------:R-:W-:Y:S01]  /*b170*/  HADD2.F32 R77, -RZ, R34.H0_H0 ;  /* 0x20000022ff4d7230 */ /* 0x000fe20000004100 */
[----:B------:R-:W-:Y:S01]  /*b180*/  LOP3.LUT R8, R37, 0xf000f, RZ, 0xc0, !PT ;  /* 0x000f000f25087812 */ /* 0x000fe200078ec0ff */
[----:B------:R-:W-:-:S02]  /*b190*/  HADD2.F32 R79, -RZ, R33.H0_H0 ;  /* 0x20000021ff4f7230 */ /* 0x000fc40000004100 */
[----:B------:R-:W-:Y:S01]  /*b1a0*/  FFMA.FTZ R98, R35, R84, R5 ;  /* 0x0000005423627223 */ /* 0x000fe20000010005 */
[----:B------:R-:W-:Y:S01]  /*b1b0*/  HADD2.F32 R81, -RZ, R9.H0_H0 ;  /* 0x20000009ff517230 */ /* 0x000fe20000004100 */
[----:B------:R-:W-:Y:S01]  /*b1c0*/  LOP3.LUT R5, R36, 0xf000f, RZ, 0xc0, !PT ;  /* 0x000f000f24057812 */ /* 0x000fe200078ec0ff */
[----:B------:R-:W-:Y:S02]  /*b1d0*/  HADD2.F32 R78, -RZ, R34.H1_H1 ;  /* 0x30000022ff4e7230 */ /* 0x000fe40000004100 */
[C---:B------:R-:W-:Y:S01]  /*b1e0*/  FFMA.FTZ R96, R48.reuse, R79, R49 ;  /* 0x0000004f30607223 */ /* 0x040fe20000010031 */
[----:B------:R-:W-:Y:S02]  /*b1f0*/  HADD2.F32 R80, -RZ, R33.H1_H1 ;  /* 0x30000021ff507230 */ /* 0x000fe40000004100 */
        /* <DEDUP_REMOVED lines=18> */
[----:B------:R-:W-:Y:S01]  /*b320*/  HADD2.F32 R49, -RZ, R6.H1_H1 ;  /* 0x30000006ff317230 */ /* 0x000fe20000004100 */
[----:B------:R-:W-:Y:S01]  /*b330*/  LOP3.LUT R62, R38, 0xf000f0, RZ, 0xc0, !PT ;  /* 0x00f000f0263e7812 */ /* 0x000fe200078ec0ff */
[----:B------:R-:W-:Y:S01]  /*b340*/  HADD2 R61, R5, -1032, -1032 ;  /* 0xe408e408053d7430 */ /* 0x000fe20000000000 */
[----:B------:R-:W-:Y:S01]  /*b350*/  SHF.R.U32.HI R37, RZ, 0x8, R38 ;  /* 0x00000008ff257819 */ /* 0x000fe20000011626 */
[----:B------:R-:W-:Y:S01]  /*b360*/  HADD2 R38, R8, -1032, -1032 ;  /* 0xe408e40808267430 */ /* 0x000fe20000000000 */
[----:B------:R-:W-:Y:S01]  /*b370*/  LOP3.LUT R64, R39, 0xf000f0, RZ, 0xc0, !PT ;  /* 0x00f000f027407812 */ /* 0x000fe200078ec0ff */
[----:B------:R-:W-:-:S02]  /*b380*/  HADD2 R39, R34, -1032, -1032 ;  /* 0xe408e40822277430 */ /* 0x000fc40000000000 */
[----:B------:R-:W-:Y:S01]  /*b390*/  HADD2.F32 R8, -RZ, R6.H0_H0 ;  /* 0x20000006ff087230 */ /* 0x000fe20000004100 */
[----:B------:R-:W-:Y:S01]  /*b3a0*/  LOP3.LUT R58, R36, 0xf000f0, RZ, 0xc0, !PT ;  /* 0x00f000f0243a7812 */ /* 0x000fe200078ec0ff */
[--C-:B------:R-:W-:Y:S01]  /*b3b0*/  HADD2.F32 R7, -RZ, R38.reuse.H0_H0 ;  /* 0x20000026ff077230 */ /* 0x100fe20000004100 */
[----:B------:R-:W0:Y:S01]  /*b3c0*/  LDS.64 R34, [UR4+0x18] ;  /* 0x00001804ff227984 */ /* 0x000e220008000a00 */
[----:B------:R-:W-:Y:S01]  /*b3d0*/  HADD2.F32 R6, -RZ, R39.H0_H0 ;  /* 0x20000027ff067230 */ /* 0x000fe20000004100 */
[----:B------:R-:W-:Y:S01]  /*b3e0*/  LOP3.LUT R59, R58, 0x64006400, RZ, 0xfc, !PT ;  /* 0x640064003a3b7812 */ /* 0x000fe200078efcff */
[--C-:B------:R-:W-:Y:S01]  /*b3f0*/  HADD2.F32 R5, -RZ, R61.reuse.H0_H0 ;  /* 0x2000003dff057230 */ /* 0x100fe20000004100 */
[----:B------:R-:W-:Y:S01]  /*b400*/  LOP3.LUT R63, R62, 0x64006400, RZ, 0xfc, !PT ;  /* 0x640064003e3f7812 */ /* 0x000fe200078efcff */
[----:B------:R-:W-:Y:S02]  /*b410*/  HADD2.F32 R48, -RZ, R38.H1_H1 ;  /* 0x30000026ff307230 */ /* 0x000fe40000004100 */
[----:B------:R-:W-:Y:S01]  /*b420*/  FFMA.FTZ R58, R8, R9, RZ ;  /* 0x00000009083a7223 */ /* 0x000fe200000100ff */
[----:B------:R-:W-:Y:S01]  /*b430*/  HADD2.F32 R38, -RZ, R61.H1_H1 ;  /* 0x3000003dff267230 */ /* 0x000fe20000004100 */
[----:B------:R-:W-:Y:S01]  /*b440*/  LOP3.LUT R61, R60, 0x64006400, RZ, 0xfc, !PT ;  /* 0x640064003c3d7812 */ /* 0x000fe200078efcff */
[C---:B------:R-:W-:Y:S01]  /*b450*/  FFMA.FTZ R60, R9.reuse, R7, RZ ;  /* 0x00000007093c7223 */ /* 0x040fe200000100ff */
[C---:B------:R-:W-:Y:S01]  /*b460*/  FFMA.FTZ R62, R9.reuse, R6, RZ ;  /* 0x00000006093e7223 */ /* 0x040fe200000100ff */
[----:B------:R-:W-:Y:S01]  /*b470*/  FFMA.FTZ R9, R9, R5, RZ ;  /* 0x0000000509097223 */ /* 0x000fe200000100ff */
[----:B------:R-:W-:-:S02]  /*b480*/  HFMA2 R59, R59, R24.H1_H1, -72, -72 ;  /* 0xd480d4803b3b7431 */ /* 0x000fc40000060018 */
[----:B------:R-:W-:Y:S02]  /*b490*/  HADD2.F32 R39, -RZ, R39.H1_H1 ;  /* 0x30000027ff277230 */ /* 0x000fe40000004100 */
[----:B------:R-:W-:Y:S01]  /*b4a0*/  FFMA.FTZ R71, R49, R69, R58 ;  /* 0x0000004531477223 */ /* 0x000fe2000001003a */
[C---:B------:R-:W-:Y:S01]  /*b4b0*/  FFMA.FTZ R91, R69.reuse, R38, R9 ;  /* 0x00000026455b7223 */ /* 0x040fe20000010009 */
[----:B------:R-:W-:Y:S01]  /*b4c0*/  LOP3.LUT R9, R64, 0x64006400, RZ, 0xfc, !PT ;  /* 0x6400640040097812 */ /* 0x000fe200078efcff */
[-C--:B------:R-:W-:Y:S02]  /*b4d0*/  HFMA2 R61, R61, R24.reuse.H1_H1, -72, -72 ;  /* 0xd480d4803d3d7431 */ /* 0x080fe40000060018 */
[----:B------:R-:W-:Y:S02]  /*b4e0*/  HADD2.F32 R64, -RZ, R59.H0_H0 ;  /* 0x2000003bff407230 */ /* 0x000fe40000004100 */
[-C--:B------:R-:W-:Y:S02]  /*b4f0*/  HFMA2 R58, R63, R24.reuse.H1_H1, -72, -72 ;  /* 0xd480d4803f3a7431 */ /* 0x080fe40000060018 */
[----:B------:R-:W-:Y:S01]  /*b500*/  FFMA.FTZ R86, R69, R48, R60 ;  /* 0x0000003045567223 */ /* 0x000fe2000001003c */
[----:B------:R-:W-:-:S02]  /*b510*/  HFMA2 R9, R9, R24.H1_H1, -72, -72 ;  /* 0xd480d48009097431 */ /* 0x000fc40000060018 */
[----:B------:R-:W-:Y:S01]  /*b520*/  FFMA.FTZ R87, R69, R39, R62 ;  /* 0x0000002745577223 */ /* 0x000fe2000001003e */
[----:B------:R-:W-:Y:S02]  /*b530*/  HADD2.F32 R63, -RZ, R59.H1_H1 ;  /* 0x3000003bff3f7230 */ /* 0x000fe40000004100 */
[----:B------:R-:W-:Y:S01]  /*b540*/  FFMA.FTZ R72, R64, R85, R71 ;  /* 0x0000005540487223 */ /* 0x000fe20000010047 */
[----:B------:R-:W-:Y:S01]  /*b550*/  HADD2.F32 R62, -RZ, R61.H0_H0 ;  /* 0x2000003dff3e7230 */ /* 0x000fe20000004100 */
[----:B------:R-:W-:Y:S01]  /*b560*/  SHF.R.U32.HI R36, RZ, 0x8, R36 ;  /* 0x00000008ff247819 */ /* 0x000fe20000011624 */
[--C-:B------:R-:W-:Y:S01]  /*b570*/  HADD2.F32 R60, -RZ, R58.reuse.H0_H0 ;  /* 0x2000003aff3c7230 */ /* 0x100fe20000004100 */
[----:B------:R-:W-:Y:S01]  /*b580*/  LOP3.LUT R71, R37, 0xf000f, RZ, 0xc0, !PT ;  /* 0x000f000f25477812 */ /* 0x000fe200078ec0ff */
[----:B------:R-:W-:Y:S02]  /*b590*/  HADD2.F32 R59, -RZ, R58.H1_H1 ;  /* 0x3000003aff3b7230 */ /* 0x000fe40000004100 */
[----:B------:R-:W-:Y:S01]  /*b5a0*/  FFMA.FTZ R69, R85, R62, R86 ;  /* 0x0000003e55457223 */ /* 0x000fe20000010056 */
[----:B------:R-:W-:-:S02]  /*b5b0*/  HADD2.F32 R58, -RZ, R9.H0_H0 ;  /* 0x20000009ff3a7230 */ /* 0x000fc40000004100 */
[----:B------:R-:W-:Y:S01]  /*b5c0*/  FFMA.FTZ R86, R85, R60, R87 ;  /* 0x0000003c55567223 */ /* 0x000fe20000010057 */
[----:B------:R-:W-:Y:S01]  /*b5d0*/  HADD2.F32 R61, -RZ, R61.H1_H1 ;  /* 0x3000003dff3d7230 */ /* 0x000fe20000004100 */
[----:B------:R-:W-:Y:S01]  /*b5e0*/  LOP3.LUT R71, R71, 0x64006400, RZ, 0xfc, !PT ;  /* 0x6400640047477812 */ /* 0x000fe200078efcff */
[----:B------:R-:W-:Y:S02]  /*b5f0*/  HADD2.F32 R9, -RZ, R9.H1_H1 ;  /* 0x30000009ff097230 */ /* 0x000fe40000004100 */
[----:B------:R-:W-:Y:S01]  /*b600*/  FFMA.FTZ R90, R85, R58, R91 ;  /* 0x0000003a555a7223 */ /* 0x000fe2000001005b */
[----:B------:R-:W-:Y:S01]  /*b610*/  FFMA.FTZ R85, R63, R70, R72 ;  /* 0x000000463f557223 */ /* 0x000fe20000010048 */
[----:B------:R-:W-:Y:S01]  /*b620*/  LOP3.LUT R72, R89, 0xf000f, RZ, 0xc0, !PT ;  /* 0x000f000f59487812 */ /* 0x000fe200078ec0ff */
[C---:B------:R-:W-:Y:S01]  /*b630*/  FFMA.FTZ R87, R70.reuse, R61, R69 ;  /* 0x0000003d46577223 */ /* 0x040fe20000010045 */
[C---:B------:R-:W-:Y:S01]  /*b640*/  FFMA.FTZ R91, R70.reuse, R59, R86 ;  /* 0x0000003b465b7223 */ /* 0x040fe20000010056 */
[----:B------:R-:W-:Y:S01]  /*b650*/  FFMA.FTZ R90, R70, R9, R90 ;  /* 0x00000009465a7223 */ /* 0x000fe2000001005a */
[----:B------:R-:W-:Y:S01]  /*b660*/  LOP3.LUT R69, R36, 0xf000f, RZ, 0xc0, !PT ;  /* 0x000f000f24457812 */ /* 0x000fe200078ec0ff */
[----:B------:R-:W-:Y:S01]  /*b670*/  HADD2 R103, R71, -1032, -1032 ;  /* 0xe408e40847677430 */ /* 0x000fe20000000000 */
[----:B------:R-:W-:Y:S01]  /*b680*/  LOP3.LUT R70, R88, 0xf000f, RZ, 0xc0, !PT ;  /* 0x000f000f58467812 */ /* 0x000fe200078ec0ff */
[----:B0-----:R-:W-:Y:S01]  /*b690*/  HADD2.F32 R86, -RZ, R34.H0_H0 ;  /* 0x20000022ff567230 */ /* 0x001fe20000004100 */
        /* <DEDUP_REMOVED lines=11> */
[----:B------:R-:W-:Y:S01]  /*b750*/  FMUL.FTZ R98, R43, R98 ;  /* 0x000000622b627220 */ /* 0x000fe20000410000 */
[----:B------:R-:W-:Y:S01]  /*b760*/  HADD2.F32 R69, -RZ, R104.H0_H0 ;  /* 0x20000068ff457230 */ /* 0x000fe20000004100 */
[----:B------:R-:W-:Y:S01]  /*b770*/  LOP3.LUT R35, R36, 0x64006400, RZ, 0xfc, !PT ;  /* 0x6400640024237812 */ /* 0x000fe200078efcff */
[----:B------:R-:W-:Y:S02]  /*b780*/  HADD2.F32 R72, -RZ, R94.H0_H0 ;  /* 0x2000005eff487230 */ /* 0x000fe40000004100 */
[C---:B------:R-:W-:Y:S01]  /*b790*/  FFMA.FTZ R100, R86.reuse, R70, R91 ;  /* 0x0000004656647223 */ /* 0x040fe2000001005b */
[----:B------:R-:W-:Y:S01]  /*b7a0*/  LOP3.LUT R91, R89, 0xf000f0, RZ, 0xc0, !PT ;  /* 0x00f000f0595b7812 */ /* 0x000fe200078ec0ff */
[----:B------:R-:W-:Y:S01]  /*b7b0*/  FFMA.FTZ R101, R86, R69, R90 ;  /* 0x0000004556657223 */ /* 0x000fe2000001005a */
[----:B------:R-:W-:Y:S01]  /*b7c0*/  LOP3.LUT R90, R37, 0xf000f0, RZ, 0xc0, !PT ;  /* 0x00f000f0255a7812 */ /* 0x000fe200078ec0ff */
[----:B------:R-:W-:Y:S01]  /*b7d0*/  HADD2.F32 R71, -RZ, R102.H0_H0 ;  /* 0x20000066ff477230 */ /* 0x000fe20000004100 */
[----:B------:R-:W-:Y:S01]  /*b7e0*/  LOP3.LUT R37, R88, 0x64006400, RZ, 0xfc, !PT ;  /* 0x6400640058257812 */ /* 0x000fe200078efcff */
[----:B------:R-:W-:Y:S01]  /*b7f0*/  FFMA.FTZ R92, R72, R86, R85 ;  /* 0x00000056485c7223 */ /* 0x000fe20000010055 */
[----:B------:R-:W-:Y:S01]  /*b800*/  LOP3.LUT R89, R90, 0x64006400, RZ, 0xfc, !PT ;  /* 0x640064005a597812 */ /* 0x000fe200078efcff */
[----:B------:R-:W-:Y:S01]  /*b810*/  HADD2.F32 R34, -RZ, R34.H1_H1 ;  /* 0x30000022ff227230 */ /* 0x000fe20000004100 */
[----:B------:R-:W-:Y:S01]  /*b820*/  LOP3.LUT R91, R91, 0x64006400, RZ, 0xfc, !PT ;  /* 0x640064005b5b7812 */ /* 0x000fe200078efcff */
[----:B------:R-:W-:Y:S01]  /*b830*/  FFMA.FTZ R99, R86, R71, R87 ;  /* 0x0000004756637223 */ /* 0x000fe20000010057 */
[----:B------:R-:W-:-:S02]  /*b840*/  HFMA2 R37, R37, R24.H1_H1, -72, -72 ;  /* 0xd480d48025257431 */ /* 0x000fc40000060018 */
[----:B------:R-:W-:Y:S02]  /*b850*/  HADD2.F32 R87, -RZ, R94.H1_H1 ;  /* 0x3000005eff577230 */ /* 0x000fe40000004100 */
[-C--:B------:R-:W-:Y:S02]  /*b860*/  HFMA2 R105, R89, R24.reuse.H1_H1, -72, -72 ;  /* 0xd480d48059697431 */ /* 0x080fe40000060018 */
[----:B------:R-:W-:Y:S02]  /*b870*/  HADD2.F32 R86, -RZ, R102.H1_H1 ;  /* 0x30000066ff567230 */ /* 0x000fe40000004100 */
[-C--:B------:R-:W-:Y:S02]  /*b880*/  HFMA2 R106, R91, R24.reuse.H1_H1, -72, -72 ;  /* 0xd480d4805b6a7431 */ /* 0x080fe40000060018 */
[----:B------:R-:W-:Y:S02]  /*b890*/  HADD2.F32 R85, -RZ, R103.H1_H1 ;  /* 0x30000067ff557230 */ /* 0x000fe40000004100 */
[----:B------:R-:W-:-:S02]  /*b8a0*/  HFMA2 R103, R35, R24.H1_H1, -72, -72 ;  /* 0xd480d48023677431 */ /* 0x000fc40000060018 */
        /* <DEDUP_REMOVED lines=14> */
[----:B------:R-:W-:Y:S01]  /*b990*/  FMUL.FTZ R37, R42, R95 ;  /* 0x0000005f2a257220 */ /* 0x000fe20000410000 */
[----:B------:R-:W-:Y:S02]  /*b9a0*/  HADD2.F32 R93, -RZ, R103.H1_H1 ;  /* 0x30000067ff5d7230 */ /* 0x000fe40000004100 */
[----:B------:R-:W-:Y:S01]  /*b9b0*/  FMUL.FTZ R36, R41, R96 ;  /* 0x0000006029247220 */ /* 0x000fe20000410000 */
[----:B------:R-:W-:-:S02]  /*b9c0*/  HADD2.F32 R95, -RZ, R105.H1_H1 ;  /* 0x30000069ff5f7230 */ /* 0x000fc40000004100 */
[C---:B------:R-:W-:Y:S01]  /*b9d0*/  FMUL.FTZ R33, R40.reuse, R33 ;  /* 0x0000002128217220 */ /* 0x040fe20000410000 */
[----:B------:R-:W-:Y:S02]  /*b9e0*/  HADD2.F32 R96, -RZ, R106.H1_H1 ;  /* 0x3000006aff607230 */ /* 0x000fe40000004100 */
        /* <DEDUP_REMOVED lines=132> */
.L_x_2011:
        /* <DEDUP_REMOVED lines=111> */
.L_x_2012:
        /* <DEDUP_REMOVED lines=11> */
[----:B------:R-:W-:Y:S01]  /*c9d0*/  HADD2 R99, R101.H0_H0, R99.H0_H0 ;  /* 0x2000006365637230 */ /* 0x000fe20000000800 */
[----:B------:R-:W-:Y:S01]  /*c9e0*/  LOP3.LUT R3, R3, 0x64006400, RZ, 0xfc, !PT ;  /* 0x6400640003037812 */ /* 0x000fe200078efcff */
[----:B------:R-:W-:Y:S01]  /*c9f0*/  HADD2 R7, R0, -1032, -1032 ;  /* 0xe408e40800077430 */ /* 0x000fe20000000000 */
[----:B------:R-:W-:Y:S01]  /*ca00*/  LOP3.LUT R9, R6, 0x64006400, RZ, 0xfc, !PT ;  /* 0x6400640006097812 */ /* 0x000fe200078efcff */
[----:B------:R-:W-:Y:S01]  /*ca10*/  HADD2 R97, R103.H0_H0, R97.H0_H0 ;  /* 0x2000006167617230 */ /* 0x000fe20000000800 */
[----:B------:R-:W-:Y:S01]  /*ca20*/  LOP3.LUT R4, R16, 0xf000f0, RZ, 0xc0, !PT ;  /* 0x00f000f010047812 */ /* 0x000fe200078ec0ff */
[----:B------:R-:W-:Y:S01]  /*ca30*/  HADD2 R98, R102.H0_H0, R98.H0_H0 ;  /* 0x2000006266627230 */ /* 0x000fe20000000800 */
[----:B------:R-:W-:Y:S01]  /*ca40*/  LOP3.LUT R31, R17, 0xf000f0, RZ, 0xc0, !PT ;  /* 0x00f000f0111f7812 */ /* 0x000fe200078ec0ff */
[----:B------:R-:W-:Y:S01]  /*ca50*/  HADD2.F32 R0, -RZ, R7.H0_H0 ;  /* 0x20000007ff007230 */ /* 0x000fe20000004100 */
[----:B------:R-:W-:Y:S01]  /*ca60*/  SHF.R.U32.HI R51, RZ, 0x8, R17 ;  /* 0x00000008ff337819 */ /* 0x000fe20000011611 */
[----:B------:R-:W-:Y:S01]  /*ca70*/  HADD2 R17, R2, -1032, -1032 ;  /* 0xe408e40802117430 */ /* 0x000fe20000000000 */
[----:B------:R-:W-:-:S02]  /*ca80*/  LOP3.LUT R32, R18, 0xf000f0, RZ, 0xc0, !PT ;  /* 0x00f000f012207812 */ /* 0x000fc400078ec0ff */
[----:B------:R-:W-:Y:S01]  /*ca90*/  SHF.R.U32.HI R52, RZ, 0x8, R18 ;  /* 0x00000008ff347819 */ /* 0x000fe20000011612 */
[----:B------:R-:W-:Y:S01]  /*caa0*/  HADD2 R18, R3, -1032, -1032 ;  /* 0xe408e40803127430 */ /* 0x000fe20000000000 */
[----:B------:R-:W-:Y:S01]  /*cab0*/  LOP3.LUT R36, R19, 0xf000f0, RZ, 0xc0, !PT ;  /* 0x00f000f013247812 */ /* 0x000fe200078ec0ff */
[----:B------:R-:W-:Y:S01]  /*cac0*/  HADD2.F32 R2, -RZ, R17.H0_H0 ;  /* 0x20000011ff027230 */ /* 0x000fe20000004100 */
[----:B------:R-:W-:Y:S01]  /*cad0*/  SHF.R.U32.HI R8, RZ, 0x8, R19 ;  /* 0x00000008ff087819 */ /* 0x000fe20000011613 */
[----:B------:R-:W-:Y:S01]  /*cae0*/  HADD2 R19, R9, -1032, -1032 ;  /* 0xe408e40809137430 */ /* 0x000fe20000000000 */
[----:B------:R-:W-:Y:S01]  /*caf0*/  SHF.R.U32.HI R50, RZ, 0x8, R16 ;  /* 0x00000008ff327819 */ /* 0x000fe20000011610 */
[----:B------:R-:W-:Y:S01]  /*cb00*/  HADD2.F32 R16, -RZ, R7.H1_H1 ;  /* 0x30000007ff107230 */ /* 0x000fe20000004100 */
[----:B------:R-:W-:Y:S01]  /*cb10*/  LOP3.LUT R9, R4, 0x64006400, RZ, 0xfc, !PT ;  /* 0x6400640004097812 */ /* 0x000fe200078efcff */
[----:B------:R-:W0:Y:S01]  /*cb20*/  LDS.64 R6, [UR4+0x28] ;  /* 0x00002804ff067984 */ /* 0x000e220008000a00 */
[----:B------:R-:W-:Y:S01]  /*cb30*/  HADD2.F32 R3, -RZ, R18.H0_H0 ;  /* 0x20000012ff037230 */ /* 0x000fe20000004100 */
[----:B------:R-:W-:Y:S01]  /*cb40*/  LOP3.LUT R33, R32, 0x64006400, RZ, 0xfc, !PT ;  /* 0x6400640020217812 */ /* 0x000fe200078efcff */
[----:B------:R-:W-:-:S02]  /*cb50*/  HADD2.F32 R4, -RZ, R19.H0_H0 ;  /* 0x20000013ff047230 */ /* 0x000fc40000004100 */
[-C--:B------:R-:W-:Y:S02]  /*cb60*/  HFMA2 R38, R9, R24.reuse.H1_H1, -72, -72 ;  /* 0xd480d48009267431 */ /* 0x080fe40000060018 */
[----:B------:R-:W-:Y:S02]  /*cb70*/  HADD2.F32 R17, -RZ, R17.H1_H1 ;  /* 0x30000011ff117230 */ /* 0x000fe40000004100 */
[----:B------:R-:W-:Y:S01]  /*cb80*/  FFMA.FTZ R9, R0, R5, RZ ;  /* 0x0000000500097223 */ /* 0x000fe200000100ff */
[----:B------:R-:W-:Y:S01]  /*cb90*/  HADD2.F32 R18, -RZ, R18.H1_H1 ;  /* 0x30000012ff127230 */ /* 0x000fe20000004100 */
[----:B------:R-:W-:Y:S01]  /*cba0*/  LOP3.LUT R31, R31, 0x64006400, RZ, 0xfc, !PT ;  /* 0x640064001f1f7812 */ /* 0x000fe200078efcff */
[----:B------:R-:W-:Y:S02]  /*cbb0*/  HADD2.F32 R19, -RZ, R19.H1_H1 ;  /* 0x30000013ff137230 */ /* 0x000fe40000004100 */
[C---:B------:R-:W-:Y:S01]  /*cbc0*/  FFMA.FTZ R35, R5.reuse, R2, RZ ;  /* 0x0000000205237223 */ /* 0x040fe200000100ff */
[C---:B------:R-:W-:Y:S01]  /*cbd0*/  FFMA.FTZ R37, R5.reuse, R3, RZ ;  /* 0x0000000305257223 */ /* 0x040fe200000100ff */
[----:B------:R-:W-:Y:S01]  /*cbe0*/  FFMA.FTZ R32, R5, R4, RZ ;  /* 0x0000000405207223 */ /* 0x000fe200000100ff */
[----:B------:R-:W-:Y:S01]  /*cbf0*/  FFMA.FTZ R44, R16, R34, R9 ;  /* 0x00000022102c7223 */ /* 0x000fe20000010009 */
[----:B------:R-:W-:Y:S01]  /*cc00*/  LOP3.LUT R5, R36, 0x64006400, RZ, 0xfc, !PT ;  /* 0x6400640024057812 */ /* 0x000fe200078efcff */
[C---:B------:R-:W-:Y:S01]  /*cc10*/  FFMA.FTZ R9, R34.reuse, R17, R35 ;  /* 0x0000001122097223 */ /* 0x040fe20000010023 */
[C---:B------:R-:W-:Y:S01]  /*cc20*/  FFMA.FTZ R48, R34.reuse, R18, R37 ;  /* 0x0000001222307223 */ /* 0x040fe20000010025 */
[----:B------:R-:W-:Y:S01]  /*cc30*/  FFMA.FTZ R54, R34, R19, R32 ;  /* 0x0000001322367223 */ /* 0x000fe20000010020 */
[----:B------:R-:W-:-:S02]  /*cc40*/  HFMA2 R34, R31, R24.H1_H1, -72, -72 ;  /* 0xd480d4801f227431 */ /* 0x000fc40000060018 */
[--C-:B------:R-:W-:Y:S02]  /*cc50*/  HADD2.F32 R31, -RZ, R38.reuse.H0_H0 ;  /* 0x20000026ff1f7230 */ /* 0x100fe40000004100 */
[-C--:B------:R-:W-:Y:S02]  /*cc60*/  HFMA2 R36, R33, R24.reuse.H1_H1, -72, -72 ;  /* 0xd480d48021247431 */ /* 0x080fe40000060018 */
[----:B------:R-:W-:Y:S02]  /*cc70*/  HADD2.F32 R32, -RZ, R38.H1_H1 ;  /* 0x30000026ff207230 */ /* 0x000fe40000004100 */
[----:B------:R-:W-:Y:S02]  /*cc80*/  HFMA2 R5, R5, R24.H1_H1, -72, -72 ;  /* 0xd480d48005057431 */ /* 0x000fe40000060018 */
[----:B------:R-:W-:Y:S01]  /*cc90*/  HADD2.F32 R33, -RZ, R34.H0_H0 ;  /* 0x20000022ff217230 */ /* 0x000fe20000004100 */
[----:B------:R-:W-:Y:S01]  /*cca0*/  SHF.R.U32.HI R76, RZ, 0x8, R12 ;  /* 0x00000008ff4c7819 */ /* 0x000fe2000001160c */
[----:B------:R-:W-:Y:S01]  /*ccb0*/  HADD2.F32 R35, -RZ, R36.H0_H0 ;  /* 0x20000024ff237230 */ /* 0x000fe20000004100 */
[----:B------:R-:W-:Y:S01]  /*ccc0*/  SHF.R.U32.HI R77, RZ, 0x8, R13 ;  /* 0x00000008ff4d7819 */ /* 0x000fe2000001160d */
[--C-:B------:R-:W-:Y:S01]  /*ccd0*/  HADD2.F32 R37, -RZ, R5.reuse.H0_H0 ;  /* 0x20000005ff257230 */ /* 0x100fe20000004100 */
[----:B------:R-:W-:Y:S01]  /*cce0*/  LOP3.LUT R68, R15, 0xf000f0, RZ, 0xc0, !PT ;  /* 0x00f000f00f447812 */ /* 0x000fe200078ec0ff */
[----:B------:R-:W-:-:S02]  /*ccf0*/  HADD2.F32 R38, -RZ, R5.H1_H1 ;  /* 0x30000005ff267230 */ /* 0x000fc40000004100 */
[----:B------:R-:W-:Y:S01]  /*cd00*/  FFMA.FTZ R5, R31, R46, R44 ;  /* 0x0000002e1f057223 */ /* 0x000fe2000001002c */
[----:B------:R-:W-:Y:S02]  /*cd10*/  HADD2.F32 R36, -RZ, R36.H1_H1 ;  /* 0x30000024ff247230 */ /* 0x000fe40000004100 */
        /* <DEDUP_REMOVED lines=17> */
[----:B------:R-:W-:Y:S01]  /*ce30*/  HADD2.F32 R62, -RZ, R7.H0_H0 ;  /* 0x20000007ff3e7230 */ /* 0x000fe20000004100 */
[----:B------:R-:W-:Y:S01]  /*ce40*/  LOP3.LUT R39, R39, 0x64006400, RZ, 0xfc, !PT ;  /* 0x6400640027277812 */ /* 0x000fe200078efcff */
[----:B------:R-:W-:Y:S01]  /*ce50*/  HADD2 R5, R5, -1032, -1032 ;  /* 0xe408e40805057430 */ /* 0x000fe20000000000 */
[----:B------:R-:W-:Y:S01]  /*ce60*/  LOP3.LUT R44, R44, 0x64006400, RZ, 0xfc, !PT ;  /* 0x640064002c2c7812 */ /* 0x000fe200078efcff */
[----:B------:R-:W-:Y:S01]  /*ce70*/  HADD2.F32 R45, -RZ, R9.H0_H0 ;  /* 0x20000009ff2d7230 */ /* 0x000fe20000004100 */
[----:B------:R-:W-:Y:S01]  /*ce80*/  LOP3.LUT R52, R52, 0xf000f0, RZ, 0xc0, !PT ;  /* 0x00f000f034347812 */ /* 0x000fe200078ec0ff */
[----:B------:R-:W-:-:S02]  /*ce90*/  HADD2 R6, R39, -1032, -1032 ;  /* 0xe408e40827067430 */ /* 0x000fc40000000000 */
[----:B------:R-:W-:Y:S02]  /*cea0*/  HADD2.F32 R46, -RZ, R5.H0_H0 ;  /* 0x20000005ff2e7230 */ /* 0x000fe40000004100 */
[----:B------:R-:W-:Y:S02]  /*ceb0*/  HADD2 R57, R44, -1032, -1032 ;  /* 0xe408e4082c397430 */ /* 0x000fe40000000000 */
[----:B------:R-:W-:Y:S01]  /*cec0*/  FFMA.FTZ R56, R48, R45, R49 ;  /* 0x0000002d30387223 */ /* 0x000fe20000010031 */
[----:B------:R-:W-:Y:S01]  /*ced0*/  HADD2.F32 R59, -RZ, R7.H1_H1 ;  /* 0x30000007ff3b7230 */ /* 0x000fe20000004100 */
[----:B------:R-:W-:Y:S01]  /*cee0*/  LOP3.LUT R8, R8, 0xf000f0, RZ, 0xc0, !PT ;  /* 0x00f000f008087812 */ /* 0x000fe200078ec0ff */
[--C-:B------:R-:W-:Y:S02]  /*cef0*/  HADD2.F32 R44, -RZ, R6.reuse.H0_H0 ;  /* 0x20000006ff2c7230 */ /* 0x100fe40000004100 */
[----:B------:R-:W-:Y:S01]  /*cf00*/  FFMA.FTZ R54, R46, R48, R47 ;  /* 0x000000302e367223 */ /* 0x000fe2000001002f */
[----:B------:R-:W-:Y:S01]  /*cf10*/  HADD2.F32 R49, -RZ, R6.H1_H1 ;  /* 0x30000006ff317230 */ /* 0x000fe20000004100 */
[----:B------:R-:W-:Y:S01]  /*cf20*/  LOP3.LUT R51, R51, 0xf000f0, RZ, 0xc0, !PT ;  /* 0x00f000f033337812 */ /* 0x000fe200078ec0ff */
[----:B------:R-:W0:Y:S01]  /*cf30*/  LDS.64 R6, [UR4+0x30] ;  /* 0x00003004ff067984 */ /* 0x000e220008000a00 */
[----:B------:R-:W-:Y:S01]  /*cf40*/  HADD2.F32 R47, -RZ, R5.H1_H1 ;  /* 0x30000005ff2f7230 */ /* 0x000fe20000004100 */
[----:B------:R-:W-:Y:S01]  /*cf50*/  LOP3.LUT R5, R50, 0xf000f0, RZ, 0xc0, !PT ;  /* 0x00f000f032057812 */ /* 0x000fe200078ec0ff */
[----:B------:R-:W-:-:S02]  /*cf60*/  HADD2.F32 R39, -RZ, R57.H0_H0 ;  /* 0x20000039ff277230 */ /* 0x000fc40000004100 */
[C---:B------:R-:W-:Y:S01]  /*cf70*/  FFMA.FTZ R58, R48.reuse, R44, R55 ;  /* 0x0000002c303a7223 */ /* 0x040fe20000010037 */
[----:B------:R-:W-:Y:S01]  /*cf80*/  LOP3.LUT R51, R51, 0x64006400, RZ, 0xfc, !PT ;  /* 0x6400640033337812 */ /* 0x000fe200078efcff */
[----:B------:R-:W-:Y:S01]  /*cf90*/  HADD2.F32 R50, -RZ, R57.H1_H1 ;  /* 0x30000039ff327230 */ /* 0x000fe20000004100 */
[----:B------:R-:W-:Y:S01]  /*cfa0*/  LOP3.LUT R5, R5, 0x64006400, RZ, 0xfc, !PT ;  /* 0x6400640005057812 */ /* 0x000fe200078efcff */
[----:B------:R-:W-:Y:S01]  /*cfb0*/  FFMA.FTZ R55, R48, R39, R60 ;  /* 0x0000002730377223 */ /* 0x000fe2000001003c */
[----:B------:R-:W-:Y:S01]  /*cfc0*/  HADD2.F32 R48, -RZ, R9.H1_H1 ;  /* 0x30000009ff307230 */ /* 0x000fe20000004100 */
[----:B------:R-:W-:Y:S01]  /*cfd0*/  LOP3.LUT R9, R52, 0x64006400, RZ, 0xfc, !PT ;  /* 0x6400640034097812 */ /* 0x000fe200078efcff */
[----:B------:R-:W-:Y:S01]  /*cfe0*/  FFMA.FTZ R60, R47, R53, R54 ;  /* 0x000000352f3c7223 */ /* 0x000fe20000010036 */
[-C--:B------:R-:W-:Y:S01]  /*cff0*/  HFMA2 R52, R5, R24.reuse.H1_H1, -72, -72 ;  /* 0xd480d48005347431 */ /* 0x080fe20000060018 */
[----:B------:R-:W-:Y:S01]  /*d000*/  LOP3.LUT R5, R8, 0x64006400, RZ, 0xfc, !PT ;  /* 0x6400640008057812 */ /* 0x000fe200078efcff */
[----:B------:R-:W-:-:S02]  /*d010*/  HFMA2 R8, R51, R24.H1_H1, -72, -72 ;  /* 0xd480d48033087431 */ /* 0x000fc40000060018 */
[C---:B------:R-:W-:Y:S01]  /*d020*/  FFMA.FTZ R66, R53.reuse, R50, R55 ;  /* 0x0000003235427223 */ /* 0x040fe20000010037 */
[-C--:B------:R-:W-:Y:S02]  /*d030*/  HFMA2 R9, R9, R24.reuse.H1_H1, -72, -72 ;  /* 0xd480d48009097431 */ /* 0x080fe40000060018 */
[C---:B------:R-:W-:Y:S01]  /*d040*/  FFMA.FTZ R61, R53.reuse, R48, R56 ;  /* 0x00000030353d7223 */ /* 0x040fe20000010038 */
[----:B------:R-:W-:Y:S02]  /*d050*/  HFMA2 R5, R5, R24.H1_H1, -72, -72 ;  /* 0xd480d48005057431 */ /* 0x000fe40000060018 */
[----:B------:R-:W-:Y:S01]  /*d060*/  FFMA.FTZ R64, R53, R49, R58 ;  /* 0x0000003135407223 */ /* 0x000fe2000001003a */
[----:B------:R-:W-:Y:S02]  /*d070*/  HADD2.F32 R51, -RZ, R52.H0_H0 ;  /* 0x20000034ff337230 */ /* 0x000fe40000004100 */
[----:B------:R-:W-:Y:S02]  /*d080*/  HADD2.F32 R53, -RZ, R8.H0_H0 ;  /* 0x20000008ff357230 */ /* 0x000fe40000004100 */
        /* <DEDUP_REMOVED lines=9> */
[C---:B------:R-:W-:Y:S01]  /*d120*/  FFMA.FTZ R86, R59.reuse, R58, R5 ;  /* 0x0000003a3b567223 */ /* 0x040fe20000010005 */
        /* <DEDUP_REMOVED lines=34> */
[----:B------:R-:W-:Y:S01]  /*d350*/  FFMA.FTZ R64, R5, R9, RZ ;  /* 0x0000000905407223 */ /* 0x000fe200000100ff */
[----:B------:R-:W-:Y:S02]  /*d360*/  HADD2.F32 R61, -RZ, R61.H1_H1 ;  /* 0x3000003dff3d7230 */ /* 0x000fe40000004100 */
[C---:B------:R-:W-:Y:S01]  /*d370*/  FFMA.FTZ R66, R9.reuse, R6, RZ ;  /* 0x0000000609427223 */ /* 0x040fe200000100ff */
[----:B------:R-:W-:Y:S02]  /*d380*/  HADD2.F32 R62, -RZ, R62.H1_H1 ;  /* 0x3000003eff3e7230 */ /* 0x000fe40000004100 */
[C---:B------:R-:W-:Y:S01]  /*d390*/  FFMA.FTZ R78, R9.reuse, R7, RZ ;  /* 0x00000007094e7223 */ /* 0x040fe200000100ff */
[----:B------:R-:W-:Y:S01]  /*d3a0*/  FFMA.FTZ R9, R9, R8, RZ ;  /* 0x0000000809097223 */ /* 0x000fe200000100ff */
[----:B------:R-:W-:Y:S01]  /*d3b0*/  FFMA.FTZ R70, R59, R69, R64 ;  /* 0x000000453b467223 */ /* 0x000fe20000010040 */
[C---:B------:R-:W-:Y:S01]  /*d3c0*/  FFMA.FTZ R74, R69.reuse, R60, R66 ;  /* 0x0000003c454a7223 */ /* 0x040fe20000010042 */
[C---:B------:R-:W-:Y:S01]  /*d3d0*/  FFMA.FTZ R75, R69.reuse, R61, R78 ;  /* 0x0000003d454b7223 */ /* 0x040fe2000001004e */
[----:B------:R-:W-:Y:S01]  /*d3e0*/  FFMA.FTZ R79, R69, R62, R9 ;  /* 0x0000003e454f7223 */ /* 0x000fe20000010009 */
[----:B------:R-:W-:Y:S01]  /*d3f0*/  LOP3.LUT R69, R68, 0x64006400, RZ, 0xfc, !PT ;  /* 0x6400640044457812 */ /* 0x000fe200078efcff */
[-C--:B------:R-:W-:Y:S01]  /*d400*/  HFMA2 R65, R65, R24.reuse.H1_H1, -72, -72 ;  /* 0xd480d48041417431 */ /* 0x080fe20000060018 */
[----:B------:R-:W-:Y:S01]  /*d410*/  SHF.R.U32.HI R15, RZ, 0x8, R15 ;  /* 0x00000008ff0f7819 */ /* 0x000fe2000001160f */
[-C--:B------:R-:W-:Y:S01]  /*d420*/  HFMA2 R63, R63, R24.reuse.H1_H1, -72, -72 ;  /* 0xd480d4803f3f7431 */ /* 0x080fe20000060018 */
[----:B------:R-:W-:Y:S01]  /*d430*/  SHF.R.U32.HI R14, RZ, 0x8, R14 ;  /* 0x00000008ff0e7819 */ /* 0x000fe2000001160e */
[----:B------:R-:W-:-:S02]  /*d440*/  HFMA2 R69, R69, R24.H1_H1, -72, -72 ;  /* 0xd480d48045457431 */ /* 0x000fc40000060018 */
[----:B------:R-:W-:Y:S02]  /*d450*/  HADD2.F32 R64, -RZ, R65.H0_H0 ;  /* 0x20000041ff407230 */ /* 0x000fe40000004100 */
[----:B------:R-:W-:Y:S02]  /*d460*/  HFMA2 R67, R67, R24.H1_H1, -72, -72 ;  /* 0xd480d48043437431 */ /* 0x000fe40000060018 */
[----:B------:R-:W-:Y:S02]  /*d470*/  HADD2.F32 R9, -RZ, R63.H0_H0 ;  /* 0x2000003fff097230 */ /* 0x000fe40000004100 */
[----:B------:R-:W-:Y:S01]  /*d480*/  FMUL.FTZ R86, R43, R86 ;  /* 0x000000562b567220 */ /* 0x000fe20000410000 */
[----:B------:R-:W-:Y:S02]  /*d490*/  HADD2.F32 R68, -RZ, R69.H0_H0 ;  /* 0x20000045ff447230 */ /* 0x000fe40000004100 */
[----:B------:R-:W-:Y:S01]  /*d4a0*/  FFMA.FTZ R73, R71, R64, R74 ;  /* 0x0000004047497223 */ /* 0x000fe2000001004a */
[----:B------:R-:W-:-:S02]  /*d4b0*/  HADD2.F32 R65, -RZ, R65.H1_H1 ;  /* 0x30000041ff417230 */ /* 0x000fc40000004100 */
        /* <DEDUP_REMOVED lines=9> */
[----:B------:R-:W-:Y:S01]  /*d550*/  FFMA.FTZ R75, R63, R72, R70 ;  /* 0x000000483f4b7223 */ /* 0x000fe20000010046 */
        /* <DEDUP_REMOVED lines=23> */
[----:B------:R-:W-:Y:S01]  /*d6d0*/  LOP3.LUT R78, R15, 0xf000f0, RZ, 0xc0, !PT ;  /* 0x00f000f00f4e7812 */ /* 0x000fe200078ec0ff */
[--C-:B------:R-:W-:Y:S01]  /*d6e0*/  HADD2.F32 R70, -RZ, R80.reuse.H0_H0 ;  /* 0x20000050ff467230 */ /* 0x100fe20000004100 */
        /* <DEDUP_REMOVED lines=10> */
[----:B------:R-:W-:-:S02]  /*d790*/  HADD2.F32 R75, -RZ, R90.H1_H1 ;  /* 0x3000005aff4b7230 */ /* 0x000fc40000004100 */
[-C--:B------:R-:W-:Y:S02]  /*d7a0*/  HFMA2 R92, R77, R24.reuse.H1_H1, -72, -72 ;  /* 0xd480d4804d5c7431 */ /* 0x080fe40000060018 */
[----:B------:R-:W-:Y:S02]  /*d7b0*/  HADD2.F32 R77, -RZ, R94.H1_H1 ;  /* 0x3000005eff4d7230 */ /* 0x000fe40000004100 */
[-C--:B------:R-:W-:Y:S02]  /*d7c0*/  HFMA2 R95, R81, R24.reuse.H1_H1, -72, -72 ;  /* 0xd480d480515f7431 */ /* 0x080fe40000060018 */
[----:B------:R-:W-:Y:S01]  /*d7d0*/  FFMA.FTZ R83, R74, R82, R83 ;  /* 0x000000524a537223 */ /* 0x000fe20000010053 */
[-C--:B------:R-:W-:Y:S02]  /*d7e0*/  HFMA2 R14, R15, R24.reuse.H1_H1, -72, -72 ;  /* 0xd480d4800f0e7431 */ /* 0x080fe40000060018 */
[----:B------:R-:W-:Y:S01]  /*d7f0*/  FFMA.FTZ R89, R82, R75, R89 ;  /* 0x0000004b52597223 */ /* 0x000fe20000010059 */
[----:B------:R-:W-:-:S02]  /*d800*/  HFMA2 R93, R79, R24.H1_H1, -72, -72 ;  /* 0xd480d4804f5d7431 */ /* 0x000fc40000060018 */
[----:B------:R-:W-:Y:S02]  /*d810*/  HADD2.F32 R81, -RZ, R95.H0_H0 ;  /* 0x2000005fff517230 */ /* 0x000fe40000004100 */
[C---:B------:R-:W-:Y:S01]  /*d820*/  FFMA.FTZ R91, R82.reuse, R76, R91 ;  /* 0x0000004c525b7223 */ /* 0x040fe2000001005b */
[----:B------:R-:W-:Y:S02]  /*d830*/  HADD2.F32 R78, -RZ, R14.H0_H0 ;  /* 0x2000000eff4e7230 */ /* 0x000fe40000004100 */
[----:B------:R-:W-:Y:S01]  /*d840*/  FFMA.FTZ R82, R82, R77, R88 ;  /* 0x0000004d52527223 */ /* 0x000fe20000010058 */
[----:B------:R-:W-:Y:S01]  /*d850*/  HADD2.F32 R79, -RZ, R92.H0_H0 ;  /* 0x2000005cff4f7230 */ /* 0x000fe20000004100 */
[----:B------:R-:W-:Y:S01]  /*d860*/  F2FP.F16.F32.PACK_AB R87, RZ, R87 ;  /* 0x00000057ff57723e */ /* 0x000fe200000000ff */
[----:B------:R-:W-:Y:S02]  /*d870*/  HADD2.F32 R80, -RZ, R93.H0_H0 ;  /* 0x2000005dff507230 */ /* 0x000fe40000004100 */
[----:B------:R-:W-:Y:S01]  /*d880*/  FFMA.FTZ R90, R12, R81, R82 ;  /* 0x000000510c5a7223 */ /* 0x000fe20000010052 */
[----:B------:R-:W-:Y:S01]  /*d890*/  FFMA.FTZ R15, R78, R12, R83 ;  /* 0x0000000c4e0f7223 */ /* 0x000fe20000010053 */
[----:B------:R-:W-:Y:S01]  /*d8a0*/  FFMA.FTZ R88, R12, R79, R89 ;  /* 0x0000004f0c587223 */ /* 0x000fe20000010059 */
[----:B------:R-:W-:-:S02]  /*d8b0*/  HADD2.F32 R82, -RZ, R14.H1_H1 ;  /* 0x3000000eff527230 */ /* 0x000fc40000004100 */
[----:B------:R-:W-:Y:S01]  /*d8c0*/  FFMA.FTZ R91, R12, R80, R91 ;  /* 0x000000500c5b7223 */ /* 0x000fe2000001005b */
[----:B------:R-:W-:Y:S01]  /*d8d0*/  FMUL.FTZ R12, R40, R85 ;  /* 0x00000055280c7220 */ /* 0x000fe20000410000 */
[----:B------:R-:W-:Y:S01]  /*d8e0*/  FMUL.FTZ R14, R41, R84 ;  /* 0x00000054290e7220 */ /* 0x000fe20000410000 */
[----:B------:R-:W-:Y:S02]  /*d8f0*/  HADD2.F32 R83, -RZ, R92.H1_H1 ;  /* 0x3000005cff537230 */ /* 0x000fe40000004100 */
[----:B------:R-:W-:Y:S01]  /*d900*/  FFMA.FTZ R15, R82, R13, R15 ;  /* 0x0000000d520f7223 */ /* 0x000fe2000001000f */
[----:B------:R-:W-:Y:S01]  /*d910*/  HADD2.F32 R84, -RZ, R93.H1_H1 ;  /* 0x3000005dff547230 */ /* 0x000fe20000004100 */
[----:B------:R-:W-:Y:S01]  /*d920*/  F2FP.F16.F32.PACK_AB R86, RZ, R86 ;  /* 0x00000056ff56723e */ /* 0x000fe200000000ff */
[----:B------:R-:W-:Y:S02]  /*d930*/  HADD2.F32 R85, -RZ, R95.H1_H1 ;  /* 0x3000005fff557230 */ /* 0x000fe40000004100 */
[C---:B------:R-:W-:Y:S01]  /*d940*/  FFMA.FTZ R88, R13.reuse, R83, R88 ;  /* 0x000000530d587223 */ /* 0x040fe20000010058 */
[----:B------:R-:W-:Y:S01]  /*d950*/  FMUL.FTZ R15, R40, R15 ;  /* 0x0000000f280f7220 */ /* 0x000fe20000410000 */
[C---:B------:R-:W-:Y:S01]  /*d960*/  FFMA.FTZ R91, R13.reuse, R84, R91 ;  /* 0x000000540d5b7223 */ /* 0x040fe2000001005b */
[----:B------:R-:W-:Y:S01]  /*d970*/  F2FP.F16.F32.PACK_AB R12, RZ, R12 ;  /* 0x0000000cff0c723e */ /* 0x000fe200000000ff */
        /* <DEDUP_REMOVED lines=126> */
.L_x_2013:
        /* <DEDUP_REMOVED lines=115> */
.L_x_2010:
[----:B------:R-:W1:Y:S01]  /*e890*/  LDC R33, c[0x0][0x23c] ;  /* 0x00008f00ff217b82 */ /* 0x000e620000000800 */
[----:B------:R-:W-:Y:S01]  /*e8a0*/  IADD3 R30, R30, 0x20, RZ ;  /* 0x000000201e1e7810 */ /* 0x000fe20007ffe0ff */
[----:B------:R-:W-:-:S03]  /*e8b0*/  UIADD3 UR4, UR4, 0x40, URZ ;  /* 0x0000004004047890 */ /* 0x000fc6000fffe03f */
[C---:B------:R-:W-:Y:S02]  /*e8c0*/  ISETP.GE.AND P0, PT, R30.reuse, UR5, PT ;  /* 0x000000051e007c0c */ /* 0x040fe4000bf06270 */
[----:B------:R-:W-:Y:S01]  /*e8d0*/  ISETP.LT.AND P2, PT, R30, R29, PT ;  /* 0x0000001d1e00720c */ /* 0x000fe20003f41270 */
[----:B-1----:R-:W-:-:S12]  /*e8e0*/  IMAD.WIDE R10, R33, 0x10, R10 ;  /* 0x00000010210a7825 */ /* 0x002fd800078e020a */
[----:B------:R-:W-:Y:S05]  /*e8f0*/  @!P0 BRA P2, `(.L_x_2014) ;  /* 0xffffffc0001c8947 */ /* 0x000fea000103ffff */
.L_x_2009:
[----:B------:R-:W-:Y:S01]  /*e900*/  ISETP.GE.AND P0, PT, R30, R29, PT ;  /* 0x0000001d1e00720c */ /* 0x000fe20003f06270 */
[----:B------:R-:W-:-:S03]  /*e910*/  ULDC UR5, c[0x0][0x268] ;  /* 0x00009a0000057ab9 */ /* 0x000fc60000000800 */
[----:B------:R-:W-:Y:S01]  /*e920*/  ISETP.GE.OR P0, PT, R30, UR5, P0 ;  /* 0x000000051e007c0c */ /* 0x000fe20008706670 */
[----:B------:R-:W-:-:S12]  /*e930*/  ULDC UR5, c[0x0][0x268] ;  /* 0x00009a0000057ab9 */ /* 0x000fd80000000800 */
[----:B------:R-:W-:Y:S05]  /*e940*/  @P0 BRA `(.L_x_2015) ;  /* 0x0000001c00640947 */ /* 0x000fea0003800000 */
.L_x_2017:
[----:B------:R-:W0:Y:S01]  /*e950*/  LDC R33, c[0x0][0x23c] ;  /* 0x00008f00ff217b82 */ /* 0x000e220000000800 */
[----:B-----5:R1:W5:Y:S01]  /*e960*/  LDG.E.128.CONSTANT R16, desc[UR6][R10.64] ;  /* 0x000000060a107981 */ /* 0x020362000c1e9d00 */
[----:B0-----:R-:W-:-:S05]  /*e970*/  IMAD.WIDE R4, R33, 0x4, R10 ;  /* 0x0000000421047825 */ /* 0x001fca00078e020a */
[----:B------:R1:W5:Y:S01]  /*e980*/  LDG.E.128.CONSTANT R12, desc[UR6][R4.64] ;  /* 0x00000006040c7981 */ /* 0x000362000c1e9d00 */
[----:B------:R-:W-:Y:S01]  /*e990*/  IMAD.WIDE R2, R33, 0x4, R4 ;  /* 0x0000000421027825 */ /* 0x000fe200078e0204 */
[----:B------:R-:W-:Y:S06]  /*e9a0*/  @!P1 BRA `(.L_x_2016) ;  /* 0x0000001c00349947 */ /* 0x000fec0003800000 */
[----:B-1----:R-:W2:Y:S01]  /*e9b0*/  LDG.E.128.CONSTANT R4, desc[UR6][R2.64] ;  /* 0x0000000602047981 */ /* 0x002ea2000c1e9d00 */
        /* <DEDUP_REMOVED lines=32> */
[----:B------:R-:W-:Y:S02]  /*ebc0*/  LOP3.LUT R15, R43, 0x10001, RZ, 0xc0, !PT ;  /* 0x000100012b0f7812 */ /* 0x000fe400078ec0ff */
[----:B------:R-:W-:Y:S02]  /*ebd0*/  LOP3.LUT R41, R41, 0x10001, RZ, 0xc0, !PT ;  /* 0x0001000129297812 */ /* 0x000fe400078ec0ff */
[----:B------:R-:W-:Y:S02]  /*ebe0*/  LOP3.LUT R39, R39, 0x20002, R16, 0xf8, !PT ;  /* 0x0002000227277812 */ /* 0x000fe400078ef810 */
[----:B------:R-:W-:Y:S02]  /*ebf0*/  LOP3.LUT R46, R17, 0x20002, R18, 0xf8, !PT ;  /* 0x00020002112e7812 */ /* 0x000fe400078ef812 */
[----:B------:R-:W-:-:S02]  /*ec00*/  LOP3.LUT R45, R15, 0x20002, R44, 0xf8, !PT ;  /* 0x000200020f2d7812 */ /* 0x000fc400078ef82c */
[----:B------:R-:W-:Y:S02]  /*ec10*/  MOV R40, 0x3000 ;  /* 0x0000300000287802 */ /* 0x000fe40000000f00 */
[----:B------:R-:W-:Y:S02]  /*ec20*/  LOP3.LUT R43, R41, 0x20002, R12, 0xf8, !PT ;  /* 0x00020002292b7812 */ /* 0x000fe400078ef80c */
[C---:B------:R-:W-:Y:S02]  /*ec30*/  LOP3.LUT R42, R19.reuse, 0x380038, RZ, 0xc0, !PT ;  /* 0x00380038132a7812 */ /* 0x040fe400078ec0ff */
[----:B------:R-:W-:Y:S02]  /*ec40*/  SHF.R.U32.HI R11, RZ, 0x6, R19 ;  /* 0x00000006ff0b7819 */ /* 0x000fe40000011613 */
        /* <DEDUP_REMOVED lines=27> */
[----:B------:R-:W-:Y:S01]  /*ee00*/  LOP3.LUT R72, R72, 0x64006400, RZ, 0xfc, !PT ;  /* 0x6400640048487812 */ /* 0x000fe200078efcff */
[----:B------:R-:W-:Y:S01]  /*ee10*/  HADD2 R73, R73, -1028, -1028 ;  /* 0xe404e40449497430 */ /* 0x000fe20000000000 */
[----:B------:R-:W-:-:S02]  /*ee20*/  LOP3.LUT R8, R8, 0x64006400, RZ, 0xfc, !PT ;  /* 0x6400640008087812 */ /* 0x000fc400078efcff */
[----:B------:R-:W-:Y:S02]  /*ee30*/  LOP3.LUT R74, R74, 0x64006400, RZ, 0xfc, !PT ;  /* 0x640064004a4a7812 */ /* 0x000fe400078efcff */
[----:B------:R-:W-:Y:S02]  /*ee40*/  ISETP.GE.AND P0, PT, R28, 0x2, PT ;  /* 0x000000021c00780c */ /* 0x000fe40003f06270 */
[----:B------:R-:W-:Y:S02]  /*ee50*/  PRMT R27, R27, 0x5410, R26 ;  /* 0x000054101b1b7816 */ /* 0x000fe4000000001a */
[----:B------:R-:W-:Y:S02]  /*ee60*/  PRMT R25, R25, 0x5410, R24 ;  /* 0x0000541019197816 */ /* 0x000fe40000000018 */
[----:B--2---:R-:W-:Y:S02]  /*ee70*/  SHF.R.U32.HI R16, RZ, 0xd, R5 ;  /* 0x0000000dff107819 */ /* 0x004fe40000011605 */
[----:B------:R-:W-:-:S02]  /*ee80*/  LOP3.LUT R15, R5, 0x380038, RZ, 0xc0, !PT ;  /* 0x00380038050f7812 */ /* 0x000fc400078ec0ff */
[----:B------:R-:W-:Y:S02]  /*ee90*/  SHF.R.U32.HI R90, RZ, 0x6, R5 ;  /* 0x00000006ff5a7819 */ /* 0x000fe40000011605 */
[----:B------:R-:W-:Y:S02]  /*eea0*/  LOP3.LUT R85, R5, 0x70007, RZ, 0xc0, !PT ;  /* 0x0007000705557812 */ /* 0x000fe400078ec0ff */
[--C-:B------:R-:W-:Y:S02]  /*eeb0*/  SHF.R.U32.HI R18, RZ, 0xd, R7.reuse ;  /* 0x0000000dff127819 */ /* 0x100fe40000011607 */
[C---:B------:R-:W-:Y:S02]  /*eec0*/  LOP3.LUT R44, R7.reuse, 0x380038, RZ, 0xc0, !PT ;  /* 0x00380038072c7812 */ /* 0x040fe400078ec0ff */
[----:B------:R-:W-:Y:S02]  /*eed0*/  SHF.R.U32.HI R92, RZ, 0x6, R7 ;  /* 0x00000006ff5c7819 */ /* 0x000fe40000011607 */
[----:B------:R-:W-:-:S02]  /*eee0*/  LOP3.LUT R89, R7, 0x70007, RZ, 0xc0, !PT ;  /* 0x0007000707597812 */ /* 0x000fc400078ec0ff */
[----:B------:R-:W-:Y:S02]  /*eef0*/  LOP3.LUT R5, R0, 0x64006400, RZ, 0xfc, !PT ;  /* 0x6400640000057812 */ /* 0x000fe400078efcff */
[----:B------:R-:W-:Y:S02]  /*ef00*/  LOP3.LUT R7, R36, 0x64006400, RZ, 0xfc, !PT ;  /* 0x6400640024077812 */ /* 0x000fe400078efcff */
[----:B------:R-:W-:Y:S01]  /*ef10*/  SHF.R.U32.HI R88, RZ, 0xd, R4 ;  /* 0x0000000dff587819 */ /* 0x000fe20000011604 */
[-C--:B------:R-:W-:Y:S01]  /*ef20*/  HFMA2 R70, R5, R40.reuse.H0_H0, -132, -132 ;  /* 0xd820d82005467431 */ /* 0x080fe20000040028 */
[--C-:B------:R-:W-:Y:S01]  /*ef30*/  SHF.R.U32.HI R17, RZ, 0xd, R6.reuse ;  /* 0x0000000dff117819 */ /* 0x100fe20000011606 */
[----:B------:R-:W-:Y:S01]  /*ef40*/  HFMA2 R68, R7, R40.H0_H0, -132, -132 ;  /* 0xd820d82007447431 */ /* 0x000fe20000040028 */
[----:B------:R-:W-:Y:S02]  /*ef50*/  LOP3.LUT R41, R6, 0x380038, RZ, 0xc0, !PT ;  /* 0x0038003806297812 */ /* 0x000fe400078ec0ff */
[----:B------:R-:W-:-:S02]  /*ef60*/  SHF.R.U32.HI R91, RZ, 0x6, R6 ;  /* 0x00000006ff5b7819 */ /* 0x000fc40000011606 */
[----:B------:R-:W-:Y:S02]  /*ef70*/  LOP3.LUT R87, R6, 0x70007, RZ, 0xc0, !PT ;  /* 0x0007000706577812 */ /* 0x000fe400078ec0ff */
[C---:B------:R-:W-:Y:S02]  /*ef80*/  LOP3.LUT R12, R4.reuse, 0x380038, RZ, 0xc0, !PT ;  /* 0x00380038040c7812 */ /* 0x040fe400078ec0ff */
[----:B------:R-:W-:Y:S02]  /*ef90*/  SHF.R.U32.HI R19, RZ, 0x6, R4 ;  /* 0x00000006ff137819 */ /* 0x000fe40000011604 */
[----:B------:R-:W-:Y:S02]  /*efa0*/  LOP3.LUT R83, R4, 0x70007, RZ, 0xc0, !PT ;  /* 0x0007000704537812 */ /* 0x000fe400078ec0ff */
[----:B------:R-:W-:Y:S02]  /*efb0*/  LOP3.LUT R0, R9, 0x380038, RZ, 0xc0, !PT ;  /* 0x0038003809007812 */ /* 0x000fe400078ec0ff */
[----:B------:R-:W-:-:S02]  /*efc0*/  LOP3.LUT R6, R10, 0x380038, RZ, 0xc0, !PT ;  /* 0x003800380a067812 */ /* 0x000fc400078ec0ff */
[----:B------:R-:W-:Y:S02]  /*efd0*/  LOP3.LUT R4, R80, 0x380038, RZ, 0xc0, !PT ;  /* 0x0038003850047812 */ /* 0x000fe400078ec0ff */
[----:B------:R-:W-:Y:S02]  /*efe0*/  LOP3.LUT R88, R39, 0x40004, R88, 0xf8, !PT ;  /* 0x0004000427587812 */ /* 0x000fe400078ef858 */
[----:B------:R-:W-:Y:S02]  /*eff0*/  LOP3.LUT R16, R43, 0x40004, R16, 0xf8, !PT ;  /* 0x000400042b107812 */ /* 0x000fe400078ef810 */
        /* <DEDUP_REMOVED lines=64> */
[----:B------:R-:W-:Y:S01]  /*f400*/  LOP3.LUT R18, R45, 0x40004, R18, 0xf8, !PT ;  /* 0x000400042d127812 */ /* 0x000fe200078ef812 */
[----:B------:R-:W1:Y:S01]  /*f410*/  LDS.128 R4, [UR4+0x10] ;  /* 0x00001004ff047984 */ /* 0x000e620008000c00 */
[C---:B------:R-:W-:Y:S01]  /*f420*/  LOP3.LUT R0, R9.reuse, 0x1c001c0, RZ, 0xc0, !PT ;  /* 0x01c001c009007812 */ /* 0x040fe200078ec0ff */
[-C--:B------:R-:W-:Y:S01]  /*f430*/  HFMA2 R45, R34, R35.reuse.H0_H0, -20, -20 ;  /* 0xcd00cd00222d7431 */ /* 0x080fe20000040023 */
[----:B------:R-:W-:Y:S01]  /*f440*/  LOP3.LUT R9, R9, 0x70007, RZ, 0xc0, !PT ;  /* 0x0007000709097812 */ /* 0x000fe200078ec0ff */
[----:B------:R-:W-:Y:S01]  /*f450*/  HFMA2 R34, R94, R35.H0_H0, -20, -20 ;  /* 0xcd00cd005e227431 */ /* 0x000fe20000040023 */
[----:B------:R-:W-:-:S02]  /*f460*/  LOP3.LUT R94, R37, 0x64006400, RZ, 0xfc, !PT ;  /* 0x64006400255e7812 */ /* 0x000fc400078efcff */
[----:B------:R-:W-:Y:S02]  /*f470*/  LOP3.LUT R9, R9, 0x64006400, RZ, 0xfc, !PT ;  /* 0x6400640009097812 */ /* 0x000fe400078efcff */
[----:B------:R-:W-:Y:S01]  /*f480*/  LOP3.LUT R10, R10, 0x70007, RZ, 0xc0, !PT ;  /* 0x000700070a0a7812 */ /* 0x000fe200078ec0ff */
[-C--:B0-----:R-:W-:Y:S01]  /*f490*/  HFMA2.MMA R67, R79, R12.reuse, RZ ;  /* 0x0000000c4f437235 */ /* 0x081fe200000000ff */
[-C--:B------:R-:W-:Y:S01]  /*f4a0*/  HFMA2 R69, R77, R12.reuse, RZ.H0_H0 ;  /* 0x0000000c4d457231 */ /* 0x080fe200000400ff */
[----:B------:R-:W-:Y:S01]  /*f4b0*/  HFMA2.MMA R71, R75, R12, RZ ;  /* 0x0000000c4b477235 */ /* 0x000fe200000000ff */
[----:B------:R-:W-:Y:S01]  /*f4c0*/  HFMA2 R81, R73, R12, RZ.H0_H0 ;  /* 0x0000000c49517231 */ /* 0x000fe200000400ff */
[----:B------:R-:W-:Y:S01]  /*f4d0*/  LOP3.LUT R11, R11, 0x70007, RZ, 0xc0, !PT ;  /* 0x000700070b0b7812 */ /* 0x000fe200078ec0ff */
[----:B------:R-:W-:Y:S01]  /*f4e0*/  HFMA2 R37, R94, R35.H0_H0, -20, -20 ;  /* 0xcd00cd005e257431 */ /* 0x000fe20000040023 */
[----:B------:R-:W-:Y:S01]  /*f4f0*/  LOP3.LUT R10, R10, 0x64006400, RZ, 0xfc, !PT ;  /* 0x640064000a0a7812 */ /* 0x000fe200078efcff */
[-C--:B------:R-:W-:Y:S01]  /*f500*/  HFMA2 R93, R68, R13.reuse, R69 ;  /* 0x0000000d445d7231 */ /* 0x080fe20000000045 */
        /* <DEDUP_REMOVED lines=14> */
[----:B------:R-:W0:Y:S01]  /*f5f0*/  LDS.128 R8, [UR4+0x20] ;  /* 0x00002004ff087984 */ /* 0x000e220008000c00 */
[----:B------:R-:W-:Y:S01]  /*f600*/  HFMA2 R49, R0, R35.H0_H0, -20, -20 ;  /* 0xcd00cd0000317431 */ /* 0x000fe20000040023 */
        /* <DEDUP_REMOVED lines=21> */
[-C--:B------:R-:W-:Y:S01]  /*f760*/  HFMA2 R94, R63, R6.reuse, R4 ;  /* 0x000000063f5e7231 */ /* 0x080fe20000000004 */
[----:B------:R-:W-:Y:S01]  /*f770*/  LOP3.LUT R82, R82, 0x64006400, RZ, 0xfc, !PT ;  /* 0x6400640052527812 */ /* 0x000fe200078efcff */
[----:B------:R-:W-:Y:S01]  /*f780*/  HFMA2 R15, R72, R5, R15 ;  /* 0x00000005480f7231 */ /* 0x000fe2000000000f */
[----:B------:R-:W-:Y:S01]  /*f790*/  LOP3.LUT R4, R84, 0x64006400, RZ, 0xfc, !PT ;  /* 0x6400640054047812 */ /* 0x000fe200078efcff */
[----:B------:R-:W-:Y:S01]  /*f7a0*/  HFMA2 R0, R98, R35.H0_H0, -20, -20 ;  /* 0xcd00cd0062007431 */ /* 0x000fe20000040023 */
        /* <DEDUP_REMOVED lines=9> */
[----:B------:R-:W1:Y:S01]  /*f840*/  LDS.128 R12, [UR4+0x30] ;  /* 0x00003004ff0c7984 */ /* 0x000e620008000c00 */
[-C--:B------:R-:W-:Y:S01]  /*f850*/  HFMA2.MMA R4, R86, R7.reuse, R93 ;  /* 0x0000000756047235 */ /* 0x080fe2000000005d */
[----:B------:R-:W-:Y:S01]  /*f860*/  HADD2 R80, R5, -1028, -1028 ;  /* 0xe404e40405507430 */ /* 0x000fe20000000000 */
[----:B------:R-:W-:Y:S01]  /*f870*/  HFMA2.MMA R95, R82, R7, R95 ;  /* 0x00000007525f7235 */ /* 0x000fe2000000005f */
        /* <DEDUP_REMOVED lines=24> */
[----:B------:R-:W-:Y:S01]  /*fa00*/  LOP3.LUT R95, R91, 0x64006400, RZ, 0xfc, !PT ;  /* 0x640064005b5f7812 */ /* 0x000fe200078efcff */
[----:B------:R-:W-:Y:S01]  /*fa10*/  HADD2 R91, R19, -1028, -1028 ;  /* 0xe404e404135b7430 */ /* 0x000fe20000000000 */
[----:B------:R-:W-:Y:S01]  /*fa20*/  LOP3.LUT R92, R92, 0x64006400, RZ, 0xfc, !PT ;  /* 0x640064005c5c7812 */ /* 0x000fe200078efcff */
[-C--:B------:R-:W-:Y:S01]  /*fa30*/  HFMA2 R94, R87, R10.reuse, R94 ;  /* 0x0000000a575e7231 */ /* 0x080fe2000000005e */
[----:B------:R-:W-:Y:S01]  /*fa40*/  LOP3.LUT R88, R88, 0x64006400, RZ, 0xfc, !PT ;  /* 0x6400640058587812 */ /* 0x000fe200078efcff */
[-C--:B------:R-:W-:Y:S01]  /*fa50*/  HFMA2.MMA R6, R54, R11.reuse, R6 ;  /* 0x0000000b36067235 */ /* 0x080fe20000000006 */
[----:B------:R-:W-:Y:S01]  /*fa60*/  HADD2 R95, R95, -1028, -1028 ;  /* 0xe404e4045f5f7430 */ /* 0x000fe20000000000 */
[----:B------:R-:W-:Y:S01]  /*fa70*/  HFMA2.MMA R4, R50, R11, R4 ;  /* 0x0000000b32047235 */ /* 0x000fe20000000004 */
[----:B------:R-:W-:Y:S01]  /*fa80*/  HFMA2 R7, R83, R10, R7 ;  /* 0x0000000a53077231 */ /* 0x000fe20000000007 */
[----:B------:R-:W-:Y:S01]  /*fa90*/  LOP3.LUT R17, R17, 0x64006400, RZ, 0xfc, !PT ;  /* 0x6400640011117812 */ /* 0x000fe200078efcff */
[-C--:B------:R-:W-:Y:S01]  /*faa0*/  HFMA2 R94, R52, R11.reuse, R94 ;  /* 0x0000000b345e7231 */ /* 0x080fe2000000005e */
[----:B------:R-:W-:Y:S01]  /*fab0*/  LOP3.LUT R16, R16, 0x64006400, RZ, 0xfc, !PT ;  /* 0x6400640010107812 */ /* 0x000fe200078efcff */
[----:B------:R-:W-:Y:S01]  /*fac0*/  HADD2 R93, R90, -1028, -1028 ;  /* 0xe404e4045a5d7430 */ /* 0x000fe20000000000 */
[-C--:B-1----:R-:W-:Y:S01]  /*fad0*/  HFMA2.MMA R6, R91, R12.reuse, R6 ;  /* 0x0000000c5b067235 */ /* 0x082fe20000000006 */
[----:B------:R-:W-:Y:S01]  /*fae0*/  HFMA2 R7, R48, R11, R7 ;  /* 0x0000000b30077231 */ /* 0x000fe20000000007 */
[----:B------:R-:W-:Y:S01]  /*faf0*/  HFMA2.MMA R4, R95, R12, R4 ;  /* 0x0000000c5f047235 */ /* 0x000fe20000000004 */
[----:B------:R-:W-:Y:S01]  /*fb00*/  HADD2 R97, R92, -1028, -1028 ;  /* 0xe404e4045c617430 */ /* 0x000fe20000000000 */
[----:B------:R-:W-:Y:S01]  /*fb10*/  LOP3.LUT R18, R18, 0x64006400, RZ, 0xfc, !PT ;  /* 0x6400640012127812 */ /* 0x000fe200078efcff */
[----:B------:R-:W-:-:S02]  /*fb20*/  HFMA2 R94, R93, R12, R94 ;  /* 0x0000000c5d5e7231 */ /* 0x000fc4000000005e */
[----:B------:R-:W-:Y:S01]  /*fb30*/  HFMA2 R12, R97, R12, R7 ;  /* 0x0000000c610c7231 */ /* 0x000fe20000000007 */
[-C--:B------:R-:W-:Y:S01]  /*fb40*/  HFMA2.MMA R7, R46, R13.reuse, R6 ;  /* 0x0000000d2e077235 */ /* 0x080fe20000000006 */
[----:B------:R-:W-:Y:S01]  /*fb50*/  HADD2 R88, R88, -1028, -1028 ;  /* 0xe404e40458587430 */ /* 0x000fe20000000000 */
[----:B------:R-:W-:Y:S01]  /*fb60*/  HFMA2.MMA R5, R42, R13, R4 ;  /* 0x0000000d2a057235 */ /* 0x000fe20000000004 */
[----:B------:R-:W-:Y:S02]  /*fb70*/  HADD2 R92, R17, -1028, -1028 ;  /* 0xe404e404115c7430 */ /* 0x000fe40000000000 */
[----:B------:R-:W-:Y:S02]  /*fb80*/  HFMA2 R94, R44, R13, R94 ;  /* 0x0000000d2c5e7231 */ /* 0x000fe4000000005e */
[----:B------:R-:W-:Y:S01]  /*fb90*/  HFMA2 R35, R96, R35.H0_H0, -20, -20 ;  /* 0xcd00cd0060237431 */ /* 0x000fe20000040023 */
        /* <DEDUP_REMOVED lines=11> */
[----:B------:R-:W-:-:S02]  /*fc50*/  HADD2 R4, R4.H0_H0, R4.H1_H1 ;  /* 0x3000000404047230 */ /* 0x000fc40000000800 */
        /* <DEDUP_REMOVED lines=162> */
.L_x_2016:
[----:B------:R-:W-:Y:S01]  /*10680*/  IADD3 R30, R30, 0x20, RZ ;  /* 0x000000201e1e7810 */ /* 0x000fe20007ffe0ff */
[----:B------:R-:W-:Y:S01]  /*10690*/  UIADD3 UR4, UR4, 0x40, URZ ;  /* 0x0000004004047890 */ /* 0x000fe2000fffe03f */
[----:B-1----:R-:W-:Y:S02]  /*106a0*/  IMAD.WIDE R10, R33, 0x4, R2 ;  /* 0x00000004210a7825 */ /* 0x002fe400078e0202 */
[C---:B------:R-:W-:Y:S02]  /*106b0*/  ISETP.GE.AND P0, PT, R30.reuse, UR5, PT ;  /* 0x000000051e007c0c */ /* 0x040fe4000bf06270 */
[----:B------:R-:W-:-:S13]  /*106c0*/  ISETP.LT.AND P2, PT, R30, R29, PT ;  /* 0x0000001d1e00720c */ /* 0x000fda0003f41270 */
[----:B------:R-:W-:Y:S05]  /*106d0*/  @!P0 BRA P2, `(.L_x_2017) ;  /* 0xffffffe0009c8947 */ /* 0x000fea000103ffff */
.L_x_2015:
        /* <DEDUP_REMOVED lines=8> */
.L_x_2020:
[----:B------:R-:W-:Y:S05]  /*10760*/  @!P1 BRA `(.L_x_2019) ;  /* 0x0000000c00c09947 */ /* 0x000fea0003800000 */
[----:B0----5:R-:W-:Y:S02]  /*10770*/  MOV R4, R10 ;  /* 0x0000000a00047202 */ /* 0x021fe40000000f00 */
[----:B------:R-:W-:-:S06]  /*10780*/  MOV R5, R11 ;  /* 0x0000000b00057202 */ /* 0x000fcc0000000f00 */
[----:B------:R-:W2:Y:S01]  /*10790*/  LDG.E.128.CONSTANT R4, desc[UR6][R4.64] ;  /* 0x0000000604047981 */ /* 0x000ea2000c1e9d00 */
[----:B------:R-:W-:Y:S01]  /*107a0*/  HFMA2.MMA R0, -RZ, RZ, 0, 0.015625 ;  /* 0x00002400ff007435 */ /* 0x000fe200000001ff */
[----:B------:R-:W-:Y:S01]  /*107b0*/  MOV R43, 0x2c00 ;  /* 0x00002c00002b7802 */ /* 0x000fe20000000f00 */
[----:B------:R-:W-:Y:S01]  /*107c0*/  HFMA2.MMA R38, -RZ, RZ, 0, 0.25 ;  /* 0x00003400ff267435 */ /* 0x000fe200000001ff */
[----:B------:R-:W-:Y:S02]  /*107d0*/  ISETP.GE.AND P0, PT, R28, 0x2, PT ;  /* 0x000000021c00780c */ /* 0x000fe40003f06270 */
[----:B------:R-:W-:-:S05]  /*107e0*/  PRMT R27, R27, 0x5410, R26 ;  /* 0x000054101b1b7816 */ /* 0x000fca000000001a */
[----:B------:R-:W-:Y:S02]  /*107f0*/  PRMT R24, R24, 0x5410, R0 ;  /* 0x0000541018187816 */ /* 0x000fe40000000000 */
[----:B------:R-:W-:Y:S02]  /*10800*/  PRMT R38, R38, 0x5410, R38 ;  /* 0x0000541026267816 */ /* 0x000fe40000000026 */
[----:B------:R-:W-:Y:S02]  /*10810*/  PRMT R25, R25, 0x5410, R24 ;  /* 0x0000541019197816 */ /* 0x000fe40000000018 */
        /* <DEDUP_REMOVED lines=15> */
[C---:B------:R-:W-:Y:S02]  /*10910*/  LOP3.LUT R47, R4.reuse, 0xc000c0, RZ, 0xc0, !PT ;  /* 0x00c000c0042f7812 */ /* 0x040fe400078ec0ff */
        /* <DEDUP_REMOVED lines=49> */
[----:B------:R-:W1:Y:S01]  /*10c30*/  LDS.128 R12, [UR4+0x10] ;  /* 0x00001004ff0c7984 */ /* 0x000e620008000c00 */
[----:B------:R-:W-:Y:S01]  /*10c40*/  LOP3.LUT R47, R46, 0x64006400, RZ, 0xfc, !PT ;  /* 0x640064002e2f7812 */ /* 0x000fe200078efcff */
[-C--:B------:R-:W-:Y:S01]  /*10c50*/  HFMA2 R46, R48, R24.reuse.H1_H1, -18, -18 ;  /* 0xcc80cc80302e7431 */ /* 0x080fe20000060018 */
[----:B------:R-:W-:Y:S01]  /*10c60*/  LOP3.LUT R54, R53, 0x64006400, RZ, 0xfc, !PT ;  /* 0x6400640035367812 */ /* 0x000fe200078efcff */
[-C--:B------:R-:W-:Y:S01]  /*10c70*/  HFMA2 R48, R50, R24.reuse.H1_H1, -18, -18 ;  /* 0xcc80cc8032307431 */ /* 0x080fe20000060018 */
[----:B------:R-:W-:Y:S01]  /*10c80*/  LOP3.LUT R57, R55, 0x64006400, RZ, 0xfc, !PT ;  /* 0x6400640037397812 */ /* 0x000fe200078efcff */
[----:B------:R-:W-:Y:S01]  /*10c90*/  HADD2 R47, R47, -1026, -1026 ;  /* 0xe402e4022f2f7430 */ /* 0x000fe20000000000 */
[----:B------:R-:W-:Y:S01]  /*10ca0*/  LOP3.LUT R55, R40, 0xc000c0, RZ, 0xc0, !PT ;  /* 0x00c000c028377812 */ /* 0x000fe200078ec0ff */
[----:B------:R-:W-:Y:S01]  /*10cb0*/  HFMA2 R50, R54, R24.H1_H1, -18, -18 ;  /* 0xcc80cc8036327431 */ /* 0x000fe20000060018 */
[----:B------:R-:W-:-:S02]  /*10cc0*/  LOP3.LUT R49, R49, 0x64006400, RZ, 0xfc, !PT ;  /* 0x6400640031317812 */ /* 0x000fc400078efcff */
        /* <DEDUP_REMOVED lines=12> */
[----:B------:R-:W-:Y:S01]  /*10d90*/  HFMA2 R58, R55, R24.H1_H1, -18, -18 ;  /* 0xcc80cc80373a7431 */ /* 0x000fe20000060018 */
[-C--:B0-----:R-:W-:Y:S01]  /*10da0*/  HFMA2.MMA R55, R47, R4.reuse, RZ ;  /* 0x000000042f377235 */ /* 0x081fe200000000ff */
[----:B------:R-:W-:Y:S01]  /*10db0*/  HFMA2 R57, R49, R4, RZ.H0_H0 ;  /* 0x0000000431397231 */ /* 0x000fe200000400ff */
[----:B------:R-:W-:Y:S01]  /*10dc0*/  LOP3.LUT R45, R45, 0x30003, RZ, 0xc0, !PT ;  /* 0x000300032d2d7812 */ /* 0x000fe200078ec0ff */
[----:B------:R-:W-:Y:S01]  /*10dd0*/  HFMA2 R60, R59, R24.H1_H1, -18, -18 ;  /* 0xcc80cc803b3c7431 */ /* 0x000fe20000060018 */
[----:B------:R-:W-:Y:S01]  /*10de0*/  HFMA2.MMA R59, R51, R4, RZ ;  /* 0x00000004333b7235 */ /* 0x000fe200000000ff */
[----:B------:R-:W-:Y:S01]  /*10df0*/  HFMA2 R4, R53, R4, RZ.H0_H0 ;  /* 0x0000000435047231 */ /* 0x000fe200000400ff */
        /* <DEDUP_REMOVED lines=10> */
[-C--:B------:R-:W-:Y:S01]  /*10ea0*/  HFMA2.MMA R55, R9, R6.reuse, R55 ;  /* 0x0000000609377235 */ /* 0x080fe20000000037 */
[-C--:B------:R-:W-:Y:S01]  /*10eb0*/  HFMA2 R4, R48, R7.reuse, R57 ;  /* 0x0000000730047231 */ /* 0x080fe20000000039 */
[----:B------:R-:W-:Y:S01]  /*10ec0*/  LOP3.LUT R44, R44, 0x30003, RZ, 0xc0, !PT ;  /* 0x000300032c2c7812 */ /* 0x000fe200078ec0ff */
[----:B------:R-:W-:Y:S01]  /*10ed0*/  HADD2 R57, R40, -1026, -1026 ;  /* 0xe402e40228397430 */ /* 0x000fe20000000000 */
[----:B------:R-:W-:Y:S01]  /*10ee0*/  HFMA2.MMA R59, R19, R6, R59 ;  /* 0x00000006133b7235 */ /* 0x000fe2000000003b */
[----:B------:R-:W-:Y:S01]  /*10ef0*/  HFMA2 R61, R52, R7, R61 ;  /* 0x00000007343d7231 */ /* 0x000fe2000000003d */
[----:B------:R-:W-:Y:S01]  /*10f00*/  LOP3.LUT R42, R42, 0x30003, RZ, 0xc0, !PT ;  /* 0x000300032a2a7812 */ /* 0x000fe200078ec0ff */
[----:B------:R-:W-:Y:S01]  /*10f10*/  HFMA2 R56, R56, R24.H1_H1, -18, -18 ;  /* 0xcc80cc8038387431 */ /* 0x000fe20000060018 */
        /* <DEDUP_REMOVED lines=117> */
.L_x_2019:
[----:B------:R-:W-:Y:S01]  /*11670*/  IADD3 R30, R30, 0x10, RZ ;  /* 0x000000101e1e7810 */ /* 0x000fe20007ffe0ff */
[----:B------:R-:W-:Y:S01]  /*11680*/  UIADD3 UR4, UR4, 0x20, URZ ;  /* 0x0000002004047890 */ /* 0x000fe2000fffe03f */
[----:B------:R-:W-:Y:S02]  /*11690*/  IADD3 R10, P2, R10, R3, RZ ;  /* 0x000000030a0a7210 */ /* 0x000fe40007f5e0ff */
[C---:B------:R-:W-:Y:S02]  /*116a0*/  ISETP.GE.AND P0, PT, R30.reuse, UR5, PT ;  /* 0x000000051e007c0c */ /* 0x040fe4000bf06270 */
[----:B------:R-:W-:Y:S02]  /*116b0*/  ISETP.LT.AND P3, PT, R30, R29, PT ;  /* 0x0000001d1e00720c */ /* 0x000fe40003f61270 */
[----:B------:R-:W-:-:S11]  /*116c0*/  IADD3.X R11, R11, R33, RZ, P2, !PT ;  /* 0x000000210b0b7210 */ /* 0x000fd600017fe4ff */
[----:B------:R-:W-:Y:S05]  /*116d0*/  @!P0 BRA P3, `(.L_x_2020) ;  /* 0xfffffff000208947 */ /* 0x000fea000183ffff */
.L_x_2018:
[----:B------:R-:W-:Y:S05]  /*116e0*/  @!P1 EXIT ;  /* 0x000000000000994d */ /* 0x000fea0003800000 */
[----:B------:R-:W1:Y:S01]  /*116f0*/  S2R R0, SR_CTAID.X ;  /* 0x0000000000007919 */ /* 0x000e620000002500 */
[----:B------:R-:W2:Y:S01]  /*11700*/  S2UR UR4, SR_CTAID.Y ;  /* 0x00000000000479c3 */ /* 0x000ea20000002600 */
[----:B------:R-:W1:Y:S07]  /*11710*/  S2R R3, SR_TID.X ;  /* 0x0000000000037919 */ /* 0x000e6e0000002100 */
[----:B------:R-:W3:Y:S08]  /*11720*/  LDC R8, c[0x0][0x23c] ;  /* 0x00008f00ff087b82 */ /* 0x000ef00000000800 */
[----:B-----5:R-:W4:Y:S01]  /*11730*/  LDC.64 R6, c[0x0][0x230] ;  /* 0x00008c00ff067b82 */ /* 0x020f220000000a00 */
[----:B--2---:R-:W-:Y:S01]  /*11740*/  UIMAD UR4, UR4, 0x3, URZ ;  /* 0x00000003040478a4 */ /* 0x004fe2000f8e023f */
        /* <DEDUP_REMOVED lines=9> */
[----:B0-----:R-:W-:-:S04]  /*117e0*/  MOV R4, R2 ;  /* 0x0000000200047202 */ /* 0x001fc80000000f00 */
[----:B------:R-:W-:-:S07]  /*117f0*/  MOV R4, R4 ;  /* 0x0000000400047202 */ /* 0x000fce0000000f00 */
.L_x_2024:
[----:B------:R-:W0:Y:S02]  /*11800*/  LDS R10, [R4] ;  /* 0x00000000040a7984 */ /* 0x000e240000000800 */
[----:B0-----:R-:W-:-:S06]  /*11810*/  HADD2 R11, R10, R32 ;  /* 0x000000200a0b7230 */ /* 0x001fcc0000000000 */
[----:B------:R-:W0:Y:S02]  /*11820*/  ATOMS.CAST.SPIN R11, [R4], R10, R11 ;  /* 0x0000000a040b738d */ /* 0x000e24000180000b */
[----:B0-----:R-:W-:-:S13]  /*11830*/  ISETP.EQ.U32.AND P0, PT, R11, 0x1, PT ;  /* 0x000000010b00780c */ /* 0x001fda0003f02070 */
[----:B------:R-:W-:Y:S05]  /*11840*/  @!P0 BRA `(.L_x_2024) ;  /* 0xfffffffc00ec8947 */ /* 0x000fea000383ffff */
[----:B------:R-:W-:Y:S05]  /*11850*/  BRA `(.L_x_2022) ;  /* 0x00000000000c7947 */ /* 0x000fea0003800000 */
.L_x_2023:
[----:B------:R-:W0:Y:S02]  /*11860*/  LD.E R0, desc[UR6][R2.64] ;  /* 0x0000000602007980 */ /* 0x000e24000c101900 */
[----:B0-----:R-:W-:-:S05]  /*11870*/  IADD3 R5, R32, R0, RZ ;  /* 0x0000000020057210 */ /* 0x001fca0007ffe0ff */
[----:B------:R1:W-:Y:S02]  /*11880*/  ST.E desc[UR6][R2.64], R5 ;  /* 0x0000000502007985 */ /* 0x0003e4000c101906 */
.L_x_2022:
[----:B------:R-:W-:Y:S05]  /*11890*/  BSYNC B0 ;  /* 0x0000000000007941 */ /* 0x000fea0003800000 */
.L_x_2021:
[----:B------:R2:W-:Y:S01]  /*118a0*/  ATOM.E.ADD.F16x2.RN.STRONG.GPU P0, RZ, desc[UR6][R2.64+0x4], R31 ;  /* 0x0000041f02ff79a2 */ /* 0x0005e2000810e1c6 */
[----:B------:R-:W-:Y:S04]  /*118b0*/  BSSY B0, `(.L_x_2025) ;  /* 0x000000e000007945 */ /* 0x000fe80003800000 */
[----:B--2---:R-:W-:Y:S05]  /*118c0*/  @P0 BRA `(.L_x_2026) ;  /* 0x0000000000300947 */ /* 0x004fea0003800000 */
[----:B------:R-:W2:Y:S02]  /*118d0*/  QSPC.E.S P0, RZ, [R2+0x4] ;  /* 0x0000040002ff73aa */ /* 0x000ea40000000500 */
[----:B--2---:R-:W-:Y:S05]  /*118e0*/  @!P0 BRA `(.L_x_2027) ;  /* 0x00000000001c8947 */ /* 0x004fea0003800000 */
[----:B-1----:R-:W-:-:S07]  /*118f0*/  MOV R2, R2 ;  /* 0x0000000200027202 */ /* 0x002fce0000000f00 */
.L_x_2028:
[----:B0-----:R-:W0:Y:S02]  /*11900*/  LDS R4, [R2+0x4] ;  /* 0x0000040002047984 */ /* 0x001e240000000800 */
[----:B0-----:R-:W-:-:S10]  /*11910*/  HFMA2.MMA R5, R4, 1, 1, R31 ;  /* 0x3c003c0004057835 */ /* 0x001fd4000000001f */
[----:B------:R-:W0:Y:S02]  /*11920*/  ATOMS.CAST.SPIN R5, [R2+0x4], R4, R5 ;  /* 0x000004040205738d */ /* 0x000e240001800005 */
[----:B0-----:R-:W-:-:S13]  /*11930*/  ISETP.EQ.U32.AND P0, PT, R5, 0x1, PT ;  /* 0x000000010500780c */ /* 0x001fda0003f02070 */
[----:B------:R-:W-:Y:S05]  /*11940*/  @!P0 BRA `(.L_x_2028) ;  /* 0xfffffffc00ec8947 */ /* 0x000fea000383ffff */
[----:B------:R-:W-:Y:S05]  /*11950*/  BRA `(.L_x_2026) ;  /* 0x00000000000c7947 */ /* 0x000fea0003800000 */
.L_x_2027:
[----:B------:R-:W0:Y:S02]  /*11960*/  LD.E R0, desc[UR6][R2.64+0x4] ;  /* 0x0000040602007980 */ /* 0x000e24000c101900 */
[----:B01----:R-:W-:-:S05]  /*11970*/  IADD3 R5, R31, R0, RZ ;  /* 0x000000001f057210 */ /* 0x003fca0007ffe0ff */
[----:B------:R2:W-:Y:S02]  /*11980*/  ST.E desc[UR6][R2.64+0x4], R5 ;  /* 0x0000040502007985 */ /* 0x0005e4000c101906 */
.L_x_2026:
[----:B------:R-:W-:Y:S05]  /*11990*/  BSYNC B0 ;  /* 0x0000000000007941 */ /* 0x000fea0003800000 */
.L_x_2025:
        /* <DEDUP_REMOVED lines=9> */
[----:B0-----:R-:W-:-:S04]  /*11a30*/  MOV R4, R2 ;  /* 0x0000000200047202 */ /* 0x001fc80000000f00 */
[----:B------:R-:W-:-:S07]  /*11a40*/  MOV R4, R4 ;  /* 0x0000000400047202 */ /* 0x000fce0000000f00 */
.L_x_2032:
[----:B------:R-:W0:Y:S02]  /*11a50*/  LDS R10, [R4] ;  /* 0x00000000040a7984 */ /* 0x000e240000000800 */
[----:B0-----:R-:W-:-:S06]  /*11a60*/  HADD2 R11, R10, R23 ;  /* 0x000000170a0b7230 */ /* 0x001fcc0000000000 */
[----:B------:R-:W0:Y:S02]  /*11a70*/  ATOMS.CAST.SPIN R11, [R4], R10, R11 ;  /* 0x0000000a040b738d */ /* 0x000e24000180000b */
[----:B0-----:R-:W-:-:S13]  /*11a80*/  ISETP.EQ.U32.AND P0, PT, R11, 0x1, PT ;  /* 0x000000010b00780c */ /* 0x001fda0003f02070 */
[----:B------:R-:W-:Y:S05]  /*11a90*/  @!P0 BRA `(.L_x_2032) ;  /* 0xfffffffc00ec8947 */ /* 0x000fea000383ffff */
[----:B------:R-:W-:Y:S05]  /*11aa0*/  BRA `(.L_x_2030) ;  /* 0x00000000000c7947 */ /* 0x000fea0003800000 */
.L_x_2031:
[----:B------:R-:W0:Y:S02]  /*11ab0*/  LD.E R0, desc[UR6][R2.64] ;  /* 0x0000000602007980 */ /* 0x000e24000c101900 */
[----:B0-----:R-:W-:-:S05]  /*11ac0*/  IADD3 R5, R23, R0, RZ ;  /* 0x0000000017057210 */ /* 0x001fca0007ffe0ff */
[----:B------:R1:W-:Y:S02]  /*11ad0*/  ST.E desc[UR6][R2.64], R5 ;  /* 0x0000000502007985 */ /* 0x0003e4000c101906 */
.L_x_2030:
[----:B------:R-:W-:Y:S05]  /*11ae0*/  BSYNC B0 ;  /* 0x0000000000007941 */ /* 0x000fea0003800000 */
.L_x_2029:
[----:B------:R2:W-:Y:S01]  /*11af0*/  ATOM.E.ADD.F16x2.RN.STRONG.GPU P0, RZ, desc[UR6][R2.64+0x4], R22 ;  /* 0x0000041602ff79a2 */ /* 0x0005e2000810e1c6 */
[----:B------:R-:W-:Y:S04]  /*11b00*/  BSSY B0, `(.L_x_2033) ;  /* 0x000000e000007945 */ /* 0x000fe80003800000 */
[----:B--2---:R-:W-:Y:S05]  /*11b10*/  @P0 BRA `(.L_x_2034) ;  /* 0x0000000000300947 */ /* 0x004fea0003800000 */
[----:B------:R-:W2:Y:S02]  /*11b20*/  QSPC.E.S P0, RZ, [R2+0x4] ;  /* 0x0000040002ff73aa */ /* 0x000ea40000000500 */
[----:B--2---:R-:W-:Y:S05]  /*11b30*/  @!P0 BRA `(.L_x_2035) ;  /* 0x00000000001c8947 */ /* 0x004fea0003800000 */
[----:B-1----:R-:W-:-:S07]  /*11b40*/  MOV R2, R2 ;  /* 0x0000000200027202 */ /* 0x002fce0000000f00 */
.L_x_2036:
[----:B0-----:R-:W0:Y:S02]  /*11b50*/  LDS R4, [R2+0x4] ;  /* 0x0000040002047984 */ /* 0x001e240000000800 */
[----:B0-----:R-:W-:-:S10]  /*11b60*/  HFMA2.MMA R5, R4, 1, 1, R22 ;  /* 0x3c003c0004057835 */ /* 0x001fd40000000016 */
[----:B------:R-:W0:Y:S02]  /*11b70*/  ATOMS.CAST.SPIN R5, [R2+0x4], R4, R5 ;  /* 0x000004040205738d */ /* 0x000e240001800005 */
[----:B0-----:R-:W-:-:S13]  /*11b80*/  ISETP.EQ.U32.AND P0, PT, R5, 0x1, PT ;  /* 0x000000010500780c */ /* 0x001fda0003f02070 */
[----:B------:R-:W-:Y:S05]  /*11b90*/  @!P0 BRA `(.L_x_2036) ;  /* 0xfffffffc00ec8947 */ /* 0x000fea000383ffff */
[----:B------:R-:W-:Y:S05]  /*11ba0*/  BRA `(.L_x_2034) ;  /* 0x00000000000c7947 */ /* 0x000fea0003800000 */
.L_x_2035:
[----:B------:R-:W0:Y:S02]  /*11bb0*/  LD.E R0, desc[UR6][R2.64+0x4] ;  /* 0x0000040602007980 */ /* 0x000e24000c101900 */
[----:B01----:R-:W-:-:S05]  /*11bc0*/  IADD3 R5, R22, R0, RZ ;  /* 0x0000000016057210 */ /* 0x003fca0007ffe0ff */
[----:B------:R2:W-:Y:S02]  /*11bd0*/  ST.E desc[UR6][R2.64+0x4], R5 ;  /* 0x0000040502007985 */ /* 0x0005e4000c101906 */
.L_x_2034:
[----:B------:R-:W-:Y:S05]  /*11be0*/  BSYNC B0 ;  /* 0x0000000000007941 */ /* 0x000fea0003800000 */
.L_x_2033:
        /* <DEDUP_REMOVED lines=9> */
[----:B0-----:R-:W-:-:S04]  /*11c80*/  MOV R4, R2 ;  /* 0x0000000200047202 */ /* 0x001fc80000000f00 */
[----:B------:R-:W-:-:S07]  /*11c90*/  MOV R4, R4 ;  /* 0x0000000400047202 */ /* 0x000fce0000000f00 */
.L_x_2040:
[----:B------:R-:W0:Y:S02]  /*11ca0*/  LDS R6, [R4] ;  /* 0x0000000004067984 */ /* 0x000e240000000800 */
[----:B0-----:R-:W-:-:S06]  /*11cb0*/  HADD2 R7, R6, R21 ;  /* 0x0000001506077230 */ /* 0x001fcc0000000000 */
[----:B------:R-:W0:Y:S02]  /*11cc0*/  ATOMS.CAST.SPIN R7, [R4], R6, R7 ;  /* 0x000000060407738d */ /* 0x000e240001800007 */
[----:B0-----:R-:W-:-:S13]  /*11cd0*/  ISETP.EQ.U32.AND P0, PT, R7, 0x1, PT ;  /* 0x000000010700780c */ /* 0x001fda0003f02070 */
[----:B------:R-:W-:Y:S05]  /*11ce0*/  @!P0 BRA `(.L_x_2040) ;  /* 0xfffffffc00ec8947 */ /* 0x000fea000383ffff */
[----:B------:R-:W-:Y:S05]  /*11cf0*/  BRA `(.L_x_2038) ;  /* 0x00000000000c7947 */ /* 0x000fea0003800000 */
.L_x_2039:
[----:B------:R-:W0:Y:S02]  /*11d00*/  LD.E R0, desc[UR6][R2.64] ;  /* 0x0000000602007980 */ /* 0x000e24000c101900 */
[----:B0-----:R-:W-:-:S05]  /*11d10*/  IADD3 R5, R21, R0, RZ ;  /* 0x0000000015057210 */ /* 0x001fca0007ffe0ff */
[----:B------:R1:W-:Y:S02]  /*11d20*/  ST.E desc[UR6][R2.64], R5 ;  /* 0x0000000502007985 */ /* 0x0003e4000c101906 */
.L_x_2038:
[----:B------:R-:W-:Y:S05]  /*11d30*/  BSYNC B0 ;  /* 0x0000000000007941 */ /* 0x000fea0003800000 */
.L_x_2037:
[----:B------:R2:W-:Y:S02]  /*11d40*/  ATOM.E.ADD.F16x2.RN.STRONG.GPU P0, RZ, desc[UR6][R2.64+0x4], R20 ;  /* 0x0000041402ff79a2 */ /* 0x0005e4000810e1c6 */
[----:B--2---:R-:W-:Y:S05]  /*11d50*/  @P0 EXIT ;  /* 0x000000000000094d */ /* 0x004fea0003800000 */
[----:B------:R-:W2:Y:S02]  /*11d60*/  QSPC.E.S P0, RZ, [R2+0x4] ;  /* 0x0000040002ff73aa */ /* 0x000ea40000000500 */
[----:B--2---:R-:W-:Y:S05]  /*11d70*/  @!P0 BRA `(.L_x_2041) ;  /* 0x00000000001c8947 */ /* 0x004fea0003800000 */
[----:B-1----:R-:W-:-:S07]  /*11d80*/  MOV R2, R2 ;  /* 0x0000000200027202 */ /* 0x002fce0000000f00 */
.L_x_2042:
[----:B0-----:R-:W0:Y:S02]  /*11d90*/  LDS R4, [R2+0x4] ;  /* 0x0000040002047984 */ /* 0x001e240000000800 */
[----:B0-----:R-:W-:-:S10]  /*11da0*/  HFMA2.MMA R5, R4, 1, 1, R20 ;  /* 0x3c003c0004057835 */ /* 0x001fd40000000014 */
[----:B------:R-:W0:Y:S02]  /*11db0*/  ATOMS.CAST.SPIN R5, [R2+0x4], R4, R5 ;  /* 0x000004040205738d */ /* 0x000e240001800005 */
[----:B0-----:R-:W-:-:S13]  /*11dc0*/  ISETP.EQ.U32.AND P0, PT, R5, 0x1, PT ;  /* 0x000000010500780c */ /* 0x001fda0003f02070 */
[----:B------:R-:W-:Y:S05]  /*11dd0*/  @!P0 BRA `(.L_x_2042) ;  /* 0xfffffffc00ec8947 */ /* 0x000fea000383ffff */
[----:B------:R-:W-:Y:S05]  /*11de0*/  EXIT ;  /* 0x000000000000794d */ /* 0x000fea0003800000 */
.L_x_2041:
[----:B------:R-:W0:Y:S02]  /*11df0*/  LD.E R0, desc[UR6][R2.64+0x4] ;  /* 0x0000040602007980 */ /* 0x000e24000c101900 */
[----:B01----:R-:W-:-:S05]  /*11e00*/  IADD3 R5, R20, R0, RZ ;  /* 0x0000000014057210 */ /* 0x003fca0007ffe0ff */
[----:B------:R-:W-:Y:S01]  /*11e10*/  ST.E desc[UR6][R2.64+0x4], R5 ;  /* 0x0000040502007985 */ /* 0x000fe2000c101906 */
[----:B------:R-:W-:Y:S05]  /*11e20*/  EXIT ;  /* 0x000000000000794d */ /* 0x000fea0003800000 */
.L_x_2043:
        /* <DEDUP_REMOVED lines=13> */
.L_x_4188:


//--------------------- .text._Z23gemm_half_q_half_kernelILi3ELi160ELb0ELb0ELi32EEvPK6__halfPKjS4_S2_PS0_iiiiPKtS7_iiiiiibS2_i --------------------------
	.section	.text._Z23gemm_half_q_half_kernelILi3ELi160ELb0ELb0ELi32EEvPK6__halfPKjS4_S2_PS0_iiiiPKtS7_iiiiiibS2_i,"ax",@progbits
	.align	128
        .global         _Z23gemm_half_q_half_kernelILi3ELi160ELb0ELb0ELi32EEvPK6__halfPKjS4_S2_PS0_iiiiPKtS7_iiiiiibS2_i
        .type           _Z23gemm_half_q_half_kernelILi3ELi160ELb0ELb0ELi32EEvPK6__halfPKjS4_S2_PS0_iiiiPKtS7_iiiiiibS2_i,@function
        .size           _Z23gemm_half_q_half_kernelILi3ELi160ELb0ELb0ELi32EEvPK6__halfPKjS4_S2_PS0_iiiiPKtS7_iiiiiibS2_i,(.L_x_4189 - _Z23gemm_half_q_half_kernelILi3ELi160ELb0ELb0ELi32EEvPK6__halfPKjS4_S2_PS0_iiiiPKtS7_iiiiiibS2_i)
        .other          _Z23gemm_half_q_half_kernelILi3ELi160ELb0ELb0ELi32EEvPK6__halfPKjS4_S2_PS0_iiiiPKtS7_iiiiiibS2_i,@"STO_CUDA_ENTRY STV_DEFAULT"
_Z23gemm_half_q_half_kernelILi3ELi160ELb0ELb0ELi32EEvPK6__halfPKjS4_S2_PS0_iiiiPKtS7_iiiiiibS2_i:
.text._Z23gemm_half_q_half_kernelILi3ELi160ELb0ELb0ELi32EEvPK6__halfPKjS4_S2_PS0_iiiiPKtS7_iiiiiibS2_i:
        /* <DEDUP_REMOVED lines=32> */
[----:B------:R-:W-:Y:S01]  /*0200*/  LEA R7, R7, R7, 0x1 ;  /* 0x0000000707077211 */ /* 0x000fe200078e08ff */
[----:B0-----:R-:W-:-:S03]  /*0210*/  ULEA UR4, UR5, UR4, 0x18 ;  /* 0x0000000405047291 */ /* 0x001fc6000f8ec03f */
[----:B--2---:R-:W-:-:S04]  /*0220*/  IADD3 R9, P0, R14, R7, RZ ;  /* 0x000000070e097210 */ /* 0x004fc80007f1e0ff */
[----:B------:R-:W-:Y:S02]  /*0230*/  LEA.HI.X.SX32 R10, R7, RZ, 0x1, P0 ;  /* 0x000000ff070a7211 */ /* 0x000fe400000f0eff */
[----:B------:R-:W-:Y:S02]  /*0240*/  LEA R8, P0, R9, UR8, 0x1 ;  /* 0x0000000809087c11 */ /* 0x000fe4000f8008ff */
[----:B------:R-:W-:Y:S02]  /*0250*/  LEA R7, R3, UR4, 0x1 ;  /* 0x0000000403077c11 */ /* 0x000fe4000f8e08ff */
[----:B------:R-:W-:Y:S01]  /*0260*/  LEA.HI.X R9, R9, UR9, R10, 0x1, P0 ;  /* 0x0000000909097c11 */ /* 0x000fe200080f0c0a */
[----:B------:R-:W-:Y:S01]  /*0270*/  HFMA2.MMA R10, -RZ, RZ, 0, 0 ;  /* 0x00000000ff0a7435 */ /* 0x000fe200000001ff */
[----:B------:R-:W-:Y:S01]  /*0280*/  PLOP3.LUT P0, PT, PT, PT, PT, 0x80, 0x0 ;  /* 0x000000000000781c */ /* 0x000fe20003f0f070 */
[----:B------:R-:W-:-:S12]  /*0290*/  @!P2 BRA `(.L_x_2047) ;  /* 0x000000000048a947 */ /* 0x000fd80003800000 */
[----:B------:R-:W-:Y:S02]  /*02a0*/  PLOP3.LUT P0, PT, PT, PT, PT, 0x8, 0x0 ;  /* 0x000000000000781c */ /* 0x000fe40003f0e170 */
[----:B------:R-:W-:-:S11]  /*02b0*/  IADD3 R21, R33, -0x3, RZ ;  /* 0xfffffffd21157810 */ /* 0x000fd60007ffe0ff */
.L_x_2048:
        /* <DEDUP_REMOVED lines=16> */
.L_x_2047:
        /* <DEDUP_REMOVED lines=16> */
.L_x_2046:
[----:B------:R-:W0:Y:S01]  /*04c0*/  S2UR UR5, SR_CgaCtaId ;  /* 0x00000000000579c3 */ /* 0x000e220000008800 */
[----:B------:R-:W-:Y:S01]  /*04d0*/  IMAD R9, R5, R6, RZ ;  /* 0x0000000605097224 */ /* 0x000fe200078e02ff */
[----:B------:R-:W-:Y:S01]  /*04e0*/  ISETP.GT.AND P2, PT, R33, 0x3, PT ;  /* 0x000000032100780c */ /* 0x000fe20003f44270 */
[----:B------:R-:W-:Y:S01]  /*04f0*/  UMOV UR4, 0x400 ;  /* 0x0000040000047882 */ /* 0x000fe20000000000 */
[----:B------:R-:W-:Y:S02]  /*0500*/  ULDC.64 UR8, c[0x0][0x210] ;  /* 0x0000840000087ab9 */ /* 0x000fe40000000a00 */
[----:B------:R-:W-:-:S04]  /*0510*/  LEA R10, R9, R9, 0x1 ;  /* 0x00000009090a7211 */ /* 0x000fc800078e08ff */
[----:B------:R-:W-:-:S04]  /*0520*/  IADD3 R9, P0, R8, R10, RZ ;  /* 0x0000000a08097210 */ /* 0x000fc80007f1e0ff */
[----:B------:R-:W-:Y:S02]  /*0530*/  LEA.HI.X.SX32 R10, R10, R7, 0x1, P0 ;  /* 0x000000070a0a7211 */ /* 0x000fe400000f0eff */
[----:B------:R-:W-:-:S04]  /*0540*/  LEA R8, P0, R9, UR8, 0x1 ;  /* 0x0000000809087c11 */ /* 0x000fc8000f8008ff */
[----:B------:R-:W-:Y:S01]  /*0550*/  LEA.HI.X R9, R9, UR9, R10, 0x1, P0 ;  /* 0x0000000909097c11 */ /* 0x000fe200080f0c0a */
[----:B------:R-:W-:Y:S01]  /*0560*/  HFMA2.MMA R10, -RZ, RZ, 0, 0 ;  /* 0x00000000ff0a7435 */ /* 0x000fe200000001ff */
[----:B------:R-:W-:Y:S01]  /*0570*/  PLOP3.LUT P0, PT, PT, PT, PT, 0x80, 0x0 ;  /* 0x000000000000781c */ /* 0x000fe20003f0f070 */
[----:B0-----:R-:W-:-:S06]  /*0580*/  ULEA UR4, UR5, UR4, 0x18 ;  /* 0x0000000405047291 */ /* 0x001fcc000f8ec03f */
[----:B------:R-:W-:Y:S01]  /*0590*/  LEA R7, R3, UR4, 0x1 ;  /* 0x0000000403077c11 */ /* 0x000fe2000f8e08ff */
[----:B------:R-:W-:Y:S06]  /*05a0*/  @!P2 BRA `(.L_x_2049) ;  /* 0x000000000048a947 */ /* 0x000fec0003800000 */
[----:B------:R-:W-:Y:S02]  /*05b0*/  PLOP3.LUT P0, PT, PT, PT, PT, 0x8, 0x0 ;  /* 0x000000000000781c */ /* 0x000fe40003f0e170 */
[----:B------:R-:W-:-:S11]  /*05c0*/  IADD3 R21, R33, -0x3, RZ ;  /* 0xfffffffd21157810 */ /* 0x000fd60007ffe0ff */
.L_x_2050:
        /* <DEDUP_REMOVED lines=16> */
.L_x_2049:
[----:B------:R-:W-:-:S04]  /*06d0*/  IADD3 R12, R33, -R10, RZ ;  /* 0x8000000a210c7210 */ /* 0x000fc80007ffe0ff */
[----:B------:R-:W-:-:S13]  /*06e0*/  ISETP.GT.AND P2, PT, R12, 0x1, PT ;  /* 0x000000010c00780c */ /* 0x000fda0003f44270 */
[----:B------:R-:W-:Y:S01]  /*06f0*/  @P2 PLOP3.LUT P0, PT, PT, PT, PT, 0x8, 0x0 ;  /* 0x000000000000281c */ /* 0x000fe20003f0e170 */
[----:B------:R-:W-:Y:S01]  /*0700*/  @P2 IMAD.WIDE R14, R6, 0x2, R8 ;  /* 0x00000002060e2825 */ /* 0x000fe200078e0208 */
[----:B------:R-:W-:-:S04]  /*0710*/  @P2 IADD3 R10, R10, 0x2, RZ ;  /* 0x000000020a0a2810 */ /* 0x000fc80007ffe0ff */
[----:B------:R-:W-:Y:S01]  /*0720*/  ISETP.LT.OR P0, PT, R10, R33, P0 ;  /* 0x000000210a00720c */ /* 0x000fe20000701670 */
[----:B------:R-:W2:Y:S04]  /*0730*/  @P2 LDG.E.U16.CONSTANT R12, desc[UR6][R14.64] ;  /* 0x000000060e0c2981 */ /* 0x000ea8000c1e9500 */
[----:B------:R0:W3:Y:S02]  /*0740*/  @P2 LDG.E.U16.CONSTANT R10, desc[UR6][R8.64] ;  /* 0x00000006080a2981 */ /* 0x0000e4000c1e9500 */
[----:B0-----:R-:W-:-:S06]  /*0750*/  @P2 IMAD.WIDE R8, R6, 0x2, R14 ;  /* 0x0000000206082825 */ /* 0x001fcc00078e020e */
[----:B------:R-:W4:Y:S04]  /*0760*/  @P0 LDG.E.U16.CONSTANT R6, desc[UR6][R8.64] ;  /* 0x0000000608060981 */ /* 0x000f28000c1e9500 */
[----:B--2---:R-:W-:Y:S04]  /*0770*/  @P2 STS.U16 [R7+0x40], R12 ;  /* 0x0000400c07002388 */ /* 0x004fe80000000400 */
[----:B---3--:R0:W-:Y:S02]  /*0780*/  @P2 STS.U16 [R7], R10 ;  /* 0x0000000a07002388 */ /* 0x0081e40000000400 */
[----:B0-----:R-:W-:-:S05]  /*0790*/  @P2 IADD3 R7, R7, 0x80, RZ ;  /* 0x0000008007072810 */ /* 0x001fca0007ffe0ff */
[----:B----4-:R1:W-:Y:S02]  /*07a0*/  @P0 STS.U16 [R7], R6 ;  /* 0x0000000607000388 */ /* 0x0103e40000000400 */
.L_x_2045:
[----:B------:R-:W-:Y:S05]  /*07b0*/  BSYNC B0 ;  /* 0x0000000000007941 */ /* 0x000fea0003800000 */
.L_x_2044:
[----:B------:R-:W2:Y:S02]  /*07c0*/  LDC R34, c[0x0][0x23c] ;  /* 0x00008f00ff227b82 */ /* 0x000ea40000000800 */
[----:B--2---:R-:W-:-:S13]  /*07d0*/  ISETP.GE.AND P0, PT, R13, R34, PT ;  /* 0x000000220d00720c */ /* 0x004fda0003f06270 */
[----:B------:R-:W-:Y:S05]  /*07e0*/  @P0 EXIT ;  /* 0x000000000000094d */ /* 0x000fea0003800000 */
[----:B-1----:R-:W1:Y:S02]  /*07f0*/  LDC.U8 R6, c[0x0][0x270] ;  /* 0x00009c00ff067b82 */ /* 0x002e640000000000 */
[----:B-1----:R-:W-:-:S04]  /*0800*/  PRMT R6, R6, 0x8880, RZ ;  /* 0x0000888006067816 */ /* 0x002fc800000000ff */
[----:B------:R-:W-:-:S04]  /*0810*/  ISETP.NE.AND P0, PT, R6, RZ, PT ;  /* 0x000000ff0600720c */ /* 0x000fc80003f05270 */
[----:B------:R-:W-:-:S04]  /*0820*/  ISETP.NE.OR P0, PT, R0, RZ, !P0 ;  /* 0x000000ff0000720c */ /* 0x000fc80004705670 */
[----:B------:R-:W-:-:S13]  /*0830*/  ISETP.LT.OR P0, PT, R4, 0x1, P0 ;  /* 0x000000010400780c */ /* 0x000fda0000701670 */
[----:B------:R-:W-:Y:S05]  /*0840*/  @P0 BRA `(.L_x_2051) ;  /* 0x0000000000840947 */ /* 0x000fea0003800000 */
[----:B0-----:R-:W0:Y:S01]  /*0850*/  LDC.64 R6, c[0x0][0x230] ;  /* 0x00008c00ff067b82 */ /* 0x001e220000000a00 */
        /* <DEDUP_REMOVED lines=11> */
.L_x_2053:
        /* <DEDUP_REMOVED lines=11> */
.L_x_2052:
        /* <DEDUP_REMOVED lines=10> */
.L_x_2051:
[----:B------:R-:W2:Y:S08]  /*0a60*/  LDC R17, c[0x0][0x25c] ;  /* 0x00009700ff117b82 */ /* 0x000eb00000000800 */
[----:B------:R-:W-:Y:S01]  /*0a70*/  BAR.SYNC.DEFER_BLOCKING 0x0 ;  /* 0x0000000000007b1d */ /* 0x000fe20000010000 */
[----:B------:R-:W-:-:S05]  /*0a80*/  ISETP.GE.AND P6, PT, R32, R11, PT ;  /* 0x0000000b2000720c */ /* 0x000fca0003fc6270 */
[----:B------:R-:W-:Y:S02]  /*0a90*/  ULDC UR8, c[0x0][0x258] ;  /* 0x0000960000087ab9 */ /* 0x000fe40000000800 */
[----:B------:R-:W3:Y:S01]  /*0aa0*/  LDC R19, c[0x0][0x264] ;  /* 0x00009900ff137b82 */ /* 0x000ee20000000800 */
[----:B------:R-:W-:Y:S01]  /*0ab0*/  ULDC UR5, c[0x0][0x260] ;  /* 0x0000980000057ab9 */ /* 0x000fe20000000800 */
[----:B------:R-:W-:Y:S01]  /*0ac0*/  ULDC UR9, c[0x0][0x268] ;  /* 0x00009a0000097ab9 */ /* 0x000fe20000000800 */
[C---:B------:R-:W-:Y:S02]  /*0ad0*/  VIMNMX R6, R32.reuse, UR8, PT ;  /* 0x0000000820067c48 */ /* 0x040fe4000bfe0100 */
[C---:B------:R-:W-:Y:S02]  /*0ae0*/  ISETP.GT.AND P0, PT, R32.reuse, UR8, PT ;  /* 0x0000000820007c0c */ /* 0x040fe4000bf04270 */
[C---:B------:R-:W-:Y:S02]  /*0af0*/  ISETP.GT.AND P2, PT, R32.reuse, UR5, PT ;  /* 0x0000000520007c0c */ /* 0x040fe4000bf44270 */
[----:B------:R-:W-:-:S02]  /*0b00*/  ISETP.GT.AND P3, PT, R32, UR9, PT ;  /* 0x0000000920007c0c */ /* 0x000fc4000bf64270 */
[----:B------:R-:W-:Y:S02]  /*0b10*/  SHF.R.S32.HI R21, RZ, 0x1f, R6 ;  /* 0x0000001fff157819 */ /* 0x000fe40000011406 */
[C---:B--2---:R-:W-:Y:S02]  /*0b20*/  ISETP.GT.AND P4, PT, R32.reuse, R17, PT ;  /* 0x000000112000720c */ /* 0x044fe40003f84270 */
[----:B---3--:R-:W-:Y:S01]  /*0b30*/  ISETP.GT.AND P5, PT, R32, R19, PT ;  /* 0x000000132000720c */ /* 0x008fe20003fa4270 */
        /* <DEDUP_REMOVED lines=14> */
.L_x_2055:
        /* <DEDUP_REMOVED lines=32> */
[----:B0-----:R-:W0:Y:S01]  /*0e20*/  I2F.F16 R23, R20 ;  /* 0x0000001400177306 */ /* 0x001e220000200c00 */
[----:B----4-:R-:W-:-:S07]  /*0e30*/  HMUL2 R10, R9.H0_H0, R22.H0_H0 ;  /* 0x20000016090a7232 */ /* 0x010fce0000000800 */
[----:B------:R-:W1:Y:S01]  /*0e40*/  I2F.F16 R25, R24 ;  /* 0x0000001800197306 */ /* 0x000e620000200c00 */
[----:B0-----:R-:W-:-:S07]  /*0e50*/  HMUL2 R9, R23.H0_H0, R22.H0_H0 ;  /* 0x2000001617097232 */ /* 0x001fce0000000800 */
[----:B------:R-:W0:Y:S01]  /*0e60*/  I2F.F16 R7, R26 ;  /* 0x0000001a00077306 */ /* 0x000e220000200c00 */
[-C--:B-1----:R-:W-:Y:S02]  /*0e70*/  HMUL2 R8, R25.H0_H0, R22.reuse.H0_H0 ;  /* 0x2000001619087232 */ /* 0x082fe40000000800 */
[----:B0-----:R-:W-:Y:S01]  /*0e80*/  HMUL2 R7, R7.H0_H0, R22.H0_H0 ;  /* 0x2000001607077232 */ /* 0x001fe20000000800 */
[----:B------:R-:W-:Y:S06]  /*0e90*/  @!P6 BRA `(.L_x_2055) ;  /* 0xfffffffc0060e947 */ /* 0x000fec000383ffff */
.L_x_2054:
[----:B------:R-:W-:Y:S01]  /*0ea0*/  HFMA2.MMA R0, -RZ, RZ, 0, 0 ;  /* 0x00000000ff007435 */ /* 0x000fe200000001ff */
[----:B------:R-:W-:Y:S02]  /*0eb0*/  LEA.HI R21, R21, R6, RZ, 0x5 ;  /* 0x0000000615157211 */ /* 0x000fe400078f28ff */
[----:B-1----:R-:W-:Y:S01]  /*0ec0*/  MOV R2, RZ ;  /* 0x000000ff00027202 */ /* 0x002fe20000000f00 */
[----:B------:R-:W-:Y:S07]  /*0ed0*/  @!P0 BRA `(.L_x_2056) ;  /* 0x00000000001c8947 */ /* 0x000fee0003800000 */
[----:B------:R-:W1:Y:S02]  /*0ee0*/  LDC R3, c[0x0][0x25c] ;  /* 0x00009700ff037b82 */ /* 0x000e640000000800 */
[----:B-1----:R-:W-:-:S04]  /*0ef0*/  VIMNMX R2, R32, R3, PT ;  /* 0x0000000320027248 */ /* 0x002fc80003fe0100 */
[----:B------:R-:W-:-:S04]  /*0f00*/  IADD3 R2, R2, -UR8, RZ ;  /* 0x8000000802027c10 */ /* 0x000fc8000fffe0ff */
[----:B------:R-:W-:-:S04]  /*0f10*/  SHF.R.S32.HI R3, RZ, 0x1f, R2 ;  /* 0x0000001fff037819 */ /* 0x000fc80000011402 */
[----:B------:R-:W-:-:S04]  /*0f20*/  LEA.HI R3, R3, R2, RZ, 0x5 ;  /* 0x0000000203037211 */ /* 0x000fc800078f28ff */
[----:B------:R-:W-:-:S05]  /*0f30*/  SHF.R.S32.HI R3, RZ, 0x5, R3 ;  /* 0x00000005ff037819 */ /* 0x000fca0000011403 */
[----:B------:R-:W-:-:S07]  /*0f40*/  IMAD R2, R3, 0x6, RZ ;  /* 0x0000000603027824 */ /* 0x000fce00078e02ff */
.L_x_2056:
        /* <DEDUP_REMOVED lines=8> */
.L_x_2057:
        /* <DEDUP_REMOVED lines=11> */
.L_x_2058:
        /* <DEDUP_REMOVED lines=8> */
.L_x_2059:
        /* <DEDUP_REMOVED lines=9> */
.L_x_2060:
[----:B------:R-:W-:Y:S01]  /*1190*/  LEA R2, R21, R2, 0x3 ;  /* 0x0000000215027211 */ /* 0x000fe200078e18ff */
[----:B------:R-:W1:Y:S01]  /*11a0*/  S2UR UR5, SR_CgaCtaId ;  /* 0x00000000000579c3 */ /* 0x000e620000008800 */
[----:B------:R-:W-:Y:S01]  /*11b0*/  SHF.R.S32.HI R12, RZ, 0x1f, R13 ;  /* 0x0000001fff0c7819 */ /* 0x000fe2000001140d */
        /* <DEDUP_REMOVED lines=8> */
[----:B------:R-:W-:Y:S02]  /*1240*/  PRMT R3, RZ, 0x5410, RZ ;  /* 0x00005410ff037816 */ /* 0x000fe400000000ff */
[----:B------:R-:W-:Y:S02]  /*1250*/  PRMT R2, RZ, 0x5410, RZ ;  /* 0x00005410ff027816 */ /* 0x000fe400000000ff */
[----:B------:R-:W-:Y:S02]  /*1260*/  SHF.R.S32.HI R15, RZ, 0x1f, R14 ;  /* 0x0000001fff0f7819 */ /* 0x000fe4000001140e */
[----:B------:R-:W-:-:S04]  /*1270*/  IADD3 R47, P0, R13, R14, RZ ;  /* 0x0000000e0d2f7210 */ /* 0x000fc80007f1e0ff */
[----:B------:R-:W-:Y:S01]  /*1280*/  IADD3.X R0, R15, R12, RZ, P0, !PT ;  /* 0x0000000c0f007210 */ /* 0x000fe200007fe4ff */
[----:B-1----:R-:W-:Y:S01]  /*1290*/  ULEA UR4, UR5, UR4, 0x18 ;  /* 0x0000000405047291 */ /* 0x002fe2000f8ec03f */
[C---:B------:R-:W-:Y:S02]  /*12a0*/  ISETP.GE.AND P0, PT, R32.reuse, R11, PT ;  /* 0x0000000b2000720c */ /* 0x040fe40003f06270 */
[C---:B------:R-:W-:Y:S02]  /*12b0*/  LEA R46, P2, R47.reuse, UR10, 0x2 ;  /* 0x0000000a2f2e7c11 */ /* 0x040fe4000f8410ff */
[----:B------:R-:W-:Y:S02]  /*12c0*/  ISETP.GE.OR P0, PT, R32, UR8, P0 ;  /* 0x0000000820007c0c */ /* 0x000fe40008706670 */
[----:B------:R-:W-:Y:S02]  /*12d0*/  LEA.HI.X R47, R47, UR11, R0, 0x2, P2 ;  /* 0x0000000b2f2f7c11 */ /* 0x000fe400090f1400 */
[----:B------:R-:W-:-:S09]  /*12e0*/  PRMT R0, RZ, 0x5410, RZ ;  /* 0x00005410ff007816 */ /* 0x000fd200000000ff */
[----:B------:R-:W-:Y:S05]  /*12f0*/  @P0 BRA `(.L_x_2061) ;  /* 0x0000004c008c0947 */ /* 0x000fea0003800000 */
        /* <DEDUP_REMOVED lines=9> */
[----:B------:R-:W-:-:S03]  /*1390*/  ULDC UR5, c[0x0][0x258] ;  /* 0x0000960000057ab9 */ /* 0x000fc60000000800 */
[----:B------:R-:W-:-:S09]  /*13a0*/  LEA.HI.X R25, R25, UR11, R12, 0x2, P0 ;  /* 0x0000000b19197c11 */ /* 0x000fd200080f140c */
.L_x_2066:
[----:B-1----:R-:W-:Y:S02]  /*13b0*/  MOV R28, R46 ;  /* 0x0000002e001c7202 */ /* 0x002fe40000000f00 */
[----:B------:R-:W-:Y:S01]  /*13c0*/  MOV R29, R47 ;  /* 0x0000002f001d7202 */ /* 0x000fe20000000f00 */
        /* <DEDUP_REMOVED lines=8> */
[----:B------:R-:W-:Y:S02]  /*1450*/  IADD3 R40, R26, -0x80, RZ ;  /* 0xffffff801a287810 */ /* 0x000fe40007ffe0ff */
[----:B------:R-:W-:Y:S01]  /*1460*/  IADD3 R49, R27, -0x80, RZ ;  /* 0xffffff801b317810 */ /* 0x000fe20007ffe0ff */
[----:B------:R-:W-:Y:S01]  /*1470*/  I2F.F16 R30, R30 ;  /* 0x0000001e001e7306 */ /* 0x000fe20000200c00 */
[----:B------:R-:W-:Y:S02]  /*1480*/  LOP3.LUT R26, R15, 0xff, RZ, 0xc0, !PT ;  /* 0x000000ff0f1a7812 */ /* 0x000fe400078ec0ff */
[----:B------:R-:W-:Y:S02]  /*1490*/  LOP3.LUT R27, R17, 0xff, RZ, 0xc0, !PT ;  /* 0x000000ff111b7812 */ /* 0x000fe400078ec0ff */
[----:B------:R-:W-:-:S02]  /*14a0*/  IADD3 R31, R26, -0x80, RZ ;  /* 0xffffff801a1f7810 */ /* 0x000fc40007ffe0ff */
[----:B------:R-:W-:Y:S01]  /*14b0*/  IADD3 R48, R27, -0x80, RZ ;  /* 0xffffff801b307810 */ /* 0x000fe20007ffe0ff */
[----:B------:R-:W-:Y:S01]  /*14c0*/  I2F.F16 R40, R40 ;  /* 0x0000002800287306 */ /* 0x000fe20000200c00 */
[----:B------:R-:W-:Y:S02]  /*14d0*/  LOP3.LUT R26, R12, 0xff, RZ, 0xc0, !PT ;  /* 0x000000ff0c1a7812 */ /* 0x000fe400078ec0ff */
[----:B------:R-:W-:Y:S02]  /*14e0*/  SHF.R.U32.HI R27, RZ, 0x8, R12 ;  /* 0x00000008ff1b7819 */ /* 0x000fe4000001160c */
[----:B------:R-:W-:Y:S02]  /*14f0*/  IADD3 R26, R26, -0x80, RZ ;  /* 0xffffff801a1a7810 */ /* 0x000fe40007ffe0ff */
[----:B------:R-:W-:Y:S01]  /*1500*/  LOP3.LUT R27, R27, 0xff, RZ, 0xc0, !PT ;  /* 0x000000ff1b1b7812 */ /* 0x000fe200078ec0ff */
[----:B------:R-:W-:Y:S01]  /*1510*/  I2F.F16 R31, R31 ;  /* 0x0000001f001f7306 */ /* 0x000fe20000200c00 */
[----:B------:R-:W-:-:S02]  /*1520*/  LOP3.LUT R34, R18, 0xff, RZ, 0xc0, !PT ;  /* 0x000000ff12227812 */ /* 0x000fc400078ec0ff */
[----:B------:R-:W-:Y:S02]  /*1530*/  IADD3 R53, R27, -0x80, RZ ;  /* 0xffffff801b357810 */ /* 0x000fe40007ffe0ff */
[----:B------:R-:W-:Y:S02]  /*1540*/  IADD3 R47, R34, -0x80, RZ ;  /* 0xffffff80222f7810 */ /* 0x000fe40007ffe0ff */
[----:B------:R-:W-:Y:S01]  /*1550*/  SHF.R.U32.HI R34, RZ, 0x8, R13 ;  /* 0x00000008ff227819 */ /* 0x000fe2000001160d */
[----:B------:R1:W-:Y:S01]  /*1560*/  I2F.F16 R36, R26 ;  /* 0x0000001a00247306 */ /* 0x0003e20000200c00 */
[----:B------:R-:W-:Y:S02]  /*1570*/  SHF.R.U32.HI R39, RZ, 0x8, R15 ;  /* 0x00000008ff277819 */ /* 0x000fe4000001160f */
[----:B------:R-:W-:Y:S02]  /*1580*/  SHF.R.U32.HI R35, RZ, 0x8, R14 ;  /* 0x00000008ff237819 */ /* 0x000fe4000001160e */
[----:B------:R-:W-:-:S02]  /*1590*/  LEA.HI R41, R14, 0xffffff80, RZ, 0x8 ;  /* 0xffffff800e297811 */ /* 0x000fc400078f40ff */
[----:B------:R-:W-:Y:S01]  /*15a0*/  LOP3.LUT R34, R34, 0xff, RZ, 0xc0, !PT ;  /* 0x000000ff22227812 */ /* 0x000fe200078ec0ff */
[----:B------:R-:W-:Y:S01]  /*15b0*/  I2F.F16 R53, R53 ;  /* 0x0000003500357306 */ /* 0x000fe20000200c00 */
[----:B-1----:R-:W1:Y:S01]  /*15c0*/  LDS.64 R26, [UR4] ;  /* 0x00000004ff1a7984 */ /* 0x002e620008000a00 */
[----:B------:R-:W-:Y:S02]  /*15d0*/  LOP3.LUT R39, R39, 0xff, RZ, 0xc0, !PT ;  /* 0x000000ff27277812 */ /* 0x000fe400078ec0ff */
[----:B------:R-:W-:Y:S02]  /*15e0*/  SHF.R.U32.HI R14, RZ, 0x10, R14 ;  /* 0x00000010ff0e7819 */ /* 0x000fe4000001160e */
[----:B------:R-:W-:Y:S02]  /*15f0*/  LEA.HI R43, R12, 0xffffff80, RZ, 0x8 ;  /* 0xffffff800c2b7811 */ /* 0x000fe400078f40ff */
[----:B------:R-:W-:Y:S01]  /*1600*/  LEA.HI R42, R13, 0xffffff80, RZ, 0x8 ;  /* 0xffffff800d2a7811 */ /* 0x000fe200078f40ff */
[----:B------:R-:W2:Y:S01]  /*1610*/  I2F.F16 R41, R41 ;  /* 0x0000002900297306 */ /* 0x000ea20000200c00 */
[----:B------:R-:W-:-:S02]  /*1620*/  LOP3.LUT R35, R35, 0xff, RZ, 0xc0, !PT ;  /* 0x000000ff23237812 */ /* 0x000fc400078ec0ff */
[----:B------:R-:W-:Y:S02]  /*1630*/  LEA.HI R51, R15, 0xffffff80, RZ, 0x8 ;  /* 0xffffff800f337811 */ /* 0x000fe400078f40ff */
[----:B------:R-:W-:Y:S02]  /*1640*/  SHF.R.U32.HI R12, RZ, 0x10, R12 ;  /* 0x00000010ff0c7819 */ /* 0x000fe4000001160c */
[----:B------:R-:W-:Y:S01]  /*1650*/  SHF.R.U32.HI R13, RZ, 0x10, R13 ;  /* 0x00000010ff0d7819 */ /* 0x000fe2000001160d */
[----:B------:R-:W3:Y:S01]  /*1660*/  I2F.F16 R43, R43 ;  /* 0x0000002b002b7306 */ /* 0x000ee20000200c00 */
[----:B------:R-:W-:Y:S02]  /*1670*/  SHF.R.U32.HI R15, RZ, 0x10, R15 ;  /* 0x00000010ff0f7819 */ /* 0x000fe4000001160f */
[----:B------:R-:W-:Y:S02]  /*1680*/  IADD3 R34, R34, -0x80, RZ ;  /* 0xffffff8022227810 */ /* 0x000fe40007ffe0ff */
[----:B------:R-:W-:-:S02]  /*1690*/  IADD3 R56, R39, -0x80, RZ ;  /* 0xffffff8027387810 */ /* 0x000fc40007ffe0ff */
[----:B------:R-:W-:Y:S01]  /*16a0*/  LOP3.LUT R14, R14, 0xff, RZ, 0xc0, !PT ;  /* 0x000000ff0e0e7812 */ /* 0x000fe200078ec0ff */
[----:B------:R1:W4:Y:S01]  /*16b0*/  I2F.F16 R54, R34 ;  /* 0x0000002200367306 */ /* 0x0003220000200c00 */
[----:B------:R-:W-:Y:S01]  /*16c0*/  IADD3 R35, R35, -0x80, RZ ;  /* 0xffffff8023237810 */ /* 0x000fe20007ffe0ff */
[----:B--2---:R-:W-:Y:S01]  /*16d0*/  HADD2.F32 R41, -RZ, R41.H0_H0 ;  /* 0x20000029ff297230 */ /* 0x004fe20000004100 */
[----:B------:R-:W-:Y:S02]  /*16e0*/  LOP3.LUT R12, R12, 0xff, RZ, 0xc0, !PT ;  /* 0x000000ff0c0c7812 */ /* 0x000fe400078ec0ff */
[----:B------:R-:W-:Y:S02]  /*16f0*/  LOP3.LUT R13, R13, 0xff, RZ, 0xc0, !PT ;  /* 0x000000ff0d0d7812 */ /* 0x000fe400078ec0ff */
[----:B------:R-:W-:Y:S01]  /*1700*/  LOP3.LUT R15, R15, 0xff, RZ, 0xc0, !PT ;  /* 0x000000ff0f0f7812 */ /* 0x000fe200078ec0ff */
[----:B------:R2:W-:Y:S01]  /*1710*/  I2F.F16 R55, R35 ;  /* 0x0000002300377306 */ /* 0x0005e20000200c00 */
[----:B------:R-:W-:Y:S01]  /*1720*/  IADD3 R39, R14, -0x80, RZ ;  /* 0xffffff800e277810 */ /* 0x000fe20007ffe0ff */
[----:B------:R-:W-:Y:S01]  /*1730*/  HADD2.F32 R14, -RZ, R31.H0_H0 ;  /* 0x2000001fff0e7230 */ /* 0x000fe20000004100 */
[----:B------:R-:W-:Y:S01]  /*1740*/  IADD3 R12, R12, -0x80, RZ ;  /* 0xffffff800c0c7810 */ /* 0x000fe20007ffe0ff */
[----:B---3--:R-:W-:Y:S01]  /*1750*/  HADD2.F32 R43, -RZ, R43.H0_H0 ;  /* 0x2000002bff2b7230 */ /* 0x008fe20000004100 */
[----:B------:R-:W-:-:S02]  /*1760*/  IADD3 R13, R13, -0x80, RZ ;  /* 0xffffff800d0d7810 */ /* 0x000fc40007ffe0ff */
[----:B------:R-:W-:Y:S01]  /*1770*/  IADD3 R57, R15, -0x80, RZ ;  /* 0xffffff800f397810 */ /* 0x000fe20007ffe0ff */
[----:B------:R-:W3:Y:S01]  /*1780*/  I2F.F16 R56, R56 ;  /* 0x0000003800387306 */ /* 0x000ee20000200c00 */
[----:B------:R-:W-:Y:S01]  /*1790*/  HADD2.F32 R15, -RZ, R40.H0_H0 ;  /* 0x20000028ff0f7230 */ /* 0x000fe20000004100 */
[----:B------:R-:W-:Y:S01]  /*17a0*/  LOP3.LUT R52, R19, 0xff, RZ, 0xc0, !PT ;  /* 0x000000ff13347812 */ /* 0x000fe200078ec0ff */
[--C-:B-1----:R-:W-:Y:S01]  /*17b0*/  HADD2.F32 R34, -RZ, R26.reuse.H0_H0 ;  /* 0x2000001aff227230 */ /* 0x102fe20000004100 */
[----:B------:R-:W-:Y:S01]  /*17c0*/  SHF.R.U32.HI R50, RZ, 0x8, R16 ;  /* 0x00000008ff327819 */ /* 0x000fe20000011610 */
[----:B--2---:R-:W-:Y:S01]  /*17d0*/  HADD2.F32 R35, -RZ, R26.H1_H1 ;  /* 0x3000001aff237230 */ /* 0x004fe20000004100 */
[----:B------:R-:W-:Y:S01]  /*17e0*/  IADD3 R52, R52, -0x80, RZ ;  /* 0xffffff8034347810 */ /* 0x000fe20007ffe0ff */
[----:B----4-:R-:W-:Y:S01]  /*17f0*/  HADD2.F32 R31, -RZ, R54.H0_H0 ;  /* 0x20000036ff1f7230 */ /* 0x010fe20000004100 */
[----:B------:R1:W2:Y:S01]  /*1800*/  I2F.F16 R37, R12 ;  /* 0x0000000c00257306 */ /* 0x0002a20000200c00 */
[C---:B------:R-:W-:Y:S01]  /*1810*/  FFMA.FTZ R54, R34.reuse, R15, RZ ;  /* 0x0000000f22367223 */ /* 0x040fe200000100ff */
[----:B------:R-:W-:Y:S01]  /*1820*/  FFMA.FTZ R61, R34, R14, RZ ;  /* 0x0000000e223d7223 */ /* 0x000fe200000100ff */
[----:B------:R-:W-:Y:S01]  /*1830*/  LEA.HI R44, R16, 0xffffff80, RZ, 0x8 ;  /* 0xffffff80102c7811 */ /* 0x000fe200078f40ff */
[----:B------:R-:W-:Y:S01]  /*1840*/  HADD2.F32 R60, -RZ, R27.H1_H1 ;  /* 0x3000001bff3c7230 */ /* 0x000fe20000004100 */
[----:B------:R-:W-:Y:S01]  /*1850*/  LEA.HI R45, R17, 0xffffff80, RZ, 0x8 ;  /* 0xffffff80112d7811 */ /* 0x000fe200078f40ff */
[----:B---3--:R-:W-:-:S02]  /*1860*/  HADD2.F32 R26, -RZ, R56.H0_H0 ;  /* 0x20000038ff1a7230 */ /* 0x008fc40000004100 */
[----:B------:R3:W4:Y:S01]  /*1870*/  I2F.F16 R38, R13 ;  /* 0x0000000d00267306 */ /* 0x0007220000200c00 */
[----:B-1----:R-:W-:Y:S01]  /*1880*/  HADD2.F32 R12, -RZ, R30.H0_H0 ;  /* 0x2000001eff0c7230 */ /* 0x002fe20000004100 */
[----:B------:R-:W-:Y:S01]  /*1890*/  LEA.HI R46, R18, 0xffffff80, RZ, 0x8 ;  /* 0xffffff80122e7811 */ /* 0x000fe200078f40ff */
[----:B------:R-:W-:Y:S02]  /*18a0*/  HADD2.F32 R30, -RZ, R55.H0_H0 ;  /* 0x20000037ff1e7230 */ /* 0x000fe40000004100 */
[----:B------:R-:W-:Y:S01]  /*18b0*/  FFMA.FTZ R55, R35, R31, R54 ;  /* 0x0000001f23377223 */ /* 0x000fe20000010036 */
[----:B------:R-:W-:Y:S02]  /*18c0*/  HADD2.F32 R54, -RZ, R27.H0_H0 ;  /* 0x2000001bff367230 */ /* 0x000fe40000004100 */
[----:B------:R-:W-:Y:S01]  /*18d0*/  FFMA.FTZ R59, R34, R12, RZ ;  /* 0x0000000c223b7223 */ /* 0x000fe200000100ff */
[----:B--2---:R-:W-:Y:S01]  /*18e0*/  HADD2.F32 R37, -RZ, R37.H0_H0 ;  /* 0x20000025ff257230 */ /* 0x004fe20000004100 */
[----:B------:R-:W1:Y:S01]  /*18f0*/  I2F.F16 R39, R39 ;  /* 0x0000002700277306 */ /* 0x000e620000200c00 */
[----:B---3--:R-:W-:-:S02]  /*1900*/  HADD2.F32 R13, -RZ, R36.H0_H0 ;  /* 0x20000024ff0d7230 */ /* 0x008fc40000004100 */
[----:B------:R-:W-:Y:S01]  /*1910*/  FFMA.FTZ R56, R35, R30, R59 ;  /* 0x0000001e23387223 */ /* 0x000fe2000001003b */
[----:B------:R-:W-:Y:S01]  /*1920*/  HADD2.F32 R36, -RZ, R53.H0_H0 ;  /* 0x20000035ff247230 */ /* 0x000fe20000004100 */
[----:B------:R-:W-:Y:S01]  /*1930*/  SHF.R.U32.HI R59, RZ, 0x8, R19 ;  /* 0x00000008ff3b7819 */ /* 0x000fe20000011613 */
[----:B------:R-:W-:Y:S01]  /*1940*/  FFMA.FTZ R53, R13, R34, RZ ;  /* 0x000000220d357223 */ /* 0x000fe200000100ff */
[----:B------:R-:W-:Y:S01]  /*1950*/  SHF.R.U32.HI R34, RZ, 0x10, R16 ;  /* 0x00000010ff227819 */ /* 0x000fe20000011610 */
[----:B------:R2:W3:Y:S01]  /*1960*/  I2F.F16 R40, R57 ;  /* 0x0000003900287306 */ /* 0x0004e20000200c00 */
[----:B----4-:R-:W-:Y:S02]  /*1970*/  HADD2.F32 R38, -RZ, R38.H0_H0 ;  /* 0x20000026ff267230 */ /* 0x010fe40000004100 */
[----:B------:R-:W-:Y:S01]  /*1980*/  FFMA.FTZ R58, R36, R35, R53 ;  /* 0x00000023243a7223 */ /* 0x000fe20000010035 */
[----:B------:R-:W-:Y:S01]  /*1990*/  FFMA.FTZ R35, R35, R26, R61 ;  /* 0x0000001a23237223 */ /* 0x000fe2000001003d */
[----:B------:R-:W-:-:S02]  /*19a0*/  LOP3.LUT R34, R34, 0xff, RZ, 0xc0, !PT ;  /* 0x000000ff22227812 */ /* 0x000fc400078ec0ff */
[----:B------:R-:W-:Y:S01]  /*19b0*/  FFMA.FTZ R58, R37, R54, R58 ;  /* 0x00000036253a7223 */ /* 0x000fe2000001003a */
[----:B-1----:R-:W-:Y:S02]  /*19c0*/  HADD2.F32 R39, -RZ, R39.H0_H0 ;  /* 0x20000027ff277230 */ /* 0x002fe40000004100 */
[----:B------:R-:W-:Y:S01]  /*19d0*/  FFMA.FTZ R55, R54, R38, R55 ;  /* 0x0000002636377223 */ /* 0x000fe20000010037 */
[----:B--2---:R-:W-:Y:S01]  /*19e0*/  IADD3 R57, R34, -0x80, RZ ;  /* 0xffffff8022397810 */ /* 0x004fe20007ffe0ff */
[----:B------:R-:W1:Y:S01]  /*19f0*/  I2F.F16 R51, R51 ;  /* 0x0000003300337306 */ /* 0x000e620000200c00 */
[----:B------:R-:W-:Y:S01]  /*1a00*/  LOP3.LUT R16, R50, 0xff, RZ, 0xc0, !PT ;  /* 0x000000ff32107812 */ /* 0x000fe200078ec0ff */
[----:B------:R-:W-:Y:S01]  /*1a10*/  FFMA.FTZ R56, R54, R39, R56 ;  /* 0x0000002736387223 */ /* 0x000fe20000010038 */
[----:B------:R-:W-:Y:S01]  /*1a20*/  SHF.R.U32.HI R53, RZ, 0x10, R17 ;  /* 0x00000010ff357819 */ /* 0x000fe20000011611 */
[----:B------:R-:W-:Y:S01]  /*1a30*/  FFMA.FTZ R58, R43, R60, R58 ;  /* 0x0000003c2b3a7223 */ /* 0x000fe2000001003a */
[----:B---3--:R-:W-:Y:S01]  /*1a40*/  HADD2.F32 R40, -RZ, R40.H0_H0 ;  /* 0x20000028ff287230 */ /* 0x008fe20000004100 */
[----:B------:R-:W-:Y:S01]  /*1a50*/  LOP3.LUT R59, R59, 0xff, RZ, 0xc0, !PT ;  /* 0x000000ff3b3b7812 */ /* 0x000fe200078ec0ff */
[----:B------:R-:W-:Y:S01]  /*1a60*/  FFMA.FTZ R56, R60, R41, R56 ;  /* 0x000000293c387223 */ /* 0x000fe20000010038 */
[----:B------:R-:W2:Y:S01]  /*1a70*/  I2F.F16 R42, R42 ;  /* 0x0000002a002a7306 */ /* 0x000ea20000200c00 */
[----:B------:R-:W-:Y:S01]  /*1a80*/  LOP3.LUT R53, R53, 0xff, RZ, 0xc0, !PT ;  /* 0x000000ff35357812 */ /* 0x000fe200078ec0ff */
[----:B------:R-:W-:Y:S01]  /*1a90*/  FFMA.FTZ R54, R54, R40, R35 ;  /* 0x0000002836367223 */ /* 0x000fe20000010023 */
[----:B------:R-:W-:Y:S01]  /*1aa0*/  IADD3 R62, R59, -0x80, RZ ;  /* 0xffffff803b3e7810 */ /* 0x000fe20007ffe0ff */
[----:B------:R-:W3:Y:S01]  /*1ab0*/  LDS.64 R34, [UR4+0x8] ;  /* 0x00000804ff227984 */ /* 0x000ee20008000a00 */
[----:B------:R-:W-:Y:S01]  /*1ac0*/  IADD3 R16, R16, -0x80, RZ ;  /* 0xffffff8010107810 */ /* 0x000fe20007ffe0ff */
[----:B-1----:R-:W-:-:S02]  /*1ad0*/  HADD2.F32 R27, -RZ, R51.H0_H0 ;  /* 0x20000033ff1b7230 */ /* 0x002fc40000004100 */
[----:B------:R1:W4:Y:S03]  /*1ae0*/  I2F.F16 R50, R52 ;  /* 0x0000003400327306 */ /* 0x0003260000200c00 */
[----:B------:R-:W-:Y:S01]  /*1af0*/  FFMA.FTZ R51, R60, R27, R54 ;  /* 0x0000001b3c337223 */ /* 0x000fe20000010036 */
[----:B------:R-:W-:Y:S01]  /*1b00*/  IADD3 R54, R53, -0x80, RZ ;  /* 0xffffff8035367810 */ /* 0x000fe20007ffe0ff */
[----:B--2---:R-:W-:-:S03]  /*1b10*/  HADD2.F32 R42, -RZ, R42.H0_H0 ;  /* 0x2000002aff2a7230 */ /* 0x004fc60000004100 */
[----:B------:R-:W2:Y:S01]  /*1b20*/  I2F.F16 R49, R49 ;  /* 0x0000003100317306 */ /* 0x000ea20000200c00 */
[----:B-1----:R-:W-:Y:S01]  /*1b30*/  SHF.R.U32.HI R52, RZ, 0x8, R17 ;  /* 0x00000008ff347819 */ /* 0x002fe20000011611 */
[----:B------:R-:W-:-:S03]  /*1b40*/  FFMA.FTZ R55, R60, R42, R55 ;  /* 0x0000002a3c377223 */ /* 0x000fc60000010037 */
[----:B------:R-:W-:Y:S01]  /*1b50*/  LOP3.LUT R52, R52, 0xff, RZ, 0xc0, !PT ;  /* 0x000000ff34347812 */ /* 0x000fe200078ec0ff */
[----:B----4-:R-:W-:Y:S02]  /*1b60*/  HADD2.F32 R50, -RZ, R50.H0_H0 ;  /* 0x20000032ff327230 */ /* 0x010fe40000004100 */
[----:B------:R1:W-:Y:S01]  /*1b70*/  I2F.F16 R17, R57 ;  /* 0x0000003900117306 */ /* 0x0003e20000200c00 */
[----:B------:R-:W-:Y:S01]  /*1b80*/  IADD3 R52, R52, -0x80, RZ ;  /* 0xffffff8034347810 */ /* 0x000fe20007ffe0ff */
[----:B--2---:R-:W-:-:S06]  /*1b90*/  HADD2.F32 R49, -RZ, R49.H0_H0 ;  /* 0x20000031ff317230 */ /* 0x004fcc0000004100 */
[----:B------:R-:W2:Y:S01]  /*1ba0*/  I2F.F16 R48, R48 ;  /* 0x0000003000307306 */ /* 0x000ea20000200c00 */
[--C-:B-1----:R-:W-:Y:S02]  /*1bb0*/  SHF.R.U32.HI R57, RZ, 0x8, R18.reuse ;  /* 0x00000008ff397819 */ /* 0x102fe40000011612 */
[----:B------:R-:W-:Y:S02]  /*1bc0*/  SHF.R.U32.HI R18, RZ, 0x10, R18 ;  /* 0x00000010ff127819 */ /* 0x000fe40000011612 */
[----:B------:R-:W-:Y:S02]  /*1bd0*/  LOP3.LUT R57, R57, 0xff, RZ, 0xc0, !PT ;  /* 0x000000ff39397812 */ /* 0x000fe400078ec0ff */
[----:B------:R-:W-:Y:S01]  /*1be0*/  LOP3.LUT R59, R18, 0xff, RZ, 0xc0, !PT ;  /* 0x000000ff123b7812 */ /* 0x000fe200078ec0ff */
[----:B------:R-:W1:Y:S01]  /*1bf0*/  I2F.F16 R47, R47 ;  /* 0x0000002f002f7306 */ /* 0x000e620000200c00 */
[----:B------:R-:W-:Y:S02]  /*1c00*/  IADD3 R53, R57, -0x80, RZ ;  /* 0xffffff8039357810 */ /* 0x000fe40007ffe0ff */
[----:B------:R-:W-:Y:S01]  /*1c10*/  SHF.R.U32.HI R57, RZ, 0x10, R19 ;  /* 0x00000010ff397819 */ /* 0x000fe20000011613 */
[----:B---3--:R-:W-:Y:S01]  /*1c20*/  HADD2.F32 R60, -RZ, R34.H0_H0 ;  /* 0x20000022ff3c7230 */ /* 0x008fe20000004100 */
[----:B------:R-:W-:-:S02]  /*1c30*/  IADD3 R59, R59, -0x80, RZ ;  /* 0xffffff803b3b7810 */ /* 0x000fc40007ffe0ff */
[----:B------:R-:W-:Y:S01]  /*1c40*/  LOP3.LUT R57, R57, 0xff, RZ, 0xc0, !PT ;  /* 0x000000ff39397812 */ /* 0x000fe200078ec0ff */
[----:B------:R-:W3:Y:S01]  /*1c50*/  I2F.F16 R18, R62 ;  /* 0x0000003e00127306 */ /* 0x000ee20000200c00 */
[----:B--2---:R-:W-:Y:S02]  /*1c60*/  HADD2.F32 R48, -RZ, R48.H0_H0 ;  /* 0x20000030ff307230 */ /* 0x004fe40000004100 */
[----:B------:R-:W-:Y:S01]  /*1c70*/  FFMA.FTZ R61, R49, R60, R58 ;  /* 0x0000003c313d7223 */ /* 0x000fe2000001003a */
[----:B------:R-:W-:Y:S01]  /*1c80*/  IADD3 R57, R57, -0x80, RZ ;  /* 0xffffff8039397810 */ /* 0x000fe20007ffe0ff */
[----:B------:R-:W-:Y:S02]  /*1c90*/  HADD2.F32 R58, -RZ, R34.H1_H1 ;  /* 0x30000022ff3a7230 */ /* 0x000fe40000004100 */
[C---:B------:R-:W-:Y:S01]  /*1ca0*/  FFMA.FTZ R55, R60.reuse, R48, R55 ;  /* 0x000000303c377223 */ /* 0x040fe20000010037 */
[----:B-1----:R-:W-:Y:S01]  /*1cb0*/  HADD2.F32 R47, -RZ, R47.H0_H0 ;  /* 0x2000002fff2f7230 */ /* 0x002fe20000004100 */
[----:B------:R-:W1:Y:S04]  /*1cc0*/  I2F.F16 R16, R16 ;  /* 0x0000001000107306 */ /* 0x000e680000200c00 */
[C---:B------:R-:W-:Y:S01]  /*1cd0*/  FFMA.FTZ R56, R60.reuse, R47, R56 ;  /* 0x0000002f3c387223 */ /* 0x040fe20000010038 */
[----:B------:R-:W-:Y:S01]  /*1ce0*/  FFMA.FTZ R60, R60, R50, R51 ;  /* 0x000000323c3c7223 */ /* 0x000fe20000010033 */
[----:B---3--:R-:W-:-:S02]  /*1cf0*/  HADD2.F32 R51, -RZ, R18.H0_H0 ;  /* 0x20000012ff337230 */ /* 0x008fc40000004100 */
[----:B------:R-:W2:Y:S01]  /*1d00*/  I2F.F16 R52, R52 ;  /* 0x0000003400347306 */ /* 0x000ea20000200c00 */
[----:B------:R-:W-:Y:S02]  /*1d10*/  LEA.HI R18, R19, 0xffffff80, RZ, 0x8 ;  /* 0xffffff8013127811 */ /* 0x000fe400078f40ff */
[----:B------:R-:W-:Y:S01]  /*1d20*/  FFMA.FTZ R60, R58, R51, R60 ;  /* 0x000000333a3c7223 */ /* 0x000fe2000001003c */
[----:B-1----:R-:W-:-:S04]  /*1d30*/  HADD2.F32 R34, -RZ, R16.H0_H0 ;  /* 0x20000010ff227230 */ /* 0x002fc80000004100 */
[----:B------:R-:W1:Y:S01]  /*1d40*/  I2F.F16 R53, R53 ;  /* 0x0000003500357306 */ /* 0x000e620000200c00 */
[----:B------:R-:W-:Y:S01]  /*1d50*/  FFMA.FTZ R16, R34, R58, R61 ;  /* 0x0000003a22107223 */ /* 0x000fe2000001003d */
[----:B------:R-:W-:Y:S02]  /*1d60*/  HADD2.F32 R61, -RZ, R35.H1_H1 ;  /* 0x30000023ff3d7230 */ /* 0x000fe40000004100 */
[----:B--2---:R-:W-:-:S04]  /*1d70*/  HADD2.F32 R52, -RZ, R52.H0_H0 ;  /* 0x20000034ff347230 */ /* 0x004fc80000004100 */
[----:B------:R-:W2:Y:S01]  /*1d80*/  I2F.F16 R54, R54 ;  /* 0x0000003600367306 */ /* 0x000ea20000200c00 */
[----:B------:R-:W-:Y:S01]  /*1d90*/  FFMA.FTZ R19, R58, R52, R55 ;  /* 0x000000343a137223 */ /* 0x000fe20000010037 */
[----:B------:R-:W-:Y:S02]  /*1da0*/  HADD2.F32 R55, -RZ, R17.H0_H0 ;  /* 0x20000011ff377230 */ /* 0x000fe40000004100 */
[----:B-1----:R-:W-:-:S04]  /*1db0*/  HADD2.F32 R53, -RZ, R53.H0_H0 ;  /* 0x20000035ff357230 */ /* 0x002fc80000004100 */
[----:B------:R-:W1:Y:S01]  /*1dc0*/  I2F.F16 R59, R59 ;  /* 0x0000003b003b7306 */ /* 0x000e620000200c00 */
[----:B------:R-:W-:Y:S01]  /*1dd0*/  FFMA.FTZ R56, R58, R53, R56 ;  /* 0x000000353a387223 */ /* 0x000fe20000010038 */
[----:B------:R-:W-:Y:S02]  /*1de0*/  HADD2.F32 R58, -RZ, R35.H0_H0 ;  /* 0x20000023ff3a7230 */ /* 0x000fe40000004100 */
[----:B--2---:R-:W-:-:S04]  /*1df0*/  HADD2.F32 R54, -RZ, R54.H0_H0 ;  /* 0x20000036ff367230 */ /* 0x004fc80000004100 */
[----:B------:R-:W2:Y:S01]  /*1e00*/  I2F.F16 R44, R44 ;  /* 0x0000002c002c7306 */ /* 0x000ea20000200c00 */
[----:B------:R-:W-:Y:S01]  /*1e10*/  FFMA.FTZ R17, R55, R58, R16 ;  /* 0x0000003a37117223 */ /* 0x000fe20000010010 */
[----:B------:R-:W-:Y:S01]  /*1e20*/  FFMA.FTZ R16, R58, R54, R19 ;  /* 0x000000363a107223 */ /* 0x000fe20000010013 */
[----:B-1----:R-:W-:-:S05]  /*1e30*/  HADD2.F32 R59, -RZ, R59.H0_H0 ;  /* 0x2000003bff3b7230 */ /* 0x002fca0000004100 */
[----:B------:R-:W1:Y:S01]  /*1e40*/  I2F.F16 R57, R57 ;  /* 0x0000003900397306 */ /* 0x000e620000200c00 */
[----:B------:R-:W-:Y:S01]  /*1e50*/  FFMA.FTZ R19, R58, R59, R56 ;  /* 0x0000003b3a137223 */ /* 0x000fe20000010038 */
[----:B--2---:R-:W-:-:S06]  /*1e60*/  HADD2.F32 R44, -RZ, R44.H0_H0 ;  /* 0x2000002cff2c7230 */ /* 0x004fcc0000004100 */
[----:B------:R-:W2:Y:S01]  /*1e70*/  I2F.F16 R45, R45 ;  /* 0x0000002d002d7306 */ /* 0x000ea20000200c00 */
[----:B-1----:R-:W-:-:S07]  /*1e80*/  HADD2.F32 R57, -RZ, R57.H0_H0 ;  /* 0x20000039ff397230 */ /* 0x002fce0000004100 */
[----:B------:R-:W1:Y:S01]  /*1e90*/  I2F.F16 R46, R46 ;  /* 0x0000002e002e7306 */ /* 0x000e620000200c00 */
[----:B------:R-:W-:Y:S01]  /*1ea0*/  FFMA.FTZ R60, R58, R57, R60 ;  /* 0x000000393a3c7223 */ /* 0x000fe2000001003c */
[----:B--2---:R-:W-:-:S06]  /*1eb0*/  HADD2.F32 R45, -RZ, R45.H0_H0 ;  /* 0x2000002dff2d7230 */ /* 0x004fcc0000004100 */
[----:B------:R-:W2:Y:S01]  /*1ec0*/  I2F.F16 R18, R18 ;  /* 0x0000001200127306 */ /* 0x000ea20000200c00 */
[----:B-1----:R-:W-:Y:S02]  /*1ed0*/  HADD2.F32 R46, -RZ, R46.H0_H0 ;  /* 0x2000002eff2e7230 */ /* 0x002fe40000004100 */
[----:B--2---:R-:W-:Y:S02]  /*1ee0*/  HADD2.F32 R35, -RZ, R18.H0_H0 ;  /* 0x20000012ff237230 */ /* 0x004fe40000004100 */
        /* <DEDUP_REMOVED lines=17> */
[----:B------:R-:W1:Y:S01]  /*2000*/  LDS.64 R16, [UR4+0x40] ;  /* 0x00004004ff107984 */ /* 0x000e620008000a00 */
[----:B------:R-:W-:Y:S01]  /*2010*/  ISETP.NE.AND P0, PT, R33, 0x2, PT ;  /* 0x000000022100780c */ /* 0x000fe20003f05270 */
[--C-:B-1----:R-:W-:Y:S02]  /*2020*/  HADD2.F32 R65, -RZ, R16.reuse.H0_H0 ;  /* 0x20000010ff417230 */ /* 0x102fe40000004100 */
        /* <DEDUP_REMOVED lines=8> */
[----:B------:R-:W-:Y:S01]  /*20b0*/  FFMA.FTZ R58, R30, R19, R63 ;  /* 0x000000131e3a7223 */ /* 0x000fe2000001003f */
[----:B------:R-:W-:-:S02]  /*20c0*/  HADD2.F32 R16, -RZ, R17.H0_H0 ;  /* 0x20000011ff107230 */ /* 0x000fc40000004100 */
[----:B------:R-:W-:-:S03]  /*20d0*/  FFMA.FTZ R19, R26, R19, R65 ;  /* 0x000000131a137223 */ /* 0x000fc60000010041 */
[-C--:B------:R-:W-:Y:S01]  /*20e0*/  FFMA.FTZ R56, R37, R16.reuse, R56 ;  /* 0x0000001025387223 */ /* 0x080fe20000010038 */
[-C--:B------:R-:W-:Y:S01]  /*20f0*/  FFMA.FTZ R61, R38, R16.reuse, R61 ;  /* 0x00000010263d7223 */ /* 0x080fe2000001003d */
[-C--:B------:R-:W-:Y:S01]  /*2100*/  FFMA.FTZ R58, R39, R16.reuse, R58 ;  /* 0x00000010273a7223 */ /* 0x080fe2000001003a */
[----:B------:R-:W-:Y:S01]  /*2110*/  FFMA.FTZ R16, R40, R16, R19 ;  /* 0x0000001028107223 */ /* 0x000fe20000010013 */
[-C--:B------:R-:W-:Y:S01]  /*2120*/  FFMA.FTZ R56, R43, R60.reuse, R56 ;  /* 0x0000003c2b387223 */ /* 0x080fe20000010038 */
[----:B------:R-:W1:Y:S01]  /*2130*/  LDS.64 R18, [UR4+0x48] ;  /* 0x00004804ff127984 */ /* 0x000e620008000a00 */
        /* <DEDUP_REMOVED lines=90> */
.L_x_2062:
[----:B------:R-:W1:Y:S02]  /*26e0*/  LDC R34, c[0x0][0x23c] ;  /* 0x00008f00ff227b82 */ /* 0x000e640000000800 */
[----:B-1----:R-:W-:-:S05]  /*26f0*/  IMAD.WIDE R28, R34, 0x8, R28 ;  /* 0x00000008221c7825 */ /* 0x002fca00078e021c */
        /* <DEDUP_REMOVED lines=12> */
[--C-:B------:R-:W-:Y:S02]  /*27c0*/  SHF.R.U32.HI R27, RZ, 0x8, R12.reuse ;  /* 0x00000008ff1b7819 */ /* 0x100fe4000001160c */
[----:B------:R-:W-:Y:S02]  /*27d0*/  IADD3 R26, R26, -0x80, RZ ;  /* 0xffffff801a1a7810 */ /* 0x000fe40007ffe0ff */
[----:B------:R-:W-:Y:S01]  /*27e0*/  LOP3.LUT R27, R27, 0xff, RZ, 0xc0, !PT ;  /* 0x000000ff1b1b7812 */ /* 0x000fe200078ec0ff */
[----:B------:R-:W-:Y:S01]  /*27f0*/  I2F.F16 R36, R36 ;  /* 0x0000002400247306 */ /* 0x000fe20000200c00 */
[----:B------:R-:W-:Y:S02]  /*2800*/  LEA.HI R38, R12, 0xffffff80, RZ, 0x8 ;  /* 0xffffff800c267811 */ /* 0x000fe400078f40ff */
[----:B------:R-:W-:Y:S02]  /*2810*/  IADD3 R53, R27, -0x80, RZ ;  /* 0xffffff801b357810 */ /* 0x000fe40007ffe0ff */
[----:B------:R-:W-:-:S02]  /*2820*/  SHF.R.U32.HI R12, RZ, 0x10, R12 ;  /* 0x00000010ff0c7819 */ /* 0x000fc4000001160c */
[----:B------:R-:W-:Y:S01]  /*2830*/  SHF.R.U32.HI R31, RZ, 0x8, R14 ;  /* 0x00000008ff1f7819 */ /* 0x000fe2000001160e */
[----:B------:R3:W-:Y:S01]  /*2840*/  I2F.F16 R50, R26 ;  /* 0x0000001a00327306 */ /* 0x0007e20000200c00 */
[----:B------:R-:W-:Y:S02]  /*2850*/  LOP3.LUT R12, R12, 0xff, RZ, 0xc0, !PT ;  /* 0x000000ff0c0c7812 */ /* 0x000fe400078ec0ff */
[----:B------:R-:W-:Y:S02]  /*2860*/  LOP3.LUT R31, R31, 0xff, RZ, 0xc0, !PT ;  /* 0x000000ff1f1f7812 */ /* 0x000fe400078ec0ff */
[----:B------:R-:W-:Y:S02]  /*2870*/  IADD3 R12, R12, -0x80, RZ ;  /* 0xffffff800c0c7810 */ /* 0x000fe40007ffe0ff */
[----:B------:R-:W-:Y:S01]  /*2880*/  LEA.HI R37, R13, 0xffffff80, RZ, 0x8 ;  /* 0xffffff800d257811 */ /* 0x000fe200078f40ff */
[----:B------:R-:W-:Y:S01]  /*2890*/  I2F.F16 R35, R35 ;  /* 0x0000002300237306 */ /* 0x000fe20000200c00 */
[----:B---3--:R-:W-:-:S02]  /*28a0*/  SHF.R.U32.HI R26, RZ, 0x8, R13 ;  /* 0x00000008ff1a7819 */ /* 0x008fc4000001160d */
[----:B------:R-:W-:Y:S02]  /*28b0*/  SHF.R.U32.HI R13, RZ, 0x10, R13 ;  /* 0x00000010ff0d7819 */ /* 0x000fe4000001160d */
[----:B------:R-:W-:Y:S02]  /*28c0*/  LOP3.LUT R30, R26, 0xff, RZ, 0xc0, !PT ;  /* 0x000000ff1a1e7812 */ /* 0x000fe400078ec0ff */
[----:B------:R-:W3:Y:S01]  /*28d0*/  LDS.64 R26, [UR4+0x10] ;  /* 0x00001004ff1a7984 */ /* 0x000ee20008000a00 */
[----:B------:R4:W0:Y:S01]  /*28e0*/  I2F.F16 R42, R12 ;  /* 0x0000000c002a7306 */ /* 0x0008220000200c00 */
[----:B------:R-:W-:Y:S02]  /*28f0*/  IADD3 R55, R31, -0x80, RZ ;  /* 0xffffff801f377810 */ /* 0x000fe40007ffe0ff */
[----:B------:R-:W-:Y:S02]  /*2900*/  LEA.HI R44, R14, 0xffffff80, RZ, 0x8 ;  /* 0xffffff800e2c7811 */ /* 0x000fe400078f40ff */
[----:B------:R-:W-:-:S02]  /*2910*/  LEA.HI R43, R15, 0xffffff80, RZ, 0x8 ;  /* 0xffffff800f2b7811 */ /* 0x000fc400078f40ff */
[----:B------:R-:W-:Y:S01]  /*2920*/  IADD3 R30, R30, -0x80, RZ ;  /* 0xffffff801e1e7810 */ /* 0x000fe20007ffe0ff */
[----:B------:R-:W-:Y:S01]  /*2930*/  I2F.F16 R53, R53 ;  /* 0x0000003500357306 */ /* 0x000fe20000200c00 */
[--C-:B----4-:R-:W-:Y:S02]  /*2940*/  SHF.R.U32.HI R12, RZ, 0x8, R15.reuse ;  /* 0x00000008ff0c7819 */ /* 0x110fe4000001160f */
[----:B------:R-:W-:Y:S02]  /*2950*/  LOP3.LUT R13, R13, 0xff, RZ, 0xc0, !PT ;  /* 0x000000ff0d0d7812 */ /* 0x000fe400078ec0ff */
[----:B------:R-:W-:Y:S02]  /*2960*/  LOP3.LUT R12, R12, 0xff, RZ, 0xc0, !PT ;  /* 0x000000ff0c0c7812 */ /* 0x000fe400078ec0ff */
[----:B------:R-:W-:Y:S01]  /*2970*/  SHF.R.U32.HI R14, RZ, 0x10, R14 ;  /* 0x00000010ff0e7819 */ /* 0x000fe2000001160e */
[----:B------:R-:W4:Y:S01]  /*2980*/  I2F.F16 R55, R55 ;  /* 0x0000003700377306 */ /* 0x000f220000200c00 */
[----:B------:R-:W-:Y:S01]  /*2990*/  IADD3 R56, R12, -0x80, RZ ;  /* 0xffffff800c387810 */ /* 0x000fe20007ffe0ff */
[----:B0-----:R-:W-:Y:S01]  /*29a0*/  HADD2.F32 R42, -RZ, R42.H0_H0 ;  /* 0x2000002aff2a7230 */ /* 0x001fe20000004100 */
[----:B------:R-:W-:-:S02]  /*29b0*/  SHF.R.U32.HI R15, RZ, 0x10, R15 ;  /* 0x00000010ff0f7819 */ /* 0x000fc4000001160f */
[----:B------:R-:W-:Y:S02]  /*29c0*/  IADD3 R13, R13, -0x80, RZ ;  /* 0xffffff800d0d7810 */ /* 0x000fe40007ffe0ff */
[----:B------:R-:W-:Y:S01]  /*29d0*/  LOP3.LUT R14, R14, 0xff, RZ, 0xc0, !PT ;  /* 0x000000ff0e0e7812 */ /* 0x000fe200078ec0ff */
[----:B------:R-:W-:Y:S01]  /*29e0*/  I2F.F16 R56, R56 ;  /* 0x0000003800387306 */ /* 0x000fe20000200c00 */
[----:B------:R-:W-:Y:S02]  /*29f0*/  LOP3.LUT R15, R15, 0xff, RZ, 0xc0, !PT ;  /* 0x000000ff0f0f7812 */ /* 0x000fe400078ec0ff */
[----:B------:R-:W-:Y:S02]  /*2a00*/  IADD3 R14, R14, -0x80, RZ ;  /* 0xffffff800e0e7810 */ /* 0x000fe40007ffe0ff */
[----:B------:R-:W-:Y:S02]  /*2a10*/  IADD3 R15, R15, -0x80, RZ ;  /* 0xffffff800f0f7810 */ /* 0x000fe40007ffe0ff */
[----:B------:R-:W-:Y:S01]  /*2a20*/  ISETP.GE.AND P0, PT, R33, 0x2, PT ;  /* 0x000000022100780c */ /* 0x000fe20003f06270 */
[----:B------:R0:W-:Y:S01]  /*2a30*/  I2F.F16 R54, R30 ;  /* 0x0000001e00367306 */ /* 0x0001e20000200c00 */
[----:B---3--:R-:W-:-:S07]  /*2a40*/  HADD2.F32 R47, -RZ, R26.H0_H0 ;  /* 0x2000001aff2f7230 */ /* 0x008fce0000004100 */
[----:B------:R-:W3:Y:S01]  /*2a50*/  I2F.F16 R41, R13 ;  /* 0x0000000d00297306 */ /* 0x000ee20000200c00 */
[----:B------:R-:W-:Y:S01]  /*2a60*/  HADD2.F32 R49, -RZ, R26.H1_H1 ;  /* 0x3000001aff317230 */ /* 0x000fe20000004100 */
[----:B0-----:R-:W0:Y:S01]  /*2a70*/  LDS.64 R30, [UR4+0x18] ;  /* 0x00001804ff1e7984 */ /* 0x001e220008000a00 */
[----:B----4-:R-:W-:Y:S02]  /*2a80*/  HADD2.F32 R26, -RZ, R55.H0_H0 ;  /* 0x20000037ff1a7230 */ /* 0x010fe40000004100 */
[----:B------:R-:W-:-:S03]  /*2a90*/  HADD2.F32 R60, -RZ, R27.H1_H1 ;  /* 0x3000001bff3c7230 */ /* 0x000fc60000004100 */
[----:B------:R4:W1:Y:S01]  /*2aa0*/  I2F.F16 R40, R14 ;  /* 0x0000000e00287306 */ /* 0x0008620000200c00 */
[----:B---3--:R-:W-:-:S07]  /*2ab0*/  HADD2.F32 R41, -RZ, R41.H0_H0 ;  /* 0x20000029ff297230 */ /* 0x008fce0000004100 */
[----:B------:R3:W0:Y:S01]  /*2ac0*/  I2F.F16 R39, R15 ;  /* 0x0000000f00277306 */ /* 0x0006220000200c00 */
[----:B----4-:R-:W-:Y:S02]  /*2ad0*/  HADD2.F32 R14, -RZ, R35.H0_H0 ;  /* 0x20000023ff0e7230 */ /* 0x010fe40000004100 */
[----:B------:R-:W-:Y:S02]  /*2ae0*/  HADD2.F32 R35, -RZ, R54.H0_H0 ;  /* 0x20000036ff237230 */ /* 0x000fe40000004100 */
[----:B-1----:R-:W-:-:S03]  /*2af0*/  HADD2.F32 R40, -RZ, R40.H0_H0 ;  /* 0x20000028ff287230 */ /* 0x002fc60000004100 */
[----:B------:R-:W-:Y:S01]  /*2b00*/  I2F.F16 R43, R43 ;  /* 0x0000002b002b7306 */ /* 0x000fe20000200c00 */
[----:B---3--:R-:W-:Y:S02]  /*2b10*/  HADD2.F32 R15, -RZ, R51.H0_H0 ;  /* 0x20000033ff0f7230 */ /* 0x008fe40000004100 */
[----:B0-----:R-:W-:-:S05]  /*2b20*/  HADD2.F32 R39, -RZ, R39.H0_H0 ;  /* 0x20000027ff277230 */ /* 0x001fca0000004100 */
[----:B------:R-:W-:Y:S08]  /*2b30*/  I2F.F16 R44, R44 ;  /* 0x0000002c002c7306 */ /* 0x000ff00000200c00 */
[----:B------:R-:W0:Y:S08]  /*2b40*/  I2F.F16 R37, R37 ;  /* 0x0000002500257306 */ /* 0x000e300000200c00 */
[----:B------:R-:W1:Y:S01]  /*2b50*/  I2F.F16 R38, R38 ;  /* 0x0000002600267306 */ /* 0x000e620000200c00 */
[----:B0-----:R-:W-:-:S02]  /*2b60*/  HADD2.F32 R37, -RZ, R37.H0_H0 ;  /* 0x20000025ff257230 */ /* 0x001fc40000004100 */
[----:B-1----:R-:W-:Y:S01]  /*2b70*/  HADD2.F32 R38, -RZ, R38.H0_H0 ;  /* 0x20000026ff267230 */ /* 0x002fe20000004100 */
[----:B--2---:R-:W-:Y:S02]  /*2b80*/  LOP3.LUT R12, R16, 0xff, RZ, 0xc0, !PT ;  /* 0x000000ff100c7812 */ /* 0x004fe400078ec0ff */
[--C-:B------:R-:W-:Y:S02]  /*2b90*/  SHF.R.U32.HI R13, RZ, 0x8, R16.reuse ;  /* 0x00000008ff0d7819 */ /* 0x100fe40000011610 */
[----:B------:R-:W-:Y:S02]  /*2ba0*/  IADD3 R52, R12, -0x80, RZ ;  /* 0xffffff800c347810 */ /* 0x000fe40007ffe0ff */
[----:B------:R-:W-:Y:S02]  /*2bb0*/  LOP3.LUT R12, R17, 0xff, RZ, 0xc0, !PT ;  /* 0x000000ff110c7812 */ /* 0x000fe400078ec0ff */
[----:B------:R-:W-:Y:S02]  /*2bc0*/  LEA.HI R46, R16, 0xffffff80, RZ, 0x8 ;  /* 0xffffff80102e7811 */ /* 0x000fe400078f40ff */
[----:B------:R-:W-:Y:S01]  /*2bd0*/  SHF.R.U32.HI R48, RZ, 0x10, R16 ;  /* 0x00000010ff307819 */ /* 0x000fe20000011610 */
[----:B------:R-:W-:Y:S01]  /*2be0*/  I2F.F16 R52, R52 ;  /* 0x0000003400347306 */ /* 0x000fe20000200c00 */
        /* <DEDUP_REMOVED lines=8> */
[C---:B------:R-:W-:Y:S01]  /*2c70*/  FFMA.FTZ R56, R47.reuse, R15, RZ ;  /* 0x0000000f2f387223 */ /* 0x040fe200000100ff */
[C---:B------:R-:W-:Y:S01]  /*2c80*/  FFMA.FTZ R53, R47.reuse, R12, RZ ;  /* 0x0000000c2f357223 */ /* 0x040fe200000100ff */
[----:B------:R-:W-:Y:S01]  /*2c90*/  FFMA.FTZ R47, R47, R14, RZ ;  /* 0x0000000e2f2f7223 */ /* 0x000fe200000100ff */
[----:B------:R0:W1:Y:S01]  /*2ca0*/  I2F.F16 R51, R57 ;  /* 0x0000003900337306 */ /* 0x0000620000200c00 */
[----:B------:R-:W-:Y:S01]  /*2cb0*/  FFMA.FTZ R55, R36, R49, R55 ;  /* 0x0000003124377223 */ /* 0x000fe20000010037 */
[C---:B------:R-:W-:Y:S01]  /*2cc0*/  FFMA.FTZ R56, R49.reuse, R35, R56 ;  /* 0x0000002331387223 */ /* 0x040fe20000010038 */
[----:B------:R-:W-:Y:S01]  /*2cd0*/  FFMA.FTZ R54, R49, R16, R47 ;  /* 0x0000001031367223 */ /* 0x000fe2000001002f */
[----:B------:R-:W-:Y:S01]  /*2ce0*/  LEA.HI R45, R17, 0xffffff80, RZ, 0x8 ;  /* 0xffffff80112d7811 */ /* 0x000fe200078f40ff */
[----:B------:R-:W-:Y:S01]  /*2cf0*/  HADD2.F32 R47, -RZ, R27.H0_H0 ;  /* 0x2000001bff2f7230 */ /* 0x000fe20000004100 */
[----:B------:R-:W-:Y:S01]  /*2d00*/  LOP3.LUT R48, R48, 0xff, RZ, 0xc0, !PT ;  /* 0x000000ff30307812 */ /* 0x000fe200078ec0ff */
[----:B------:R-:W-:Y:S01]  /*2d10*/  HADD2.F32 R27, -RZ, R44.H0_H0 ;  /* 0x2000002cff1b7230 */ /* 0x000fe20000004100 */
[----:B------:R-:W2:Y:S01]  /*2d20*/  I2F.F16 R50, R50 ;  /* 0x0000003200327306 */ /* 0x000ea20000200c00 */
[----:B0-----:R-:W-:Y:S01]  /*2d30*/  FFMA.FTZ R57, R49, R26, R53 ;  /* 0x0000001a31397223 */ /* 0x001fe20000010035 */
[----:B------:R-:W-:Y:S01]  /*2d40*/  SHF.R.U32.HI R49, RZ, 0x8, R17 ;  /* 0x00000008ff317819 */ /* 0x000fe20000011611 */
[----:B------:R-:W-:Y:S01]  /*2d50*/  FFMA.FTZ R55, R42, R47, R55 ;  /* 0x0000002f2a377223 */ /* 0x000fe20000010037 */
[----:B------:R-:W-:Y:S01]  /*2d60*/  SHF.R.U32.HI R17, RZ, 0x10, R17 ;  /* 0x00000010ff117819 */ /* 0x000fe20000011611 */
[C---:B------:R-:W-:Y:S01]  /*2d70*/  FFMA.FTZ R53, R47.reuse, R41, R56 ;  /* 0x000000292f357223 */ /* 0x040fe20000010038 */
[C---:B------:R-:W-:Y:S01]  /*2d80*/  FFMA.FTZ R58, R47.reuse, R40, R57 ;  /* 0x000000282f3a7223 */ /* 0x040fe20000010039 */
[----:B------:R-:W-:Y:S01]  /*2d90*/  FFMA.FTZ R54, R47, R39, R54 ;  /* 0x000000272f367223 */ /* 0x000fe20000010036 */
[----:B------:R-:W-:Y:S01]  /*2da0*/  LOP3.LUT R17, R17, 0xff, RZ, 0xc0, !PT ;  /* 0x000000ff11117812 */ /* 0x000fe200078ec0ff */
[----:B------:R-:W-:Y:S01]  /*2db0*/  FFMA.FTZ R62, R60, R37, R53 ;  /* 0x000000253c3e7223 */ /* 0x000fe20000010035 */
[----:B------:R-:W-:Y:S01]  /*2dc0*/  LOP3.LUT R56, R18, 0xff, RZ, 0xc0, !PT ;  /* 0x000000ff12387812 */ /* 0x000fe200078ec0ff */
[----:B------:R-:W-:Y:S01]  /*2dd0*/  HADD2.F32 R53, -RZ, R30.H0_H0 ;  /* 0x2000001eff357230 */ /* 0x000fe20000004100 */
[----:B------:R-:W-:Y:S01]  /*2de0*/  IADD3 R47, R17, -0x80, RZ ;  /* 0xffffff80112f7810 */ /* 0x000fe20007ffe0ff */
[----:B------:R-:W-:Y:S01]  /*2df0*/  HADD2.F32 R17, -RZ, R43.H0_H0 ;  /* 0x2000002bff117230 */ /* 0x000fe20000004100 */
[----:B------:R-:W-:Y:S01]  /*2e00*/  LOP3.LUT R43, R19, 0xff, RZ, 0xc0, !PT ;  /* 0x000000ff132b7812 */ /* 0x000fe200078ec0ff */
[----:B-1----:R-:W-:Y:S01]  /*2e10*/  HADD2.F32 R51, -RZ, R51.H0_H0 ;  /* 0x20000033ff337230 */ /* 0x002fe20000004100 */
[----:B------:R-:W-:Y:S01]  /*2e20*/  LOP3.LUT R49, R49, 0xff, RZ, 0xc0, !PT ;  /* 0x000000ff31317812 */ /* 0x000fe200078ec0ff */
[----:B------:R-:W-:Y:S01]  /*2e30*/  FFMA.FTZ R55, R38, R60, R55 ;  /* 0x0000003c26377223 */ /* 0x000fe20000010037 */
[----:B------:R-:W-:Y:S01]  /*2e40*/  IADD3 R44, R56, -0x80, RZ ;  /* 0xffffff80382c7810 */ /* 0x000fe20007ffe0ff */
[----:B------:R-:W0:Y:S01]  /*2e50*/  I2F.F16 R47, R47 ;  /* 0x0000002f002f7306 */ /* 0x000e220000200c00 */
[----:B------:R-:W-:Y:S01]  /*2e60*/  IADD3 R43, R43, -0x80, RZ ;  /* 0xffffff802b2b7810 */ /* 0x000fe20007ffe0ff */
[C---:B------:R-:W-:Y:S01]  /*2e70*/  FFMA.FTZ R58, R60.reuse, R27, R58 ;  /* 0x0000001b3c3a7223 */ /* 0x040fe2000001003a */
[----:B------:R-:W-:Y:S01]  /*2e80*/  IADD3 R49, R49, -0x80, RZ ;  /* 0xffffff8031317810 */ /* 0x000fe20007ffe0ff */
[----:B------:R-:W-:Y:S01]  /*2e90*/  FFMA.FTZ R60, R60, R17, R54 ;  /* 0x000000113c3c7223 */ /* 0x000fe20000010036 */
[----:B------:R-:W-:Y:S01]  /*2ea0*/  IADD3 R48, R48, -0x80, RZ ;  /* 0xffffff8030307810 */ /* 0x000fe20007ffe0ff */
[----:B------:R-:W-:-:S02]  /*2eb0*/  HADD2.F32 R52, -RZ, R52.H0_H0 ;  /* 0x20000034ff347230 */ /* 0x000fc40000004100 */
[----:B------:R-:W-:Y:S01]  /*2ec0*/  FFMA.FTZ R57, R53, R51, R62 ;  /* 0x0000003335397223 */ /* 0x000fe2000001003e */
[----:B------:R-:W1:Y:S01]  /*2ed0*/  I2F.F16 R44, R44 ;  /* 0x0000002c002c7306 */ /* 0x000e620000200c00 */
[----:B------:R-:W-:Y:S02]  /*2ee0*/  HADD2.F32 R54, -RZ, R30.H1_H1 ;  /* 0x3000001eff367230 */ /* 0x000fe40000004100 */
[----:B------:R-:W-:Y:S02]  /*2ef0*/  HADD2.F32 R56, -RZ, R31.H0_H0 ;  /* 0x2000001fff387230 */ /* 0x000fe40000004100 */
[----:B------:R-:W-:Y:S01]  /*2f00*/  FFMA.FTZ R55, R52, R53, R55 ;  /* 0x0000003534377223 */ /* 0x000fe20000010037 */
[----:B--2---:R-:W-:Y:S02]  /*2f10*/  HADD2.F32 R50, -RZ, R50.H0_H0 ;  /* 0x20000032ff327230 */ /* 0x004fe40000004100 */
[----:B0-----:R-:W-:Y:S01]  /*2f20*/  HADD2.F32 R47, -RZ, R47.H0_H0 ;  /* 0x2000002fff2f7230 */ /* 0x001fe20000004100 */
[----:B------:R-:W0:Y:S01]  /*2f30*/  I2F.F16 R43, R43 ;  /* 0x0000002b002b7306 */ /* 0x000e220000200c00 */
[----:B------:R-:W-:-:S02]  /*2f40*/  HADD2.F32 R31, -RZ, R31.H1_H1 ;  /* 0x3000001fff1f7230 */ /* 0x000fc40000004100 */
[----:B------:R-:W-:Y:S01]  /*2f50*/  FFMA.FTZ R55, R50, R54, R55 ;  /* 0x0000003632377223 */ /* 0x000fe20000010037 */
[----:B-1----:R-:W-:-:S04]  /*2f60*/  HADD2.F32 R44, -RZ, R44.H0_H0 ;  /* 0x2000002cff2c7230 */ /* 0x002fc80000004100 */
[----:B------:R-:W1:Y:S01]  /*2f70*/  I2F.F16 R49, R49 ;  /* 0x0000003100317306 */ /* 0x000e620000200c00 */
[----:B------:R-:W-:Y:S01]  /*2f80*/  FFMA.FTZ R63, R53, R44, R58 ;  /* 0x0000002c353f7223 */ /* 0x000fe2000001003a */
[----:B0-----:R-:W-:-:S06]  /*2f90*/  HADD2.F32 R43, -RZ, R43.H0_H0 ;  /* 0x2000002bff2b7230 */ /* 0x001fcc0000004100 */
[----:B------:R-:W0:Y:S01]  /*2fa0*/  I2F.F16 R48, R48 ;  /* 0x0000003000307306 */ /* 0x000e220000200c00 */
[----:B------:R-:W-:Y:S01]  /*2fb0*/  FFMA.FTZ R60, R53, R43, R60 ;  /* 0x0000002b353c7223 */ /* 0x000fe2000001003c */
[----:B------:R-:W-:Y:S01]  /*2fc0*/  SHF.R.U32.HI R53, RZ, 0x8, R18 ;  /* 0x00000008ff357819 */ /* 0x000fe20000011612 */
[----:B-1----:R-:W-:-:S05]  /*2fd0*/  HADD2.F32 R49, -RZ, R49.H0_H0 ;  /* 0x20000031ff317230 */ /* 0x002fca0000004100 */
[----:B------:R-:W1:Y:S01]  /*2fe0*/  I2F.F16 R46, R46 ;  /* 0x0000002e002e7306 */ /* 0x000e620000200c00 */
[----:B------:R-:W-:Y:S01]  /*2ff0*/  LOP3.LUT R53, R53, 0xff, RZ, 0xc0, !PT ;  /* 0x000000ff35357812 */ /* 0x000fe200078ec0ff */
[----:B------:R-:W-:-:S03]  /*3000*/  FFMA.FTZ R57, R54, R49, R57 ;  /* 0x0000003136397223 */ /* 0x000fc60000010039 */
[----:B------:R-:W-:Y:S01]  /*3010*/  IADD3 R58, R53, -0x80, RZ ;  /* 0xffffff80353a7810 */ /* 0x000fe20007ffe0ff */
[----:B0-----:R-:W-:Y:S02]  /*3020*/  HADD2.F32 R48, -RZ, R48.H0_H0 ;  /* 0x20000030ff307230 */ /* 0x001fe40000004100 */
[----:B------:R-:W0:Y:S01]  /*3030*/  I2F.F16 R45, R45 ;  /* 0x0000002d002d7306 */ /* 0x000e220000200c00 */
[----:B------:R-:W-:Y:S01]  /*3040*/  FFMA.FTZ R62, R56, R47, R57 ;  /* 0x0000002f383e7223 */ /* 0x000fe20000010039 */
[----:B------:R-:W-:Y:S02]  /*3050*/  LEA.HI R57, R18, 0xffffff80, RZ, 0x8 ;  /* 0xffffff8012397811 */ /* 0x000fe400078f40ff */
[----:B------:R-:W-:Y:S01]  /*3060*/  SHF.R.U32.HI R18, RZ, 0x10, R18 ;  /* 0x00000010ff127819 */ /* 0x000fe20000011612 */
[----:B------:R-:W-:Y:S01]  /*3070*/  FFMA.FTZ R55, R48, R56, R55 ;  /* 0x0000003830377223 */ /* 0x000fe20000010037 */
[----:B------:R-:W-:Y:S01]  /*3080*/  SHF.R.U32.HI R53, RZ, 0x8, R19 ;  /* 0x00000008ff357819 */ /* 0x000fe20000011613 */
[----:B-1----:R-:W-:Y:S01]  /*3090*/  HADD2.F32 R46, -RZ, R46.H0_H0 ;  /* 0x2000002eff2e7230 */ /* 0x002fe20000004100 */
[----:B------:R-:W-:Y:S01]  /*30a0*/  LOP3.LUT R18, R18, 0xff, RZ, 0xc0, !PT ;  /* 0x000000ff12127812 */ /* 0x000fe200078ec0ff */
[----:B------:R-:W1:Y:S01]  /*30b0*/  I2F.F16 R58, R58 ;  /* 0x0000003a003a7306 */ /* 0x000e620000200c00 */
[----:B------:R-:W-:-:S02]  /*30c0*/  LOP3.LUT R53, R53, 0xff, RZ, 0xc0, !PT ;  /* 0x000000ff35357812 */ /* 0x000fc400078ec0ff */
[----:B------:R-:W-:Y:S01]  /*30d0*/  IADD3 R61, R18, -0x80, RZ ;  /* 0xffffff80123d7810 */ /* 0x000fe20007ffe0ff */
[----:B------:R-:W-:Y:S01]  /*30e0*/  FFMA.FTZ R30, R46, R31, R55 ;  /* 0x0000001f2e1e7223 */ /* 0x000fe20000010037 */
[----:B------:R-:W-:Y:S01]  /*30f0*/  SHF.R.U32.HI R18, RZ, 0x10, R19 ;  /* 0x00000010ff127819 */ /* 0x000fe20000011613 */
[----:B0-----:R-:W-:Y:S02]  /*3100*/  HADD2.F32 R45, -RZ, R45.H0_H0 ;  /* 0x2000002dff2d7230 */ /* 0x001fe40000004100 */
[----:B------:R-:W-:Y:S01]  /*3110*/  I2F.F16 R57, R57 ;  /* 0x0000003900397306 */ /* 0x000fe20000200c00 */
[----:B------:R-:W-:Y:S01]  /*3120*/  LOP3.LUT R18, R18, 0xff, RZ, 0xc0, !PT ;  /* 0x000000ff12127812 */ /* 0x000fe200078ec0ff */
[----:B------:R-:W-:Y:S01]  /*3130*/  FMUL.FTZ R30, R23, R30 ;  /* 0x0000001e171e7220 */ /* 0x000fe20000410000 */
[----:B------:R-:W-:Y:S01]  /*3140*/  FFMA.FTZ R55, R31, R45, R62 ;  /* 0x0000002d1f377223 */ /* 0x000fe2000001003e */
[----:B------:R-:W-:Y:S02]  /*3150*/  IADD3 R62, R53, -0x80, RZ ;  /* 0xffffff80353e7810 */ /* 0x000fe40007ffe0ff */
[----:B------:R-:W-:Y:S01]  /*3160*/  IADD3 R64, R18, -0x80, RZ ;  /* 0xffffff8012407810 */ /* 0x000fe20007ffe0ff */
[----:B------:R-:W-:Y:S01]  /*3170*/  FMUL.FTZ R59, R22, R55 ;  /* 0x00000037163b7220 */ /* 0x000fe20000410000 */
[----:B------:R-:W0:Y:S01]  /*3180*/  I2F.F16 R53, R62 ;  /* 0x0000003e00357306 */ /* 0x000e220000200c00 */
[----:B------:R-:W-:Y:S01]  /*3190*/  LEA.HI R18, R19, 0xffffff80, RZ, 0x8 ;  /* 0xffffff8013127811 */ /* 0x000fe200078f40ff */
[----:B-1----:R-:W-:Y:S01]  /*31a0*/  HADD2.F32 R58, -RZ, R58.H0_H0 ;  /* 0x2000003aff3a7230 */ /* 0x002fe20000004100 */
[----:B------:R-:W-:-:S02]  /*31b0*/  F2FP.F16.F32.PACK_AB R30, RZ, R30 ;  /* 0x0000001eff1e723e */ /* 0x000fc400000000ff */
[----:B------:R-:W-:Y:S02]  /*31c0*/  F2FP.F16.F32.PACK_AB R59, RZ, R59 ;  /* 0x0000003bff3b723e */ /* 0x000fe400000000ff */
[----:B------:R-:W-:Y:S01]  /*31d0*/  FFMA.FTZ R19, R54, R58, R63 ;  /* 0x0000003a36137223 */ /* 0x000fe2000001003f */
[----:B------:R-:W1:Y:S01]  /*31e0*/  I2F.F16 R61, R61 ;  /* 0x0000003d003d7306 */ /* 0x000e620000200c00 */
[----:B------:R-:W-:Y:S01]  /*31f0*/  PRMT R30, R30, 0x5410, R59 ;  /* 0x000054101e1e7816 */ /* 0x000fe2000000003b */
[----:B0-----:R-:W-:-:S06]  /*3200*/  HADD2.F32 R53, -RZ, R53.H0_H0 ;  /* 0x20000035ff357230 */ /* 0x001fcc0000004100 */
[----:B------:R-:W0:Y:S01]  /*3210*/  I2F.F16 R55, R64 ;  /* 0x0000004000377306 */ /* 0x000e220000200c00 */
[----:B------:R-:W-:Y:S01]  /*3220*/  HFMA2.MMA R0, R30, 1, 1, R0 ;  /* 0x3c003c001e007835 */ /* 0x000fe20000000000 */
[----:B------:R-:W-:Y:S01]  /*3230*/  FFMA.FTZ R60, R54, R53, R60 ;  /* 0x00000035363c7223 */ /* 0x000fe2000001003c */
[----:B-1----:R-:W-:-:S05]  /*3240*/  HADD2.F32 R54, -RZ, R61.H0_H0 ;  /* 0x2000003dff367230 */ /* 0x002fca0000004100 */
[----:B------:R-:W1:Y:S01]  /*3250*/  I2F.F16 R18, R18 ;  /* 0x0000001200127306 */ /* 0x000e620000200c00 */
[----:B------:R-:W-:Y:S01]  /*3260*/  FFMA.FTZ R62, R56, R54, R19 ;  /* 0x00000036383e7223 */ /* 0x000fe20000010013 */
[----:B0-----:R-:W-:-:S05]  /*3270*/  HADD2.F32 R55, -RZ, R55.H0_H0 ;  /* 0x20000037ff377230 */ /* 0x001fca0000004100 */
[----:B------:R-:W-:Y:S01]  /*3280*/  FFMA.FTZ R60, R56, R55, R60 ;  /* 0x00000037383c7223 */ /* 0x000fe2000001003c */
[----:B------:R-:W-:Y:S02]  /*3290*/  HADD2.F32 R56, -RZ, R57.H0_H0 ;  /* 0x20000039ff387230 */ /* 0x000fe40000004100 */
[----:B-1----:R-:W-:-:S03]  /*32a0*/  HADD2.F32 R57, -RZ, R18.H0_H0 ;  /* 0x20000012ff397230 */ /* 0x002fc60000004100 */
[C---:B------:R-:W-:Y:S02]  /*32b0*/  FFMA.FTZ R62, R31.reuse, R56, R62 ;  /* 0x000000381f3e7223 */ /* 0x040fe4000001003e */
[----:B------:R-:W-:Y:S02]  /*32c0*/  FFMA.FTZ R31, R31, R57, R60 ;  /* 0x000000391f1f7223 */ /* 0x000fe4000001003c */
[----:B------:R-:W-:Y:S02]  /*32d0*/  FMUL.FTZ R62, R21, R62 ;  /* 0x0000003e153e7220 */ /* 0x000fe40000410000 */
[----:B------:R-:W-:-:S03]  /*32e0*/  FMUL.FTZ R31, R20, R31 ;  /* 0x0000001f141f7220 */ /* 0x000fc60000410000 */
[----:B------:R-:W-:Y:S02]  /*32f0*/  F2FP.F16.F32.PACK_AB R62, RZ, R62 ;  /* 0x0000003eff3e723e */ /* 0x000fe400000000ff */
[----:B------:R-:W-:-:S04]  /*3300*/  F2FP.F16.F32.PACK_AB R31, RZ, R31 ;  /* 0x0000001fff1f723e */ /* 0x000fc800000000ff */
[----:B------:R-:W-:-:S05]  /*3310*/  PRMT R62, R62, 0x5410, R31 ;  /* 0x000054103e3e7816 */ /* 0x000fca000000001f */
[----:B------:R-:W-:Y:S01]  /*3320*/  HADD2 R2, R62, R2 ;  /* 0x000000023e027230 */ /* 0x000fe20000000000 */
[----:B------:R-:W-:Y:S06]  /*3330*/  @!P0 BRA `(.L_x_2063) ;  /* 0x0000000400b88947 */ /* 0x000fec0003800000 */
[----:B------:R-:W0:Y:S01]  /*3340*/  LDS.64 R18, [UR4+0x50] ;  /* 0x00005004ff127984 */ /* 0x000e220008000a00 */
[----:B------:R-:W-:Y:S01]  /*3350*/  ISETP.NE.AND P0, PT, R33, 0x2, PT ;  /* 0x000000022100780c */ /* 0x000fe20003f05270 */
        /* <DEDUP_REMOVED lines=16> */
[-C--:B------:R-:W-:Y:S01]  /*3460*/  FFMA.FTZ R31, R38, R30.reuse, R19 ;  /* 0x0000001e261f7223 */ /* 0x080fe20000010013 */
[-C--:B------:R-:W-:Y:S01]  /*3470*/  FFMA.FTZ R61, R27, R30.reuse, R18 ;  /* 0x0000001e1b3d7223 */ /* 0x080fe20000010012 */
[-C--:B------:R-:W-:Y:S01]  /*3480*/  FFMA.FTZ R60, R37, R30.reuse, R60 ;  /* 0x0000001e253c7223 */ /* 0x080fe2000001003c */
[----:B------:R-:W0:Y:S01]  /*3490*/  LDS.64 R18, [UR4+0x58] ;  /* 0x00005804ff127984 */ /* 0x000e220008000a00 */
        /* <DEDUP_REMOVED lines=88> */
.L_x_2063:
[----:B------:R-:W-:-:S05]  /*3a20*/  IMAD.WIDE R58, R34, 0x8, R28 ;  /* 0x00000008223a7825 */ /* 0x000fca00078e021c */
[----:B-----5:R2:W5:Y:S01]  /*3a30*/  LDG.E.128.CONSTANT R12, desc[UR6][R58.64] ;  /* 0x000000063a0c7981 */ /* 0x020562000c1e9d00 */
[----:B------:R-:W-:Y:S01]  /*3a40*/  IMAD.WIDE R26, R34, 0x8, R24 ;  /* 0x00000008221a7825 */ /* 0x000fe200078e0218 */
[----:B------:R-:W-:Y:S06]  /*3a50*/  @!P1 BRA `(.L_x_2064) ;  /* 0x0000001000bc9947 */ /* 0x000fec0003800000 */
[----:B------:R-:W3:Y:S01]  /*3a60*/  LDG.E.128.CONSTANT R16, desc[UR6][R26.64] ;  /* 0x000000061a107981 */ /* 0x000ee2000c1e9d00 */
        /* <DEDUP_REMOVED lines=15> */
[----:B-1----:R-:W-:Y:S01]  /*3b60*/  SHF.R.U32.HI R29, RZ, 0x8, R14 ;  /* 0x00000008ff1d7819 */ /* 0x002fe2000001160e */
[----:B------:R1:W-:Y:S01]  /*3b70*/  I2F.F16 R48, R24 ;  /* 0x0000001800307306 */ /* 0x0003e20000200c00 */
[----:B------:R-:W-:Y:S02]  /*3b80*/  LOP3.LUT R12, R12, 0xff, RZ, 0xc0, !PT ;  /* 0x000000ff0c0c7812 */ /* 0x000fe400078ec0ff */
[----:B------:R-:W-:Y:S02]  /*3b90*/  LOP3.LUT R29, R29, 0xff, RZ, 0xc0, !PT ;  /* 0x000000ff1d1d7812 */ /* 0x000fe400078ec0ff */
[----:B------:R-:W-:Y:S02]  /*3ba0*/  IADD3 R12, R12, -0x80, RZ ;  /* 0xffffff800c0c7810 */ /* 0x000fe40007ffe0ff */
[----:B------:R-:W-:Y:S01]  /*3bb0*/  LEA.HI R35, R13, 0xffffff80, RZ, 0x8 ;  /* 0xffffff800d237811 */ /* 0x000fe200078f40ff */
[----:B------:R-:W-:Y:S01]  /*3bc0*/  I2F.F16 R30, R30 ;  /* 0x0000001e001e7306 */ /* 0x000fe20000200c00 */
[----:B-1----:R-:W-:-:S02]  /*3bd0*/  SHF.R.U32.HI R24, RZ, 0x8, R13 ;  /* 0x00000008ff187819 */ /* 0x002fc4000001160d */
[----:B------:R-:W-:Y:S02]  /*3be0*/  SHF.R.U32.HI R13, RZ, 0x10, R13 ;  /* 0x00000010ff0d7819 */ /* 0x000fe4000001160d */
[----:B------:R-:W-:Y:S02]  /*3bf0*/  LOP3.LUT R28, R24, 0xff, RZ, 0xc0, !PT ;  /* 0x000000ff181c7812 */ /* 0x000fe400078ec0ff */
[----:B------:R-:W1:Y:S01]  /*3c00*/  LDS.64 R24, [UR4+0x20] ;  /* 0x00002004ff187984 */ /* 0x000e620008000a00 */
[----:B------:R4:W0:Y:S01]  /*3c10*/  I2F.F16 R40, R12 ;  /* 0x0000000c00287306 */ /* 0x0008220000200c00 */
[----:B------:R-:W-:Y:S02]  /*3c20*/  IADD3 R53, R29, -0x80, RZ ;  /* 0xffffff801d357810 */ /* 0x000fe40007ffe0ff */
[----:B------:R-:W-:Y:S02]  /*3c30*/  IADD3 R28, R28, -0x80, RZ ;  /* 0xffffff801c1c7810 */ /* 0x000fe40007ffe0ff */
[----:B------:R-:W-:-:S02]  /*3c40*/  LEA.HI R41, R15, 0xffffff80, RZ, 0x8 ;  /* 0xffffff800f297811 */ /* 0x000fc400078f40ff */
[----:B------:R-:W-:Y:S01]  /*3c50*/  LOP3.LUT R13, R13, 0xff, RZ, 0xc0, !PT ;  /* 0x000000ff0d0d7812 */ /* 0x000fe200078ec0ff */
[----:B------:R2:W-:Y:S01]  /*3c60*/  I2F.F16 R52, R28 ;  /* 0x0000001c00347306 */ /* 0x0005e20000200c00 */
[--C-:B----4-:R-:W-:Y:S02]  /*3c70*/  SHF.R.U32.HI R12, RZ, 0x8, R15.reuse ;  /* 0x00000008ff0c7819 */ /* 0x110fe4000001160f */
[----:B------:R-:W-:Y:S02]  /*3c80*/  LEA.HI R42, R14, 0xffffff80, RZ, 0x8 ;  /* 0xffffff800e2a7811 */ /* 0x000fe400078f40ff */
[----:B------:R-:W-:Y:S02]  /*3c90*/  LOP3.LUT R12, R12, 0xff, RZ, 0xc0, !PT ;  /* 0x000000ff0c0c7812 */ /* 0x000fe400078ec0ff */
[----:B------:R-:W-:Y:S01]  /*3ca0*/  SHF.R.U32.HI R15, RZ, 0x10, R15 ;  /* 0x00000010ff0f7819 */ /* 0x000fe2000001160f */
[----:B------:R-:W4:Y:S01]  /*3cb0*/  I2F.F16 R53, R53 ;  /* 0x0000003500357306 */ /* 0x000f220000200c00 */
[----:B------:R-:W-:Y:S01]  /*3cc0*/  IADD3 R54, R12, -0x80, RZ ;  /* 0xffffff800c367810 */ /* 0x000fe20007ffe0ff */
[----:B--2---:R-:W2:Y:S01]  /*3cd0*/  LDS.64 R28, [UR4+0x28] ;  /* 0x00002804ff1c7984 */ /* 0x004ea20008000a00 */
[----:B------:R-:W-:Y:S01]  /*3ce0*/  SHF.R.U32.HI R14, RZ, 0x10, R14 ;  /* 0x00000010ff0e7819 */ /* 0x000fe2000001160e */
[----:B0-----:R-:W-:Y:S01]  /*3cf0*/  HADD2.F32 R40, -RZ, R40.H0_H0 ;  /* 0x20000028ff287230 */ /* 0x001fe20000004100 */
[----:B------:R-:W-:-:S02]  /*3d00*/  IADD3 R13, R13, -0x80, RZ ;  /* 0xffffff800d0d7810 */ /* 0x000fc40007ffe0ff */
[----:B------:R-:W-:Y:S01]  /*3d10*/  LOP3.LUT R15, R15, 0xff, RZ, 0xc0, !PT ;  /* 0x000000ff0f0f7812 */ /* 0x000fe200078ec0ff */
[----:B------:R-:W-:Y:S01]  /*3d20*/  I2F.F16 R54, R54 ;  /* 0x0000003600367306 */ /* 0x000fe20000200c00 */
[----:B------:R-:W-:Y:S02]  /*3d30*/  LOP3.LUT R14, R14, 0xff, RZ, 0xc0, !PT ;  /* 0x000000ff0e0e7812 */ /* 0x000fe400078ec0ff */
[----:B------:R-:W-:Y:S02]  /*3d40*/  IADD3 R15, R15, -0x80, RZ ;  /* 0xffffff800f0f7810 */ /* 0x000fe40007ffe0ff */
[----:B------:R-:W-:Y:S02]  /*3d50*/  IADD3 R14, R14, -0x80, RZ ;  /* 0xffffff800e0e7810 */ /* 0x000fe40007ffe0ff */
[----:B------:R-:W-:Y:S01]  /*3d60*/  ISETP.GE.AND P0, PT, R33, 0x2, PT ;  /* 0x000000022100780c */ /* 0x000fe20003f06270 */
[----:B------:R-:W-:Y:S01]  /*3d70*/  I2F.F16 R51, R51 ;  /* 0x0000003300337306 */ /* 0x000fe20000200c00 */
[----:B-1----:R-:W-:-:S07]  /*3d80*/  HADD2.F32 R45, -RZ, R24.H0_H0 ;  /* 0x20000018ff2d7230 */ /* 0x002fce0000004100 */
[----:B------:R-:W0:Y:S01]  /*3d90*/  I2F.F16 R39, R13 ;  /* 0x0000000d00277306 */ /* 0x000e220000200c00 */
[----:B------:R-:W-:Y:S02]  /*3da0*/  HADD2.F32 R47, -RZ, R24.H1_H1 ;  /* 0x30000018ff2f7230 */ /* 0x000fe40000004100 */
[----:B----4-:R-:W-:-:S05]  /*3db0*/  HADD2.F32 R24, -RZ, R53.H0_H0 ;  /* 0x20000035ff187230 */ /* 0x010fca0000004100 */
[----:B------:R1:W4:Y:S01]  /*3dc0*/  I2F.F16 R37, R15 ;  /* 0x0000000f00257306 */ /* 0x0003220000200c00 */
[----:B0-----:R-:W-:-:S07]  /*3dd0*/  HADD2.F32 R39, -RZ, R39.H0_H0 ;  /* 0x20000027ff277230 */ /* 0x001fce0000004100 */
[----:B------:R0:W0:Y:S01]  /*3de0*/  I2F.F16 R38, R14 ;  /* 0x0000000e00267306 */ /* 0x0000220000200c00 */
[----:B-1----:R-:W-:Y:S02]  /*3df0*/  HADD2.F32 R15, -RZ, R49.H0_H0 ;  /* 0x20000031ff0f7230 */ /* 0x002fe40000004100 */
[----:B--2---:R-:W-:Y:S02]  /*3e00*/  HADD2.F32 R61, -RZ, R28.H0_H0 ;  /* 0x2000001cff3d7230 */ /* 0x004fe40000004100 */
[----:B----4-:R-:W-:-:S03]  /*3e10*/  HADD2.F32 R37, -RZ, R37.H0_H0 ;  /* 0x20000025ff257230 */ /* 0x010fc60000004100 */
[----:B------:R-:W-:Y:S01]  /*3e20*/  I2F.F16 R41, R41 ;  /* 0x0000002900297306 */ /* 0x000fe20000200c00 */
[----:B0-----:R-:W-:Y:S02]  /*3e30*/  HADD2.F32 R14, -RZ, R30.H0_H0 ;  /* 0x2000001eff0e7230 */ /* 0x001fe40000004100 */
[----:B------:R-:W-:Y:S02]  /*3e40*/  HADD2.F32 R30, -RZ, R52.H0_H0 ;  /* 0x20000034ff1e7230 */ /* 0x000fe40000004100 */
[----:B------:R-:W-:-:S03]  /*3e50*/  HADD2.F32 R38, -RZ, R38.H0_H0 ;  /* 0x20000026ff267230 */ /* 0x000fc60000004100 */
[----:B------:R-:W0:Y:S08]  /*3e60*/  I2F.F16 R36, R36 ;  /* 0x0000002400247306 */ /* 0x000e300000200c00 */
[----:B------:R-:W1:Y:S01]  /*3e70*/  I2F.F16 R35, R35 ;  /* 0x0000002300237306 */ /* 0x000e620000200c00 */
[----:B0-----:R-:W-:-:S07]  /*3e80*/  HADD2.F32 R36, -RZ, R36.H0_H0 ;  /* 0x20000024ff247230 */ /* 0x001fce0000004100 */
[----:B------:R-:W0:Y:S01]  /*3e90*/  I2F.F16 R42, R42 ;  /* 0x0000002a002a7306 */ /* 0x000e220000200c00 */
[----:B-1----:R-:W-:Y:S01]  /*3ea0*/  HADD2.F32 R35, -RZ, R35.H0_H0 ;  /* 0x20000023ff237230 */ /* 0x002fe20000004100 */
[----:B---3--:R-:W-:Y:S02]  /*3eb0*/  LOP3.LUT R12, R16, 0xff, RZ, 0xc0, !PT ;  /* 0x000000ff100c7812 */ /* 0x008fe400078ec0ff */
[----:B------:R-:W-:Y:S02]  /*3ec0*/  SHF.R.U32.HI R13, RZ, 0x8, R16 ;  /* 0x00000008ff0d7819 */ /* 0x000fe40000011610 */
[----:B------:R-:W-:Y:S02]  /*3ed0*/  IADD3 R50, R12, -0x80, RZ ;  /* 0xffffff800c327810 */ /* 0x000fe40007ffe0ff */
[----:B------:R-:W-:Y:S02]  /*3ee0*/  LOP3.LUT R12, R17, 0xff, RZ, 0xc0, !PT ;  /* 0x000000ff110c7812 */ /* 0x000fe400078ec0ff */
[----:B------:R-:W-:-:S02]  /*3ef0*/  LEA.HI R44, R16, 0xffffff80, RZ, 0x8 ;  /* 0xffffff80102c7811 */ /* 0x000fc400078f40ff */
[----:B------:R-:W-:Y:S01]  /*3f00*/  SHF.R.U32.HI R46, RZ, 0x10, R16 ;  /* 0x00000010ff2e7819 */ /* 0x000fe20000011610 */
[----:B------:R-:W1:Y:S01]  /*3f10*/  I2F.F16 R50, R50 ;  /* 0x0000003200327306 */ /* 0x000e620000200c00 */
[----:B------:R-:W-:Y:S01]  /*3f20*/  LOP3.LUT R16, R13, 0xff, RZ, 0xc0, !PT ;  /* 0x000000ff0d107812 */ /* 0x000fe200078ec0ff */
[----:B------:R-:W-:Y:S01]  /*3f30*/  HADD2.F32 R13, -RZ, R48.H0_H0 ;  /* 0x20000030ff0d7230 */ /* 0x000fe20000004100 */
[----:B------:R-:W-:Y:S01]  /*3f40*/  IADD3 R55, R12, -0x80, RZ ;  /* 0xffffff800c377810 */ /* 0x000fe20007ffe0ff */
[----:B------:R-:W-:Y:S01]  /*3f50*/  HADD2.F32 R12, -RZ, R31.H0_H0 ;  /* 0x2000001fff0c7230 */ /* 0x000fe20000004100 */
[----:B------:R-:W-:Y:S01]  /*3f60*/  IADD3 R48, R16, -0x80, RZ ;  /* 0xffffff8010307810 */ /* 0x000fe20007ffe0ff */
[----:B------:R-:W-:Y:S02]  /*3f70*/  HADD2.F32 R16, -RZ, R54.H0_H0 ;  /* 0x20000036ff107230 */ /* 0x000fe40000004100 */
[----:B------:R-:W-:Y:S01]  /*3f80*/  FFMA.FTZ R52, R13, R45, RZ ;  /* 0x0000002d0d347223 */ /* 0x000fe200000100ff */
[----:B------:R-:W-:-:S02]  /*3f90*/  HADD2.F32 R31, -RZ, R51.H0_H0 ;  /* 0x20000033ff1f7230 */ /* 0x000fc40000004100 */
[C---:B------:R-:W-:Y:S01]  /*3fa0*/  FFMA.FTZ R54, R45.reuse, R15, RZ ;  /* 0x0000000f2d367223 */ /* 0x040fe200000100ff */
[C---:B------:R-:W-:Y:S01]  /*3fb0*/  FFMA.FTZ R53, R45.reuse, R12, RZ ;  /* 0x0000000c2d357223 */ /* 0x040fe200000100ff */
[----:B------:R-:W-:Y:S01]  /*3fc0*/  FFMA.FTZ R45, R45, R14, RZ ;  /* 0x0000000e2d2d7223 */ /* 0x000fe200000100ff */
[----:B------:R2:W3:Y:S01]  /*3fd0*/  I2F.F16 R49, R55 ;  /* 0x0000003700317306 */ /* 0x0004e20000200c00 */
[----:B------:R-:W-:Y:S01]  /*3fe0*/  FFMA.FTZ R51, R31, R47, R52 ;  /* 0x0000002f1f337223 */ /* 0x000fe20000010034 */
[C---:B------:R-:W-:Y:S01]  /*3ff0*/  FFMA.FTZ R54, R47.reuse, R30, R54 ;  /* 0x0000001e2f367223 */ /* 0x040fe20000010036 */
[----:B------:R-:W-:Y:S01]  /*4000*/  FFMA.FTZ R56, R47, R16, R45 ;  /* 0x000000102f387223 */ /* 0x000fe2000001002d */
[----:B------:R-:W-:Y:S01]  /*4010*/  LEA.HI R43, R17, 0xffffff80, RZ, 0x8 ;  /* 0xffffff80112b7811 */ /* 0x000fe200078f40ff */
[--C-:B------:R-:W-:Y:S01]  /*4020*/  HADD2.F32 R45, -RZ, R25.reuse.H0_H0 ;  /* 0x20000019ff2d7230 */ /* 0x100fe20000004100 */
[----:B------:R-:W-:Y:S01]  /*4030*/  LOP3.LUT R46, R46, 0xff, RZ, 0xc0, !PT ;  /* 0x000000ff2e2e7812 */ /* 0x000fe200078ec0ff */
[----:B------:R-:W-:Y:S01]  /*4040*/  HADD2.F32 R52, -RZ, R25.H1_H1 ;  /* 0x30000019ff347230 */ /* 0x000fe20000004100 */
[----:B------:R-:W4:Y:S01]  /*4050*/  I2F.F16 R48, R48 ;  /* 0x0000003000307306 */ /* 0x000f220000200c00 */
[----:B--2---:R-:W-:Y:S01]  /*4060*/  FFMA.FTZ R55, R47, R24, R53 ;  /* 0x000000182f377223 */ /* 0x004fe20000010035 */
[----:B------:R-:W-:Y:S01]  /*4070*/  SHF.R.U32.HI R47, RZ, 0x8, R17 ;  /* 0x00000008ff2f7819 */ /* 0x000fe20000011611 */
[----:B------:R-:W-:Y:S01]  /*4080*/  FFMA.FTZ R51, R40, R45, R51 ;  /* 0x0000002d28337223 */ /* 0x000fe20000010033 */
[----:B------:R-:W-:Y:S01]  /*4090*/  SHF.R.U32.HI R17, RZ, 0x10, R17 ;  /* 0x00000010ff117819 */ /* 0x000fe20000011611 */
[----:B------:R-:W-:Y:S01]  /*40a0*/  FFMA.FTZ R53, R45, R39, R54 ;  /* 0x000000272d357223 */ /* 0x000fe20000010036 */
[----:B------:R-:W-:Y:S01]  /*40b0*/  LOP3.LUT R47, R47, 0xff, RZ, 0xc0, !PT ;  /* 0x000000ff2f2f7812 */ /* 0x000fe200078ec0ff */
[----:B------:R-:W-:Y:S01]  /*40c0*/  FFMA.FTZ R60, R45, R38, R55 ;  /* 0x000000262d3c7223 */ /* 0x000fe20000010037 */
[----:B------:R-:W-:Y:S01]  /*40d0*/  LOP3.LUT R17, R17, 0xff, RZ, 0xc0, !PT ;  /* 0x000000ff11117812 */ /* 0x000fe200078ec0ff */
[----:B------:R-:W-:Y:S01]  /*40e0*/  FFMA.FTZ R56, R45, R37, R56 ;  /* 0x000000252d387223 */ /* 0x000fe20000010038 */
[----:B------:R-:W-:Y:S01]  /*40f0*/  IADD3 R47, R47, -0x80, RZ ;  /* 0xffffff802f2f7810 */ /* 0x000fe20007ffe0ff */
[----:B------:R-:W-:Y:S01]  /*4100*/  I2F.F16 R44, R44 ;  /* 0x0000002c002c7306 */ /* 0x000fe20000200c00 */
[----:B------:R-:W-:Y:S01]  /*4110*/  IADD3 R46, R46, -0x80, RZ ;  /* 0xffffff802e2e7810 */ /* 0x000fe20007ffe0ff */
[----:B0-----:R-:W-:Y:S01]  /*4120*/  HADD2.F32 R25, -RZ, R42.H0_H0 ;  /* 0x2000002aff197230 */ /* 0x001fe20000004100 */
[----:B------:R-:W-:Y:S01]  /*4130*/  IADD3 R45, R17, -0x80, RZ ;  /* 0xffffff80112d7810 */ /* 0x000fe20007ffe0ff */
[----:B------:R-:W-:Y:S01]  /*4140*/  HADD2.F32 R17, -RZ, R41.H0_H0 ;  /* 0x20000029ff117230 */ /* 0x000fe20000004100 */
[----:B------:R-:W-:Y:S01]  /*4150*/  LOP3.LUT R54, R18, 0xff, RZ, 0xc0, !PT ;  /* 0x000000ff12367812 */ /* 0x000fe200078ec0ff */
[----:B-1----:R-:W-:Y:S01]  /*4160*/  HADD2.F32 R50, -RZ, R50.H0_H0 ;  /* 0x20000032ff327230 */ /* 0x002fe20000004100 */
[----:B------:R-:W-:Y:S01]  /*4170*/  LOP3.LUT R41, R19, 0xff, RZ, 0xc0, !PT ;  /* 0x000000ff13297812 */ /* 0x000fe200078ec0ff */
[----:B------:R-:W0:Y:S01]  /*4180*/  I2F.F16 R47, R47 ;  /* 0x0000002f002f7306 */ /* 0x000e220000200c00 */
[----:B------:R-:W-:Y:S01]  /*4190*/  IADD3 R42, R54, -0x80, RZ ;  /* 0xffffff80362a7810 */ /* 0x000fe20007ffe0ff */
[----:B------:R-:W-:Y:S01]  /*41a0*/  FFMA.FTZ R51, R36, R52, R51 ;  /* 0x0000003424337223 */ /* 0x000fe20000010033 */
[----:B------:R-:W-:Y:S01]  /*41b0*/  IADD3 R41, R41, -0x80, RZ ;  /* 0xffffff8029297810 */ /* 0x000fe20007ffe0ff */
[----:B---3--:R-:W-:-:S02]  /*41c0*/  HADD2.F32 R49, -RZ, R49.H0_H0 ;  /* 0x20000031ff317230 */ /* 0x008fc40000004100 */
[----:B------:R-:W-:Y:S01]  /*41d0*/  FFMA.FTZ R54, R52, R35, R53 ;  /* 0x0000002334367223 */ /* 0x000fe20000010035 */
[----:B------:R-:W-:Y:S02]  /*41e0*/  HADD2.F32 R53, -RZ, R28.H1_H1 ;  /* 0x3000001cff357230 */ /* 0x000fe40000004100 */
[----:B------:R-:W-:Y:S01]  /*41f0*/  FFMA.FTZ R51, R50, R61, R51 ;  /* 0x0000003d32337223 */ /* 0x000fe20000010033 */
[----:B------:R-:W1:Y:S01]  /*4200*/  I2F.F16 R46, R46 ;  /* 0x0000002e002e7306 */ /* 0x000e620000200c00 */
[----:B----4-:R-:W-:Y:S02]  /*4210*/  HADD2.F32 R48, -RZ, R48.H0_H0 ;  /* 0x20000030ff307230 */ /* 0x010fe40000004100 */
[----:B------:R-:W-:Y:S01]  /*4220*/  FFMA.FTZ R54, R61, R49, R54 ;  /* 0x000000313d367223 */ /* 0x000fe20000010036 */
[--C-:B------:R-:W-:Y:S02]  /*4230*/  HADD2.F32 R55, -RZ, R29.reuse.H0_H0 ;  /* 0x2000001dff377230 */ /* 0x100fe40000004100 */
[----:B------:R-:W-:Y:S01]  /*4240*/  FFMA.FTZ R60, R52, R25, R60 ;  /* 0x00000019343c7223 */ /* 0x000fe2000001003c */
[----:B------:R-:W-:-:S02]  /*4250*/  HADD2.F32 R29, -RZ, R29.H1_H1 ;  /* 0x3000001dff1d7230 */ /* 0x000fc40000004100 */
[----:B------:R-:W-:Y:S01]  /*4260*/  FFMA.FTZ R51, R48, R53, R51 ;  /* 0x0000003530337223 */ /* 0x000fe20000010033 */
[----:B0-----:R-:W-:Y:S01]  /*4270*/  HADD2.F32 R47, -RZ, R47.H0_H0 ;  /* 0x2000002fff2f7230 */ /* 0x001fe20000004100 */
[----:B------:R-:W0:Y:S01]  /*4280*/  I2F.F16 R45, R45 ;  /* 0x0000002d002d7306 */ /* 0x000e220000200c00 */
[----:B------:R-:W-:Y:S02]  /*4290*/  HADD2.F32 R44, -RZ, R44.H0_H0 ;  /* 0x2000002cff2c7230 */ /* 0x000fe40000004100 */
[----:B------:R-:W-:Y:S01]  /*42a0*/  FFMA.FTZ R52, R52, R17, R56 ;  /* 0x0000001134347223 */ /* 0x000fe20000010038 */
[----:B------:R-:W-:Y:S01]  /*42b0*/  LEA.HI R56, R18, 0xffffff80, RZ, 0x8 ;  /* 0xffffff8012387811 */ /* 0x000fe200078f40ff */
[----:B------:R-:W-:Y:S01]  /*42c0*/  FFMA.FTZ R54, R53, R47, R54 ;  /* 0x0000002f35367223 */ /* 0x000fe20000010036 */
[----:B-1----:R-:W-:Y:S02]  /*42d0*/  HADD2.F32 R46, -RZ, R46.H0_H0 ;  /* 0x2000002eff2e7230 */ /* 0x002fe40000004100 */
[----:B------:R-:W1:Y:S03]  /*42e0*/  I2F.F16 R43, R43 ;  /* 0x0000002b002b7306 */ /* 0x000e660000200c00 */
[----:B------:R-:W-:Y:S01]  /*42f0*/  FFMA.FTZ R51, R46, R55, R51 ;  /* 0x000000372e337223 */ /* 0x000fe20000010033 */
[----:B0-----:R-:W-:-:S04]  /*4300*/  HADD2.F32 R45, -RZ, R45.H0_H0 ;  /* 0x2000002dff2d7230 */ /* 0x001fc80000004100 */
[----:B------:R-:W0:Y:S01]  /*4310*/  I2F.F16 R42, R42 ;  /* 0x0000002a002a7306 */ /* 0x000e220000200c00 */
[----:B------:R-:W-:Y:S01]  /*4320*/  FFMA.FTZ R28, R44, R29, R51 ;  /* 0x0000001d2c1c7223 */ /* 0x000fe20000010033 */
[----:B------:R-:W-:-:S03]  /*4330*/  FFMA.FTZ R54, R55, R45, R54 ;  /* 0x0000002d37367223 */ /* 0x000fc60000010036 */
[----:B------:R-:W-:Y:S01]  /*4340*/  FMUL.FTZ R28, R23, R28 ;  /* 0x0000001c171c7220 */ /* 0x000fe20000410000 */
[----:B-1----:R-:W-:Y:S02]  /*4350*/  HADD2.F32 R43, -RZ, R43.H0_H0 ;  /* 0x2000002bff2b7230 */ /* 0x002fe40000004100 */
[----:B------:R-:W1:Y:S02]  /*4360*/  I2F.F16 R41, R41 ;  /* 0x0000002900297306 */ /* 0x000e640000200c00 */
[----:B------:R-:W-:Y:S01]  /*4370*/  F2FP.F16.F32.PACK_AB R28, RZ, R28 ;  /* 0x0000001cff1c723e */ /* 0x000fe200000000ff */
[----:B------:R-:W-:Y:S01]  /*4380*/  FFMA.FTZ R51, R29, R43, R54 ;  /* 0x0000002b1d337223 */ /* 0x000fe20000010036 */
[----:B0-----:R-:W-:-:S03]  /*4390*/  HADD2.F32 R42, -RZ, R42.H0_H0 ;  /* 0x2000002aff2a7230 */ /* 0x001fc60000004100 */
[----:B------:R-:W-:Y:S01]  /*43a0*/  FMUL.FTZ R57, R22, R51 ;  /* 0x0000003316397220 */ /* 0x000fe20000410000 */
[--C-:B------:R-:W-:Y:S01]  /*43b0*/  SHF.R.U32.HI R51, RZ, 0x8, R18.reuse ;  /* 0x00000008ff337819 */ /* 0x100fe20000011612 */
[----:B------:R-:W-:Y:S01]  /*43c0*/  I2F.F16 R56, R56 ;  /* 0x0000003800387306 */ /* 0x000fe20000200c00 */
[----:B------:R-:W-:Y:S01]  /*43d0*/  SHF.R.U32.HI R18, RZ, 0x10, R18 ;  /* 0x00000010ff127819 */ /* 0x000fe20000011612 */
[----:B------:R-:W-:Y:S01]  /*43e0*/  FFMA.FTZ R60, R61, R42, R60 ;  /* 0x0000002a3d3c7223 */ /* 0x000fe2000001003c */
[----:B------:R-:W-:Y:S01]  /*43f0*/  LOP3.LUT R51, R51, 0xff, RZ, 0xc0, !PT ;  /* 0x000000ff33337812 */ /* 0x000fe200078ec0ff */
[----:B-1----:R-:W-:Y:S01]  /*4400*/  HADD2.F32 R41, -RZ, R41.H0_H0 ;  /* 0x20000029ff297230 */ /* 0x002fe20000004100 */
[----:B------:R-:W-:Y:S02]  /*4410*/  LOP3.LUT R18, R18, 0xff, RZ, 0xc0, !PT ;  /* 0x000000ff12127812 */ /* 0x000fe400078ec0ff */
[----:B------:R-:W-:Y:S02]  /*4420*/  IADD3 R51, R51, -0x80, RZ ;  /* 0xffffff8033337810 */ /* 0x000fe40007ffe0ff */
[----:B------:R-:W-:Y:S01]  /*4430*/  FFMA.FTZ R61, R61, R41, R52 ;  /* 0x000000293d3d7223 */ /* 0x000fe20000010034 */
[----:B------:R-:W-:-:S02]  /*4440*/  SHF.R.U32.HI R52, RZ, 0x8, R19 ;  /* 0x00000008ff347819 */ /* 0x000fc40000011613 */
[----:B------:R-:W-:Y:S01]  /*4450*/  IADD3 R62, R18, -0x80, RZ ;  /* 0xffffff80123e7810 */ /* 0x000fe20007ffe0ff */
[----:B------:R-:W0:Y:S01]  /*4460*/  I2F.F16 R51, R51 ;  /* 0x0000003300337306 */ /* 0x000e220000200c00 */
[----:B------:R-:W-:Y:S02]  /*4470*/  LOP3.LUT R52, R52, 0xff, RZ, 0xc0, !PT ;  /* 0x000000ff34347812 */ /* 0x000fe400078ec0ff */
[----:B------:R-:W-:Y:S02]  /*4480*/  SHF.R.U32.HI R18, RZ, 0x10, R19 ;  /* 0x00000010ff127819 */ /* 0x000fe40000011613 */
[----:B------:R-:W-:Y:S02]  /*4490*/  IADD3 R63, R52, -0x80, RZ ;  /* 0xffffff80343f7810 */ /* 0x000fe40007ffe0ff */
[----:B------:R-:W-:Y:S01]  /*44a0*/  LOP3.LUT R18, R18, 0xff, RZ, 0xc0, !PT ;  /* 0x000000ff12127812 */ /* 0x000fe200078ec0ff */
[----:B------:R-:W-:Y:S01]  /*44b0*/  I2F.F16 R62, R62 ;  /* 0x0000003e003e7306 */ /* 0x000fe20000200c00 */
[----:B------:R-:W-:-:S02]  /*44c0*/  F2FP.F16.F32.PACK_AB R57, RZ, R57 ;  /* 0x00000039ff39723e */ /* 0x000fc400000000ff */
[----:B------:R-:W-:Y:S02]  /*44d0*/  IADD3 R64, R18, -0x80, RZ ;  /* 0xffffff8012407810 */ /* 0x000fe40007ffe0ff */
[----:B------:R-:W-:Y:S01]  /*44e0*/  LEA.HI R18, R19, 0xffffff80, RZ, 0x8 ;  /* 0xffffff8013127811 */ /* 0x000fe200078f40ff */
[----:B0-----:R-:W-:Y:S02]  /*44f0*/  HADD2.F32 R51, -RZ, R51.H0_H0 ;  /* 0x20000033ff337230 */ /* 0x001fe40000004100 */
[----:B------:R-:W0:Y:S01]  /*4500*/  I2F.F16 R52, R63 ;  /* 0x0000003f00347306 */ /* 0x000e220000200c00 */
[----:B------:R-:W-:Y:S02]  /*4510*/  PRMT R28, R28, 0x5410, R57 ;  /* 0x000054101c1c7816 */ /* 0x000fe40000000039 */
[----:B------:R-:W-:-:S04]  /*4520*/  FFMA.FTZ R60, R53, R51, R60 ;  /* 0x00000033353c7223 */ /* 0x000fc8000001003c */
[----:B------:R-:W-:Y:S01]  /*4530*/  HFMA2.MMA R0, R28, 1, 1, R0 ;  /* 0x3c003c001c007835 */ /* 0x000fe20000000000 */
[----:B------:R-:W1:Y:S01]  /*4540*/  I2F.F16 R54, R64 ;  /* 0x0000004000367306 */ /* 0x000e620000200c00 */
[----:B0-----:R-:W-:-:S07]  /*4550*/  HADD2.F32 R52, -RZ, R52.H0_H0 ;  /* 0x20000034ff347230 */ /* 0x001fce0000004100 */
[----:B------:R-:W0:Y:S01]  /*4560*/  I2F.F16 R18, R18 ;  /* 0x0000001200127306 */ /* 0x000e220000200c00 */
[----:B------:R-:W-:Y:S01]  /*4570*/  FFMA.FTZ R61, R53, R52, R61 ;  /* 0x00000034353d7223 */ /* 0x000fe2000001003d */
[----:B------:R-:W-:Y:S02]  /*4580*/  HADD2.F32 R53, -RZ, R62.H0_H0 ;  /* 0x2000003eff357230 */ /* 0x000fe40000004100 */
[----:B-1----:R-:W-:-:S03]  /*4590*/  HADD2.F32 R54, -RZ, R54.H0_H0 ;  /* 0x20000036ff367230 */ /* 0x002fc60000004100 */
[C---:B------:R-:W-:Y:S02]  /*45a0*/  FFMA.FTZ R60, R55.reuse, R53, R60 ;  /* 0x00000035373c7223 */ /* 0x040fe4000001003c */
[----:B------:R-:W-:Y:S01]  /*45b0*/  FFMA.FTZ R61, R55, R54, R61 ;  /* 0x00000036373d7223 */ /* 0x000fe2000001003d */
[----:B------:R-:W-:Y:S02]  /*45c0*/  HADD2.F32 R55, -RZ, R56.H0_H0 ;  /* 0x20000038ff377230 */ /* 0x000fe40000004100 */
[----:B0-----:R-:W-:-:S03]  /*45d0*/  HADD2.F32 R56, -RZ, R18.H0_H0 ;  /* 0x20000012ff387230 */ /* 0x001fc60000004100 */
        /* <DEDUP_REMOVED lines=119> */
.L_x_2064:
[----:B--2---:R-:W-:-:S05]  /*4d50*/  IMAD.WIDE R58, R34, 0x8, R58 ;  /* 0x00000008223a7825 */ /* 0x004fca00078e023a */
        /* <DEDUP_REMOVED lines=306> */
.L_x_2065:
[----:B------:R-:W-:Y:S01]  /*6080*/  IADD3 R32, R32, 0x20, RZ ;  /* 0x0000002020207810 */ /* 0x000fe20007ffe0ff */
[----:B------:R-:W-:Y:S01]  /*6090*/  IMAD.WIDE R26, R34, 0x8, R26 ;  /* 0x00000008221a7825 */ /* 0x000fe200078e021a */
[----:B------:R-:W-:Y:S02]  /*60a0*/  UIADD3 UR4, UR4, 0x40, URZ ;  /* 0x0000004004047890 */ /* 0x000fe4000fffe03f */
[----:B------:R-:W-:Y:S01]  /*60b0*/  ISETP.GE.AND P0, PT, R32, UR5, PT ;  /* 0x0000000520007c0c */ /* 0x000fe2000bf06270 */
[----:B--2---:R-:W-:Y:S01]  /*60c0*/  IMAD.WIDE R58, R34, 0x8, R58 ;  /* 0x00000008223a7825 */ /* 0x004fe200078e023a */
[----:B------:R-:W-:Y:S02]  /*60d0*/  ISETP.LT.AND P2, PT, R32, R11, PT ;  /* 0x0000000b2000720c */ /* 0x000fe40003f41270 */
[----:B------:R-:W-:Y:S02]  /*60e0*/  MOV R24, R26 ;  /* 0x0000001a00187202 */ /* 0x000fe40000000f00 */
[----:B------:R-:W-:-:S02]  /*60f0*/  MOV R25, R27 ;  /* 0x0000001b00197202 */ /* 0x000fc40000000f00 */
[----:B------:R-:W-:Y:S02]  /*6100*/  MOV R46, R58 ;  /* 0x0000003a002e7202 */ /* 0x000fe40000000f00 */
[----:B------:R-:W-:-:S05]  /*6110*/  MOV R47, R59 ;  /* 0x0000003b002f7202 */ /* 0x000fca0000000f00 */
[----:B------:R-:W-:Y:S05]  /*6120*/  @!P0 BRA P2, `(.L_x_2066) ;  /* 0xffffffb000a08947 */ /* 0x000fea000103ffff */
.L_x_2061:
[----:B------:R-:W-:Y:S01]  /*6130*/  ISETP.GE.AND P0, PT, R32, R11, PT ;  /* 0x0000000b2000720c */ /* 0x000fe20003f06270 */
[----:B------:R-:W-:-:S03]  /*6140*/  ULDC UR5, c[0x0][0x25c] ;  /* 0x0000970000057ab9 */ /* 0x000fc60000000800 */
[----:B------:R-:W-:-:S13]  /*6150*/  ISETP.GE.OR P0, PT, R32, UR5, P0 ;  /* 0x0000000520007c0c */ /* 0x000fda0008706670 */
[----:B------:R-:W-:Y:S05]  /*6160*/  @P0 BRA `(.L_x_2067) ;  /* 0x0000002000ac0947 */ /* 0x000fea0003800000 */
[----:B------:R-:W2:Y:S01]  /*6170*/  LDC R35, c[0x0][0x23c] ;  /* 0x00008f00ff237b82 */ /* 0x000ea20000000800 */
[----:B------:R-:W-:Y:S01]  /*6180*/  SHF.R.S32.HI R36, RZ, 0x1f, R34 ;  /* 0x0000001fff247819 */ /* 0x000fe20000011422 */
[----:B------:R-:W-:-:S06]  /*6190*/  ULDC UR5, c[0x0][0x25c] ;  /* 0x0000970000057ab9 */ /* 0x000fcc0000000800 */
.L_x_2070:
[----:B-----5:R3:W5:Y:S01]  /*61a0*/  LDG.E.128.CONSTANT R12, desc[UR6][R46.64] ;  /* 0x000000062e0c7981 */ /* 0x020762000c1e9d00 */
[----:B--2---:R-:W-:Y:S01]  /*61b0*/  MOV R34, R35 ;  /* 0x0000002300227202 */ /* 0x004fe20000000f00 */
[----:B------:R-:W-:Y:S06]  /*61c0*/  @!P1 BRA `(.L_x_2068) ;  /* 0x0000001000309947 */ /* 0x000fec0003800000 */
[C---:B-1----:R-:W-:Y:S01]  /*61d0*/  IMAD.WIDE R28, R34.reuse, 0x4, R46 ;  /* 0x00000004221c7825 */ /* 0x042fe200078e022e */
[----:B------:R-:W1:Y:S04]  /*61e0*/  LDS.128 R24, [UR4] ;  /* 0x00000004ff187984 */ /* 0x000e680008000c00 */
[----:B------:R2:W4:Y:S01]  /*61f0*/  LDG.E.128.CONSTANT R16, desc[UR6][R28.64] ;  /* 0x000000061c107981 */ /* 0x000522000c1e9d00 */
[----:B------:R-:W-:-:S06]  /*6200*/  IMAD.WIDE R20, R34, 0x4, R28 ;  /* 0x0000000422147825 */ /* 0x000fcc00078e021c */
[----:B------:R-:W3:Y:S01]  /*6210*/  LDG.E.128.CONSTANT R20, desc[UR6][R20.64] ;  /* 0x0000000614147981 */ /* 0x000ee2000c1e9d00 */
[----:B-----5:R-:W-:Y:S02]  /*6220*/  LOP3.LUT R30, R12, 0x3f003f, RZ, 0xc0, !PT ;  /* 0x003f003f0c1e7812 */ /* 0x020fe400078ec0ff */
[----:B------:R-:W-:Y:S02]  /*6230*/  LOP3.LUT R39, R14, 0x3f003f, RZ, 0xc0, !PT ;  /* 0x003f003f0e277812 */ /* 0x000fe400078ec0ff */
[----:B------:R-:W-:Y:S02]  /*6240*/  SHF.R.U32.HI R31, RZ, 0x6, R12 ;  /* 0x00000006ff1f7819 */ /* 0x000fe4000001160c */
[----:B------:R-:W-:Y:S02]  /*6250*/  SHF.R.U32.HI R40, RZ, 0x6, R14 ;  /* 0x00000006ff287819 */ /* 0x000fe4000001160e */
[----:B------:R-:W-:Y:S02]  /*6260*/  LOP3.LUT R30, R30, 0x64006400, RZ, 0xfc, !PT ;  /* 0x640064001e1e7812 */ /* 0x000fe400078efcff */
[----:B------:R-:W-:-:S02]  /*6270*/  LOP3.LUT R39, R39, 0x64006400, RZ, 0xfc, !PT ;  /* 0x6400640027277812 */ /* 0x000fc400078efcff */
[----:B------:R-:W-:Y:S01]  /*6280*/  LOP3.LUT R37, R13, 0x3f003f, RZ, 0xc0, !PT ;  /* 0x003f003f0d257812 */ /* 0x000fe200078ec0ff */
[----:B------:R-:W-:Y:S01]  /*6290*/  HADD2 R43, R30, -1056, -1056 ;  /* 0xe420e4201e2b7430 */ /* 0x000fe20000000000 */
[----:B------:R-:W-:Y:S01]  /*62a0*/  SHF.R.U32.HI R38, RZ, 0x6, R13 ;  /* 0x00000006ff267819 */ /* 0x000fe2000001160d */
[----:B------:R-:W-:Y:S01]  /*62b0*/  HADD2 R39, R39, -1056, -1056 ;  /* 0xe420e42027277430 */ /* 0x000fe20000000000 */
[----:B------:R-:W-:Y:S02]  /*62c0*/  LOP3.LUT R41, R15, 0x3f003f, RZ, 0xc0, !PT ;  /* 0x003f003f0f297812 */ /* 0x000fe400078ec0ff */
[----:B--2---:R-:W-:Y:S02]  /*62d0*/  SHF.R.U32.HI R29, RZ, 0x6, R15 ;  /* 0x00000006ff1d7819 */ /* 0x004fe4000001160f */
[----:B------:R-:W-:Y:S02]  /*62e0*/  LOP3.LUT R31, R31, 0x3f003f, RZ, 0xc0, !PT ;  /* 0x003f003f1f1f7812 */ /* 0x000fe400078ec0ff */
[----:B------:R-:W-:-:S02]  /*62f0*/  LOP3.LUT R28, R40, 0x3f003f, RZ, 0xc0, !PT ;  /* 0x003f003f281c7812 */ /* 0x000fc400078ec0ff */
[----:B------:R-:W-:Y:S02]  /*6300*/  LOP3.LUT R37, R37, 0x64006400, RZ, 0xfc, !PT ;  /* 0x6400640025257812 */ /* 0x000fe400078efcff */
[----:B------:R-:W-:Y:S02]  /*6310*/  LOP3.LUT R38, R38, 0x3f003f, RZ, 0xc0, !PT ;  /* 0x003f003f26267812 */ /* 0x000fe400078ec0ff */
[----:B------:R-:W-:Y:S01]  /*6320*/  LOP3.LUT R41, R41, 0x64006400, RZ, 0xfc, !PT ;  /* 0x6400640029297812 */ /* 0x000fe200078efcff */
[----:B------:R-:W-:Y:S01]  /*6330*/  HADD2 R37, R37, -1056, -1056 ;  /* 0xe420e42025257430 */ /* 0x000fe20000000000 */
[----:B------:R-:W-:Y:S01]  /*6340*/  LOP3.LUT R29, R29, 0x3f003f, RZ, 0xc0, !PT ;  /* 0x003f003f1d1d7812 */ /* 0x000fe200078ec0ff */
[-C--:B-1----:R-:W-:Y:S01]  /*6350*/  HFMA2.MMA R58, R43, R24.reuse, RZ ;  /* 0x000000182b3a7235 */ /* 0x082fe200000000ff */
        /* <DEDUP_REMOVED lines=12> */
[-C--:B------:R-:W-:Y:S01]  /*6420*/  HFMA2.MMA R58, R38, R25.reuse, R58 ;  /* 0x00000019263a7235 */ /* 0x080fe2000000003a */
[-C--:B------:R-:W-:Y:S01]  /*6430*/  HFMA2 R54, R37, R24.reuse, RZ.H0_H0 ;  /* 0x0000001825367231 */ /* 0x080fe200000400ff */
[----:B------:R-:W-:Y:S01]  /*6440*/  HFMA2.MMA R56, R42, R25, R56 ;  /* 0x000000192a387235 */ /* 0x000fe20000000038 */
[----:B------:R-:W-:Y:S01]  /*6450*/  HFMA2 R59, R41, R24, RZ.H0_H0 ;  /* 0x00000018293b7231 */ /* 0x000fe200000400ff */
[----:B------:R-:W-:Y:S01]  /*6460*/  ISETP.GE.AND P0, PT, R33, 0x2, PT ;  /* 0x000000022100780c */ /* 0x000fe20003f06270 */
[-C--:B------:R-:W-:Y:S01]  /*6470*/  HFMA2 R54, R40, R25.reuse, R54 ;  /* 0x0000001928367231 */ /* 0x080fe20000000036 */
[----:B------:R-:W-:Y:S01]  /*6480*/  PRMT R10, R10, 0x5410, R9 ;  /* 0x000054100a0a7816 */ /* 0x000fe20000000009 */
[----:B------:R-:W-:Y:S01]  /*6490*/  HFMA2 R59, R44, R25, R59 ;  /* 0x000000192c3b7231 */ /* 0x000fe2000000003b */
[----:B0-----:R-:W-:-:S02]  /*64a0*/  PRMT R8, R8, 0x5410, R7 ;  /* 0x0000541008087816 */ /* 0x001fc40000000007 */
[----:B----4-:R-:W-:Y:S02]  /*64b0*/  LOP3.LUT R24, R16, 0x3f003f, RZ, 0xc0, !PT ;  /* 0x003f003f10187812 */ /* 0x010fe400078ec0ff */
        /* <DEDUP_REMOVED lines=9> */
[----:B------:R-:W0:Y:S01]  /*6550*/  LDS.128 R28, [UR4+0x10] ;  /* 0x00001004ff1c7984 */ /* 0x000e220008000c00 */
[----:B------:R-:W-:Y:S01]  /*6560*/  HADD2 R49, R25, -1056, -1056 ;  /* 0xe420e42019317430 */ /* 0x000fe20000000000 */
[----:B------:R-:W-:Y:S01]  /*6570*/  SHF.R.U32.HI R24, RZ, 0x6, R16 ;  /* 0x00000006ff187819 */ /* 0x000fe20000011610 */
[----:B------:R-:W-:Y:S01]  /*6580*/  HADD2 R25, R48, -1056, -1056 ;  /* 0xe420e42030197430 */ /* 0x000fe20000000000 */
[-C--:B------:R-:W-:Y:S01]  /*6590*/  HFMA2.MMA R58, R51, R26.reuse, R58 ;  /* 0x0000001a333a7235 */ /* 0x080fe2000000003a */
[-C--:B------:R-:W-:Y:S01]  /*65a0*/  HFMA2 R54, R49, R26.reuse, R54 ;  /* 0x0000001a31367231 */ /* 0x080fe20000000036 */
[----:B------:R-:W-:Y:S01]  /*65b0*/  HFMA2.MMA R56, R45, R26, R56 ;  /* 0x0000001a2d387235 */ /* 0x000fe20000000038 */
        /* <DEDUP_REMOVED lines=14> */
[----:B---3--:R-:W-:Y:S01]  /*66a0*/  LOP3.LUT R52, R20, 0x3f003f, RZ, 0xc0, !PT ;  /* 0x003f003f14347812 */ /* 0x008fe200078ec0ff */
[----:B------:R-:W-:Y:S01]  /*66b0*/  HADD2 R26, R53, -1056, -1056 ;  /* 0xe420e420351a7430 */ /* 0x000fe20000000000 */
[----:B------:R-:W-:Y:S01]  /*66c0*/  LOP3.LUT R53, R22, 0x3f003f, RZ, 0xc0, !PT ;  /* 0x003f003f16357812 */ /* 0x000fe200078ec0ff */
        /* <DEDUP_REMOVED lines=17> */
[-C--:B0-----:R-:W-:Y:S01]  /*67e0*/  HFMA2.MMA R58, R57, R28.reuse, R58 ;  /* 0x0000001c393a7235 */ /* 0x081fe2000000003a */
[-C--:B------:R-:W-:Y:S01]  /*67f0*/  HFMA2 R54, R55, R28.reuse, R54 ;  /* 0x0000001c37367231 */ /* 0x080fe20000000036 */
[----:B------:R-:W-:Y:S01]  /*6800*/  HFMA2.MMA R56, R53, R28, R56 ;  /* 0x0000001c35387235 */ /* 0x000fe20000000038 */
[----:B------:R-:W-:Y:S01]  /*6810*/  HFMA2 R59, R27, R28, R59 ;  /* 0x0000001c1b3b7231 */ /* 0x000fe2000000003b */
[----:B------:R-:W-:-:S02]  /*6820*/  SHF.R.U32.HI R28, RZ, 0xc, R13 ;  /* 0x0000000cff1c7819 */ /* 0x000fc4000001160d */
[----:B------:R-:W-:Y:S02]  /*6830*/  LOP3.LUT R13, R12, 0xf000f, RZ, 0xc0, !PT ;  /* 0x000f000f0c0d7812 */ /* 0x000fe400078ec0ff */
[----:B------:R-:W-:Y:S02]  /*6840*/  SHF.R.U32.HI R12, RZ, 0x8, R20 ;  /* 0x00000008ff0c7819 */ /* 0x000fe40000011614 */
[----:B------:R-:W-:Y:S02]  /*6850*/  LOP3.LUT R28, R28, 0xf000f, RZ, 0xc0, !PT ;  /* 0x000f000f1c1c7812 */ /* 0x000fe400078ec0ff */
[----:B------:R-:W-:Y:S02]  /*6860*/  LOP3.LUT R12, R13, 0x300030, R12, 0xf8, !PT ;  /* 0x003000300d0c7812 */ /* 0x000fe400078ef80c */
[----:B------:R-:W-:Y:S02]  /*6870*/  SHF.R.U32.HI R13, RZ, 0x8, R21 ;  /* 0x00000008ff0d7819 */ /* 0x000fe40000011615 */
[----:B------:R-:W-:-:S02]  /*6880*/  LOP3.LUT R12, R12, 0x64006400, RZ, 0xfc, !PT ;  /* 0x640064000c0c7812 */ /* 0x000fc400078efcff */
[----:B------:R-:W-:Y:S02]  /*6890*/  LOP3.LUT R13, R28, 0x300030, R13, 0xf8, !PT ;  /* 0x003000301c0d7812 */ /* 0x000fe400078ef80d */
[----:B------:R-:W-:Y:S02]  /*68a0*/  SHF.R.U32.HI R28, RZ, 0xc, R15 ;  /* 0x0000000cff1c7819 */ /* 0x000fe4000001160f */
[----:B------:R-:W-:Y:S02]  /*68b0*/  LOP3.LUT R15, R14, 0xf000f, RZ, 0xc0, !PT ;  /* 0x000f000f0e0f7812 */ /* 0x000fe400078ec0ff */
[----:B------:R-:W-:Y:S02]  /*68c0*/  SHF.R.U32.HI R14, RZ, 0x8, R22 ;  /* 0x00000008ff0e7819 */ /* 0x000fe40000011616 */
[----:B------:R-:W-:Y:S02]  /*68d0*/  LOP3.LUT R28, R28, 0xf000f, RZ, 0xc0, !PT ;  /* 0x000f000f1c1c7812 */ /* 0x000fe400078ec0ff */
[----:B------:R-:W-:-:S02]  /*68e0*/  LOP3.LUT R14, R15, 0x300030, R14, 0xf8, !PT ;  /* 0x003000300f0e7812 */ /* 0x000fc400078ef80e */
[----:B------:R-:W-:Y:S02]  /*68f0*/  SHF.R.U32.HI R15, RZ, 0x8, R23 ;  /* 0x00000008ff0f7819 */ /* 0x000fe40000011617 */
[----:B------:R-:W-:Y:S02]  /*6900*/  LOP3.LUT R14, R14, 0x64006400, RZ, 0xfc, !PT ;  /* 0x640064000e0e7812 */ /* 0x000fe400078efcff */
[----:B------:R-:W-:Y:S02]  /*6910*/  LOP3.LUT R15, R28, 0x300030, R15, 0xf8, !PT ;  /* 0x003000301c0f7812 */ /* 0x000fe400078ef80f */
[----:B------:R-:W-:Y:S02]  /*6920*/  SHF.R.U32.HI R28, RZ, 0xc, R17 ;  /* 0x0000000cff1c7819 */ /* 0x000fe40000011611 */
[----:B------:R-:W-:Y:S02]  /*6930*/  LOP3.LUT R17, R16, 0xf000f, RZ, 0xc0, !PT ;  /* 0x000f000f10117812 */ /* 0x000fe400078ec0ff */
[----:B------:R-:W-:-:S02]  /*6940*/  SHF.R.U32.HI R16, RZ, 0xa, R20 ;  /* 0x0000000aff107819 */ /* 0x000fc40000011614 */
[----:B------:R-:W-:Y:S02]  /*6950*/  LOP3.LUT R28, R28, 0xf000f, RZ, 0xc0, !PT ;  /* 0x000f000f1c1c7812 */ /* 0x000fe400078ec0ff */
[----:B------:R-:W-:Y:S02]  /*6960*/  LOP3.LUT R16, R17, 0x300030, R16, 0xf8, !PT ;  /* 0x0030003011107812 */ /* 0x000fe400078ef810 */
[----:B------:R-:W-:Y:S02]  /*6970*/  SHF.R.U32.HI R17, RZ, 0xa, R21 ;  /* 0x0000000aff117819 */ /* 0x000fe40000011615 */
[----:B------:R-:W-:Y:S02]  /*6980*/  SHF.R.U32.HI R20, RZ, 0x6, R20 ;  /* 0x00000006ff147819 */ /* 0x000fe40000011614 */
[----:B------:R-:W-:Y:S02]  /*6990*/  LOP3.LUT R17, R28, 0x300030, R17, 0xf8, !PT ;  /* 0x003000301c117812 */ /* 0x000fe400078ef811 */
[----:B------:R-:W-:-:S02]  /*69a0*/  SHF.R.U32.HI R28, RZ, 0xc, R19 ;  /* 0x0000000cff1c7819 */ /* 0x000fc40000011613 */
[----:B------:R-:W-:Y:S02]  /*69b0*/  LOP3.LUT R19, R18, 0xf000f, RZ, 0xc0, !PT ;  /* 0x000f000f12137812 */ /* 0x000fe400078ec0ff */
[--C-:B------:R-:W-:Y:S02]  /*69c0*/  SHF.R.U32.HI R18, RZ, 0xa, R22.reuse ;  /* 0x0000000aff127819 */ /* 0x100fe40000011616 */
[----:B------:R-:W-:Y:S02]  /*69d0*/  SHF.R.U32.HI R22, RZ, 0x6, R22 ;  /* 0x00000006ff167819 */ /* 0x000fe40000011616 */
[----:B------:R-:W-:Y:S02]  /*69e0*/  LOP3.LUT R18, R19, 0x300030, R18, 0xf8, !PT ;  /* 0x0030003013127812 */ /* 0x000fe400078ef812 */
[--C-:B------:R-:W-:Y:S02]  /*69f0*/  SHF.R.U32.HI R19, RZ, 0xa, R23.reuse ;  /* 0x0000000aff137819 */ /* 0x100fe40000011617 */
        /* <DEDUP_REMOVED lines=17> */
[----:B------:R-:W-:Y:S01]  /*6b10*/  HFMA2.MMA R56, R22, R29, R56 ;  /* 0x0000001d16387235 */ /* 0x000fe20000000038 */
        /* <DEDUP_REMOVED lines=48> */
[-C--:B------:R-:W-:Y:S01]  /*6e20*/  HFMA2.MMA R17, R50, R15.reuse, R18 ;  /* 0x0000000f32117235 */ /* 0x080fe20000000012 */
[----:B------:R-:W-:Y:S01]  /*6e30*/  HFMA2 R18, R24, R15, R12 ;  /* 0x0000000f18127231 */ /* 0x000fe2000000000c */
        /* <DEDUP_REMOVED lines=69> */
.L_x_2068:
[----:B------:R-:W-:Y:S05]  /*7290*/  @!P1 BRA `(.L_x_2069) ;  /* 0x0000001000409947 */ /* 0x000fea0003800000 */
[----:B-----5:R-:W-:Y:S01]  /*72a0*/  IMAD R13, R36, 0xc, RZ ;  /* 0x0000000c240d7824 */ /* 0x020fe200078e02ff */
[----:B------:R-:W2:Y:S01]  /*72b0*/  LDS.128 R24, [UR4+0x20] ;  /* 0x00002004ff187984 */ /* 0x000ea20008000c00 */
[----:B-1----:R-:W-:-:S05]  /*72c0*/  IMAD.WIDE.U32 R28, R34, 0xc, R46 ;  /* 0x0000000c221c7825 */ /* 0x002fca00078e002e */
[----:B------:R-:W-:-:S05]  /*72d0*/  IADD3 R29, R29, R13, RZ ;  /* 0x0000000d1d1d7210 */ /* 0x000fca0007ffe0ff */
[----:B------:R-:W4:Y:S01]  /*72e0*/  LDG.E.128.CONSTANT R12, desc[UR6][R28.64] ;  /* 0x000000061c0c7981 */ /* 0x000f22000c1e9d00 */
[----:B------:R-:W-:-:S05]  /*72f0*/  IMAD.WIDE R30, R34, 0x4, R28 ;  /* 0x00000004221e7825 */ /* 0x000fca00078e021c */
[----:B------:R1:W3:Y:S01]  /*7300*/  LDG.E.128.CONSTANT R16, desc[UR6][R30.64] ;  /* 0x000000061e107981 */ /* 0x0002e2000c1e9d00 */
[----:B------:R-:W-:-:S06]  /*7310*/  IMAD.WIDE R20, R34, 0x4, R30 ;  /* 0x0000000422147825 */ /* 0x000fcc00078e021e */
[----:B------:R-:W3:Y:S01]  /*7320*/  LDG.E.128.CONSTANT R20, desc[UR6][R20.64] ;  /* 0x0000000614147981 */ /* 0x000ee2000c1e9d00 */
[----:B------:R-:W-:Y:S02]  /*7330*/  ISETP.GE.AND P0, PT, R33, 0x2, PT ;  /* 0x000000022100780c */ /* 0x000fe40003f06270 */
[----:B------:R-:W-:Y:S02]  /*7340*/  PRMT R10, R10, 0x5410, R9 ;  /* 0x000054100a0a7816 */ /* 0x000fe40000000009 */
[----:B0-----:R-:W-:Y:S02]  /*7350*/  PRMT R8, R8, 0x5410, R7 ;  /* 0x0000541008087816 */ /* 0x001fe40000000007 */
[----:B----4-:R-:W-:Y:S02]  /*7360*/  LOP3.LUT R37, R12, 0x3f003f, RZ, 0xc0, !PT ;  /* 0x003f003f0c257812 */ /* 0x010fe400078ec0ff */
[----:B------:R-:W-:Y:S02]  /*7370*/  LOP3.LUT R41, R14, 0x3f003f, RZ, 0xc0, !PT ;  /* 0x003f003f0e297812 */ /* 0x000fe400078ec0ff */
[----:B------:R-:W-:-:S02]  /*7380*/  SHF.R.U32.HI R38, RZ, 0x6, R12 ;  /* 0x00000006ff267819 */ /* 0x000fc4000001160c */
[----:B------:R-:W-:Y:S02]  /*7390*/  SHF.R.U32.HI R28, RZ, 0x6, R14 ;  /* 0x00000006ff1c7819 */ /* 0x000fe4000001160e */
[----:B------:R-:W-:Y:S02]  /*73a0*/  LOP3.LUT R37, R37, 0x64006400, RZ, 0xfc, !PT ;  /* 0x6400640025257812 */ /* 0x000fe400078efcff */
[----:B------:R-:W-:Y:S02]  /*73b0*/  LOP3.LUT R41, R41, 0x64006400, RZ, 0xfc, !PT ;  /* 0x6400640029297812 */ /* 0x000fe400078efcff */
[----:B------:R-:W-:Y:S01]  /*73c0*/  LOP3.LUT R39, R13, 0x3f003f, RZ, 0xc0, !PT ;  /* 0x003f003f0d277812 */ /* 0x000fe200078ec0ff */
[----:B------:R-:W-:Y:S01]  /*73d0*/  HADD2 R37, R37, -1056, -1056 ;  /* 0xe420e42025257430 */ /* 0x000fe20000000000 */
[----:B------:R-:W-:Y:S01]  /*73e0*/  SHF.R.U32.HI R40, RZ, 0x6, R13 ;  /* 0x00000006ff287819 */ /* 0x000fe2000001160d */
[----:B------:R-:W-:Y:S01]  /*73f0*/  HADD2 R41, R41, -1056, -1056 ;  /* 0xe420e42029297430 */ /* 0x000fe20000000000 */
[----:B------:R-:W-:-:S02]  /*7400*/  LOP3.LUT R29, R15, 0x3f003f, RZ, 0xc0, !PT ;  /* 0x003f003f0f1d7812 */ /* 0x000fc400078ec0ff */
[----:B-1----:R-:W-:Y:S01]  /*7410*/  SHF.R.U32.HI R30, RZ, 0x6, R15 ;  /* 0x00000006ff1e7819 */ /* 0x002fe2000001160f */
[-C--:B--2---:R-:W-:Y:S01]  /*7420*/  HFMA2.MMA R58, R37, R24.reuse, RZ ;  /* 0x00000018253a7235 */ /* 0x084fe200000000ff */
[----:B------:R-:W-:Y:S01]  /*7430*/  LOP3.LUT R38, R38, 0x3f003f, RZ, 0xc0, !PT ;  /* 0x003f003f26267812 */ /* 0x000fe200078ec0ff */
[----:B------:R-:W-:Y:S01]  /*7440*/  HFMA2.MMA R56, R41, R24, RZ ;  /* 0x0000001829387235 */ /* 0x000fe200000000ff */
        /* <DEDUP_REMOVED lines=9> */
[-C--:B------:R-:W-:Y:S01]  /*74e0*/  HFMA2 R54, R39, R24.reuse, RZ.H0_H0 ;  /* 0x0000001827367231 */ /* 0x080fe200000400ff */
        /* <DEDUP_REMOVED lines=8> */
[-C--:B------:R-:W-:Y:S01]  /*7570*/  HFMA2.MMA R58, R38, R25.reuse, R58 ;  /* 0x00000019263a7235 */ /* 0x080fe2000000003a */
[----:B------:R-:W-:Y:S01]  /*7580*/  HFMA2 R59, R43, R24, RZ.H0_H0 ;  /* 0x000000182b3b7231 */ /* 0x000fe200000400ff */
        /* <DEDUP_REMOVED lines=62> */
[----:B------:R-:W-:-:S02]  /*7970*/  SHF.R.U32.HI R16, RZ, 0xc, R16 ;  /* 0x0000000cff107819 */ /* 0x000fc40000011610 */
[----:B------:R-:W-:Y:S02]  /*7980*/  LOP3.LUT R13, R28, 0x300030, R13, 0xf8, !PT ;  /* 0x003000301c0d7812 */ /* 0x000fe400078ef80d */
[----:B------:R-:W-:Y:S02]  /*7990*/  SHF.R.U32.HI R28, RZ, 0xc, R15 ;  /* 0x0000000cff1c7819 */ /* 0x000fe4000001160f */
[----:B------:R-:W-:Y:S02]  /*79a0*/  LOP3.LUT R15, R14, 0xf000f, RZ, 0xc0, !PT ;  /* 0x000f000f0e0f7812 */ /* 0x000fe400078ec0ff */
[----:B------:R-:W-:Y:S02]  /*79b0*/  SHF.R.U32.HI R14, RZ, 0x8, R22 ;  /* 0x00000008ff0e7819 */ /* 0x000fe40000011616 */
[----:B------:R-:W-:Y:S02]  /*79c0*/  LOP3.LUT R28, R28, 0xf000f, RZ, 0xc0, !PT ;  /* 0x000f000f1c1c7812 */ /* 0x000fe400078ec0ff */
[----:B------:R-:W-:-:S02]  /*79d0*/  LOP3.LUT R14, R15, 0x300030, R14, 0xf8, !PT ;  /* 0x003000300f0e7812 */ /* 0x000fc400078ef80e */
[----:B------:R-:W-:Y:S02]  /*79e0*/  SHF.R.U32.HI R15, RZ, 0x8, R23 ;  /* 0x00000008ff0f7819 */ /* 0x000fe40000011617 */
[----:B------:R-:W-:Y:S02]  /*79f0*/  SHF.R.U32.HI R18, RZ, 0xc, R18 ;  /* 0x0000000cff127819 */ /* 0x000fe40000011612 */
        /* <DEDUP_REMOVED lines=33> */
[----:B------:R-:W-:Y:S01]  /*7c10*/  HADD2 R59, R12, -1056, -1056 ;  /* 0xe420e4200c3b7430 */ /* 0x000fe20000000000 */
[----:B------:R-:W-:Y:S01]  /*7c20*/  LOP3.LUT R19, R28, 0x300030, R19, 0xf8, !PT ;  /* 0x003000301c137812 */ /* 0x000fe200078ef813 */
[----:B------:R-:W-:Y:S01]  /*7c30*/  HADD2 R28, R21, -1056, -1056 ;  /* 0xe420e420151c7430 */ /* 0x000fe20000000000 */
        /* <DEDUP_REMOVED lines=9> */
[----:B------:R-:W-:Y:S01]  /*7cd0*/  LOP3.LUT R15, R15, 0x64006400, RZ, 0xfc, !PT ;  /* 0x640064000f0f7812 */ /* 0x000fe200078efcff */
        /* <DEDUP_REMOVED lines=108> */
.L_x_2069:
[----:B------:R-:W-:Y:S01]  /*83a0*/  IADD3 R32, R32, 0x20, RZ ;  /* 0x0000002020207810 */ /* 0x000fe20007ffe0ff */
[----:B---3--:R-:W-:Y:S01]  /*83b0*/  IMAD.WIDE.U32 R46, R34, 0x18, R46 ;  /* 0x00000018222e7825 */ /* 0x008fe200078e002e */
[----:B------:R-:W-:Y:S02]  /*83c0*/  UIADD3 UR4, UR4, 0x40, URZ ;  /* 0x0000004004047890 */ /* 0x000fe4000fffe03f */
[----:B------:R-:W-:Y:S01]  /*83d0*/  ISETP.GE.AND P0, PT, R32, UR5, PT ;  /* 0x0000000520007c0c */ /* 0x000fe2000bf06270 */
[----:B-----5:R-:W-:Y:S01]  /*83e0*/  IMAD R13, R36, 0x18, RZ ;  /* 0x00000018240d7824 */ /* 0x020fe200078e02ff */
[----:B------:R-:W-:-:S04]  /*83f0*/  ISETP.LT.AND P2, PT, R32, R11, PT ;  /* 0x0000000b2000720c */ /* 0x000fc80003f41270 */
[----:B------:R-:W-:-:S09]  /*8400*/  IADD3 R47, R47, R13, RZ ;  /* 0x0000000d2f2f7210 */ /* 0x000fd20007ffe0ff */
[----:B------:R-:W-:Y:S05]  /*8410*/  @!P0 BRA P2, `(.L_x_2070) ;  /* 0xffffffdc00608947 */ /* 0x000fea000103ffff */
.L_x_2067:
[----:B------:R-:W-:Y:S05]  /*8420*/  @!P1 EXIT ;  /* 0x000000000000994d */ /* 0x000fea0003800000 */
[----:B0-----:R-:W0:Y:S01]  /*8430*/  S2R R7, SR_CTAID.X ;  /* 0x0000000000077919 */ /* 0x001e220000002500 */
[----:B------:R-:W2:Y:S01]  /*8440*/  S2UR UR4, SR_CTAID.Y ;  /* 0x00000000000479c3 */ /* 0x000ea20000002600 */
[----:B------:R-:W0:Y:S07]  /*8450*/  S2R R10, SR_TID.X ;  /* 0x00000000000a7919 */ /* 0x000e2e0000002100 */
[----:B------:R-:W3:Y:S01]  /*8460*/  LDC.64 R8, c[0x0][0x230] ;  /* 0x00008c00ff087b82 */ /* 0x000ee20000000a00 */
[----:B--2---:R-:W-:Y:S01]  /*8470*/  UIMAD UR4, UR4, 0x3, URZ ;  /* 0x00000003040478a4 */ /* 0x004fe2000f8e023f */
[----:B0-----:R-:W-:-:S04]  /*8480*/  LEA R7, R7, R10, 0x5 ;  /* 0x0000000a07077211 */ /* 0x001fc800078e28ff */
[----:B------:R-:W-:-:S05]  /*8490*/  SHF.L.U32 R7, R7, 0x2, RZ ;  /* 0x0000000207077819 */ /* 0x000fca00000006ff */
[----:B-----5:R-:W-:Y:S01]  /*84a0*/  IMAD R15, R34, UR4, R7 ;  /* 0x00000004220f7c24 */ /* 0x020fe2000f8e0207 */
[----:B------:R-:W-:-:S03]  /*84b0*/  MOV R7, R0 ;  /* 0x0000000000077202 */ /* 0x000fc60000000f00 */
        /* <DEDUP_REMOVED lines=8> */
.L_x_2074:
[----:B------:R-:W0:Y:S02]  /*8540*/  LDS R10, [R7] ;  /* 0x00000000070a7984 */ /* 0x000e240000000800 */
[----:B0-----:R-:W-:-:S06]  /*8550*/  HADD2 R11, R10, R0 ;  /* 0x000000000a0b7230 */ /* 0x001fcc0000000000 */
[----:B------:R-:W0:Y:S02]  /*8560*/  ATOMS.CAST.SPIN R11, [R7], R10, R11 ;  /* 0x0000000a070b738d */ /* 0x000e24000180000b */
[----:B0-----:R-:W-:-:S13]  /*8570*/  ISETP.EQ.U32.AND P0, PT, R11, 0x1, PT ;  /* 0x000000010b00780c */ /* 0x001fda0003f02070 */
[----:B------:R-:W-:Y:S05]  /*8580*/  @!P0 BRA `(.L_x_2074) ;  /* 0xfffffffc00ec8947 */ /* 0x000fea000383ffff */
[----:B------:R-:W-:Y:S05]  /*8590*/  BRA `(.L_x_2072) ;  /* 0x00000000000c7947 */ /* 0x000fea0003800000 */
.L_x_2073:
[----:B------:R-:W2:Y:S02]  /*85a0*/  LD.E R0, desc[UR6][R12.64] ;  /* 0x000000060c007980 */ /* 0x000ea4000c101900 */
[----:B--2---:R-:W-:-:S05]  /*85b0*/  IADD3 R7, R7, R0, RZ ;  /* 0x0000000007077210 */ /* 0x004fca0007ffe0ff */
[----:B------:R0:W-:Y:S02]  /*85c0*/  ST.E desc[UR6][R12.64], R7 ;  /* 0x000000070c007985 */ /* 0x0001e4000c101906 */
.L_x_2072:
[----:B------:R-:W-:Y:S05]  /*85d0*/  BSYNC B0 ;  /* 0x0000000000007941 */ /* 0x000fea0003800000 */
.L_x_2071:
[----:B------:R2:W-:Y:S01]  /*85e0*/  ATOM.E.ADD.F16x2.RN.STRONG.GPU P0, RZ, desc[UR6][R12.64+0x4], R2 ;  /* 0x000004020cff79a2 */ /* 0x0005e2000810e1c6 */
[----:B------:R-:W-:Y:S04]  /*85f0*/  BSSY B0, `(.L_x_2075) ;  /* 0x000000f000007945 */ /* 0x000fe80003800000 */
[----:B--2---:R-:W-:Y:S05]  /*8600*/  @P0 BRA `(.L_x_2076) ;  /* 0x0000000000340947 */ /* 0x004fea0003800000 */
[----:B------:R-:W2:Y:S02]  /*8610*/  QSPC.E.S P0, RZ, [R12+0x4] ;  /* 0x000004000cff73aa */ /* 0x000ea40000000500 */
[----:B--2---:R-:W-:Y:S05]  /*8620*/  @!P0 BRA `(.L_x_2077) ;  /* 0x0000000000208947 */ /* 0x004fea0003800000 */
[----:B------:R-:W-:-:S04]  /*8630*/  MOV R10, R12 ;  /* 0x0000000c000a7202 */ /* 0x000fc80000000f00 */
[----:B------:R-:W-:-:S07]  /*8640*/  MOV R0, R10 ;  /* 0x0000000a00007202 */ /* 0x000fce0000000f00 */
.L_x_2078:
[----:B------:R-:W2:Y:S02]  /*8650*/  LDS R10, [R0+0x4] ;  /* 0x00000400000a7984 */ /* 0x000ea40000000800 */
[----:B--2---:R-:W-:-:S10]  /*8660*/  HFMA2.MMA R11, R10, 1, 1, R2 ;  /* 0x3c003c000a0b7835 */ /* 0x004fd40000000002 */
[----:B------:R-:W2:Y:S02]  /*8670*/  ATOMS.CAST.SPIN R11, [R0+0x4], R10, R11 ;  /* 0x0000040a000b738d */ /* 0x000ea4000180000b */
[----:B--2---:R-:W-:-:S13]  /*8680*/  ISETP.EQ.U32.AND P0, PT, R11, 0x1, PT ;  /* 0x000000010b00780c */ /* 0x004fda0003f02070 */
[----:B------:R-:W-:Y:S05]  /*8690*/  @!P0 BRA `(.L_x_2078) ;  /* 0xfffffffc00ec8947 */ /* 0x000fea000383ffff */
[----:B------:R-:W-:Y:S05]  /*86a0*/  BRA `(.L_x_2076) ;  /* 0x00000000000c7947 */ /* 0x000fea0003800000 */
.L_x_2077:
[----:B------:R-:W0:Y:S02]  /*86b0*/  LD.E R0, desc[UR6][R12.64+0x4] ;  /* 0x000004060c007980 */ /* 0x000e24000c101900 */
[----:B0-----:R-:W-:-:S05]  /*86c0*/  IADD3 R7, R2, R0, RZ ;  /* 0x0000000002077210 */ /* 0x001fca0007ffe0ff */
[----:B------:R2:W-:Y:S02]  /*86d0*/  ST.E desc[UR6][R12.64+0x4], R7 ;  /* 0x000004070c007985 */ /* 0x0005e4000c101906 */
.L_x_2076:
[----:B------:R-:W-:Y:S05]  /*86e0*/  BSYNC B0 ;  /* 0x0000000000007941 */ /* 0x000fea0003800000 */
.L_x_2075:
        /* <DEDUP_REMOVED lines=12> */
.L_x_2082:
[----:B------:R-:W0:Y:S02]  /*87b0*/  LDS R2, [R10] ;  /* 0x000000000a027984 */ /* 0x000e240000000800 */
[----:B0-----:R-:W-:-:S06]  /*87c0*/  HADD2 R3, R2, R7 ;  /* 0x0000000702037230 */ /* 0x001fcc0000000000 */
[----:B------:R-:W0:Y:S02]  /*87d0*/  ATOMS.CAST.SPIN R3, [R10], R2, R3 ;  /* 0x000000020a03738d */ /* 0x000e240001800003 */
[----:B0-----:R-:W-:-:S13]  /*87e0*/  ISETP.EQ.U32.AND P0, PT, R3, 0x1, PT ;  /* 0x000000010300780c */ /* 0x001fda0003f02070 */
[----:B------:R-:W-:Y:S05]  /*87f0*/  @!P0 BRA `(.L_x_2082) ;  /* 0xfffffffc00ec8947 */ /* 0x000fea000383ffff */
[----:B------:R-:W-:Y:S05]  /*8800*/  BRA `(.L_x_2080) ;  /* 0x00000000000c7947 */ /* 0x000fea0003800000 */
.L_x_2081:
[----:B------:R-:W2:Y:S02]  /*8810*/  LD.E R0, desc[UR6][R12.64] ;  /* 0x000000060c007980 */ /* 0x000ea4000c101900 */
[----:B--2---:R-:W-:-:S05]  /*8820*/  IADD3 R3, R3, R0, RZ ;  /* 0x0000000003037210 */ /* 0x004fca0007ffe0ff */
[----:B------:R0:W-:Y:S02]  /*8830*/  ST.E desc[UR6][R12.64], R3 ;  /* 0x000000030c007985 */ /* 0x0001e4000c101906 */
.L_x_2080:
[----:B------:R-:W-:Y:S05]  /*8840*/  BSYNC B0 ;  /* 0x0000000000007941 */ /* 0x000fea0003800000 */
.L_x_2079:
[----:B------:R2:W-:Y:S01]  /*8850*/  ATOM.E.ADD.F16x2.RN.STRONG.GPU P0, RZ, desc[UR6][R12.64+0x4], R4 ;  /* 0x000004040cff79a2 */ /* 0x0005e2000810e1c6 */
[----:B------:R-:W-:Y:S04]  /*8860*/  BSSY B0, `(.L_x_2083) ;  /* 0x000000f000007945 */ /* 0x000fe80003800000 */
[----:B--2---:R-:W-:Y:S05]  /*8870*/  @P0 BRA `(.L_x_2084) ;  /* 0x0000000000340947 */ /* 0x004fea0003800000 */
[----:B------:R-:W2:Y:S02]  /*8880*/  QSPC.E.S P0, RZ, [R12+0x4] ;  /* 0x000004000cff73aa */ /* 0x000ea40000000500 */
[----:B--2---:R-:W-:Y:S05]  /*8890*/  @!P0 BRA `(.L_x_2085) ;  /* 0x0000000000208947 */ /* 0x004fea0003800000 */
[----:B------:R-:W-:-:S04]  /*88a0*/  MOV R2, R12 ;  /* 0x0000000c00027202 */ /* 0x000fc80000000f00 */
[----:B------:R-:W-:-:S07]  /*88b0*/  MOV R0, R2 ;  /* 0x0000000200007202 */ /* 0x000fce0000000f00 */
.L_x_2086:
[----:B------:R-:W0:Y:S02]  /*88c0*/  LDS R2, [R0+0x4] ;  /* 0x0000040000027984 */ /* 0x000e240000000800 */
[----:B0-----:R-:W-:-:S10]  /*88d0*/  HFMA2.MMA R3, R2, 1, 1, R4 ;  /* 0x3c003c0002037835 */ /* 0x001fd40000000004 */
[----:B------:R-:W0:Y:S02]  /*88e0*/  ATOMS.CAST.SPIN R3, [R0+0x4], R2, R3 ;  /* 0x000004020003738d */ /* 0x000e240001800003 */
[----:B0-----:R-:W-:-:S13]  /*88f0*/  ISETP.EQ.U32.AND P0, PT, R3, 0x1, PT ;  /* 0x000000010300780c */ /* 0x001fda0003f02070 */
[----:B------:R-:W-:Y:S05]  /*8900*/  @!P0 BRA `(.L_x_2086) ;  /* 0xfffffffc00ec8947 */ /* 0x000fea000383ffff */
[----:B------:R-:W-:Y:S05]  /*8910*/  BRA `(.L_x_2084) ;  /* 0x00000000000c7947 */ /* 0x000fea0003800000 */
.L_x_2085:
[----:B------:R-:W0:Y:S02]  /*8920*/  LD.E R0, desc[UR6][R12.64+0x4] ;  /* 0x000004060c007980 */ /* 0x000e24000c101900 */
[----:B0-----:R-:W-:-:S05]  /*8930*/  IADD3 R3, R4, R0, RZ ;  /* 0x0000000004037210 */ /* 0x001fca0007ffe0ff */
[----:B------:R2:W-:Y:S02]  /*8940*/  ST.E desc[UR6][R12.64+0x4], R3 ;  /* 0x000004030c007985 */ /* 0x0005e4000c101906 */
.L_x_2084:
[----:B------:R-:W-:Y:S05]  /*8950*/  BSYNC B0 ;  /* 0x0000000000007941 */ /* 0x000fea0003800000 */
.L_x_2083:
        /* <DEDUP_REMOVED lines=11> */
.L_x_2090:
[----:B------:R-:W0:Y:S02]  /*8a10*/  LDS R2, [R0] ;  /* 0x0000000000027984 */ /* 0x000e240000000800 */
[----:B0-----:R-:W-:-:S06]  /*8a20*/  HADD2 R3, R2, R5 ;  /* 0x0000000502037230 */ /* 0x001fcc0000000000 */
[----:B------:R-:W0:Y:S02]  /*8a30*/  ATOMS.CAST.SPIN R3, [R0], R2, R3 ;  /* 0x000000020003738d */ /* 0x000e240001800003 */
[----:B0-----:R-:W-:-:S13]  /*8a40*/  ISETP.EQ.U32.AND P0, PT, R3, 0x1, PT ;  /* 0x000000010300780c */ /* 0x001fda0003f02070 */
[----:B------:R-:W-:Y:S05]  /*8a50*/  @!P0 BRA `(.L_x_2090) ;  /* 0xfffffffc00ec8947 */ /* 0x000fea000383ffff */
[----:B------:R-:W-:Y:S05]  /*8a60*/  BRA `(.L_x_2088) ;  /* 0x00000000000c7947 */ /* 0x000fea0003800000 */
.L_x_2089:
[----:B------:R-:W2:Y:S02]  /*8a70*/  LD.E R0, desc[UR6][R8.64] ;  /* 0x0000000608007980 */ /* 0x000ea4000c101900 */
[----:B--2---:R-:W-:-:S05]  /*8a80*/  IADD3 R3, R5, R0, RZ ;  /* 0x0000000005037210 */ /* 0x004fca0007ffe0ff */
[----:B------:R0:W-:Y:S02]  /*8a90*/  ST.E desc[UR6][R8.64], R3 ;  /* 0x0000000308007985 */ /* 0x0001e4000c101906 */
.L_x_2088:
[----:B------:R-:W-:Y:S05]  /*8aa0*/  BSYNC B0 ;  /* 0x0000000000007941 */ /* 0x000fea0003800000 */
.L_x_2087:
[----:B------:R2:W-:Y:S02]  /*8ab0*/  ATOM.E.ADD.F16x2.RN.STRONG.GPU P0, RZ, desc[UR6][R8.64+0x4], R6 ;  /* 0x0000040608ff79a2 */ /* 0x0005e4000810e1c6 */
[----:B--2---:R-:W-:Y:S05]  /*8ac0*/  @P0 EXIT ;  /* 0x000000000000094d */ /* 0x004fea0003800000 */
[----:B------:R-:W2:Y:S02]  /*8ad0*/  QSPC.E.S P0, RZ, [R8+0x4] ;  /* 0x0000040008ff73aa */ /* 0x000ea40000000500 */
[----:B--2---:R-:W-:Y:S05]  /*8ae0*/  @!P0 BRA `(.L_x_2091) ;  /* 0x0000000000208947 */ /* 0x004fea0003800000 */
[----:B------:R-:W-:-:S04]  /*8af0*/  MOV R2, R8 ;  /* 0x0000000800027202 */ /* 0x000fc80000000f00 */
[----:B------:R-:W-:-:S07]  /*8b00*/  MOV R0, R2 ;  /* 0x0000000200007202 */ /* 0x000fce0000000f00 */
.L_x_2092:
[----:B------:R-:W0:Y:S02]  /*8b10*/  LDS R2, [R0+0x4] ;  /* 0x0000040000027984 */ /* 0x000e240000000800 */
[----:B0-----:R-:W-:-:S10]  /*8b20*/  HFMA2.MMA R3, R2, 1, 1, R6 ;  /* 0x3c003c0002037835 */ /* 0x001fd40000000006 */
[----:B------:R-:W0:Y:S02]  /*8b30*/  ATOMS.CAST.SPIN R3, [R0+0x4], R2, R3 ;  /* 0x000004020003738d */ /* 0x000e240001800003 */
[----:B0-----:R-:W-:-:S13]  /*8b40*/  ISETP.EQ.U32.AND P0, PT, R3, 0x1, PT ;  /* 0x000000010300780c */ /* 0x001fda0003f02070 */
[----:B------:R-:W-:Y:S05]  /*8b50*/  @!P0 BRA `(.L_x_2092) ;  /* 0xfffffffc00ec8947 */ /* 0x000fea000383ffff */
[----:B------:R-:W-:Y:S05]  /*8b60*/  EXIT ;  /* 0x000000000000794d */ /* 0x000fea0003800000 */
.L_x_2091:
[----:B------:R-:W0:Y:S02]  /*8b70*/  LD.E R0, desc[UR6][R8.64+0x4] ;  /* 0x0000040608007980 */ /* 0x000e24000c101900 */
[----:B0-----:R-:W-:-:S05]  /*8b80*/  IADD3 R3, R6, R0, RZ ;  /* 0x0000000006037210 */ /* 0x001fca0007ffe0ff */
[----:B------:R-:W-:Y:S01]  /*8b90*/  ST.E desc[UR6][R8.64+0x4], R3 ;  /* 0x0000040308007985 */ /* 0x000fe2000c101906 */
[----:B------:R-:W-:Y:S05]  /*8ba0*/  EXIT ;  /* 0x000000000000794d */ /* 0x000fea0003800000 */
.L_x_2093:
        /* <DEDUP_REMOVED lines=13> */
.L_x_4189:


//--------------------- .text._Z23gemm_half_q_half_kernelILi3ELi40ELb0ELb0ELi32EEvPK6__halfPKjS4_S2_PS0_iiiiPKtS7_iiiiiibS2_i --------------------------
	.section	.text._Z23gemm_half_q_half_kernelILi3ELi40ELb0ELb0ELi32EEvPK6__halfPKjS4_S2_PS0_iiiiPKtS7_iiiiiibS2_i,"ax",@progbits
	.align	128
        .global         _Z23gemm_half_q_half_kernelILi3ELi40ELb0ELb0ELi32EEvPK6__halfPKjS4_S2_PS0_iiiiPKtS7_iiiiiibS2_i
        .type           _Z23gemm_half_q_half_kernelILi3ELi40ELb0ELb0ELi32EEvPK6__halfPKjS4_S2_PS0_iiiiPKtS7_iiiiiibS2_i,@function
        .size           _Z23gemm_half_q_half_kernelILi3ELi40ELb0ELb0ELi32EEvPK6__halfPKjS4_S2_PS0_iiiiPKtS7_iiiiiibS2_i,(.L_x_4190 - _Z23gemm_half_q_half_kernelILi3ELi40ELb0ELb0ELi32EEvPK6__halfPKjS4_S2_PS0_iiiiPKtS7_iiiiiibS2_i)
        .other          _Z23gemm_half_q_half_kernelILi3ELi40ELb0ELb0ELi32EEvPK6__halfPKjS4_S2_PS0_iiiiPKtS7_iiiiiibS2_i,@"STO_CUDA_ENTRY STV_DEFAULT"
_Z23gemm_half_q_half_kernelILi3ELi40ELb0ELb0ELi32EEvPK6__halfPKjS4_S2_PS0_iiiiPKtS7_iiiiiibS2_i:
.text._Z23gemm_half_q_half_kernelILi3ELi40ELb0ELb0ELi32EEvPK6__halfPKjS4_S2_PS0_iiiiPKtS7_iiiiiibS2_i:
        /* <DEDUP_REMOVED lines=12> */
[C---:B--2---:R-:W-:Y:S02]  /*00c0*/  IADD3 R8, R34.reuse, R3, RZ ;  /* 0x0000000322087210 */ /* 0x044fe40007ffe0ff */
        /* <DEDUP_REMOVED lines=31> */
.L_x_2098:
        /* <DEDUP_REMOVED lines=16> */
.L_x_2097:
        /* <DEDUP_REMOVED lines=16> */
.L_x_2096:
        /* <DEDUP_REMOVED lines=17> */
.L_x_2100:
        /* <DEDUP_REMOVED lines=16> */
.L_x_2099:
        /* <DEDUP_REMOVED lines=14> */
.L_x_2095:
[----:B------:R-:W-:Y:S05]  /*07b0*/  BSYNC B0 ;  /* 0x0000000000007941 */ /* 0x000fea0003800000 */
.L_x_2094:
        /* <DEDUP_REMOVED lines=20> */
.L_x_2103:
        /* <DEDUP_REMOVED lines=11> */
.L_x_2102:
        /* <DEDUP_REMOVED lines=10> */
.L_x_2101:
[----:B-1----:R-:W1:Y:S08]  /*0a50*/  LDC R5, c[0x0][0x25c] ;  /* 0x00009700ff057b82 */ /* 0x002e700000000800 */
[----:B------:R-:W-:Y:S01]  /*0a60*/  BAR.SYNC.DEFER_BLOCKING 0x0 ;  /* 0x0000000000007b1d */ /* 0x000fe20000010000 */
[----:B------:R-:W-:-:S07]  /*0a70*/  ISETP.GE.AND P0, PT, R34, R35, PT ;  /* 0x000000232200720c */ /* 0x000fce0003f06270 */
[----:B------:R-:W2:Y:S06]  /*0a80*/  LDC R7, c[0x0][0x264] ;  /* 0x00009900ff077b82 */ /* 0x000eac0000000800 */
[----:B------:R-:W-:Y:S05]  /*0a90*/  @P0 BRA `(.L_x_2104) ;  /* 0x0000000000d40947 */ /* 0x000fea0003800000 */
[----:B0-----:R-:W0:Y:S01]  /*0aa0*/  LDC.64 R8, c[0x0][0x248] ;  /* 0x00009200ff087b82 */ /* 0x001e220000000a00 */
[----:B------:R-:W-:-:S07]  /*0ab0*/  SHF.L.U32 R3, R0, 0x6, RZ ;  /* 0x0000000600037819 */ /* 0x000fce00000006ff */
[----:B------:R-:W3:Y:S08]  /*0ac0*/  LDC.64 R10, c[0x0][0x220] ;  /* 0x00008800ff0a7b82 */ /* 0x000ef00000000a00 */
[----:B------:R-:W4:Y:S01]  /*0ad0*/  LDC.64 R12, c[0x0][0x228] ;  /* 0x00008a00ff0c7b82 */ /* 0x000f220000000a00 */
        /* <DEDUP_REMOVED lines=9> */
.L_x_2105:
        /* <DEDUP_REMOVED lines=40> */
.L_x_2104:
[----:B------:R-:W-:Y:S01]  /*0df0*/  ULDC UR4, c[0x0][0x258] ;  /* 0x0000960000047ab9 */ /* 0x000fe20000000800 */
[----:B------:R-:W-:Y:S01]  /*0e00*/  ULDC UR5, c[0x0][0x260] ;  /* 0x0000980000057ab9 */ /* 0x000fe20000000800 */
[C---:B------:R-:W-:Y:S01]  /*0e10*/  ISETP.GT.AND P2, PT, R34.reuse, UR4, PT ;  /* 0x0000000422007c0c */ /* 0x040fe2000bf44270 */
[----:B------:R-:W-:Y:S01]  /*0e20*/  ULDC UR8, c[0x0][0x268] ;  /* 0x00009a0000087ab9 */ /* 0x000fe20000000800 */
[C---:B------:R-:W-:Y:S02]  /*0e30*/  VIMNMX R8, R34.reuse, UR4, PT ;  /* 0x0000000422087c48 */ /* 0x040fe4000bfe0100 */
[----:B------:R-:W-:Y:S02]  /*0e40*/  CS2R R12, SRZ ;  /* 0x00000000000c7805 */ /* 0x000fe4000001ff00 */
[----:B------:R-:W-:Y:S02]  /*0e50*/  ISETP.GT.AND P4, PT, R34, UR5, PT ;  /* 0x0000000522007c0c */ /* 0x000fe4000bf84270 */
[----:B0-----:R-:W-:-:S02]  /*0e60*/  SHF.R.S32.HI R9, RZ, 0x1f, R8 ;  /* 0x0000001fff097819 */ /* 0x001fc40000011408 */
[C---:B------:R-:W-:Y:S02]  /*0e70*/  ISETP.GT.AND P6, PT, R34.reuse, UR8, PT ;  /* 0x0000000822007c0c */ /* 0x040fe4000bfc4270 */
[----:B------:R-:W-:Y:S02]  /*0e80*/  LEA.HI R9, R9, R8, RZ, 0x5 ;  /* 0x0000000809097211 */ /* 0x000fe400078f28ff */
[C---:B-1----:R-:W-:Y:S02]  /*0e90*/  ISETP.GT.AND P3, PT, R34.reuse, R5, PT ;  /* 0x000000052200720c */ /* 0x042fe40003f64270 */
[----:B------:R-:W-:Y:S02]  /*0ea0*/  SHF.R.S32.HI R14, RZ, 0x5, R9 ;  /* 0x00000005ff0e7819 */ /* 0x000fe40000011409 */
[----:B------:R-:W-:Y:S02]  /*0eb0*/  CS2R R8, SRZ ;  /* 0x0000000000087805 */ /* 0x000fe4000001ff00 */
[----:B--2---:R-:W-:Y:S01]  /*0ec0*/  ISETP.GT.AND P5, PT, R34, R7, PT ;  /* 0x000000072200720c */ /* 0x004fe20003fa4270 */
[----:B------:R-:W-:-:S12]  /*0ed0*/  @!P2 BRA `(.L_x_2106) ;  /* 0x00000000001ca947 */ /* 0x000fd80003800000 */
[----:B------:R-:W0:Y:S02]  /*0ee0*/  LDC R9, c[0x0][0x25c] ;  /* 0x00009700ff097b82 */ /* 0x000e240000000800 */
[----:B0-----:R-:W-:-:S04]  /*0ef0*/  VIMNMX R9, R34, R9, PT ;  /* 0x0000000922097248 */ /* 0x001fc80003fe0100 */
[----:B------:R-:W-:-:S04]  /*0f00*/  IADD3 R9, R9, -UR4, RZ ;  /* 0x8000000409097c10 */ /* 0x000fc8000fffe0ff */
[----:B------:R-:W-:-:S04]  /*0f10*/  SHF.R.S32.HI R10, RZ, 0x1f, R9 ;  /* 0x0000001fff0a7819 */ /* 0x000fc80000011409 */
[----:B------:R-:W-:-:S04]  /*0f20*/  LEA.HI R10, R10, R9, RZ, 0x5 ;  /* 0x000000090a0a7211 */ /* 0x000fc800078f28ff */
[----:B------:R-:W-:-:S05]  /*0f30*/  SHF.R.S32.HI R10, RZ, 0x5, R10 ;  /* 0x00000005ff0a7819 */ /* 0x000fca000001140a */
[----:B------:R-:W-:-:S07]  /*0f40*/  IMAD R9, R10, 0x6, RZ ;  /* 0x000000060a097824 */ /* 0x000fce00078e02ff */
.L_x_2106:
        /* <DEDUP_REMOVED lines=8> */
.L_x_2107:
        /* <DEDUP_REMOVED lines=8> */
.L_x_2108:
        /* <DEDUP_REMOVED lines=8> */
.L_x_2109:
        /* <DEDUP_REMOVED lines=9> */
.L_x_2110:
        /* <DEDUP_REMOVED lines=11> */
[----:B------:R-:W-:-:S04]  /*1210*/  SHF.R.S32.HI R8, RZ, 0x1f, R6 ;  /* 0x0000001fff087819 */ /* 0x000fc80000011406 */
[----:B------:R-:W-:-:S04]  /*1220*/  IADD3 R6, P2, R6, R7, RZ ;  /* 0x0000000706067210 */ /* 0x000fc80007f5e0ff */
[----:B------:R-:W-:Y:S02]  /*1230*/  LEA.HI.X.SX32 R7, R7, R8, 0x1, P2 ;  /* 0x0000000807077211 */ /* 0x000fe400010f0eff */
        /* <DEDUP_REMOVED lines=8> */
[----:B------:R-:W-:Y:S01]  /*12c0*/  SHF.R.S32.HI R5, RZ, 0x1f, R33 ;  /* 0x0000001fff057819 */ /* 0x000fe20000011421 */
[----:B------:R-:W-:Y:S01]  /*12d0*/  ULDC UR5, c[0x0][0x25c] ;  /* 0x0000970000057ab9 */ /* 0x000fe20000000800 */
[----:B------:R-:W-:-:S07]  /*12e0*/  PRMT R11, R11, 0x5410, RZ ;  /* 0x000054100b0b7816 */ /* 0x000fce00000000ff */
.L_x_2114:
[----:B------:R-:W-:-:S05]  /*12f0*/  MOV R47, R17 ;  /* 0x00000011002f7202 */ /* 0x000fca0000000f00 */
[----:B-----5:R1:W5:Y:S01]  /*1300*/  LDG.E.128.CONSTANT R12, desc[UR6][R46.64] ;  /* 0x000000062e0c7981 */ /* 0x020362000c1e9d00 */
[----:B0-----:R-:W-:Y:S01]  /*1310*/  MOV R33, R10 ;  /* 0x0000000a00217202 */ /* 0x001fe20000000f00 */
[----:B------:R-:W-:Y:S06]  /*1320*/  @!P1 BRA `(.L_x_2112) ;  /* 0x0000001000309947 */ /* 0x000fec0003800000 */
[C---:B------:R-:W-:Y:S01]  /*1330*/  IMAD.WIDE R28, R33.reuse, 0x4, R46 ;  /* 0x00000004211c7825 */ /* 0x040fe200078e022e */
[----:B------:R-:W0:Y:S04]  /*1340*/  LDS.128 R24, [UR4] ;  /* 0x00000004ff187984 */ /* 0x000e280008000c00 */
[----:B------:R2:W3:Y:S01]  /*1350*/  LDG.E.128.CONSTANT R16, desc[UR6][R28.64] ;  /* 0x000000061c107981 */ /* 0x0004e2000c1e9d00 */
[----:B------:R-:W-:-:S06]  /*1360*/  IMAD.WIDE R20, R33, 0x4, R28 ;  /* 0x0000000421147825 */ /* 0x000fcc00078e021c */
[----:B------:R-:W4:Y:S01]  /*1370*/  LDG.E.128.CONSTANT R20, desc[UR6][R20.64] ;  /* 0x0000000614147981 */ /* 0x000f22000c1e9d00 */
        /* <DEDUP_REMOVED lines=40> */
[----:B------:R-:W-:-:S02]  /*1600*/  PRMT R3, R3, 0x5410, R4 ;  /* 0x0000541003037816 */ /* 0x000fc40000000004 */
[----:B---3--:R-:W-:Y:S02]  /*1610*/  LOP3.LUT R24, R16, 0x3f003f, RZ, 0xc0, !PT ;  /* 0x003f003f10187812 */ /* 0x008fe400078ec0ff */
        /* <DEDUP_REMOVED lines=30> */
[----:B----4-:R-:W-:Y:S01]  /*1800*/  LOP3.LUT R52, R20, 0x3f003f, RZ, 0xc0, !PT ;  /* 0x003f003f14347812 */ /* 0x010fe200078ec0ff */
        /* <DEDUP_REMOVED lines=190> */
.L_x_2112:
[----:B------:R-:W-:Y:S05]  /*23f0*/  @!P1 BRA `(.L_x_2113) ;  /* 0x0000001000409947 */ /* 0x000fea0003800000 */
[----:B-----5:R-:W-:Y:S01]  /*2400*/  IMAD R13, R5, 0xc, RZ ;  /* 0x0000000c050d7824 */ /* 0x020fe200078e02ff */
[----:B------:R-:W0:Y:S01]  /*2410*/  LDS.128 R24, [UR4+0x20] ;  /* 0x00002004ff187984 */ /* 0x000e220008000c00 */
[----:B------:R-:W-:-:S05]  /*2420*/  IMAD.WIDE.U32 R28, R33, 0xc, R46 ;  /* 0x0000000c211c7825 */ /* 0x000fca00078e002e */
[----:B------:R-:W-:-:S05]  /*2430*/  IADD3 R29, R29, R13, RZ ;  /* 0x0000000d1d1d7210 */ /* 0x000fca0007ffe0ff */
[----:B------:R-:W2:Y:S01]  /*2440*/  LDG.E.128.CONSTANT R12, desc[UR6][R28.64] ;  /* 0x000000061c0c7981 */ /* 0x000ea2000c1e9d00 */
[----:B------:R-:W-:-:S05]  /*2450*/  IMAD.WIDE R30, R33, 0x4, R28 ;  /* 0x00000004211e7825 */ /* 0x000fca00078e021c */
[----:B------:R3:W4:Y:S01]  /*2460*/  LDG.E.128.CONSTANT R16, desc[UR6][R30.64] ;  /* 0x000000061e107981 */ /* 0x000722000c1e9d00 */
[----:B------:R-:W-:-:S06]  /*2470*/  IMAD.WIDE R20, R33, 0x4, R30 ;  /* 0x0000000421147825 */ /* 0x000fcc00078e021e */
[----:B------:R-:W4:Y:S01]  /*2480*/  LDG.E.128.CONSTANT R20, desc[UR6][R20.64] ;  /* 0x0000000614147981 */ /* 0x000f22000c1e9d00 */
[----:B------:R-:W-:Y:S02]  /*2490*/  ISETP.GE.AND P0, PT, R36, 0x2, PT ;  /* 0x000000022400780c */ /* 0x000fe40003f06270 */
[----:B------:R-:W-:Y:S02]  /*24a0*/  PRMT R0, R0, 0x5410, R2 ;  /* 0x0000541000007816 */ /* 0x000fe40000000002 */
[----:B------:R-:W-:Y:S02]  /*24b0*/  PRMT R3, R3, 0x5410, R4 ;  /* 0x0000541003037816 */ /* 0x000fe40000000004 */
[----:B--2---:R-:W-:Y:S02]  /*24c0*/  LOP3.LUT R37, R12, 0x3f003f, RZ, 0xc0, !PT ;  /* 0x003f003f0c257812 */ /* 0x004fe400078ec0ff */
        /* <DEDUP_REMOVED lines=10> */
[----:B---3--:R-:W-:Y:S01]  /*2570*/  SHF.R.U32.HI R30, RZ, 0x6, R15 ;  /* 0x00000006ff1e7819 */ /* 0x008fe2000001160f */
[-C--:B0-----:R-:W-:Y:S01]  /*2580*/  HFMA2.MMA R58, R37, R24.reuse, RZ ;  /* 0x00000018253a7235 */ /* 0x081fe200000000ff */
        /* <DEDUP_REMOVED lines=247> */
.L_x_2113:
[----:B------:R-:W-:Y:S01]  /*3500*/  IADD3 R34, R34, 0x20, RZ ;  /* 0x0000002022227810 */ /* 0x000fe20007ffe0ff */
[----:B-1----:R-:W-:Y:S01]  /*3510*/  IMAD.WIDE.U32 R46, R33, 0x18, R46 ;  /* 0x00000018212e7825 */ /* 0x002fe200078e002e */
[----:B------:R-:W-:Y:S02]  /*3520*/  UIADD3 UR4, UR4, 0x40, URZ ;  /* 0x0000004004047890 */ /* 0x000fe4000fffe03f */
[C---:B------:R-:W-:Y:S01]  /*3530*/  ISETP.GE.AND P0, PT, R34.reuse, UR5, PT ;  /* 0x0000000522007c0c */ /* 0x040fe2000bf06270 */
[----:B------:R-:W-:Y:S01]  /*3540*/  IMAD R17, R5, 0x18, RZ ;  /* 0x0000001805117824 */ /* 0x000fe200078e02ff */
[----:B------:R-:W-:-:S04]  /*3550*/  ISETP.LT.AND P2, PT, R34, R35, PT ;  /* 0x000000232200720c */ /* 0x000fc80003f41270 */
[----:B------:R-:W-:-:S09]  /*3560*/  IADD3 R17, R47, R17, RZ ;  /* 0x000000112f117210 */ /* 0x000fd20007ffe0ff */
[----:B------:R-:W-:Y:S05]  /*3570*/  @!P0 BRA P2, `(.L_x_2114) ;  /* 0xffffffdc005c8947 */ /* 0x000fea000103ffff */
.L_x_2111:
        /* <DEDUP_REMOVED lines=9> */
.L_x_2120:
[----:B------:R-:W-:Y:S01]  /*3610*/  MOV R16, R46 ;  /* 0x0000002e00107202 */ /* 0x000fe20000000f00 */
[----:B------:R-:W-:Y:S06]  /*3620*/  @!P1 BRA `(.L_x_2116) ;  /* 0x0000003c00c09947 */ /* 0x000fec0003800000 */
[----:B-----5:R-:W2:Y:S01]  /*3630*/  LDG.E.128.CONSTANT R12, desc[UR6][R16.64] ;  /* 0x00000006100c7981 */ /* 0x020ea2000c1e9d00 */
[----:B------:R-:W-:Y:S01]  /*3640*/  HFMA2.MMA R56, -RZ, RZ, 0, 0.0625 ;  /* 0x00002c00ff387435 */ /* 0x000fe200000001ff */
[----:B------:R-:W-:Y:S02]  /*3650*/  ISETP.GE.AND P0, PT, R36, 0x2, PT ;  /* 0x000000022400780c */ /* 0x000fe40003f06270 */
[----:B------:R-:W0:Y:S02]  /*3660*/  LDS.64 R2, [UR4] ;  /* 0x00000004ff027984 */ /* 0x000e240008000a00 */
[----:B0-----:R-:W-:Y:S02]  /*3670*/  HADD2.F32 R33, -RZ, R2.H1_H1 ;  /* 0x30000002ff217230 */ /* 0x001fe40000004100 */
[----:B------:R-:W-:Y:S01]  /*3680*/  HADD2.F32 R47, -RZ, R3.H1_H1 ;  /* 0x30000003ff2f7230 */ /* 0x000fe20000004100 */
[----:B--2---:R-:W-:Y:S02]  /*3690*/  LOP3.LUT R0, R12, 0xf000f, RZ, 0xc0, !PT ;  /* 0x000f000f0c007812 */ /* 0x004fe400078ec0ff */
[----:B------:R-:W-:-:S02]  /*36a0*/  LOP3.LUT R4, R13, 0xf000f, RZ, 0xc0, !PT ;  /* 0x000f000f0d047812 */ /* 0x000fc400078ec0ff */
[----:B------:R-:W-:Y:S02]  /*36b0*/  LOP3.LUT R0, R0, 0x64006400, RZ, 0xfc, !PT ;  /* 0x6400640000007812 */ /* 0x000fe400078efcff */
[C---:B------:R-:W-:Y:S02]  /*36c0*/  LOP3.LUT R21, R14.reuse, 0xf000f, RZ, 0xc0, !PT ;  /* 0x000f000f0e157812 */ /* 0x040fe400078ec0ff */
[----:B------:R-:W-:Y:S02]  /*36d0*/  LOP3.LUT R30, R14, 0xf000f0, RZ, 0xc0, !PT ;  /* 0x00f000f00e1e7812 */ /* 0x000fe400078ec0ff */
[----:B------:R-:W-:Y:S02]  /*36e0*/  SHF.R.U32.HI R41, RZ, 0x8, R14 ;  /* 0x00000008ff297819 */ /* 0x000fe4000001160e */
[----:B------:R-:W-:Y:S02]  /*36f0*/  LOP3.LUT R14, R15, 0xf000f, RZ, 0xc0, !PT ;  /* 0x000f000f0f0e7812 */ /* 0x000fe400078ec0ff */
[----:B------:R-:W-:-:S02]  /*3700*/  LOP3.LUT R28, R13, 0xf000f0, RZ, 0xc0, !PT ;  /* 0x00f000f00d1c7812 */ /* 0x000fc400078ec0ff */
        /* <DEDUP_REMOVED lines=10> */
[----:B------:R-:W-:Y:S01]  /*37b0*/  HADD2 R29, R0, -1032, -1032 ;  /* 0xe408e408001d7430 */ /* 0x000fe20000000000 */
[----:B------:R-:W0:Y:S01]  /*37c0*/  LDS.64 R14, [UR4+0x8] ;  /* 0x00000804ff0e7984 */ /* 0x000e220008000a00 */
[----:B------:R-:W-:Y:S01]  /*37d0*/  LOP3.LUT R20, R12, 0xf000f0, RZ, 0xc0, !PT ;  /* 0x00f000f00c147812 */ /* 0x000fe200078ec0ff */
[--C-:B------:R-:W-:Y:S01]  /*37e0*/  HADD2.F32 R4, -RZ, R2.reuse.H0_H0 ;  /* 0x20000002ff047230 */ /* 0x100fe20000004100 */
[----:B------:R-:W-:Y:S01]  /*37f0*/  SHF.R.U32.HI R25, RZ, 0x8, R12 ;  /* 0x00000008ff197819 */ /* 0x000fe2000001160c */
[----:B------:R-:W-:Y:S01]  /*3800*/  HADD2.F32 R12, -RZ, R3.H0_H0 ;  /* 0x20000003ff0c7230 */ /* 0x000fe20000004100 */
[----:B------:R-:W-:Y:S01]  /*3810*/  LOP3.LUT R27, R20, 0x64006400, RZ, 0xfc, !PT ;  /* 0x64006400141b7812 */ /* 0x000fe200078efcff */
[----:B------:R-:W-:Y:S01]  /*3820*/  HADD2.F32 R23, -RZ, R2.H1_H1 ;  /* 0x30000002ff177230 */ /* 0x000fe20000004100 */
[----:B------:R-:W-:Y:S01]  /*3830*/  LOP3.LUT R31, R30, 0x64006400, RZ, 0xfc, !PT ;  /* 0x640064001e1f7812 */ /* 0x000fe200078efcff */
[----:B------:R-:W-:-:S02]  /*3840*/  HADD2.F32 R3, -RZ, R22.H0_H0 ;  /* 0x20000016ff037230 */ /* 0x000fc40000004100 */
[----:B------:R-:W-:Y:S02]  /*3850*/  HADD2.F32 R2, -RZ, R21.H0_H0 ;  /* 0x20000015ff027230 */ /* 0x000fe40000004100 */
[----:B------:R-:W-:Y:S02]  /*3860*/  HFMA2 R27, R27, R56.H0_H0, -72, -72 ;  /* 0xd480d4801b1b7431 */ /* 0x000fe40000040038 */
[--C-:B------:R-:W-:Y:S02]  /*3870*/  HADD2.F32 R0, -RZ, R29.reuse.H0_H0 ;  /* 0x2000001dff007230 */ /* 0x100fe40000004100 */
[C---:B------:R-:W-:Y:S01]  /*3880*/  FFMA.FTZ R30, R13.reuse, R3, RZ ;  /* 0x000000030d1e7223 */ /* 0x040fe200000100ff */
[----:B------:R-:W-:Y:S01]  /*3890*/  HADD2.F32 R20, -RZ, R29.H1_H1 ;  /* 0x3000001dff147230 */ /* 0x000fe20000004100 */
[----:B------:R-:W-:Y:S01]  /*38a0*/  LOP3.LUT R29, R28, 0x64006400, RZ, 0xfc, !PT ;  /* 0x640064001c1d7812 */ /* 0x000fe200078efcff */
[----:B------:R-:W-:Y:S01]  /*38b0*/  FFMA.FTZ R28, R4, R13, RZ ;  /* 0x0000000d041c7223 */ /* 0x000fe200000100ff */
[C---:B------:R-:W-:Y:S01]  /*38c0*/  FFMA.FTZ R40, R13.reuse, R2, RZ ;  /* 0x000000020d287223 */ /* 0x040fe200000100ff */
[----:B------:R-:W-:Y:S01]  /*38d0*/  FFMA.FTZ R13, R13, R0, RZ ;  /* 0x000000000d0d7223 */ /* 0x000fe200000100ff */
[----:B------:R-:W-:-:S02]  /*38e0*/  HADD2.F32 R22, -RZ, R22.H1_H1 ;  /* 0x30000016ff167230 */ /* 0x000fc40000004100 */
[-C--:B------:R-:W-:Y:S02]  /*38f0*/  HFMA2 R29, R29, R56.reuse.H0_H0, -72, -72 ;  /* 0xd480d4801d1d7431 */ /* 0x080fe40000040038 */
[----:B------:R-:W-:Y:S02]  /*3900*/  HADD2.F32 R21, -RZ, R21.H1_H1 ;  /* 0x30000015ff157230 */ /* 0x000fe40000004100 */
[----:B------:R-:W-:Y:S01]  /*3910*/  FFMA.FTZ R46, R33, R20, R13 ;  /* 0x00000014212e7223 */ /* 0x000fe2000001000d */
[----:B------:R-:W-:Y:S01]  /*3920*/  LOP3.LUT R13, R26, 0x64006400, RZ, 0xfc, !PT ;  /* 0x640064001a0d7812 */ /* 0x000fe200078efcff */
[----:B------:R-:W-:Y:S02]  /*3930*/  HADD2.F32 R37, -RZ, R27.H0_H0 ;  /* 0x2000001bff257230 */ /* 0x000fe40000004100 */
[----:B------:R-:W-:Y:S01]  /*3940*/  FFMA.FTZ R38, R23, R33, R28 ;  /* 0x0000002117267223 */ /* 0x000fe2000001001c */
[-C--:B------:R-:W-:Y:S02]  /*3950*/  HFMA2 R26, R31, R56.reuse.H0_H0, -72, -72 ;  /* 0xd480d4801f1a7431 */ /* 0x080fe40000040038 */
[----:B------:R-:W-:Y:S01]  /*3960*/  FFMA.FTZ R39, R33, R22, R30 ;  /* 0x0000001621277223 */ /* 0x000fe2000001001e */
[----:B------:R-:W-:-:S02]  /*3970*/  HFMA2 R13, R13, R56.H0_H0, -72, -72 ;  /* 0xd480d4800d0d7431 */ /* 0x000fc40000040038 */
[----:B------:R-:W-:Y:S01]  /*3980*/  FFMA.FTZ R40, R33, R21, R40 ;  /* 0x0000001521287223 */ /* 0x000fe20000010028 */
[----:B------:R-:W-:Y:S02]  /*3990*/  HADD2.F32 R33, -RZ, R27.H1_H1 ;  /* 0x3000001bff217230 */ /* 0x000fe40000004100 */
[----:B------:R-:W-:Y:S01]  /*39a0*/  FFMA.FTZ R38, R37, R12, R38 ;  /* 0x0000000c25267223 */ /* 0x000fe20000010026 */
[--C-:B------:R-:W-:Y:S02]  /*39b0*/  HADD2.F32 R31, -RZ, R29.reuse.H0_H0 ;  /* 0x2000001dff1f7230 */ /* 0x100fe40000004100 */
[----:B------:R-:W-:Y:S02]  /*39c0*/  HADD2.F32 R30, -RZ, R29.H1_H1 ;  /* 0x3000001dff1e7230 */ /* 0x000fe40000004100 */
[----:B------:R-:W-:Y:S01]  /*39d0*/  FFMA.FTZ R45, R33, R47, R38 ;  /* 0x0000002f212d7223 */ /* 0x000fe20000010026 */
[--C-:B------:R-:W-:Y:S02]  /*39e0*/  HADD2.F32 R29, -RZ, R26.reuse.H0_H0 ;  /* 0x2000001aff1d7230 */ /* 0x100fe40000004100 */
[----:B------:R-:W-:Y:S01]  /*39f0*/  FFMA.FTZ R44, R12, R31, R39 ;  /* 0x0000001f0c2c7223 */ /* 0x000fe20000010027 */
[--C-:B------:R-:W-:Y:S01]  /*3a00*/  HADD2.F32 R27, -RZ, R13.reuse.H0_H0 ;  /* 0x2000000dff1b7230 */ /* 0x100fe20000004100 */
[----:B------:R-:W-:Y:S01]  /*3a10*/  LOP3.LUT R38, R41, 0xf000f, RZ, 0xc0, !PT ;  /* 0x000f000f29267812 */ /* 0x000fe200078ec0ff */
[----:B------:R-:W-:Y:S01]  /*3a20*/  HADD2.F32 R28, -RZ, R26.H1_H1 ;  /* 0x3000001aff1c7230 */ /* 0x000fe20000004100 */
[----:B------:R-:W-:Y:S01]  /*3a30*/  LOP3.LUT R39, R42, 0xf000f, RZ, 0xc0, !PT ;  /* 0x000f000f2a277812 */ /* 0x000fe200078ec0ff */
[----:B------:R-:W-:-:S02]  /*3a40*/  HADD2.F32 R26, -RZ, R13.H1_H1 ;  /* 0x3000000dff1a7230 */ /* 0x000fc40000004100 */
[C---:B------:R-:W-:Y:S01]  /*3a50*/  FFMA.FTZ R51, R12.reuse, R29, R40 ;  /* 0x0000001d0c337223 */ /* 0x040fe20000010028 */
        /* <DEDUP_REMOVED lines=11> */
[--C-:B0-----:R-:W-:Y:S02]  /*3b10*/  HADD2.F32 R49, -RZ, R14.reuse.H0_H0 ;  /* 0x2000000eff317230 */ /* 0x101fe40000004100 */
[----:B------:R-:W-:Y:S01]  /*3b20*/  HADD2 R50, R12, -1032, -1032 ;  /* 0xe408e4080c327430 */ /* 0x000fe20000000000 */
[----:B------:R-:W-:Y:S01]  /*3b30*/  LOP3.LUT R13, R13, 0x64006400, RZ, 0xfc, !PT ;  /* 0x640064000d0d7812 */ /* 0x000fe200078efcff */
[----:B------:R-:W-:Y:S01]  /*3b40*/  HADD2.F32 R43, -RZ, R14.H1_H1 ;  /* 0x3000000eff2b7230 */ /* 0x000fe20000004100 */
[----:B------:R-:W-:Y:S01]  /*3b50*/  LOP3.LUT R24, R24, 0xf000f0, RZ, 0xc0, !PT ;  /* 0x00f000f018187812 */ /* 0x000fe200078ec0ff */
[----:B------:R-:W-:Y:S01]  /*3b60*/  HADD2.F32 R38, -RZ, R54.H0_H0 ;  /* 0x20000036ff267230 */ /* 0x000fe20000004100 */
[----:B------:R-:W-:Y:S01]  /*3b70*/  LOP3.LUT R25, R25, 0xf000f0, RZ, 0xc0, !PT ;  /* 0x00f000f019197812 */ /* 0x000fe200078ec0ff */
[----:B------:R-:W-:Y:S02]  /*3b80*/  HADD2.F32 R14, -RZ, R48.H0_H0 ;  /* 0x20000030ff0e7230 */ /* 0x000fe40000004100 */
[----:B------:R-:W-:-:S02]  /*3b90*/  HADD2 R53, R13, -1032, -1032 ;  /* 0xe408e4080d357430 */ /* 0x000fc40000000000 */
[--C-:B------:R-:W-:Y:S01]  /*3ba0*/  HADD2.F32 R40, -RZ, R50.reuse.H0_H0 ;  /* 0x20000032ff287230 */ /* 0x100fe20000004100 */
[----:B------:R-:W-:Y:S01]  /*3bb0*/  LOP3.LUT R42, R42, 0xf000f0, RZ, 0xc0, !PT ;  /* 0x00f000f02a2a7812 */ /* 0x000fe200078ec0ff */
[----:B------:R-:W-:Y:S02]  /*3bc0*/  HADD2.F32 R52, -RZ, R50.H1_H1 ;  /* 0x30000032ff347230 */ /* 0x000fe40000004100 */
        /* <DEDUP_REMOVED lines=9> */
[----:B------:R-:W-:Y:S01]  /*3c60*/  FFMA.FTZ R45, R40, R49, R45 ;  /* 0x00000031282d7223 */ /* 0x000fe2000001002d */
[----:B------:R-:W-:Y:S01]  /*3c70*/  FFMA.FTZ R24, R43, R50, R15 ;  /* 0x000000322b187223 */ /* 0x000fe2000001000f */
[----:B------:R-:W-:Y:S01]  /*3c80*/  LOP3.LUT R47, R47, 0x64006400, RZ, 0xfc, !PT ;  /* 0x640064002f2f7812 */ /* 0x000fe200078efcff */
[----:B------:R-:W-:Y:S01]  /*3c90*/  FFMA.FTZ R44, R49, R39, R44 ;  /* 0x00000027312c7223 */ /* 0x000fe2000001002c */
[----:B------:R-:W-:Y:S01]  /*3ca0*/  LOP3.LUT R15, R42, 0x64006400, RZ, 0xfc, !PT ;  /* 0x640064002a0f7812 */ /* 0x000fe200078efcff */
[----:B------:R-:W-:-:S02]  /*3cb0*/  HADD2.F32 R51, -RZ, R53.H1_H1 ;  /* 0x30000035ff337230 */ /* 0x000fc40000004100 */
[-C--:B------:R-:W-:Y:S02]  /*3cc0*/  HFMA2 R41, R41, R56.reuse.H0_H0, -72, -72 ;  /* 0xd480d48029297431 */ /* 0x080fe40000040038 */
[----:B------:R-:W-:Y:S02]  /*3cd0*/  HADD2.F32 R49, -RZ, R48.H1_H1 ;  /* 0x30000030ff317230 */ /* 0x000fe40000004100 */
[-C--:B------:R-:W-:Y:S02]  /*3ce0*/  HFMA2 R54, R25, R56.reuse.H0_H0, -72, -72 ;  /* 0xd480d48019367431 */ /* 0x080fe40000040038 */
[----:B------:R-:W-:Y:S01]  /*3cf0*/  FFMA.FTZ R25, R52, R43, R45 ;  /* 0x0000002b34197223 */ /* 0x000fe2000001002d */
[-C--:B------:R-:W-:Y:S02]  /*3d00*/  HFMA2 R42, R47, R56.reuse.H0_H0, -72, -72 ;  /* 0xd480d4802f2a7431 */ /* 0x080fe40000040038 */
[----:B------:R-:W-:Y:S01]  /*3d10*/  FFMA.FTZ R53, R43, R51, R44 ;  /* 0x000000332b357223 */ /* 0x000fe2000001002c */
[----:B------:R-:W-:-:S02]  /*3d20*/  HFMA2 R15, R15, R56.H0_H0, -72, -72 ;  /* 0xd480d4800f0f7431 */ /* 0x000fc40000040038 */
[----:B------:R-:W-:Y:S01]  /*3d30*/  FFMA.FTZ R46, R43, R49, R46 ;  /* 0x000000312b2e7223 */ /* 0x000fe2000001002e */
[--C-:B------:R-:W-:Y:S02]  /*3d40*/  HADD2.F32 R45, -RZ, R41.reuse.H0_H0 ;  /* 0x20000029ff2d7230 */ /* 0x100fe40000004100 */
[----:B------:R-:W-:Y:S02]  /*3d50*/  HADD2.F32 R44, -RZ, R41.H1_H1 ;  /* 0x30000029ff2c7230 */ /* 0x000fe40000004100 */
[----:B------:R-:W-:Y:S02]  /*3d60*/  HADD2.F32 R48, -RZ, R54.H0_H0 ;  /* 0x20000036ff307230 */ /* 0x000fe40000004100 */
[----:B------:R-:W-:Y:S01]  /*3d70*/  FFMA.FTZ R58, R12, R45, R53 ;  /* 0x0000002d0c3a7223 */ /* 0x000fe20000010035 */
[----:B------:R-:W-:Y:S02]  /*3d80*/  HADD2.F32 R43, -RZ, R42.H0_H0 ;  /* 0x2000002aff2b7230 */ /* 0x000fe40000004100 */
[----:B------:R-:W-:-:S02]  /*3d90*/  HADD2.F32 R41, -RZ, R15.H0_H0 ;  /* 0x2000000fff297230 */ /* 0x000fc40000004100 */
[----:B------:R-:W-:Y:S02]  /*3da0*/  HADD2.F32 R47, -RZ, R54.H1_H1 ;  /* 0x30000036ff2f7230 */ /* 0x000fe40000004100 */
[----:B------:R-:W-:Y:S01]  /*3db0*/  FFMA.FTZ R54, R48, R12, R25 ;  /* 0x0000000c30367223 */ /* 0x000fe20000010019 */
[----:B------:R-:W-:Y:S02]  /*3dc0*/  HADD2.F32 R42, -RZ, R42.H1_H1 ;  /* 0x3000002aff2a7230 */ /* 0x000fe40000004100 */
[C---:B------:R-:W-:Y:S01]  /*3dd0*/  FFMA.FTZ R53, R12.reuse, R43, R24 ;  /* 0x0000002b0c357223 */ /* 0x040fe20000010018 */
[----:B------:R-:W-:Y:S02]  /*3de0*/  HADD2.F32 R15, -RZ, R15.H1_H1 ;  /* 0x3000000fff0f7230 */ /* 0x000fe40000004100 */
        /* <DEDUP_REMOVED lines=12> */
[--C-:B------:R-:W-:Y:S01]  /*3eb0*/  HADD2 R57, R25.H0_H0, R9.reuse.H1_H1 ;  /* 0x3000000919397230 */ /* 0x100fe20000000800 */
[----:B------:R-:W-:Y:S01]  /*3ec0*/  F2FP.F16.F32.PACK_AB R12, RZ, R12 ;  /* 0x0000000cff0c723e */ /* 0x000fe200000000ff */
[----:B------:R-:W-:Y:S02]  /*3ed0*/  HADD2 R46, R46.H0_H0, R9.H0_H0 ;  /* 0x200000092e2e7230 */ /* 0x000fe40000000800 */
        /* <DEDUP_REMOVED lines=22> */
[--C-:B-1----:R-:W-:Y:S02]  /*4040*/  HADD2.F32 R9, -RZ, R12.reuse.H0_H0 ;  /* 0x2000000cff097230 */ /* 0x102fe40000004100 */
        /* <DEDUP_REMOVED lines=90> */
.L_x_2117:
[----:B------:R-:W0:Y:S01]  /*45f0*/  LDC R47, c[0x0][0x23c] ;  /* 0x00008f00ff2f7b82 */ /* 0x000e220000000800 */
[----:B------:R-:W1:Y:S01]  /*4600*/  LDS.64 R2, [UR4+0x10] ;  /* 0x00001004ff027984 */ /* 0x000e620008000a00 */
[----:B0-----:R-:W-:-:S05]  /*4610*/  IMAD.WIDE R22, R47, 0x4, R16 ;  /* 0x000000042f167825 */ /* 0x001fca00078e0210 */
[----:B------:R-:W2:Y:S01]  /*4620*/  LDG.E.128.CONSTANT R12, desc[UR6][R22.64] ;  /* 0x00000006160c7981 */ /* 0x000ea2000c1e9d00 */
[----:B-1----:R-:W-:Y:S02]  /*4630*/  HADD2.F32 R21, -RZ, R2.H1_H1 ;  /* 0x30000002ff157230 */ /* 0x002fe40000004100 */
[--C-:B------:R-:W-:Y:S02]  /*4640*/  HADD2.F32 R52, -RZ, R3.reuse.H0_H0 ;  /* 0x20000003ff347230 */ /* 0x100fe40000004100 */
[----:B------:R-:W-:Y:S01]  /*4650*/  HADD2.F32 R27, -RZ, R3.H1_H1 ;  /* 0x30000003ff1b7230 */ /* 0x000fe20000004100 */
[----:B--2---:R-:W-:Y:S02]  /*4660*/  LOP3.LUT R4, R13, 0xf000f, RZ, 0xc0, !PT ;  /* 0x000f000f0d047812 */ /* 0x004fe400078ec0ff */
[----:B------:R-:W-:Y:S02]  /*4670*/  LOP3.LUT R8, R14, 0xf000f, RZ, 0xc0, !PT ;  /* 0x000f000f0e087812 */ /* 0x000fe400078ec0ff */
[----:B------:R-:W-:-:S02]  /*4680*/  LOP3.LUT R4, R4, 0x64006400, RZ, 0xfc, !PT ;  /* 0x6400640004047812 */ /* 0x000fc400078efcff */
[----:B------:R-:W-:Y:S02]  /*4690*/  LOP3.LUT R8, R8, 0x64006400, RZ, 0xfc, !PT ;  /* 0x6400640008087812 */ /* 0x000fe400078efcff */
[----:B------:R-:W-:Y:S02]  /*46a0*/  LOP3.LUT R0, R12, 0xf000f, RZ, 0xc0, !PT ;  /* 0x000f000f0c007812 */ /* 0x000fe400078ec0ff */
[----:B------:R-:W-:Y:S01]  /*46b0*/  LOP3.LUT R28, R13, 0xf000f0, RZ, 0xc0, !PT ;  /* 0x00f000f00d1c7812 */ /* 0x000fe200078ec0ff */
[----:B------:R-:W-:Y:S01]  /*46c0*/  HADD2 R8, R8, -1032, -1032 ;  /* 0xe408e40808087430 */ /* 0x000fe20000000000 */
[----:B------:R-:W-:Y:S01]  /*46d0*/  SHF.R.U32.HI R20, RZ, 0x8, R13 ;  /* 0x00000008ff147819 */ /* 0x000fe2000001160d */
[----:B------:R-:W-:Y:S02]  /*46e0*/  HADD2.F32 R13, -RZ, R2.H0_H0 ;  /* 0x20000002ff0d7230 */ /* 0x000fe40000004100 */
[----:B------:R-:W-:Y:S01]  /*46f0*/  HADD2 R2, R4, -1032, -1032 ;  /* 0xe408e40804027430 */ /* 0x000fe20000000000 */
[----:B------:R-:W-:Y:S01]  /*4700*/  LOP3.LUT R0, R0, 0x64006400, RZ, 0xfc, !PT ;  /* 0x6400640000007812 */ /* 0x000fe200078efcff */
[----:B------:R-:W-:Y:S01]  /*4710*/  HADD2.F32 R48, -RZ, R8.H1_H1 ;  /* 0x30000008ff307230 */ /* 0x000fe20000004100 */
[----:B------:R-:W-:-:S02]  /*4720*/  LOP3.LUT R29, R15, 0xf000f, RZ, 0xc0, !PT ;  /* 0x000f000f0f1d7812 */ /* 0x000fc400078ec0ff */
[--C-:B------:R-:W-:Y:S02]  /*4730*/  HADD2.F32 R3, -RZ, R2.reuse.H0_H0 ;  /* 0x20000002ff037230 */ /* 0x100fe40000004100 */
[----:B------:R-:W-:Y:S02]  /*4740*/  HADD2 R0, R0, -1032, -1032 ;  /* 0xe408e40800007430 */ /* 0x000fe40000000000 */
[----:B------:R-:W-:Y:S01]  /*4750*/  HADD2.F32 R49, -RZ, R2.H1_H1 ;  /* 0x30000002ff317230 */ /* 0x000fe20000004100 */
[----:B------:R-:W-:Y:S01]  /*4760*/  LOP3.LUT R26, R12, 0xf000f0, RZ, 0xc0, !PT ;  /* 0x00f000f00c1a7812 */ /* 0x000fe200078ec0ff */
[----:B------:R-:W-:Y:S01]  /*4770*/  HADD2.F32 R2, -RZ, R8.H0_H0 ;  /* 0x20000008ff027230 */ /* 0x000fe20000004100 */
        /* <DEDUP_REMOVED lines=10> */
[-C--:B------:R-:W-:Y:S01]  /*4820*/  HFMA2 R29, R29, R56.reuse.H0_H0, -72, -72 ;  /* 0xd480d4801d1d7431 */ /* 0x080fe20000040038 */
[----:B------:R-:W-:Y:S01]  /*4830*/  LOP3.LUT R37, R37, 0x64006400, RZ, 0xfc, !PT ;  /* 0x6400640025257812 */ /* 0x000fe200078efcff */
[-C--:B------:R-:W-:Y:S02]  /*4840*/  HFMA2 R31, R31, R56.reuse.H0_H0, -72, -72 ;  /* 0xd480d4801f1f7431 */ /* 0x080fe40000040038 */
[----:B------:R-:W-:Y:S02]  /*4850*/  HADD2.F32 R0, -RZ, R28.H0_H0 ;  /* 0x2000001cff007230 */ /* 0x000fe40000004100 */
[----:B------:R-:W-:-:S02]  /*4860*/  HFMA2 R30, R33, R56.H0_H0, -72, -72 ;  /* 0xd480d480211e7431 */ /* 0x000fc40000040038 */
[----:B------:R-:W-:Y:S02]  /*4870*/  HADD2.F32 R45, -RZ, R28.H1_H1 ;  /* 0x3000001cff2d7230 */ /* 0x000fe40000004100 */
[----:B------:R-:W-:Y:S02]  /*4880*/  HFMA2 R26, R37, R56.H0_H0, -72, -72 ;  /* 0xd480d480251a7431 */ /* 0x000fe40000040038 */
[----:B------:R-:W-:Y:S01]  /*4890*/  FFMA.FTZ R33, R4, R13, RZ ;  /* 0x0000000d04217223 */ /* 0x000fe200000100ff */
[C---:B------:R-:W-:Y:S01]  /*48a0*/  FFMA.FTZ R28, R13.reuse, R3, RZ ;  /* 0x000000030d1c7223 */ /* 0x040fe200000100ff */
[C---:B------:R-:W-:Y:S01]  /*48b0*/  FFMA.FTZ R37, R13.reuse, R2, RZ ;  /* 0x000000020d257223 */ /* 0x040fe200000100ff */
[----:B------:R-:W-:Y:S01]  /*48c0*/  FFMA.FTZ R38, R13, R0, RZ ;  /* 0x000000000d267223 */ /* 0x000fe200000100ff */
[----:B------:R-:W-:Y:S01]  /*48d0*/  SHF.R.U32.HI R14, RZ, 0x8, R14 ;  /* 0x00000008ff0e7819 */ /* 0x000fe2000001160e */
        /* <DEDUP_REMOVED lines=8> */
[----:B------:R-:W-:Y:S01]  /*4960*/  SHF.R.U32.HI R12, RZ, 0x8, R12 ;  /* 0x00000008ff0c7819 */ /* 0x000fe2000001160c */
[----:B------:R-:W-:Y:S01]  /*4970*/  HADD2.F32 R39, -RZ, R29.H1_H1 ;  /* 0x3000001dff277230 */ /* 0x000fe20000004100 */
[----:B------:R-:W-:Y:S01]  /*4980*/  LOP3.LUT R21, R20, 0xf000f, RZ, 0xc0, !PT ;  /* 0x000f000f14157812 */ /* 0x000fe200078ec0ff */
[----:B------:R-:W-:Y:S01]  /*4990*/  FFMA.FTZ R51, R44, R52, R33 ;  /* 0x000000342c337223 */ /* 0x000fe20000010021 */
[----:B------:R-:W-:Y:S01]  /*49a0*/  SHF.R.U32.HI R15, RZ, 0x8, R15 ;  /* 0x00000008ff0f7819 */ /* 0x000fe2000001160f */
        /* <DEDUP_REMOVED lines=12> */
[----:B------:R-:W-:Y:S01]  /*4a70*/  HADD2 R26, R21, -1032, -1032 ;  /* 0xe408e408151a7430 */ /* 0x000fe20000000000 */
[----:B------:R-:W-:Y:S01]  /*4a80*/  LOP3.LUT R13, R13, 0x64006400, RZ, 0xfc, !PT ;  /* 0x640064000d0d7812 */ /* 0x000fe200078efcff */
[----:B------:R-:W-:Y:S01]  /*4a90*/  FFMA.FTZ R55, R27, R39, R28 ;  /* 0x000000271b377223 */ /* 0x000fe2000001001c */
[----:B------:R-:W-:Y:S01]  /*4aa0*/  LOP3.LUT R30, R30, 0x64006400, RZ, 0xfc, !PT ;  /* 0x640064001e1e7812 */ /* 0x000fe200078efcff */
[----:B------:R-:W-:-:S02]  /*4ab0*/  HADD2 R21, R29, -1032, -1032 ;  /* 0xe408e4081d157430 */ /* 0x000fc40000000000 */
[----:B------:R-:W-:Y:S02]  /*4ac0*/  HADD2.F32 R31, -RZ, R26.H0_H0 ;  /* 0x2000001aff1f7230 */ /* 0x000fe40000004100 */
[----:B------:R-:W-:Y:S02]  /*4ad0*/  HADD2 R54, R13, -1032, -1032 ;  /* 0xe408e4080d367430 */ /* 0x000fe40000000000 */
[C---:B------:R-:W-:Y:S01]  /*4ae0*/  FFMA.FTZ R53, R27.reuse, R38, R53 ;  /* 0x000000261b357223 */ /* 0x040fe20000010035 */
[----:B------:R-:W-:Y:S02]  /*4af0*/  HADD2 R13, R30, -1032, -1032 ;  /* 0xe408e4081e0d7430 */ /* 0x000fe40000000000 */
[----:B------:R-:W-:Y:S02]  /*4b00*/  HADD2.F32 R30, -RZ, R21.H0_H0 ;  /* 0x20000015ff1e7230 */ /* 0x000fe40000004100 */
[----:B------:R-:W-:Y:S01]  /*4b10*/  FFMA.FTZ R28, R27, R37, R52 ;  /* 0x000000251b1c7223 */ /* 0x000fe20000010034 */
[----:B------:R-:W-:Y:S01]  /*4b20*/  FFMA.FTZ R52, R58, R31, R55 ;  /* 0x0000001f3a347223 */ /* 0x000fe20000010037 */
[----:B------:R-:W-:Y:S01]  /*4b30*/  LOP3.LUT R55, R12, 0xf000f0, RZ, 0xc0, !PT ;  /* 0x00f000f00c377812 */ /* 0x000fe200078ec0ff */
[----:B------:R-:W-:-:S02]  /*4b40*/  HADD2.F32 R33, -RZ, R54.H0_H0 ;  /* 0x20000036ff217230 */ /* 0x000fc40000004100 */
[----:B------:R-:W-:Y:S01]  /*4b50*/  FFMA.FTZ R61, R58, R30, R53 ;  /* 0x0000001e3a3d7223 */ /* 0x000fe20000010035 */
[----:B------:R-:W-:Y:S01]  /*4b60*/  HADD2.F32 R53, -RZ, R8.H1_H1 ;  /* 0x30000008ff357230 */ /* 0x000fe20000004100 */
        /* <DEDUP_REMOVED lines=21> */
[C---:B------:R-:W-:Y:S01]  /*4cc0*/  FFMA.FTZ R61, R53.reuse, R26, R61 ;  /* 0x0000001a353d7223 */ /* 0x040fe2000001003d */
[----:B------:R-:W-:Y:S01]  /*4cd0*/  FFMA.FTZ R58, R53, R21, R58 ;  /* 0x00000015353a7223 */ /* 0x000fe2000001003a */
[----:B------:R-:W-:Y:S02]  /*4ce0*/  HADD2.F32 R15, -RZ, R9.H0_H0 ;  /* 0x20000009ff0f7230 */ /* 0x000fe40000004100 */
[----:B------:R-:W-:Y:S02]  /*4cf0*/  HADD2.F32 R54, -RZ, R55.H0_H0 ;  /* 0x20000037ff367230 */ /* 0x000fe40000004100 */
        /* <DEDUP_REMOVED lines=10> */
[----:B------:R-:W-:Y:S02]  /*4da0*/  HADD2.F32 R9, -RZ, R59.H1_H1 ;  /* 0x3000003bff097230 */ /* 0x000fe40000004100 */
[----:B------:R-:W-:-:S02]  /*4db0*/  HADD2.F32 R8, -RZ, R8.H1_H1 ;  /* 0x30000008ff087230 */ /* 0x000fc40000004100 */
        /* <DEDUP_REMOVED lines=8> */
[----:B------:R-:W-:Y:S02]  /*4e40*/  F2FP.F16.F32.PACK_AB R12, RZ, R12 ;  /* 0x0000000cff0c723e */ /* 0x000fe400000000ff */
[----:B------:R-:W-:-:S02]  /*4e50*/  F2FP.F16.F32.PACK_AB R13, RZ, R13 ;  /* 0x0000000dff0d723e */ /* 0x000fc400000000ff */
[----:B------:R-:W-:Y:S01]  /*4e60*/  F2FP.F16.F32.PACK_AB R15, RZ, R59 ;  /* 0x0000003bff0f723e */ /* 0x000fe200000000ff */
[----:B------:R-:W-:Y:S01]  /*4e70*/  HADD2 R46, R12.H0_H0, R46.H0_H0 ;  /* 0x2000002e0c2e7230 */ /* 0x000fe20000000800 */
[----:B------:R-:W-:Y:S01]  /*4e80*/  F2FP.F16.F32.PACK_AB R14, RZ, R58 ;  /* 0x0000003aff0e723e */ /* 0x000fe200000000ff */
[----:B------:R-:W-:Y:S02]  /*4e90*/  HADD2 R57, R13.H0_H0, R57.H0_H0 ;  /* 0x200000390d397230 */ /* 0x000fe40000000800 */
[----:B------:R-:W-:-:S04]  /*4ea0*/  IMAD.WIDE R12, R47, 0x4, R22 ;  /* 0x000000042f0c7825 */ /* 0x000fc800078e0216 */
        /* <DEDUP_REMOVED lines=16> */
[----:B------:R-:W-:Y:S01]  /*4fb0*/  HADD2.F32 R23, -RZ, R23.H1_H1 ;  /* 0x30000017ff177230 */ /* 0x000fe20000004100 */
[----:B------:R-:W0:Y:S01]  /*4fc0*/  LDS.64 R24, [UR4+0x58] ;  /* 0x00005804ff187984 */ /* 0x000e220008000a00 */
        /* <DEDUP_REMOVED lines=8> */
[----:B0-----:R-:W-:-:S02]  /*5050*/  HADD2.F32 R60, -RZ, R24.H0_H0 ;  /* 0x20000018ff3c7230 */ /* 0x001fc40000004100 */
[----:B------:R-:W-:Y:S02]  /*5060*/  HADD2.F32 R24, -RZ, R24.H1_H1 ;  /* 0x30000018ff187230 */ /* 0x000fe40000004100 */
[--C-:B------:R-:W-:Y:S02]  /*5070*/  HADD2.F32 R23, -RZ, R25.reuse.H0_H0 ;  /* 0x20000019ff177230 */ /* 0x100fe40000004100 */
        /* <DEDUP_REMOVED lines=8> */
[----:B------:R-:W-:Y:S01]  /*5100*/  FFMA.FTZ R24, R54, R23, R61 ;  /* 0x0000001736187223 */ /* 0x000fe2000001003d */
        /* <DEDUP_REMOVED lines=75> */
.L_x_2118:
[----:B------:R0:W2:Y:S04]  /*55c0*/  LDG.E.128.CONSTANT R20, desc[UR6][R12.64] ;  /* 0x000000060c147981 */ /* 0x0000a8000c1e9d00 */
[----:B------:R-:W1:Y:S01]  /*55d0*/  LDS.64 R2, [UR4+0x20] ;  /* 0x00002004ff027984 */ /* 0x000e620008000a00 */
[----:B0-----:R-:W-:-:S04]  /*55e0*/  IMAD.WIDE R12, R47, 0x4, R12 ;  /* 0x000000042f0c7825 */ /* 0x001fc800078e020c */
[--C-:B-1----:R-:W-:Y:S02]  /*55f0*/  HADD2.F32 R51, -RZ, R3.reuse.H0_H0 ;  /* 0x20000003ff337230 */ /* 0x102fe40000004100 */
[----:B------:R-:W-:Y:S01]  /*5600*/  HADD2.F32 R24, -RZ, R3.H1_H1 ;  /* 0x30000003ff187230 */ /* 0x000fe20000004100 */
[C---:B--2---:R-:W-:Y:S02]  /*5610*/  LOP3.LUT R4, R21.reuse, 0xf000f, RZ, 0xc0, !PT ;  /* 0x000f000f15047812 */ /* 0x044fe400078ec0ff */
[----:B------:R-:W-:Y:S02]  /*5620*/  LOP3.LUT R8, R22, 0xf000f, RZ, 0xc0, !PT ;  /* 0x000f000f16087812 */ /* 0x000fe400078ec0ff */
[----:B------:R-:W-:Y:S02]  /*5630*/  LOP3.LUT R4, R4, 0x64006400, RZ, 0xfc, !PT ;  /* 0x6400640004047812 */ /* 0x000fe400078efcff */
[----:B------:R-:W-:Y:S02]  /*5640*/  LOP3.LUT R8, R8, 0x64006400, RZ, 0xfc, !PT ;  /* 0x6400640008087812 */ /* 0x000fe400078efcff */
[----:B------:R-:W-:-:S02]  /*5650*/  LOP3.LUT R26, R21, 0xf000f0, RZ, 0xc0, !PT ;  /* 0x00f000f0151a7812 */ /* 0x000fc400078ec0ff */
[----:B------:R-:W-:Y:S01]  /*5660*/  SHF.R.U32.HI R48, RZ, 0x8, R21 ;  /* 0x00000008ff307819 */ /* 0x000fe20000011615 */
[--C-:B------:R-:W-:Y:S01]  /*5670*/  HADD2.F32 R21, -RZ, R2.reuse.H0_H0 ;  /* 0x20000002ff157230 */ /* 0x100fe20000004100 */
[----:B------:R-:W-:Y:S01]  /*5680*/  LOP3.LUT R27, R22, 0xf000f0, RZ, 0xc0, !PT ;  /* 0x00f000f0161b7812 */ /* 0x000fe200078ec0ff */
[----:B------:R-:W-:Y:S01]  /*5690*/  HADD2 R8, R8, -1032, -1032 ;  /* 0xe408e40808087430 */ /* 0x000fe20000000000 */
[----:B------:R-:W-:Y:S01]  /*56a0*/  SHF.R.U32.HI R49, RZ, 0x8, R22 ;  /* 0x00000008ff317819 */ /* 0x000fe20000011616 */
[----:B------:R-:W-:Y:S02]  /*56b0*/  HADD2.F32 R22, -RZ, R2.H1_H1 ;  /* 0x30000002ff167230 */ /* 0x000fe40000004100 */
[----:B------:R-:W-:Y:S01]  /*56c0*/  HADD2 R2, R4, -1032, -1032 ;  /* 0xe408e40804027430 */ /* 0x000fe20000000000 */
[----:B------:R-:W-:Y:S01]  /*56d0*/  LOP3.LUT R0, R20, 0xf000f, RZ, 0xc0, !PT ;  /* 0x000f000f14007812 */ /* 0x000fe200078ec0ff */
[----:B------:R-:W-:Y:S01]  /*56e0*/  HADD2.F32 R43, -RZ, R8.H1_H1 ;  /* 0x30000008ff2b7230 */ /* 0x000fe20000004100 */
[----:B------:R-:W-:-:S02]  /*56f0*/  LOP3.LUT R28, R23, 0xf000f, RZ, 0xc0, !PT ;  /* 0x000f000f171c7812 */ /* 0x000fc400078ec0ff */
[--C-:B------:R-:W-:Y:S01]  /*5700*/  HADD2.F32 R3, -RZ, R2.reuse.H0_H0 ;  /* 0x20000002ff037230 */ /* 0x100fe20000004100 */
[----:B------:R-:W-:Y:S01]  /*5710*/  LOP3.LUT R0, R0, 0x64006400, RZ, 0xfc, !PT ;  /* 0x6400640000007812 */ /* 0x000fe200078efcff */
[----:B------:R-:W-:Y:S01]  /*5720*/  HADD2.F32 R44, -RZ, R2.H1_H1 ;  /* 0x30000002ff2c7230 */ /* 0x000fe20000004100 */
[----:B------:R-:W-:Y:S01]  /*5730*/  LOP3.LUT R28, R28, 0x64006400, RZ, 0xfc, !PT ;  /* 0x640064001c1c7812 */ /* 0x000fe200078efcff */
[----:B------:R-:W-:Y:S01]  /*5740*/  HADD2.F32 R2, -RZ, R8.H0_H0 ;  /* 0x20000008ff027230 */ /* 0x000fe20000004100 */
[----:B------:R-:W-:Y:S01]  /*5750*/  LOP3.LUT R25, R20, 0xf000f0, RZ, 0xc0, !PT ;  /* 0x00f000f014197812 */ /* 0x000fe200078ec0ff */
[----:B------:R-:W0:Y:S01]  /*5760*/  LDS.64 R8, [UR4+0x28] ;  /* 0x00002804ff087984 */ /* 0x000e220008000a00 */
[----:B------:R-:W-:Y:S01]  /*5770*/  LOP3.LUT R29, R23, 0xf000f0, RZ, 0xc0, !PT ;  /* 0x00f000f0171d7812 */ /* 0x000fe200078ec0ff */
[----:B------:R-:W-:Y:S01]  /*5780*/  HADD2 R0, R0, -1032, -1032 ;  /* 0xe408e40800007430 */ /* 0x000fe20000000000 */
[----:B------:R-:W-:Y:S01]  /*5790*/  SHF.R.U32.HI R50, RZ, 0x8, R23 ;  /* 0x00000008ff327819 */ /* 0x000fe20000011617 */
[----:B------:R-:W-:Y:S01]  /*57a0*/  HADD2 R30, R28, -1032, -1032 ;  /* 0xe408e4081c1e7430 */ /* 0x000fe20000000000 */
[----:B------:R-:W-:Y:S01]  /*57b0*/  LOP3.LUT R23, R26, 0x64006400, RZ, 0xfc, !PT ;  /* 0x640064001a177812 */ /* 0x000fe200078efcff */
[----:B------:R-:W-:Y:S01]  /*57c0*/  FFMA.FTZ R52, R21, R2, RZ ;  /* 0x0000000215347223 */ /* 0x000fe200000100ff */
[----:B------:R-:W-:Y:S01]  /*57d0*/  LOP3.LUT R25, R25, 0x64006400, RZ, 0xfc, !PT ;  /* 0x6400640019197812 */ /* 0x000fe200078efcff */
[--C-:B------:R-:W-:Y:S01]  /*57e0*/  HADD2.F32 R4, -RZ, R0.reuse.H0_H0 ;  /* 0x20000000ff047230 */ /* 0x100fe20000004100 */
[----:B------:R-:W-:Y:S01]  /*57f0*/  LOP3.LUT R27, R27, 0x64006400, RZ, 0xfc, !PT ;  /* 0x640064001b1b7812 */ /* 0x000fe200078efcff */
[----:B------:R-:W-:Y:S01]  /*5800*/  HADD2.F32 R45, -RZ, R0.H1_H1 ;  /* 0x30000000ff2d7230 */ /* 0x000fe20000004100 */
[----:B------:R-:W-:Y:S01]  /*5810*/  LOP3.LUT R29, R29, 0x64006400, RZ, 0xfc, !PT ;  /* 0x640064001d1d7812 */ /* 0x000fe200078efcff */
[----:B------:R-:W-:-:S02]  /*5820*/  HADD2.F32 R0, -RZ, R30.H0_H0 ;  /* 0x2000001eff007230 */ /* 0x000fc40000004100 */
[-C--:B------:R-:W-:Y:S02]  /*5830*/  HFMA2 R26, R23, R56.reuse.H0_H0, -72, -72 ;  /* 0xd480d480171a7431 */ /* 0x080fe40000040038 */
[----:B------:R-:W-:Y:S02]  /*5840*/  HADD2.F32 R42, -RZ, R30.H1_H1 ;  /* 0x3000001eff2a7230 */ /* 0x000fe40000004100 */
[-C--:B------:R-:W-:Y:S02]  /*5850*/  HFMA2 R28, R25, R56.reuse.H0_H0, -72, -72 ;  /* 0xd480d480191c7431 */ /* 0x080fe40000040038 */
[----:B------:R-:W-:Y:S01]  /*5860*/  FFMA.FTZ R25, R21, R3, RZ ;  /* 0x0000000315197223 */ /* 0x000fe200000100ff */
[-C--:B------:R-:W-:Y:S02]  /*5870*/  HFMA2 R27, R27, R56.reuse.H0_H0, -72, -72 ;  /* 0xd480d4801b1b7431 */ /* 0x080fe40000040038 */
[----:B------:R-:W-:Y:S01]  /*5880*/  FFMA.FTZ R30, R4, R21, RZ ;  /* 0x00000015041e7223 */ /* 0x000fe200000100ff */
[----:B------:R-:W-:-:S02]  /*5890*/  HFMA2 R23, R29, R56.H0_H0, -72, -72 ;  /* 0xd480d4801d177431 */ /* 0x000fc40000040038 */
[----:B------:R-:W-:Y:S01]  /*58a0*/  FFMA.FTZ R21, R21, R0, RZ ;  /* 0x0000000015157223 */ /* 0x000fe200000100ff */
[----:B------:R-:W-:Y:S02]  /*58b0*/  HADD2.F32 R40, -RZ, R26.H0_H0 ;  /* 0x2000001aff287230 */ /* 0x000fe40000004100 */
[C---:B------:R-:W-:Y:S01]  /*58c0*/  FFMA.FTZ R54, R22.reuse, R44, R25 ;  /* 0x0000002c16367223 */ /* 0x040fe20000010019 */
[----:B------:R-:W-:Y:S02]  /*58d0*/  HADD2.F32 R41, -RZ, R28.H0_H0 ;  /* 0x2000001cff297230 */ /* 0x000fe40000004100 */
[----:B------:R-:W-:Y:S01]  /*58e0*/  FFMA.FTZ R30, R45, R22, R30 ;  /* 0x000000162d1e7223 */ /* 0x000fe2000001001e */
[----:B------:R-:W-:Y:S02]  /*58f0*/  HADD2.F32 R39, -RZ, R27.H0_H0 ;  /* 0x2000001bff277230 */ /* 0x000fe40000004100 */
[----:B------:R-:W-:Y:S01]  /*5900*/  FFMA.FTZ R58, R22, R43, R52 ;  /* 0x0000002b163a7223 */ /* 0x000fe20000010034 */
[----:B------:R-:W-:-:S02]  /*5910*/  HADD2.F32 R38, -RZ, R23.H0_H0 ;  /* 0x20000017ff267230 */ /* 0x000fc40000004100 */
[----:B------:R-:W-:Y:S01]  /*5920*/  FFMA.FTZ R21, R22, R42, R21 ;  /* 0x0000002a16157223 */ /* 0x000fe20000010015 */
[----:B------:R-:W-:Y:S01]  /*5930*/  SHF.R.U32.HI R20, RZ, 0x8, R20 ;  /* 0x00000008ff147819 */ /* 0x000fe20000011614 */
[----:B------:R-:W-:Y:S01]  /*5940*/  FFMA.FTZ R25, R51, R40, R54 ;  /* 0x0000002833197223 */ /* 0x000fe20000010036 */
[----:B------:R-:W-:Y:S01]  /*5950*/  FFMA.FTZ R52, R41, R51, R30 ;  /* 0x0000003329347223 */ /* 0x000fe2000001001e */
[C---:B------:R-:W-:Y:S01]  /*5960*/  FFMA.FTZ R54, R51.reuse, R39, R58 ;  /* 0x0000002733367223 */ /* 0x040fe2000001003a */
[----:B------:R-:W-:Y:S01]  /*5970*/  HADD2.F32 R33, -RZ, R26.H1_H1 ;  /* 0x3000001aff217230 */ /* 0x000fe20000004100 */
        /* <DEDUP_REMOVED lines=18> */
[--C-:B------:R-:W-:Y:S02]  /*5aa0*/  HADD2.F32 R28, -RZ, R23.reuse.H0_H0 ;  /* 0x20000017ff1c7230 */ /* 0x100fe40000004100 */
[----:B------:R-:W-:Y:S02]  /*5ab0*/  HADD2 R21, R27, -1032, -1032 ;  /* 0xe408e4081b157430 */ /* 0x000fe40000000000 */
[C---:B------:R-:W-:Y:S01]  /*5ac0*/  FFMA.FTZ R54, R24.reuse, R31, R54 ;  /* 0x0000001f18367223 */ /* 0x040fe20000010036 */
[----:B------:R-:W-:Y:S01]  /*5ad0*/  FFMA.FTZ R51, R24, R30, R51 ;  /* 0x0000001e18337223 */ /* 0x000fe20000010033 */
[--C-:B------:R-:W-:Y:S02]  /*5ae0*/  HADD2.F32 R27, -RZ, R22.reuse.H0_H0 ;  /* 0x20000016ff1b7230 */ /* 0x100fe40000004100 */
[----:B------:R-:W-:Y:S01]  /*5af0*/  FFMA.FTZ R59, R61, R28, R58 ;  /* 0x0000001c3d3b7223 */ /* 0x000fe2000001003a */
[----:B------:R-:W-:Y:S01]  /*5b00*/  HADD2.F32 R24, -RZ, R23.H1_H1 ;  /* 0x30000017ff187230 */ /* 0x000fe20000004100 */
[----:B------:R-:W-:Y:S01]  /*5b10*/  LOP3.LUT R49, R49, 0xf000f0, RZ, 0xc0, !PT ;  /* 0x00f000f031317812 */ /* 0x000fe200078ec0ff */
[----:B------:R-:W-:-:S02]  /*5b20*/  HADD2.F32 R23, -RZ, R22.H1_H1 ;  /* 0x30000016ff177230 */ /* 0x000fc40000004100 */
[----:B------:R-:W-:Y:S01]  /*5b30*/  FFMA.FTZ R58, R61, R27, R54 ;  /* 0x0000001b3d3a7223 */ /* 0x000fe20000010036 */
[----:B------:R-:W-:Y:S01]  /*5b40*/  HADD2.F32 R29, -RZ, R53.H0_H0 ;  /* 0x20000035ff1d7230 */ /* 0x000fe20000004100 */
[----:B------:R-:W-:Y:S01]  /*5b50*/  LOP3.LUT R55, R50, 0xf000f0, RZ, 0xc0, !PT ;  /* 0x00f000f032377812 */ /* 0x000fe200078ec0ff */
[--C-:B------:R-:W-:Y:S01]  /*5b60*/  HADD2.F32 R26, -RZ, R21.reuse.H0_H0 ;  /* 0x20000015ff1a7230 */ /* 0x100fe20000004100 */
[----:B------:R-:W-:Y:S01]  /*5b70*/  LOP3.LUT R49, R49, 0x64006400, RZ, 0xfc, !PT ;  /* 0x6400640031317812 */ /* 0x000fe200078efcff */
[----:B------:R-:W-:Y:S01]  /*5b80*/  HADD2.F32 R22, -RZ, R21.H1_H1 ;  /* 0x30000015ff167230 */ /* 0x000fe20000004100 */
[----:B------:R-:W-:Y:S01]  /*5b90*/  LOP3.LUT R21, R20, 0xf000f0, RZ, 0xc0, !PT ;  /* 0x00f000f014157812 */ /* 0x000fe200078ec0ff */
[----:B------:R-:W-:Y:S01]  /*5ba0*/  HADD2.F32 R25, -RZ, R53.H1_H1 ;  /* 0x30000035ff197230 */ /* 0x000fe20000004100 */
[----:B------:R-:W-:Y:S01]  /*5bb0*/  LOP3.LUT R53, R48, 0xf000f0, RZ, 0xc0, !PT ;  /* 0x00f000f030357812 */ /* 0x000fe200078ec0ff */
[----:B------:R-:W-:Y:S02]  /*5bc0*/  HADD2.F32 R54, -RZ, R8.H1_H1 ;  /* 0x30000008ff367230 */ /* 0x000fe40000004100 */
[----:B------:R-:W-:Y:S01]  /*5bd0*/  FFMA.FTZ R52, R29, R61, R52 ;  /* 0x0000003d1d347223 */ /* 0x000fe20000010034 */
[----:B------:R-:W-:Y:S01]  /*5be0*/  LOP3.LUT R21, R21, 0x64006400, RZ, 0xfc, !PT ;  /* 0x6400640015157812 */ /* 0x000fe200078efcff */
[----:B------:R-:W-:Y:S01]  /*5bf0*/  FFMA.FTZ R61, R61, R26, R51 ;  /* 0x0000001a3d3d7223 */ /* 0x000fe20000010033 */
[----:B------:R-:W-:Y:S01]  /*5c00*/  LOP3.LUT R53, R53, 0x64006400, RZ, 0xfc, !PT ;  /* 0x6400640035357812 */ /* 0x000fe200078efcff */
[----:B------:R-:W-:Y:S01]  /*5c10*/  FFMA.FTZ R8, R25, R54, R52 ;  /* 0x0000003619087223 */ /* 0x000fe20000010034 */
[----:B------:R-:W-:Y:S01]  /*5c20*/  LOP3.LUT R55, R55, 0x64006400, RZ, 0xfc, !PT ;  /* 0x6400640037377812 */ /* 0x000fe200078efcff */
[----:B------:R-:W-:-:S02]  /*5c30*/  HFMA2 R52, R21, R56.H0_H0, -72, -72 ;  /* 0xd480d48015347431 */ /* 0x000fc40000040038 */
[C---:B------:R-:W-:Y:S01]  /*5c40*/  FFMA.FTZ R59, R54.reuse, R24, R59 ;  /* 0x00000018363b7223 */ /* 0x040fe2000001003b */
[C---:B------:R-:W-:Y:S01]  /*5c50*/  FFMA.FTZ R58, R54.reuse, R23, R58 ;  /* 0x00000017363a7223 */ /* 0x040fe2000001003a */
[----:B------:R-:W-:Y:S01]  /*5c60*/  FFMA.FTZ R61, R54, R22, R61 ;  /* 0x00000016363d7223 */ /* 0x000fe2000001003d */
[-C--:B------:R-:W-:Y:S02]  /*5c70*/  HFMA2 R53, R53, R56.reuse.H0_H0, -72, -72 ;  /* 0xd480d48035357431 */ /* 0x080fe40000040038 */
[----:B------:R-:W-:Y:S02]  /*5c80*/  HADD2.F32 R20, -RZ, R9.H0_H0 ;  /* 0x20000009ff147230 */ /* 0x000fe40000004100 */
        /* <DEDUP_REMOVED lines=142> */
.L_x_2119:
        /* <DEDUP_REMOVED lines=16> */
[----:B------:R-:W-:Y:S01]  /*6670*/  LOP3.LUT R4, R4, 0x64006400, RZ, 0xfc, !PT ;  /* 0x6400640004047812 */ /* 0x000fe200078efcff */
[--C-:B------:R-:W-:Y:S01]  /*6680*/  HADD2.F32 R25, -RZ, R2.reuse.H1_H1 ;  /* 0x30000002ff197230 */ /* 0x100fe20000004100 */
[----:B------:R-:W-:Y:S02]  /*6690*/  LOP3.LUT R23, R23, 0x64006400, RZ, 0xfc, !PT ;  /* 0x6400640017177812 */ /* 0x000fe400078efcff */
[----:B------:R-:W-:Y:S01]  /*66a0*/  LOP3.LUT R0, R12, 0x64006400, RZ, 0xfc, !PT ;  /* 0x640064000c007812 */ /* 0x000fe200078efcff */
[----:B------:R-:W-:Y:S02]  /*66b0*/  HADD2 R24, R4, -1032, -1032 ;  /* 0xe408e40804187430 */ /* 0x000fe40000000000 */
[----:B------:R-:W-:Y:S02]  /*66c0*/  HADD2.F32 R4, -RZ, R2.H0_H0 ;  /* 0x20000002ff047230 */ /* 0x000fe40000004100 */
[----:B------:R-:W-:Y:S01]  /*66d0*/  HADD2 R23, R23, -1032, -1032 ;  /* 0xe408e40817177430 */ /* 0x000fe20000000000 */
[----:B------:R-:W-:Y:S01]  /*66e0*/  LOP3.LUT R28, R13, 0xf000f0, RZ, 0xc0, !PT ;  /* 0x00f000f00d1c7812 */ /* 0x000fe200078ec0ff */
[----:B------:R-:W-:Y:S01]  /*66f0*/  HADD2 R31, R0, -1032, -1032 ;  /* 0xe408e408001f7430 */ /* 0x000fe20000000000 */
[----:B------:R-:W-:Y:S01]  /*6700*/  LOP3.LUT R30, R14, 0xf000f0, RZ, 0xc0, !PT ;  /* 0x00f000f00e1e7812 */ /* 0x000fe200078ec0ff */
[--C-:B------:R-:W-:Y:S01]  /*6710*/  HADD2.F32 R3, -RZ, R24.reuse.H0_H0 ;  /* 0x20000018ff037230 */ /* 0x100fe20000004100 */
[----:B------:R-:W-:Y:S01]  /*6720*/  LOP3.LUT R29, R22, 0x64006400, RZ, 0xfc, !PT ;  /* 0x64006400161d7812 */ /* 0x000fe200078efcff */
[----:B------:R-:W-:Y:S01]  /*6730*/  HADD2.F32 R2, -RZ, R23.H0_H0 ;  /* 0x20000017ff027230 */ /* 0x000fe20000004100 */
[----:B------:R-:W-:Y:S01]  /*6740*/  SHF.R.U32.HI R45, RZ, 0x8, R13 ;  /* 0x00000008ff2d7819 */ /* 0x000fe2000001160d */
[--C-:B------:R-:W-:Y:S01]  /*6750*/  HADD2.F32 R0, -RZ, R31.reuse.H0_H0 ;  /* 0x2000001fff007230 */ /* 0x100fe20000004100 */
[----:B------:R-:W0:Y:S01]  /*6760*/  LDS.64 R12, [UR4+0x38] ;  /* 0x00003804ff0c7984 */ /* 0x000e220008000a00 */
[----:B------:R-:W-:Y:S01]  /*6770*/  HADD2.F32 R22, -RZ, R31.H1_H1 ;  /* 0x3000001fff167230 */ /* 0x000fe20000004100 */
[----:B------:R-:W-:Y:S01]  /*6780*/  LOP3.LUT R31, R28, 0x64006400, RZ, 0xfc, !PT ;  /* 0x640064001c1f7812 */ /* 0x000fe200078efcff */
[----:B------:R-:W-:Y:S01]  /*6790*/  FFMA.FTZ R28, R4, R9, RZ ;  /* 0x00000009041c7223 */ /* 0x000fe200000100ff */
[----:B------:R-:W-:Y:S01]  /*67a0*/  LOP3.LUT R33, R30, 0x64006400, RZ, 0xfc, !PT ;  /* 0x640064001e217812 */ /* 0x000fe200078efcff */
[C---:B------:R-:W-:Y:S01]  /*67b0*/  FFMA.FTZ R30, R9.reuse, R3, RZ ;  /* 0x00000003091e7223 */ /* 0x040fe200000100ff */
[C---:B------:R-:W-:Y:S01]  /*67c0*/  FFMA.FTZ R40, R9.reuse, R2, RZ ;  /* 0x0000000209287223 */ /* 0x040fe200000100ff */
[----:B------:R-:W-:Y:S01]  /*67d0*/  FFMA.FTZ R9, R9, R0, RZ ;  /* 0x0000000009097223 */ /* 0x000fe200000100ff */
[----:B------:R-:W-:Y:S01]  /*67e0*/  LOP3.LUT R26, R15, 0xf000f0, RZ, 0xc0, !PT ;  /* 0x00f000f00f1a7812 */ /* 0x000fe200078ec0ff */
[----:B------:R-:W-:-:S02]  /*67f0*/  HADD2.F32 R24, -RZ, R24.H1_H1 ;  /* 0x30000018ff187230 */ /* 0x000fc40000004100 */
[-C--:B------:R-:W-:Y:S02]  /*6800*/  HFMA2 R29, R29, R56.reuse.H0_H0, -72, -72 ;  /* 0xd480d4801d1d7431 */ /* 0x080fe40000040038 */
[----:B------:R-:W-:Y:S02]  /*6810*/  HADD2.F32 R23, -RZ, R23.H1_H1 ;  /* 0x30000017ff177230 */ /* 0x000fe40000004100 */
[----:B------:R-:W-:Y:S01]  /*6820*/  FFMA.FTZ R42, R27, R22, R9 ;  /* 0x000000161b2a7223 */ /* 0x000fe20000010009 */
[----:B------:R-:W-:Y:S01]  /*6830*/  LOP3.LUT R9, R26, 0x64006400, RZ, 0xfc, !PT ;  /* 0x640064001a097812 */ /* 0x000fe200078efcff */
[----:B------:R-:W-:Y:S01]  /*6840*/  FFMA.FTZ R38, R25, R27, R28 ;  /* 0x0000001b19267223 */ /* 0x000fe2000001001c */
        /* <DEDUP_REMOVED lines=9> */
[--C-:B------:R-:W-:Y:S01]  /*68e0*/  HADD2.F32 R29, -RZ, R27.reuse.H0_H0 ;  /* 0x2000001bff1d7230 */ /* 0x100fe20000004100 */
[----:B------:R-:W-:Y:S01]  /*68f0*/  SHF.R.U32.HI R15, RZ, 0x8, R15 ;  /* 0x00000008ff0f7819 */ /* 0x000fe2000001160f */
[----:B------:R-:W-:-:S02]  /*6900*/  HADD2.F32 R28, -RZ, R27.H1_H1 ;  /* 0x3000001bff1c7230 */ /* 0x000fc40000004100 */
[C---:B------:R-:W-:Y:S01]  /*6910*/  FFMA.FTZ R52, R8.reuse, R31, R39 ;  /* 0x0000001f08347223 */ /* 0x040fe20000010027 */
[--C-:B------:R-:W-:Y:S02]  /*6920*/  HADD2.F32 R27, -RZ, R9.reuse.H0_H0 ;  /* 0x20000009ff1b7230 */ /* 0x100fe40000004100 */
[----:B------:R-:W-:Y:S01]  /*6930*/  FFMA.FTZ R48, R33, R53, R38 ;  /* 0x0000003521307223 */ /* 0x000fe20000010026 */
[----:B------:R-:W-:Y:S01]  /*6940*/  HADD2.F32 R30, -RZ, R26.H1_H1 ;  /* 0x3000001aff1e7230 */ /* 0x000fe20000004100 */
[----:B------:R-:W-:Y:S01]  /*6950*/  SHF.R.U32.HI R14, RZ, 0x8, R14 ;  /* 0x00000008ff0e7819 */ /* 0x000fe2000001160e */
[----:B------:R-:W-:Y:S02]  /*6960*/  HADD2.F32 R26, -RZ, R9.H1_H1 ;  /* 0x30000009ff1a7230 */ /* 0x000fe40000004100 */
[C---:B------:R-:W-:Y:S01]  /*6970*/  FFMA.FTZ R9, R8.reuse, R29, R40 ;  /* 0x0000001d08097223 */ /* 0x040fe20000010028 */
        /* <DEDUP_REMOVED lines=20> */
[----:B------:R-:W-:Y:S02]  /*6ac0*/  HADD2.F32 R38, -RZ, R9.H0_H0 ;  /* 0x20000009ff267230 */ /* 0x000fe40000004100 */
[----:B------:R-:W-:Y:S02]  /*6ad0*/  HADD2.F32 R41, -RZ, R54.H0_H0 ;  /* 0x20000036ff297230 */ /* 0x000fe40000004100 */
[C---:B------:R-:W-:Y:S01]  /*6ae0*/  FFMA.FTZ R49, R43.reuse, R40, R52 ;  /* 0x000000282b317223 */ /* 0x040fe20000010034 */
[--C-:B------:R-:W-:Y:S02]  /*6af0*/  HADD2.F32 R39, -RZ, R50.reuse.H0_H0 ;  /* 0x20000032ff277230 */ /* 0x100fe40000004100 */
[----:B------:R-:W-:Y:S01]  /*6b00*/  FFMA.FTZ R52, R43, R38, R53 ;  /* 0x000000262b347223 */ /* 0x000fe20000010035 */
[----:B------:R-:W-:Y:S01]  /*6b10*/  LOP3.LUT R53, R44, 0xf000f0, RZ, 0xc0, !PT ;  /* 0x00f000f02c357812 */ /* 0x000fe200078ec0ff */
[----:B------:R-:W-:-:S02]  /*6b20*/  HADD2.F32 R44, -RZ, R50.H1_H1 ;  /* 0x30000032ff2c7230 */ /* 0x000fc40000004100 */
[----:B------:R-:W-:Y:S01]  /*6b30*/  FFMA.FTZ R48, R41, R43, R48 ;  /* 0x0000002b29307223 */ /* 0x000fe20000010030 */
[----:B------:R-:W-:Y:S01]  /*6b40*/  FFMA.FTZ R51, R43, R39, R42 ;  /* 0x000000272b337223 */ /* 0x000fe2000001002a */
[----:B------:R-:W-:Y:S01]  /*6b50*/  LOP3.LUT R50, R45, 0xf000f0, RZ, 0xc0, !PT ;  /* 0x00f000f02d327812 */ /* 0x000fe200078ec0ff */
[----:B------:R-:W-:Y:S01]  /*6b60*/  HADD2.F32 R43, -RZ, R54.H1_H1 ;  /* 0x30000036ff2b7230 */ /* 0x000fe20000004100 */
[----:B------:R-:W-:Y:S01]  /*6b70*/  LOP3.LUT R54, R15, 0xf000f0, RZ, 0xc0, !PT ;  /* 0x00f000f00f367812 */ /* 0x000fe200078ec0ff */
[----:B------:R-:W-:Y:S01]  /*6b80*/  HADD2.F32 R42, -RZ, R55.H1_H1 ;  /* 0x30000037ff2a7230 */ /* 0x000fe20000004100 */
        /* <DEDUP_REMOVED lines=13> */
[----:B------:R-:W-:Y:S01]  /*6c60*/  FFMA.FTZ R14, R43, R12, R48 ;  /* 0x0000000c2b0e7223 */ /* 0x000fe20000010030 */
[----:B------:R-:W-:-:S02]  /*6c70*/  HADD2.F32 R55, -RZ, R15.H0_H0 ;  /* 0x2000000fff377230 */ /* 0x000fc40000004100 */
[----:B------:R-:W-:Y:S01]  /*6c80*/  FFMA.FTZ R12, R12, R45, R52 ;  /* 0x0000002d0c0c7223 */ /* 0x000fe20000010034 */
[----:B------:R-:W-:Y:S02]  /*6c90*/  HADD2.F32 R48, -RZ, R53.H1_H1 ;  /* 0x30000035ff307230 */ /* 0x000fe40000004100 */
[----:B------:R-:W-:Y:S02]  /*6ca0*/  HADD2.F32 R53, -RZ, R50.H0_H0 ;  /* 0x20000032ff357230 */ /* 0x000fe40000004100 */
        /* <DEDUP_REMOVED lines=136> */
.L_x_2116:
        /* <DEDUP_REMOVED lines=8> */
.L_x_2115:
        /* <DEDUP_REMOVED lines=9> */
[----:B--2--5:R-:W-:-:S05]  /*7640*/  IMAD.WIDE R12, R10, 0x2, R2 ;  /* 0x000000020a0c7825 */ /* 0x024fca00078e0202 */
[----:B------:R0:W-:Y:S01]  /*7650*/  ATOM.E.ADD.F16x2.RN.STRONG.GPU P0, RZ, desc[UR6][R12.64], R9 ;  /* 0x000000090cff79a2 */ /* 0x0001e2000810e1c6 */
[----:B------:R-:W-:Y:S04]  /*7660*/  BSSY B0, `(.L_x_2121) ;  /* 0x000000f000007945 */ /* 0x000fe80003800000 */
[----:B0-----:R-:W-:Y:S05]  /*7670*/  @P0 BRA `(.L_x_2122) ;  /* 0x0000000000340947 */ /* 0x001fea0003800000 */
[----:B------:R-:W0:Y:S02]  /*7680*/  QSPC.E.S P0, RZ, [R12] ;  /* 0x000000000cff73aa */ /* 0x000e240000000500 */
[----:B0-----:R-:W-:Y:S05]  /*7690*/  @!P0 BRA `(.L_x_2123) ;  /* 0x0000000000208947 */ /* 0x001fea0003800000 */
[----:B------:R-:W-:-:S04]  /*76a0*/  MOV R4, R12 ;  /* 0x0000000c00047202 */ /* 0x000fc80000000f00 */
[----:B------:R-:W-:-:S07]  /*76b0*/  MOV R0, R4 ;  /* 0x0000000400007202 */ /* 0x000fce0000000f00 */
.L_x_2124:
[----:B------:R-:W0:Y:S02]  /*76c0*/  LDS R4, [R0] ;  /* 0x0000000000047984 */ /* 0x000e240000000800 */
[----:B0-----:R-:W-:-:S10]  /*76d0*/  HFMA2.MMA R5, R4, 1, 1, R9 ;  /* 0x3c003c0004057835 */ /* 0x001fd40000000009 */
[----:B------:R-:W0:Y:S02]  /*76e0*/  ATOMS.CAST.SPIN R5, [R0], R4, R5 ;  /* 0x000000040005738d */ /* 0x000e240001800005 */
[----:B0-----:R-:W-:-:S13]  /*76f0*/  ISETP.EQ.U32.AND P0, PT, R5, 0x1, PT ;  /* 0x000000010500780c */ /* 0x001fda0003f02070 */
[----:B------:R-:W-:Y:S05]  /*7700*/  @!P0 BRA `(.L_x_2124) ;  /* 0xfffffffc00ec8947 */ /* 0x000fea000383ffff */
[----:B------:R-:W-:Y:S05]  /*7710*/  BRA `(.L_x_2122) ;  /* 0x00000000000c7947 */ /* 0x000fea0003800000 */
.L_x_2123:
[----:B------:R-:W2:Y:S02]  /*7720*/  LD.E R0, desc[UR6][R12.64] ;  /* 0x000000060c007980 */ /* 0x000ea4000c101900 */
[----:B--2---:R-:W-:-:S05]  /*7730*/  IADD3 R5, R9, R0, RZ ;  /* 0x0000000009057210 */ /* 0x004fca0007ffe0ff */
[----:B------:R0:W-:Y:S02]  /*7740*/  ST.E desc[UR6][R12.64], R5 ;  /* 0x000000050c007985 */ /* 0x0001e4000c101906 */
.L_x_2122:
[----:B------:R-:W-:Y:S05]  /*7750*/  BSYNC B0 ;  /* 0x0000000000007941 */ /* 0x000fea0003800000 */
.L_x_2121:
[----:B------:R1:W-:Y:S01]  /*7760*/  ATOM.E.ADD.F16x2.RN.STRONG.GPU P0, RZ, desc[UR6][R12.64+0x4], R8 ;  /* 0x000004080cff79a2 */ /* 0x0003e2000810e1c6 */
[----:B------:R-:W-:Y:S04]  /*7770*/  BSSY B0, `(.L_x_2125) ;  /* 0x000000f000007945 */ /* 0x000fe80003800000 */
[----:B-1----:R-:W-:Y:S05]  /*7780*/  @P0 BRA `(.L_x_2126) ;  /* 0x0000000000340947 */ /* 0x002fea0003800000 */
[----:B------:R-:W1:Y:S02]  /*7790*/  QSPC.E.S P0, RZ, [R12+0x4] ;  /* 0x000004000cff73aa */ /* 0x000e640000000500 */
[----:B-1----:R-:W-:Y:S05]  /*77a0*/  @!P0 BRA `(.L_x_2127) ;  /* 0x0000000000208947 */ /* 0x002fea0003800000 */
[----:B------:R-:W-:-:S04]  /*77b0*/  MOV R4, R12 ;  /* 0x0000000c00047202 */ /* 0x000fc80000000f00 */
[----:B------:R-:W-:-:S07]  /*77c0*/  MOV R0, R4 ;  /* 0x0000000400007202 */ /* 0x000fce0000000f00 */
.L_x_2128:
[----:B------:R-:W0:Y:S02]  /*77d0*/  LDS R4, [R0+0x4] ;  /* 0x0000040000047984 */ /* 0x000e240000000800 */
[----:B0-----:R-:W-:-:S06]  /*77e0*/  HADD2 R5, R4, R8 ;  /* 0x0000000804057230 */ /* 0x001fcc0000000000 */
[----:B------:R-:W0:Y:S02]  /*77f0*/  ATOMS.CAST.SPIN R5, [R0+0x4], R4, R5 ;  /* 0x000004040005738d */ /* 0x000e240001800005 */
[----:B0-----:R-:W-:-:S13]  /*7800*/  ISETP.EQ.U32.AND P0, PT, R5, 0x1, PT ;  /* 0x000000010500780c */ /* 0x001fda0003f02070 */
[----:B------:R-:W-:Y:S05]  /*7810*/  @!P0 BRA `(.L_x_2128) ;  /* 0xfffffffc00ec8947 */ /* 0x000fea000383ffff */
[----:B------:R-:W-:Y:S05]  /*7820*/  BRA `(.L_x_2126) ;  /* 0x00000000000c7947 */ /* 0x000fea0003800000 */
.L_x_2127:
[----:B------:R-:W0:Y:S02]  /*7830*/  LD.E R0, desc[UR6][R12.64+0x4] ;  /* 0x000004060c007980 */ /* 0x000e24000c101900 */
[----:B0-----:R-:W-:-:S05]  /*7840*/  IADD3 R5, R8, R0, RZ ;  /* 0x0000000008057210 */ /* 0x001fca0007ffe0ff */
[----:B------:R1:W-:Y:S02]  /*7850*/  ST.E desc[UR6][R12.64+0x4], R5 ;  /* 0x000004050c007985 */ /* 0x0003e4000c101906 */
.L_x_2126:
[----:B------:R-:W-:Y:S05]  /*7860*/  BSYNC B0 ;  /* 0x0000000000007941 */ /* 0x000fea0003800000 */
.L_x_2125:
        /* <DEDUP_REMOVED lines=9> */
[----:B------:R-:W-:-:S04]  /*7900*/  MOV R4, R8 ;  /* 0x0000000800047202 */ /* 0x000fc80000000f00 */
[----:B------:R-:W-:-:S07]  /*7910*/  MOV R0, R4 ;  /* 0x0000000400007202 */ /* 0x000fce0000000f00 */
.L_x_2132:
[----:B------:R-:W0:Y:S02]  /*7920*/  LDS R4, [R0] ;  /* 0x0000000000047984 */ /* 0x000e240000000800 */
[----:B01----:R-:W-:-:S10]  /*7930*/  HFMA2.MMA R5, R4, 1, 1, R7 ;  /* 0x3c003c0004057835 */ /* 0x003fd40000000007 */
[----:B------:R-:W0:Y:S02]  /*7940*/  ATOMS.CAST.SPIN R5, [R0], R4, R5 ;  /* 0x000000040005738d */ /* 0x000e240001800005 */
[----:B0-----:R-:W-:-:S13]  /*7950*/  ISETP.EQ.U32.AND P0, PT, R5, 0x1, PT ;  /* 0x000000010500780c */ /* 0x001fda0003f02070 */
[----:B------:R-:W-:Y:S05]  /*7960*/  @!P0 BRA `(.L_x_2132) ;  /* 0xfffffffc00ec8947 */ /* 0x000fea000383ffff */
[----:B------:R-:W-:Y:S05]  /*7970*/  BRA `(.L_x_2130) ;  /* 0x00000000000c7947 */ /* 0x000fea0003800000 */
.L_x_2131:
[----:B------:R-:W0:Y:S02]  /*7980*/  LD.E R0, desc[UR6][R8.64] ;  /* 0x0000000608007980 */ /* 0x000e24000c101900 */
[----:B01----:R-:W-:-:S05]  /*7990*/  IADD3 R5, R7, R0, RZ ;  /* 0x0000000007057210 */ /* 0x003fca0007ffe0ff */
[----:B------:R2:W-:Y:S02]  /*79a0*/  ST.E desc[UR6][R8.64], R5 ;  /* 0x0000000508007985 */ /* 0x0005e4000c101906 */
.L_x_2130:
[----:B------:R-:W-:Y:S05]  /*79b0*/  BSYNC B0 ;  /* 0x0000000000007941 */ /* 0x000fea0003800000 */
.L_x_2129:
[----:B------:R3:W-:Y:S01]  /*79c0*/  ATOM.E.ADD.F16x2.RN.STRONG.GPU P0, RZ, desc[UR6][R8.64+0x4], R6 ;  /* 0x0000040608ff79a2 */ /* 0x0007e2000810e1c6 */
[----:B------:R-:W-:Y:S04]  /*79d0*/  BSSY B0, `(.L_x_2133) ;  /* 0x000000f000007945 */ /* 0x000fe80003800000 */
[----:B---3--:R-:W-:Y:S05]  /*79e0*/  @P0 BRA `(.L_x_2134) ;  /* 0x0000000000340947 */ /* 0x008fea0003800000 */
[----:B------:R-:W3:Y:S02]  /*79f0*/  QSPC.E.S P0, RZ, [R8+0x4] ;  /* 0x0000040008ff73aa */ /* 0x000ee40000000500 */
[----:B---3--:R-:W-:Y:S05]  /*7a00*/  @!P0 BRA `(.L_x_2135) ;  /* 0x0000000000208947 */ /* 0x008fea0003800000 */
[----:B------:R-:W-:-:S04]  /*7a10*/  MOV R4, R8 ;  /* 0x0000000800047202 */ /* 0x000fc80000000f00 */
[----:B------:R-:W-:-:S07]  /*7a20*/  MOV R0, R4 ;  /* 0x0000000400007202 */ /* 0x000fce0000000f00 */
.L_x_2136:
[----:B------:R-:W0:Y:S02]  /*7a30*/  LDS R4, [R0+0x4] ;  /* 0x0000040000047984 */ /* 0x000e240000000800 */
[----:B012---:R-:W-:-:S06]  /*7a40*/  HADD2 R5, R4, R6 ;  /* 0x0000000604057230 */ /* 0x007fcc0000000000 */
[----:B------:R-:W0:Y:S02]  /*7a50*/  ATOMS.CAST.SPIN R5, [R0+0x4], R4, R5 ;  /* 0x000004040005738d */ /* 0x000e240001800005 */
[----:B0-----:R-:W-:-:S13]  /*7a60*/  ISETP.EQ.U32.AND P0, PT, R5, 0x1, PT ;  /* 0x000000010500780c */ /* 0x001fda0003f02070 */
[----:B------:R-:W-:Y:S05]  /*7a70*/  @!P0 BRA `(.L_x_2136) ;  /* 0xfffffffc00ec8947 */ /* 0x000fea000383ffff */
[----:B------:R-:W-:Y:S05]  /*7a80*/  BRA `(.L_x_2134) ;  /* 0x00000000000c7947 */ /* 0x000fea0003800000 */
.L_x_2135:
[----:B------:R-:W0:Y:S02]  /*7a90*/  LD.E R0, desc[UR6][R8.64+0x4] ;  /* 0x0000040608007980 */ /* 0x000e24000c101900 */
[----:B012---:R-:W-:-:S05]  /*7aa0*/  IADD3 R5, R6, R0, RZ ;  /* 0x0000000006057210 */ /* 0x007fca0007ffe0ff */
[----:B------:R3:W-:Y:S02]  /*7ab0*/  ST.E desc[UR6][R8.64+0x4], R5 ;  /* 0x0000040508007985 */ /* 0x0007e4000c101906 */
.L_x_2134:
[----:B------:R-:W-:Y:S05]  /*7ac0*/  BSYNC B0 ;  /* 0x0000000000007941 */ /* 0x000fea0003800000 */
.L_x_2133:
        /* <DEDUP_REMOVED lines=11> */
.L_x_2140:
[----:B------:R-:W0:Y:S02]  /*7b80*/  LDS R2, [R0] ;  /* 0x0000000000027984 */ /* 0x000e240000000800 */
[----:B0-----:R-:W-:-:S10]  /*7b90*/  HFMA2.MMA R3, R2, 1, 1, R32 ;  /* 0x3c003c0002037835 */ /* 0x001fd40000000020 */
[----:B------:R-:W0:Y:S02]  /*7ba0*/  ATOMS.CAST.SPIN R3, [R0], R2, R3 ;  /* 0x000000020003738d */ /* 0x000e240001800003 */
[----:B0-----:R-:W-:-:S13]  /*7bb0*/  ISETP.EQ.U32.AND P0, PT, R3, 0x1, PT ;  /* 0x000000010300780c */ /* 0x001fda0003f02070 */
[----:B------:R-:W-:Y:S05]  /*7bc0*/  @!P0 BRA `(.L_x_2140) ;  /* 0xfffffffc00ec8947 */ /* 0x000fea000383ffff */
[----:B------:R-:W-:Y:S05]  /*7bd0*/  BRA `(.L_x_2138) ;  /* 0x00000000000c7947 */ /* 0x000fea0003800000 */
.L_x_2139:
[----:B------:R-:W2:Y:S02]  /*7be0*/  LD.E R0, desc[UR6][R4.64] ;  /* 0x0000000604007980 */ /* 0x000ea4000c101900 */
[----:B--2---:R-:W-:-:S05]  /*7bf0*/  IADD3 R3, R32, R0, RZ ;  /* 0x0000000020037210 */ /* 0x004fca0007ffe0ff */
[----:B------:R0:W-:Y:S02]  /*7c00*/  ST.E desc[UR6][R4.64], R3 ;  /* 0x0000000304007985 */ /* 0x0001e4000c101906 */
.L_x_2138:
[----:B------:R-:W-:Y:S05]  /*7c10*/  BSYNC B0 ;  /* 0x0000000000007941 */ /* 0x000fea0003800000 */
.L_x_2137:
[----:B------:R1:W-:Y:S02]  /*7c20*/  ATOM.E.ADD.F16x2.RN.STRONG.GPU P0, RZ, desc[UR6][R4.64+0x4], R11 ;  /* 0x0000040b04ff79a2 */ /* 0x0003e4000810e1c6 */
[----:B-1----:R-:W-:Y:S05]  /*7c30*/  @P0 EXIT ;  /* 0x000000000000094d */ /* 0x002fea0003800000 */
[----:B------:R-:W1:Y:S02]  /*7c40*/  QSPC.E.S P0, RZ, [R4+0x4] ;  /* 0x0000040004ff73aa */ /* 0x000e640000000500 */
[----:B-1----:R-:W-:Y:S05]  /*7c50*/  @!P0 BRA `(.L_x_2141) ;  /* 0x0000000000208947 */ /* 0x002fea0003800000 */
[----:B------:R-:W-:-:S04]  /*7c60*/  MOV R2, R4 ;  /* 0x0000000400027202 */ /* 0x000fc80000000f00 */
[----:B------:R-:W-:-:S07]  /*7c70*/  MOV R0, R2 ;  /* 0x0000000200007202 */ /* 0x000fce0000000f00 */
.L_x_2142:
[----:B------:R-:W0:Y:S02]  /*7c80*/  LDS R2, [R0+0x4] ;  /* 0x0000040000027984 */ /* 0x000e240000000800 */
[----:B0-----:R-:W-:-:S06]  /*7c90*/  HADD2 R3, R2, R11 ;  /* 0x0000000b02037230 */ /* 0x001fcc0000000000 */
[----:B------:R-:W0:Y:S02]  /*7ca0*/  ATOMS.CAST.SPIN R3, [R0+0x4], R2, R3 ;  /* 0x000004020003738d */ /* 0x000e240001800003 */
[----:B0-----:R-:W-:-:S13]  /*7cb0*/  ISETP.EQ.U32.AND P0, PT, R3, 0x1, PT ;  /* 0x000000010300780c */ /* 0x001fda0003f02070 */
[----:B------:R-:W-:Y:S05]  /*7cc0*/  @!P0 BRA `(.L_x_2142) ;  /* 0xfffffffc00ec8947 */ /* 0x000fea000383ffff */
[----:B------:R-:W-:Y:S05]  /*7cd0*/  EXIT ;  /* 0x000000000000794d */ /* 0x000fea0003800000 */
.L_x_2141:
[----:B------:R-:W0:Y:S02]  /*7ce0*/  LD.E R0, desc[UR6][R4.64+0x4] ;  /* 0x0000040604007980 */ /* 0x000e24000c101900 */
[----:B0-----:R-:W-:-:S05]  /*7cf0*/  IADD3 R3, R11, R0, RZ ;  /* 0x000000000b037210 */ /* 0x001fca0007ffe0ff */
[----:B------:R-:W-:Y:S01]  /*7d00*/  ST.E desc[UR6][R4.64+0x4], R3 ;  /* 0x0000040304007985 */ /* 0x000fe2000c101906 */
[----:B------:R-:W-:Y:S05]  /*7d10*/  EXIT ;  /* 0x000000000000794d */ /* 0x000fea0003800000 */
.L_x_2143:
        /* <DEDUP_REMOVED lines=14> */
.L_x_4190:


//--------------------- .text._Z23gemm_half_q_half_kernelILi3ELi10ELb0ELb0ELi32EEvPK6__halfPKjS4_S2_PS0_iiiiPKtS7_iiiiiibS2_i --------------------------
	.section	.text._Z23gemm_half_q_half_kernelILi3ELi10ELb0ELb0ELi32EEvPK6__halfPKjS4_S2_PS0_iiiiPKtS7_iiiiiibS2_i,"ax",@progbits
	.align	128
        .global         _Z23gemm_half_q_half_kernelILi3ELi10ELb0ELb0ELi32EEvPK6__halfPKjS4_S2_PS0_iiiiPKtS7_iiiiiibS2_i
        .type           _Z23gemm_half_q_half_kernelILi3ELi10ELb0ELb0ELi32EEvPK6__halfPKjS4_S2_PS0_iiiiPKtS7_iiiiiibS2_i,@function
        .size           _Z23gemm_half_q_half_kernelILi3ELi10ELb0ELb0ELi32EEvPK6__halfPKjS4_S2_PS0_iiiiPKtS7_iiiiiibS2_i,(.L_x_4191 - _Z23gemm_half_q_half_kernelILi3ELi10ELb0ELb0ELi32EEvPK6__halfPKjS4_S2_PS0_iiiiPKtS7_iiiiiibS2_i)
        .other          _Z23gemm_half_q_half_kernelILi3ELi10ELb0ELb0ELi32EEvPK6__halfPKjS4_S2_PS0_iiiiPKtS7_iiiiiibS2_i,@"STO_CUDA_ENTRY STV_DEFAULT"
_Z23gemm_half_q_half_kernelILi3ELi10ELb0ELb0ELi32EEvPK6__halfPKjS4_S2_PS0_iiiiPKtS7_iiiiiibS2_i:
.text._Z23gemm_half_q_half_kernelILi3ELi10ELb0ELb0ELi32EEvPK6__halfPKjS4_S2_PS0_iiiiPKtS7_iiiiiibS2_i:
        /* <DEDUP_REMOVED lines=44> */
.L_x_2148:
        /* <DEDUP_REMOVED lines=16> */
.L_x_2147:
        /* <DEDUP_REMOVED lines=16> */
.L_x_2146:
        /* <DEDUP_REMOVED lines=17> */
.L_x_2150:
        /* <DEDUP_REMOVED lines=16> */
.L_x_2149:
        /* <DEDUP_REMOVED lines=14> */
.L_x_2145:
[----:B------:R-:W-:Y:S05]  /*07b0*/  BSYNC B0 ;  /* 0x0000000000007941 */ /* 0x000fea0003800000 */
.L_x_2144:
[----:B-1----:R-:W1:Y:S02]  /*07c0*/  LDC R3, c[0x0][0x23c] ;  /* 0x00008f00ff037b82 */ /* 0x002e640000000800 */
[----:B-1----:R-:W-:-:S13]  /*07d0*/  ISETP.GE.AND P0, PT, R0, R3, PT ;  /* 0x000000030000720c */ /* 0x002fda0003f06270 */
        /* <DEDUP_REMOVED lines=18> */
.L_x_2153:
        /* <DEDUP_REMOVED lines=11> */
.L_x_2152:
        /* <DEDUP_REMOVED lines=10> */
.L_x_2151:
[----:B------:R-:W2:Y:S08]  /*0a50*/  LDC R12, c[0x0][0x25c] ;  /* 0x00009700ff0c7b82 */ /* 0x000eb00000000800 */
[----:B------:R-:W-:Y:S01]  /*0a60*/  BAR.SYNC.DEFER_BLOCKING 0x0 ;  /* 0x0000000000007b1d */ /* 0x000fe20000010000 */
[----:B------:R-:W-:-:S07]  /*0a70*/  ISETP.GE.AND P0, PT, R43, R60, PT ;  /* 0x0000003c2b00720c */ /* 0x000fce0003f06270 */
[----:B------:R-:W3:Y:S06]  /*0a80*/  LDC R10, c[0x0][0x264] ;  /* 0x00009900ff0a7b82 */ /* 0x000eec0000000800 */
[----:B------:R-:W-:Y:S05]  /*0a90*/  @P0 BRA `(.L_x_2154) ;  /* 0x0000000000d40947 */ /* 0x000fea0003800000 */
[----:B-1----:R-:W1:Y:S01]  /*0aa0*/  LDC.64 R4, c[0x0][0x248] ;  /* 0x00009200ff047b82 */ /* 0x002e620000000a00 */
[----:B------:R-:W-:-:S07]  /*0ab0*/  SHF.L.U32 R15, R2, 0x6, RZ ;  /* 0x00000006020f7819 */ /* 0x000fce00000006ff */
[----:B------:R-:W4:Y:S08]  /*0ac0*/  LDC.64 R6, c[0x0][0x220] ;  /* 0x00008800ff067b82 */ /* 0x000f300000000a00 */
[----:B0-----:R-:W0:Y:S01]  /*0ad0*/  LDC.64 R8, c[0x0][0x228] ;  /* 0x00008a00ff087b82 */ /* 0x001e220000000a00 */
[----:B-1----:R-:W-:-:S05]  /*0ae0*/  IMAD.WIDE R14, R15, 0x2, R4 ;  /* 0x000000020f0e7825 */ /* 0x002fca00078e0204 */
        /* <DEDUP_REMOVED lines=8> */
.L_x_2155:
[----:B-----5:R-:W-:-:S05]  /*0b70*/  IADD3 R16, R2, UR4, RZ ;  /* 0x0000000402107c10 */ /* 0x020fca000fffe0ff */
[----:B------:R-:W-:-:S05]  /*0b80*/  IMAD R14, R16, R3, RZ ;  /* 0x00000003100e7224 */ /* 0x000fca00078e02ff */
[----:B------:R-:W-:-:S04]  /*0b90*/  SHF.R.S32.HI R15, RZ, 0x1f, R14 ;  /* 0x0000001fff0f7819 */ /* 0x000fc8000001140e */
[----:B------:R-:W-:-:S04]  /*0ba0*/  LEA.HI R14, R15, R14, RZ, 0x3 ;  /* 0x0000000e0f0e7211 */ /* 0x000fc800078f18ff */
[----:B------:R-:W-:-:S05]  /*0bb0*/  LEA.HI.SX32 R15, R14, R13, 0x1d ;  /* 0x0000000d0e0f7211 */ /* 0x000fca00078feaff */
[----:B------:R-:W-:-:S06]  /*0bc0*/  IMAD.WIDE R14, R15, 0x4, R6 ;  /* 0x000000040f0e7825 */ /* 0x000fcc00078e0206 */
[----:B------:R-:W4:Y:S01]  /*0bd0*/  LDG.E.CONSTANT R14, desc[UR6][R14.64] ;  /* 0x000000060e0e7981 */ /* 0x000f22000c1e9900 */
[----:B------:R-:W-:-:S05]  /*0be0*/  LEA R19, R21, 0x1, 0x1 ;  /* 0x0000000115137811 */ /* 0x000fca00078e08ff */
[----:B------:R-:W-:-:S06]  /*0bf0*/  IMAD.WIDE R18, R19, 0x2, R4 ;  /* 0x0000000213127825 */ /* 0x000fcc00078e0204 */
[----:B------:R-:W2:Y:S01]  /*0c00*/  LDG.E.U16.CONSTANT R18, desc[UR6][R18.64] ;  /* 0x0000000612127981 */ /* 0x000ea2000c1e9500 */
[----:B------:R-:W-:-:S06]  /*0c10*/  IMAD.WIDE R16, R16, 0x2, R8 ;  /* 0x0000000210107825 */ /* 0x000fcc00078e0208 */
[----:B------:R-:W3:Y:S01]  /*0c20*/  LDG.E.U16.CONSTANT R16, desc[UR6][R16.64] ;  /* 0x0000000610107981 */ /* 0x000ee2000c1e9500 */
[----:B------:R-:W-:Y:S01]  /*0c30*/  UIADD3 UR4, UR4, 0x1, URZ ;  /* 0x0000000104047890 */ /* 0x000fe2000fffe03f */
[----:B----4-:R-:W-:-:S04]  /*0c40*/  SHF.R.U32.HI R20, RZ, R11, R14 ;  /* 0x0000000bff147219 */ /* 0x010fc8000001160e */
        /* <DEDUP_REMOVED lines=14> */
[----:B------:R-:W-:Y:S01]  /*0d30*/  IMAD R14, R14, R14, RZ ;  /* 0x0000000e0e0e7224 */ /* 0x000fe200078e02ff */
[----:B------:R-:W3:Y:S01]  /*0d40*/  I2F.F16 R15, R22 ;  /* 0x00000016000f7306 */ /* 0x000ee20000200c00 */
[----:B------:R-:W-:Y:S01]  /*0d50*/  IMAD R20, R20, R20, RZ ;  /* 0x0000001414147224 */ /* 0x000fe200078e02ff */
[----:B------:R-:W-:-:S06]  /*0d60*/  ISETP.GE.AND P2, PT, R21, R60, PT ;  /* 0x0000003c1500720c */ /* 0x000fcc0003f46270 */
        /* <DEDUP_REMOVED lines=8> */
.L_x_2154:
[----:B------:R-:W-:Y:S01]  /*0df0*/  ULDC UR4, c[0x0][0x258] ;  /* 0x0000960000047ab9 */ /* 0x000fe20000000800 */
[----:B------:R-:W-:Y:S01]  /*0e00*/  ULDC UR5, c[0x0][0x260] ;  /* 0x0000980000057ab9 */ /* 0x000fe20000000800 */
[C---:B------:R-:W-:Y:S01]  /*0e10*/  ISETP.GT.AND P2, PT, R43.reuse, UR4, PT ;  /* 0x000000042b007c0c */ /* 0x040fe2000bf44270 */
[----:B------:R-:W-:Y:S01]  /*0e20*/  ULDC UR8, c[0x0][0x268] ;  /* 0x00009a0000087ab9 */ /* 0x000fe20000000800 */
[C---:B------:R-:W-:Y:S02]  /*0e30*/  VIMNMX R2, R43.reuse, UR4, PT ;  /* 0x000000042b027c48 */ /* 0x040fe4000bfe0100 */
[C---:B------:R-:W-:Y:S02]  /*0e40*/  ISETP.GT.AND P4, PT, R43.reuse, UR5, PT ;  /* 0x000000052b007c0c */ /* 0x040fe4000bf84270 */
[----:B-1----:R-:W-:Y:S02]  /*0e50*/  SHF.R.S32.HI R5, RZ, 0x1f, R2 ;  /* 0x0000001fff057819 */ /* 0x002fe40000011402 */
[----:B------:R-:W-:-:S02]  /*0e60*/  ISETP.GT.AND P6, PT, R43, UR8, PT ;  /* 0x000000082b007c0c */ /* 0x000fc4000bfc4270 */
[----:B------:R-:W-:Y:S01]  /*0e70*/  LEA.HI R6, R5, R2, RZ, 0x5 ;  /* 0x0000000205067211 */ /* 0x000fe200078f28ff */
[----:B------:R-:W-:Y:S01]  /*0e80*/  HFMA2.MMA R2, -RZ, RZ, 0, 0 ;  /* 0x00000000ff027435 */ /* 0x000fe200000001ff */
[C---:B--2---:R-:W-:Y:S02]  /*0e90*/  ISETP.GT.AND P3, PT, R43.reuse, R12, PT ;  /* 0x0000000c2b00720c */ /* 0x044fe40003f64270 */
[----:B---3--:R-:W-:Y:S02]  /*0ea0*/  ISETP.GT.AND P5, PT, R43, R10, PT ;  /* 0x0000000a2b00720c */ /* 0x008fe40003fa4270 */
[----:B------:R-:W-:Y:S01]  /*0eb0*/  MOV R4, RZ ;  /* 0x000000ff00047202 */ /* 0x000fe20000000f00 */
[----:B------:R-:W-:Y:S10]  /*0ec0*/  @!P2 BRA `(.L_x_2156) ;  /* 0x00000000001ca947 */ /* 0x000ff40003800000 */
[----:B------:R-:W1:Y:S02]  /*0ed0*/  LDC R4, c[0x0][0x25c] ;  /* 0x00009700ff047b82 */ /* 0x000e640000000800 */
[----:B-1----:R-:W-:-:S04]  /*0ee0*/  VIMNMX R4, R43, R4, PT ;  /* 0x000000042b047248 */ /* 0x002fc80003fe0100 */
[----:B------:R-:W-:-:S04]  /*0ef0*/  IADD3 R4, R4, -UR4, RZ ;  /* 0x8000000404047c10 */ /* 0x000fc8000fffe0ff */
[----:B------:R-:W-:-:S04]  /*0f00*/  SHF.R.S32.HI R5, RZ, 0x1f, R4 ;  /* 0x0000001fff057819 */ /* 0x000fc80000011404 */
[----:B------:R-:W-:-:S04]  /*0f10*/  LEA.HI R5, R5, R4, RZ, 0x5 ;  /* 0x0000000405057211 */ /* 0x000fc800078f28ff */
[----:B------:R-:W-:-:S05]  /*0f20*/  SHF.R.S32.HI R5, RZ, 0x5, R5 ;  /* 0x00000005ff057819 */ /* 0x000fca0000011405 */
[----:B------:R-:W-:-:S07]  /*0f30*/  IMAD R4, R5, 0x6, RZ ;  /* 0x0000000605047824 */ /* 0x000fce00078e02ff */
.L_x_2156:
        /* <DEDUP_REMOVED lines=8> */
.L_x_2157:
[----:B------:R-:W-:Y:S01]  /*0fc0*/  HFMA2.MMA R5, -RZ, RZ, 0, 0 ;  /* 0x00000000ff057435 */ /* 0x000fe200000001ff */
[----:B------:R-:W-:Y:S01]  /*0fd0*/  MOV R8, RZ ;  /* 0x000000ff00087202 */ /* 0x000fe20000000f00 */
        /* <DEDUP_REMOVED lines=10> */
.L_x_2158:
        /* <DEDUP_REMOVED lines=8> */
.L_x_2159:
[----:B------:R-:W-:Y:S05]  /*1100*/  @!P6 BRA `(.L_x_2160) ;  /* 0x00000000001ce947 */ /* 0x000fea0003800000 */
[----:B------:R-:W1:Y:S02]  /*1110*/  LDC R6, c[0x0][0x26c] ;  /* 0x00009b00ff067b82 */ /* 0x000e640000000800 */
[----:B-1----:R-:W-:-:S04]  /*1120*/  VIMNMX R6, R43, R6, PT ;  /* 0x000000062b067248 */ /* 0x002fc80003fe0100 */
[----:B------:R-:W-:-:S04]  /*1130*/  IADD3 R6, R6, -UR8, RZ ;  /* 0x8000000806067c10 */ /* 0x000fc8000fffe0ff */
[----:B0-----:R-:W-:-:S04]  /*1140*/  SHF.R.S32.HI R9, RZ, 0x1f, R6 ;  /* 0x0000001fff097819 */ /* 0x001fc80000011406 */
[----:B------:R-:W-:-:S04]  /*1150*/  LEA.HI R9, R9, R6, RZ, 0x5 ;  /* 0x0000000609097211 */ /* 0x000fc800078f28ff */
[----:B------:R-:W-:-:S04]  /*1160*/  SHF.R.S32.HI R9, RZ, 0x5, R9 ;  /* 0x00000005ff097819 */ /* 0x000fc80000011409 */
[----:B------:R-:W-:-:S07]  /*1170*/  SHF.L.U32 R8, R9, 0x1, RZ ;  /* 0x0000000109087819 */ /* 0x000fce00000006ff */
.L_x_2160:
[----:B------:R-:W-:Y:S01]  /*1180*/  LEA R4, R11, R4, 0x3 ;  /* 0x000000040b047211 */ /* 0x000fe200078e18ff */
[----:B------:R-:W1:Y:S01]  /*1190*/  S2UR UR5, SR_CgaCtaId ;  /* 0x00000000000579c3 */ /* 0x000e620000008800 */
        /* <DEDUP_REMOVED lines=16> */
[----:B------:R-:W-:Y:S02]  /*12a0*/  PRMT R29, RZ, 0x5410, RZ ;  /* 0x00005410ff1d7816 */ /* 0x000fe400000000ff */
[----:B------:R-:W-:Y:S01]  /*12b0*/  LEA.HI.X R41, R0, UR9, R5, 0x2, P2 ;  /* 0x0000000900297c11 */ /* 0x000fe200090f1405 */
[----:B------:R-:W-:Y:S08]  /*12c0*/  @P0 BRA `(.L_x_2161) ;  /* 0x0000004000040947 */ /* 0x000ff00003800000 */
[----:B------:R-:W-:Y:S01]  /*12d0*/  HADD2.F32 R8, -RZ, R38.H0_H0 ;  /* 0x20000026ff087230 */ /* 0x000fe20000004100 */
[----:B------:R-:W-:Y:S01]  /*12e0*/  PRMT R34, RZ, 0x7610, R34 ;  /* 0x00007610ff227816 */ /* 0x000fe20000000022 */
[----:B0-----:R-:W-:Y:S01]  /*12f0*/  HADD2.F32 R9, -RZ, R37.H0_H0 ;  /* 0x20000025ff097230 */ /* 0x001fe20000004100 */
[----:B------:R-:W-:Y:S01]  /*1300*/  ULDC UR5, c[0x0][0x264] ;  /* 0x0000990000057ab9 */ /* 0x000fe20000000800 */
[----:B------:R-:W-:Y:S02]  /*1310*/  HADD2.F32 R10, -RZ, R36.H0_H0 ;  /* 0x20000024ff0a7230 */ /* 0x000fe40000004100 */
[----:B------:R-:W-:-:S07]  /*1320*/  HADD2.F32 R11, -RZ, R35.H0_H0 ;  /* 0x20000023ff0b7230 */ /* 0x000fce0000004100 */
.L_x_2166:
[----:B------:R-:W-:Y:S01]  /*1330*/  MOV R59, R41 ;  /* 0x00000029003b7202 */ /* 0x000fe20000000f00 */
[----:B------:R-:W-:Y:S06]  /*1340*/  @!P1 BRA `(.L_x_2162) ;  /* 0x0000003c00c49947 */ /* 0x000fec0003800000 */
[----:B------:R-:W2:Y:S01]  /*1350*/  LDG.E.128.CONSTANT R4, desc[UR6][R58.64] ;  /* 0x000000063a047981 */ /* 0x000ea2000c1e9d00 */
[----:B------:R-:W-:Y:S01]  /*1360*/  HFMA2.MMA R0, -RZ, RZ, 0, 0.0625 ;  /* 0x00002c00ff007435 */ /* 0x000fe200000001ff */
[----:B------:R-:W-:Y:S02]  /*1370*/  ISETP.GE.AND P2, PT, R45, 0x2, PT ;  /* 0x000000022d00780c */ /* 0x000fe40003f46270 */
[----:B------:R-:W0:Y:S07]  /*1380*/  LDS.64 R2, [UR4] ;  /* 0x00000004ff027984 */ /* 0x000e2e0008000a00 */
[----:B------:R-:W-:Y:S01]  /*1390*/  PRMT R35, R35, 0x5410, R0 ;  /* 0x0000541023237816 */ /* 0x000fe20000000000 */
[----:B0-----:R-:W-:-:S02]  /*13a0*/  HADD2.F32 R13, -RZ, R2.H1_H1 ;  /* 0x30000002ff0d7230 */ /* 0x001fc40000004100 */
[----:B------:R-:W-:Y:S01]  /*13b0*/  HADD2.F32 R50, -RZ, R3.H0_H0 ;  /* 0x20000003ff327230 */ /* 0x000fe20000004100 */
[C---:B--2---:R-:W-:Y:S02]  /*13c0*/  LOP3.LUT R0, R4.reuse, 0xf000f, RZ, 0xc0, !PT ;  /* 0x000f000f04007812 */ /* 0x044fe400078ec0ff */
        /* <DEDUP_REMOVED lines=8> */
[----:B------:R-:W-:Y:S02]  /*1450*/  HADD2.F32 R5, -RZ, R2.H0_H0 ;  /* 0x20000002ff057230 */ /* 0x000fe40000004100 */
[----:B------:R-:W-:Y:S01]  /*1460*/  HADD2 R2, R4, -1032, -1032 ;  /* 0xe408e40804027430 */ /* 0x000fe20000000000 */
[----:B------:R-:W-:Y:S01]  /*1470*/  LOP3.LUT R21, R6, 0xf000f0, RZ, 0xc0, !PT ;  /* 0x00f000f006157812 */ /* 0x000fe200078ec0ff */
[----:B------:R-:W-:Y:S01]  /*1480*/  HADD2 R14, R14, -1032, -1032 ;  /* 0xe408e4080e0e7430 */ /* 0x000fe20000000000 */
[----:B------:R-:W-:-:S02]  /*1490*/  SHF.R.U32.HI R18, RZ, 0x8, R6 ;  /* 0x00000008ff127819 */ /* 0x000fc40000011606 */
[C---:B------:R-:W-:Y:S01]  /*14a0*/  LOP3.LUT R6, R7.reuse, 0xf000f, RZ, 0xc0, !PT ;  /* 0x000f000f07067812 */ /* 0x040fe200078ec0ff */
[----:B------:R-:W-:Y:S01]  /*14b0*/  HADD2.F32 R47, -RZ, R2.H1_H1 ;  /* 0x30000002ff2f7230 */ /* 0x000fe20000004100 */
[----:B------:R-:W-:Y:S01]  /*14c0*/  LOP3.LUT R23, R7, 0xf000f0, RZ, 0xc0, !PT ;  /* 0x00f000f007177812 */ /* 0x000fe200078ec0ff */
[----:B------:R-:W-:Y:S01]  /*14d0*/  HADD2.F32 R46, -RZ, R14.H1_H1 ;  /* 0x3000000eff2e7230 */ /* 0x000fe20000004100 */
[----:B------:R-:W-:Y:S01]  /*14e0*/  SHF.R.U32.HI R19, RZ, 0x8, R7 ;  /* 0x00000008ff137819 */ /* 0x000fe20000011607 */
[----:B------:R-:W-:Y:S01]  /*14f0*/  HADD2.F32 R7, -RZ, R3.H1_H1 ;  /* 0x30000003ff077230 */ /* 0x000fe20000004100 */
[----:B------:R-:W-:Y:S01]  /*1500*/  LOP3.LUT R0, R0, 0x64006400, RZ, 0xfc, !PT ;  /* 0x6400640000007812 */ /* 0x000fe200078efcff */
[----:B------:R-:W-:Y:S01]  /*1510*/  HADD2.F32 R3, -RZ, R2.H0_H0 ;  /* 0x20000002ff037230 */ /* 0x000fe20000004100 */
[----:B------:R-:W-:Y:S01]  /*1520*/  LOP3.LUT R22, R6, 0x64006400, RZ, 0xfc, !PT ;  /* 0x6400640006167812 */ /* 0x000fe200078efcff */
[----:B------:R-:W-:Y:S01]  /*1530*/  HADD2.F32 R2, -RZ, R14.H0_H0 ;  /* 0x2000000eff027230 */ /* 0x000fe20000004100 */
[----:B------:R-:W-:Y:S01]  /*1540*/  LOP3.LUT R6, R21, 0x64006400, RZ, 0xfc, !PT ;  /* 0x6400640015067812 */ /* 0x000fe200078efcff */
[----:B------:R-:W0:Y:S01]  /*1550*/  LDS.64 R14, [UR4+0x8] ;  /* 0x00000804ff0e7984 */ /* 0x000e220008000a00 */
[----:B------:R-:W-:Y:S01]  /*1560*/  HADD2 R0, R0, -1032, -1032 ;  /* 0xe408e40800007430 */ /* 0x000fe20000000000 */
[----:B------:R-:W-:Y:S01]  /*1570*/  LOP3.LUT R20, R20, 0x64006400, RZ, 0xfc, !PT ;  /* 0x6400640014147812 */ /* 0x000fe200078efcff */
[----:B------:R-:W-:Y:S01]  /*1580*/  HADD2 R21, R22, -1032, -1032 ;  /* 0xe408e40816157430 */ /* 0x000fe20000000000 */
[----:B------:R-:W-:Y:S01]  /*1590*/  LOP3.LUT R24, R23, 0x64006400, RZ, 0xfc, !PT ;  /* 0x6400640017187812 */ /* 0x000fe200078efcff */
[----:B------:R-:W-:Y:S01]  /*15a0*/  FFMA.FTZ R25, R5, R2, RZ ;  /* 0x0000000205197223 */ /* 0x000fe200000100ff */
[----:B------:R-:W-:-:S02]  /*15b0*/  HADD2.F32 R4, -RZ, R0.H0_H0 ;  /* 0x20000000ff047230 */ /* 0x000fc40000004100 */
[-C--:B------:R-:W-:Y:S02]  /*15c0*/  HFMA2 R22, R20, R35.reuse.H1_H1, -72, -72 ;  /* 0xd480d48014167431 */ /* 0x080fe40000060023 */
[----:B------:R-:W-:Y:S01]  /*15d0*/  HADD2.F32 R48, -RZ, R0.H1_H1 ;  /* 0x30000000ff307230 */ /* 0x000fe20000004100 */
[----:B------:R-:W-:Y:S01]  /*15e0*/  LOP3.LUT R0, R17, 0x64006400, RZ, 0xfc, !PT ;  /* 0x6400640011007812 */ /* 0x000fe200078efcff */
[----:B------:R-:W-:Y:S01]  /*15f0*/  FFMA.FTZ R20, R5, R3, RZ ;  /* 0x0000000305147223 */ /* 0x000fe200000100ff */
[----:B------:R-:W-:Y:S02]  /*1600*/  HADD2.F32 R44, -RZ, R21.H1_H1 ;  /* 0x30000015ff2c7230 */ /* 0x000fe40000004100 */
[-C--:B------:R-:W-:Y:S02]  /*1610*/  HFMA2 R23, R6, R35.reuse.H1_H1, -72, -72 ;  /* 0xd480d48006177431 */ /* 0x080fe40000060023 */
[----:B------:R-:W-:Y:S02]  /*1620*/  HADD2.F32 R41, -RZ, R22.H0_H0 ;  /* 0x20000016ff297230 */ /* 0x000fe40000004100 */
[----:B------:R-:W-:-:S02]  /*1630*/  HFMA2 R17, R0, R35.H1_H1, -72, -72 ;  /* 0xd480d48000117431 */ /* 0x000fc40000060023 */
[----:B------:R-:W-:Y:S02]  /*1640*/  HADD2.F32 R0, -RZ, R21.H0_H0 ;  /* 0x20000015ff007230 */ /* 0x000fe40000004100 */
[----:B------:R-:W-:Y:S01]  /*1650*/  FFMA.FTZ R21, R4, R5, RZ ;  /* 0x0000000504157223 */ /* 0x000fe200000100ff */
[----:B------:R-:W-:Y:S02]  /*1660*/  HADD2.F32 R40, -RZ, R23.H0_H0 ;  /* 0x20000017ff287230 */ /* 0x000fe40000004100 */
[----:B------:R-:W-:Y:S02]  /*1670*/  HFMA2 R6, R24, R35.H1_H1, -72, -72 ;  /* 0xd480d48018067431 */ /* 0x000fe40000060023 */
[--C-:B------:R-:W-:Y:S02]  /*1680*/  HADD2.F32 R42, -RZ, R17.reuse.H0_H0 ;  /* 0x20000011ff2a7230 */ /* 0x100fe40000004100 */
[----:B------:R-:W-:Y:S01]  /*1690*/  FFMA.FTZ R27, R5, R0, RZ ;  /* 0x00000000051b7223 */ /* 0x000fe200000100ff */
[----:B------:R-:W-:Y:S01]  /*16a0*/  FFMA.FTZ R5, R13, R47, R20 ;  /* 0x0000002f0d057223 */ /* 0x000fe20000010014 */
[----:B------:R-:W-:Y:S01]  /*16b0*/  HADD2.F32 R28, -RZ, R17.H1_H1 ;  /* 0x30000011ff1c7230 */ /* 0x000fe20000004100 */
[----:B------:R-:W-:Y:S01]  /*16c0*/  LOP3.LUT R17, R16, 0xf000f, RZ, 0xc0, !PT ;  /* 0x000f000f10117812 */ /* 0x000fe200078ec0ff */
[----:B------:R-:W-:-:S02]  /*16d0*/  HADD2.F32 R26, -RZ, R23.H1_H1 ;  /* 0x30000017ff1a7230 */ /* 0x000fc40000004100 */
        /* <DEDUP_REMOVED lines=10> */
[----:B------:R-:W-:Y:S01]  /*1780*/  HADD2.F32 R39, -RZ, R6.H0_H0 ;  /* 0x20000006ff277230 */ /* 0x000fe20000004100 */
[----:B------:R-:W-:Y:S01]  /*1790*/  LOP3.LUT R23, R23, 0x64006400, RZ, 0xfc, !PT ;  /* 0x6400640017177812 */ /* 0x000fe200078efcff */
[----:B------:R-:W-:Y:S01]  /*17a0*/  FFMA.FTZ R13, R42, R50, R21 ;  /* 0x000000322a0d7223 */ /* 0x000fe20000010015 */
[----:B------:R-:W-:Y:S01]  /*17b0*/  LOP3.LUT R22, R22, 0x64006400, RZ, 0xfc, !PT ;  /* 0x6400640016167812 */ /* 0x000fe200078efcff */
[----:B------:R-:W-:-:S02]  /*17c0*/  HADD2 R49, R5, -1032, -1032 ;  /* 0xe408e40805317430 */ /* 0x000fc40000000000 */
[C---:B------:R-:W-:Y:S01]  /*17d0*/  FFMA.FTZ R21, R50.reuse, R40, R25 ;  /* 0x0000002832157223 */ /* 0x040fe20000010019 */
[----:B------:R-:W-:Y:S02]  /*17e0*/  HADD2 R51, R17, -1032, -1032 ;  /* 0xe408e40811337430 */ /* 0x000fe40000000000 */
[----:B------:R-:W-:Y:S02]  /*17f0*/  HADD2.F32 R25, -RZ, R6.H1_H1 ;  /* 0x30000006ff197230 */ /* 0x000fe40000004100 */
[----:B------:R-:W-:Y:S02]  /*1800*/  HADD2 R5, R23, -1032, -1032 ;  /* 0xe408e40817057430 */ /* 0x000fe40000000000 */
[----:B------:R-:W-:Y:S01]  /*1810*/  FFMA.FTZ R50, R50, R39, R24 ;  /* 0x0000002732327223 */ /* 0x000fe20000010018 */
[----:B------:R-:W-:Y:S02]  /*1820*/  HADD2 R6, R22, -1032, -1032 ;  /* 0xe408e40816067430 */ /* 0x000fe40000000000 */
[----:B0-----:R-:W-:-:S02]  /*1830*/  HADD2.F32 R53, -RZ, R14.H0_H0 ;  /* 0x2000000eff357230 */ /* 0x001fc40000004100 */
[C---:B------:R-:W-:Y:S01]  /*1840*/  FFMA.FTZ R20, R7.reuse, R27, R20 ;  /* 0x0000001b07147223 */ /* 0x040fe20000010014 */
[----:B------:R-:W-:Y:S02]  /*1850*/  HADD2.F32 R23, -RZ, R51.H0_H0 ;  /* 0x20000033ff177230 */ /* 0x000fe40000004100 */
[----:B------:R-:W-:Y:S01]  /*1860*/  FFMA.FTZ R54, R7, R25, R50 ;  /* 0x0000001907367223 */ /* 0x000fe20000010032 */
[----:B------:R-:W-:Y:S01]  /*1870*/  HADD2.F32 R17, -RZ, R5.H0_H0 ;  /* 0x20000005ff117230 */ /* 0x000fe20000004100 */
[----:B------:R-:W-:Y:S01]  /*1880*/  LOP3.LUT R12, R12, 0xf000f0, RZ, 0xc0, !PT ;  /* 0x00f000f00c0c7812 */ /* 0x000fe200078ec0ff */
[--C-:B------:R-:W-:Y:S01]  /*1890*/  HADD2.F32 R24, -RZ, R49.reuse.H0_H0 ;  /* 0x20000031ff187230 */ /* 0x100fe20000004100 */
[----:B------:R-:W-:Y:S01]  /*18a0*/  LOP3.LUT R16, R16, 0xf000f0, RZ, 0xc0, !PT ;  /* 0x00f000f010107812 */ /* 0x000fe200078ec0ff */
[----:B------:R-:W-:Y:S01]  /*18b0*/  HADD2.F32 R22, -RZ, R6.H0_H0 ;  /* 0x20000006ff167230 */ /* 0x000fe20000004100 */
[----:B------:R-:W-:Y:S01]  /*18c0*/  LOP3.LUT R18, R18, 0xf000f0, RZ, 0xc0, !PT ;  /* 0x00f000f012127812 */ /* 0x000fe200078ec0ff */
[----:B------:R-:W-:Y:S01]  /*18d0*/  FFMA.FTZ R13, R28, R7, R13 ;  /* 0x000000071c0d7223 */ /* 0x000fe2000001000d */
[----:B------:R-:W-:Y:S01]  /*18e0*/  LOP3.LUT R19, R19, 0xf000f0, RZ, 0xc0, !PT ;  /* 0x00f000f013137812 */ /* 0x000fe200078ec0ff */
[----:B------:R-:W-:Y:S01]  /*18f0*/  FFMA.FTZ R50, R53, R23, R20 ;  /* 0x0000001735327223 */ /* 0x000fe20000010014 */
[----:B------:R-:W-:Y:S01]  /*1900*/  FFMA.FTZ R21, R7, R26, R21 ;  /* 0x0000001a07157223 */ /* 0x000fe20000010015 */
[C---:B------:R-:W-:Y:S01]  /*1910*/  FFMA.FTZ R20, R53.reuse, R17, R54 ;  /* 0x0000001135147223 */ /* 0x040fe20000010036 */
        /* <DEDUP_REMOVED lines=8> */
[-C--:B------:R-:W-:Y:S02]  /*19a0*/  HFMA2 R53, R12, R35.reuse.H1_H1, -72, -72 ;  /* 0xd480d4800c357431 */ /* 0x080fe40000060023 */
[----:B------:R-:W-:Y:S02]  /*19b0*/  HADD2.F32 R6, -RZ, R6.H1_H1 ;  /* 0x30000006ff067230 */ /* 0x000fe40000004100 */
[-C--:B------:R-:W-:Y:S02]  /*19c0*/  HFMA2 R18, R16, R35.reuse.H1_H1, -72, -72 ;  /* 0xd480d48010127431 */ /* 0x080fe40000060023 */
[----:B------:R-:W-:Y:S02]  /*19d0*/  HADD2.F32 R5, -RZ, R5.H1_H1 ;  /* 0x30000005ff057230 */ /* 0x000fe40000004100 */
[----:B------:R-:W-:Y:S02]  /*19e0*/  HFMA2 R16, R54, R35.H1_H1, -72, -72 ;  /* 0xd480d48036107431 */ /* 0x000fe40000060023 */
[----:B------:R-:W-:-:S02]  /*19f0*/  HADD2.F32 R49, -RZ, R14.H1_H1 ;  /* 0x3000000eff317230 */ /* 0x000fc40000004100 */
[----:B------:R-:W-:Y:S02]  /*1a00*/  HFMA2 R12, R56, R35.H1_H1, -72, -72 ;  /* 0xd480d480380c7431 */ /* 0x000fe40000060023 */
[----:B------:R-:W-:Y:S02]  /*1a10*/  HADD2.F32 R55, -RZ, R15.H0_H0 ;  /* 0x2000000fff377230 */ /* 0x000fe40000004100 */
[----:B------:R-:W-:Y:S02]  /*1a20*/  HADD2.F32 R51, -RZ, R18.H0_H0 ;  /* 0x20000012ff337230 */ /* 0x000fe40000004100 */
[----:B------:R-:W-:Y:S01]  /*1a30*/  FFMA.FTZ R19, R13, R49, R52 ;  /* 0x000000310d137223 */ /* 0x000fe20000010034 */
[C---:B------:R-:W-:Y:S01]  /*1a40*/  FFMA.FTZ R14, R49.reuse, R7, R50 ;  /* 0x00000007310e7223 */ /* 0x040fe20000010032 */
[C---:B------:R-:W-:Y:S01]  /*1a50*/  FFMA.FTZ R21, R49.reuse, R6, R21 ;  /* 0x0000000631157223 */ /* 0x040fe20000010015 */
[----:B------:R-:W-:Y:S01]  /*1a60*/  FFMA.FTZ R20, R49, R5, R20 ;  /* 0x0000000531147223 */ /* 0x000fe20000010014 */
[----:B------:R-:W-:-:S02]  /*1a70*/  HADD2.F32 R52, -RZ, R53.H0_H0 ;  /* 0x20000035ff347230 */ /* 0x000fc40000004100 */
[C---:B------:R-:W-:Y:S01]  /*1a80*/  FFMA.FTZ R14, R55.reuse, R51, R14 ;  /* 0x00000033370e7223 */ /* 0x040fe2000001000e */
        /* <DEDUP_REMOVED lines=21> */
[--C-:B------:R-:W-:Y:S01]  /*1be0*/  HADD2 R12, R12.H0_H0, R34.reuse.H0_H0 ;  /* 0x200000220c0c7230 */ /* 0x100fe20000000800 */
[----:B------:R-:W-:Y:S01]  /*1bf0*/  F2FP.F16.F32.PACK_AB R18, RZ, R20 ;  /* 0x00000014ff12723e */ /* 0x000fe200000000ff */
        /* <DEDUP_REMOVED lines=114> */
.L_x_2163:
[----:B------:R-:W0:Y:S01]  /*2320*/  LDC R13, c[0x0][0x23c] ;  /* 0x00008f00ff0d7b82 */ /* 0x000e220000000800 */
[----:B------:R-:W1:Y:S01]  /*2330*/  LDS.64 R2, [UR4+0x10] ;  /* 0x00001004ff027984 */ /* 0x000e620008000a00 */
[----:B0-----:R-:W-:-:S05]  /*2340*/  IMAD.WIDE R20, R13, 0x4, R58 ;  /* 0x000000040d147825 */ /* 0x001fca00078e023a */
[----:B------:R-:W2:Y:S01]  /*2350*/  LDG.E.128.CONSTANT R4, desc[UR6][R20.64] ;  /* 0x0000000614047981 */ /* 0x000ea2000c1e9d00 */
[--C-:B-1----:R-:W-:Y:S02]  /*2360*/  HADD2.F32 R56, -RZ, R3.reuse.H0_H0 ;  /* 0x20000003ff387230 */ /* 0x102fe40000004100 */
[----:B------:R-:W-:Y:S01]  /*2370*/  HADD2.F32 R61, -RZ, R3.H1_H1 ;  /* 0x30000003ff3d7230 */ /* 0x000fe20000004100 */
[C---:B--2---:R-:W-:Y:S02]  /*2380*/  LOP3.LUT R14, R4.reuse, 0xf000f, RZ, 0xc0, !PT ;  /* 0x000f000f040e7812 */ /* 0x044fe400078ec0ff */
[----:B------:R-:W-:Y:S02]  /*2390*/  LOP3.LUT R17, R4, 0xf000f0, RZ, 0xc0, !PT ;  /* 0x00f000f004117812 */ /* 0x000fe400078ec0ff */
[----:B------:R-:W-:Y:S02]  /*23a0*/  SHF.R.U32.HI R48, RZ, 0x8, R4 ;  /* 0x00000008ff307819 */ /* 0x000fe40000011604 */
[----:B------:R-:W-:-:S02]  /*23b0*/  LOP3.LUT R4, R5, 0xf000f, RZ, 0xc0, !PT ;  /* 0x000f000f05047812 */ /* 0x000fc400078ec0ff */
        /* <DEDUP_REMOVED lines=8> */
[----:B------:R-:W-:-:S02]  /*2440*/  LOP3.LUT R22, R5, 0xf000f0, RZ, 0xc0, !PT ;  /* 0x00f000f005167812 */ /* 0x000fc400078ec0ff */
[----:B------:R-:W-:Y:S01]  /*2450*/  SHF.R.U32.HI R49, RZ, 0x8, R5 ;  /* 0x00000008ff317819 */ /* 0x000fe20000011605 */
[----:B------:R-:W-:Y:S01]  /*2460*/  HADD2.F32 R5, -RZ, R2.H0_H0 ;  /* 0x20000002ff057230 */ /* 0x000fe20000004100 */
[C---:B------:R-:W-:Y:S01]  /*2470*/  LOP3.LUT R23, R7.reuse, 0xf000f, RZ, 0xc0, !PT ;  /* 0x000f000f07177812 */ /* 0x040fe200078ec0ff */
[----:B------:R-:W-:Y:S01]  /*2480*/  HADD2.F32 R42, -RZ, R14.H1_H1 ;  /* 0x3000000eff2a7230 */ /* 0x000fe20000004100 */
[----:B------:R-:W-:Y:S01]  /*2490*/  LOP3.LUT R6, R7, 0xf000f0, RZ, 0xc0, !PT ;  /* 0x00f000f007067812 */ /* 0x000fe200078ec0ff */
[----:B------:R-:W-:Y:S01]  /*24a0*/  HADD2.F32 R40, -RZ, R15.H1_H1 ;  /* 0x3000000fff287230 */ /* 0x000fe20000004100 */
[----:B------:R-:W-:Y:S01]  /*24b0*/  SHF.R.U32.HI R51, RZ, 0x8, R7 ;  /* 0x00000008ff337819 */ /* 0x000fe20000011607 */
[----:B------:R-:W-:Y:S02]  /*24c0*/  HADD2.F32 R7, -RZ, R2.H1_H1 ;  /* 0x30000002ff077230 */ /* 0x000fe40000004100 */
[----:B------:R-:W-:Y:S02]  /*24d0*/  HADD2 R2, R4, -1032, -1032 ;  /* 0xe408e40804027430 */ /* 0x000fe40000000000 */
[----:B------:R-:W-:Y:S01]  /*24e0*/  HADD2.F32 R4, -RZ, R14.H0_H0 ;  /* 0x2000000eff047230 */ /* 0x000fe20000004100 */
[----:B------:R-:W-:-:S02]  /*24f0*/  LOP3.LUT R23, R23, 0x64006400, RZ, 0xfc, !PT ;  /* 0x6400640017177812 */ /* 0x000fc400078efcff */
[----:B------:R-:W-:Y:S01]  /*2500*/  LOP3.LUT R22, R22, 0x64006400, RZ, 0xfc, !PT ;  /* 0x6400640016167812 */ /* 0x000fe200078efcff */
[--C-:B------:R-:W-:Y:S01]  /*2510*/  HADD2.F32 R3, -RZ, R2.reuse.H0_H0 ;  /* 0x20000002ff037230 */ /* 0x100fe20000004100 */
[----:B------:R-:W-:Y:S01]  /*2520*/  LOP3.LUT R0, R0, 0x64006400, RZ, 0xfc, !PT ;  /* 0x6400640000007812 */ /* 0x000fe200078efcff */
[----:B------:R-:W-:Y:S01]  /*2530*/  HADD2.F32 R41, -RZ, R2.H1_H1 ;  /* 0x30000002ff297230 */ /* 0x000fe20000004100 */
[----:B------:R-:W-:Y:S01]  /*2540*/  LOP3.LUT R24, R17, 0x64006400, RZ, 0xfc, !PT ;  /* 0x6400640011187812 */ /* 0x000fe200078efcff */
[----:B------:R-:W-:Y:S02]  /*2550*/  HADD2.F32 R2, -RZ, R15.H0_H0 ;  /* 0x2000000fff027230 */ /* 0x000fe40000004100 */
[----:B------:R-:W-:Y:S01]  /*2560*/  HADD2 R25, R23, -1032, -1032 ;  /* 0xe408e40817197430 */ /* 0x000fe20000000000 */
[----:B------:R-:W0:Y:S01]  /*2570*/  LDS.64 R14, [UR4+0x18] ;  /* 0x00001804ff0e7984 */ /* 0x000e220008000a00 */
[-C--:B------:R-:W-:Y:S01]  /*2580*/  HFMA2 R17, R22, R35.reuse.H1_H1, -72, -72 ;  /* 0xd480d48016117431 */ /* 0x080fe20000060023 */
[----:B------:R-:W-:Y:S01]  /*2590*/  LOP3.LUT R6, R6, 0x64006400, RZ, 0xfc, !PT ;  /* 0x6400640006067812 */ /* 0x000fe200078efcff */
[----:B------:R-:W-:-:S02]  /*25a0*/  HFMA2 R22, R0, R35.H1_H1, -72, -72 ;  /* 0xd480d48000167431 */ /* 0x000fc40000060023 */
[--C-:B------:R-:W-:Y:S02]  /*25b0*/  HADD2.F32 R0, -RZ, R25.reuse.H0_H0 ;  /* 0x20000019ff007230 */ /* 0x100fe40000004100 */
[----:B------:R-:W-:Y:S02]  /*25c0*/  HFMA2 R23, R24, R35.H1_H1, -72, -72 ;  /* 0xd480d48018177431 */ /* 0x000fe40000060023 */
[----:B------:R-:W-:Y:S02]  /*25d0*/  HADD2.F32 R39, -RZ, R25.H1_H1 ;  /* 0x30000019ff277230 */ /* 0x000fe40000004100 */
[----:B------:R-:W-:Y:S01]  /*25e0*/  FFMA.FTZ R25, R4, R5, RZ ;  /* 0x0000000504197223 */ /* 0x000fe200000100ff */
[C---:B------:R-:W-:Y:S01]  /*25f0*/  FFMA.FTZ R24, R5.reuse, R3, RZ ;  /* 0x0000000305187223 */ /* 0x040fe200000100ff */
[----:B------:R-:W-:Y:S02]  /*2600*/  HADD2.F32 R33, -RZ, R17.H0_H0 ;  /* 0x20000011ff217230 */ /* 0x000fe40000004100 */
[----:B------:R-:W-:Y:S01]  /*2610*/  FFMA.FTZ R47, R5, R2, RZ ;  /* 0x00000002052f7223 */ /* 0x000fe200000100ff */
[----:B------:R-:W-:-:S02]  /*2620*/  HADD2.F32 R34, -RZ, R23.H0_H0 ;  /* 0x20000017ff227230 */ /* 0x000fc40000004100 */
[----:B------:R-:W-:Y:S01]  /*2630*/  FFMA.FTZ R26, R5, R0, RZ ;  /* 0x00000000051a7223 */ /* 0x000fe200000100ff */
[----:B------:R-:W-:Y:S01]  /*2640*/  FFMA.FTZ R25, R42, R7, R25 ;  /* 0x000000072a197223 */ /* 0x000fe20000010019 */
[C---:B------:R-:W-:Y:S01]  /*2650*/  FFMA.FTZ R5, R7.reuse, R41, R24 ;  /* 0x0000002907057223 */ /* 0x040fe20000010018 */
[----:B------:R-:W-:Y:S02]  /*2660*/  HFMA2 R6, R6, R35.H1_H1, -72, -72 ;  /* 0xd480d48006067431 */ /* 0x000fe40000060023 */
[C---:B------:R-:W-:Y:S01]  /*2670*/  FFMA.FTZ R47, R7.reuse, R40, R47 ;  /* 0x00000028072f7223 */ /* 0x040fe2000001002f */
[----:B------:R-:W-:Y:S01]  /*2680*/  FFMA.FTZ R53, R34, R56, R25 ;  /* 0x0000003822357223 */ /* 0x000fe20000010019 */
[----:B------:R-:W-:Y:S01]  /*2690*/  FFMA.FTZ R54, R56, R33, R5 ;  /* 0x0000002138367223 */ /* 0x000fe20000010005 */
[----:B------:R-:W-:Y:S01]  /*26a0*/  FFMA.FTZ R26, R7, R39, R26 ;  /* 0x00000027071a7223 */ /* 0x000fe2000001001a */
[----:B------:R-:W-:Y:S01]  /*26b0*/  HADD2.F32 R25, -RZ, R17.H1_H1 ;  /* 0x30000011ff197230 */ /* 0x000fe20000004100 */
[----:B------:R-:W-:Y:S01]  /*26c0*/  LOP3.LUT R5, R48, 0xf000f, RZ, 0xc0, !PT ;  /* 0x000f000f30057812 */ /* 0x000fe200078ec0ff */
[--C-:B------:R-:W-:Y:S01]  /*26d0*/  HADD2.F32 R28, -RZ, R22.reuse.H0_H0 ;  /* 0x20000016ff1c7230 */ /* 0x100fe20000004100 */
[----:B------:R-:W-:Y:S01]  /*26e0*/  LOP3.LUT R7, R49, 0xf000f, RZ, 0xc0, !PT ;  /* 0x000f000f31077812 */ /* 0x000fe200078ec0ff */
[----:B------:R-:W-:Y:S01]  /*26f0*/  HADD2.F32 R24, -RZ, R22.H1_H1 ;  /* 0x30000016ff187230 */ /* 0x000fe20000004100 */
[----:B------:R-:W-:Y:S01]  /*2700*/  LOP3.LUT R17, R50, 0xf000f, RZ, 0xc0, !PT ;  /* 0x000f000f32117812 */ /* 0x000fe200078ec0ff */
[----:B------:R-:W-:Y:S01]  /*2710*/  HADD2.F32 R27, -RZ, R6.H0_H0 ;  /* 0x20000006ff1b7230 */ /* 0x000fe20000004100 */
        /* <DEDUP_REMOVED lines=9> */
[----:B------:R-:W-:-:S02]  /*27b0*/  HADD2.F32 R26, -RZ, R23.H1_H1 ;  /* 0x30000017ff1a7230 */ /* 0x000fc40000004100 */
[----:B------:R-:W-:Y:S02]  /*27c0*/  HADD2 R47, R7, -1032, -1032 ;  /* 0xe408e408072f7430 */ /* 0x000fe40000000000 */
[----:B------:R-:W-:Y:S02]  /*27d0*/  HADD2.F32 R23, -RZ, R6.H1_H1 ;  /* 0x30000006ff177230 */ /* 0x000fe40000004100 */
[----:B------:R-:W-:Y:S02]  /*27e0*/  HADD2 R46, R17, -1032, -1032 ;  /* 0xe408e408112e7430 */ /* 0x000fe40000000000 */
[----:B0-----:R-:W-:Y:S02]  /*27f0*/  HADD2.F32 R57, -RZ, R14.H0_H0 ;  /* 0x2000000eff397230 */ /* 0x001fe40000004100 */
[----:B------:R-:W-:Y:S02]  /*2800*/  HADD2 R44, R22, -1032, -1032 ;  /* 0xe408e408162c7430 */ /* 0x000fe40000000000 */
        /* <DEDUP_REMOVED lines=8> */
[C---:B------:R-:W-:Y:S01]  /*2890*/  FFMA.FTZ R55, R57.reuse, R17, R54 ;  /* 0x0000001139377223 */ /* 0x040fe20000010036 */
[----:B------:R-:W-:Y:S01]  /*28a0*/  FFMA.FTZ R53, R57, R7, R52 ;  /* 0x0000000739357223 */ /* 0x000fe20000010034 */
[----:B------:R-:W-:-:S02]  /*28b0*/  HADD2.F32 R5, -RZ, R5.H1_H1 ;  /* 0x30000005ff057230 */ /* 0x000fc40000004100 */
[----:B------:R-:W-:Y:S01]  /*28c0*/  FFMA.FTZ R57, R57, R6, R61 ;  /* 0x0000000639397223 */ /* 0x000fe2000001003d */
[----:B------:R-:W-:Y:S01]  /*28d0*/  HADD2.F32 R14, -RZ, R14.H1_H1 ;  /* 0x3000000eff0e7230 */ /* 0x000fe20000004100 */
[----:B------:R-:W-:Y:S01]  /*28e0*/  LOP3.LUT R52, R49, 0xf000f0, RZ, 0xc0, !PT ;  /* 0x00f000f031347812 */ /* 0x000fe200078ec0ff */
[----:B------:R-:W-:Y:S01]  /*28f0*/  HADD2.F32 R47, -RZ, R47.H1_H1 ;  /* 0x3000002fff2f7230 */ /* 0x000fe20000004100 */
[----:B------:R-:W-:Y:S01]  /*2900*/  LOP3.LUT R54, R51, 0xf000f0, RZ, 0xc0, !PT ;  /* 0x00f000f033367812 */ /* 0x000fe200078ec0ff */
[----:B------:R-:W-:Y:S02]  /*2910*/  HADD2.F32 R46, -RZ, R46.H1_H1 ;  /* 0x3000002eff2e7230 */ /* 0x000fe40000004100 */
[----:B------:R-:W-:Y:S01]  /*2920*/  FFMA.FTZ R64, R5, R14, R64 ;  /* 0x0000000e05407223 */ /* 0x000fe20000010040 */
[----:B------:R-:W-:Y:S02]  /*2930*/  HADD2.F32 R44, -RZ, R44.H1_H1 ;  /* 0x3000002cff2c7230 */ /* 0x000fe40000004100 */
[----:B------:R-:W-:Y:S01]  /*2940*/  FFMA.FTZ R66, R14, R47, R55 ;  /* 0x0000002f0e427223 */ /* 0x000fe20000010037 */
[----:B------:R-:W-:Y:S01]  /*2950*/  LOP3.LUT R52, R52, 0x64006400, RZ, 0xfc, !PT ;  /* 0x6400640034347812 */ /* 0x000fe200078efcff */
[----:B------:R-:W-:Y:S01]  /*2960*/  FFMA.FTZ R62, R14, R46, R53 ;  /* 0x0000002e0e3e7223 */ /* 0x000fe20000010035 */
[----:B------:R-:W-:Y:S01]  /*2970*/  LOP3.LUT R54, R54, 0x64006400, RZ, 0xfc, !PT ;  /* 0x6400640036367812 */ /* 0x000fe200078efcff */
[----:B------:R-:W-:Y:S01]  /*2980*/  FFMA.FTZ R57, R14, R44, R57 ;  /* 0x0000002c0e397223 */ /* 0x000fe20000010039 */
[----:B------:R-:W-:Y:S01]  /*2990*/  LOP3.LUT R14, R48, 0xf000f0, RZ, 0xc0, !PT ;  /* 0x00f000f0300e7812 */ /* 0x000fe200078ec0ff */
[-C--:B------:R-:W-:Y:S01]  /*29a0*/  HFMA2 R52, R52, R35.reuse.H1_H1, -72, -72 ;  /* 0xd480d48034347431 */ /* 0x080fe20000060023 */
[----:B------:R-:W-:Y:S01]  /*29b0*/  LOP3.LUT R48, R50, 0xf000f0, RZ, 0xc0, !PT ;  /* 0x00f000f032307812 */ /* 0x000fe200078ec0ff */
[----:B------:R-:W-:Y:S01]  /*29c0*/  HFMA2 R54, R54, R35.H1_H1, -72, -72 ;  /* 0xd480d48036367431 */ /* 0x000fe20000060023 */
[----:B------:R-:W-:Y:S01]  /*29d0*/  LOP3.LUT R14, R14, 0x64006400, RZ, 0xfc, !PT ;  /* 0x640064000e0e7812 */ /* 0x000fe200078efcff */
[--C-:B------:R-:W-:Y:S01]  /*29e0*/  HADD2.F32 R61, -RZ, R15.reuse.H0_H0 ;  /* 0x2000000fff3d7230 */ /* 0x100fe20000004100 */
[----:B------:R-:W-:Y:S01]  /*29f0*/  LOP3.LUT R48, R48, 0x64006400, RZ, 0xfc, !PT ;  /* 0x6400640030307812 */ /* 0x000fe200078efcff */
[----:B------:R-:W-:-:S02]  /*2a00*/  HADD2.F32 R56, -RZ, R15.H1_H1 ;  /* 0x3000000fff387230 */ /* 0x000fc40000004100 */
[-C--:B------:R-:W-:Y:S02]  /*2a10*/  HFMA2 R14, R14, R35.reuse.H1_H1, -72, -72 ;  /* 0xd480d4800e0e7431 */ /* 0x080fe40000060023 */
[----:B------:R-:W-:Y:S02]  /*2a20*/  HADD2.F32 R50, -RZ, R54.H0_H0 ;  /* 0x20000036ff327230 */ /* 0x000fe40000004100 */
[----:B------:R-:W-:Y:S02]  /*2a30*/  HFMA2 R53, R48, R35.H1_H1, -72, -72 ;  /* 0xd480d48030357431 */ /* 0x000fe40000060023 */
[----:B------:R-:W-:Y:S02]  /*2a40*/  HADD2.F32 R48, -RZ, R52.H0_H0 ;  /* 0x20000034ff307230 */ /* 0x000fe40000004100 */
[----:B------:R-:W-:Y:S02]  /*2a50*/  HADD2.F32 R55, -RZ, R14.H0_H0 ;  /* 0x2000000eff377230 */ /* 0x000fe40000004100 */
[----:B------:R-:W-:Y:S01]  /*2a60*/  FFMA.FTZ R57, R61, R50, R57 ;  /* 0x000000323d397223 */ /* 0x000fe20000010039 */
[----:B------:R-:W-:-:S02]  /*2a70*/  HADD2.F32 R49, -RZ, R53.H0_H0 ;  /* 0x20000035ff317230 */ /* 0x000fc40000004100 */
[----:B------:R-:W-:Y:S01]  /*2a80*/  FFMA.FTZ R15, R61, R48, R66 ;  /* 0x000000303d0f7223 */ /* 0x000fe20000010042 */
[----:B------:R-:W-:Y:S02]  /*2a90*/  HADD2.F32 R52, -RZ, R52.H1_H1 ;  /* 0x30000034ff347230 */ /* 0x000fe40000004100 */
[----:B------:R-:W-:Y:S01]  /*2aa0*/  FFMA.FTZ R64, R55, R61, R64 ;  /* 0x0000003d37407223 */ /* 0x000fe20000010040 */
[----:B------:R-:W-:Y:S02]  /*2ab0*/  HADD2.F32 R51, -RZ, R14.H1_H1 ;  /* 0x3000000eff337230 */ /* 0x000fe40000004100 */
[----:B------:R-:W-:Y:S01]  /*2ac0*/  FFMA.FTZ R14, R61, R49, R62 ;  /* 0x000000313d0e7223 */ /* 0x000fe2000001003e */
[----:B------:R-:W-:Y:S02]  /*2ad0*/  HADD2.F32 R53, -RZ, R53.H1_H1 ;  /* 0x30000035ff357230 */ /* 0x000fe40000004100 */
[----:B------:R-:W-:Y:S01]  /*2ae0*/  FFMA.FTZ R62, R56, R52, R15 ;  /* 0x00000034383e7223 */ /* 0x000fe2000001000f */
[----:B------:R-:W-:-:S02]  /*2af0*/  HADD2.F32 R54, -RZ, R54.H1_H1 ;  /* 0x30000036ff367230 */ /* 0x000fc40000004100 */
[----:B------:R-:W-:Y:S01]  /*2b00*/  FFMA.FTZ R61, R51, R56, R64 ;  /* 0x00000038333d7223 */ /* 0x000fe20000010040 */
[C---:B------:R-:W-:Y:S01]  /*2b10*/  FFMA.FTZ R15, R56.reuse, R53, R14 ;  /* 0x00000035380f7223 */ /* 0x040fe2000001000e */
[----:B------:R-:W-:Y:S01]  /*2b20*/  FMUL.FTZ R14, R9, R62 ;  /* 0x0000003e090e7220 */ /* 0x000fe20000410000 */
[----:B------:R-:W-:Y:S01]  /*2b30*/  FFMA.FTZ R56, R56, R54, R57 ;  /* 0x0000003638387223 */ /* 0x000fe20000010039 */
[----:B------:R-:W-:Y:S01]  /*2b40*/  FMUL.FTZ R61, R8, R61 ;  /* 0x0000003d083d7220 */ /* 0x000fe20000410000 */
[----:B------:R-:W-:Y:S01]  /*2b50*/  FMUL.FTZ R15, R10, R15 ;  /* 0x0000000f0a0f7220 */ /* 0x000fe20000410000 */
[----:B------:R-:W-:-:S04]  /*2b60*/  IMAD.WIDE R62, R13, 0x4, R20 ;  /* 0x000000040d3e7825 */ /* 0x000fc800078e0214 */
        /* <DEDUP_REMOVED lines=27> */
[----:B------:R-:W-:Y:S02]  /*2d20*/  FFMA.FTZ R64, R27, R20, R64 ;  /* 0x000000141b407223 */ /* 0x000fe40000010040 */
[-C--:B------:R-:W-:Y:S01]  /*2d30*/  FFMA.FTZ R61, R26, R19.reuse, R61 ;  /* 0x000000131a3d7223 */ /* 0x080fe2000001003d */
[-C--:B------:R-:W-:Y:S01]  /*2d40*/  FFMA.FTZ R20, R25, R19.reuse, R18 ;  /* 0x0000001319147223 */ /* 0x080fe20000010012 */
[-C--:B------:R-:W-:Y:S01]  /*2d50*/  FFMA.FTZ R56, R24, R19.reuse, R57 ;  /* 0x0000001318387223 */ /* 0x080fe20000010039 */
[----:B------:R-:W-:Y:S02]  /*2d60*/  FFMA.FTZ R21, R23, R19, R64 ;  /* 0x0000001317157223 */ /* 0x000fe40000010040 */
[----:B------:R-:W0:Y:S02]  /*2d70*/  LDS.64 R18, [UR4+0x58] ;  /* 0x00005804ff127984 */ /* 0x000e240008000a00 */
[----:B0-----:R-:W-:-:S02]  /*2d80*/  HADD2.F32 R57, -RZ, R18.H0_H0 ;  /* 0x20000012ff397230 */ /* 0x001fc40000004100 */
        /* <DEDUP_REMOVED lines=86> */
.L_x_2164:
[----:B------:R-:W2:Y:S01]  /*32f0*/  LDG.E.128.CONSTANT R4, desc[UR6][R62.64] ;  /* 0x000000063e047981 */ /* 0x000ea2000c1e9d00 */
[----:B------:R-:W-:-:S03]  /*3300*/  IMAD.WIDE R56, R13, 0x4, R62 ;  /* 0x000000040d387825 */ /* 0x000fc600078e023e */
[----:B------:R-:W0:Y:S02]  /*3310*/  LDS.64 R2, [UR4+0x20] ;  /* 0x00002004ff027984 */ /* 0x000e240008000a00 */
[--C-:B0-----:R-:W-:Y:S02]  /*3320*/  HADD2.F32 R55, -RZ, R3.reuse.H0_H0 ;  /* 0x20000003ff377230 */ /* 0x101fe40000004100 */
        /* <DEDUP_REMOVED lines=13> */
[----:B------:R-:W-:Y:S01]  /*3400*/  HADD2.F32 R5, -RZ, R2.H0_H0 ;  /* 0x20000002ff057230 */ /* 0x000fe20000004100 */
[C---:B------:R-:W-:Y:S01]  /*3410*/  LOP3.LUT R6, R7.reuse, 0xf000f, RZ, 0xc0, !PT ;  /* 0x000f000f07067812 */ /* 0x040fe200078ec0ff */
[----:B------:R-:W-:Y:S01]  /*3420*/  HADD2.F32 R33, -RZ, R18.H1_H1 ;  /* 0x30000012ff217230 */ /* 0x000fe20000004100 */
[----:B------:R-:W-:Y:S02]  /*3430*/  LOP3.LUT R23, R7, 0xf000f0, RZ, 0xc0, !PT ;  /* 0x00f000f007177812 */ /* 0x000fe400078ec0ff */
[----:B------:R-:W-:Y:S01]  /*3440*/  SHF.R.U32.HI R49, RZ, 0x8, R7 ;  /* 0x00000008ff317819 */ /* 0x000fe20000011607 */
[----:B------:R-:W-:Y:S02]  /*3450*/  HADD2.F32 R7, -RZ, R2.H1_H1 ;  /* 0x30000002ff077230 */ /* 0x000fe40000004100 */
[----:B------:R-:W-:Y:S01]  /*3460*/  HADD2 R2, R4, -1032, -1032 ;  /* 0xe408e40804027430 */ /* 0x000fe20000000000 */
[----:B------:R-:W-:-:S02]  /*3470*/  LOP3.LUT R0, R0, 0x64006400, RZ, 0xfc, !PT ;  /* 0x6400640000007812 */ /* 0x000fc400078efcff */
[----:B------:R-:W-:Y:S02]  /*3480*/  LOP3.LUT R22, R6, 0x64006400, RZ, 0xfc, !PT ;  /* 0x6400640006167812 */ /* 0x000fe400078efcff */
[--C-:B------:R-:W-:Y:S02]  /*3490*/  HADD2.F32 R3, -RZ, R2.reuse.H0_H0 ;  /* 0x20000002ff037230 */ /* 0x100fe40000004100 */
[----:B------:R-:W-:Y:S02]  /*34a0*/  HADD2 R0, R0, -1032, -1032 ;  /* 0xe408e40800007430 */ /* 0x000fe40000000000 */
[----:B------:R-:W-:Y:S02]  /*34b0*/  HADD2.F32 R34, -RZ, R2.H1_H1 ;  /* 0x30000002ff227230 */ /* 0x000fe40000004100 */
[----:B------:R-:W-:Y:S02]  /*34c0*/  HADD2 R22, R22, -1032, -1032 ;  /* 0xe408e40816167430 */ /* 0x000fe40000000000 */
[----:B------:R-:W-:Y:S01]  /*34d0*/  HADD2.F32 R2, -RZ, R18.H0_H0 ;  /* 0x20000012ff027230 */ /* 0x000fe20000004100 */
[----:B------:R-:W-:Y:S01]  /*34e0*/  LOP3.LUT R20, R13, 0x64006400, RZ, 0xfc, !PT ;  /* 0x640064000d147812 */ /* 0x000fe200078efcff */
[----:B------:R-:W0:Y:S01]  /*34f0*/  LDS.64 R18, [UR4+0x28] ;  /* 0x00002804ff127984 */ /* 0x000e220008000a00 */
[--C-:B------:R-:W-:Y:S01]  /*3500*/  HADD2.F32 R4, -RZ, R0.reuse.H0_H0 ;  /* 0x20000000ff047230 */ /* 0x100fe20000004100 */
[----:B------:R-:W-:Y:S01]  /*3510*/  LOP3.LUT R6, R21, 0x64006400, RZ, 0xfc, !PT ;  /* 0x6400640015067812 */ /* 0x000fe200078efcff */
[----:B------:R-:W-:Y:S01]  /*3520*/  HADD2.F32 R39, -RZ, R0.H1_H1 ;  /* 0x30000000ff277230 */ /* 0x000fe20000004100 */
[----:B------:R-:W-:Y:S01]  /*3530*/  LOP3.LUT R0, R17, 0x64006400, RZ, 0xfc, !PT ;  /* 0x6400640011007812 */ /* 0x000fe200078efcff */
[-C--:B------:R-:W-:Y:S01]  /*3540*/  HFMA2 R20, R20, R35.reuse.H1_H1, -72, -72 ;  /* 0xd480d48014147431 */ /* 0x080fe20000060023 */
[----:B------:R-:W-:Y:S01]  /*3550*/  LOP3.LUT R24, R23, 0x64006400, RZ, 0xfc, !PT ;  /* 0x6400640017187812 */ /* 0x000fe200078efcff */
[----:B------:R-:W-:-:S02]  /*3560*/  HFMA2 R17, R6, R35.H1_H1, -72, -72 ;  /* 0xd480d48006117431 */ /* 0x000fc40000060023 */
[--C-:B------:R-:W-:Y:S02]  /*3570*/  HADD2.F32 R28, -RZ, R22.reuse.H1_H1 ;  /* 0x30000016ff1c7230 */ /* 0x100fe40000004100 */
[-C--:B------:R-:W-:Y:S02]  /*3580*/  HFMA2 R13, R0, R35.reuse.H1_H1, -72, -72 ;  /* 0xd480d480000d7431 */ /* 0x080fe40000060023 */
[----:B------:R-:W-:Y:S02]  /*3590*/  HADD2.F32 R0, -RZ, R22.H0_H0 ;  /* 0x20000016ff007230 */ /* 0x000fe40000004100 */
[----:B------:R-:W-:Y:S02]  /*35a0*/  HFMA2 R6, R24, R35.H1_H1, -72, -72 ;  /* 0xd480d48018067431 */ /* 0x000fe40000060023 */
        /* <DEDUP_REMOVED lines=28> */
[----:B0-----:R-:W-:Y:S01]  /*3770*/  HADD2.F32 R50, -RZ, R18.H0_H0 ;  /* 0x20000012ff327230 */ /* 0x001fe20000004100 */
        /* <DEDUP_REMOVED lines=24> */
[----:B------:R-:W-:-:S02]  /*3900*/  HADD2.F32 R42, -RZ, R42.H1_H1 ;  /* 0x3000002aff2a7230 */ /* 0x000fc40000004100 */
[----:B------:R-:W-:Y:S01]  /*3910*/  FFMA.FTZ R63, R5, R18, R40 ;  /* 0x00000012053f7223 */ /* 0x000fe20000010028 */
[C---:B------:R-:W-:Y:S01]  /*3920*/  FFMA.FTZ R64, R18.reuse, R46, R53 ;  /* 0x0000002e12407223 */ /* 0x040fe20000010035 */
[C---:B------:R-:W-:Y:S01]  /*3930*/  FFMA.FTZ R61, R18.reuse, R44, R61 ;  /* 0x0000002c123d7223 */ /* 0x040fe2000001003d */
[----:B------:R-:W-:Y:S01]  /*3940*/  LOP3.LUT R48, R47, 0x64006400, RZ, 0xfc, !PT ;  /* 0x640064002f307812 */ /* 0x000fe200078efcff */
[----:B------:R-:W-:Y:S01]  /*3950*/  FFMA.FTZ R40, R18, R42, R51 ;  /* 0x0000002a12287223 */ /* 0x000fe20000010033 */
[----:B------:R-:W-:Y:S01]  /*3960*/  LOP3.LUT R18, R41, 0x64006400, RZ, 0xfc, !PT ;  /* 0x6400640029127812 */ /* 0x000fe200078efcff */
[--C-:B------:R-:W-:Y:S01]  /*3970*/  HADD2.F32 R51, -RZ, R19.reuse.H0_H0 ;  /* 0x20000013ff337230 */ /* 0x100fe20000004100 */
[----:B------:R-:W-:Y:S01]  /*3980*/  LOP3.LUT R50, R50, 0x64006400, RZ, 0xfc, !PT ;  /* 0x6400640032327812 */ /* 0x000fe200078efcff */
[----:B------:R-:W-:Y:S01]  /*3990*/  HADD2.F32 R55, -RZ, R19.H1_H1 ;  /* 0x30000013ff377230 */ /* 0x000fe20000004100 */
[----:B------:R-:W-:Y:S01]  /*39a0*/  LOP3.LUT R52, R49, 0x64006400, RZ, 0xfc, !PT ;  /* 0x6400640031347812 */ /* 0x000fe200078efcff */
[----:B------:R-:W-:-:S02]  /*39b0*/  HFMA2 R49, R48, R35.H1_H1, -72, -72 ;  /* 0xd480d48030317431 */ /* 0x000fc40000060023 */
[-C--:B------:R-:W-:Y:S02]  /*39c0*/  HFMA2 R18, R18, R35.reuse.H1_H1, -72, -72 ;  /* 0xd480d48012127431 */ /* 0x080fe40000060023 */
[-C--:B------:R-:W-:Y:S02]  /*39d0*/  HFMA2 R48, R50, R35.reuse.H1_H1, -72, -72 ;  /* 0xd480d48032307431 */ /* 0x080fe40000060023 */
[----:B------:R-:W-:Y:S02]  /*39e0*/  HFMA2 R41, R52, R35.H1_H1, -72, -72 ;  /* 0xd480d48034297431 */ /* 0x000fe40000060023 */
[----:B------:R-:W-:Y:S02]  /*39f0*/  HADD2.F32 R54, -RZ, R18.H0_H0 ;  /* 0x20000012ff367230 */ /* 0x000fe40000004100 */
[----:B------:R-:W-:Y:S02]  /*3a00*/  HADD2.F32 R52, -RZ, R49.H0_H0 ;  /* 0x20000031ff347230 */ /* 0x000fe40000004100 */
[----:B------:R-:W-:-:S02]  /*3a10*/  HADD2.F32 R50, -RZ, R48.H0_H0 ;  /* 0x20000030ff327230 */ /* 0x000fc40000004100 */
[----:B------:R-:W-:Y:S01]  /*3a20*/  FFMA.FTZ R62, R54, R51, R63 ;  /* 0x00000033363e7223 */ /* 0x000fe2000001003f */
[----:B------:R-:W-:Y:S02]  /*3a30*/  HADD2.F32 R47, -RZ, R41.H0_H0 ;  /* 0x20000029ff2f7230 */ /* 0x000fe40000004100 */
[----:B------:R-:W-:Y:S02]  /*3a40*/  HADD2.F32 R53, -RZ, R18.H1_H1 ;  /* 0x30000012ff357230 */ /* 0x000fe40000004100 */
[C---:B------:R-:W-:Y:S01]  /*3a50*/  FFMA.FTZ R18, R51.reuse, R52, R64 ;  /* 0x0000003433127223 */ /* 0x040fe20000010040 */
[C---:B------:R-:W-:Y:S01]  /*3a60*/  FFMA.FTZ R19, R51.reuse, R50, R61 ;  /* 0x0000003233137223 */ /* 0x040fe2000001003d */
[----:B------:R-:W-:Y:S01]  /*3a70*/  FFMA.FTZ R40, R51, R47, R40 ;  /* 0x0000002f33287223 */ /* 0x000fe20000010028 */
[----:B------:R-:W-:Y:S02]  /*3a80*/  HADD2.F32 R51, -RZ, R49.H1_H1 ;  /* 0x30000031ff337230 */ /* 0x000fe40000004100 */
[----:B------:R-:W-:Y:S01]  /*3a90*/  FFMA.FTZ R61, R53, R55, R62 ;  /* 0x00000037353d7223 */ /* 0x000fe2000001003e */
[----:B------:R-:W-:-:S02]  /*3aa0*/  HADD2.F32 R48, -RZ, R48.H1_H1 ;  /* 0x30000030ff307230 */ /* 0x000fc40000004100 */
[----:B------:R-:W-:Y:S02]  /*3ab0*/  HADD2.F32 R49, -RZ, R41.H1_H1 ;  /* 0x30000029ff317230 */ /* 0x000fe40000004100 */
[C---:B------:R-:W-:Y:S01]  /*3ac0*/  FFMA.FTZ R18, R55.reuse, R51, R18 ;  /* 0x0000003337127223 */ /* 0x040fe20000010012 */
[----:B------:R-:W-:Y:S01]  /*3ad0*/  FMUL.FTZ R61, R8, R61 ;  /* 0x0000003d083d7220 */ /* 0x000fe20000410000 */
[C---:B------:R-:W-:Y:S01]  /*3ae0*/  FFMA.FTZ R19, R55.reuse, R48, R19 ;  /* 0x0000003037137223 */ /* 0x040fe20000010013 */
[----:B------:R-:W-:Y:S01]  /*3af0*/  FFMA.FTZ R40, R55, R49, R40 ;  /* 0x0000003137287223 */ /* 0x000fe20000010028 */
[----:B------:R-:W-:Y:S02]  /*3b00*/  FMUL.FTZ R55, R9, R18 ;  /* 0x0000001209377220 */ /* 0x000fe40000410000 */
[----:B------:R-:W-:Y:S01]  /*3b10*/  FMUL.FTZ R41, R10, R19 ;  /* 0x000000130a297220 */ /* 0x000fe20000410000 */
[----:B------:R-:W-:Y:S01]  /*3b20*/  F2FP.F16.F32.PACK_AB R61, RZ, R61 ;  /* 0x0000003dff3d723e */ /* 0x000fe200000000ff */
[----:B------:R-:W-:Y:S01]  /*3b30*/  FMUL.FTZ R18, R11, R40 ;  /* 0x000000280b127220 */ /* 0x000fe20000410000 */
        /* <DEDUP_REMOVED lines=43> */
[----:B------:R-:W-:-:S02]  /*3df0*/  FFMA.FTZ R14, R42, R14, R19 ;  /* 0x0000000e2a0e7223 */ /* 0x000fc40000010013 */
[-C--:B------:R-:W-:Y:S01]  /*3e00*/  FFMA.FTZ R63, R50, R55.reuse, R63 ;  /* 0x00000037323f7223 */ /* 0x080fe2000001003f */
[-C--:B------:R-:W-:Y:S01]  /*3e10*/  FFMA.FTZ R15, R53, R62.reuse, R18 ;  /* 0x0000003e350f7223 */ /* 0x080fe20000010012 */
        /* <DEDUP_REMOVED lines=28> */
[--C-:B------:R-:W-:Y:S02]  /*3fe0*/  HADD2.F32 R3, -RZ, R15.reuse.H0_H0 ;  /* 0x2000000fff037230 */ /* 0x100fe40000004100 */
[-C--:B------:R-:W-:Y:S01]  /*3ff0*/  FFMA.FTZ R2, R33, R14.reuse, R2 ;  /* 0x0000000e21027223 */ /* 0x080fe20000010002 */
[----:B------:R-:W-:Y:S02]  /*4000*/  HADD2.F32 R15, -RZ, R15.H1_H1 ;  /* 0x3000000fff0f7230 */ /* 0x000fe40000004100 */
[----:B------:R-:W-:Y:S01]  /*4010*/  FFMA.FTZ R55, R28, R14, R55 ;  /* 0x0000000e1c377223 */ /* 0x000fe20000010037 */
[----:B-1----:R-:W-:-:S02]  /*4020*/  HADD2.F32 R0, -RZ, R19.H1_H1 ;  /* 0x30000013ff007230 */ /* 0x002fc40000004100 */
        /* <DEDUP_REMOVED lines=12> */
[----:B------:R-:W-:Y:S02]  /*40f0*/  HADD2.F32 R15, -RZ, R19.H0_H0 ;  /* 0x20000013ff0f7230 */ /* 0x000fe40000004100 */
        /* <DEDUP_REMOVED lines=26> */
.L_x_2165:
        /* <DEDUP_REMOVED lines=8> */
[----:B------:R-:W-:Y:S02]  /*4320*/  LOP3.LUT R0, R0, 0x64006400, RZ, 0xfc, !PT ;  /* 0x6400640000007812 */ /* 0x000fe400078efcff */
[----:B------:R-:W-:Y:S02]  /*4330*/  SHF.R.U32.HI R33, RZ, 0x8, R4 ;  /* 0x00000008ff217819 */ /* 0x000fe40000011604 */
[----:B------:R-:W-:Y:S02]  /*4340*/  LOP3.LUT R4, R5, 0xf000f, RZ, 0xc0, !PT ;  /* 0x000f000f05047812 */ /* 0x000fe400078ec0ff */
[C---:B------:R-:W-:Y:S02]  /*4350*/  LOP3.LUT R14, R6.reuse, 0xf000f, RZ, 0xc0, !PT ;  /* 0x000f000f060e7812 */ /* 0x040fe400078ec0ff */
[----:B------:R-:W-:Y:S02]  /*4360*/  LOP3.LUT R17, R6, 0xf000f0, RZ, 0xc0, !PT ;  /* 0x00f000f006117812 */ /* 0x000fe400078ec0ff */
[----:B------:R-:W-:-:S02]  /*4370*/  SHF.R.U32.HI R48, RZ, 0x8, R6 ;  /* 0x00000008ff307819 */ /* 0x000fc40000011606 */
[----:B------:R-:W-:Y:S02]  /*4380*/  LOP3.LUT R15, R7, 0xf000f, RZ, 0xc0, !PT ;  /* 0x000f000f070f7812 */ /* 0x000fe400078ec0ff */
[----:B------:R-:W-:Y:S02]  /*4390*/  LOP3.LUT R13, R5, 0xf000f0, RZ, 0xc0, !PT ;  /* 0x00f000f0050d7812 */ /* 0x000fe400078ec0ff */
[----:B------:R-:W-:Y:S01]  /*43a0*/  SHF.R.U32.HI R44, RZ, 0x8, R5 ;  /* 0x00000008ff2c7819 */ /* 0x000fe20000011605 */
[--C-:B------:R-:W-:Y:S01]  /*43b0*/  HADD2.F32 R5, -RZ, R2.reuse.H0_H0 ;  /* 0x20000002ff057230 */ /* 0x100fe20000004100 */
[----:B------:R-:W-:Y:S02]  /*43c0*/  LOP3.LUT R6, R7, 0xf000f0, RZ, 0xc0, !PT ;  /* 0x00f000f007067812 */ /* 0x000fe400078ec0ff */
[----:B------:R-:W-:Y:S01]  /*43d0*/  SHF.R.U32.HI R49, RZ, 0x8, R7 ;  /* 0x00000008ff317819 */ /* 0x000fe20000011607 */
[----:B------:R-:W-:Y:S02]  /*43e0*/  HADD2.F32 R7, -RZ, R2.H1_H1 ;  /* 0x30000002ff077230 */ /* 0x000fe40000004100 */
[----:B------:R-:W-:Y:S01]  /*43f0*/  HADD2 R2, R0, -1032, -1032 ;  /* 0xe408e40800027430 */ /* 0x000fe20000000000 */
[----:B------:R-:W-:-:S02]  /*4400*/  LOP3.LUT R4, R4, 0x64006400, RZ, 0xfc, !PT ;  /* 0x6400640004047812 */ /* 0x000fc400078efcff */
[----:B------:R-:W-:Y:S02]  /*4410*/  LOP3.LUT R14, R14, 0x64006400, RZ, 0xfc, !PT ;  /* 0x640064000e0e7812 */ /* 0x000fe400078efcff */
[----:B------:R-:W-:Y:S01]  /*4420*/  LOP3.LUT R0, R15, 0x64006400, RZ, 0xfc, !PT ;  /* 0x640064000f007812 */ /* 0x000fe200078efcff */
[----:B------:R-:W-:Y:S02]  /*4430*/  HADD2 R20, R4, -1032, -1032 ;  /* 0xe408e40804147430 */ /* 0x000fe40000000000 */
[--C-:B------:R-:W-:Y:S02]  /*4440*/  HADD2.F32 R4, -RZ, R2.reuse.H0_H0 ;  /* 0x20000002ff047230 */ /* 0x100fe40000004100 */
[----:B------:R-:W-:Y:S02]  /*4450*/  HADD2 R21, R14, -1032, -1032 ;  /* 0xe408e4080e157430 */ /* 0x000fe40000000000 */
[----:B------:R-:W-:Y:S02]  /*4460*/  HADD2.F32 R26, -RZ, R2.H1_H1 ;  /* 0x30000002ff1a7230 */ /* 0x000fe40000004100 */
[----:B------:R-:W-:Y:S01]  /*4470*/  HADD2 R22, R0, -1032, -1032 ;  /* 0xe408e40800167430 */ /* 0x000fe20000000000 */
[----:B------:R-:W0:Y:S01]  /*4480*/  LDS.64 R14, [UR4+0x38] ;  /* 0x00003804ff0e7984 */ /* 0x000e220008000a00 */
[----:B------:R-:W-:Y:S01]  /*4490*/  HADD2.F32 R3, -RZ, R20.H0_H0 ;  /* 0x20000014ff037230 */ /* 0x000fe20000004100 */
[----:B------:R-:W-:Y:S01]  /*44a0*/  LOP3.LUT R18, R18, 0x64006400, RZ, 0xfc, !PT ;  /* 0x6400640012127812 */ /* 0x000fe200078efcff */
[----:B------:R-:W-:-:S02]  /*44b0*/  HADD2.F32 R2, -RZ, R21.H0_H0 ;  /* 0x20000015ff027230 */ /* 0x000fc40000004100 */
[----:B------:R-:W-:Y:S01]  /*44c0*/  FFMA.FTZ R27, R4, R5, RZ ;  /* 0x00000005041b7223 */ /* 0x000fe200000100ff */
[----:B------:R-:W-:Y:S02]  /*44d0*/  HADD2.F32 R0, -RZ, R22.H0_H0 ;  /* 0x20000016ff007230 */ /* 0x000fe40000004100 */
[----:B------:R-:W-:Y:S01]  /*44e0*/  FFMA.FTZ R28, R5, R3, RZ ;  /* 0x00000003051c7223 */ /* 0x000fe200000100ff */
[----:B------:R-:W-:Y:S01]  /*44f0*/  HADD2.F32 R25, -RZ, R20.H1_H1 ;  /* 0x30000014ff197230 */ /* 0x000fe20000004100 */
[----:B------:R-:W-:Y:S01]  /*4500*/  LOP3.LUT R20, R13, 0x64006400, RZ, 0xfc, !PT ;  /* 0x640064000d147812 */ /* 0x000fe200078efcff */
[----:B------:R-:W-:Y:S02]  /*4510*/  HADD2.F32 R24, -RZ, R21.H1_H1 ;  /* 0x30000015ff187230 */ /* 0x000fe40000004100 */
[----:B------:R-:W-:Y:S01]  /*4520*/  FFMA.FTZ R13, R5, R2, RZ ;  /* 0x00000002050d7223 */ /* 0x000fe200000100ff */
[----:B------:R-:W-:Y:S01]  /*4530*/  HADD2.F32 R23, -RZ, R22.H1_H1 ;  /* 0x30000016ff177230 */ /* 0x000fe20000004100 */
[----:B------:R-:W-:Y:S01]  /*4540*/  LOP3.LUT R22, R17, 0x64006400, RZ, 0xfc, !PT ;  /* 0x6400640011167812 */ /* 0x000fe200078efcff */
[----:B------:R-:W-:Y:S01]  /*4550*/  FFMA.FTZ R34, R5, R0, RZ ;  /* 0x0000000005227223 */ /* 0x000fe200000100ff */
[----:B------:R-:W-:Y:S01]  /*4560*/  LOP3.LUT R6, R6, 0x64006400, RZ, 0xfc, !PT ;  /* 0x6400640006067812 */ /* 0x000fe200078efcff */
[----:B------:R-:W-:-:S02]  /*4570*/  HFMA2 R17, R18, R35.H1_H1, -72, -72 ;  /* 0xd480d48012117431 */ /* 0x000fc40000060023 */
[----:B------:R-:W-:Y:S01]  /*4580*/  FFMA.FTZ R27, R26, R7, R27 ;  /* 0x000000071a1b7223 */ /* 0x000fe2000001001b */
[C---:B------:R-:W-:Y:S01]  /*4590*/  FFMA.FTZ R28, R7.reuse, R25, R28 ;  /* 0x00000019071c7223 */ /* 0x040fe2000001001c */
[C---:B------:R-:W-:Y:S01]  /*45a0*/  FFMA.FTZ R18, R7.reuse, R24, R13 ;  /* 0x0000001807127223 */ /* 0x040fe2000001000d */
[----:B------:R-:W-:Y:S01]  /*45b0*/  FFMA.FTZ R39, R7, R23, R34 ;  /* 0x0000001707277223 */ /* 0x000fe20000010022 */
[-C--:B------:R-:W-:Y:S02]  /*45c0*/  HFMA2 R5, R20, R35.reuse.H1_H1, -72, -72 ;  /* 0xd480d48014057431 */ /* 0x080fe40000060023 */
[--C-:B------:R-:W-:Y:S02]  /*45d0*/  HADD2.F32 R21, -RZ, R17.reuse.H1_H1 ;  /* 0x30000011ff157230 */ /* 0x100fe40000004100 */
[----:B------:R-:W-:Y:S02]  /*45e0*/  HFMA2 R7, R22, R35.H1_H1, -72, -72 ;  /* 0xd480d48016077431 */ /* 0x000fe40000060023 */
[----:B------:R-:W-:-:S02]  /*45f0*/  HADD2.F32 R22, -RZ, R17.H0_H0 ;  /* 0x20000011ff167230 */ /* 0x000fc40000004100 */
[----:B------:R-:W-:Y:S02]  /*4600*/  HFMA2 R34, R6, R35.H1_H1, -72, -72 ;  /* 0xd480d48006227431 */ /* 0x000fe40000060023 */
[----:B------:R-:W-:Y:S02]  /*4610*/  HADD2.F32 R20, -RZ, R5.H0_H0 ;  /* 0x20000005ff147230 */ /* 0x000fe40000004100 */
[----:B------:R-:W-:Y:S02]  /*4620*/  HADD2.F32 R13, -RZ, R7.H0_H0 ;  /* 0x20000007ff0d7230 */ /* 0x000fe40000004100 */
[--C-:B------:R-:W-:Y:S02]  /*4630*/  HADD2.F32 R6, -RZ, R34.reuse.H0_H0 ;  /* 0x20000022ff067230 */ /* 0x100fe40000004100 */
[----:B------:R-:W-:Y:S02]  /*4640*/  HADD2.F32 R17, -RZ, R5.H1_H1 ;  /* 0x30000005ff117230 */ /* 0x000fe40000004100 */
[----:B------:R-:W-:Y:S01]  /*4650*/  FFMA.FTZ R18, R19, R13, R18 ;  /* 0x0000000d13127223 */ /* 0x000fe20000010012 */
[----:B------:R-:W-:-:S02]  /*4660*/  HADD2.F32 R5, -RZ, R34.H1_H1 ;  /* 0x30000022ff057230 */ /* 0x000fc40000004100 */
[----:B------:R-:W-:Y:S01]  /*4670*/  FFMA.FTZ R34, R22, R19, R27 ;  /* 0x0000001316227223 */ /* 0x000fe2000001001b */
[----:B------:R-:W-:Y:S02]  /*4680*/  HADD2.F32 R7, -RZ, R7.H1_H1 ;  /* 0x30000007ff077230 */ /* 0x000fe40000004100 */
        /* <DEDUP_REMOVED lines=34> */
[----:B------:R-:W-:Y:S01]  /*48b0*/  HADD2.F32 R46, -RZ, R46.H1_H1 ;  /* 0x3000002eff2e7230 */ /* 0x000fe20000004100 */
[----:B------:R-:W-:Y:S01]  /*48c0*/  LOP3.LUT R48, R33, 0x64006400, RZ, 0xfc, !PT ;  /* 0x6400640021307812 */ /* 0x000fe200078efcff */
[-C--:B------:R-:W-:Y:S01]  /*48d0*/  HFMA2 R52, R52, R35.reuse.H1_H1, -72, -72 ;  /* 0xd480d48034347431 */ /* 0x080fe20000060023 */
[----:B------:R-:W-:Y:S01]  /*48e0*/  LOP3.LUT R54, R51, 0x64006400, RZ, 0xfc, !PT ;  /* 0x6400640033367812 */ /* 0x000fe200078efcff */
[----:B------:R-:W-:Y:S01]  /*48f0*/  HADD2.F32 R44, -RZ, R50.H1_H1 ;  /* 0x30000032ff2c7230 */ /* 0x000fe20000004100 */
[----:B------:R-:W-:Y:S01]  /*4900*/  LOP3.LUT R56, R49, 0x64006400, RZ, 0xfc, !PT ;  /* 0x6400640031387812 */ /* 0x000fe200078efcff */
        /* <DEDUP_REMOVED lines=149> */
.L_x_2162:
        /* <DEDUP_REMOVED lines=8> */
.L_x_2161:
        /* <DEDUP_REMOVED lines=8> */
.L_x_2169:
[----:B------:R-:W-:Y:S05]  /*5360*/  @!P1 BRA `(.L_x_2168) ;  /* 0x0000000c00b89947 */ /* 0x000fea0003800000 */
[----:B------:R-:W-:Y:S01]  /*5370*/  MOV R40, R58 ;  /* 0x0000003a00287202 */ /* 0x000fe20000000f00 */
[----:B------:R-:W-:Y:S01]  /*5380*/  HFMA2.MMA R3, -RZ, RZ, 0, 0.25 ;  /* 0x00003400ff037435 */ /* 0x000fe200000001ff */
[----:B------:R-:W-:Y:S01]  /*5390*/  MOV R0, 0x2c00 ;  /* 0x00002c0000007802 */ /* 0x000fe20000000f00 */
[----:B------:R-:W1:Y:S04]  /*53a0*/  LDS.128 R20, [UR4] ;  /* 0x00000004ff147984 */ /* 0x000e680008000c00 */
[----:B0-----:R-:W2:Y:S01]  /*53b0*/  LDG.E.128.CONSTANT R16, desc[UR6][R40.64] ;  /* 0x0000000628107981 */ /* 0x001ea2000c1e9d00 */
[----:B------:R-:W-:Y:S01]  /*53c0*/  HFMA2.MMA R52, -RZ, RZ, 0, 0.015625 ;  /* 0x00002400ff347435 */ /* 0x000fe200000001ff */
[----:B------:R-:W-:Y:S02]  /*53d0*/  ISETP.GE.AND P0, PT, R45, 0x2, PT ;  /* 0x000000022d00780c */ /* 0x000fe40003f06270 */
[----:B------:R-:W-:-:S02]  /*53e0*/  PRMT R3, R0, 0x5410, R3 ;  /* 0x0000541000037816 */ /* 0x000fc40000000003 */
[----:B------:R-:W-:Y:S02]  /*53f0*/  PRMT R38, R38, 0x5410, R37 ;  /* 0x0000541026267816 */ /* 0x000fe40000000025 */
[----:B------:R-:W-:Y:S02]  /*5400*/  PRMT R36, R36, 0x5410, R35 ;  /* 0x0000541024247816 */ /* 0x000fe40000000023 */
[----:B--2---:R-:W-:Y:S02]  /*5410*/  LOP3.LUT R2, R17, 0xc000c, RZ, 0xc0, !PT ;  /* 0x000c000c11027812 */ /* 0x004fe400078ec0ff */
[----:B------:R-:W-:Y:S02]  /*5420*/  SHF.R.U32.HI R55, RZ, 0x8, R16 ;  /* 0x00000008ff377819 */ /* 0x000fe40000011610 */
[----:B------:R-:W-:Y:S02]  /*5430*/  LOP3.LUT R5, R19, 0xc000c, RZ, 0xc0, !PT ;  /* 0x000c000c13057812 */ /* 0x000fe400078ec0ff */
[----:B------:R-:W-:-:S02]  /*5440*/  SHF.R.U32.HI R61, RZ, 0x8, R18 ;  /* 0x00000008ff3d7819 */ /* 0x000fc40000011612 */
[----:B------:R-:W-:Y:S02]  /*5450*/  LOP3.LUT R0, R16, 0xc000c, RZ, 0xc0, !PT ;  /* 0x000c000c10007812 */ /* 0x000fe400078ec0ff */
[----:B------:R-:W-:Y:S02]  /*5460*/  LOP3.LUT R12, R2, 0x64006400, RZ, 0xfc, !PT ;  /* 0x64006400020c7812 */ /* 0x000fe400078efcff */
[----:B------:R-:W-:Y:S02]  /*5470*/  SHF.R.U32.HI R57, RZ, 0x8, R19 ;  /* 0x00000008ff397819 */ /* 0x000fe40000011613 */
[----:B------:R-:W-:Y:S01]  /*5480*/  LOP3.LUT R8, R5, 0x64006400, RZ, 0xfc, !PT ;  /* 0x6400640005087812 */ /* 0x000fe200078efcff */
[-C--:B------:R-:W-:Y:S01]  /*5490*/  HFMA2 R12, R12, R3.reuse.H1_H1, -258, -258 ;  /* 0xdc08dc080c0c7431 */ /* 0x080fe20000060003 */
[----:B------:R-:W-:Y:S02]  /*54a0*/  LOP3.LUT R2, R55, 0xc000c, RZ, 0xc0, !PT ;  /* 0x000c000c37027812 */ /* 0x000fe400078ec0ff */
[----:B------:R-:W-:Y:S01]  /*54b0*/  LOP3.LUT R5, R61, 0xc000c, RZ, 0xc0, !PT ;  /* 0x000c000c3d057812 */ /* 0x000fe200078ec0ff */
[----:B------:R-:W-:Y:S01]  /*54c0*/  HFMA2 R8, R8, R3.H1_H1, -258, -258 ;  /* 0xdc08dc0808087431 */ /* 0x000fe20000060003 */
[----:B------:R-:W-:-:S02]  /*54d0*/  LOP3.LUT R0, R0, 0x64006400, RZ, 0xfc, !PT ;  /* 0x6400640000007812 */ /* 0x000fc400078efcff */
[----:B------:R-:W-:Y:S02]  /*54e0*/  LOP3.LUT R6, R57, 0xc000c, RZ, 0xc0, !PT ;  /* 0x000c000c39067812 */ /* 0x000fe400078ec0ff */
[----:B------:R-:W-:Y:S01]  /*54f0*/  LOP3.LUT R2, R2, 0x64006400, RZ, 0xfc, !PT ;  /* 0x6400640002027812 */ /* 0x000fe200078efcff */
[-C--:B------:R-:W-:Y:S01]  /*5500*/  HFMA2 R56, R0, R3.reuse.H1_H1, -258, -258 ;  /* 0xdc08dc0800387431 */ /* 0x080fe20000060003 */
[----:B------:R-:W-:Y:S02]  /*5510*/  LOP3.LUT R5, R5, 0x64006400, RZ, 0xfc, !PT ;  /* 0x6400640005057812 */ /* 0x000fe400078efcff */
[----:B------:R-:W-:Y:S01]  /*5520*/  LOP3.LUT R0, R6, 0x64006400, RZ, 0xfc, !PT ;  /* 0x6400640006007812 */ /* 0x000fe200078efcff */
[-C--:B------:R-:W-:Y:S01]  /*5530*/  HFMA2 R6, R2, R3.reuse.H1_H1, -258, -258 ;  /* 0xdc08dc0802067431 */ /* 0x080fe20000060003 */
[----:B------:R-:W-:Y:S01]  /*5540*/  LOP3.LUT R7, R17, 0x300030, RZ, 0xc0, !PT ;  /* 0x0030003011077812 */ /* 0x000fe200078ec0ff */
[-C--:B------:R-:W-:Y:S01]  /*5550*/  HFMA2 R2, R5, R3.reuse.H1_H1, -258, -258 ;  /* 0xdc08dc0805027431 */ /* 0x080fe20000060003 */
[----:B------:R-:W-:Y:S01]  /*5560*/  LOP3.LUT R5, R16, 0x300030, RZ, 0xc0, !PT ;  /* 0x0030003010057812 */ /* 0x000fe200078ec0ff */
[----:B------:R-:W-:Y:S01]  /*5570*/  HFMA2 R0, R0, R3.H1_H1, -258, -258 ;  /* 0xdc08dc0800007431 */ /* 0x000fe20000060003 */
[----:B------:R-:W-:-:S02]  /*5580*/  SHF.R.U32.HI R59, RZ, 0x8, R17 ;  /* 0x00000008ff3b7819 */ /* 0x000fc40000011611 */
        /* <DEDUP_REMOVED lines=21> */
[----:B------:R-:W-:Y:S01]  /*56e0*/  HFMA2 R10, R10, R3.H1_H1, -258, -258 ;  /* 0xdc08dc080a0a7431 */ /* 0x000fe20000060003 */
[----:B------:R-:W-:Y:S02]  /*56f0*/  LOP3.LUT R4, R59, 0xc000c, RZ, 0xc0, !PT ;  /* 0x000c000c3b047812 */ /* 0x000fe400078ec0ff */
[----:B------:R-:W-:Y:S02]  /*5700*/  LOP3.LUT R42, R11, 0x64006400, RZ, 0xfc, !PT ;  /* 0x640064000b2a7812 */ /* 0x000fe400078efcff */
        /* <DEDUP_REMOVED lines=9> */
[-C--:B------:R-:W-:Y:S01]  /*57a0*/  HFMA2 R4, R4, R3.reuse.H1_H1, -258, -258 ;  /* 0xdc08dc0804047431 */ /* 0x080fe20000060003 */
[----:B------:R-:W-:Y:S01]  /*57b0*/  LOP3.LUT R26, R59, 0xc000c0, RZ, 0xc0, !PT ;  /* 0x00c000c03b1a7812 */ /* 0x000fe200078ec0ff */
[----:B------:R-:W-:Y:S01]  /*57c0*/  HFMA2 R3, R44, R3.H0_H0, -66, -66 ;  /* 0xd420d4202c037431 */ /* 0x000fe20000040003 */
        /* <DEDUP_REMOVED lines=16> */
[----:B------:R-:W0:Y:S01]  /*58d0*/  LDS.128 R24, [UR4+0x10] ;  /* 0x00001004ff187984 */ /* 0x000e220008000c00 */
[----:B------:R-:W-:Y:S01]  /*58e0*/  LOP3.LUT R47, R44, 0x64006400, RZ, 0xfc, !PT ;  /* 0x640064002c2f7812 */ /* 0x000fe200078efcff */
[----:B------:R-:W-:Y:S01]  /*58f0*/  HADD2 R53, R16, -1026, -1026 ;  /* 0xe402e40210357430 */ /* 0x000fe20000000000 */
        /* <DEDUP_REMOVED lines=10> */
[-C--:B-1----:R-:W-:Y:S01]  /*59a0*/  HFMA2.MMA R17, R53, R20.reuse, RZ ;  /* 0x0000001435117235 */ /* 0x082fe200000000ff */
[----:B------:R-:W-:Y:S01]  /*59b0*/  LOP3.LUT R61, R61, 0x30003, RZ, 0xc0, !PT ;  /* 0x000300033d3d7812 */ /* 0x000fe200078ec0ff */
[----:B------:R-:W-:Y:S01]  /*59c0*/  HFMA2.MMA R18, R49, R20, RZ ;  /* 0x0000001431127235 */ /* 0x000fe200000000ff */
[----:B------:R-:W-:Y:S01]  /*59d0*/  HADD2 R47, R19, -1026, -1026 ;  /* 0xe402e402132f7430 */ /* 0x000fe20000000000 */
[----:B------:R-:W-:Y:S01]  /*59e0*/  LOP3.LUT R55, R55, 0x64006400, RZ, 0xfc, !PT ;  /* 0x6400640037377812 */ /* 0x000fe200078efcff */
[-C--:B------:R-:W-:Y:S01]  /*59f0*/  HFMA2 R16, R51, R20.reuse, RZ.H0_H0 ;  /* 0x0000001433107231 */ /* 0x080fe200000400ff */
[----:B------:R-:W-:Y:S01]  /*5a00*/  LOP3.LUT R19, R57, 0x30003, RZ, 0xc0, !PT ;  /* 0x0003000339137812 */ /* 0x000fe200078ec0ff */
[----:B------:R-:W-:Y:S01]  /*5a10*/  HFMA2 R20, R47, R20, RZ.H0_H0 ;  /* 0x000000142f147231 */ /* 0x000fe200000400ff */
[-C--:B------:R-:W-:Y:S01]  /*5a20*/  HFMA2.MMA R17, R56, R21.reuse, R17 ;  /* 0x0000001538117235 */ /* 0x080fe20000000011 */
        /* <DEDUP_REMOVED lines=8> */
[----:B------:R-:W-:Y:S01]  /*5ab0*/  HADD2 R57, R57, -1026, -1026 ;  /* 0xe402e40239397430 */ /* 0x000fe20000000000 */
[----:B------:R-:W-:Y:S01]  /*5ac0*/  HFMA2.MMA R21, R13, R22, R18 ;  /* 0x000000160d157235 */ /* 0x000fe20000000012 */
[----:B------:R-:W-:Y:S01]  /*5ad0*/  LOP3.LUT R19, R19, 0x64006400, RZ, 0xfc, !PT ;  /* 0x6400640013137812 */ /* 0x000fe200078efcff */
[----:B------:R-:W-:Y:S01]  /*5ae0*/  HFMA2 R22, R11, R22, R20 ;  /* 0x000000160b167231 */ /* 0x000fe20000000014 */
[----:B------:R-:W-:-:S03]  /*5af0*/  LOP3.LUT R59, R59, 0x64006400, RZ, 0xfc, !PT ;  /* 0x640064003b3b7812 */ /* 0x000fc600078efcff */
[-C--:B------:R-:W-:Y:S01]  /*5b00*/  HFMA2.MMA R18, R54, R23.reuse, R17 ;  /* 0x0000001736127235 */ /* 0x080fe20000000011 */
[-C--:B------:R-:W-:Y:S01]  /*5b10*/  HFMA2 R17, R40, R23.reuse, R16 ;  /* 0x0000001728117231 */ /* 0x080fe20000000010 */
[----:B------:R-:W-:Y:S01]  /*5b20*/  HFMA2.MMA R16, R42, R23, R21 ;  /* 0x000000172a107235 */ /* 0x000fe20000000015 */
[----:B------:R-:W-:Y:S02]  /*5b30*/  HFMA2 R23, R44, R23, R22 ;  /* 0x000000172c177231 */ /* 0x000fe40000000016 */
[----:B------:R-:W-:Y:S02]  /*5b40*/  HADD2 R55, R19, -1026, -1026 ;  /* 0xe402e40213377430 */ /* 0x000fe40000000000 */
[----:B------:R-:W-:Y:S01]  /*5b50*/  HADD2 R59, R59, -1026, -1026 ;  /* 0xe402e4023b3b7430 */ /* 0x000fe20000000000 */
        /* <DEDUP_REMOVED lines=40> */
[----:B------:R-:W0:Y:S02]  /*5de0*/  LDS.128 R20, [UR4+0x50] ;  /* 0x00005004ff147984 */ /* 0x000e240008000c00 */
[----:B------:R-:W-:Y:S01]  /*5df0*/  HFMA2 R18, R44, R19, R18 ;  /* 0x000000132c127231 */ /* 0x000fe20000000012 */
        /* <DEDUP_REMOVED lines=69> */
.L_x_2168:
[----:B------:R-:W-:Y:S01]  /*6250*/  IADD3 R43, R43, 0x10, RZ ;  /* 0x000000102b2b7810 */ /* 0x000fe20007ffe0ff */
[----:B------:R-:W-:Y:S01]  /*6260*/  UIADD3 UR4, UR4, 0x20, URZ ;  /* 0x0000002004047890 */ /* 0x000fe2000fffe03f */
[----:B------:R-:W-:Y:S02]  /*6270*/  IADD3 R58, P2, R58, R28, RZ ;  /* 0x0000001c3a3a7210 */ /* 0x000fe40007f5e0ff */
[C---:B------:R-:W-:Y:S02]  /*6280*/  ISETP.GE.AND P0, PT, R43.reuse, UR5, PT ;  /* 0x000000052b007c0c */ /* 0x040fe4000bf06270 */
[----:B------:R-:W-:Y:S02]  /*6290*/  ISETP.LT.AND P3, PT, R43, R60, PT ;  /* 0x0000003c2b00720c */ /* 0x000fe40003f61270 */
[----:B------:R-:W-:-:S11]  /*62a0*/  IADD3.X R41, R41, R14, RZ, P2, !PT ;  /* 0x0000000e29297210 */ /* 0x000fd600017fe4ff */
[----:B------:R-:W-:Y:S05]  /*62b0*/  @!P0 BRA P3, `(.L_x_2169) ;  /* 0xfffffff000288947 */ /* 0x000fea000183ffff */
.L_x_2167:
[----:B------:R-:W-:Y:S05]  /*62c0*/  @!P1 EXIT ;  /* 0x000000000000994d */ /* 0x000fea0003800000 */
[----:B------:R-:W1:Y:S01]  /*62d0*/  S2R R0, SR_CTAID.X ;  /* 0x0000000000007919 */ /* 0x000e620000002500 */
[----:B------:R-:W2:Y:S01]  /*62e0*/  S2UR UR4, SR_CTAID.Y ;  /* 0x00000000000479c3 */ /* 0x000ea20000002600 */
[----:B------:R-:W1:Y:S07]  /*62f0*/  S2R R5, SR_TID.X ;  /* 0x0000000000057919 */ /* 0x000e6e0000002100 */
[----:B------:R-:W0:Y:S08]  /*6300*/  LDC R8, c[0x0][0x23c] ;  /* 0x00008f00ff087b82 */ /* 0x000e300000000800 */
[----:B------:R-:W3:Y:S01]  /*6310*/  LDC.64 R2, c[0x0][0x230] ;  /* 0x00008c00ff027b82 */ /* 0x000ee20000000a00 */
[----:B--2---:R-:W-:Y:S01]  /*6320*/  UIMAD UR4, UR4, 0x3, URZ ;  /* 0x00000003040478a4 */ /* 0x004fe2000f8e023f */
[----:B-1----:R-:W-:-:S04]  /*6330*/  LEA R0, R0, R5, 0x5 ;  /* 0x0000000500007211 */ /* 0x002fc800078e28ff */
[----:B------:R-:W-:-:S05]  /*6340*/  SHF.L.U32 R0, R0, 0x2, RZ ;  /* 0x0000000200007819 */ /* 0x000fca00000006ff */
[----:B0-----:R-:W-:-:S04]  /*6350*/  IMAD R9, R8, UR4, R0 ;  /* 0x0000000408097c24 */ /* 0x001fc8000f8e0200 */
        /* <DEDUP_REMOVED lines=8> */
.L_x_2173:
[----:B------:R-:W0:Y:S02]  /*63e0*/  LDS R10, [R6] ;  /* 0x00000000060a7984 */ /* 0x000e240000000800 */
[----:B0-----:R-:W-:-:S06]  /*63f0*/  HADD2 R11, R10, R34 ;  /* 0x000000220a0b7230 */ /* 0x001fcc0000000000 */
[----:B------:R-:W0:Y:S02]  /*6400*/  ATOMS.CAST.SPIN R11, [R6], R10, R11 ;  /* 0x0000000a060b738d */ /* 0x000e24000180000b */
[----:B0-----:R-:W-:-:S13]  /*6410*/  ISETP.EQ.U32.AND P0, PT, R11, 0x1, PT ;  /* 0x000000010b00780c */ /* 0x001fda0003f02070 */
[----:B------:R-:W-:Y:S05]  /*6420*/  @!P0 BRA `(.L_x_2173) ;  /* 0xfffffffc00ec8947 */ /* 0x000fea000383ffff */
[----:B------:R-:W-:Y:S05]  /*6430*/  BRA `(.L_x_2171) ;  /* 0x00000000000c7947 */ /* 0x000fea0003800000 */
.L_x_2172:
[----:B------:R-:W2:Y:S02]  /*6440*/  LD.E R0, desc[UR6][R4.64] ;  /* 0x0000000604007980 */ /* 0x000ea4000c101900 */
[----:B--2---:R-:W-:-:S05]  /*6450*/  IADD3 R7, R34, R0, RZ ;  /* 0x0000000022077210 */ /* 0x004fca0007ffe0ff */
[----:B------:R0:W-:Y:S02]  /*6460*/  ST.E desc[UR6][R4.64], R7 ;  /* 0x0000000704007985 */ /* 0x0001e4000c101906 */
.L_x_2171:
[----:B------:R-:W-:Y:S05]  /*6470*/  BSYNC B0 ;  /* 0x0000000000007941 */ /* 0x000fea0003800000 */
.L_x_2170:
[----:B------:R1:W-:Y:S01]  /*6480*/  ATOM.E.ADD.F16x2.RN.STRONG.GPU P0, RZ, desc[UR6][R4.64+0x4], R33 ;  /* 0x0000042104ff79a2 */ /* 0x0003e2000810e1c6 */
[----:B------:R-:W-:Y:S04]  /*6490*/  BSSY B0, `(.L_x_2174) ;  /* 0x000000e000007945 */ /* 0x000fe80003800000 */
[----:B-1----:R-:W-:Y:S05]  /*64a0*/  @P0 BRA `(.L_x_2175) ;  /* 0x0000000000300947 */ /* 0x002fea0003800000 */
[----:B------:R-:W1:Y:S02]  /*64b0*/  QSPC.E.S P0, RZ, [R4+0x4] ;  /* 0x0000040004ff73aa */ /* 0x000e640000000500 */
[----:B-1----:R-:W-:Y:S05]  /*64c0*/  @!P0 BRA `(.L_x_2176) ;  /* 0x00000000001c8947 */ /* 0x002fea0003800000 */
[----:B0-----:R-:W-:-:S07]  /*64d0*/  MOV R4, R4 ;  /* 0x0000000400047202 */ /* 0x001fce0000000f00 */
.L_x_2177:
[----:B------:R-:W0:Y:S02]  /*64e0*/  LDS R6, [R4+0x4] ;  /* 0x0000040004067984 */ /* 0x000e240000000800 */
[----:B0-----:R-:W-:-:S10]  /*64f0*/  HFMA2.MMA R7, R6, 1, 1, R33 ;  /* 0x3c003c0006077835 */ /* 0x001fd40000000021 */
[----:B------:R-:W0:Y:S02]  /*6500*/  ATOMS.CAST.SPIN R7, [R4+0x4], R6, R7 ;  /* 0x000004060407738d */ /* 0x000e240001800007 */
[----:B0-----:R-:W-:-:S13]  /*6510*/  ISETP.EQ.U32.AND P0, PT, R7, 0x1, PT ;  /* 0x000000010700780c */ /* 0x001fda0003f02070 */
[----:B------:R-:W-:Y:S05]  /*6520*/  @!P0 BRA `(.L_x_2177) ;  /* 0xfffffffc00ec8947 */ /* 0x000fea000383ffff */
[----:B------:R-:W-:Y:S05]  /*6530*/  BRA `(.L_x_2175) ;  /* 0x00000000000c7947 */ /* 0x000fea0003800000 */
.L_x_2176:
[----:B------:R-:W0:Y:S02]  /*6540*/  LD.E R0, desc[UR6][R4.64+0x4] ;  /* 0x0000040604007980 */ /* 0x000e24000c101900 */
[----:B0-----:R-:W-:-:S05]  /*6550*/  IADD3 R7, R33, R0, RZ ;  /* 0x0000000021077210 */ /* 0x001fca0007ffe0ff */
[----:B------:R1:W-:Y:S02]  /*6560*/  ST.E desc[UR6][R4.64+0x4], R7 ;  /* 0x0000040704007985 */ /* 0x0003e4000c101906 */
.L_x_2175:
[----:B------:R-:W-:Y:S05]  /*6570*/  BSYNC B0 ;  /* 0x0000000000007941 */ /* 0x000fea0003800000 */
.L_x_2174:
        /* <DEDUP_REMOVED lines=11> */
.L_x_2181:
[----:B------:R-:W0:Y:S02]  /*6630*/  LDS R10, [R6] ;  /* 0x00000000060a7984 */ /* 0x000e240000000800 */
[----:B0-----:R-:W-:-:S06]  /*6640*/  HADD2 R11, R10, R32 ;  /* 0x000000200a0b7230 */ /* 0x001fcc0000000000 */
[----:B------:R-:W0:Y:S02]  /*6650*/  ATOMS.CAST.SPIN R11, [R6], R10, R11 ;  /* 0x0000000a060b738d */ /* 0x000e24000180000b */
[----:B0-----:R-:W-:-:S13]  /*6660*/  ISETP.EQ.U32.AND P0, PT, R11, 0x1, PT ;  /* 0x000000010b00780c */ /* 0x001fda0003f02070 */
[----:B------:R-:W-:Y:S05]  /*6670*/  @!P0 BRA `(.L_x_2181) ;  /* 0xfffffffc00ec8947 */ /* 0x000fea000383ffff */
[----:B------:R-:W-:Y:S05]  /*6680*/  BRA `(.L_x_2179) ;  /* 0x00000000000c7947 */ /* 0x000fea0003800000 */
.L_x_2180:
[----:B------:R-:W2:Y:S02]  /*6690*/  LD.E R0, desc[UR6][R4.64] ;  /* 0x0000000604007980 */ /* 0x000ea4000c101900 */
[----:B--2---:R-:W-:-:S05]  /*66a0*/  IADD3 R7, R32, R0, RZ ;  /* 0x0000000020077210 */ /* 0x004fca0007ffe0ff */
[----:B------:R0:W-:Y:S02]  /*66b0*/  ST.E desc[UR6][R4.64], R7 ;  /* 0x0000000704007985 */ /* 0x0001e4000c101906 */
.L_x_2179:
[----:B------:R-:W-:Y:S05]  /*66c0*/  BSYNC B0 ;  /* 0x0000000000007941 */ /* 0x000fea0003800000 */
.L_x_2178:
[----:B------:R1:W-:Y:S01]  /*66d0*/  ATOM.E.ADD.F16x2.RN.STRONG.GPU P0, RZ, desc[UR6][R4.64+0x4], R31 ;  /* 0x0000041f04ff79a2 */ /* 0x0003e2000810e1c6 */
[----:B------:R-:W-:Y:S04]  /*66e0*/  BSSY B0, `(.L_x_2182) ;  /* 0x000000e000007945 */ /* 0x000fe80003800000 */
[----:B-1----:R-:W-:Y:S05]  /*66f0*/  @P0 BRA `(.L_x_2183) ;  /* 0x0000000000300947 */ /* 0x002fea0003800000 */
[----:B------:R-:W1:Y:S02]  /*6700*/  QSPC.E.S P0, RZ, [R4+0x4] ;  /* 0x0000040004ff73aa */ /* 0x000e640000000500 */
[----:B-1----:R-:W-:Y:S05]  /*6710*/  @!P0 BRA `(.L_x_2184) ;  /* 0x00000000001c8947 */ /* 0x002fea0003800000 */
[----:B0-----:R-:W-:-:S07]  /*6720*/  MOV R4, R4 ;  /* 0x0000000400047202 */ /* 0x001fce0000000f00 */
.L_x_2185:
[----:B------:R-:W0:Y:S02]  /*6730*/  LDS R6, [R4+0x4] ;  /* 0x0000040004067984 */ /* 0x000e240000000800 */
[----:B0-----:R-:W-:-:S10]  /*6740*/  HFMA2.MMA R7, R6, 1, 1, R31 ;  /* 0x3c003c0006077835 */ /* 0x001fd4000000001f */
[----:B------:R-:W0:Y:S02]  /*6750*/  ATOMS.CAST.SPIN R7, [R4+0x4], R6, R7 ;  /* 0x000004060407738d */ /* 0x000e240001800007 */
[----:B0-----:R-:W-:-:S13]  /*6760*/  ISETP.EQ.U32.AND P0, PT, R7, 0x1, PT ;  /* 0x000000010700780c */ /* 0x001fda0003f02070 */
[----:B------:R-:W-:Y:S05]  /*6770*/  @!P0 BRA `(.L_x_2185) ;  /* 0xfffffffc00ec8947 */ /* 0x000fea000383ffff */
[----:B------:R-:W-:Y:S05]  /*6780*/  BRA `(.L_x_2183) ;  /* 0x00000000000c7947 */ /* 0x000fea0003800000 */
.L_x_2184:
[----:B------:R-:W0:Y:S02]  /*6790*/  LD.E R0, desc[UR6][R4.64+0x4] ;  /* 0x0000040604007980 */ /* 0x000e24000c101900 */
[----:B0-----:R-:W-:-:S05]  /*67a0*/  IADD3 R7, R31, R0, RZ ;  /* 0x000000001f077210 */ /* 0x001fca0007ffe0ff */
[----:B------:R1:W-:Y:S02]  /*67b0*/  ST.E desc[UR6][R4.64+0x4], R7 ;  /* 0x0000040704007985 */ /* 0x0003e4000c101906 */
.L_x_2183:
[----:B------:R-:W-:Y:S05]  /*67c0*/  BSYNC B0 ;  /* 0x0000000000007941 */ /* 0x000fea0003800000 */
.L_x_2182:
        /* <DEDUP_REMOVED lines=11> */
.L_x_2189:
[----:B------:R-:W0:Y:S02]  /*6880*/  LDS R6, [R4] ;  /* 0x0000000004067984 */ /* 0x000e240000000800 */
[----:B0-----:R-:W-:-:S06]  /*6890*/  HADD2 R7, R6, R30 ;  /* 0x0000001e06077230 */ /* 0x001fcc0000000000 */
[----:B------:R-:W0:Y:S02]  /*68a0*/  ATOMS.CAST.SPIN R7, [R4], R6, R7 ;  /* 0x000000060407738d */ /* 0x000e240001800007 */
[----:B0-----:R-:W-:-:S13]  /*68b0*/  ISETP.EQ.U32.AND P0, PT, R7, 0x1, PT ;  /* 0x000000010700780c */ /* 0x001fda0003f02070 */
[----:B------:R-:W-:Y:S05]  /*68c0*/  @!P0 BRA `(.L_x_2189) ;  /* 0xfffffffc00ec8947 */ /* 0x000fea000383ffff */
[----:B------:R-:W-:Y:S05]  /*68d0*/  BRA `(.L_x_2187) ;  /* 0x00000000000c7947 */ /* 0x000fea0003800000 */
.L_x_2188:
[----:B------:R-:W0:Y:S02]  /*68e0*/  LD.E R0, desc[UR6][R2.64] ;  /* 0x0000000602007980 */ /* 0x000e24000c101900 */
[----:B01----:R-:W-:-:S05]  /*68f0*/  IADD3 R5, R30, R0, RZ ;  /* 0x000000001e057210 */ /* 0x003fca0007ffe0ff */
[----:B------:R2:W-:Y:S02]  /*6900*/  ST.E desc[UR6][R2.64], R5 ;  /* 0x0000000502007985 */ /* 0x0005e4000c101906 */
.L_x_2187:
[----:B------:R-:W-:Y:S05]  /*6910*/  BSYNC B0 ;  /* 0x0000000000007941 */ /* 0x000fea0003800000 */
.L_x_2186:
[----:B------:R3:W-:Y:S02]  /*6920*/  ATOM.E.ADD.F16x2.RN.STRONG.GPU P0, RZ, desc[UR6][R2.64+0x4], R29 ;  /* 0x0000041d02ff79a2 */ /* 0x0007e4000810e1c6 */
[----:B---3--:R-:W-:Y:S05]  /*6930*/  @P0 EXIT ;  /* 0x000000000000094d */ /* 0x008fea0003800000 */
[----:B------:R-:W3:Y:S02]  /*6940*/  QSPC.E.S P0, RZ, [R2+0x4] ;  /* 0x0000040002ff73aa */ /* 0x000ee40000000500 */
[----:B---3--:R-:W-:Y:S05]  /*6950*/  @!P0 BRA `(.L_x_2190) ;  /* 0x00000000001c8947 */ /* 0x008fea0003800000 */
[----:B--2---:R-:W-:-:S07]  /*6960*/  MOV R2, R2 ;  /* 0x0000000200027202 */ /* 0x004fce0000000f00 */
.L_x_2191:
[----:B01----:R-:W0:Y:S02]  /*6970*/  LDS R4, [R2+0x4] ;  /* 0x0000040002047984 */ /* 0x003e240000000800 */
[----:B0-----:R-:W-:-:S10]  /*6980*/  HFMA2.MMA R5, R4, 1, 1, R29 ;  /* 0x3c003c0004057835 */ /* 0x001fd4000000001d */
[----:B------:R-:W0:Y:S02]  /*6990*/  ATOMS.CAST.SPIN R5, [R2+0x4], R4, R5 ;  /* 0x000004040205738d */ /* 0x000e240001800005 */
[----:B0-----:R-:W-:-:S13]  /*69a0*/  ISETP.EQ.U32.AND P0, PT, R5, 0x1, PT ;  /* 0x000000010500780c */ /* 0x001fda0003f02070 */
[----:B------:R-:W-:Y:S05]  /*69b0*/  @!P0 BRA `(.L_x_2191) ;  /* 0xfffffffc00ec8947 */ /* 0x000fea000383ffff */
[----:B------:R-:W-:Y:S05]  /*69c0*/  EXIT ;  /* 0x000000000000794d */ /* 0x000fea0003800000 */
.L_x_2190:
[----:B------:R-:W0:Y:S02]  /*69d0*/  LD.E R0, desc[UR6][R2.64+0x4] ;  /* 0x0000040602007980 */ /* 0x000e24000c101900 */
[----:B012---:R-:W-:-:S05]  /*69e0*/  IADD3 R5, R29, R0, RZ ;  /* 0x000000001d057210 */ /* 0x007fca0007ffe0ff */
[----:B------:R-:W-:Y:S01]  /*69f0*/  ST.E desc[UR6][R2.64+0x4], R5 ;  /* 0x0000040502007985 */ /* 0x000fe2000c101906 */
[----:B------:R-:W-:Y:S05]  /*6a00*/  EXIT ;  /* 0x000000000000794d */ /* 0x000fea0003800000 */
.L_x_2192:
        /* <DEDUP_REMOVED lines=15> */
.L_x_4191:


//--------------------- .text._Z23gemm_half_q_half_kernelILi3ELi172ELb0ELb0ELi32EEvPK6__halfPKjS4_S2_PS0_iiiiPKtS7_iiiiiibS2_i --------------------------
	.section	.text._Z23gemm_half_q_half_kernelILi3ELi172ELb0ELb0ELi32EEvPK6__halfPKjS4_S2_PS0_iiiiPKtS7_iiiiiibS2_i,"ax",@progbits
	.align	128
        .global         _Z23gemm_half_q_half_kernelILi3ELi172ELb0ELb0ELi32EEvPK6__halfPKjS4_S2_PS0_iiiiPKtS7_iiiiiibS2_i
        .type           _Z23gemm_half_q_half_kernelILi3ELi172ELb0ELb0ELi32EEvPK6__halfPKjS4_S2_PS0_iiiiPKtS7_iiiiiibS2_i,@function
        .size           _Z23gemm_half_q_half_kernelILi3ELi172ELb0ELb0ELi32EEvPK6__halfPKjS4_S2_PS0_iiiiPKtS7_iiiiiibS2_i,(.L_x_4192 - _Z23gemm_half_q_half_kernelILi3ELi172ELb0ELb0ELi32EEvPK6__halfPKjS4_S2_PS0_iiiiPKtS7_iiiiiibS2_i)
        .other          _Z23gemm_half_q_half_kernelILi3ELi172ELb0ELb0ELi32EEvPK6__halfPKjS4_S2_PS0_iiiiPKtS7_iiiiiibS2_i,@"STO_CUDA_ENTRY STV_DEFAULT"
_Z23gemm_half_q_half_kernelILi3ELi172ELb0ELb0ELi32EEvPK6__halfPKjS4_S2_PS0_iiiiPKtS7_iiiiiibS2_i:
.text._Z23gemm_half_q_half_kernelILi3ELi172ELb0ELb0ELi32EEvPK6__halfPKjS4_S2_PS0_iiiiPKtS7_iiiiiibS2_i:
        /* <DEDUP_REMOVED lines=37> */
.L_x_2197:
        /* <DEDUP_REMOVED lines=37> */
.L_x_2196:
        /* <DEDUP_REMOVED lines=24> */
.L_x_2198:
        /* <DEDUP_REMOVED lines=14> */
.L_x_2195:
        /* <DEDUP_REMOVED lines=10> */
.L_x_2200:
        /* <DEDUP_REMOVED lines=37> */
.L_x_2199:
        /* <DEDUP_REMOVED lines=24> */
.L_x_2201:
        /* <DEDUP_REMOVED lines=13> */
.L_x_2194:
[----:B------:R-:W-:Y:S05]  /*0c40*/  BSYNC B0 ;  /* 0x0000000000007941 */ /* 0x000fea0003800000 */
.L_x_2193:
        /* <DEDUP_REMOVED lines=17> */
.L_x_2204:
[----:B----4-:R-:W-:Y:S01]  /*0d60*/  IMAD R4, R2, 0x3, R3 ;  /* 0x0000000302047824 */ /* 0x010fe200078e0203 */
[----:B------:R-:W-:-:S03]  /*0d70*/  IADD3 R3, R3, 0x4, RZ ;  /* 0x0000000403037810 */ /* 0x000fc60007ffe0ff */
[CCC-:B-12---:R-:W-:Y:S01]  /*0d80*/  IMAD R5, R4.reuse, R7.reuse, R0.reuse ;  /* 0x0000000704057224 */ /* 0x1c6fe200078e0200 */
[C---:B0-----:R-:W-:Y:S02]  /*0d90*/  IADD3 R8, R4.reuse, 0x1, RZ ;  /* 0x0000000104087810 */ /* 0x041fe40007ffe0ff */
[C---:B------:R-:W-:Y:S02]  /*0da0*/  IADD3 R12, R4.reuse, 0x2, RZ ;  /* 0x00000002040c7810 */ /* 0x040fe40007ffe0ff */
[----:B------:R-:W-:Y:S01]  /*0db0*/  IADD3 R14, R4, 0x3, RZ ;  /* 0x00000003040e7810 */ /* 0x000fe20007ffe0ff */
[-CC-:B------:R-:W-:Y:S01]  /*0dc0*/  IMAD R9, R8, R7.reuse, R0.reuse ;  /* 0x0000000708097224 */ /* 0x180fe200078e0200 */
[----:B------:R-:W-:Y:S01]  /*0dd0*/  ISETP.GE.AND P2, PT, R3, R18, PT ;  /* 0x000000120300720c */ /* 0x000fe20003f46270 */
[-CC-:B------:R-:W-:Y:S02]  /*0de0*/  IMAD R13, R12, R7.reuse, R0.reuse ;  /* 0x000000070c0d7224 */ /* 0x180fe400078e0200 */
[----:B------:R-:W-:-:S02]  /*0df0*/  IMAD R15, R14, R7, R0 ;  /* 0x000000070e0f7224 */ /* 0x000fc400078e0200 */
        /* <DEDUP_REMOVED lines=9> */
.L_x_2203:
[----:B----4-:R-:W-:-:S04]  /*0e90*/  IADD3 R4, R20, -R3, RZ ;  /* 0x8000000314047210 */ /* 0x010fc80007ffe0ff */
[----:B------:R-:W-:-:S13]  /*0ea0*/  ISETP.GT.AND P2, PT, R4, 0x1, PT ;  /* 0x000000010400780c */ /* 0x000fda0003f44270 */
[----:B------:R-:W-:Y:S05]  /*0eb0*/  @!P2 BRA `(.L_x_2205) ;  /* 0x00000000002ca947 */ /* 0x000fea0003800000 */
[----:B012---:R-:W0:Y:S01]  /*0ec0*/  LDC.64 R8, c[0x0][0x230] ;  /* 0x00008c00ff087b82 */ /* 0x007e220000000a00 */
        /* <DEDUP_REMOVED lines=10> */
.L_x_2205:
[----:B------:R-:W-:-:S13]  /*0f70*/  ISETP.LT.OR P0, PT, R3, R20, P0 ;  /* 0x000000140300720c */ /* 0x000fda0000701670 */
[----:B-123--:R-:W1:Y:S01]  /*0f80*/  @P0 LDC.64 R4, c[0x0][0x230] ;  /* 0x00008c00ff040b82 */ /* 0x00ee620000000a00 */
[----:B------:R-:W-:-:S04]  /*0f90*/  @P0 IMAD R2, R2, 0x3, R3 ;  /* 0x0000000302020824 */ /* 0x000fc800078e0203 */
[----:B------:R-:W-:-:S04]  /*0fa0*/  @P0 IMAD R3, R2, R7, R0 ;  /* 0x0000000702030224 */ /* 0x000fc800078e0200 */
[----:B-1----:R-:W-:-:S05]  /*0fb0*/  @P0 IMAD.WIDE R2, R3, 0x2, R4 ;  /* 0x0000000203020825 */ /* 0x002fca00078e0204 */
[----:B------:R3:W-:Y:S02]  /*0fc0*/  @P0 STG.E.64 desc[UR6][R2.64], RZ ;  /* 0x000000ff02000986 */ /* 0x0007e4000c101b06 */
.L_x_2202:
        /* <DEDUP_REMOVED lines=26> */
.L_x_2207:
        /* <DEDUP_REMOVED lines=32> */
[----:B------:R4:W1:Y:S08]  /*1370*/  I2F.F16 R3, R22 ;  /* 0x0000001600037306 */ /* 0x0008700000200c00 */
[----:B0-----:R-:W0:Y:S01]  /*1380*/  I2F.F16 R5, R2 ;  /* 0x0000000200057306 */ /* 0x001e220000200c00 */
[-C--:B----4-:R-:W-:Y:S02]  /*1390*/  HMUL2 R22, R23.H0_H0, R4.reuse.H0_H0 ;  /* 0x2000000417167232 */ /* 0x090fe40000000800 */
[----:B-1----:R-:W-:-:S05]  /*13a0*/  HMUL2 R21, R3.H0_H0, R4.H0_H0 ;  /* 0x2000000403157232 */ /* 0x002fca0000000800 */
[----:B------:R-:W1:Y:S01]  /*13b0*/  I2F.F16 R9, R8 ;  /* 0x0000000800097306 */ /* 0x000e620000200c00 */
[-C--:B0-----:R-:W-:Y:S02]  /*13c0*/  HMUL2 R23, R5.H0_H0, R4.reuse.H0_H0 ;  /* 0x2000000405177232 */ /* 0x081fe40000000800 */
[----:B-1----:R-:W-:Y:S01]  /*13d0*/  HMUL2 R24, R9.H0_H0, R4.H0_H0 ;  /* 0x2000000409187232 */ /* 0x002fe20000000800 */
[----:B------:R-:W-:Y:S06]  /*13e0*/  @!P6 BRA `(.L_x_2207) ;  /* 0xfffffffc0060e947 */ /* 0x000fec000383ffff */
.L_x_2206:
        /* <DEDUP_REMOVED lines=12> */
.L_x_2208:
        /* <DEDUP_REMOVED lines=8> */
.L_x_2209:
        /* <DEDUP_REMOVED lines=10> */
.L_x_2210:
        /* <DEDUP_REMOVED lines=8> */
.L_x_2211:
        /* <DEDUP_REMOVED lines=9> */
.L_x_2212:
        /* <DEDUP_REMOVED lines=34> */
.L_x_2218:
[----:B-----5:R-:W-:Y:S05]  /*1900*/  @!P1 BRA `(.L_x_2214) ;  /* 0x0000001000c09947 */ /* 0x020fea0003800000 */
        /* <DEDUP_REMOVED lines=12> */
[----:B------:R-:W-:Y:S01]  /*19d0*/  LOP3.LUT R0, R16, 0xff, RZ, 0xc0, !PT ;  /* 0x000000ff10007812 */ /* 0x000fe200078ec0ff */
[----:B------:R0:W-:Y:S01]  /*19e0*/  I2F.F16 R56, R3 ;  /* 0x0000000300387306 */ /* 0x0001e20000200c00 */
[----:B------:R-:W-:-:S02]  /*19f0*/  LEA.HI R37, R12, 0xffffff80, RZ, 0x8 ;  /* 0xffffff800c257811 */ /* 0x000fc400078f40ff */
[----:B------:R-:W-:Y:S02]  /*1a00*/  IADD3 R0, R0, -0x80, RZ ;  /* 0xffffff8000007810 */ /* 0x000fe40007ffe0ff */
[C---:B------:R-:W-:Y:S02]  /*1a10*/  LEA.HI R38, R13.reuse, 0xffffff80, RZ, 0x8 ;  /* 0xffffff800d267811 */ /* 0x040fe400078f40ff */
[----:B------:R-:W-:Y:S01]  /*1a20*/  LEA.HI R43, R16, 0xffffff80, RZ, 0x8 ;  /* 0xffffff80102b7811 */ /* 0x000fe200078f40ff */
[----:B------:R1:W2:Y:S01]  /*1a30*/  I2F.F16 R44, R2 ;  /* 0x00000002002c7306 */ /* 0x0002a20000200c00 */
[----:B0-----:R-:W-:Y:S02]  /*1a40*/  LOP3.LUT R3, R13, 0xff, RZ, 0xc0, !PT ;  /* 0x000000ff0d037812 */ /* 0x001fe400078ec0ff */
[----:B------:R-:W-:Y:S02]  /*1a50*/  LEA.HI R42, R17, 0xffffff80, RZ, 0x8 ;  /* 0xffffff80112a7811 */ /* 0x000fe400078f40ff */
[----:B------:R-:W-:-:S02]  /*1a60*/  IADD3 R3, R3, -0x80, RZ ;  /* 0xffffff8003037810 */ /* 0x000fc40007ffe0ff */
[----:B------:R-:W-:Y:S01]  /*1a70*/  LEA.HI R40, R18, 0xffffff80, RZ, 0x8 ;  /* 0xffffff8012287811 */ /* 0x000fe200078f40ff */
[----:B------:R0:W-:Y:S01]  /*1a80*/  I2F.F16 R52, R0 ;  /* 0x0000000000347306 */ /* 0x0001e20000200c00 */
[--C-:B-1----:R-:W-:Y:S02]  /*1a90*/  SHF.R.U32.HI R2, RZ, 0x8, R17.reuse ;  /* 0x00000008ff027819 */ /* 0x102fe40000011611 */
[----:B------:R-:W-:Y:S02]  /*1aa0*/  LEA.HI R41, R19, 0xffffff80, RZ, 0x8 ;  /* 0xffffff8013297811 */ /* 0x000fe400078f40ff */
[----:B------:R-:W-:Y:S02]  /*1ab0*/  LOP3.LUT R4, R2, 0xff, RZ, 0xc0, !PT ;  /* 0x000000ff02047812 */ /* 0x000fe400078ec0ff */
[----:B------:R-:W-:Y:S01]  /*1ac0*/  SHF.R.U32.HI R17, RZ, 0x10, R17 ;  /* 0x00000010ff117819 */ /* 0x000fe20000011611 */
[----:B------:R1:W3:Y:S01]  /*1ad0*/  I2F.F16 R45, R3 ;  /* 0x00000003002d7306 */ /* 0x0002e20000200c00 */
[----:B0-----:R-:W-:Y:S01]  /*1ae0*/  SHF.R.U32.HI R0, RZ, 0x8, R16 ;  /* 0x00000008ff007819 */ /* 0x001fe20000011610 */
[----:B--2---:R-:W-:Y:S01]  /*1af0*/  HADD2.F32 R44, -RZ, R44.H0_H0 ;  /* 0x2000002cff2c7230 */ /* 0x004fe20000004100 */
[----:B------:R-:W-:-:S02]  /*1b00*/  IADD3 R4, R4, -0x80, RZ ;  /* 0xffffff8004047810 */ /* 0x000fc40007ffe0ff */
[----:B------:R-:W-:Y:S02]  /*1b10*/  LOP3.LUT R0, R0, 0xff, RZ, 0xc0, !PT ;  /* 0x000000ff00007812 */ /* 0x000fe400078ec0ff */
[----:B------:R-:W-:Y:S01]  /*1b20*/  SHF.R.U32.HI R16, RZ, 0x10, R16 ;  /* 0x00000010ff107819 */ /* 0x000fe20000011610 */
[----:B------:R0:W-:Y:S01]  /*1b30*/  I2F.F16 R64, R5 ;  /* 0x0000000500407306 */ /* 0x0001e20000200c00 */
[----:B-1----:R-:W1:Y:S01]  /*1b40*/  LDS.64 R2, [UR4] ;  /* 0x00000004ff027984 */ /* 0x002e620008000a00 */
[----:B------:R-:W-:Y:S02]  /*1b50*/  IADD3 R0, R0, -0x80, RZ ;  /* 0xffffff8000007810 */ /* 0x000fe40007ffe0ff */
[----:B------:R-:W-:Y:S02]  /*1b60*/  LOP3.LUT R16, R16, 0xff, RZ, 0xc0, !PT ;  /* 0x000000ff10107812 */ /* 0x000fe400078ec0ff */
[----:B------:R-:W-:Y:S01]  /*1b70*/  LOP3.LUT R17, R17, 0xff, RZ, 0xc0, !PT ;  /* 0x000000ff11117812 */ /* 0x000fe200078ec0ff */
[----:B---3--:R-:W-:Y:S01]  /*1b80*/  HADD2.F32 R45, -RZ, R45.H0_H0 ;  /* 0x2000002dff2d7230 */ /* 0x008fe20000004100 */
[----:B------:R2:W3:Y:S01]  /*1b90*/  I2F.F16 R53, R0 ;  /* 0x0000000000357306 */ /* 0x0004e20000200c00 */
[----:B0-----:R-:W-:-:S02]  /*1ba0*/  LOP3.LUT R5, R14, 0xff, RZ, 0xc0, !PT ;  /* 0x000000ff0e057812 */ /* 0x001fc400078ec0ff */
[----:B------:R-:W-:Y:S02]  /*1bb0*/  IADD3 R16, R16, -0x80, RZ ;  /* 0xffffff8010107810 */ /* 0x000fe40007ffe0ff */
[----:B------:R-:W-:Y:S02]  /*1bc0*/  IADD3 R5, R5, -0x80, RZ ;  /* 0xffffff8005057810 */ /* 0x000fe40007ffe0ff */
[----:B------:R-:W-:Y:S01]  /*1bd0*/  IADD3 R17, R17, -0x80, RZ ;  /* 0xffffff8011117810 */ /* 0x000fe20007ffe0ff */
[----:B------:R0:W-:Y:S01]  /*1be0*/  I2F.F16 R58, R4 ;  /* 0x00000004003a7306 */ /* 0x0001e20000200c00 */
[--C-:B--2---:R-:W-:Y:S02]  /*1bf0*/  SHF.R.U32.HI R0, RZ, 0x8, R19.reuse ;  /* 0x00000008ff007819 */ /* 0x104fe40000011613 */
[----:B------:R-:W-:Y:S02]  /*1c00*/  SHF.R.U32.HI R19, RZ, 0x10, R19 ;  /* 0x00000010ff137819 */ /* 0x000fe40000011613 */
[----:B------:R-:W-:-:S02]  /*1c10*/  LOP3.LUT R0, R0, 0xff, RZ, 0xc0, !PT ;  /* 0x000000ff00007812 */ /* 0x000fc400078ec0ff */
[----:B------:R-:W-:Y:S01]  /*1c20*/  LOP3.LUT R19, R19, 0xff, RZ, 0xc0, !PT ;  /* 0x000000ff13137812 */ /* 0x000fe200078ec0ff */
[----:B------:R2:W4:Y:S01]  /*1c30*/  I2F.F16 R46, R5 ;  /* 0x00000005002e7306 */ /* 0x0005220000200c00 */
[----:B0-----:R-:W-:Y:S02]  /*1c40*/  IADD3 R4, R0, -0x80, RZ ;  /* 0xffffff8000047810 */ /* 0x001fe40007ffe0ff */
[--C-:B------:R-:W-:Y:S02]  /*1c50*/  SHF.R.U32.HI R0, RZ, 0x8, R12.reuse ;  /* 0x00000008ff007819 */ /* 0x100fe4000001160c */
[----:B------:R-:W-:Y:S02]  /*1c60*/  SHF.R.U32.HI R12, RZ, 0x10, R12 ;  /* 0x00000010ff0c7819 */ /* 0x000fe4000001160c */
[----:B------:R-:W-:Y:S01]  /*1c70*/  LOP3.LUT R0, R0, 0xff, RZ, 0xc0, !PT ;  /* 0x000000ff00007812 */ /* 0x000fe200078ec0ff */
[----:B------:R0:W-:Y:S01]  /*1c80*/  I2F.F16 R65, R4 ;  /* 0x0000000400417306 */ /* 0x0001e20000200c00 */
[----:B--2---:R-:W-:-:S02]  /*1c90*/  SHF.R.U32.HI R5, RZ, 0x8, R18 ;  /* 0x00000008ff057819 */ /* 0x004fc40000011612 */
[----:B------:R-:W-:Y:S02]  /*1ca0*/  LOP3.LUT R12, R12, 0xff, RZ, 0xc0, !PT ;  /* 0x000000ff0c0c7812 */ /* 0x000fe400078ec0ff */
[----:B------:R-:W-:Y:S02]  /*1cb0*/  LOP3.LUT R5, R5, 0xff, RZ, 0xc0, !PT ;  /* 0x000000ff05057812 */ /* 0x000fe400078ec0ff */
[----:B------:R-:W-:Y:S01]  /*1cc0*/  IADD3 R54, R12, -0x80, RZ ;  /* 0xffffff800c367810 */ /* 0x000fe20007ffe0ff */
[----:B------:R3:W-:Y:S01]  /*1cd0*/  I2F.F16 R61, R16 ;  /* 0x00000010003d7306 */ /* 0x0007e20000200c00 */
[----:B------:R-:W-:Y:S01]  /*1ce0*/  IADD3 R5, R5, -0x80, RZ ;  /* 0xffffff8005057810 */ /* 0x000fe20007ffe0ff */
[----:B-1----:R-:W-:Y:S01]  /*1cf0*/  HADD2.F32 R51, -RZ, R2.H1_H1 ;  /* 0x30000002ff337230 */ /* 0x002fe20000004100 */
[----:B------:R-:W-:Y:S01]  /*1d00*/  SHF.R.U32.HI R18, RZ, 0x10, R18 ;  /* 0x00000010ff127819 */ /* 0x000fe20000011612 */
[--C-:B------:R-:W-:Y:S01]  /*1d10*/  HADD2.F32 R55, -RZ, R3.reuse.H0_H0 ;  /* 0x20000003ff377230 */ /* 0x100fe20000004100 */
[----:B------:R-:W-:Y:S01]  /*1d20*/  IADD3 R19, R19, -0x80, RZ ;  /* 0xffffff8013137810 */ /* 0x000fe20007ffe0ff */
[----:B------:R-:W-:Y:S01]  /*1d30*/  HADD2.F32 R57, -RZ, R3.H1_H1 ;  /* 0x30000003ff397230 */ /* 0x000fe20000004100 */
[--C-:B------:R-:W-:Y:S01]  /*1d40*/  SHF.R.U32.HI R3, RZ, 0x10, R13.reuse ;  /* 0x00000010ff037819 */ /* 0x100fe2000001160d */
[----:B------:R1:W2:Y:S01]  /*1d50*/  I2F.F16 R60, R5 ;  /* 0x00000005003c7306 */ /* 0x0002a20000200c00 */
[----:B------:R-:W-:Y:S01]  /*1d60*/  LOP3.LUT R18, R18, 0xff, RZ, 0xc0, !PT ;  /* 0x000000ff12127812 */ /* 0x000fe200078ec0ff */
[----:B0-----:R-:W-:Y:S01]  /*1d70*/  HADD2.F32 R4, -RZ, R59.H0_H0 ;  /* 0x2000003bff047230 */ /* 0x001fe20000004100 */
[----:B------:R-:W-:Y:S01]  /*1d80*/  IADD3 R0, R0, -0x80, RZ ;  /* 0xffffff8000007810 */ /* 0x000fe20007ffe0ff */
[----:B---3--:R-:W-:Y:S01]  /*1d90*/  HADD2.F32 R16, -RZ, R53.H0_H0 ;  /* 0x20000035ff107230 */ /* 0x008fe20000004100 */
[----:B------:R-:W-:Y:S01]  /*1da0*/  IADD3 R18, R18, -0x80, RZ ;  /* 0xffffff8012127810 */ /* 0x000fe20007ffe0ff */
[----:B----4-:R-:W-:Y:S01]  /*1db0*/  HADD2.F32 R46, -RZ, R46.H0_H0 ;  /* 0x2000002eff2e7230 */ /* 0x010fe20000004100 */
[----:B------:R-:W-:Y:S01]  /*1dc0*/  LOP3.LUT R3, R3, 0xff, RZ, 0xc0, !PT ;  /* 0x000000ff03037812 */ /* 0x000fe200078ec0ff */
[----:B------:R0:W3:Y:S01]  /*1dd0*/  I2F.F16 R62, R17 ;  /* 0x00000011003e7306 */ /* 0x0000e20000200c00 */
[----:B-1----:R-:W-:Y:S01]  /*1de0*/  HADD2.F32 R5, -RZ, R2.H0_H0 ;  /* 0x20000002ff057230 */ /* 0x002fe20000004100 */
[----:B------:R-:W-:-:S02]  /*1df0*/  SHF.R.U32.HI R2, RZ, 0x8, R13 ;  /* 0x00000008ff027819 */ /* 0x000fc4000001160d */
[----:B------:R-:W1:Y:S01]  /*1e00*/  LDS.64 R12, [UR4+0x8] ;  /* 0x00000804ff0c7984 */ /* 0x000e620008000a00 */
[----:B------:R-:W-:Y:S01]  /*1e10*/  IADD3 R50, R3, -0x80, RZ ;  /* 0xffffff8003327810 */ /* 0x000fe20007ffe0ff */
[----:B------:R-:W-:Y:S01]  /*1e20*/  HADD2.F32 R3, -RZ, R52.H0_H0 ;  /* 0x20000034ff037230 */ /* 0x000fe20000004100 */
[----:B------:R-:W-:Y:S01]  /*1e30*/  LOP3.LUT R2, R2, 0xff, RZ, 0xc0, !PT ;  /* 0x000000ff02027812 */ /* 0x000fe200078ec0ff */
[----:B------:R2:W-:Y:S01]  /*1e40*/  I2F.F16 R66, R18 ;  /* 0x0000001200427306 */ /* 0x0005e20000200c00 */
[----:B------:R-:W-:Y:S01]  /*1e50*/  SHF.R.U32.HI R49, RZ, 0x8, R14 ;  /* 0x00000008ff317819 */ /* 0x000fe2000001160e */
[----:B0-----:R-:W-:Y:S01]  /*1e60*/  HADD2.F32 R17, -RZ, R58.H0_H0 ;  /* 0x2000003aff117230 */ /* 0x001fe20000004100 */
[----:B------:R-:W-:Y:S01]  /*1e70*/  IADD3 R48, R2, -0x80, RZ ;  /* 0xffffff8002307810 */ /* 0x000fe20007ffe0ff */
[----:B------:R-:W-:Y:S02]  /*1e80*/  HADD2.F32 R2, -RZ, R64.H0_H0 ;  /* 0x20000040ff027230 */ /* 0x000fe40000004100 */
[----:B------:R-:W-:Y:S01]  /*1e90*/  FFMA.FTZ R53, R3, R5, RZ ;  /* 0x0000000503357223 */ /* 0x000fe200000100ff */
[----:B------:R-:W-:Y:S01]  /*1ea0*/  FFMA.FTZ R59, R5, R4, RZ ;  /* 0x00000004053b7223 */ /* 0x000fe200000100ff */
[----:B------:R-:W-:Y:S01]  /*1eb0*/  LOP3.LUT R49, R49, 0xff, RZ, 0xc0, !PT ;  /* 0x000000ff31317812 */ /* 0x000fe200078ec0ff */
[----:B------:R0:W4:Y:S01]  /*1ec0*/  I2F.F16 R67, R19 ;  /* 0x0000001300437306 */ /* 0x0001220000200c00 */
[----:B--2---:R-:W-:-:S02]  /*1ed0*/  HADD2.F32 R18, -RZ, R60.H0_H0 ;  /* 0x2000003cff127230 */ /* 0x004fc40000004100 */
[----:B------:R-:W-:Y:S01]  /*1ee0*/  FFMA.FTZ R60, R5, R2, RZ ;  /* 0x00000002053c7223 */ /* 0x000fe200000100ff */
[----:B------:R-:W-:Y:S02]  /*1ef0*/  LOP3.LUT R47, R15, 0xff, RZ, 0xc0, !PT ;  /* 0x000000ff0f2f7812 */ /* 0x000fe400078ec0ff */
[----:B------:R-:W-:Y:S01]  /*1f00*/  LEA.HI R39, R14, 0xffffff80, RZ, 0x8 ;  /* 0xffffff800e277811 */ /* 0x000fe200078f40ff */
[----:B------:R-:W-:Y:S01]  /*1f10*/  FFMA.FTZ R59, R51, R18, R59 ;  /* 0x00000012333b7223 */ /* 0x000fe2000001003b */
[----:B------:R-:W-:Y:S01]  /*1f20*/  IADD3 R47, R47, -0x80, RZ ;  /* 0xffffff802f2f7810 */ /* 0x000fe20007ffe0ff */
[----:B------:R2:W-:Y:S01]  /*1f30*/  I2F.F16 R63, R0 ;  /* 0x00000000003f7306 */ /* 0x0005e20000200c00 */
[----:B0-----:R-:W-:Y:S01]  /*1f40*/  HADD2.F32 R19, -RZ, R65.H0_H0 ;  /* 0x20000041ff137230 */ /* 0x001fe20000004100 */
[----:B------:R-:W-:-:S04]  /*1f50*/  LEA.HI R7, R15, 0xffffff80, RZ, 0x8 ;  /* 0xffffff800f077811 */ /* 0x000fc800078f40ff */
[----:B------:R-:W-:Y:S02]  /*1f60*/  FFMA.FTZ R60, R51, R19, R60 ;  /* 0x00000013333c7223 */ /* 0x000fe4000001003c */
[----:B------:R-:W0:Y:S01]  /*1f70*/  I2F.F16 R43, R43 ;  /* 0x0000002b002b7306 */ /* 0x000e220000200c00 */
[----:B--2---:R-:W-:Y:S02]  /*1f80*/  HADD2.F32 R0, -RZ, R56.H0_H0 ;  /* 0x20000038ff007230 */ /* 0x004fe40000004100 */
[----:B------:R-:W-:-:S03]  /*1f90*/  FFMA.FTZ R56, R16, R51, R53 ;  /* 0x0000003310387223 */ /* 0x000fc60000010035 */
[----:B------:R-:W-:Y:S01]  /*1fa0*/  FFMA.FTZ R52, R5, R0, RZ ;  /* 0x0000000005347223 */ /* 0x000fe200000100ff */
[--C-:B------:R-:W-:Y:S01]  /*1fb0*/  SHF.R.U32.HI R5, RZ, 0x8, R15.reuse ;  /* 0x00000008ff057819 */ /* 0x100fe2000001160f */
[----:B------:R-:W2:Y:S01]  /*1fc0*/  I2F.F16 R42, R42 ;  /* 0x0000002a002a7306 */ /* 0x000ea20000200c00 */
[----:B------:R-:W-:Y:S01]  /*1fd0*/  SHF.R.U32.HI R15, RZ, 0x10, R15 ;  /* 0x00000010ff0f7819 */ /* 0x000fe2000001160f */
[----:B------:R-:W-:Y:S01]  /*1fe0*/  FFMA.FTZ R58, R51, R17, R52 ;  /* 0x00000011333a7223 */ /* 0x000fe20000010034 */
[----:B------:R-:W-:Y:S01]  /*1ff0*/  SHF.R.U32.HI R52, RZ, 0x10, R14 ;  /* 0x00000010ff347819 */ /* 0x000fe2000001160e */
[----:B---3--:R-:W-:Y:S01]  /*2000*/  HADD2.F32 R14, -RZ, R62.H0_H0 ;  /* 0x2000003eff0e7230 */ /* 0x008fe20000004100 */
[----:B------:R-:W-:Y:S01]  /*2010*/  LOP3.LUT R53, R5, 0xff, RZ, 0xc0, !PT ;  /* 0x000000ff05357812 */ /* 0x000fe200078ec0ff */
[----:B------:R-:W-:Y:S01]  /*2020*/  HADD2.F32 R5, -RZ, R61.H0_H0 ;  /* 0x2000003dff057230 */ /* 0x000fe20000004100 */
[----:B------:R-:W-:Y:S01]  /*2030*/  IADD3 R51, R49, -0x80, RZ ;  /* 0xffffff8031337810 */ /* 0x000fe20007ffe0ff */
[----:B------:R-:W3:Y:S01]  /*2040*/  I2F.F16 R40, R40 ;  /* 0x0000002800287306 */ /* 0x000ee20000200c00 */
[----:B----4-:R-:W-:-:S02]  /*2050*/  HADD2.F32 R49, -RZ, R67.H0_H0 ;  /* 0x20000043ff317230 */ /* 0x010fc40000004100 */
[----:B------:R-:W-:Y:S01]  /*2060*/  FFMA.FTZ R58, R55, R14, R58 ;  /* 0x0000000e373a7223 */ /* 0x000fe2000001003a */
[----:B0-----:R-:W-:Y:S02]  /*2070*/  HADD2.F32 R43, -RZ, R43.H0_H0 ;  /* 0x2000002bff2b7230 */ /* 0x001fe40000004100 */
[----:B------:R-:W-:Y:S01]  /*2080*/  FFMA.FTZ R56, R5, R55, R56 ;  /* 0x0000003705387223 */ /* 0x000fe20000010038 */
[----:B------:R-:W-:Y:S01]  /*2090*/  IADD3 R53, R53, -0x80, RZ ;  /* 0xffffff8035357810 */ /* 0x000fe20007ffe0ff */
[----:B------:R-:W-:Y:S01]  /*20a0*/  FFMA.FTZ R60, R55, R49, R60 ;  /* 0x00000031373c7223 */ /* 0x000fe2000001003c */
[----:B--2---:R-:W-:Y:S01]  /*20b0*/  HADD2.F32 R42, -RZ, R42.H0_H0 ;  /* 0x2000002aff2a7230 */ /* 0x004fe20000004100 */
[----:B------:R-:W0:Y:S01]  /*20c0*/  I2F.F16 R41, R41 ;  /* 0x0000002900297306 */ /* 0x000e220000200c00 */
[----:B------:R-:W-:Y:S01]  /*20d0*/  LOP3.LUT R15, R15, 0xff, RZ, 0xc0, !PT ;  /* 0x000000ff0f0f7812 */ /* 0x000fe200078ec0ff */
[----:B-1----:R-:W-:Y:S01]  /*20e0*/  HADD2.F32 R62, -RZ, R13.H1_H1 ;  /* 0x3000000dff3e7230 */ /* 0x002fe20000004100 */
[----:B------:R-:W-:Y:S01]  /*20f0*/  LOP3.LUT R52, R52, 0xff, RZ, 0xc0, !PT ;  /* 0x000000ff34347812 */ /* 0x000fe200078ec0ff */
[----:B---3--:R-:W-:-:S04]  /*2100*/  HADD2.F32 R40, -RZ, R40.H0_H0 ;  /* 0x20000028ff287230 */ /* 0x008fc80000004100 */
[----:B------:R1:W-:Y:S01]  /*2110*/  I2F.F16 R64, R48 ;  /* 0x0000003000407306 */ /* 0x0003e20000200c00 */
[----:B------:R-:W-:Y:S01]  /*2120*/  IADD3 R52, R52, -0x80, RZ ;  /* 0xffffff8034347810 */ /* 0x000fe20007ffe0ff */
[----:B0-----:R-:W-:-:S06]  /*2130*/  HADD2.F32 R41, -RZ, R41.H0_H0 ;  /* 0x20000029ff297230 */ /* 0x001fcc0000004100 */
[----:B------:R-:W0:Y:S01]  /*2140*/  I2F.F16 R47, R47 ;  /* 0x0000002f002f7306 */ /* 0x000e220000200c00 */
[----:B-1----:R-:W-:Y:S02]  /*2150*/  HADD2.F32 R48, -RZ, R66.H0_H0 ;  /* 0x20000042ff307230 */ /* 0x002fe40000004100 */
[----:B------:R-:W-:Y:S01]  /*2160*/  FFMA.FTZ R68, R57, R41, R60 ;  /* 0x0000002939447223 */ /* 0x000fe2000001003c */
[----:B------:R-:W-:Y:S02]  /*2170*/  HADD2.F32 R60, -RZ, R13.H0_H0 ;  /* 0x2000000dff3c7230 */ /* 0x000fe40000004100 */
[----:B------:R-:W-:Y:S01]  /*2180*/  FFMA.FTZ R61, R55, R48, R59 ;  /* 0x00000030373d7223 */ /* 0x000fe2000001003b */
[----:B------:R-:W-:Y:S01]  /*2190*/  FFMA.FTZ R55, R43, R57, R56 ;  /* 0x000000392b377223 */ /* 0x000fe20000010038 */
[C---:B------:R-:W-:Y:S01]  /*21a0*/  FFMA.FTZ R59, R57.reuse, R42, R58 ;  /* 0x0000002a393b7223 */ /* 0x040fe2000001003a */
[--C-:B------:R-:W-:Y:S02]  /*21b0*/  HADD2.F32 R56, -RZ, R12.reuse.H0_H0 ;  /* 0x2000000cff387230 */ /* 0x100fe40000004100 */
[----:B------:R-:W-:Y:S01]  /*21c0*/  FFMA.FTZ R61, R57, R40, R61 ;  /* 0x00000028393d7223 */ /* 0x000fe2000001003d */
[----:B------:R-:W-:Y:S01]  /*21d0*/  HADD2.F32 R57, -RZ, R12.H1_H1 ;  /* 0x3000000cff397230 */ /* 0x000fe20000004100 */
[----:B------:R-:W-:Y:S01]  /*21e0*/  I2F.F16 R53, R53 ;  /* 0x0000003500357306 */ /* 0x000fe20000200c00 */
[----:B------:R-:W-:Y:S01]  /*21f0*/  IADD3 R12, R15, -0x80, RZ ;  /* 0xffffff800f0c7810 */ /* 0x000fe20007ffe0ff */
[----:B------:R-:W-:-:S02]  /*2200*/  HADD2.F32 R15, -RZ, R63.H0_H0 ;  /* 0x2000003fff0f7230 */ /* 0x000fc40000004100 */
[----:B------:R-:W-:Y:S01]  /*2210*/  FFMA.FTZ R58, R44, R56, R55 ;  /* 0x000000382c3a7223 */ /* 0x000fe20000010037 */
[----:B0-----:R-:W-:Y:S02]  /*2220*/  HADD2.F32 R47, -RZ, R47.H0_H0 ;  /* 0x2000002fff2f7230 */ /* 0x001fe40000004100 */
[----:B------:R-:W-:Y:S01]  /*2230*/  FFMA.FTZ R66, R56, R46, R61 ;  /* 0x0000002e38427223 */ /* 0x000fe2000001003d */
[----:B------:R-:W-:Y:S01]  /*2240*/  FFMA.FTZ R13, R15, R57, R58 ;  /* 0x000000390f0d7223 */ /* 0x000fe2000001003a */
[----:B------:R-:W0:Y:S08]  /*2250*/  I2F.F16 R54, R54 ;  /* 0x0000003600367306 */ /* 0x000e300000200c00 */
[----:B------:R-:W1:Y:S01]  /*2260*/  I2F.F16 R51, R51 ;  /* 0x0000003300337306 */ /* 0x000e620000200c00 */
[----:B0-----:R-:W-:-:S07]  /*2270*/  HADD2.F32 R54, -RZ, R54.H0_H0 ;  /* 0x20000036ff367230 */ /* 0x001fce0000004100 */
[----:B------:R0:W2:Y:S01]  /*2280*/  I2F.F16 R65, R50 ;  /* 0x0000003200417306 */ /* 0x0000a20000200c00 */
[----:B-1----:R-:W-:-:S07]  /*2290*/  HADD2.F32 R51, -RZ, R51.H0_H0 ;  /* 0x20000033ff337230 */ /* 0x002fce0000004100 */
[----:B------:R-:W1:Y:S01]  /*22a0*/  I2F.F16 R37, R37 ;  /* 0x0000002500257306 */ /* 0x000e620000200c00 */
[----:B0-----:R-:W-:Y:S02]  /*22b0*/  HADD2.F32 R50, -RZ, R64.H0_H0 ;  /* 0x20000040ff327230 */ /* 0x001fe40000004100 */
[----:B------:R-:W-:Y:S01]  /*22c0*/  FFMA.FTZ R64, R56, R45, R59 ;  /* 0x0000002d38407223 */ /* 0x000fe2000001003b */
[----:B------:R-:W-:-:S03]  /*22d0*/  FFMA.FTZ R61, R57, R51, R66 ;  /* 0x00000033393d7223 */ /* 0x000fc60000010042 */
[----:B------:R-:W-:Y:S01]  /*22e0*/  FFMA.FTZ R59, R57, R50, R64 ;  /* 0x00000032393b7223 */ /* 0x000fe20000010040 */
[----:B--2---:R-:W-:Y:S01]  /*22f0*/  HADD2.F32 R55, -RZ, R65.H0_H0 ;  /* 0x20000041ff377230 */ /* 0x004fe20000004100 */
[----:B------:R0:W2:Y:S04]  /*2300*/  I2F.F16 R67, R52 ;  /* 0x0000003400437306 */ /* 0x0000a80000200c00 */
[----:B------:R-:W-:Y:S01]  /*2310*/  FFMA.FTZ R59, R60, R55, R59 ;  /* 0x000000373c3b7223 */ /* 0x000fe2000001003b */
[----:B-1----:R-:W-:-:S03]  /*2320*/  HADD2.F32 R37, -RZ, R37.H0_H0 ;  /* 0x20000025ff257230 */ /* 0x002fc60000004100 */
[----:B------:R-:W1:Y:S01]  /*2330*/  I2F.F16 R12, R12 ;  /* 0x0000000c000c7306 */ /* 0x000e620000200c00 */
[----:B0-----:R-:W-:Y:S02]  /*2340*/  HADD2.F32 R52, -RZ, R53.H0_H0 ;  /* 0x20000035ff347230 */ /* 0x001fe40000004100 */
[----:B------:R-:W-:-:S04]  /*2350*/  FFMA.FTZ R53, R56, R47, R68 ;  /* 0x0000002f38357223 */ /* 0x000fc80000010044 */
[----:B------:R-:W-:Y:S01]  /*2360*/  FFMA.FTZ R64, R57, R52, R53 ;  /* 0x0000003439407223 */ /* 0x000fe20000010035 */
[----:B--2---:R-:W-:Y:S01]  /*2370*/  HADD2.F32 R56, -RZ, R67.H0_H0 ;  /* 0x20000043ff387230 */ /* 0x004fe20000004100 */
[----:B------:R-:W0:Y:S04]  /*2380*/  I2F.F16 R38, R38 ;  /* 0x0000002600267306 */ /* 0x000e280000200c00 */
[----:B------:R-:W-:Y:S01]  /*2390*/  FFMA.FTZ R58, R60, R56, R61 ;  /* 0x000000383c3a7223 */ /* 0x000fe2000001003d */
[----:B-1----:R-:W-:-:S03]  /*23a0*/  HADD2.F32 R53, -RZ, R12.H0_H0 ;  /* 0x2000000cff357230 */ /* 0x002fc60000004100 */
[----:B------:R-:W1:Y:S01]  /*23b0*/  I2F.F16 R39, R39 ;  /* 0x0000002700277306 */ /* 0x000e620000200c00 */
[----:B------:R-:W-:Y:S01]  /*23c0*/  FFMA.FTZ R12, R54, R60, R13 ;  /* 0x0000003c360c7223 */ /* 0x000fe2000001000d */
[----:B------:R-:W-:-:S03]  /*23d0*/  FFMA.FTZ R64, R60, R53, R64 ;  /* 0x000000353c407223 */ /* 0x000fc60000010040 */
[----:B------:R-:W-:Y:S01]  /*23e0*/  FFMA.FTZ R13, R37, R62, R12 ;  /* 0x0000003e250d7223 */ /* 0x000fe2000001000c */
[----:B0-----:R-:W-:Y:S02]  /*23f0*/  HADD2.F32 R38, -RZ, R38.H0_H0 ;  /* 0x20000026ff267230 */ /* 0x001fe40000004100 */
[----:B------:R-:W0:Y:S01]  /*2400*/  I2F.F16 R7, R7 ;  /* 0x0000000700077306 */ /* 0x000e220000200c00 */
[----:B------:R-:W-:Y:S02]  /*2410*/  FMUL.FTZ R13, R36, R13 ;  /* 0x0000000d240d7220 */ /* 0x000fe40000410000 */
[----:B------:R-:W-:-:S03]  /*2420*/  FFMA.FTZ R12, R62, R38, R59 ;  /* 0x000000263e0c7223 */ /* 0x000fc6000001003b */
        /* <DEDUP_REMOVED lines=126> */
.L_x_2214:
        /* <DEDUP_REMOVED lines=32> */
[----:B------:R-:W-:Y:S02]  /*2e10*/  IADD3 R0, R0, -0x80, RZ ;  /* 0xffffff8000007810 */ /* 0x000fe40007ffe0ff */
[----:B------:R-:W-:Y:S02]  /*2e20*/  LOP3.LUT R5, R5, 0xff, RZ, 0xc0, !PT ;  /* 0x000000ff05057812 */ /* 0x000fe400078ec0ff */
[----:B------:R-:W-:-:S02]  /*2e30*/  LEA.HI R41, R18, 0xffffff80, RZ, 0x8 ;  /* 0xffffff8012297811 */ /* 0x000fc400078f40ff */
[----:B------:R-:W-:Y:S01]  /*2e40*/  LOP3.LUT R17, R17, 0xff, RZ, 0xc0, !PT ;  /* 0x000000ff11117812 */ /* 0x000fe200078ec0ff */
[----:B------:R4:W-:Y:S01]  /*2e50*/  I2F.F16 R62, R16 ;  /* 0x00000010003e7306 */ /* 0x0009e20000200c00 */
[--C-:B-1----:R-:W-:Y:S02]  /*2e60*/  SHF.R.U32.HI R4, RZ, 0x8, R18.reuse ;  /* 0x00000008ff047819 */ /* 0x102fe40000011612 */
[----:B------:R-:W-:Y:S02]  /*2e70*/  SHF.R.U32.HI R18, RZ, 0x10, R18 ;  /* 0x00000010ff127819 */ /* 0x000fe40000011612 */
[----:B------:R-:W-:Y:S02]  /*2e80*/  IADD3 R17, R17, -0x80, RZ ;  /* 0xffffff8011117810 */ /* 0x000fe40007ffe0ff */
[----:B------:R-:W-:Y:S01]  /*2e90*/  LOP3.LUT R18, R18, 0xff, RZ, 0xc0, !PT ;  /* 0x000000ff12127812 */ /* 0x000fe200078ec0ff */
[----:B------:R-:W-:Y:S01]  /*2ea0*/  I2F.F16 R54, R0 ;  /* 0x0000000000367306 */ /* 0x000fe20000200c00 */
[----:B----4-:R-:W-:-:S02]  /*2eb0*/  IADD3 R16, R5, -0x80, RZ ;  /* 0xffffff8005107810 */ /* 0x010fc40007ffe0ff */
[----:B------:R-:W-:Y:S02]  /*2ec0*/  LEA.HI R42, R19, 0xffffff80, RZ, 0x8 ;  /* 0xffffff80132a7811 */ /* 0x000fe400078f40ff */
[----:B------:R-:W-:Y:S02]  /*2ed0*/  SHF.R.U32.HI R19, RZ, 0x10, R19 ;  /* 0x00000010ff137819 */ /* 0x000fe40000011613 */
[----:B------:R-:W-:Y:S01]  /*2ee0*/  LOP3.LUT R4, R4, 0xff, RZ, 0xc0, !PT ;  /* 0x000000ff04047812 */ /* 0x000fe200078ec0ff */
[----:B------:R-:W-:Y:S01]  /*2ef0*/  I2F.F16 R65, R17 ;  /* 0x0000001100417306 */ /* 0x000fe20000200c00 */
[----:B------:R-:W-:Y:S02]  /*2f00*/  IADD3 R18, R18, -0x80, RZ ;  /* 0xffffff8012127810 */ /* 0x000fe40007ffe0ff */
[----:B------:R-:W-:Y:S02]  /*2f10*/  LOP3.LUT R19, R19, 0xff, RZ, 0xc0, !PT ;  /* 0x000000ff13137812 */ /* 0x000fe400078ec0ff */
[----:B------:R-:W-:-:S02]  /*2f20*/  IADD3 R4, R4, -0x80, RZ ;  /* 0xffffff8004047810 */ /* 0x000fc40007ffe0ff */
[----:B------:R-:W-:Y:S01]  /*2f30*/  IADD3 R19, R19, -0x80, RZ ;  /* 0xffffff8013137810 */ /* 0x000fe20007ffe0ff */
[----:B------:R1:W-:Y:S01]  /*2f40*/  I2F.F16 R60, R16 ;  /* 0x00000010003c7306 */ /* 0x0003e20000200c00 */
[----:B------:R-:W-:Y:S01]  /*2f50*/  ISETP.GE.AND P0, PT, R20, 0x2, PT ;  /* 0x000000021400780c */ /* 0x000fe20003f06270 */
[----:B---3--:R-:W-:Y:S01]  /*2f60*/  HADD2.F32 R51, -RZ, R2.H1_H1 ;  /* 0x30000002ff337230 */ /* 0x008fe20000004100 */
[----:B-1----:R-:W1:Y:S01]  /*2f70*/  LDS.64 R16, [UR4+0x18] ;  /* 0x00001804ff107984 */ /* 0x002e620008000a00 */
[----:B------:R-:W-:-:S04]  /*2f80*/  HADD2.F32 R56, -RZ, R3.H0_H0 ;  /* 0x20000003ff387230 */ /* 0x000fc80000004100 */
[----:B------:R-:W-:Y:S01]  /*2f90*/  I2F.F16 R67, R18 ;  /* 0x0000001200437306 */ /* 0x000fe20000200c00 */
[----:B------:R-:W-:-:S07]  /*2fa0*/  HADD2.F32 R57, -RZ, R3.H1_H1 ;  /* 0x30000003ff397230 */ /* 0x000fce0000004100 */
        /* <DEDUP_REMOVED lines=26> */
[----:B------:R2:W-:Y:S01]  /*3150*/  I2F.F16 R69, R18 ;  /* 0x0000001200457306 */ /* 0x0005e20000200c00 */
        /* <DEDUP_REMOVED lines=9> */
[----:B------:R-:W-:-:S02]  /*31f0*/  HADD2.F32 R12, -RZ, R52.H0_H0 ;  /* 0x20000034ff0c7230 */ /* 0x000fc40000004100 */
[----:B------:R-:W-:Y:S01]  /*3200*/  FFMA.FTZ R53, R3, R5, RZ ;  /* 0x0000000503357223 */ /* 0x000fe200000100ff */
[----:B------:R-:W-:Y:S01]  /*3210*/  IADD3 R4, R4, -0x80, RZ ;  /* 0xffffff8004047810 */ /* 0x000fe20007ffe0ff */
[----:B------:R-:W-:Y:S01]  /*3220*/  FFMA.FTZ R52, R5, R0, RZ ;  /* 0x0000000005347223 */ /* 0x000fe200000100ff */
[----:B------:R-:W-:Y:S01]  /*3230*/  IADD3 R47, R13, -0x80, RZ ;  /* 0xffffff800d2f7810 */ /* 0x000fe20007ffe0ff */
[----:B------:R-:W-:Y:S02]  /*3240*/  HADD2.F32 R13, -RZ, R54.H0_H0 ;  /* 0x20000036ff0d7230 */ /* 0x000fe40000004100 */
[----:B------:R-:W-:Y:S01]  /*3250*/  FFMA.FTZ R54, R12, R51, R53 ;  /* 0x000000330c367223 */ /* 0x000fe20000010035 */
[----:B------:R4:W0:Y:S01]  /*3260*/  I2F.F16 R49, R4 ;  /* 0x0000000400317306 */ /* 0x0008220000200c00 */
[----:B------:R-:W-:Y:S01]  /*3270*/  SHF.R.U32.HI R46, RZ, 0x8, R14 ;  /* 0x00000008ff2e7819 */ /* 0x000fe2000001160e */
[----:B--2---:R-:W-:Y:S01]  /*3280*/  HADD2.F32 R18, -RZ, R59.H0_H0 ;  /* 0x2000003bff127230 */ /* 0x004fe20000004100 */
[----:B------:R-:W-:Y:S01]  /*3290*/  SHF.R.U32.HI R53, RZ, 0x8, R15 ;  /* 0x00000008ff357819 */ /* 0x000fe2000001160f */
[----:B------:R-:W-:Y:S01]  /*32a0*/  FFMA.FTZ R61, R51, R13, R52 ;  /* 0x0000000d333d7223 */ /* 0x000fe20000010034 */
[----:B------:R-:W-:Y:S01]  /*32b0*/  LOP3.LUT R52, R46, 0xff, RZ, 0xc0, !PT ;  /* 0x000000ff2e347812 */ /* 0x000fe200078ec0ff */
[----:B------:R-:W-:Y:S01]  /*32c0*/  HADD2.F32 R46, -RZ, R67.H0_H0 ;  /* 0x20000043ff2e7230 */ /* 0x000fe20000004100 */
[----:B------:R-:W-:Y:S01]  /*32d0*/  LOP3.LUT R53, R53, 0xff, RZ, 0xc0, !PT ;  /* 0x000000ff35357812 */ /* 0x000fe200078ec0ff */
[----:B------:R2:W0:Y:S01]  /*32e0*/  I2F.F16 R64, R19 ;  /* 0x0000001300407306 */ /* 0x0004220000200c00 */
[----:B----4-:R-:W-:-:S02]  /*32f0*/  HADD2.F32 R4, -RZ, R58.H0_H0 ;  /* 0x2000003aff047230 */ /* 0x010fc40000004100 */
[----:B------:R-:W-:Y:S01]  /*3300*/  FFMA.FTZ R58, R5, R2, RZ ;  /* 0x00000002053a7223 */ /* 0x000fe200000100ff */
[----:B------:R-:W-:Y:S02]  /*3310*/  LEA.HI R37, R15, 0xffffff80, RZ, 0x8 ;  /* 0xffffff800f257811 */ /* 0x000fe400078f40ff */
[----:B------:R-:W-:Y:S01]  /*3320*/  IADD3 R52, R52, -0x80, RZ ;  /* 0xffffff8034347810 */ /* 0x000fe20007ffe0ff */
[----:B------:R-:W-:Y:S01]  /*3330*/  FFMA.FTZ R59, R5, R4, RZ ;  /* 0x00000004053b7223 */ /* 0x000fe200000100ff */
[----:B------:R-:W-:Y:S01]  /*3340*/  IADD3 R53, R53, -0x80, RZ ;  /* 0xffffff8035357810 */ /* 0x000fe20007ffe0ff */
[----:B------:R-:W-:Y:S01]  /*3350*/  HADD2.F32 R5, -RZ, R62.H0_H0 ;  /* 0x2000003eff057230 */ /* 0x000fe20000004100 */
[----:B------:R-:W-:Y:S01]  /*3360*/  SHF.R.U32.HI R15, RZ, 0x10, R15 ;  /* 0x00000010ff0f7819 */ /* 0x000fe2000001160f */
[----:B--2---:R-:W-:Y:S01]  /*3370*/  HADD2.F32 R19, -RZ, R60.H0_H0 ;  /* 0x2000003cff137230 */ /* 0x004fe20000004100 */
[----:B------:R-:W-:Y:S01]  /*3380*/  LEA.HI R39, R14, 0xffffff80, RZ, 0x8 ;  /* 0xffffff800e277811 */ /* 0x000fe200078f40ff */
[C---:B------:R-:W-:Y:S01]  /*3390*/  FFMA.FTZ R63, R51.reuse, R18, R59 ;  /* 0x00000012333f7223 */ /* 0x040fe2000001003b */
[----:B------:R-:W-:Y:S01]  /*33a0*/  SHF.R.U32.HI R14, RZ, 0x10, R14 ;  /* 0x00000010ff0e7819 */ /* 0x000fe2000001160e */
[----:B------:R2:W-:Y:S01]  /*33b0*/  I2F.F16 R66, R47 ;  /* 0x0000002f00427306 */ /* 0x0005e20000200c00 */
[----:B------:R-:W-:Y:S01]  /*33c0*/  FFMA.FTZ R60, R51, R19, R58 ;  /* 0x00000013333c7223 */ /* 0x000fe2000001003a */
[----:B------:R-:W-:Y:S01]  /*33d0*/  IADD3 R51, R45, -0x80, RZ ;  /* 0xffffff802d337810 */ /* 0x000fe20007ffe0ff */
[----:B------:R-:W-:Y:S01]  /*33e0*/  HADD2.F32 R45, -RZ, R65.H0_H0 ;  /* 0x20000041ff2d7230 */ /* 0x000fe20000004100 */
[----:B------:R-:W-:Y:S01]  /*33f0*/  LOP3.LUT R15, R15, 0xff, RZ, 0xc0, !PT ;  /* 0x000000ff0f0f7812 */ /* 0x000fe200078ec0ff */
[----:B------:R-:W-:Y:S01]  /*3400*/  FFMA.FTZ R59, R5, R56, R54 ;  /* 0x00000038053b7223 */ /* 0x000fe20000010036 */
[----:B------:R-:W-:Y:S01]  /*3410*/  LOP3.LUT R14, R14, 0xff, RZ, 0xc0, !PT ;  /* 0x000000ff0e0e7812 */ /* 0x000fe200078ec0ff */
[----:B------:R-:W-:Y:S01]  /*3420*/  FFMA.FTZ R58, R56, R46, R63 ;  /* 0x0000002e383a7223 */ /* 0x000fe2000001003f */
[----:B------:R-:W4:Y:S01]  /*3430*/  I2F.F16 R52, R52 ;  /* 0x0000003400347306 */ /* 0x000f220000200c00 */
[----:B--2---:R-:W-:-:S02]  /*3440*/  HADD2.F32 R47, -RZ, R68.H0_H0 ;  /* 0x20000044ff2f7230 */ /* 0x004fc40000004100 */
[----:B------:R-:W-:Y:S01]  /*3450*/  FFMA.FTZ R54, R56, R45, R61 ;  /* 0x0000002d38367223 */ /* 0x000fe2000001003d */
[----:B------:R-:W-:Y:S01]  /*3460*/  IADD3 R15, R15, -0x80, RZ ;  /* 0xffffff800f0f7810 */ /* 0x000fe20007ffe0ff */
[----:B------:R-:W-:Y:S01]  /*3470*/  FFMA.FTZ R59, R44, R57, R59 ;  /* 0x000000392c3b7223 */ /* 0x000fe2000001003b */
[----:B------:R-:W-:Y:S01]  /*3480*/  IADD3 R14, R14, -0x80, RZ ;  /* 0xffffff800e0e7810 */ /* 0x000fe20007ffe0ff */
[----:B------:R-:W-:Y:S01]  /*3490*/  FFMA.FTZ R61, R56, R47, R60 ;  /* 0x0000002f383d7223 */ /* 0x000fe2000001003c */
[C---:B------:R-:W-:Y:S01]  /*34a0*/  FFMA.FTZ R63, R57.reuse, R43, R54 ;  /* 0x0000002b393f7223 */ /* 0x040fe20000010036 */
[----:B------:R-:W2:Y:S01]  /*34b0*/  I2F.F16 R53, R53 ;  /* 0x0000003500357306 */ /* 0x000ea20000200c00 */
[C---:B------:R-:W-:Y:S01]  /*34c0*/  FFMA.FTZ R65, R57.reuse, R41, R58 ;  /* 0x0000002939417223 */ /* 0x040fe2000001003a */
[----:B------:R-:W-:Y:S01]  /*34d0*/  FFMA.FTZ R60, R57, R42, R61 ;  /* 0x0000002a393c7223 */ /* 0x000fe2000001003d */
[--C-:B-1----:R-:W-:Y:S02]  /*34e0*/  HADD2.F32 R54, -RZ, R16.reuse.H0_H0 ;  /* 0x20000010ff367230 */ /* 0x102fe40000004100 */
[----:B------:R-:W-:-:S02]  /*34f0*/  HADD2.F32 R56, -RZ, R16.H1_H1 ;  /* 0x30000010ff387230 */ /* 0x000fc40000004100 */
[--C-:B------:R-:W-:Y:S01]  /*3500*/  HADD2.F32 R61, -RZ, R17.reuse.H0_H0 ;  /* 0x20000011ff3d7230 */ /* 0x100fe20000004100 */
[----:B------:R-:W1:Y:S01]  /*3510*/  I2F.F16 R55, R55 ;  /* 0x0000003700377306 */ /* 0x000e620000200c00 */
[----:B------:R-:W-:Y:S02]  /*3520*/  HADD2.F32 R58, -RZ, R17.H1_H1 ;  /* 0x30000011ff3a7230 */ /* 0x000fe40000004100 */
[----:B---3--:R-:W-:Y:S02]  /*3530*/  HADD2.F32 R16, -RZ, R48.H0_H0 ;  /* 0x20000030ff107230 */ /* 0x008fe40000004100 */
[----:B0-----:R-:W-:Y:S02]  /*3540*/  HADD2.F32 R17, -RZ, R49.H0_H0 ;  /* 0x20000031ff117230 */ /* 0x001fe40000004100 */
[----:B------:R-:W-:Y:S01]  /*3550*/  HADD2.F32 R48, -RZ, R50.H0_H0 ;  /* 0x20000032ff307230 */ /* 0x000fe20000004100 */
[----:B------:R0:W3:Y:S01]  /*3560*/  I2F.F16 R67, R51 ;  /* 0x0000003300437306 */ /* 0x0000e20000200c00 */
[----:B------:R-:W-:-:S02]  /*3570*/  HADD2.F32 R49, -RZ, R69.H0_H0 ;  /* 0x20000045ff317230 */ /* 0x000fc40000004100 */
[----:B------:R-:W-:Y:S01]  /*3580*/  FFMA.FTZ R59, R16, R54, R59 ;  /* 0x00000036103b7223 */ /* 0x000fe2000001003b */
[----:B------:R-:W-:Y:S02]  /*3590*/  HADD2.F32 R50, -RZ, R64.H0_H0 ;  /* 0x20000040ff327230 */ /* 0x000fe40000004100 */
[C---:B------:R-:W-:Y:S01]  /*35a0*/  FFMA.FTZ R63, R54.reuse, R17, R63 ;  /* 0x00000011363f7223 */ /* 0x040fe2000001003f */
[----:B----4-:R-:W-:Y:S02]  /*35b0*/  HADD2.F32 R52, -RZ, R52.H0_H0 ;  /* 0x20000034ff347230 */ /* 0x010fe40000004100 */
[C---:B------:R-:W-:Y:S01]  /*35c0*/  FFMA.FTZ R65, R54.reuse, R48, R65 ;  /* 0x0000003036417223 */ /* 0x040fe20000010041 */
[----:B--2---:R-:W-:Y:S01]  /*35d0*/  HADD2.F32 R53, -RZ, R53.H0_H0 ;  /* 0x20000035ff357230 */ /* 0x004fe20000004100 */
[----:B------:R2:W4:Y:S01]  /*35e0*/  I2F.F16 R57, R14 ;  /* 0x0000000e00397306 */ /* 0x0005220000200c00 */
[----:B0-----:R-:W-:Y:S02]  /*35f0*/  HADD2.F32 R51, -RZ, R66.H0_H0 ;  /* 0x20000042ff337230 */ /* 0x001fe40000004100 */
[----:B------:R-:W-:Y:S01]  /*3600*/  FFMA.FTZ R54, R54, R49, R60 ;  /* 0x0000003136367223 */ /* 0x000fe2000001003c */
[----:B------:R-:W-:Y:S01]  /*3610*/  FFMA.FTZ R62, R56, R52, R65 ;  /* 0x00000034383e7223 */ /* 0x000fe20000010041 */
[----:B-1----:R-:W-:-:S02]  /*3620*/  HADD2.F32 R55, -RZ, R55.H0_H0 ;  /* 0x20000037ff377230 */ /* 0x002fc40000004100 */
[C---:B------:R-:W-:Y:S01]  /*3630*/  FFMA.FTZ R60, R56.reuse, R51, R63 ;  /* 0x00000033383c7223 */ /* 0x040fe2000001003f */
[----:B------:R-:W-:Y:S01]  /*3640*/  FFMA.FTZ R63, R56, R53, R54 ;  /* 0x00000035383f7223 */ /* 0x000fe20000010036 */
[----:B------:R-:W0:Y:S01]  /*3650*/  I2F.F16 R15, R15 ;  /* 0x0000000f000f7306 */ /* 0x000e220000200c00 */
[----:B--2---:R-:W-:Y:S01]  /*3660*/  FFMA.FTZ R14, R50, R56, R59 ;  /* 0x00000038320e7223 */ /* 0x004fe2000001003b */
[----:B---3--:R-:W-:Y:S02]  /*3670*/  HADD2.F32 R56, -RZ, R67.H0_H0 ;  /* 0x20000043ff387230 */ /* 0x008fe40000004100 */
[----:B----4-:R-:W-:-:S04]  /*3680*/  HADD2.F32 R57, -RZ, R57.H0_H0 ;  /* 0x20000039ff397230 */ /* 0x010fc80000004100 */
[----:B------:R-:W1:Y:S01]  /*3690*/  I2F.F16 R40, R40 ;  /* 0x0000002800287306 */ /* 0x000e620000200c00 */
[C---:B------:R-:W-:Y:S01]  /*36a0*/  FFMA.FTZ R59, R61.reuse, R56, R60 ;  /* 0x000000383d3b7223 */ /* 0x040fe2000001003c */
[----:B------:R-:W-:Y:S01]  /*36b0*/  FFMA.FTZ R62, R61, R57, R62 ;  /* 0x000000393d3e7223 */ /* 0x000fe2000001003e */
[----:B0-----:R-:W-:-:S05]  /*36c0*/  HADD2.F32 R54, -RZ, R15.H0_H0 ;  /* 0x2000000fff367230 */ /* 0x001fca0000004100 */
        /* <DEDUP_REMOVED lines=136> */
.L_x_2215:
        /* <DEDUP_REMOVED lines=307> */
.L_x_2216:
        /* <DEDUP_REMOVED lines=307> */
.L_x_2217:
        /* <DEDUP_REMOVED lines=9> */
.L_x_2213:
[----:B------:R-:W-:Y:S01]  /*6640*/  ISETP.GE.AND P0, PT, R10, R11, PT ;  /* 0x0000000b0a00720c */ /* 0x000fe20003f06270 */
[----:B------:R-:W-:-:S03]  /*6650*/  ULDC UR5, c[0x0][0x25c] ;  /* 0x0000970000057ab9 */ /* 0x000fc60000000800 */
[----:B------:R-:W-:-:S13]  /*6660*/  ISETP.GE.OR P0, PT, R10, UR5, P0 ;  /* 0x000000050a007c0c */ /* 0x000fda0008706670 */
[----:B------:R-:W-:Y:S05]  /*6670*/  @P0 BRA `(.L_x_2219) ;  /* 0x0000002000ac0947 */ /* 0x000fea0003800000 */
[----:B------:R-:W0:Y:S01]  /*6680*/  LDC R0, c[0x0][0x23c] ;  /* 0x00008f00ff007b82 */ /* 0x000e220000000800 */
[----:B------:R-:W-:Y:S01]  /*6690*/  SHF.R.S32.HI R59, RZ, 0x1f, R7 ;  /* 0x0000001fff3b7819 */ /* 0x000fe20000011407 */
[----:B------:R-:W-:-:S06]  /*66a0*/  ULDC UR5, c[0x0][0x25c] ;  /* 0x0000970000057ab9 */ /* 0x000fcc0000000800 */
.L_x_2222:
        /* <DEDUP_REMOVED lines=10> */
[----:B------:R-:W-:Y:S02]  /*6750*/  LOP3.LUT R57, R39, 0x3f003f, RZ, 0xc0, !PT ;  /* 0x003f003f27397812 */ /* 0x000fe400078ec0ff */
[----:B------:R-:W-:Y:S02]  /*6760*/  SHF.R.U32.HI R58, RZ, 0x6, R39 ;  /* 0x00000006ff3a7819 */ /* 0x000fe40000011627 */
[----:B------:R-:W-:Y:S02]  /*6770*/  LOP3.LUT R5, R2, 0xf000f, RZ, 0xc0, !PT ;  /* 0x000f000f02057812 */ /* 0x000fe400078ec0ff */
[----:B------:R-:W-:Y:S02]  /*6780*/  LOP3.LUT R49, R49, 0xf000f, RZ, 0xc0, !PT ;  /* 0x000f000f31317812 */ /* 0x000fe400078ec0ff */
[----:B------:R-:W-:Y:S02]  /*6790*/  LOP3.LUT R9, R37, 0x3f003f, RZ, 0xc0, !PT ;  /* 0x003f003f25097812 */ /* 0x000fe400078ec0ff */
[----:B------:R-:W-:-:S02]  /*67a0*/  SHF.R.U32.HI R31, RZ, 0x6, R37 ;  /* 0x00000006ff1f7819 */ /* 0x000fc40000011625 */
[----:B------:R-:W-:-:S04]  /*67b0*/  SHF.R.U32.HI R34, RZ, 0xc, R38 ;  /* 0x0000000cff227819 */ /* 0x000fc80000011626 */
[----:B------:R-:W-:Y:S02]  /*67c0*/  LOP3.LUT R34, R34, 0xf000f, RZ, 0xc0, !PT ;  /* 0x000f000f22227812 */ /* 0x000fe400078ec0ff */
[----:B------:R-:W-:Y:S02]  /*67d0*/  LOP3.LUT R3, R36, 0x3f003f, RZ, 0xc0, !PT ;  /* 0x003f003f24037812 */ /* 0x000fe400078ec0ff */
[----:B------:R-:W-:Y:S02]  /*67e0*/  LOP3.LUT R40, R38, 0x3f003f, RZ, 0xc0, !PT ;  /* 0x003f003f26287812 */ /* 0x000fe400078ec0ff */
[----:B------:R-:W-:Y:S02]  /*67f0*/  SHF.R.U32.HI R36, RZ, 0x6, R36 ;  /* 0x00000006ff247819 */ /* 0x000fe40000011624 */
[----:B------:R-:W-:Y:S02]  /*6800*/  SHF.R.U32.HI R38, RZ, 0x6, R38 ;  /* 0x00000006ff267819 */ /* 0x000fe40000011626 */
[----:B------:R-:W-:-:S02]  /*6810*/  LOP3.LUT R3, R3, 0x64006400, RZ, 0xfc, !PT ;  /* 0x6400640003037812 */ /* 0x000fc400078efcff */
[----:B------:R-:W-:Y:S02]  /*6820*/  LOP3.LUT R36, R36, 0x3f003f, RZ, 0xc0, !PT ;  /* 0x003f003f24247812 */ /* 0x000fe400078ec0ff */
[----:B------:R-:W-:Y:S01]  /*6830*/  LOP3.LUT R38, R38, 0x3f003f, RZ, 0xc0, !PT ;  /* 0x003f003f26267812 */ /* 0x000fe200078ec0ff */
[----:B------:R-:W-:Y:S01]  /*6840*/  HADD2 R3, R3, -1056, -1056 ;  /* 0xe420e42003037430 */ /* 0x000fe20000000000 */
        /* <DEDUP_REMOVED lines=22> */
[----:B------:R-:W-:-:S02]  /*69b0*/  LOP3.LUT R2, R5, 0x300030, R4, 0xf8, !PT ;  /* 0x0030003005027812 */ /* 0x000fc400078ef804 */
[----:B------:R-:W-:Y:S02]  /*69c0*/  LOP3.LUT R37, R15, 0x3f003f, RZ, 0xc0, !PT ;  /* 0x003f003f0f257812 */ /* 0x000fe400078ec0ff */
[--C-:B------:R-:W-:Y:S02]  /*69d0*/  SHF.R.U32.HI R62, RZ, 0xa, R15.reuse ;  /* 0x0000000aff3e7819 */ /* 0x100fe4000001160f */
[----:B------:R-:W-:Y:S02]  /*69e0*/  SHF.R.U32.HI R41, RZ, 0x6, R15 ;  /* 0x00000006ff297819 */ /* 0x000fe4000001160f */
[----:B------:R-:W-:Y:S02]  /*69f0*/  LOP3.LUT R8, R13, 0x300030, R12, 0xf8, !PT ;  /* 0x003000300d087812 */ /* 0x000fe400078ef80c */
[----:B------:R-:W-:Y:S02]  /*6a00*/  LOP3.LUT R4, R49, 0x300030, R14, 0xf8, !PT ;  /* 0x0030003031047812 */ /* 0x000fe400078ef80e */
[----:B------:R-:W0:Y:S01]  /*6a10*/  LDS.128 R12, [UR4] ;  /* 0x00000004ff0c7984 */ /* 0x000e220008000c00 */
[----:B------:R-:W-:-:S02]  /*6a20*/  LOP3.LUT R35, R34, 0x300030, R35, 0xf8, !PT ;  /* 0x0030003022237812 */ /* 0x000fc400078ef823 */
[--C-:B--2---:R-:W-:Y:S02]  /*6a30*/  SHF.R.U32.HI R5, RZ, 0xc, R16.reuse ;  /* 0x0000000cff057819 */ /* 0x104fe40000011610 */
[----:B------:R-:W-:Y:S02]  /*6a40*/  SHF.R.U32.HI R34, RZ, 0xc, R17 ;  /* 0x0000000cff227819 */ /* 0x000fe40000011611 */
[----:B------:R-:W-:Y:S02]  /*6a50*/  LOP3.LUT R51, R16, 0x3f003f, RZ, 0xc0, !PT ;  /* 0x003f003f10337812 */ /* 0x000fe400078ec0ff */
[----:B------:R-:W-:Y:S02]  /*6a60*/  SHF.R.U32.HI R52, RZ, 0x6, R16 ;  /* 0x00000006ff347819 */ /* 0x000fe40000011610 */
[----:B------:R-:W-:Y:S02]  /*6a70*/  LOP3.LUT R16, R5, 0xf000f, RZ, 0xc0, !PT ;  /* 0x000f000f05107812 */ /* 0x000fe400078ec0ff */
[----:B------:R-:W-:-:S04]  /*6a80*/  LOP3.LUT R5, R34, 0xf000f, RZ, 0xc0, !PT ;  /* 0x000f000f22057812 */ /* 0x000fc800078ec0ff */
[----:B------:R-:W-:Y:S02]  /*6a90*/  LOP3.LUT R48, R5, 0x300030, R48, 0xf8, !PT ;  /* 0x0030003005307812 */ /* 0x000fe400078ef830 */
[----:B------:R-:W-:Y:S02]  /*6aa0*/  LOP3.LUT R5, R9, 0x64006400, RZ, 0xfc, !PT ;  /* 0x6400640009057812 */ /* 0x000fe400078efcff */
[----:B------:R-:W-:Y:S02]  /*6ab0*/  LOP3.LUT R9, R40, 0x64006400, RZ, 0xfc, !PT ;  /* 0x6400640028097812 */ /* 0x000fe400078efcff */
[----:B------:R-:W-:Y:S02]  /*6ac0*/  LOP3.LUT R53, R17, 0x3f003f, RZ, 0xc0, !PT ;  /* 0x003f003f11357812 */ /* 0x000fe400078ec0ff */
[----:B------:R-:W-:Y:S02]  /*6ad0*/  SHF.R.U32.HI R54, RZ, 0x6, R17 ;  /* 0x00000006ff367819 */ /* 0x000fe40000011611 */
[----:B------:R-:W-:-:S02]  /*6ae0*/  LOP3.LUT R60, R19, 0x3f003f, RZ, 0xc0, !PT ;  /* 0x003f003f133c7812 */ /* 0x000fc400078ec0ff */
[--C-:B------:R-:W-:Y:S02]  /*6af0*/  SHF.R.U32.HI R61, RZ, 0x6, R19.reuse ;  /* 0x00000006ff3d7819 */ /* 0x100fe40000011613 */
[----:B------:R-:W-:Y:S02]  /*6b00*/  SHF.R.U32.HI R17, RZ, 0xc, R18 ;  /* 0x0000000cff117819 */ /* 0x000fe40000011612 */
[----:B------:R-:W-:Y:S01]  /*6b10*/  SHF.R.U32.HI R19, RZ, 0xc, R19 ;  /* 0x0000000cff137819 */ /* 0x000fe20000011613 */
[----:B------:R-:W-:Y:S01]  /*6b20*/  HADD2 R9, R9, -1056, -1056 ;  /* 0xe420e42009097430 */ /* 0x000fe20000000000 */
[----:B------:R-:W-:Y:S02]  /*6b30*/  LOP3.LUT R17, R17, 0xf000f, RZ, 0xc0, !PT ;  /* 0x000f000f11117812 */ /* 0x000fe400078ec0ff */
[----:B------:R-:W-:Y:S02]  /*6b40*/  LOP3.LUT R19, R19, 0xf000f, RZ, 0xc0, !PT ;  /* 0x000f000f13137812 */ /* 0x000fe400078ec0ff */
[----:B------:R-:W-:Y:S01]  /*6b50*/  LOP3.LUT R34, R36, 0x64006400, RZ, 0xfc, !PT ;  /* 0x6400640024227812 */ /* 0x000fe200078efcff */
[----:B------:R-:W-:Y:S01]  /*6b60*/  HADD2 R5, R5, -1056, -1056 ;  /* 0xe420e42005057430 */ /* 0x000fe20000000000 */
[----:B------:R-:W-:Y:S01]  /*6b70*/  LOP3.LUT R50, R17, 0x300030, R50, 0xf8, !PT ;  /* 0x0030003011327812 */ /* 0x000fe200078ef832 */
[-C--:B0-----:R-:W-:Y:S01]  /*6b80*/  HFMA2.MMA R17, R3, R12.reuse, RZ ;  /* 0x0000000c03117235 */ /* 0x081fe200000000ff */
[----:B------:R-:W-:Y:S01]  /*6b90*/  LOP3.LUT R49, R19, 0x300030, R62, 0xf8, !PT ;  /* 0x0030003013317812 */ /* 0x000fe200078ef83e */
[----:B------:R-:W-:Y:S01]  /*6ba0*/  HFMA2.MMA R19, R9, R12, RZ ;  /* 0x0000000c09137235 */ /* 0x000fe200000000ff */
[----:B------:R-:W-:Y:S01]  /*6bb0*/  LOP3.LUT R36, R31, 0x64006400, RZ, 0xfc, !PT ;  /* 0x640064001f247812 */ /* 0x000fe200078efcff */
[----:B------:R-:W-:Y:S01]  /*6bc0*/  HADD2 R31, R57, -1056, -1056 ;  /* 0xe420e420391f7430 */ /* 0x000fe20000000000 */
[----:B------:R-:W-:Y:S01]  /*6bd0*/  LOP3.LUT R40, R58, 0x64006400, RZ, 0xfc, !PT ;  /* 0x640064003a287812 */ /* 0x000fe200078efcff */
[----:B------:R-:W-:Y:S01]  /*6be0*/  HADD2 R34, R34, -1056, -1056 ;  /* 0xe420e42022227430 */ /* 0x000fe20000000000 */
[----:B------:R-:W-:Y:S01]  /*6bf0*/  LOP3.LUT R55, R18, 0x3f003f, RZ, 0xc0, !PT ;  /* 0x003f003f12377812 */ /* 0x000fe200078ec0ff */
[----:B------:R-:W-:Y:S01]  /*6c00*/  HADD2 R36, R36, -1056, -1056 ;  /* 0xe420e42024247430 */ /* 0x000fe20000000000 */
[----:B------:R-:W-:Y:S01]  /*6c10*/  SHF.R.U32.HI R56, RZ, 0x6, R18 ;  /* 0x00000006ff387819 */ /* 0x000fe20000011612 */
[-C--:B------:R-:W-:Y:S01]  /*6c20*/  HFMA2 R18, R5, R12.reuse, RZ.H0_H0 ;  /* 0x0000000c05127231 */ /* 0x080fe200000400ff */
[----:B------:R-:W-:Y:S01]  /*6c30*/  LOP3.LUT R47, R16, 0x300030, R47, 0xf8, !PT ;  /* 0x00300030102f7812 */ /* 0x000fe200078ef82f */
[----:B------:R-:W-:-:S02]  /*6c40*/  HFMA2 R16, R31, R12, RZ.H0_H0 ;  /* 0x0000000c1f107231 */ /* 0x000fc400000400ff */
[----:B------:R-:W-:Y:S01]  /*6c50*/  HADD2 R40, R40, -1056, -1056 ;  /* 0xe420e42028287430 */ /* 0x000fe20000000000 */
[-C--:B------:R-:W-:Y:S01]  /*6c60*/  HFMA2.MMA R12, R34, R13.reuse, R17 ;  /* 0x0000000d220c7235 */ /* 0x080fe20000000011 */
[-C--:B------:R-:W-:Y:S01]  /*6c70*/  HFMA2 R62, R36, R13.reuse, R18 ;  /* 0x0000000d243e7231 */ /* 0x080fe20000000012 */
[----:B------:R-:W-:Y:S01]  /*6c80*/  HFMA2.MMA R63, R38, R13, R19 ;  /* 0x0000000d263f7235 */ /* 0x000fe20000000013 */
[----:B------:R-:W-:Y:S02]  /*6c90*/  HFMA2 R13, R40, R13, R16 ;  /* 0x0000000d280d7231 */ /* 0x000fe40000000010 */
[----:B------:R-:W0:Y:S01]  /*6ca0*/  LDS.128 R16, [UR4+0x10] ;  /* 0x00001004ff107984 */ /* 0x000e220008000c00 */
        /* <DEDUP_REMOVED lines=9> */
[-C--:B------:R-:W-:Y:S01]  /*6d40*/  HFMA2.MMA R12, R51, R14.reuse, R12 ;  /* 0x0000000e330c7235 */ /* 0x080fe2000000000c */
        /* <DEDUP_REMOVED lines=11> */
[----:B------:R-:W-:Y:S01]  /*6e00*/  HFMA2.MMA R60, R52, R15, R12 ;  /* 0x0000000f343c7235 */ /* 0x000fe2000000000c */
[----:B------:R-:W-:-:S02]  /*6e10*/  HFMA2 R13, R57, R14, R13 ;  /* 0x0000000e390d7231 */ /* 0x000fc4000000000d */
[----:B------:R-:W-:Y:S01]  /*6e20*/  HADD2 R58, R58, -1056, -1056 ;  /* 0xe420e4203a3a7430 */ /* 0x000fe20000000000 */
[----:B------:R-:W-:Y:S01]  /*6e30*/  LOP3.LUT R46, R46, 0x3f003f, RZ, 0xc0, !PT ;  /* 0x003f003f2e2e7812 */ /* 0x000fe200078ec0ff */
[----:B------:R-:W-:Y:S01]  /*6e40*/  HFMA2 R62, R53, R14, R62 ;  /* 0x0000000e353e7231 */ /* 0x000fe2000000003e */
[----:B------:R-:W-:Y:S01]  /*6e50*/  LOP3.LUT R12, R39, 0x64006400, RZ, 0xfc, !PT ;  /* 0x64006400270c7812 */ /* 0x000fe200078efcff */
        /* <DEDUP_REMOVED lines=15> */
[----:B------:R-:W-:Y:S01]  /*6f50*/  HADD2 R46, R13, -1056, -1056 ;  /* 0xe420e4200d2e7430 */ /* 0x000fe20000000000 */
[----:B------:R-:W-:Y:S01]  /*6f60*/  LOP3.LUT R2, R2, 0x64006400, RZ, 0xfc, !PT ;  /* 0x6400640002027812 */ /* 0x000fe200078efcff */
[----:B------:R-:W-:Y:S02]  /*6f70*/  HADD2 R60, R15, -1056, -1056 ;  /* 0xe420e4200f3c7430 */ /* 0x000fe40000000000 */
[----:B------:R-:W-:Y:S01]  /*6f80*/  HFMA2.MMA R15, R42, R17, R12 ;  /* 0x000000112a0f7235 */ /* 0x000fe2000000000c */
[----:B------:R-:W-:Y:S01]  /*6f90*/  LOP3.LUT R12, R35, 0x64006400, RZ, 0xfc, !PT ;  /* 0x64006400230c7812 */ /* 0x000fe200078efcff */
[----:B------:R-:W-:Y:S01]  /*6fa0*/  HADD2 R35, R2, -1056, -1056 ;  /* 0xe420e42002237430 */ /* 0x000fe20000000000 */
[----:B------:R-:W-:-:S02]  /*6fb0*/  LOP3.LUT R43, R43, 0x64006400, RZ, 0xfc, !PT ;  /* 0x640064002b2b7812 */ /* 0x000fc400078efcff */
[----:B------:R-:W-:Y:S01]  /*6fc0*/  LOP3.LUT R44, R44, 0x3f003f, RZ, 0xc0, !PT ;  /* 0x003f003f2c2c7812 */ /* 0x000fe200078ec0ff */
[----:B------:R-:W-:Y:S01]  /*6fd0*/  HFMA2.MMA R63, R46, R17, R63 ;  /* 0x000000112e3f7235 */ /* 0x000fe2000000003f */
        /* <DEDUP_REMOVED lines=12> */
[----:B------:R-:W-:Y:S01]  /*70a0*/  HADD2 R2, R4, -1056, -1056 ;  /* 0xe420e42004027430 */ /* 0x000fe20000000000 */
[----:B------:R-:W-:Y:S01]  /*70b0*/  LOP3.LUT R48, R48, 0x64006400, RZ, 0xfc, !PT ;  /* 0x6400640030307812 */ /* 0x000fe200078efcff */
[----:B------:R-:W-:Y:S02]  /*70c0*/  HADD2 R45, R8, -1056, -1056 ;  /* 0xe420e420082d7430 */ /* 0x000fe40000000000 */
[----:B------:R-:W-:Y:S02]  /*70d0*/  HFMA2 R61, R43, R16, R61 ;  /* 0x000000102b3d7231 */ /* 0x000fe4000000003d */
[----:B------:R-:W-:Y:S02]  /*70e0*/  HADD2 R8, R50, -1056, -1056 ;  /* 0xe420e42032087430 */ /* 0x000fe40000000000 */
[-C--:B------:R-:W-:Y:S01]  /*70f0*/  HFMA2 R62, R44, R17.reuse, R62 ;  /* 0x000000112c3e7231 */ /* 0x080fe2000000003e */
        /* <DEDUP_REMOVED lines=106> */
.L_x_2220:
        /* <DEDUP_REMOVED lines=12> */
[----:B--2---:R-:W-:Y:S02]  /*7860*/  SHF.R.U32.HI R8, RZ, 0xc, R37 ;  /* 0x0000000cff087819 */ /* 0x004fe40000011625 */
[--C-:B------:R-:W-:Y:S02]  /*7870*/  SHF.R.U32.HI R49, RZ, 0xc, R39.reuse ;  /* 0x0000000cff317819 */ /* 0x100fe40000011627 */
[----:B------:R-:W-:Y:S02]  /*7880*/  LOP3.LUT R57, R39, 0x3f003f, RZ, 0xc0, !PT ;  /* 0x003f003f27397812 */ /* 0x000fe400078ec0ff */
[----:B------:R-:W-:-:S02]  /*7890*/  SHF.R.U32.HI R58, RZ, 0x6, R39 ;  /* 0x00000006ff3a7819 */ /* 0x000fc40000011627 */
[----:B------:R-:W-:Y:S02]  /*78a0*/  SHF.R.U32.HI R4, RZ, 0xc, R36 ;  /* 0x0000000cff047819 */ /* 0x000fe40000011624 */
        /* <DEDUP_REMOVED lines=15> */
[----:B------:R-:W-:Y:S02]  /*79a0*/  LOP3.LUT R9, R37, 0x3f003f, RZ, 0xc0, !PT ;  /* 0x003f003f25097812 */ /* 0x000fe400078ec0ff */
[----:B------:R-:W-:-:S02]  /*79b0*/  SHF.R.U32.HI R31, RZ, 0x6, R37 ;  /* 0x00000006ff1f7819 */ /* 0x000fc40000011625 */
[----:B------:R-:W-:Y:S02]  /*79c0*/  LOP3.LUT R3, R4, 0xf000f, RZ, 0xc0, !PT ;  /* 0x000f000f04037812 */ /* 0x000fe400078ec0ff */
[----:B------:R-:W-:Y:S02]  /*79d0*/  LOP3.LUT R37, R15, 0x3f003f, RZ, 0xc0, !PT ;  /* 0x003f003f0f257812 */ /* 0x000fe400078ec0ff */
[--C-:B------:R-:W-:Y:S02]  /*79e0*/  SHF.R.U32.HI R62, RZ, 0xa, R15.reuse ;  /* 0x0000000aff3e7819 */ /* 0x100fe4000001160f */
[----:B------:R-:W-:Y:S02]  /*79f0*/  SHF.R.U32.HI R41, RZ, 0x6, R15 ;  /* 0x00000006ff297819 */ /* 0x000fe4000001160f */
[----:B------:R-:W-:Y:S02]  /*7a00*/  LOP3.LUT R8, R13, 0x300030, R12, 0xf8, !PT ;  /* 0x003000300d087812 */ /* 0x000fe400078ef80c */
[----:B------:R-:W-:-:S02]  /*7a10*/  LOP3.LUT R4, R49, 0x300030, R14, 0xf8, !PT ;  /* 0x0030003031047812 */ /* 0x000fc400078ef80e */
[----:B------:R-:W0:Y:S01]  /*7a20*/  LDS.128 R12, [UR4+0x20] ;  /* 0x00002004ff0c7984 */ /* 0x000e220008000c00 */
[----:B------:R-:W-:-:S04]  /*7a30*/  SHF.R.U32.HI R34, RZ, 0xc, R38 ;  /* 0x0000000cff227819 */ /* 0x000fc80000011626 */
[----:B------:R-:W-:Y:S02]  /*7a40*/  LOP3.LUT R34, R34, 0xf000f, RZ, 0xc0, !PT ;  /* 0x000f000f22227812 */ /* 0x000fe400078ec0ff */
[----:B------:R-:W-:Y:S02]  /*7a50*/  LOP3.LUT R2, R3, 0x300030, R2, 0xf8, !PT ;  /* 0x0030003003027812 */ /* 0x000fe400078ef802 */
[----:B------:R-:W-:Y:S02]  /*7a60*/  LOP3.LUT R35, R34, 0x300030, R35, 0xf8, !PT ;  /* 0x0030003022237812 */ /* 0x000fe400078ef823 */
[----:B---3--:R-:W-:Y:S02]  /*7a70*/  SHF.R.U32.HI R3, RZ, 0xc, R16 ;  /* 0x0000000cff037819 */ /* 0x008fe40000011610 */
[----:B------:R-:W-:Y:S02]  /*7a80*/  SHF.R.U32.HI R34, RZ, 0xc, R17 ;  /* 0x0000000cff227819 */ /* 0x000fe40000011611 */
[----:B------:R-:W-:-:S02]  /*7a90*/  LOP3.LUT R51, R16, 0x3f003f, RZ, 0xc0, !PT ;  /* 0x003f003f10337812 */ /* 0x000fc400078ec0ff */
[----:B------:R-:W-:Y:S02]  /*7aa0*/  SHF.R.U32.HI R52, RZ, 0x6, R16 ;  /* 0x00000006ff347819 */ /* 0x000fe40000011610 */
[----:B------:R-:W-:Y:S02]  /*7ab0*/  LOP3.LUT R16, R3, 0xf000f, RZ, 0xc0, !PT ;  /* 0x000f000f03107812 */ /* 0x000fe400078ec0ff */
[----:B------:R-:W-:Y:S02]  /*7ac0*/  LOP3.LUT R3, R34, 0xf000f, RZ, 0xc0, !PT ;  /* 0x000f000f22037812 */ /* 0x000fe400078ec0ff */
[----:B------:R-:W-:Y:S02]  /*7ad0*/  LOP3.LUT R5, R36, 0x3f003f, RZ, 0xc0, !PT ;  /* 0x003f003f24057812 */ /* 0x000fe400078ec0ff */
[----:B------:R-:W-:Y:S02]  /*7ae0*/  LOP3.LUT R40, R38, 0x3f003f, RZ, 0xc0, !PT ;  /* 0x003f003f26287812 */ /* 0x000fe400078ec0ff */
[----:B------:R-:W-:-:S02]  /*7af0*/  LOP3.LUT R48, R3, 0x300030, R48, 0xf8, !PT ;  /* 0x0030003003307812 */ /* 0x000fc400078ef830 */
[----:B------:R-:W-:Y:S02]  /*7b00*/  LOP3.LUT R3, R5, 0x64006400, RZ, 0xfc, !PT ;  /* 0x6400640005037812 */ /* 0x000fe400078efcff */
[----:B------:R-:W-:Y:S02]  /*7b10*/  LOP3.LUT R5, R9, 0x64006400, RZ, 0xfc, !PT ;  /* 0x6400640009057812 */ /* 0x000fe400078efcff */
[----:B------:R-:W-:Y:S02]  /*7b20*/  SHF.R.U32.HI R36, RZ, 0x6, R36 ;  /* 0x00000006ff247819 */ /* 0x000fe40000011624 */
[----:B------:R-:W-:Y:S02]  /*7b30*/  SHF.R.U32.HI R38, RZ, 0x6, R38 ;  /* 0x00000006ff267819 */ /* 0x000fe40000011626 */
[----:B------:R-:W-:Y:S02]  /*7b40*/  LOP3.LUT R9, R40, 0x64006400, RZ, 0xfc, !PT ;  /* 0x6400640028097812 */ /* 0x000fe400078efcff */
[----:B------:R-:W-:-:S02]  /*7b50*/  LOP3.LUT R53, R17, 0x3f003f, RZ, 0xc0, !PT ;  /* 0x003f003f11357812 */ /* 0x000fc400078ec0ff */
[----:B------:R-:W-:Y:S02]  /*7b60*/  SHF.R.U32.HI R54, RZ, 0x6, R17 ;  /* 0x00000006ff367819 */ /* 0x000fe40000011611 */
[----:B------:R-:W-:Y:S02]  /*7b70*/  LOP3.LUT R60, R19, 0x3f003f, RZ, 0xc0, !PT ;  /* 0x003f003f133c7812 */ /* 0x000fe400078ec0ff */
[--C-:B------:R-:W-:Y:S02]  /*7b80*/  SHF.R.U32.HI R61, RZ, 0x6, R19.reuse ;  /* 0x00000006ff3d7819 */ /* 0x100fe40000011613 */
[----:B------:R-:W-:Y:S02]  /*7b90*/  SHF.R.U32.HI R17, RZ, 0xc, R18 ;  /* 0x0000000cff117819 */ /* 0x000fe40000011612 */
[----:B------:R-:W-:Y:S01]  /*7ba0*/  SHF.R.U32.HI R19, RZ, 0xc, R19 ;  /* 0x0000000cff137819 */ /* 0x000fe20000011613 */
[----:B------:R-:W-:Y:S01]  /*7bb0*/  HADD2 R3, R3, -1056, -1056 ;  /* 0xe420e42003037430 */ /* 0x000fe20000000000 */
        /* <DEDUP_REMOVED lines=23> */
[----:B------:R-:W-:Y:S01]  /*7d30*/  LOP3.LUT R47, R16, 0x300030, R47, 0xf8, !PT ;  /* 0x00300030102f7812 */ /* 0x000fe200078ef82f */
[----:B------:R-:W-:-:S02]  /*7d40*/  HFMA2 R18, R5, R12, RZ.H0_H0 ;  /* 0x0000000c05127231 */ /* 0x000fc400000400ff */
[----:B------:R-:W-:Y:S02]  /*7d50*/  HFMA2 R16, R31, R12, RZ.H0_H0 ;  /* 0x0000000c1f107231 */ /* 0x000fe400000400ff */
[----:B------:R-:W-:Y:S01]  /*7d60*/  HADD2 R40, R40, -1056, -1056 ;  /* 0xe420e42028287430 */ /* 0x000fe20000000000 */
        /* <DEDUP_REMOVED lines=14> */
[----:B------:R-:W-:Y:S01]  /*7e50*/  HFMA2.MMA R12, R51, R14, R12 ;  /* 0x0000000e330c7235 */ /* 0x000fe2000000000c */
        /* <DEDUP_REMOVED lines=165> */
.L_x_2221:
        /* <DEDUP_REMOVED lines=8> */
.L_x_2219:
        /* <DEDUP_REMOVED lines=12> */
.L_x_2228:
[----:B------:R-:W-:Y:S05]  /*89f0*/  @!P1 BRA `(.L_x_2224) ;  /* 0x0000003c00c49947 */ /* 0x000fea0003800000 */
[----:B------:R-:W2:Y:S01]  /*8a00*/  LDG.E.128.CONSTANT R4, desc[UR6][R32.64] ;  /* 0x0000000620047981 */ /* 0x000ea2000c1e9d00 */
[----:B------:R-:W0:Y:S03]  /*8a10*/  LDC R13, c[0x0][0x23c] ;  /* 0x00008f00ff0d7b82 */ /* 0x000e260000000800 */
[----:B------:R-:W1:Y:S01]  /*8a20*/  LDS.64 R46, [UR4] ;  /* 0x00000004ff2e7984 */ /* 0x000e620008000a00 */
[----:B0-----:R-:W-:-:S05]  /*8a30*/  IMAD.WIDE R2, R13, 0x4, R32 ;  /* 0x000000040d027825 */ /* 0x001fca00078e0220 */
[----:B-----5:R0:W3:Y:S01]  /*8a40*/  LDG.E.128.CONSTANT R36, desc[UR6][R2.64] ;  /* 0x0000000602247981 */ /* 0x0200e2000c1e9d00 */
        /* <DEDUP_REMOVED lines=11> */
[----:B------:R-:W-:Y:S02]  /*8b00*/  LOP3.LUT R35, R4, 0xf000f0, RZ, 0xc0, !PT ;  /* 0x00f000f004237812 */ /* 0x000fe400078ec0ff */
[----:B------:R-:W-:Y:S02]  /*8b10*/  LOP3.LUT R0, R0, 0x64006400, RZ, 0xfc, !PT ;  /* 0x6400640000007812 */ /* 0x000fe400078efcff */
[----:B------:R-:W-:Y:S02]  /*8b20*/  SHF.R.U32.HI R34, RZ, 0x8, R4 ;  /* 0x00000008ff227819 */ /* 0x000fe40000011604 */
[----:B0-----:R-:W-:Y:S02]  /*8b30*/  LOP3.LUT R2, R5, 0xf000f, RZ, 0xc0, !PT ;  /* 0x000f000f05027812 */ /* 0x001fe400078ec0ff */
        /* <DEDUP_REMOVED lines=20> */
[----:B------:R-:W-:Y:S01]  /*8c80*/  HADD2.F32 R2, -RZ, R46.H0_H0 ;  /* 0x2000002eff027230 */ /* 0x000fe20000004100 */
[----:B------:R-:W-:Y:S01]  /*8c90*/  LOP3.LUT R52, R49, 0x64006400, RZ, 0xfc, !PT ;  /* 0x6400640031347812 */ /* 0x000fe200078efcff */
[----:B------:R-:W-:Y:S01]  /*8ca0*/  HADD2.F32 R3, -RZ, R47.H0_H0 ;  /* 0x2000002fff037230 */ /* 0x000fe20000004100 */
[----:B------:R-:W-:Y:S01]  /*8cb0*/  LOP3.LUT R54, R51, 0x64006400, RZ, 0xfc, !PT ;  /* 0x6400640033367812 */ /* 0x000fe200078efcff */
[----:B------:R-:W-:-:S02]  /*8cc0*/  HADD2.F32 R4, -RZ, R48.H0_H0 ;  /* 0x20000030ff047230 */ /* 0x000fc40000004100 */
[----:B------:R-:W-:Y:S02]  /*8cd0*/  HFMA2 R49, R50, R21.H1_H1, -72, -72 ;  /* 0xd480d48032317431 */ /* 0x000fe40000060015 */
[----:B------:R-:W-:Y:S02]  /*8ce0*/  HADD2.F32 R48, -RZ, R48.H1_H1 ;  /* 0x30000030ff307230 */ /* 0x000fe40000004100 */
[----:B------:R-:W-:Y:S01]  /*8cf0*/  FFMA.FTZ R50, R0, R5, RZ ;  /* 0x0000000500327223 */ /* 0x000fe200000100ff */
[C---:B------:R-:W-:Y:S01]  /*8d00*/  FFMA.FTZ R56, R5.reuse, R2, RZ ;  /* 0x0000000205387223 */ /* 0x040fe200000100ff */
[C---:B------:R-:W-:Y:S01]  /*8d10*/  FFMA.FTZ R58, R5.reuse, R3, RZ ;  /* 0x00000003053a7223 */ /* 0x040fe200000100ff */
[----:B------:R-:W-:Y:S02]  /*8d20*/  HADD2.F32 R46, -RZ, R46.H1_H1 ;  /* 0x3000002eff2e7230 */ /* 0x000fe40000004100 */
[----:B------:R-:W-:Y:S01]  /*8d30*/  FFMA.FTZ R5, R5, R4, RZ ;  /* 0x0000000405057223 */ /* 0x000fe200000100ff */
[----:B------:R-:W-:Y:S01]  /*8d40*/  FFMA.FTZ R60, R45, R55, R50 ;  /* 0x000000372d3c7223 */ /* 0x000fe20000010032 */
[----:B------:R-:W-:Y:S01]  /*8d50*/  LOP3.LUT R50, R53, 0x64006400, RZ, 0xfc, !PT ;  /* 0x6400640035327812 */ /* 0x000fe200078efcff */
[----:B------:R-:W-:-:S02]  /*8d60*/  HADD2.F32 R47, -RZ, R47.H1_H1 ;  /* 0x3000002fff2f7230 */ /* 0x000fc40000004100 */
[C---:B------:R-:W-:Y:S01]  /*8d70*/  FFMA.FTZ R66, R55.reuse, R48, R5 ;  /* 0x0000003037427223 */ /* 0x040fe20000010005 */
[C---:B------:R-:W-:Y:S01]  /*8d80*/  FFMA.FTZ R35, R55.reuse, R46, R56 ;  /* 0x0000002e37237223 */ /* 0x040fe20000010038 */
[-C--:B------:R-:W-:Y:S02]  /*8d90*/  HFMA2 R5, R52, R21.reuse.H1_H1, -72, -72 ;  /* 0xd480d48034057431 */ /* 0x080fe40000060015 */
[----:B------:R-:W-:Y:S02]  /*8da0*/  HADD2.F32 R51, -RZ, R49.H0_H0 ;  /* 0x20000031ff337230 */ /* 0x000fe40000004100 */
[-C--:B------:R-:W-:Y:S02]  /*8db0*/  HFMA2 R56, R54, R21.reuse.H1_H1, -72, -72 ;  /* 0xd480d48036387431 */ /* 0x080fe40000060015 */
[----:B------:R-:W-:Y:S01]  /*8dc0*/  FFMA.FTZ R64, R55, R47, R58 ;  /* 0x0000002f37407223 */ /* 0x000fe2000001003a */
[----:B------:R-:W-:Y:S02]  /*8dd0*/  HFMA2 R50, R50, R21.H1_H1, -72, -72 ;  /* 0xd480d48032327431 */ /* 0x000fe40000060015 */
[----:B------:R-:W-:Y:S01]  /*8de0*/  HADD2.F32 R53, -RZ, R5.H0_H0 ;  /* 0x20000005ff357230 */ /* 0x000fe20000004100 */
[----:B---3--:R-:W-:Y:S01]  /*8df0*/  SHF.R.U32.HI R90, RZ, 0x8, R39 ;  /* 0x00000008ff5a7819 */ /* 0x008fe20000011627 */
[----:B------:R-:W-:Y:S01]  /*8e00*/  HADD2.F32 R55, -RZ, R56.H0_H0 ;  /* 0x20000038ff377230 */ /* 0x000fe20000004100 */
[----:B------:R-:W-:Y:S01]  /*8e10*/  SHF.R.U32.HI R89, RZ, 0x8, R36 ;  /* 0x00000008ff597819 */ /* 0x000fe20000011624 */
[----:B------:R-:W-:-:S02]  /*8e20*/  HADD2.F32 R57, -RZ, R50.H0_H0 ;  /* 0x20000032ff397230 */ /* 0x000fc40000004100 */
[----:B------:R-:W-:Y:S02]  /*8e30*/  HADD2.F32 R58, -RZ, R50.H1_H1 ;  /* 0x30000032ff3a7230 */ /* 0x000fe40000004100 */
[C---:B------:R-:W-:Y:S01]  /*8e40*/  FFMA.FTZ R50, R62.reuse, R53, R35 ;  /* 0x000000353e327223 */ /* 0x040fe20000010023 */
        /* <DEDUP_REMOVED lines=12> */
[--C-:B0-----:R-:W-:Y:S01]  /*8f10*/  HADD2.F32 R60, -RZ, R6.reuse.H0_H0 ;  /* 0x20000006ff3c7230 */ /* 0x101fe20000004100 */
[----:B------:R-:W-:Y:S01]  /*8f20*/  LOP3.LUT R5, R34, 0xf000f, RZ, 0xc0, !PT ;  /* 0x000f000f22057812 */ /* 0x000fe200078ec0ff */
[----:B------:R-:W-:-:S02]  /*8f30*/  HADD2.F32 R59, -RZ, R6.H1_H1 ;  /* 0x30000006ff3b7230 */ /* 0x000fc40000004100 */
[----:B------:R-:W-:Y:S02]  /*8f40*/  HADD2 R6, R35, -1032, -1032 ;  /* 0xe408e40823067430 */ /* 0x000fe40000000000 */
[--C-:B------:R-:W-:Y:S01]  /*8f50*/  HADD2.F32 R35, -RZ, R7.reuse.H0_H0 ;  /* 0x20000007ff237230 */ /* 0x100fe20000004100 */
[----:B------:R-:W-:Y:S01]  /*8f60*/  LOP3.LUT R5, R5, 0x64006400, RZ, 0xfc, !PT ;  /* 0x6400640005057812 */ /* 0x000fe200078efcff */
[----:B------:R-:W-:Y:S01]  /*8f70*/  HADD2.F32 R62, -RZ, R7.H1_H1 ;  /* 0x30000007ff3e7230 */ /* 0x000fe20000004100 */
[----:B------:R-:W-:Y:S01]  /*8f80*/  LOP3.LUT R49, R31, 0xf000f, RZ, 0xc0, !PT ;  /* 0x000f000f1f317812 */ /* 0x000fe200078ec0ff */
[--C-:B------:R-:W-:Y:S01]  /*8f90*/  HADD2.F32 R67, -RZ, R6.reuse.H0_H0 ;  /* 0x20000006ff437230 */ /* 0x100fe20000004100 */
[----:B------:R-:W-:Y:S01]  /*8fa0*/  LOP3.LUT R50, R8, 0xf000f, RZ, 0xc0, !PT ;  /* 0x000f000f08327812 */ /* 0x000fe200078ec0ff */
[----:B------:R-:W-:Y:S02]  /*8fb0*/  HADD2.F32 R75, -RZ, R6.H1_H1 ;  /* 0x30000006ff4b7230 */ /* 0x000fe40000004100 */
[----:B------:R-:W-:Y:S01]  /*8fc0*/  HADD2 R5, R5, -1032, -1032 ;  /* 0xe408e40805057430 */ /* 0x000fe20000000000 */
[----:B------:R-:W0:Y:S01]  /*8fd0*/  LDS.64 R6, [UR4+0x10] ;  /* 0x00001004ff067984 */ /* 0x000e220008000a00 */
[----:B------:R-:W-:Y:S01]  /*8fe0*/  LOP3.LUT R34, R34, 0xf000f0, RZ, 0xc0, !PT ;  /* 0x00f000f022227812 */ /* 0x000fe200078ec0ff */
[----:B------:R-:W-:Y:S01]  /*8ff0*/  FFMA.FTZ R64, R60, R67, R63 ;  /* 0x000000433c407223 */ /* 0x000fe2000001003f */
        /* <DEDUP_REMOVED lines=9> */
[----:B------:R-:W-:Y:S01]  /*9090*/  FFMA.FTZ R61, R66, R60, R61 ;  /* 0x0000003c423d7223 */ /* 0x000fe2000001003d */
[----:B------:R-:W-:Y:S01]  /*90a0*/  LOP3.LUT R8, R9, 0x64006400, RZ, 0xfc, !PT ;  /* 0x6400640009087812 */ /* 0x000fe200078efcff */
[----:B------:R-:W-:Y:S01]  /*90b0*/  HFMA2 R9, R34, R21.H1_H1, -72, -72 ;  /* 0xd480d48022097431 */ /* 0x000fe20000060015 */
[----:B------:R-:W-:Y:S01]  /*90c0*/  LOP3.LUT R34, R5, 0x64006400, RZ, 0xfc, !PT ;  /* 0x6400640005227812 */ /* 0x000fe200078efcff */
[----:B------:R-:W-:Y:S01]  /*90d0*/  HADD2.F32 R68, -RZ, R49.H0_H0 ;  /* 0x20000031ff447230 */ /* 0x000fe20000004100 */
[----:B------:R-:W-:Y:S01]  /*90e0*/  LOP3.LUT R31, R31, 0xf000f0, RZ, 0xc0, !PT ;  /* 0x00f000f01f1f7812 */ /* 0x000fe200078ec0ff */
[----:B------:R-:W-:-:S02]  /*90f0*/  HADD2.F32 R69, -RZ, R50.H0_H0 ;  /* 0x20000032ff457230 */ /* 0x000fc40000004100 */
[----:B------:R-:W-:Y:S01]  /*9100*/  FFMA.FTZ R61, R74, R59, R61 ;  /* 0x0000003b4a3d7223 */ /* 0x000fe2000001003d */
[----:B------:R-:W-:Y:S02]  /*9110*/  HADD2.F32 R76, -RZ, R49.H1_H1 ;  /* 0x30000031ff4c7230 */ /* 0x000fe40000004100 */
[----:B------:R-:W-:Y:S02]  /*9120*/  HFMA2 R34, R34, R21.H1_H1, -72, -72 ;  /* 0xd480d48022227431 */ /* 0x000fe40000060015 */
[C---:B------:R-:W-:Y:S01]  /*9130*/  FFMA.FTZ R65, R60.reuse, R68, R65 ;  /* 0x000000443c417223 */ /* 0x040fe20000010041 */
[----:B------:R-:W-:Y:S02]  /*9140*/  HADD2.F32 R77, -RZ, R50.H1_H1 ;  /* 0x30000032ff4d7230 */ /* 0x000fe40000004100 */
[----:B------:R-:W-:Y:S01]  /*9150*/  FFMA.FTZ R70, R60, R69, R70 ;  /* 0x000000453c467223 */ /* 0x000fe20000010046 */
[----:B------:R-:W-:Y:S01]  /*9160*/  LOP3.LUT R50, R31, 0x64006400, RZ, 0xfc, !PT ;  /* 0x640064001f327812 */ /* 0x000fe200078efcff */
[C---:B------:R-:W-:Y:S01]  /*9170*/  FFMA.FTZ R64, R59.reuse, R75, R64 ;  /* 0x0000004b3b407223 */ /* 0x040fe20000010040 */
[----:B------:R-:W-:Y:S01]  /*9180*/  FFMA.FTZ R65, R59, R76, R65 ;  /* 0x0000004c3b417223 */ /* 0x000fe20000010041 */
[----:B------:R-:W-:-:S02]  /*9190*/  HADD2.F32 R84, -RZ, R34.H0_H0 ;  /* 0x20000022ff547230 */ /* 0x000fc40000004100 */
[----:B------:R-:W-:Y:S01]  /*91a0*/  FFMA.FTZ R59, R59, R77, R70 ;  /* 0x0000004d3b3b7223 */ /* 0x000fe20000010046 */
[-C--:B------:R-:W-:Y:S02]  /*91b0*/  HFMA2 R8, R8, R21.reuse.H1_H1, -72, -72 ;  /* 0xd480d48008087431 */ /* 0x080fe40000060015 */
[--C-:B------:R-:W-:Y:S02]  /*91c0*/  HADD2.F32 R78, -RZ, R9.reuse.H0_H0 ;  /* 0x20000009ff4e7230 */ /* 0x100fe40000004100 */
[----:B------:R-:W-:Y:S02]  /*91d0*/  HFMA2 R50, R50, R21.H1_H1, -72, -72 ;  /* 0xd480d48032327431 */ /* 0x000fe40000060015 */
[----:B------:R-:W-:Y:S02]  /*91e0*/  HADD2.F32 R85, -RZ, R34.H1_H1 ;  /* 0x30000022ff557230 */ /* 0x000fe40000004100 */
[----:B------:R-:W-:Y:S01]  /*91f0*/  FFMA.FTZ R34, R35, R84, R59 ;  /* 0x0000005423227223 */ /* 0x000fe2000001003b */
[----:B------:R-:W-:Y:S01]  /*9200*/  HADD2.F32 R79, -RZ, R9.H1_H1 ;  /* 0x30000009ff4f7230 */ /* 0x000fe20000004100 */
[----:B------:R-:W-:Y:S01]  /*9210*/  LOP3.LUT R5, R36, 0xf000f, RZ, 0xc0, !PT ;  /* 0x000f000f24057812 */ /* 0x000fe200078ec0ff */
[----:B------:R-:W-:-:S02]  /*9220*/  HADD2.F32 R80, -RZ, R8.H0_H0 ;  /* 0x20000008ff507230 */ /* 0x000fc40000004100 */
[----:B------:R-:W-:Y:S01]  /*9230*/  FFMA.FTZ R31, R62, R85, R34 ;  /* 0x000000553e1f7223 */ /* 0x000fe20000010022 */
[----:B------:R-:W-:Y:S02]  /*9240*/  HADD2.F32 R81, -RZ, R8.H1_H1 ;  /* 0x30000008ff517230 */ /* 0x000fe40000004100 */
[----:B------:R-:W-:Y:S01]  /*9250*/  FFMA.FTZ R8, R78, R35, R61 ;  /* 0x000000234e087223 */ /* 0x000fe2000001003d */
[----:B------:R-:W-:Y:S01]  /*9260*/  HADD2.F32 R82, -RZ, R50.H0_H0 ;  /* 0x20000032ff527230 */ /* 0x000fe20000004100 */
[----:B------:R-:W-:Y:S01]  /*9270*/  LOP3.LUT R34, R38, 0xf000f, RZ, 0xc0, !PT ;  /* 0x000f000f26227812 */ /* 0x000fe200078ec0ff */
[----:B------:R-:W-:Y:S01]  /*9280*/  FFMA.FTZ R99, R35, R80, R64 ;  /* 0x0000005023637223 */ /* 0x000fe20000010040 */
[----:B------:R-:W-:Y:S01]  /*9290*/  FFMA.FTZ R97, R79, R62, R8 ;  /* 0x0000003e4f617223 */ /* 0x000fe20000010008 */
[----:B------:R-:W-:Y:S01]  /*92a0*/  LOP3.LUT R5, R5, 0x64006400, RZ, 0xfc, !PT ;  /* 0x6400640005057812 */ /* 0x000fe200078efcff */
[----:B------:R-:W-:Y:S01]  /*92b0*/  FFMA.FTZ R96, R35, R82, R65 ;  /* 0x0000005223607223 */ /* 0x000fe20000010041 */
[----:B------:R-:W-:Y:S01]  /*92c0*/  LOP3.LUT R8, R37, 0xf000f, RZ, 0xc0, !PT ;  /* 0x000f000f25087812 */ /* 0x000fe200078ec0ff */
[--C-:B0-----:R-:W-:Y:S01]  /*92d0*/  HADD2.F32 R9, -RZ, R6.reuse.H0_H0 ;  /* 0x20000006ff097230 */ /* 0x101fe20000004100 */
[C---:B------:R-:W-:Y:S01]  /*92e0*/  LOP3.LUT R35, R39.reuse, 0xf000f, RZ, 0xc0, !PT ;  /* 0x000f000f27237812 */ /* 0x040fe200078ec0ff */
[----:B------:R-:W-:Y:S01]  /*92f0*/  HADD2.F32 R72, -RZ, R6.H1_H1 ;  /* 0x30000006ff487230 */ /* 0x000fe20000004100 */
        /* <DEDUP_REMOVED lines=9> */
[----:B------:R-:W-:Y:S01]  /*9390*/  FFMA.FTZ R96, R62, R83, R96 ;  /* 0x000000533e607223 */ /* 0x000fe20000010060 */
[----:B------:R-:W-:Y:S01]  /*93a0*/  LOP3.LUT R63, R38, 0xf000f0, RZ, 0xc0, !PT ;  /* 0x00f000f0263f7812 */ /* 0x000fe200078ec0ff */
[----:B------:R-:W-:Y:S01]  /*93b0*/  HADD2.F32 R50, -RZ, R6.H1_H1 ;  /* 0x30000006ff327230 */ /* 0x000fe20000004100 */
[----:B------:R-:W-:Y:S01]  /*93c0*/  SHF.R.U32.HI R36, RZ, 0x8, R38 ;  /* 0x00000008ff247819 */ /* 0x000fe20000011626 */
[----:B------:R-:W-:-:S02]  /*93d0*/  HADD2 R38, R8, -1032, -1032 ;  /* 0xe408e40808267430 */ /* 0x000fc40000000000 */
[----:B------:R-:W-:Y:S02]  /*93e0*/  HADD2.F32 R8, -RZ, R6.H0_H0 ;  /* 0x20000006ff087230 */ /* 0x000fe40000004100 */
[----:B------:R-:W-:Y:S01]  /*93f0*/  HADD2 R62, R5, -1032, -1032 ;  /* 0xe408e408053e7430 */ /* 0x000fe20000000000 */
[----:B------:R-:W-:Y:S01]  /*9400*/  LOP3.LUT R60, R59, 0x64006400, RZ, 0xfc, !PT ;  /* 0x640064003b3c7812 */ /* 0x000fe200078efcff */
[----:B------:R-:W-:Y:S01]  /*9410*/  HADD2.F32 R6, -RZ, R39.H0_H0 ;  /* 0x20000027ff067230 */ /* 0x000fe20000004100 */
[----:B------:R-:W0:Y:S01]  /*9420*/  LDS.64 R34, [UR4+0x18] ;  /* 0x00001804ff227984 */ /* 0x000e220008000a00 */
[--C-:B------:R-:W-:Y:S01]  /*9430*/  HADD2.F32 R70, -RZ, R7.reuse.H0_H0 ;  /* 0x20000007ff467230 */ /* 0x100fe20000004100 */
[----:B------:R-:W-:Y:S01]  /*9440*/  LOP3.LUT R61, R37, 0xf000f0, RZ, 0xc0, !PT ;  /* 0x00f000f0253d7812 */ /* 0x000fe200078ec0ff */
[----:B------:R-:W-:Y:S01]  /*9450*/  HADD2.F32 R71, -RZ, R7.H1_H1 ;  /* 0x30000007ff477230 */ /* 0x000fe20000004100 */
[----:B------:R-:W-:Y:S01]  /*9460*/  LOP3.LUT R64, R63, 0x64006400, RZ, 0xfc, !PT ;  /* 0x640064003f407812 */ /* 0x000fe200078efcff */
[----:B------:R-:W-:-:S02]  /*9470*/  HADD2.F32 R7, -RZ, R38.H0_H0 ;  /* 0x20000026ff077230 */ /* 0x000fc40000004100 */
[-C--:B------:R-:W-:Y:S02]  /*9480*/  HFMA2 R63, R60, R21.reuse.H1_H1, -72, -72 ;  /* 0xd480d4803c3f7431 */ /* 0x080fe40000060015 */
[----:B------:R-:W-:Y:S02]  /*9490*/  HADD2.F32 R39, -RZ, R39.H1_H1 ;  /* 0x30000027ff277230 */ /* 0x000fe40000004100 */
[----:B------:R-:W-:Y:S01]  /*94a0*/  FFMA.FTZ R60, R9, R6, RZ ;  /* 0x00000006093c7223 */ /* 0x000fe200000100ff */
[----:B------:R-:W-:Y:S02]  /*94b0*/  HADD2.F32 R5, -RZ, R62.H0_H0 ;  /* 0x2000003eff057230 */ /* 0x000fe40000004100 */
[----:B------:R-:W-:Y:S01]  /*94c0*/  FFMA.FTZ R59, R8, R9, RZ ;  /* 0x00000009083b7223 */ /* 0x000fe200000100ff */
[----:B------:R-:W-:Y:S02]  /*94d0*/  HADD2.F32 R49, -RZ, R38.H1_H1 ;  /* 0x30000026ff317230 */ /* 0x000fe40000004100 */
[----:B------:R-:W-:Y:S01]  /*94e0*/  FFMA.FTZ R88, R72, R39, R60 ;  /* 0x0000002748587223 */ /* 0x000fe2000001003c */
[----:B------:R-:W-:Y:S01]  /*94f0*/  HADD2.F32 R38, -RZ, R62.H1_H1 ;  /* 0x3000003eff267230 */ /* 0x000fe20000004100 */
[----:B------:R-:W-:Y:S01]  /*9500*/  LOP3.LUT R62, R61, 0x64006400, RZ, 0xfc, !PT ;  /* 0x640064003d3e7812 */ /* 0x000fe200078efcff */
[C---:B------:R-:W-:Y:S01]  /*9510*/  FFMA.FTZ R61, R9.reuse, R7, RZ ;  /* 0x00000007093d7223 */ /* 0x040fe200000100ff */
[----:B------:R-:W-:Y:S01]  /*9520*/  FFMA.FTZ R9, R9, R5, RZ ;  /* 0x0000000509097223 */ /* 0x000fe200000100ff */
[----:B------:R-:W-:Y:S01]  /*9530*/  LOP3.LUT R60, R65, 0x64006400, RZ, 0xfc, !PT ;  /* 0x64006400413c7812 */ /* 0x000fe200078efcff */
[----:B------:R-:W-:Y:S01]  /*9540*/  FFMA.FTZ R86, R50, R72, R59 ;  /* 0x0000004832567223 */ /* 0x000fe2000001003b */
[----:B------:R-:W-:-:S02]  /*9550*/  HFMA2 R62, R62, R21.H1_H1, -72, -72 ;  /* 0xd480d4803e3e7431 */ /* 0x000fc40000060015 */
[C---:B------:R-:W-:Y:S01]  /*9560*/  FFMA.FTZ R92, R72.reuse, R38, R9 ;  /* 0x00000026485c7223 */ /* 0x040fe20000010009 */
[----:B------:R-:W-:Y:S01]  /*9570*/  FFMA.FTZ R87, R72, R49, R61 ;  /* 0x0000003148577223 */ /* 0x000fe2000001003d */
[-C--:B------:R-:W-:Y:S02]  /*9580*/  HFMA2 R9, R64, R21.reuse.H1_H1, -72, -72 ;  /* 0xd480d48040097431 */ /* 0x080fe40000060015 */
[--C-:B------:R-:W-:Y:S02]  /*9590*/  HADD2.F32 R65, -RZ, R63.reuse.H0_H0 ;  /* 0x2000003fff417230 */ /* 0x100fe40000004100 */
[----:B------:R-:W-:Y:S02]  /*95a0*/  HFMA2 R72, R60, R21.H1_H1, -72, -72 ;  /* 0xd480d4803c487431 */ /* 0x000fe40000060015 */
[----:B------:R-:W-:Y:S01]  /*95b0*/  HADD2.F32 R64, -RZ, R63.H1_H1 ;  /* 0x3000003fff407230 */ /* 0x000fe20000004100 */
[----:B------:R-:W-:Y:S01]  /*95c0*/  SHF.R.U32.HI R37, RZ, 0x8, R37 ;  /* 0x00000008ff257819 */ /* 0x000fe20000011625 */
[----:B------:R-:W-:-:S02]  /*95d0*/  HADD2.F32 R63, -RZ, R62.H0_H0 ;  /* 0x2000003eff3f7230 */ /* 0x000fc40000004100 */
[----:B------:R-:W-:Y:S01]  /*95e0*/  FFMA.FTZ R73, R65, R70, R86 ;  /* 0x0000004641497223 */ /* 0x000fe20000010056 */
[--C-:B------:R-:W-:Y:S02]  /*95f0*/  HADD2.F32 R61, -RZ, R9.reuse.H0_H0 ;  /* 0x20000009ff3d7230 */ /* 0x100fe40000004100 */
[----:B------:R-:W-:Y:S01]  /*9600*/  FMUL.FTZ R31, R44, R31 ;  /* 0x0000001f2c1f7220 */ /* 0x000fe20000410000 */
[--C-:B------:R-:W-:Y:S02]  /*9610*/  HADD2.F32 R59, -RZ, R72.reuse.H0_H0 ;  /* 0x20000048ff3b7230 */ /* 0x100fe40000004100 */
        /* <DEDUP_REMOVED lines=31> */
[----:B------:R-:W-:Y:S01]  /*9810*/  HADD2.F32 R72, -RZ, R103.H0_H0 ;  /* 0x20000067ff487230 */ /* 0x000fe20000004100 */
[----:B------:R-:W-:Y:S01]  /*9820*/  LOP3.LUT R36, R89, 0x64006400, RZ, 0xfc, !PT ;  /* 0x6400640059247812 */ /* 0x000fe200078efcff */
[----:B------:R-:W-:Y:S02]  /*9830*/  HADD2.F32 R71, -RZ, R104.H0_H0 ;  /* 0x20000068ff477230 */ /* 0x000fe40000004100 */
[C---:B------:R-:W-:Y:S01]  /*9840*/  FFMA.FTZ R102, R87.reuse, R70, R91 ;  /* 0x0000004657667223 */ /* 0x040fe2000001005b */
[----:B------:R-:W-:Y:S01]  /*9850*/  LOP3.LUT R91, R90, 0xf000f0, RZ, 0xc0, !PT ;  /* 0x00f000f05a5b7812 */ /* 0x000fe200078ec0ff */
[--C-:B------:R-:W-:Y:S02]  /*9860*/  HADD2.F32 R73, -RZ, R100.reuse.H0_H0 ;  /* 0x20000064ff497230 */ /* 0x100fe40000004100 */
[C---:B------:R-:W-:Y:S01]  /*9870*/  FFMA.FTZ R95, R87.reuse, R72, R88 ;  /* 0x00000048575f7223 */ /* 0x040fe20000010058 */
[----:B------:R-:W-:Y:S01]  /*9880*/  FFMA.FTZ R101, R87, R71, R92 ;  /* 0x0000004757657223 */ /* 0x000fe2000001005c */
[----:B------:R-:W-:Y:S01]  /*9890*/  HADD2.F32 R88, -RZ, R100.H1_H1 ;  /* 0x30000064ff587230 */ /* 0x000fe20000004100 */
[----:B------:R-:W-:Y:S01]  /*98a0*/  LOP3.LUT R92, R35, 0x64006400, RZ, 0xfc, !PT ;  /* 0x64006400235c7812 */ /* 0x000fe200078efcff */
[----:B------:R-:W-:Y:S01]  /*98b0*/  FFMA.FTZ R93, R73, R87, R86 ;  /* 0x00000057495d7223 */ /* 0x000fe20000010056 */
[----:B------:R-:W-:Y:S01]  /*98c0*/  LOP3.LUT R90, R37, 0x64006400, RZ, 0xfc, !PT ;  /* 0x64006400255a7812 */ /* 0x000fe200078efcff */
[----:B------:R-:W-:Y:S01]  /*98d0*/  HADD2.F32 R86, -RZ, R104.H1_H1 ;  /* 0x30000068ff567230 */ /* 0x000fe20000004100 */
[----:B------:R-:W-:Y:S01]  /*98e0*/  LOP3.LUT R100, R91, 0x64006400, RZ, 0xfc, !PT ;  /* 0x640064005b647812 */ /* 0x000fe200078efcff */
[----:B------:R-:W-:-:S02]  /*98f0*/  HFMA2 R106, R92, R21.H1_H1, -72, -72 ;  /* 0xd480d4805c6a7431 */ /* 0x000fc40000060015 */
[----:B------:R-:W-:Y:S02]  /*9900*/  HADD2.F32 R87, -RZ, R103.H1_H1 ;  /* 0x30000067ff577230 */ /* 0x000fe40000004100 */
[-C--:B------:R-:W-:Y:S02]  /*9910*/  HFMA2 R36, R36, R21.reuse.H1_H1, -72, -72 ;  /* 0xd480d48024247431 */ /* 0x080fe40000060015 */
[----:B------:R-:W-:Y:S02]  /*9920*/  HADD2.F32 R89, -RZ, R105.H1_H1 ;  /* 0x30000069ff597230 */ /* 0x000fe40000004100 */
[-C--:B------:R-:W-:Y:S02]  /*9930*/  HFMA2 R104, R90, R21.reuse.H1_H1, -72, -72 ;  /* 0xd480d4805a687431 */ /* 0x080fe40000060015 */
[----:B------:R-:W-:Y:S01]  /*9940*/  FFMA.FTZ R37, R88, R34, R93 ;  /* 0x0000002258257223 */ /* 0x000fe2000001005d */
[----:B------:R-:W-:Y:S02]  /*9950*/  HFMA2 R107, R100, R21.H1_H1, -72, -72 ;  /* 0xd480d480646b7431 */ /* 0x000fe40000060015 */
        /* <DEDUP_REMOVED lines=8> */
[----:B------:R-:W-:Y:S01]  /*99e0*/  FFMA.FTZ R101, R90, R94, R37 ;  /* 0x0000005e5a657223 */ /* 0x000fe20000010025 */
[C---:B------:R-:W-:Y:S01]  /*99f0*/  FFMA.FTZ R103, R94.reuse, R91, R95 ;  /* 0x0000005b5e677223 */ /* 0x040fe2000001005f */
        /* <DEDUP_REMOVED lines=11> */
[C---:B------:R-:W-:Y:S01]  /*9ab0*/  FFMA.FTZ R102, R98.reuse, R97, R100 ;  /* 0x0000006162667223 */ /* 0x040fe20000010064 */
[----:B------:R-:W-:Y:S01]  /*9ac0*/  F2FP.F16.F32.PACK_AB R36, RZ, R36 ;  /* 0x00000024ff24723e */ /* 0x000fe200000000ff */
[----:B------:R-:W-:Y:S01]  /*9ad0*/  FFMA.FTZ R105, R98, R96, R105 ;  /* 0x0000006062697223 */ /* 0x000fe20000010069 */
[----:B------:R-:W-:Y:S01]  /*9ae0*/  F2FP.F16.F32.PACK_AB R99, RZ, R99 ;  /* 0x00000063ff63723e */ /* 0x000fe200000000ff */
[----:B------:R-:W-:Y:S01]  /*9af0*/  FMUL.FTZ R104, R40, R101 ;  /* 0x0000006528687220 */ /* 0x000fe20000410000 */
[----:B------:R-:W-:Y:S01]  /*9b00*/  FMUL.FTZ R103, R42, R103 ;  /* 0x000000672a677220 */ /* 0x000fe20000410000 */
        /* <DEDUP_REMOVED lines=122> */
.L_x_2225:
        /* <DEDUP_REMOVED lines=60> */
[--C-:B------:R-:W-:Y:S02]  /*a670*/  HADD2.F32 R4, -RZ, R3.reuse.H0_H0 ;  /* 0x20000003ff047230 */ /* 0x100fe40000004100 */
[----:B------:R-:W-:Y:S02]  /*a680*/  HADD2.F32 R37, -RZ, R3.H1_H1 ;  /* 0x30000003ff257230 */ /* 0x000fe40000004100 */
[----:B------:R-:W-:Y:S01]  /*a690*/  FFMA.FTZ R3, R8, R0, RZ ;  /* 0x0000000008037223 */ /* 0x000fe200000100ff */
[----:B------:R-:W-:-:S02]  /*a6a0*/  HADD2.F32 R2, -RZ, R2.H1_H1 ;  /* 0x30000002ff027230 */ /* 0x000fc40000004100 */
[-C--:B------:R-:W-:Y:S01]  /*a6b0*/  FFMA.FTZ R8, R7, R0.reuse, RZ ;  /* 0x0000000007087223 */ /* 0x080fe200000100ff */
[-C--:B------:R-:W-:Y:S01]  /*a6c0*/  FFMA.FTZ R6, R6, R0.reuse, RZ ;  /* 0x0000000006067223 */ /* 0x080fe200000100ff */
[----:B------:R-:W-:Y:S01]  /*a6d0*/  FFMA.FTZ R5, R5, R0, RZ ;  /* 0x0000000005057223 */ /* 0x000fe200000100ff */
[----:B--2---:R-:W-:Y:S02]  /*a6e0*/  HADD2.F32 R0, -RZ, R31.H0_H0 ;  /* 0x2000001fff007230 */ /* 0x004fe40000004100 */
        /* <DEDUP_REMOVED lines=43> */
.L_x_2226:
        /* <DEDUP_REMOVED lines=12> */
[----:B------:R-:W-:Y:S01]  /*aa60*/  SHF.R.U32.HI R9, RZ, 0x8, R17 ;  /* 0x00000008ff097819 */ /* 0x000fe20000011611 */
[----:B------:R-:W-:Y:S01]  /*aa70*/  HADD2 R7, R0, -1032, -1032 ;  /* 0xe408e40800077430 */ /* 0x000fe20000000000 */
[----:B------:R-:W-:Y:S01]  /*aa80*/  LOP3.LUT R2, R2, 0x64006400, RZ, 0xfc, !PT ;  /* 0x6400640002027812 */ /* 0x000fe200078efcff */
[----:B------:R-:W-:Y:S01]  /*aa90*/  HADD2 R99, R103.H0_H0, R99.H0_H0 ;  /* 0x2000006367637230 */ /* 0x000fe20000000800 */
[----:B------:R-:W-:Y:S01]  /*aaa0*/  LOP3.LUT R3, R3, 0x64006400, RZ, 0xfc, !PT ;  /* 0x6400640003037812 */ /* 0x000fe200078efcff */
[----:B------:R-:W-:Y:S01]  /*aab0*/  HADD2 R100, R102.H0_H0, R100.H0_H0 ;  /* 0x2000006466647230 */ /* 0x000fe20000000800 */
[----:B------:R-:W-:Y:S01]  /*aac0*/  LOP3.LUT R17, R6, 0x64006400, RZ, 0xfc, !PT ;  /* 0x6400640006117812 */ /* 0x000fe200078efcff */
[----:B------:R-:W-:Y:S01]  /*aad0*/  HADD2.F32 R0, -RZ, R7.H0_H0 ;  /* 0x20000007ff007230 */ /* 0x000fe20000004100 */
[----:B------:R-:W-:-:S02]  /*aae0*/  LOP3.LUT R31, R18, 0xf000f0, RZ, 0xc0, !PT ;  /* 0x00f000f0121f7812 */ /* 0x000fc400078ec0ff */
        /* <DEDUP_REMOVED lines=29> */
[----:B------:R-:W-:-:S02]  /*acc0*/  HFMA2 R34, R34, R21.H1_H1, -72, -72 ;  /* 0xd480d48022227431 */ /* 0x000fc40000060015 */
[--C-:B------:R-:W-:Y:S02]  /*acd0*/  HADD2.F32 R29, -RZ, R47.reuse.H0_H0 ;  /* 0x2000002fff1d7230 */ /* 0x100fe40000004100 */
[-C--:B------:R-:W-:Y:S02]  /*ace0*/  HFMA2 R36, R36, R21.reuse.H1_H1, -72, -72 ;  /* 0xd480d48024247431 */ /* 0x080fe40000060015 */
[----:B------:R-:W-:Y:S02]  /*acf0*/  HADD2.F32 R30, -RZ, R47.H1_H1 ;  /* 0x3000002fff1e7230 */ /* 0x000fe40000004100 */
[----:B------:R-:W-:Y:S02]  /*ad00*/  HFMA2 R38, R38, R21.H1_H1, -72, -72 ;  /* 0xd480d48026267431 */ /* 0x000fe40000060015 */
        /* <DEDUP_REMOVED lines=28> */
[----:B------:R-:W-:-:S02]  /*aed0*/  LOP3.LUT R45, R45, 0x64006400, RZ, 0xfc, !PT ;  /* 0x640064002d2d7812 */ /* 0x000fc400078efcff */
[----:B------:R-:W-:Y:S02]  /*aee0*/  HADD2.F32 R46, -RZ, R6.H0_H0 ;  /* 0x20000006ff2e7230 */ /* 0x000fe40000004100 */
[----:B------:R-:W-:Y:S02]  /*aef0*/  HADD2 R5, R5, -1032, -1032 ;  /* 0xe408e40805057430 */ /* 0x000fe40000000000 */
[----:B------:R-:W-:Y:S02]  /*af00*/  HADD2.F32 R39, -RZ, R62.H0_H0 ;  /* 0x2000003eff277230 */ /* 0x000fe40000004100 */
[----:B------:R-:W-:Y:S01]  /*af10*/  HADD2 R53, R45, -1032, -1032 ;  /* 0xe408e4082d357430 */ /* 0x000fe20000000000 */
[----:B------:R-:W-:Y:S01]  /*af20*/  LOP3.LUT R9, R9, 0xf000f0, RZ, 0xc0, !PT ;  /* 0x00f000f009097812 */ /* 0x000fe200078ec0ff */
[C---:B------:R-:W-:Y:S01]  /*af30*/  FFMA.FTZ R56, R50.reuse, R46, R49 ;  /* 0x0000002e32387223 */ /* 0x040fe20000010031 */
[----:B------:R-:W-:Y:S02]  /*af40*/  HADD2.F32 R49, -RZ, R6.H1_H1 ;  /* 0x30000006ff317230 */ /* 0x000fe40000004100 */
[----:B------:R-:W-:Y:S01]  /*af50*/  FFMA.FTZ R58, R50, R39, R58 ;  /* 0x00000027323a7223 */ /* 0x000fe2000001003a */
[----:B------:R-:W0:Y:S01]  /*af60*/  LDS.64 R6, [UR4+0x30] ;  /* 0x00003004ff067984 */ /* 0x000e220008000a00 */
[----:B------:R-:W-:Y:S01]  /*af70*/  HADD2.F32 R47, -RZ, R5.H0_H0 ;  /* 0x20000005ff2f7230 */ /* 0x000fe20000004100 */
[----:B------:R-:W-:Y:S01]  /*af80*/  SHF.R.U32.HI R78, RZ, 0x8, R13 ;  /* 0x00000008ff4e7819 */ /* 0x000fe2000001160d */
[----:B------:R-:W-:Y:S01]  /*af90*/  HADD2.F32 R45, -RZ, R53.H0_H0 ;  /* 0x20000035ff2d7230 */ /* 0x000fe20000004100 */
[----:B------:R-:W-:-:S02]  /*afa0*/  LOP3.LUT R67, R14, 0xf000f0, RZ, 0xc0, !PT ;  /* 0x00f000f00e437812 */ /* 0x000fc400078ec0ff */
        /* <DEDUP_REMOVED lines=14> */
[-C--:B------:R-:W-:Y:S01]  /*b090*/  HFMA2 R53, R52, R21.reuse.H1_H1, -72, -72 ;  /* 0xd480d48034357431 */ /* 0x080fe20000060015 */
[----:B------:R-:W-:Y:S01]  /*b0a0*/  LOP3.LUT R56, R5, 0x64006400, RZ, 0xfc, !PT ;  /* 0x6400640005387812 */ /* 0x000fe200078efcff */
[----:B------:R-:W-:-:S02]  /*b0b0*/  HFMA2 R8, R8, R21.H1_H1, -72, -72 ;  /* 0xd480d48008087431 */ /* 0x000fc40000060015 */
[----:B------:R-:W-:Y:S01]  /*b0c0*/  FFMA.FTZ R65, R55, R51, R58 ;  /* 0x0000003337417223 */ /* 0x000fe2000001003a */
[-C--:B------:R-:W-:Y:S02]  /*b0d0*/  HFMA2 R5, R54, R21.reuse.H1_H1, -72, -72 ;  /* 0xd480d48036057431 */ /* 0x080fe40000060015 */
[----:B------:R-:W-:Y:S02]  /*b0e0*/  HADD2.F32 R52, -RZ, R53.H0_H0 ;  /* 0x20000035ff347230 */ /* 0x000fe40000004100 */
[----:B------:R-:W-:Y:S02]  /*b0f0*/  HFMA2 R59, R56, R21.H1_H1, -72, -72 ;  /* 0xd480d480383b7431 */ /* 0x000fe40000060015 */
        /* <DEDUP_REMOVED lines=19> */
[C---:B------:R-:W-:Y:S01]  /*b230*/  LOP3.LUT R12, R13.reuse, 0xf000f, RZ, 0xc0, !PT ;  /* 0x000f000f0d0c7812 */ /* 0x040fe200078ec0ff */
        /* <DEDUP_REMOVED lines=8> */
[----:B------:R-:W-:Y:S01]  /*b2c0*/  HFMA2 R68, R68, R21.H1_H1, -72, -72 ;  /* 0xd480d48044447431 */ /* 0x000fe20000060015 */
        /* <DEDUP_REMOVED lines=15> */
[----:B------:R-:W-:-:S02]  /*b3c0*/  HFMA2 R79, R64, R21.H1_H1, -72, -72 ;  /* 0xd480d480404f7431 */ /* 0x000fc40000060015 */
        /* <DEDUP_REMOVED lines=13> */
[----:B------:R-:W-:-:S02]  /*b4a0*/  HFMA2 R66, R66, R21.H1_H1, -72, -72 ;  /* 0xd480d48042427431 */ /* 0x000fc40000060015 */
[--C-:B------:R-:W-:Y:S01]  /*b4b0*/  HADD2.F32 R9, -RZ, R79.reuse.H0_H0 ;  /* 0x2000004fff097230 */ /* 0x100fe20000004100 */
[----:B------:R-:W-:Y:S01]  /*b4c0*/  SHF.R.U32.HI R15, RZ, 0x8, R15 ;  /* 0x00000008ff0f7819 */ /* 0x000fe2000001160f */
[----:B------:R-:W-:Y:S02]  /*b4d0*/  HADD2.F32 R67, -RZ, R68.H0_H0 ;  /* 0x20000044ff437230 */ /* 0x000fe40000004100 */
[----:B------:R-:W-:Y:S02]  /*b4e0*/  HFMA2 R70, R70, R21.H1_H1, -72, -72 ;  /* 0xd480d48046467431 */ /* 0x000fe40000060015 */
[----:B------:R-:W-:Y:S02]  /*b4f0*/  HADD2.F32 R65, -RZ, R66.H0_H0 ;  /* 0x20000042ff417230 */ /* 0x000fe40000004100 */
        /* <DEDUP_REMOVED lines=9> */
[----:B------:R-:W-:Y:S01]  /*b590*/  LOP3.LUT R74, R15, 0xf000f, RZ, 0xc0, !PT ;  /* 0x000f000f0f4a7812 */ /* 0x000fe200078ec0ff */
[----:B------:R-:W-:Y:S02]  /*b5a0*/  HADD2.F32 R70, -RZ, R70.H1_H1 ;  /* 0x30000046ff467230 */ /* 0x000fe40000004100 */
[----:B------:R-:W-:Y:S01]  /*b5b0*/  FFMA.FTZ R76, R64, R71, R73 ;  /* 0x00000047404c7223 */ /* 0x000fe20000010049 */
[C---:B------:R-:W-:Y:S01]  /*b5c0*/  FFMA.FTZ R80, R71.reuse, R66, R72 ;  /* 0x0000004247507223 */ /* 0x040fe20000010048 */
        /* <DEDUP_REMOVED lines=19> */
[----:B------:R-:W-:-:S02]  /*b700*/  HADD2 R81, R71, -1032, -1032 ;  /* 0xe408e40847517430 */ /* 0x000fc40000000000 */
[----:B------:R-:W-:Y:S02]  /*b710*/  HADD2.F32 R73, -RZ, R92.H0_H0 ;  /* 0x2000005cff497230 */ /* 0x000fe40000004100 */
[C---:B------:R-:W-:Y:S01]  /*b720*/  FFMA.FTZ R93, R75.reuse, R74, R79 ;  /* 0x0000004a4b5d7223 */ /* 0x040fe2000001004f */
[----:B------:R-:W-:Y:S01]  /*b730*/  LOP3.LUT R79, R14, 0xf000f0, RZ, 0xc0, !PT ;  /* 0x00f000f00e4f7812 */ /* 0x000fe200078ec0ff */
[C---:B------:R-:W-:Y:S01]  /*b740*/  FFMA.FTZ R91, R75.reuse, R72, R80 ;  /* 0x000000484b5b7223 */ /* 0x040fe20000010050 */
[----:B------:R-:W-:Y:S02]  /*b750*/  HADD2.F32 R71, -RZ, R81.H0_H0 ;  /* 0x20000051ff477230 */ /* 0x000fe40000004100 */
[----:B------:R-:W-:Y:S01]  /*b760*/  FFMA.FTZ R88, R75, R73, R82 ;  /* 0x000000494b587223 */ /* 0x000fe20000010052 */
[----:B------:R-:W-:Y:S01]  /*b770*/  LOP3.LUT R78, R78, 0x64006400, RZ, 0xfc, !PT ;  /* 0x640064004e4e7812 */ /* 0x000fe200078efcff */
[----:B------:R-:W-:Y:S01]  /*b780*/  HADD2.F32 R83, -RZ, R13.H0_H0 ;  /* 0x2000000dff537230 */ /* 0x000fe20000004100 */
[----:B------:R-:W-:Y:S01]  /*b790*/  LOP3.LUT R14, R77, 0x64006400, RZ, 0xfc, !PT ;  /* 0x640064004d0e7812 */ /* 0x000fe200078efcff */
[----:B------:R-:W-:Y:S01]  /*b7a0*/  FFMA.FTZ R84, R71, R75, R76 ;  /* 0x0000004b47547223 */ /* 0x000fe2000001004c */
[----:B------:R-:W-:Y:S01]  /*b7b0*/  LOP3.LUT R80, R79, 0x64006400, RZ, 0xfc, !PT ;  /* 0x640064004f507812 */ /* 0x000fe200078efcff */
[----:B------:R-:W-:Y:S01]  /*b7c0*/  HFMA2 R94, R78, R21.H1_H1, -72, -72 ;  /* 0xd480d4804e5e7431 */ /* 0x000fe20000060015 */
        /* <DEDUP_REMOVED lines=17> */
[----:B------:R-:W-:Y:S01]  /*b8e0*/  FFMA.FTZ R88, R79, R83, R84 ;  /* 0x000000534f587223 */ /* 0x000fe20000010054 */
[C---:B------:R-:W-:Y:S01]  /*b8f0*/  FFMA.FTZ R92, R83.reuse, R81, R92 ;  /* 0x00000051535c7223 */ /* 0x040fe2000001005c */
[----:B------:R-:W-:Y:S01]  /*b900*/  FMUL.FTZ R12, R42, R85 ;  /* 0x000000552a0c7220 */ /* 0x000fe20000410000 */
[----:B------:R-:W-:Y:S01]  /*b910*/  FFMA.FTZ R93, R83, R82, R93 ;  /* 0x00000052535d7223 */ /* 0x000fe2000001005d */
[----:B------:R-:W-:Y:S01]  /*b920*/  FMUL.FTZ R14, R43, R86 ;  /* 0x000000562b0e7220 */ /* 0x000fe20000410000 */
[----:B------:R-:W-:Y:S02]  /*b930*/  HADD2.F32 R13, -RZ, R13.H1_H1 ;  /* 0x3000000dff0d7230 */ /* 0x000fe40000004100 */
        /* <DEDUP_REMOVED lines=138> */
.L_x_2227:
        /* <DEDUP_REMOVED lines=115> */
.L_x_2224:
[----:B------:R-:W0:Y:S01]  /*c910*/  LDC R7, c[0x0][0x23c] ;  /* 0x00008f00ff077b82 */ /* 0x000e220000000800 */
[----:B------:R-:W-:Y:S01]  /*c920*/  IADD3 R10, R10, 0x20, RZ ;  /* 0x000000200a0a7810 */ /* 0x000fe20007ffe0ff */
[----:B------:R-:W-:-:S03]  /*c930*/  UIADD3 UR4, UR4, 0x40, URZ ;  /* 0x0000004004047890 */ /* 0x000fc6000fffe03f */
[C---:B------:R-:W-:Y:S02]  /*c940*/  ISETP.GE.AND P0, PT, R10.reuse, UR5, PT ;  /* 0x000000050a007c0c */ /* 0x040fe4000bf06270 */
[----:B------:R-:W-:Y:S01]  /*c950*/  ISETP.LT.AND P2, PT, R10, R11, PT ;  /* 0x0000000b0a00720c */ /* 0x000fe20003f41270 */
[----:B0-----:R-:W-:-:S12]  /*c960*/  IMAD.WIDE R32, R7, 0x10, R32 ;  /* 0x0000001007207825 */ /* 0x001fd800078e0220 */
[----:B------:R-:W-:Y:S05]  /*c970*/  @!P0 BRA P2, `(.L_x_2228) ;  /* 0xffffffc0001c8947 */ /* 0x000fea000103ffff */
.L_x_2223:
[----:B------:R-:W-:Y:S01]  /*c980*/  ISETP.GE.AND P0, PT, R10, R41, PT ;  /* 0x000000290a00720c */ /* 0x000fe20003f06270 */
[----:B------:R-:W-:-:S03]  /*c990*/  ULDC UR5, c[0x0][0x268] ;  /* 0x00009a0000057ab9 */ /* 0x000fc60000000800 */
[----:B------:R-:W-:Y:S01]  /*c9a0*/  ISETP.GE.OR P0, PT, R10, UR5, P0 ;  /* 0x000000050a007c0c */ /* 0x000fe20008706670 */
[----:B------:R-:W-:-:S12]  /*c9b0*/  ULDC UR5, c[0x0][0x268] ;  /* 0x00009a0000057ab9 */ /* 0x000fd80000000800 */
[----:B------:R-:W-:Y:S05]  /*c9c0*/  @P0 BRA `(.L_x_2229) ;  /* 0x0000001c00640947 */ /* 0x000fea0003800000 */
.L_x_2231:
[----:B0-----:R-:W0:Y:S02]  /*c9d0*/  LDC R7, c[0x0][0x23c] ;  /* 0x00008f00ff077b82 */ /* 0x001e240000000800 */
[C---:B0-----:R-:W-:Y:S02]  /*c9e0*/  IMAD.WIDE R4, R7.reuse, 0x4, R32 ;  /* 0x0000000407047825 */ /* 0x041fe400078e0220 */
[----:B-----5:R-:W5:Y:S04]  /*c9f0*/  LDG.E.128.CONSTANT R32, desc[UR6][R32.64] ;  /* 0x0000000620207981 */ /* 0x020f68000c1e9d00 */
[----:B------:R0:W5:Y:S01]  /*ca00*/  LDG.E.128.CONSTANT R16, desc[UR6][R4.64] ;  /* 0x0000000604107981 */ /* 0x000162000c1e9d00 */
[----:B------:R-:W-:Y:S01]  /*ca10*/  IMAD.WIDE R2, R7, 0x4, R4 ;  /* 0x0000000407027825 */ /* 0x000fe200078e0204 */
[----:B------:R-:W-:Y:S06]  /*ca20*/  @!P1 BRA `(.L_x_2230) ;  /* 0x0000001c00349947 */ /* 0x000fec0003800000 */
[----:B------:R-:W2:Y:S01]  /*ca30*/  LDG.E.128.CONSTANT R12, desc[UR6][R2.64] ;  /* 0x00000006020c7981 */ /* 0x000ea2000c1e9d00 */
[----:B0----5:R-:W-:Y:S01]  /*ca40*/  SHF.R.U32.HI R4, RZ, 0xf, R32 ;  /* 0x0000000fff047819 */ /* 0x021fe20000011620 */
[----:B------:R-:W-:Y:S01]  /*ca50*/  HFMA2.MMA R5, -RZ, RZ, 0, 0.015625 ;  /* 0x00002400ff057435 */ /* 0x000fe200000001ff */
[----:B------:R-:W-:Y:S02]  /*ca60*/  SHF.R.U32.HI R36, RZ, 0xf, R34 ;  /* 0x0000000fff247819 */ /* 0x000fe40000011622 */
        /* <DEDUP_REMOVED lines=24> */
[----:B------:R-:W-:Y:S02]  /*cbf0*/  LOP3.LUT R8, R8, 0x10001, RZ, 0xc0, !PT ;  /* 0x0001000108087812 */ /* 0x000fe400078ec0ff */
[----:B------:R-:W-:Y:S02]  /*cc00*/  SHF.R.U32.HI R71, RZ, 0x6, R34 ;  /* 0x00000006ff477819 */ /* 0x000fe40000011622 */
[----:B------:R-:W-:Y:S02]  /*cc10*/  LOP3.LUT R79, R34, 0x70007, RZ, 0xc0, !PT ;  /* 0x00070007224f7812 */ /* 0x000fe400078ec0ff */
[----:B------:R-:W-:-:S02]  /*cc20*/  LOP3.LUT R9, R4, 0x20002, R9, 0xf8, !PT ;  /* 0x0002000204097812 */ /* 0x000fc400078ef809 */
[C---:B------:R-:W-:Y:S02]  /*cc30*/  LOP3.LUT R34, R18.reuse, 0x380038, RZ, 0xc0, !PT ;  /* 0x0038003812227812 */ /* 0x040fe400078ec0ff */
[----:B------:R-:W-:Y:S02]  /*cc40*/  SHF.R.U32.HI R84, RZ, 0x6, R18 ;  /* 0x00000006ff547819 */ /* 0x000fe40000011612 */
[----:B------:R-:W-:Y:S02]  /*cc50*/  LOP3.LUT R76, R18, 0x70007, RZ, 0xc0, !PT ;  /* 0x00070007124c7812 */ /* 0x000fe400078ec0ff */
[----:B------:R-:W-:Y:S02]  /*cc60*/  LOP3.LUT R4, R36, 0x20002, R17, 0xf8, !PT ;  /* 0x0002000224047812 */ /* 0x000fe400078ef811 */
[----:B------:R-:W-:Y:S02]  /*cc70*/  SHF.R.U32.HI R18, RZ, 0xe, R19 ;  /* 0x0000000eff127819 */ /* 0x000fe40000011613 */
[----:B------:R-:W-:-:S02]  /*cc80*/  MOV R40, 0x3000 ;  /* 0x0000300000287802 */ /* 0x000fc40000000f00 */
[----:B------:R-:W-:Y:S02]  /*cc90*/  LOP3.LUT R37, R37, 0x10001, RZ, 0xc0, !PT ;  /* 0x0001000125257812 */ /* 0x000fe400078ec0ff */
[----:B------:R-:W-:Y:S02]  /*cca0*/  LOP3.LUT R35, R35, 0x64006400, RZ, 0xfc, !PT ;  /* 0x6400640023237812 */ /* 0x000fe400078efcff */
[----:B------:R-:W-:Y:S02]  /*ccb0*/  LOP3.LUT R33, R8, 0x20002, R33, 0xf8, !PT ;  /* 0x0002000208217812 */ /* 0x000fe400078ef821 */
[----:B------:R-:W-:Y:S01]  /*ccc0*/  SHF.R.U32.HI R86, RZ, 0x6, R19 ;  /* 0x00000006ff567819 */ /* 0x000fe20000011613 */
[----:B------:R-:W-:Y:S01]  /*ccd0*/  HFMA2 R59, R35, R40.H0_H0, -132, -132 ;  /* 0xd820d820233b7431 */ /* 0x000fe20000040028 */
[----:B------:R-:W-:Y:S02]  /*cce0*/  LOP3.LUT R78, R19, 0x70007, RZ, 0xc0, !PT ;  /* 0x00070007134e7812 */ /* 0x000fe400078ec0ff */
[----:B------:R-:W-:-:S02]  /*ccf0*/  LOP3.LUT R19, R37, 0x20002, R18, 0xf8, !PT ;  /* 0x0002000225137812 */ /* 0x000fc400078ef812 */
[----:B------:R-:W-:Y:S02]  /*cd00*/  LOP3.LUT R61, R34, 0x64006400, RZ, 0xfc, !PT ;  /* 0x64006400223d7812 */ /* 0x000fe400078efcff */
        /* <DEDUP_REMOVED lines=22> */
[----:B------:R-:W-:Y:S02]  /*ce70*/  PRMT R21, R21, 0x5410, R22 ;  /* 0x0000541015157816 */ /* 0x000fe40000000016 */
[----:B------:R-:W-:Y:S02]  /*ce80*/  PRMT R23, R23, 0x5410, R24 ;  /* 0x0000541017177816 */ /* 0x000fe40000000018 */
[----:B--2---:R-:W-:-:S02]  /*ce90*/  SHF.R.U32.HI R36, RZ, 0xd, R13 ;  /* 0x0000000dff247819 */ /* 0x004fc4000001160d */
[C---:B------:R-:W-:Y:S02]  /*cea0*/  LOP3.LUT R17, R13.reuse, 0x380038, RZ, 0xc0, !PT ;  /* 0x003800380d117812 */ /* 0x040fe400078ec0ff */
[----:B------:R-:W-:Y:S02]  /*ceb0*/  SHF.R.U32.HI R90, RZ, 0x6, R13 ;  /* 0x00000006ff5a7819 */ /* 0x000fe4000001160d */
[----:B------:R-:W-:Y:S02]  /*cec0*/  LOP3.LUT R85, R13, 0x70007, RZ, 0xc0, !PT ;  /* 0x000700070d557812 */ /* 0x000fe400078ec0ff */
[----:B------:R-:W-:Y:S02]  /*ced0*/  LOP3.LUT R13, R32, 0x64006400, RZ, 0xfc, !PT ;  /* 0x64006400200d7812 */ /* 0x000fe400078efcff */
[----:B------:R-:W-:Y:S02]  /*cee0*/  LOP3.LUT R42, R15, 0x380038, RZ, 0xc0, !PT ;  /* 0x003800380f2a7812 */ /* 0x000fe400078ec0ff */
[----:B------:R-:W-:Y:S01]  /*cef0*/  LOP3.LUT R32, R73, 0x380038, RZ, 0xc0, !PT ;  /* 0x0038003849207812 */ /* 0x000fe200078ec0ff */
[----:B------:R-:W-:Y:S01]  /*cf00*/  HFMA2 R66, R13, R40.H0_H0, -132, -132 ;  /* 0xd820d8200d427431 */ /* 0x000fe20000040028 */
[----:B------:R-:W-:-:S02]  /*cf10*/  SHF.R.U32.HI R88, RZ, 0xd, R12 ;  /* 0x0000000dff587819 */ /* 0x000fc4000001160c */
[----:B------:R-:W-:Y:S02]  /*cf20*/  SHF.R.U32.HI R37, RZ, 0xd, R14 ;  /* 0x0000000dff257819 */ /* 0x000fe4000001160e */
[----:B------:R-:W-:Y:S02]  /*cf30*/  LOP3.LUT R36, R33, 0x40004, R36, 0xf8, !PT ;  /* 0x0004000421247812 */ /* 0x000fe400078ef824 */
[----:B------:R-:W-:Y:S02]  /*cf40*/  LOP3.LUT R33, R32, 0x64006400, RZ, 0xfc, !PT ;  /* 0x6400640020217812 */ /* 0x000fe400078efcff */
[----:B------:R-:W-:Y:S02]  /*cf50*/  LOP3.LUT R35, R42, 0x64006400, RZ, 0xfc, !PT ;  /* 0x640064002a237812 */ /* 0x000fe400078efcff */
[----:B------:R-:W-:Y:S01]  /*cf60*/  LOP3.LUT R8, R12, 0x380038, RZ, 0xc0, !PT ;  /* 0x003800380c087812 */ /* 0x000fe200078ec0ff */
[-C--:B------:R-:W-:Y:S01]  /*cf70*/  HFMA2 R56, R33, R40.reuse.H0_H0, -132, -132 ;  /* 0xd820d82021387431 */ /* 0x080fe20000040028 */
[----:B------:R-:W-:Y:S01]  /*cf80*/  LOP3.LUT R88, R9, 0x40004, R88, 0xf8, !PT ;  /* 0x0004000409587812 */ /* 0x000fe200078ef858 */
[----:B------:R-:W-:Y:S01]  /*cf90*/  HFMA2 R48, R35, R40.H0_H0, -132, -132 ;  /* 0xd820d82023307431 */ /* 0x000fe20000040028 */
[----:B------:R-:W-:Y:S01]  /*cfa0*/  LOP3.LUT R37, R4, 0x40004, R37, 0xf8, !PT ;  /* 0x0004000404257812 */ /* 0x000fe200078ef825 */
[----:B------:R-:W0:Y:S01]  /*cfb0*/  LDS.128 R32, [UR4] ;  /* 0x00000004ff207984 */ /* 0x000e220008000c00 */
[----:B------:R-:W-:-:S02]  /*cfc0*/  LOP3.LUT R9, R0, 0x64006400, RZ, 0xfc, !PT ;  /* 0x6400640000097812 */ /* 0x000fc400078efcff */
[----:B------:R-:W-:Y:S02]  /*cfd0*/  LOP3.LUT R4, R80, 0x380038, RZ, 0xc0, !PT ;  /* 0x0038003850047812 */ /* 0x000fe400078ec0ff */
[----:B------:R-:W-:Y:S01]  /*cfe0*/  SHF.R.U32.HI R91, RZ, 0x6, R14 ;  /* 0x00000006ff5b7819 */ /* 0x000fe2000001160e */
[----:B------:R-:W-:Y:S01]  /*cff0*/  HFMA2 R70, R9, R40.H0_H0, -132, -132 ;  /* 0xd820d82009467431 */ /* 0x000fe20000040028 */
[----:B------:R-:W-:Y:S02]  /*d000*/  LOP3.LUT R0, R69, 0x380038, RZ, 0xc0, !PT ;  /* 0x0038003845007812 */ /* 0x000fe400078ec0ff */
[--C-:B------:R-:W-:Y:S02]  /*d010*/  SHF.R.U32.HI R38, RZ, 0xd, R15.reuse ;  /* 0x0000000dff267819 */ /* 0x100fe4000001160f */
[----:B------:R-:W-:Y:S02]  /*d020*/  SHF.R.U32.HI R92, RZ, 0x6, R15 ;  /* 0x00000006ff5c7819 */ /* 0x000fe4000001160f */
[----:B------:R-:W-:-:S02]  /*d030*/  LOP3.LUT R89, R15, 0x70007, RZ, 0xc0, !PT ;  /* 0x000700070f597812 */ /* 0x000fc400078ec0ff */
[----:B------:R-:W-:Y:S02]  /*d040*/  LOP3.LUT R13, R8, 0x64006400, RZ, 0xfc, !PT ;  /* 0x64006400080d7812 */ /* 0x000fe400078efcff */
[----:B------:R-:W-:Y:S02]  /*d050*/  SHF.R.U32.HI R39, RZ, 0x6, R12 ;  /* 0x00000006ff277819 */ /* 0x000fe4000001160c */
        /* <DEDUP_REMOVED lines=21> */
[C---:B------:R-:W-:Y:S02]  /*d1b0*/  LOP3.LUT R18, R14.reuse, 0x380038, RZ, 0xc0, !PT ;  /* 0x003800380e127812 */ /* 0x040fe400078ec0ff */
        /* <DEDUP_REMOVED lines=59> */
[----:B------:R-:W-:Y:S01]  /*d570*/  HADD2 R73, R81, -1028, -1028 ;  /* 0xe404e40451497430 */ /* 0x000fe20000000000 */
[----:B------:R-:W-:Y:S01]  /*d580*/  LOP3.LUT R67, R67, 0x70007, RZ, 0xc0, !PT ;  /* 0x0007000743437812 */ /* 0x000fe200078ec0ff */
[----:B------:R-:W-:Y:S01]  /*d590*/  HADD2 R81, R69, -1028, -1028 ;  /* 0xe404e40445517430 */ /* 0x000fe20000000000 */
[----:B------:R-:W-:Y:S01]  /*d5a0*/  LOP3.LUT R17, R17, 0x64006400, RZ, 0xfc, !PT ;  /* 0x6400640011117812 */ /* 0x000fe200078efcff */
[-C--:B------:R-:W-:Y:S01]  /*d5b0*/  HFMA2.MMA R18, R70, R33.reuse, R18 ;  /* 0x0000002146127235 */ /* 0x080fe20000000012 */
[-C--:B------:R-:W-:Y:S01]  /*d5c0*/  HFMA2 R19, R77, R32.reuse, RZ.H0_H0 ;  /* 0x000000204d137231 */ /* 0x080fe200000400ff */
[----:B------:R-:W-:Y:S01]  /*d5d0*/  HFMA2.MMA R93, R66, R33, R71 ;  /* 0x00000021425d7235 */ /* 0x000fe20000000047 */
        /* <DEDUP_REMOVED lines=16> */
[----:B------:R-:W0:Y:S01]  /*d6e0*/  LDS.128 R16, [UR4+0x20] ;  /* 0x00002004ff107984 */ /* 0x000e220008000c00 */
[----:B------:R-:W-:Y:S01]  /*d6f0*/  HFMA2.MMA R94, R58, R35, R94 ;  /* 0x000000233a5e7235 */ /* 0x000fe2000000005e */
[----:B------:R-:W-:Y:S01]  /*d700*/  LOP3.LUT R32, R76, 0x64006400, RZ, 0xfc, !PT ;  /* 0x640064004c207812 */ /* 0x000fe200078efcff */
[-C--:B------:R-:W-:Y:S01]  /*d710*/  HFMA2 R93, R60, R35.reuse, R33 ;  /* 0x000000233c5d7231 */ /* 0x080fe20000000021 */
[----:B------:R-:W-:Y:S01]  /*d720*/  LOP3.LUT R33, R78, 0x64006400, RZ, 0xfc, !PT ;  /* 0x640064004e217812 */ /* 0x000fe200078efcff */
[----:B------:R-:W-:Y:S01]  /*d730*/  HADD2 R76, R74, -1028, -1028 ;  /* 0xe404e4044a4c7430 */ /* 0x000fe20000000000 */
[----:B------:R-:W-:Y:S01]  /*d740*/  LOP3.LUT R80, R80, 0x64006400, RZ, 0xfc, !PT ;  /* 0x6400640050507812 */ /* 0x000fe200078efcff */
[-C--:B-1----:R-:W-:Y:S01]  /*d750*/  HFMA2.MMA R34, R49, R12.reuse, R34 ;  /* 0x0000000c31227235 */ /* 0x082fe20000000022 */
[----:B------:R-:W-:Y:S01]  /*d760*/  HADD2 R78, R72, -1028, -1028 ;  /* 0xe404e404484e7430 */ /* 0x000fe20000000000 */
[----:B------:R-:W-:Y:S01]  /*d770*/  HFMA2.MMA R94, R45, R12, R94 ;  /* 0x0000000c2d5e7235 */ /* 0x000fe2000000005e */
[----:B------:R-:W-:Y:S01]  /*d780*/  HADD2 R74, R32, -1028, -1028 ;  /* 0xe404e404204a7430 */ /* 0x000fe20000000000 */
        /* <DEDUP_REMOVED lines=33> */
[-C--:B0-----:R-:W-:Y:S01]  /*d9a0*/  HFMA2.MMA R93, R57, R16.reuse, R93 ;  /* 0x00000010395d7235 */ /* 0x081fe2000000005d */
        /* <DEDUP_REMOVED lines=26> */
[----:B------:R-:W-:Y:S01]  /*db50*/  HADD2 R93, R90, -1028, -1028 ;  /* 0xe404e4045a5d7430 */ /* 0x000fe20000000000 */
[----:B------:R-:W-:Y:S01]  /*db60*/  LOP3.LUT R38, R38, 0x64006400, RZ, 0xfc, !PT ;  /* 0x6400640026267812 */ /* 0x000fe200078efcff */
[----:B------:R-:W-:-:S02]  /*db70*/  HFMA2 R14, R48, R19, R14 ;  /* 0x00000013300e7231 */ /* 0x000fc4000000000e */
[----:B------:R-:W-:Y:S01]  /*db80*/  HADD2 R97, R92, -1028, -1028 ;  /* 0xe404e4045c617430 */ /* 0x000fe20000000000 */
[-C--:B-1----:R-:W-:Y:S01]  /*db90*/  HFMA2.MMA R16, R91, R32.reuse, R16 ;  /* 0x000000205b107235 */ /* 0x082fe20000000010 */
        /* <DEDUP_REMOVED lines=147> */
[-C--:B---3--:R-:W-:Y:S01]  /*e4d0*/  HFMA2 R77, R93, R36.reuse, R77 ;  /* 0x000000245d4d7231 */ /* 0x088fe2000000004d */
        /* <DEDUP_REMOVED lines=34> */
.L_x_2230:
[----:B------:R-:W-:Y:S01]  /*e700*/  IADD3 R10, R10, 0x20, RZ ;  /* 0x000000200a0a7810 */ /* 0x000fe20007ffe0ff */
[----:B------:R-:W-:Y:S01]  /*e710*/  UIADD3 UR4, UR4, 0x40, URZ ;  /* 0x0000004004047890 */ /* 0x000fe2000fffe03f */
[----:B-----5:R-:W-:Y:S02]  /*e720*/  IMAD.WIDE R32, R7, 0x4, R2 ;  /* 0x0000000407207825 */ /* 0x020fe400078e0202 */
[C---:B------:R-:W-:Y:S02]  /*e730*/  ISETP.GE.AND P0, PT, R10.reuse, UR5, PT ;  /* 0x000000050a007c0c */ /* 0x040fe4000bf06270 */
[----:B------:R-:W-:-:S13]  /*e740*/  ISETP.LT.AND P2, PT, R10, R11, PT ;  /* 0x0000000b0a00720c */ /* 0x000fda0003f41270 */
[----:B------:R-:W-:Y:S05]  /*e750*/  @!P0 BRA P2, `(.L_x_2231) ;  /* 0xffffffe0009c8947 */ /* 0x000fea000103ffff */
.L_x_2229:
[----:B------:R-:W-:Y:S05]  /*e760*/  @!P1 EXIT ;  /* 0x000000000000994d */ /* 0x000fea0003800000 */
[----:B------:R-:W1:Y:S01]  /*e770*/  S2R R0, SR_CTAID.X ;  /* 0x0000000000007919 */ /* 0x000e620000002500 */
[----:B------:R-:W2:Y:S01]  /*e780*/  S2UR UR4, SR_CTAID.Y ;  /* 0x00000000000479c3 */ /* 0x000ea20000002600 */
[----:B------:R-:W1:Y:S07]  /*e790*/  S2R R3, SR_TID.X ;  /* 0x0000000000037919 */ /* 0x000e6e0000002100 */
[----:B------:R-:W0:Y:S01]  /*e7a0*/  LDC.64 R8, c[0x0][0x230] ;  /* 0x00008c00ff087b82 */ /* 0x000e220000000a00 */
[----:B--2---:R-:W-:Y:S01]  /*e7b0*/  UIMAD UR4, UR4, 0x3, URZ ;  /* 0x00000003040478a4 */ /* 0x004fe2000f8e023f */
        /* <DEDUP_REMOVED lines=11> */
.L_x_2235:
[----:B------:R-:W0:Y:S02]  /*e870*/  LDS R2, [R0] ;  /* 0x0000000000027984 */ /* 0x000e240000000800 */
[----:B0-----:R-:W-:-:S06]  /*e880*/  HADD2 R3, R2, R30 ;  /* 0x0000001e02037230 */ /* 0x001fcc0000000000 */
[----:B------:R-:W0:Y:S02]  /*e890*/  ATOMS.CAST.SPIN R3, [R0], R2, R3 ;  /* 0x000000020003738d */ /* 0x000e240001800003 */
[----:B0-----:R-:W-:-:S13]  /*e8a0*/  ISETP.EQ.U32.AND P0, PT, R3, 0x1, PT ;  /* 0x000000010300780c */ /* 0x001fda0003f02070 */
[----:B------:R-:W-:Y:S05]  /*e8b0*/  @!P0 BRA `(.L_x_2235) ;  /* 0xfffffffc00ec8947 */ /* 0x000fea000383ffff */
[----:B------:R-:W-:Y:S05]  /*e8c0*/  BRA `(.L_x_2233) ;  /* 0x00000000000c7947 */ /* 0x000fea0003800000 */
.L_x_2234:
[----:B------:R-:W2:Y:S02]  /*e8d0*/  LD.E R0, desc[UR6][R4.64] ;  /* 0x0000000604007980 */ /* 0x000ea4000c101900 */
[----:B--2---:R-:W-:-:S05]  /*e8e0*/  IADD3 R3, R30, R0, RZ ;  /* 0x000000001e037210 */ /* 0x004fca0007ffe0ff */
[----:B------:R0:W-:Y:S02]  /*e8f0*/  ST.E desc[UR6][R4.64], R3 ;  /* 0x0000000304007985 */ /* 0x0001e4000c101906 */
.L_x_2233:
[----:B------:R-:W-:Y:S05]  /*e900*/  BSYNC B0 ;  /* 0x0000000000007941 */ /* 0x000fea0003800000 */
.L_x_2232:
[----:B------:R1:W-:Y:S01]  /*e910*/  ATOM.E.ADD.F16x2.RN.STRONG.GPU P0, RZ, desc[UR6][R4.64+0x4], R29 ;  /* 0x0000041d04ff79a2 */ /* 0x0003e2000810e1c6 */
[----:B------:R-:W-:Y:S04]  /*e920*/  BSSY B0, `(.L_x_2236) ;  /* 0x000000f000007945 */ /* 0x000fe80003800000 */
[----:B-1----:R-:W-:Y:S05]  /*e930*/  @P0 BRA `(.L_x_2237) ;  /* 0x0000000000340947 */ /* 0x002fea0003800000 */
[----:B------:R-:W1:Y:S02]  /*e940*/  QSPC.E.S P0, RZ, [R4+0x4] ;  /* 0x0000040004ff73aa */ /* 0x000e640000000500 */
[----:B-1----:R-:W-:Y:S05]  /*e950*/  @!P0 BRA `(.L_x_2238) ;  /* 0x0000000000208947 */ /* 0x002fea0003800000 */
[----:B------:R-:W-:-:S04]  /*e960*/  MOV R2, R4 ;  /* 0x0000000400027202 */ /* 0x000fc80000000f00 */
[----:B------:R-:W-:-:S07]  /*e970*/  MOV R0, R2 ;  /* 0x0000000200007202 */ /* 0x000fce0000000f00 */
.L_x_2239:
[----:B------:R-:W0:Y:S02]  /*e980*/  LDS R2, [R0+0x4] ;  /* 0x0000040000027984 */ /* 0x000e240000000800 */
[----:B0-----:R-:W-:-:S10]  /*e990*/  HFMA2.MMA R3, R2, 1, 1, R29 ;  /* 0x3c003c0002037835 */ /* 0x001fd4000000001d */
[----:B------:R-:W0:Y:S02]  /*e9a0*/  ATOMS.CAST.SPIN R3, [R0+0x4], R2, R3 ;  /* 0x000004020003738d */ /* 0x000e240001800003 */
[----:B0-----:R-:W-:-:S13]  /*e9b0*/  ISETP.EQ.U32.AND P0, PT, R3, 0x1, PT ;  /* 0x000000010300780c */ /* 0x001fda0003f02070 */
[----:B------:R-:W-:Y:S05]  /*e9c0*/  @!P0 BRA `(.L_x_2239) ;  /* 0xfffffffc00ec8947 */ /* 0x000fea000383ffff */
[----:B------:R-:W-:Y:S05]  /*e9d0*/  BRA `(.L_x_2237) ;  /* 0x00000000000c7947 */ /* 0x000fea0003800000 */
.L_x_2238:
[----:B------:R-:W0:Y:S02]  /*e9e0*/  LD.E R0, desc[UR6][R4.64+0x4] ;  /* 0x0000040604007980 */ /* 0x000e24000c101900 */
[----:B0-----:R-:W-:-:S05]  /*e9f0*/  IADD3 R3, R29, R0, RZ ;  /* 0x000000001d037210 */ /* 0x001fca0007ffe0ff */
[----:B------:R1:W-:Y:S02]  /*ea00*/  ST.E desc[UR6][R4.64+0x4], R3 ;  /* 0x0000040304007985 */ /* 0x0003e4000c101906 */
.L_x_2237:
[----:B------:R-:W-:Y:S05]  /*ea10*/  BSYNC B0 ;  /* 0x0000000000007941 */ /* 0x000fea0003800000 */
.L_x_2236:
        /* <DEDUP_REMOVED lines=11> */
.L_x_2243:
[----:B------:R-:W0:Y:S02]  /*ead0*/  LDS R2, [R0] ;  /* 0x0000000000027984 */ /* 0x000e240000000800 */
[----:B0-----:R-:W-:-:S06]  /*eae0*/  HADD2 R3, R2, R25 ;  /* 0x0000001902037230 */ /* 0x001fcc0000000000 */
[----:B------:R-:W0:Y:S02]  /*eaf0*/  ATOMS.CAST.SPIN R3, [R0], R2, R3 ;  /* 0x000000020003738d */ /* 0x000e240001800003 */
[----:B0-----:R-:W-:-:S13]  /*eb00*/  ISETP.EQ.U32.AND P0, PT, R3, 0x1, PT ;  /* 0x000000010300780c */ /* 0x001fda0003f02070 */
[----:B------:R-:W-:Y:S05]  /*eb10*/  @!P0 BRA `(.L_x_2243) ;  /* 0xfffffffc00ec8947 */ /* 0x000fea000383ffff */
[----:B------:R-:W-:Y:S05]  /*eb20*/  BRA `(.L_x_2241) ;  /* 0x00000000000c7947 */ /* 0x000fea0003800000 */
.L_x_2242:
[----:B------:R-:W2:Y:S02]  /*eb30*/  LD.E R0, desc[UR6][R4.64] ;  /* 0x0000000604007980 */ /* 0x000ea4000c101900 */
[----:B--2---:R-:W-:-:S05]  /*eb40*/  IADD3 R3, R25, R0, RZ ;  /* 0x0000000019037210 */ /* 0x004fca0007ffe0ff */
[----:B------:R0:W-:Y:S02]  /*eb50*/  ST.E desc[UR6][R4.64], R3 ;  /* 0x0000000304007985 */ /* 0x0001e4000c101906 */
.L_x_2241:
[----:B------:R-:W-:Y:S05]  /*eb60*/  BSYNC B0 ;  /* 0x0000000000007941 */ /* 0x000fea0003800000 */
.L_x_2240:
[----:B------:R1:W-:Y:S01]  /*eb70*/  ATOM.E.ADD.F16x2.RN.STRONG.GPU P0, RZ, desc[UR6][R4.64+0x4], R26 ;  /* 0x0000041a04ff79a2 */ /* 0x0003e2000810e1c6 */
[----:B------:R-:W-:Y:S04]  /*eb80*/  BSSY B0, `(.L_x_2244) ;  /* 0x000000f000007945 */ /* 0x000fe80003800000 */
[----:B-1----:R-:W-:Y:S05]  /*eb90*/  @P0 BRA `(.L_x_2245) ;  /* 0x0000000000340947 */ /* 0x002fea0003800000 */
[----:B------:R-:W1:Y:S02]  /*eba0*/  QSPC.E.S P0, RZ, [R4+0x4] ;  /* 0x0000040004ff73aa */ /* 0x000e640000000500 */
[----:B-1----:R-:W-:Y:S05]  /*ebb0*/  @!P0 BRA `(.L_x_2246) ;  /* 0x0000000000208947 */ /* 0x002fea0003800000 */
[----:B------:R-:W-:-:S04]  /*ebc0*/  MOV R2, R4 ;  /* 0x0000000400027202 */ /* 0x000fc80000000f00 */
[----:B------:R-:W-:-:S07]  /*ebd0*/  MOV R0, R2 ;  /* 0x0000000200007202 */ /* 0x000fce0000000f00 */
.L_x_2247:
[----:B------:R-:W0:Y:S02]  /*ebe0*/  LDS R2, [R0+0x4] ;  /* 0x0000040000027984 */ /* 0x000e240000000800 */
[----:B0-----:R-:W-:-:S10]  /*ebf0*/  HFMA2.MMA R3, R2, 1, 1, R26 ;  /* 0x3c003c0002037835 */ /* 0x001fd4000000001a */
[----:B------:R-:W0:Y:S02]  /*ec00*/  ATOMS.CAST.SPIN R3, [R0+0x4], R2, R3 ;  /* 0x000004020003738d */ /* 0x000e240001800003 */
[----:B0-----:R-:W-:-:S13]  /*ec10*/  ISETP.EQ.U32.AND P0, PT, R3, 0x1, PT ;  /* 0x000000010300780c */ /* 0x001fda0003f02070 */
[----:B------:R-:W-:Y:S05]  /*ec20*/  @!P0 BRA `(.L_x_2247) ;  /* 0xfffffffc00ec8947 */ /* 0x000fea000383ffff */
[----:B------:R-:W-:Y:S05]  /*ec30*/  BRA `(.L_x_2245) ;  /* 0x00000000000c7947 */ /* 0x000fea0003800000 */
.L_x_2246:
[----:B------:R-:W0:Y:S02]  /*ec40*/  LD.E R0, desc[UR6][R4.64+0x4] ;  /* 0x0000040604007980 */ /* 0x000e24000c101900 */
[----:B0-----:R-:W-:-:S05]  /*ec50*/  IADD3 R3, R26, R0, RZ ;  /* 0x000000001a037210 */ /* 0x001fca0007ffe0ff */
[----:B------:R1:W-:Y:S02]  /*ec60*/  ST.E desc[UR6][R4.64+0x4], R3 ;  /* 0x0000040304007985 */ /* 0x0003e4000c101906 */
.L_x_2245:
[----:B------:R-:W-:Y:S05]  /*ec70*/  BSYNC B0 ;  /* 0x0000000000007941 */ /* 0x000fea0003800000 */
.L_x_2244:
        /* <DEDUP_REMOVED lines=11> */
.L_x_2251:
[----:B------:R-:W0:Y:S02]  /*ed30*/  LDS R2, [R0] ;  /* 0x0000000000027984 */ /* 0x000e240000000800 */
[----:B0-----:R-:W-:-:S06]  /*ed40*/  HADD2 R3, R2, R28 ;  /* 0x0000001c02037230 */ /* 0x001fcc0000000000 */
[----:B------:R-:W0:Y:S02]  /*ed50*/  ATOMS.CAST.SPIN R3, [R0], R2, R3 ;  /* 0x000000020003738d */ /* 0x000e240001800003 */
[----:B0-----:R-:W-:-:S13]  /*ed60*/  ISETP.EQ.U32.AND P0, PT, R3, 0x1, PT ;  /* 0x000000010300780c */ /* 0x001fda0003f02070 */
[----:B------:R-:W-:Y:S05]  /*ed70*/  @!P0 BRA `(.L_x_2251) ;  /* 0xfffffffc00ec8947 */ /* 0x000fea000383ffff */
[----:B------:R-:W-:Y:S05]  /*ed80*/  BRA `(.L_x_2249) ;  /* 0x00000000000c7947 */ /* 0x000fea0003800000 */
.L_x_2250:
[----:B------:R-:W2:Y:S02]  /*ed90*/  LD.E R0, desc[UR6][R4.64] ;  /* 0x0000000604007980 */ /* 0x000ea4000c101900 */
[----:B--2---:R-:W-:-:S05]  /*eda0*/  IADD3 R3, R28, R0, RZ ;  /* 0x000000001c037210 */ /* 0x004fca0007ffe0ff */
[----:B------:R0:W-:Y:S02]  /*edb0*/  ST.E desc[UR6][R4.64], R3 ;  /* 0x0000000304007985 */ /* 0x0001e4000c101906 */
.L_x_2249:
[----:B------:R-:W-:Y:S05]  /*edc0*/  BSYNC B0 ;  /* 0x0000000000007941 */ /* 0x000fea0003800000 */
.L_x_2248:
[----:B------:R1:W-:Y:S02]  /*edd0*/  ATOM.E.ADD.F16x2.RN.STRONG.GPU P0, RZ, desc[UR6][R4.64+0x4], R27 ;  /* 0x0000041b04ff79a2 */ /* 0x0003e4000810e1c6 */
[----:B-1----:R-:W-:Y:S05]  /*ede0*/  @P0 EXIT ;  /* 0x000000000000094d */ /* 0x002fea0003800000 */
[----:B------:R-:W1:Y:S02]  /*edf0*/  QSPC.E.S P0, RZ, [R4+0x4] ;  /* 0x0000040004ff73aa */ /* 0x000e640000000500 */
[----:B-1----:R-:W-:Y:S05]  /*ee00*/  @!P0 BRA `(.L_x_2252) ;  /* 0x0000000000208947 */ /* 0x002fea0003800000 */
[----:B------:R-:W-:-:S04]  /*ee10*/  MOV R2, R4 ;  /* 0x0000000400027202 */ /* 0x000fc80000000f00 */
[----:B------:R-:W-:-:S07]  /*ee20*/  MOV R0, R2 ;  /* 0x0000000200007202 */ /* 0x000fce0000000f00 */
.L_x_2253:
[----:B------:R-:W0:Y:S02]  /*ee30*/  LDS R2, [R0+0x4] ;  /* 0x0000040000027984 */ /* 0x000e240000000800 */
[----:B0-----:R-:W-:-:S10]  /*ee40*/  HFMA2.MMA R3, R2, 1, 1, R27 ;  /* 0x3c003c0002037835 */ /* 0x001fd4000000001b */
[----:B------:R-:W0:Y:S02]  /*ee50*/  ATOMS.CAST.SPIN R3, [R0+0x4], R2, R3 ;  /* 0x000004020003738d */ /* 0x000e240001800003 */
[----:B0-----:R-:W-:-:S13]  /*ee60*/  ISETP.EQ.U32.AND P0, PT, R3, 0x1, PT ;  /* 0x000000010300780c */ /* 0x001fda0003f02070 */
[----:B------:R-:W-:Y:S05]  /*ee70*/  @!P0 BRA `(.L_x_2253) ;  /* 0xfffffffc00ec8947 */ /* 0x000fea000383ffff */
[----:B------:R-:W-:Y:S05]  /*ee80*/  EXIT ;  /* 0x000000000000794d */ /* 0x000fea0003800000 */
.L_x_2252:
[----:B------:R-:W0:Y:S02]  /*ee90*/  LD.E R0, desc[UR6][R4.64+0x4] ;  /* 0x0000040604007980 */ /* 0x000e24000c101900 */
[----:B0-----:R-:W-:-:S05]  /*eea0*/  IADD3 R3, R27, R0, RZ ;  /* 0x000000001b037210 */ /* 0x001fca0007ffe0ff */
[----:B------:R-:W-:Y:S01]  /*eeb0*/  ST.E desc[UR6][R4.64+0x4], R3 ;  /* 0x0000040304007985 */ /* 0x000fe2000c101906 */
[----:B------:R-:W-:Y:S05]  /*eec0*/  EXIT ;  /* 0x000000000000794d */ /* 0x000fea0003800000 */
.L_x_2254:
        /* <DEDUP_REMOVED lines=11> */
.L_x_4192:


//--------------------- .text._Z23gemm_half_q_half_kernelILi3ELi176ELb0ELb0ELi32EEvPK6__halfPKjS4_S2_PS0_iiiiPKtS7_iiiiiibS2_i --------------------------
	.section	.text._Z23gemm_half_q_half_kernelILi3ELi176ELb0ELb0ELi32EEvPK6__halfPKjS4_S2_PS0_iiiiPKtS7_iiiiiibS2_i,"ax",@progbits
	.align	128
        .global         _Z23gemm_half_q_half_kernelILi3ELi176ELb0ELb0ELi32EEvPK6__halfPKjS4_S2_PS0_iiiiPKtS7_iiiiiibS2_i
        .type           _Z23gemm_half_q_half_kernelILi3ELi176ELb0ELb0ELi32EEvPK6__halfPKjS4_S2_PS0_iiiiPKtS7_iiiiiibS2_i,@function
        .size           _Z23gemm_half_q_half_kernelILi3ELi176ELb0ELb0ELi32EEvPK6__halfPKjS4_S2_PS0_iiiiPKtS7_iiiiiibS2_i,(.L_x_4193 - _Z23gemm_half_q_half_kernelILi3ELi176ELb0ELb0ELi32EEvPK6__halfPKjS4_S2_PS0_iiiiPKtS7_iiiiiibS2_i)
        .other          _Z23gemm_half_q_half_kernelILi3ELi176ELb0ELb0ELi32EEvPK6__halfPKjS4_S2_PS0_iiiiPKtS7_iiiiiibS2_i,@"STO_CUDA_ENTRY STV_DEFAULT"
_Z23gemm_half_q_half_kernelILi3ELi176ELb0ELb0ELi32EEvPK6__halfPKjS4_S2_PS0_iiiiPKtS7_iiiiiibS2_i:
.text._Z23gemm_half_q_half_kernelILi3ELi176ELb0ELb0ELi32EEvPK6__halfPKjS4_S2_PS0_iiiiPKtS7_iiiiiibS2_i:
        /* <DEDUP_REMOVED lines=37> */
.L_x_2259:
        /* <DEDUP_REMOVED lines=37> */
.L_x_2258:
[----:B0-----:R-:W-:-:S04]  /*04a0*/  IADD3 R9, R43, -R18, RZ ;  /* 0x800000122b097210 */ /* 0x001fc80007ffe0ff */
[----:B------:R-:W-:-:S13]  /*04b0*/  ISETP.GT.AND P2, PT, R9, 0x1, PT ;  /* 0x000000010900780c */ /* 0x000fda0003f44270 */
[----:B------:R-:W-:Y:S05]  /*04c0*/  @!P2 BRA `(.L_x_2260) ;  /* 0x000000000054a947 */ /* 0x000fea0003800000 */
[----:B------:R-:W-:Y:S01]  /*04d0*/  IMAD R9, R0, 0x3, R18 ;  /* 0x0000000300097824 */ /* 0x000fe200078e0212 */
[----:B------:R-:W-:-:S03]  /*04e0*/  ULDC.64 UR4, c[0x0][0x210] ;  /* 0x0000840000047ab9 */ /* 0x000fc60000000a00 */
[C---:B------:R-:W-:Y:S01]  /*04f0*/  IMAD R10, R9.reuse, R8, RZ ;  /* 0x00000008090a7224 */ /* 0x040fe200078e02ff */
[----:B------:R-:W-:-:S05]  /*0500*/  IADD3 R11, R9, 0x1, RZ ;  /* 0x00000001090b7810 */ /* 0x000fca0007ffe0ff */
        /* <DEDUP_REMOVED lines=17> */
.L_x_2260:
        /* <DEDUP_REMOVED lines=14> */
.L_x_2257:
        /* <DEDUP_REMOVED lines=10> */
.L_x_2262:
        /* <DEDUP_REMOVED lines=37> */
.L_x_2261:
        /* <DEDUP_REMOVED lines=24> */
.L_x_2263:
        /* <DEDUP_REMOVED lines=13> */
.L_x_2256:
[----:B------:R-:W-:Y:S05]  /*0c40*/  BSYNC B0 ;  /* 0x0000000000007941 */ /* 0x000fea0003800000 */
.L_x_2255:
        /* <DEDUP_REMOVED lines=11> */
[----:B-12---:R-:W-:Y:S01]  /*0d00*/  HFMA2.MMA R7, -RZ, RZ, 0, 0 ;  /* 0x00000000ff077435 */ /* 0x006fe200000001ff */
[----:B------:R-:W-:-:S11]  /*0d10*/  PLOP3.LUT P0, PT, PT, PT, PT, 0x80, 0x0 ;  /* 0x000000000000781c */ /* 0x000fd60003f0f070 */
[----:B------:R-:W-:Y:S05]  /*0d20*/  @!P2 BRA `(.L_x_2265) ;  /* 0x000000000058a947 */ /* 0x000fea0003800000 */
[----:B------:R-:W1:Y:S01]  /*0d30*/  LDC.64 R14, c[0x0][0x230] ;  /* 0x00008c00ff0e7b82 */ /* 0x000e620000000a00 */
[----:B------:R-:W-:Y:S02]  /*0d40*/  PLOP3.LUT P0, PT, PT, PT, PT, 0x8, 0x0 ;  /* 0x000000000000781c */ /* 0x000fe40003f0e170 */
[----:B------:R-:W-:-:S11]  /*0d50*/  IADD3 R16, R43, -0x3, RZ ;  /* 0xfffffffd2b107810 */ /* 0x000fd60007ffe0ff */
.L_x_2266:
[----:B------:R-:W-:Y:S01]  /*0d60*/  IMAD R2, R0, 0x3, R7 ;  /* 0x0000000300027824 */ /* 0x000fe200078e0207 */
[----:B------:R-:W-:-:S03]  /*0d70*/  IADD3 R7, R7, 0x4, RZ ;  /* 0x0000000407077810 */ /* 0x000fc60007ffe0ff */
[CCC-:B--2--5:R-:W-:Y:S01]  /*0d80*/  IMAD R5, R2.reuse, R42.reuse, R3.reuse ;  /* 0x0000002a02057224 */ /* 0x1e4fe200078e0203 */
[C---:B------:R-:W-:Y:S02]  /*0d90*/  IADD3 R4, R2.reuse, 0x1, RZ ;  /* 0x0000000102047810 */ /* 0x040fe40007ffe0ff */
[C---:B------:R-:W-:Y:S02]  /*0da0*/  IADD3 R8, R2.reuse, 0x2, RZ ;  /* 0x0000000202087810 */ /* 0x040fe40007ffe0ff */
[----:B0-----:R-:W-:Y:S01]  /*0db0*/  IADD3 R10, R2, 0x3, RZ ;  /* 0x00000003020a7810 */ /* 0x001fe20007ffe0ff */
        /* <DEDUP_REMOVED lines=13> */
.L_x_2265:
[----:B------:R-:W-:-:S04]  /*0e90*/  IADD3 R2, R43, -R7, RZ ;  /* 0x800000072b027210 */ /* 0x000fc80007ffe0ff */
[----:B------:R-:W-:-:S13]  /*0ea0*/  ISETP.GT.AND P2, PT, R2, 0x1, PT ;  /* 0x000000010200780c */ /* 0x000fda0003f44270 */
[----:B------:R-:W-:Y:S05]  /*0eb0*/  @!P2 BRA `(.L_x_2267) ;  /* 0x00000000002ca947 */ /* 0x000fea0003800000 */
[----:B0-2---:R-:W0:Y:S01]  /*0ec0*/  LDC.64 R8, c[0x0][0x230] ;  /* 0x00008c00ff087b82 */ /* 0x005e220000000a00 */
[----:B------:R-:W-:Y:S01]  /*0ed0*/  IMAD R2, R0, 0x3, R7 ;  /* 0x0000000300027824 */ /* 0x000fe200078e0207 */
[----:B------:R-:W-:Y:S02]  /*0ee0*/  PLOP3.LUT P0, PT, PT, PT, PT, 0x8, 0x0 ;  /* 0x000000000000781c */ /* 0x000fe40003f0e170 */
[----:B------:R-:W-:Y:S01]  /*0ef0*/  IADD3 R7, R7, 0x2, RZ ;  /* 0x0000000207077810 */ /* 0x000fe20007ffe0ff */
[C---:B-----5:R-:W-:Y:S01]  /*0f00*/  IMAD R5, R2.reuse, R42, R3 ;  /* 0x0000002a02057224 */ /* 0x060fe200078e0203 */
[----:B------:R-:W-:-:S05]  /*0f10*/  IADD3 R4, R2, 0x1, RZ ;  /* 0x0000000102047810 */ /* 0x000fca0007ffe0ff */
[----:B------:R-:W-:Y:S02]  /*0f20*/  IMAD R11, R4, R42, R3 ;  /* 0x0000002a040b7224 */ /* 0x000fe400078e0203 */
[----:B0-----:R-:W-:-:S04]  /*0f30*/  IMAD.WIDE R4, R5, 0x2, R8 ;  /* 0x0000000205047825 */ /* 0x001fc800078e0208 */
[----:B------:R-:W-:Y:S01]  /*0f40*/  IMAD.WIDE R8, R11, 0x2, R8 ;  /* 0x000000020b087825 */ /* 0x000fe200078e0208 */
[----:B------:R1:W-:Y:S04]  /*0f50*/  STG.E.64 desc[UR6][R4.64], RZ ;  /* 0x000000ff04007986 */ /* 0x0003e8000c101b06 */
[----:B------:R1:W-:Y:S02]  /*0f60*/  STG.E.64 desc[UR6][R8.64], RZ ;  /* 0x000000ff08007986 */ /* 0x0003e4000c101b06 */
.L_x_2267:
[----:B------:R-:W-:-:S13]  /*0f70*/  ISETP.LT.OR P0, PT, R7, R43, P0 ;  /* 0x0000002b0700720c */ /* 0x000fda0000701670 */
[----:B-12--5:R-:W1:Y:S01]  /*0f80*/  @P0 LDC.64 R4, c[0x0][0x230] ;  /* 0x00008c00ff040b82 */ /* 0x026e620000000a00 */
[----:B------:R-:W-:-:S04]  /*0f90*/  @P0 IMAD R0, R0, 0x3, R7 ;  /* 0x0000000300000824 */ /* 0x000fc800078e0207 */
[----:B------:R-:W-:-:S04]  /*0fa0*/  @P0 IMAD R7, R0, R42, R3 ;  /* 0x0000002a00070224 */ /* 0x000fc800078e0203 */
[----:B-1----:R-:W-:-:S05]  /*0fb0*/  @P0 IMAD.WIDE R4, R7, 0x2, R4 ;  /* 0x0000000207040825 */ /* 0x002fca00078e0204 */
[----:B------:R3:W-:Y:S02]  /*0fc0*/  @P0 STG.E.64 desc[UR6][R4.64], RZ ;  /* 0x000000ff04000986 */ /* 0x0007e4000c101b06 */
.L_x_2264:
        /* <DEDUP_REMOVED lines=13> */
[----:B---3-5:R-:W3:Y:S01]  /*10a0*/  LDC.64 R4, c[0x0][0x248] ;  /* 0x00009200ff047b82 */ /* 0x028ee20000000a00 */
[----:B------:R-:W-:-:S07]  /*10b0*/  SHF.L.U32 R13, R6, 0x6, RZ ;  /* 0x00000006060d7819 */ /* 0x000fce00000006ff */
[----:B012---:R-:W0:Y:S08]  /*10c0*/  LDC.64 R8, c[0x0][0x220] ;  /* 0x00008800ff087b82 */ /* 0x007e300000000a00 */
[----:B------:R-:W1:Y:S01]  /*10d0*/  LDC.64 R10, c[0x0][0x228] ;  /* 0x00008a00ff0a7b82 */ /* 0x000e620000000a00 */
        /* <DEDUP_REMOVED lines=9> */
.L_x_2269:
        /* <DEDUP_REMOVED lines=40> */
.L_x_2268:
[----:B---3-5:R-:W-:Y:S01]  /*13f0*/  SHF.R.S32.HI R5, RZ, 0x1f, R22 ;  /* 0x0000001fff057819 */ /* 0x028fe20000011416 */
[----:B------:R-:W-:Y:S01]  /*1400*/  HFMA2.MMA R0, -RZ, RZ, 0, 0 ;  /* 0x00000000ff007435 */ /* 0x000fe200000001ff */
[----:B0-----:R-:W-:Y:S02]  /*1410*/  ISETP.GT.AND P6, PT, R45, R24, PT ;  /* 0x000000182d00720c */ /* 0x001fe40003fc4270 */
[----:B------:R-:W-:Y:S02]  /*1420*/  LEA.HI R22, R5, R22, RZ, 0x5 ;  /* 0x0000001605167211 */ /* 0x000fe400078f28ff */
[----:B------:R-:W-:Y:S01]  /*1430*/  MOV R2, RZ ;  /* 0x000000ff00027202 */ /* 0x000fe20000000f00 */
        /* <DEDUP_REMOVED lines=8> */
.L_x_2270:
        /* <DEDUP_REMOVED lines=8> */
.L_x_2271:
[----:B------:R-:W-:Y:S02]  /*1540*/  CS2R R4, SRZ ;  /* 0x0000000000047805 */ /* 0x000fe4000001ff00 */
        /* <DEDUP_REMOVED lines=9> */
.L_x_2272:
[----:B------:R-:W-:Y:S05]  /*15e0*/  @!P6 BRA `(.L_x_2273) ;  /* 0x00000000001ce947 */ /* 0x000fea0003800000 */
[----:B------:R-:W0:Y:S02]  /*15f0*/  LDC R4, c[0x0][0x268] ;  /* 0x00009a00ff047b82 */ /* 0x000e240000000800 */
[----:B0-----:R-:W-:-:S04]  /*1600*/  VIMNMX R4, R45, R4, PT ;  /* 0x000000042d047248 */ /* 0x001fc80003fe0100 */
[----:B------:R-:W-:-:S04]  /*1610*/  IADD3 R4, R4, -R24, RZ ;  /* 0x8000001804047210 */ /* 0x000fc80007ffe0ff */
[----:B-12---:R-:W-:-:S04]  /*1620*/  SHF.R.S32.HI R7, RZ, 0x1f, R4 ;  /* 0x0000001fff077819 */ /* 0x006fc80000011404 */
[----:B------:R-:W-:-:S04]  /*1630*/  LEA.HI R7, R7, R4, RZ, 0x5 ;  /* 0x0000000407077211 */ /* 0x000fc800078f28ff */
[----:B------:R-:W-:-:S04]  /*1640*/  SHF.R.S32.HI R7, RZ, 0x5, R7 ;  /* 0x00000005ff077819 */ /* 0x000fc80000011407 */
[----:B------:R-:W-:-:S07]  /*1650*/  LEA R4, R7, R7, 0x1 ;  /* 0x0000000707047211 */ /* 0x000fce00078e08ff */
.L_x_2273:
[----:B-12---:R-:W-:Y:S01]  /*1660*/  HFMA2.MMA R7, -RZ, RZ, 0, 0 ;  /* 0x00000000ff077435 */ /* 0x006fe200000001ff */
        /* <DEDUP_REMOVED lines=8> */
.L_x_2274:
        /* <DEDUP_REMOVED lines=8> */
[----:B------:R-:W-:-:S02]  /*1770*/  SHF.R.S32.HI R0, RZ, 0x1f, R3 ;  /* 0x0000001fff007819 */ /* 0x000fc40000011403 */
        /* <DEDUP_REMOVED lines=25> */
.L_x_2280:
        /* <DEDUP_REMOVED lines=17> */
[C---:B------:R-:W-:Y:S02]  /*1a20*/  LEA.HI R35, R13.reuse, 0xffffff80, RZ, 0x8 ;  /* 0xffffff800d237811 */ /* 0x040fe400078f40ff */
[----:B------:R-:W-:Y:S02]  /*1a30*/  LOP3.LUT R0, R13, 0xff, RZ, 0xc0, !PT ;  /* 0x000000ff0d007812 */ /* 0x000fe400078ec0ff */
[----:B------:R-:W-:Y:S02]  /*1a40*/  SHF.R.U32.HI R51, RZ, 0x8, R14 ;  /* 0x00000008ff337819 */ /* 0x000fe4000001160e */
[----:B------:R-:W-:Y:S01]  /*1a50*/  SHF.R.U32.HI R53, RZ, 0x8, R15 ;  /* 0x00000008ff357819 */ /* 0x000fe2000001160f */
[----:B------:R1:W2:Y:S01]  /*1a60*/  I2F.F16 R46, R5 ;  /* 0x00000005002e7306 */ /* 0x0002a20000200c00 */
[----:B0-----:R-:W-:-:S02]  /*1a70*/  SHF.R.U32.HI R2, RZ, 0x8, R12 ;  /* 0x00000008ff027819 */ /* 0x001fc4000001160c */
[----:B------:R-:W-:Y:S02]  /*1a80*/  IADD3 R0, R0, -0x80, RZ ;  /* 0xffffff8000007810 */ /* 0x000fe40007ffe0ff */
[----:B------:R-:W-:Y:S02]  /*1a90*/  LOP3.LUT R2, R2, 0xff, RZ, 0xc0, !PT ;  /* 0x000000ff02027812 */ /* 0x000fe400078ec0ff */
[----:B------:R-:W-:Y:S01]  /*1aa0*/  LOP3.LUT R52, R51, 0xff, RZ, 0xc0, !PT ;  /* 0x000000ff33347812 */ /* 0x000fe200078ec0ff */
[----:B------:R0:W3:Y:S01]  /*1ab0*/  I2F.F16 R47, R3 ;  /* 0x00000003002f7306 */ /* 0x0000e20000200c00 */
[----:B------:R-:W-:Y:S02]  /*1ac0*/  IADD3 R50, R2, -0x80, RZ ;  /* 0xffffff8002327810 */ /* 0x000fe40007ffe0ff */
[--C-:B------:R-:W-:Y:S02]  /*1ad0*/  SHF.R.U32.HI R2, RZ, 0x8, R13.reuse ;  /* 0x00000008ff027819 */ /* 0x100fe4000001160d */
[----:B------:R-:W-:-:S02]  /*1ae0*/  SHF.R.U32.HI R13, RZ, 0x10, R13 ;  /* 0x00000010ff0d7819 */ /* 0x000fc4000001160d */
[----:B-1----:R-:W-:Y:S01]  /*1af0*/  LOP3.LUT R5, R2, 0xff, RZ, 0xc0, !PT ;  /* 0x000000ff02057812 */ /* 0x002fe200078ec0ff */
[----:B------:R-:W1:Y:S01]  /*1b00*/  I2F.F16 R0, R0 ;  /* 0x0000000000007306 */ /* 0x000e620000200c00 */
[----:B0-----:R-:W0:Y:S01]  /*1b10*/  LDS.64 R2, [UR4] ;  /* 0x00000004ff027984 */ /* 0x001e220008000a00 */
[----:B------:R-:W-:Y:S01]  /*1b20*/  LOP3.LUT R13, R13, 0xff, RZ, 0xc0, !PT ;  /* 0x000000ff0d0d7812 */ /* 0x000fe200078ec0ff */
[----:B--2---:R-:W-:Y:S01]  /*1b30*/  HADD2.F32 R46, -RZ, R46.H0_H0 ;  /* 0x2000002eff2e7230 */ /* 0x004fe20000004100 */
[----:B------:R-:W-:Y:S02]  /*1b40*/  IADD3 R5, R5, -0x80, RZ ;  /* 0xffffff8005057810 */ /* 0x000fe40007ffe0ff */
[----:B------:R-:W-:Y:S01]  /*1b50*/  LOP3.LUT R53, R53, 0xff, RZ, 0xc0, !PT ;  /* 0x000000ff35357812 */ /* 0x000fe200078ec0ff */
[----:B---3--:R-:W-:Y:S01]  /*1b60*/  HADD2.F32 R47, -RZ, R47.H0_H0 ;  /* 0x2000002fff2f7230 */ /* 0x008fe20000004100 */
[----:B------:R2:W-:Y:S01]  /*1b70*/  I2F.F16 R59, R5 ;  /* 0x00000005003b7306 */ /* 0x0005e20000200c00 */
[----:B------:R-:W-:-:S02]  /*1b80*/  LEA.HI R30, R8, 0xffffff80, RZ, 0x8 ;  /* 0xffffff80081e7811 */ /* 0x000fc400078f40ff */
[----:B------:R-:W-:Y:S02]  /*1b90*/  IADD3 R13, R13, -0x80, RZ ;  /* 0xffffff800d0d7810 */ /* 0x000fe40007ffe0ff */
[----:B------:R-:W-:Y:S02]  /*1ba0*/  IADD3 R52, R52, -0x80, RZ ;  /* 0xffffff8034347810 */ /* 0x000fe40007ffe0ff */
[----:B------:R-:W-:Y:S01]  /*1bb0*/  IADD3 R53, R53, -0x80, RZ ;  /* 0xffffff8035357810 */ /* 0x000fe20007ffe0ff */
[----:B------:R-:W-:Y:S01]  /*1bc0*/  I2F.F16 R49, R49 ;  /* 0x0000003100317306 */ /* 0x000fe20000200c00 */
[--C-:B--2---:R-:W-:Y:S01]  /*1bd0*/  SHF.R.U32.HI R5, RZ, 0x8, R8.reuse ;  /* 0x00000008ff057819 */ /* 0x104fe20000011608 */
[----:B-1----:R-:W-:Y:S01]  /*1be0*/  HADD2.F32 R0, -RZ, R0.H0_H0 ;  /* 0x20000000ff007230 */ /* 0x002fe20000004100 */
[----:B------:R-:W-:Y:S02]  /*1bf0*/  SHF.R.U32.HI R8, RZ, 0x10, R8 ;  /* 0x00000010ff087819 */ /* 0x000fe40000011608 */
[----:B------:R-:W-:-:S02]  /*1c00*/  LEA.HI R34, R14, 0xffffff80, RZ, 0x8 ;  /* 0xffffff800e227811 */ /* 0x000fc400078f40ff */
[----:B------:R-:W-:Y:S01]  /*1c10*/  LOP3.LUT R8, R8, 0xff, RZ, 0xc0, !PT ;  /* 0x000000ff08087812 */ /* 0x000fe200078ec0ff */
[----:B------:R1:W2:Y:S01]  /*1c20*/  I2F.F16 R51, R13 ;  /* 0x0000000d00337306 */ /* 0x0002a20000200c00 */
[----:B------:R-:W-:Y:S02]  /*1c30*/  LEA.HI R31, R15, 0xffffff80, RZ, 0x8 ;  /* 0xffffff800f1f7811 */ /* 0x000fe400078f40ff */
[----:B------:R-:W-:Y:S02]  /*1c40*/  SHF.R.U32.HI R14, RZ, 0x10, R14 ;  /* 0x00000010ff0e7819 */ /* 0x000fe4000001160e */
[----:B------:R-:W-:Y:S02]  /*1c50*/  SHF.R.U32.HI R15, RZ, 0x10, R15 ;  /* 0x00000010ff0f7819 */ /* 0x000fe4000001160f */
[----:B------:R-:W-:Y:S01]  /*1c60*/  LEA.HI R29, R9, 0xffffff80, RZ, 0x8 ;  /* 0xffffff80091d7811 */ /* 0x000fe200078f40ff */
[----:B------:R-:W-:Y:S01]  /*1c70*/  I2F.F16 R50, R50 ;  /* 0x0000003200327306 */ /* 0x000fe20000200c00 */
[----:B-1----:R-:W-:-:S02]  /*1c80*/  LOP3.LUT R13, R5, 0xff, RZ, 0xc0, !PT ;  /* 0x000000ff050d7812 */ /* 0x002fc400078ec0ff */
[----:B------:R-:W-:Y:S02]  /*1c90*/  LOP3.LUT R14, R14, 0xff, RZ, 0xc0, !PT ;  /* 0x000000ff0e0e7812 */ /* 0x000fe400078ec0ff */
[----:B------:R-:W-:Y:S02]  /*1ca0*/  LOP3.LUT R15, R15, 0xff, RZ, 0xc0, !PT ;  /* 0x000000ff0f0f7812 */ /* 0x000fe400078ec0ff */
[----:B------:R-:W-:Y:S01]  /*1cb0*/  LEA.HI R42, R12, 0xffffff80, RZ, 0x8 ;  /* 0xffffff800c2a7811 */ /* 0x000fe200078f40ff */
[----:B------:R1:W-:Y:S01]  /*1cc0*/  I2F.F16 R63, R52 ;  /* 0x00000034003f7306 */ /* 0x0003e20000200c00 */
[--C-:B0-----:R-:W-:Y:S01]  /*1cd0*/  HADD2.F32 R5, -RZ, R2.reuse.H0_H0 ;  /* 0x20000002ff057230 */ /* 0x101fe20000004100 */
[----:B------:R-:W-:Y:S01]  /*1ce0*/  SHF.R.U32.HI R12, RZ, 0x10, R12 ;  /* 0x00000010ff0c7819 */ /* 0x000fe2000001160c */
[----:B------:R-:W-:Y:S01]  /*1cf0*/  HADD2.F32 R62, -RZ, R2.H1_H1 ;  /* 0x30000002ff3e7230 */ /* 0x000fe20000004100 */
[--C-:B------:R-:W-:Y:S01]  /*1d00*/  SHF.R.U32.HI R2, RZ, 0x8, R9.reuse ;  /* 0x00000008ff027819 */ /* 0x100fe20000011609 */
[--C-:B------:R-:W-:Y:S01]  /*1d10*/  HADD2.F32 R58, -RZ, R3.reuse.H0_H0 ;  /* 0x20000003ff3a7230 */ /* 0x100fe20000004100 */
[----:B------:R-:W-:Y:S01]  /*1d20*/  IADD3 R14, R14, -0x80, RZ ;  /* 0xffffff800e0e7810 */ /* 0x000fe20007ffe0ff */
[----:B------:R-:W-:Y:S01]  /*1d30*/  HADD2.F32 R56, -RZ, R3.H1_H1 ;  /* 0x30000003ff387230 */ /* 0x000fe20000004100 */
[----:B------:R-:W0:Y:S01]  /*1d40*/  I2F.F16 R64, R53 ;  /* 0x0000003500407306 */ /* 0x000e220000200c00 */
[----:B------:R-:W-:Y:S01]  /*1d50*/  SHF.R.U32.HI R3, RZ, 0x10, R9 ;  /* 0x00000010ff037819 */ /* 0x000fe20000011609 */
[----:B--2---:R-:W-:Y:S01]  /*1d60*/  HADD2.F32 R51, -RZ, R51.H0_H0 ;  /* 0x20000033ff337230 */ /* 0x004fe20000004100 */
[----:B-1----:R-:W-:-:S02]  /*1d70*/  IADD3 R52, R8, -0x80, RZ ;  /* 0xffffff8008347810 */ /* 0x002fc40007ffe0ff */
[----:B------:R-:W1:Y:S01]  /*1d80*/  LDS.64 R8, [UR4+0x8] ;  /* 0x00000804ff087984 */ /* 0x000e620008000a00 */
[----:B------:R-:W-:Y:S02]  /*1d90*/  LOP3.LUT R2, R2, 0xff, RZ, 0xc0, !PT ;  /* 0x000000ff02027812 */ /* 0x000fe400078ec0ff */
[----:B------:R-:W-:Y:S01]  /*1da0*/  LOP3.LUT R3, R3, 0xff, RZ, 0xc0, !PT ;  /* 0x000000ff03037812 */ /* 0x000fe200078ec0ff */
[----:B------:R2:W-:Y:S01]  /*1db0*/  I2F.F16 R54, R14 ;  /* 0x0000000e00367306 */ /* 0x0005e20000200c00 */
        /* <DEDUP_REMOVED lines=8> */
[----:B------:R-:W-:Y:S01]  /*1e40*/  LOP3.LUT R12, R12, 0xff, RZ, 0xc0, !PT ;  /* 0x000000ff0c0c7812 */ /* 0x000fe200078ec0ff */
[----:B------:R3:W4:Y:S01]  /*1e50*/  I2F.F16 R57, R15 ;  /* 0x0000000f00397306 */ /* 0x0007220000200c00 */
[----:B--2---:R-:W-:Y:S01]  /*1e60*/  HADD2.F32 R14, -RZ, R59.H0_H0 ;  /* 0x2000003bff0e7230 */ /* 0x004fe20000004100 */
[----:B------:R-:W-:Y:S01]  /*1e70*/  LOP3.LUT R32, R10, 0xff, RZ, 0xc0, !PT ;  /* 0x000000ff0a207812 */ /* 0x000fe200078ec0ff */
[----:B0-----:R-:W-:-:S02]  /*1e80*/  HADD2.F32 R48, -RZ, R64.H0_H0 ;  /* 0x20000040ff307230 */ /* 0x001fc40000004100 */
[----:B------:R-:W-:Y:S01]  /*1e90*/  FFMA.FTZ R64, R5, R4, RZ ;  /* 0x0000000405407223 */ /* 0x000fe200000100ff */
[----:B------:R-:W-:Y:S01]  /*1ea0*/  IADD3 R12, R12, -0x80, RZ ;  /* 0xffffff800c0c7810 */ /* 0x000fe20007ffe0ff */
[----:B------:R-:W-:Y:S01]  /*1eb0*/  FFMA.FTZ R65, R62, R14, R49 ;  /* 0x0000000e3e417223 */ /* 0x000fe20000010031 */
[----:B------:R-:W-:Y:S01]  /*1ec0*/  LOP3.LUT R33, R11, 0xff, RZ, 0xc0, !PT ;  /* 0x000000ff0b217812 */ /* 0x000fe200078ec0ff */
[----:B------:R0:W-:Y:S01]  /*1ed0*/  I2F.F16 R53, R13 ;  /* 0x0000000d00357306 */ /* 0x0001e20000200c00 */
[----:B---3--:R-:W-:Y:S01]  /*1ee0*/  HADD2.F32 R15, -RZ, R63.H0_H0 ;  /* 0x2000003fff0f7230 */ /* 0x008fe20000004100 */
[----:B------:R-:W-:Y:S01]  /*1ef0*/  SHF.R.U32.HI R61, RZ, 0x8, R10 ;  /* 0x00000008ff3d7819 */ /* 0x000fe2000001160a */
[----:B------:R-:W-:Y:S01]  /*1f00*/  FFMA.FTZ R65, R58, R51, R65 ;  /* 0x000000333a417223 */ /* 0x000fe20000010041 */
[----:B------:R-:W-:Y:S02]  /*1f10*/  IADD3 R32, R32, -0x80, RZ ;  /* 0xffffff8020207810 */ /* 0x000fe40007ffe0ff */
[----:B------:R-:W-:Y:S01]  /*1f20*/  FFMA.FTZ R64, R62, R15, R64 ;  /* 0x0000000f3e407223 */ /* 0x000fe20000010040 */
[----:B------:R-:W-:Y:S01]  /*1f30*/  IADD3 R33, R33, -0x80, RZ ;  /* 0xffffff8021217810 */ /* 0x000fe20007ffe0ff */
[----:B------:R-:W2:Y:S01]  /*1f40*/  I2F.F16 R35, R35 ;  /* 0x0000002300237306 */ /* 0x000ea20000200c00 */
[----:B0-----:R-:W-:-:S02]  /*1f50*/  HADD2.F32 R13, -RZ, R50.H0_H0 ;  /* 0x20000032ff0d7230 */ /* 0x001fc40000004100 */
[----:B------:R-:W-:Y:S01]  /*1f60*/  FFMA.FTZ R50, R3, R5, RZ ;  /* 0x0000000503327223 */ /* 0x000fe200000100ff */
[----:B------:R-:W-:Y:S01]  /*1f70*/  FFMA.FTZ R5, R5, R2, RZ ;  /* 0x0000000205057223 */ /* 0x000fe200000100ff */
[----:B------:R-:W-:Y:S01]  /*1f80*/  LOP3.LUT R61, R61, 0xff, RZ, 0xc0, !PT ;  /* 0x000000ff3d3d7812 */ /* 0x000fe200078ec0ff */
[----:B----4-:R-:W-:Y:S02]  /*1f90*/  HADD2.F32 R49, -RZ, R57.H0_H0 ;  /* 0x20000039ff317230 */ /* 0x010fe40000004100 */
[----:B------:R-:W-:Y:S01]  /*1fa0*/  FFMA.FTZ R63, R13, R62, R50 ;  /* 0x0000003e0d3f7223 */ /* 0x000fe20000010032 */
[----:B------:R-:W-:Y:S01]  /*1fb0*/  FFMA.FTZ R62, R62, R48, R5 ;  /* 0x000000303e3e7223 */ /* 0x000fe20000010005 */
[--C-:B------:R-:W-:Y:S01]  /*1fc0*/  SHF.R.U32.HI R5, RZ, 0x8, R11.reuse ;  /* 0x00000008ff057819 */ /* 0x100fe2000001160b */
[----:B------:R-:W0:Y:S01]  /*1fd0*/  I2F.F16 R12, R12 ;  /* 0x0000000c000c7306 */ /* 0x000e220000200c00 */
[----:B------:R-:W-:Y:S01]  /*1fe0*/  LEA.HI R28, R10, 0xffffff80, RZ, 0x8 ;  /* 0xffffff800a1c7811 */ /* 0x000fe200078f40ff */
[C---:B------:R-:W-:Y:S01]  /*1ff0*/  FFMA.FTZ R62, R58.reuse, R49, R62 ;  /* 0x000000313a3e7223 */ /* 0x040fe2000001003e */
[----:B------:R-:W-:Y:S01]  /*2000*/  LOP3.LUT R59, R5, 0xff, RZ, 0xc0, !PT ;  /* 0x000000ff053b7812 */ /* 0x000fe200078ec0ff */
[----:B------:R-:W-:Y:S01]  /*2010*/  HADD2.F32 R5, -RZ, R54.H0_H0 ;  /* 0x20000036ff057230 */ /* 0x000fe20000004100 */
[----:B------:R-:W-:Y:S01]  /*2020*/  IADD3 R61, R61, -0x80, RZ ;  /* 0xffffff803d3d7810 */ /* 0x000fe20007ffe0ff */
[----:B--2---:R-:W-:Y:S01]  /*2030*/  HADD2.F32 R35, -RZ, R35.H0_H0 ;  /* 0x20000023ff237230 */ /* 0x004fe20000004100 */
[----:B------:R-:W-:Y:S01]  /*2040*/  IADD3 R59, R59, -0x80, RZ ;  /* 0xffffff803b3b7810 */ /* 0x000fe20007ffe0ff */
[----:B------:R-:W2:Y:S01]  /*2050*/  I2F.F16 R34, R34 ;  /* 0x0000002200227306 */ /* 0x000ea20000200c00 */
[----:B------:R-:W-:Y:S01]  /*2060*/  LEA.HI R23, R11, 0xffffff80, RZ, 0x8 ;  /* 0xffffff800b177811 */ /* 0x000fe200078f40ff */
[----:B------:R-:W-:Y:S01]  /*2070*/  FFMA.FTZ R57, R58, R5, R64 ;  /* 0x000000053a397223 */ /* 0x000fe20000010040 */
[----:B------:R-:W-:Y:S01]  /*2080*/  SHF.R.U32.HI R10, RZ, 0x10, R10 ;  /* 0x00000010ff0a7819 */ /* 0x000fe2000001160a */
[----:B------:R-:W-:Y:S01]  /*2090*/  HADD2.F32 R53, -RZ, R53.H0_H0 ;  /* 0x20000035ff357230 */ /* 0x000fe20000004100 */
[----:B------:R-:W-:-:S02]  /*20a0*/  SHF.R.U32.HI R11, RZ, 0x10, R11 ;  /* 0x00000010ff0b7819 */ /* 0x000fc4000001160b */
[----:B------:R-:W-:Y:S01]  /*20b0*/  LOP3.LUT R10, R10, 0xff, RZ, 0xc0, !PT ;  /* 0x000000ff0a0a7812 */ /* 0x000fe200078ec0ff */
[----:B------:R-:W3:Y:S01]  /*20c0*/  I2F.F16 R42, R42 ;  /* 0x0000002a002a7306 */ /* 0x000ee20000200c00 */
[----:B------:R-:W-:Y:S01]  /*20d0*/  LOP3.LUT R11, R11, 0xff, RZ, 0xc0, !PT ;  /* 0x000000ff0b0b7812 */ /* 0x000fe200078ec0ff */
[----:B0-----:R-:W-:Y:S01]  /*20e0*/  HADD2.F32 R12, -RZ, R12.H0_H0 ;  /* 0x2000000cff0c7230 */ /* 0x001fe20000004100 */
[----:B------:R-:W-:Y:S02]  /*20f0*/  IADD3 R10, R10, -0x80, RZ ;  /* 0xffffff800a0a7810 */ /* 0x000fe40007ffe0ff */
[----:B------:R-:W-:Y:S01]  /*2100*/  IADD3 R11, R11, -0x80, RZ ;  /* 0xffffff800b0b7810 */ /* 0x000fe20007ffe0ff */
[----:B--2---:R-:W-:Y:S02]  /*2110*/  HADD2.F32 R34, -RZ, R34.H0_H0 ;  /* 0x20000022ff227230 */ /* 0x004fe40000004100 */
[----:B------:R-:W0:Y:S01]  /*2120*/  I2F.F16 R31, R31 ;  /* 0x0000001f001f7306 */ /* 0x000e220000200c00 */
[----:B------:R-:W-:Y:S01]  /*2130*/  FFMA.FTZ R63, R12, R58, R63 ;  /* 0x0000003a0c3f7223 */ /* 0x000fe2000001003f */
[----:B---3--:R-:W-:-:S06]  /*2140*/  HADD2.F32 R42, -RZ, R42.H0_H0 ;  /* 0x2000002aff2a7230 */ /* 0x008fcc0000004100 */
[----:B------:R-:W2:Y:S01]  /*2150*/  I2F.F16 R32, R32 ;  /* 0x0000002000207306 */ /* 0x000ea20000200c00 */
[----:B------:R-:W-:Y:S01]  /*2160*/  FFMA.FTZ R58, R42, R56, R63 ;  /* 0x000000382a3a7223 */ /* 0x000fe2000001003f */
[----:B0-----:R-:W-:-:S06]  /*2170*/  HADD2.F32 R31, -RZ, R31.H0_H0 ;  /* 0x2000001fff1f7230 */ /* 0x001fcc0000004100 */
[----:B------:R-:W0:Y:S01]  /*2180*/  I2F.F16 R33, R33 ;  /* 0x0000002100217306 */ /* 0x000e220000200c00 */
[----:B------:R-:W-:Y:S01]  /*2190*/  FFMA.FTZ R62, R56, R31, R62 ;  /* 0x0000001f383e7223 */ /* 0x000fe2000001003e */
[----:B--2---:R-:W-:-:S06]  /*21a0*/  HADD2.F32 R32, -RZ, R32.H0_H0 ;  /* 0x20000020ff207230 */ /* 0x004fcc0000004100 */
[----:B------:R-:W-:Y:S01]  /*21b0*/  I2F.F16 R55, R55 ;  /* 0x0000003700377306 */ /* 0x000fe20000200c00 */
[----:B0-----:R-:W-:-:S07]  /*21c0*/  HADD2.F32 R33, -RZ, R33.H0_H0 ;  /* 0x20000021ff217230 */ /* 0x001fce0000004100 */
[----:B------:R1:W-:Y:S08]  /*21d0*/  I2F.F16 R54, R61 ;  /* 0x0000003d00367306 */ /* 0x0003f00000200c00 */
[----:B------:R-:W-:Y:S01]  /*21e0*/  I2F.F16 R59, R59 ;  /* 0x0000003b003b7306 */ /* 0x000fe20000200c00 */
[--C-:B-1----:R-:W-:Y:S02]  /*21f0*/  HADD2.F32 R61, -RZ, R9.reuse.H0_H0 ;  /* 0x20000009ff3d7230 */ /* 0x102fe40000004100 */
[----:B------:R-:W-:-:S05]  /*2200*/  HADD2.F32 R9, -RZ, R9.H1_H1 ;  /* 0x30000009ff097230 */ /* 0x000fca0000004100 */
[----:B------:R-:W0:Y:S08]  /*2210*/  I2F.F16 R52, R52 ;  /* 0x0000003400347306 */ /* 0x000e300000200c00 */
[----:B------:R1:W2:Y:S01]  /*2220*/  I2F.F16 R50, R60 ;  /* 0x0000003c00327306 */ /* 0x0002a20000200c00 */
[----:B0-----:R-:W-:-:S07]  /*2230*/  HADD2.F32 R52, -RZ, R52.H0_H0 ;  /* 0x20000034ff347230 */ /* 0x001fce0000004100 */
[----:B------:R0:W3:Y:S01]  /*2240*/  I2F.F16 R64, R10 ;  /* 0x0000000a00407306 */ /* 0x0000e20000200c00 */
[C---:B-1----:R-:W-:Y:S01]  /*2250*/  FFMA.FTZ R60, R56.reuse, R35, R65 ;  /* 0x00000023383c7223 */ /* 0x042fe20000010041 */
[----:B------:R-:W-:Y:S01]  /*2260*/  FFMA.FTZ R65, R56, R34, R57 ;  /* 0x0000002238417223 */ /* 0x000fe20000010039 */
[----:B------:R-:W-:Y:S02]  /*2270*/  HADD2.F32 R57, -RZ, R8.H0_H0 ;  /* 0x20000008ff397230 */ /* 0x000fe40000004100 */
[----:B------:R-:W-:Y:S02]  /*2280*/  HADD2.F32 R56, -RZ, R55.H0_H0 ;  /* 0x20000037ff387230 */ /* 0x000fe40000004100 */
[----:B------:R-:W-:Y:S01]  /*2290*/  HADD2.F32 R55, -RZ, R54.H0_H0 ;  /* 0x20000036ff377230 */ /* 0x000fe20000004100 */
[----:B------:R1:W4:Y:S01]  /*22a0*/  I2F.F16 R66, R11 ;  /* 0x0000000b00427306 */ /* 0x0003220000200c00 */
[----:B------:R-:W-:Y:S01]  /*22b0*/  FFMA.FTZ R63, R57, R46, R60 ;  /* 0x0000002e393f7223 */ /* 0x000fe2000001003c */
[----:B------:R-:W-:-:S02]  /*22c0*/  HADD2.F32 R8, -RZ, R8.H1_H1 ;  /* 0x30000008ff087230 */ /* 0x000fc40000004100 */
[----:B------:R-:W-:Y:S01]  /*22d0*/  FFMA.FTZ R58, R47, R57, R58 ;  /* 0x000000392f3a7223 */ /* 0x000fe2000001003a */
[----:B------:R-:W-:Y:S02]  /*22e0*/  HADD2.F32 R54, -RZ, R59.H0_H0 ;  /* 0x2000003bff367230 */ /* 0x000fe40000004100 */
[C---:B------:R-:W-:Y:S01]  /*22f0*/  FFMA.FTZ R60, R57.reuse, R32, R65 ;  /* 0x00000020393c7223 */ /* 0x040fe20000010041 */
[----:B------:R-:W-:Y:S01]  /*2300*/  FFMA.FTZ R57, R57, R33, R62 ;  /* 0x0000002139397223 */ /* 0x000fe2000001003e */
[----:B------:R-:W-:Y:S01]  /*2310*/  FFMA.FTZ R59, R53, R8, R58 ;  /* 0x00000008353b7223 */ /* 0x000fe2000001003a */
[----:B------:R-:W5:Y:S01]  /*2320*/  I2F.F16 R30, R30 ;  /* 0x0000001e001e7306 */ /* 0x000f620000200c00 */
[C---:B0-----:R-:W-:Y:S01]  /*2330*/  FFMA.FTZ R10, R8.reuse, R56, R63 ;  /* 0x00000038080a7223 */ /* 0x041fe2000001003f */
[C---:B------:R-:W-:Y:S01]  /*2340*/  FFMA.FTZ R65, R8.reuse, R54, R57 ;  /* 0x0000003608417223 */ /* 0x040fe20000010039 */
[----:B--2---:R-:W-:Y:S02]  /*2350*/  HADD2.F32 R57, -RZ, R50.H0_H0 ;  /* 0x20000032ff397230 */ /* 0x004fe40000004100 */
[----:B-1----:R-:W-:Y:S01]  /*2360*/  FFMA.FTZ R11, R8, R55, R60 ;  /* 0x00000037080b7223 */ /* 0x002fe2000001003c */
[----:B---3--:R-:W-:-:S02]  /*2370*/  HADD2.F32 R58, -RZ, R64.H0_H0 ;  /* 0x20000040ff3a7230 */ /* 0x008fc40000004100 */
[----:B------:R-:W-:Y:S01]  /*2380*/  FFMA.FTZ R59, R52, R61, R59 ;  /* 0x0000003d343b7223 */ /* 0x000fe2000001003b */
[----:B----4-:R-:W-:Y:S01]  /*2390*/  HADD2.F32 R50, -RZ, R66.H0_H0 ;  /* 0x20000042ff327230 */ /* 0x010fe20000004100 */
[----:B------:R-:W0:Y:S01]  /*23a0*/  I2F.F16 R29, R29 ;  /* 0x0000001d001d7306 */ /* 0x000e220000200c00 */
[C---:B------:R-:W-:Y:S01]  /*23b0*/  FFMA.FTZ R10, R61.reuse, R57, R10 ;  /* 0x000000393d0a7223 */ /* 0x040fe2000001000a */
[C---:B------:R-:W-:Y:S02]  /*23c0*/  FFMA.FTZ R63, R61.reuse, R58, R11 ;  /* 0x0000003a3d3f7223 */ /* 0x040fe4000001000b */
[----:B------:R-:W-:Y:S01]  /*23d0*/  FFMA.FTZ R60, R61, R50, R65 ;  /* 0x000000323d3c7223 */ /* 0x000fe20000010041 */
[----:B-----5:R-:W-:-:S03]  /*23e0*/  HADD2.F32 R30, -RZ, R30.H0_H0 ;  /* 0x2000001eff1e7230 */ /* 0x020fc60000004100 */
        /* <DEDUP_REMOVED lines=46> */
[----:B------:R-:W-:Y:S01]  /*26d0*/  FFMA.FTZ R62, R31, R61, R62 ;  /* 0x0000003d1f3e7223 */ /* 0x000fe2000001003e */
        /* <DEDUP_REMOVED lines=85> */
.L_x_2276:
        /* <DEDUP_REMOVED lines=27> */
[----:B------:R-:W-:Y:S01]  /*2de0*/  I2F.F16 R46, R46 ;  /* 0x0000002e002e7306 */ /* 0x000fe20000200c00 */
[----:B------:R-:W-:-:S02]  /*2df0*/  IADD3 R53, R2, -0x80, RZ ;  /* 0xffffff8002357810 */ /* 0x000fc40007ffe0ff */
[----:B---3--:R-:W1:Y:S01]  /*2e00*/  LDS.64 R2, [UR4+0x10] ;  /* 0x00001004ff027984 */ /* 0x008e620008000a00 */
[----:B------:R-:W-:Y:S02]  /*2e10*/  IADD3 R12, R12, -0x80, RZ ;  /* 0xffffff800c0c7810 */ /* 0x000fe40007ffe0ff */
[----:B------:R-:W-:Y:S02]  /*2e20*/  LOP3.LUT R5, R5, 0xff, RZ, 0xc0, !PT ;  /* 0x000000ff05057812 */ /* 0x000fe400078ec0ff */
[----:B------:R3:W4:Y:S01]  /*2e30*/  I2F.F16 R47, R12 ;  /* 0x0000000c002f7306 */ /* 0x0007220000200c00 */
[C---:B------:R-:W-:Y:S02]  /*2e40*/  LOP3.LUT R0, R13.reuse, 0xff, RZ, 0xc0, !PT ;  /* 0x000000ff0d007812 */ /* 0x040fe400078ec0ff */
[----:B------:R-:W-:Y:S02]  /*2e50*/  LEA.HI R33, R13, 0xffffff80, RZ, 0x8 ;  /* 0xffffff800d217811 */ /* 0x000fe400078f40ff */
[----:B------:R-:W-:-:S02]  /*2e60*/  IADD3 R0, R0, -0x80, RZ ;  /* 0xffffff8000007810 */ /* 0x000fc40007ffe0ff */
[----:B------:R-:W-:Y:S01]  /*2e70*/  LEA.HI R31, R15, 0xffffff80, RZ, 0x8 ;  /* 0xffffff800f1f7811 */ /* 0x000fe200078f40ff */
[----:B------:R-:W-:Y:S01]  /*2e80*/  I2F.F16 R53, R53 ;  /* 0x0000003500357306 */ /* 0x000fe20000200c00 */
[----:B---3--:R-:W-:Y:S02]  /*2e90*/  IADD3 R12, R5, -0x80, RZ ;  /* 0xffffff80050c7810 */ /* 0x008fe40007ffe0ff */
[----:B------:R-:W-:Y:S02]  /*2ea0*/  SHF.R.U32.HI R13, RZ, 0x10, R13 ;  /* 0x00000010ff0d7819 */ /* 0x000fe4000001160d */
[----:B------:R-:W-:Y:S02]  /*2eb0*/  SHF.R.U32.HI R15, RZ, 0x10, R15 ;  /* 0x00000010ff0f7819 */ /* 0x000fe4000001160f */
[----:B------:R-:W-:Y:S01]  /*2ec0*/  LEA.HI R32, R14, 0xffffff80, RZ, 0x8 ;  /* 0xffffff800e207811 */ /* 0x000fe200078f40ff */
[----:B------:R-:W3:Y:S01]  /*2ed0*/  I2F.F16 R0, R0 ;  /* 0x0000000000007306 */ /* 0x000ee20000200c00 */
[----:B------:R-:W-:Y:S01]  /*2ee0*/  LOP3.LUT R13, R13, 0xff, RZ, 0xc0, !PT ;  /* 0x000000ff0d0d7812 */ /* 0x000fe200078ec0ff */
[----:B----4-:R-:W-:Y:S01]  /*2ef0*/  HADD2.F32 R47, -RZ, R47.H0_H0 ;  /* 0x2000002fff2f7230 */ /* 0x010fe20000004100 */
[----:B------:R-:W-:-:S02]  /*2f00*/  SHF.R.U32.HI R14, RZ, 0x10, R14 ;  /* 0x00000010ff0e7819 */ /* 0x000fc4000001160e */
[----:B------:R-:W-:Y:S02]  /*2f10*/  LOP3.LUT R15, R15, 0xff, RZ, 0xc0, !PT ;  /* 0x000000ff0f0f7812 */ /* 0x000fe400078ec0ff */
[----:B------:R-:W-:Y:S01]  /*2f20*/  IADD3 R13, R13, -0x80, RZ ;  /* 0xffffff800d0d7810 */ /* 0x000fe20007ffe0ff */
[----:B------:R-:W-:Y:S01]  /*2f30*/  I2F.F16 R64, R12 ;  /* 0x0000000c00407306 */ /* 0x000fe20000200c00 */
[----:B------:R-:W-:Y:S02]  /*2f40*/  LOP3.LUT R14, R14, 0xff, RZ, 0xc0, !PT ;  /* 0x000000ff0e0e7812 */ /* 0x000fe400078ec0ff */
[----:B------:R-:W-:Y:S02]  /*2f50*/  IADD3 R15, R15, -0x80, RZ ;  /* 0xffffff800f0f7810 */ /* 0x000fe40007ffe0ff */
[----:B------:R-:W-:Y:S01]  /*2f60*/  IADD3 R14, R14, -0x80, RZ ;  /* 0xffffff800e0e7810 */ /* 0x000fe20007ffe0ff */
[----:B---3--:R-:W-:Y:S02]  /*2f70*/  HADD2.F32 R0, -RZ, R0.H0_H0 ;  /* 0x20000000ff007230 */ /* 0x008fe40000004100 */
[----:B------:R-:W-:Y:S01]  /*2f80*/  I2F.F16 R55, R55 ;  /* 0x0000003700377306 */ /* 0x000fe20000200c00 */
[----:B------:R-:W-:Y:S01]  /*2f90*/  ISETP.GE.AND P0, PT, R43, 0x2, PT ;  /* 0x000000022b00780c */ /* 0x000fe20003f06270 */
[----:B-1----:R-:W-:-:S02]  /*2fa0*/  HADD2.F32 R63, -RZ, R2.H1_H1 ;  /* 0x30000002ff3f7230 */ /* 0x002fc40000004100 */
[--C-:B------:R-:W-:Y:S02]  /*2fb0*/  HADD2.F32 R58, -RZ, R3.reuse.H0_H0 ;  /* 0x20000003ff3a7230 */ /* 0x100fe40000004100 */
[----:B------:R-:W-:Y:S02]  /*2fc0*/  HADD2.F32 R56, -RZ, R3.H1_H1 ;  /* 0x30000003ff387230 */ /* 0x000fe40000004100 */
[----:B------:R-:W1:Y:S08]  /*2fd0*/  I2F.F16 R49, R13 ;  /* 0x0000000d00317306 */ /* 0x000e700000200c00 */
[----:B------:R-:W3:Y:S01]  /*2fe0*/  I2F.F16 R57, R15 ;  /* 0x0000000f00397306 */ /* 0x000ee20000200c00 */
[----:B-1----:R-:W-:-:S07]  /*2ff0*/  HADD2.F32 R49, -RZ, R49.H0_H0 ;  /* 0x20000031ff317230 */ /* 0x002fce0000004100 */
[----:B------:R-:W1:Y:S01]  /*3000*/  I2F.F16 R54, R14 ;  /* 0x0000000e00367306 */ /* 0x000e620000200c00 */
[----:B---3--:R-:W-:-:S07]  /*3010*/  HADD2.F32 R57, -RZ, R57.H0_H0 ;  /* 0x20000039ff397230 */ /* 0x008fce0000004100 */
[----:B------:R-:W-:Y:S01]  /*3020*/  I2F.F16 R34, R34 ;  /* 0x0000002200227306 */ /* 0x000fe20000200c00 */
[----:B-1----:R-:W-:-:S07]  /*3030*/  HADD2.F32 R54, -RZ, R54.H0_H0 ;  /* 0x20000036ff367230 */ /* 0x002fce0000004100 */
[----:B------:R-:W-:Y:S08]  /*3040*/  I2F.F16 R32, R32 ;  /* 0x0000002000207306 */ /* 0x000ff00000200c00 */
[----:B------:R-:W1:Y:S08]  /*3050*/  I2F.F16 R33, R33 ;  /* 0x0000002100217306 */ /* 0x000e700000200c00 */
[----:B------:R-:W3:Y:S01]  /*3060*/  I2F.F16 R31, R31 ;  /* 0x0000001f001f7306 */ /* 0x000ee20000200c00 */
[----:B-1----:R-:W-:-:S02]  /*3070*/  HADD2.F32 R33, -RZ, R33.H0_H0 ;  /* 0x20000021ff217230 */ /* 0x002fc40000004100 */
[----:B---3--:R-:W-:Y:S01]  /*3080*/  HADD2.F32 R31, -RZ, R31.H0_H0 ;  /* 0x2000001fff1f7230 */ /* 0x008fe20000004100 */
[----:B--2---:R-:W-:Y:S02]  /*3090*/  LOP3.LUT R5, R8, 0xff, RZ, 0xc0, !PT ;  /* 0x000000ff08057812 */ /* 0x004fe400078ec0ff */
[----:B------:R-:W-:Y:S02]  /*30a0*/  LOP3.LUT R12, R11, 0xff, RZ, 0xc0, !PT ;  /* 0x000000ff0b0c7812 */ /* 0x000fe400078ec0ff */
[----:B------:R-:W-:Y:S02]  /*30b0*/  IADD3 R50, R5, -0x80, RZ ;  /* 0xffffff8005327810 */ /* 0x000fe40007ffe0ff */
[----:B------:R-:W-:Y:S02]  /*30c0*/  LOP3.LUT R5, R9, 0xff, RZ, 0xc0, !PT ;  /* 0x000000ff09057812 */ /* 0x000fe400078ec0ff */
[----:B------:R-:W-:Y:S02]  /*30d0*/  IADD3 R60, R12, -0x80, RZ ;  /* 0xffffff800c3c7810 */ /* 0x000fe40007ffe0ff */
[----:B------:R-:W-:Y:S01]  /*30e0*/  IADD3 R51, R5, -0x80, RZ ;  /* 0xffffff8005337810 */ /* 0x000fe20007ffe0ff */
[----:B------:R-:W1:Y:S01]  /*30f0*/  LDS.64 R12, [UR4+0x18] ;  /* 0x00001804ff0c7984 */ /* 0x000e620008000a00 */
[----:B------:R-:W-:Y:S01]  /*3100*/  LOP3.LUT R5, R10, 0xff, RZ, 0xc0, !PT ;  /* 0x000000ff0a057812 */ /* 0x000fe200078ec0ff */
[----:B------:R-:W2:Y:S01]  /*3110*/  I2F.F16 R50, R50 ;  /* 0x0000003200327306 */ /* 0x000ea20000200c00 */
[----:B------:R-:W-:-:S02]  /*3120*/  SHF.R.U32.HI R3, RZ, 0x10, R8 ;  /* 0x00000010ff037819 */ /* 0x000fc40000011608 */
[----:B------:R-:W-:Y:S01]  /*3130*/  IADD3 R52, R5, -0x80, RZ ;  /* 0xffffff8005347810 */ /* 0x000fe20007ffe0ff */
[----:B------:R-:W-:Y:S01]  /*3140*/  HADD2.F32 R5, -RZ, R2.H0_H0 ;  /* 0x20000002ff057230 */ /* 0x000fe20000004100 */
[----:B------:R-:W-:Y:S02]  /*3150*/  SHF.R.U32.HI R2, RZ, 0x8, R8 ;  /* 0x00000008ff027819 */ /* 0x000fe40000011608 */
[--C-:B------:R-:W-:Y:S01]  /*3160*/  SHF.R.U32.HI R15, RZ, 0x8, R9.reuse ;  /* 0x00000008ff0f7819 */ /* 0x100fe20000011609 */
[----:B------:R-:W3:Y:S01]  /*3170*/  I2F.F16 R51, R51 ;  /* 0x0000003300337306 */ /* 0x000ee20000200c00 */
[----:B------:R-:W-:Y:S01]  /*3180*/  LOP3.LUT R2, R2, 0xff, RZ, 0xc0, !PT ;  /* 0x000000ff02027812 */ /* 0x000fe200078ec0ff */
[----:B------:R-:W-:Y:S01]  /*3190*/  FFMA.FTZ R66, R5, R0, RZ ;  /* 0x0000000005427223 */ /* 0x000fe200000100ff */
[----:B------:R-:W-:Y:S02]  /*31a0*/  LEA.HI R29, R9, 0xffffff80, RZ, 0x8 ;  /* 0xffffff80091d7811 */ /* 0x000fe400078f40ff */
        /* <DEDUP_REMOVED lines=14> */
[----:B------:R-:W-:Y:S01]  /*3290*/  FFMA.FTZ R53, R3, R5, RZ ;  /* 0x0000000503357223 */ /* 0x000fe200000100ff */
[----:B------:R-:W-:Y:S01]  /*32a0*/  FFMA.FTZ R5, R5, R2, RZ ;  /* 0x0000000205057223 */ /* 0x000fe200000100ff */
[----:B------:R-:W-:Y:S01]  /*32b0*/  HADD2.F32 R35, -RZ, R55.H0_H0 ;  /* 0x20000037ff237230 */ /* 0x000fe20000004100 */
[----:B------:R-:W-:Y:S01]  /*32c0*/  SHF.R.U32.HI R62, RZ, 0x8, R10 ;  /* 0x00000008ff3e7819 */ /* 0x000fe2000001160a */
[----:B------:R-:W0:Y:S01]  /*32d0*/  I2F.F16 R52, R52 ;  /* 0x0000003400347306 */ /* 0x000e220000200c00 */
[----:B----4-:R-:W-:Y:S01]  /*32e0*/  IADD3 R60, R14, -0x80, RZ ;  /* 0xffffff800e3c7810 */ /* 0x010fe20007ffe0ff */
[----:B------:R-:W-:Y:S02]  /*32f0*/  HADD2.F32 R14, -RZ, R48.H0_H0 ;  /* 0x20000030ff0e7230 */ /* 0x000fe40000004100 */
[C---:B------:R-:W-:Y:S01]  /*3300*/  FFMA.FTZ R65, R63.reuse, R35, R68 ;  /* 0x000000233f417223 */ /* 0x040fe20000010044 */
[----:B------:R-:W-:Y:S01]  /*3310*/  LOP3.LUT R62, R62, 0xff, RZ, 0xc0, !PT ;  /* 0x000000ff3e3e7812 */ /* 0x000fe200078ec0ff */
[----:B--2---:R-:W-:Y:S01]  /*3320*/  HADD2.F32 R50, -RZ, R50.H0_H0 ;  /* 0x20000032ff327230 */ /* 0x004fe20000004100 */
[----:B------:R-:W-:Y:S01]  /*3330*/  LEA.HI R28, R10, 0xffffff80, RZ, 0x8 ;  /* 0xffffff800a1c7811 */ /* 0x000fe200078f40ff */
[----:B------:R-:W-:Y:S01]  /*3340*/  FFMA.FTZ R64, R14, R63, R53 ;  /* 0x0000003f0e407223 */ /* 0x000fe20000010035 */
[----:B------:R2:W-:Y:S01]  /*3350*/  I2F.F16 R48, R60 ;  /* 0x0000003c00307306 */ /* 0x0005e20000200c00 */
[----:B------:R-:W-:Y:S01]  /*3360*/  FFMA.FTZ R53, R63, R15, R66 ;  /* 0x0000000f3f357223 */ /* 0x000fe20000010042 */
[----:B------:R-:W-:Y:S01]  /*3370*/  IADD3 R62, R62, -0x80, RZ ;  /* 0xffffff803e3e7810 */ /* 0x000fe20007ffe0ff */
[----:B------:R-:W-:Y:S01]  /*3380*/  FFMA.FTZ R64, R47, R58, R64 ;  /* 0x0000003a2f407223 */ /* 0x000fe20000010040 */
[----:B------:R-:W-:Y:S01]  /*3390*/  SHF.R.U32.HI R10, RZ, 0x10, R10 ;  /* 0x00000010ff0a7819 */ /* 0x000fe2000001160a */
[C---:B------:R-:W-:Y:S01]  /*33a0*/  FFMA.FTZ R66, R58.reuse, R54, R65 ;  /* 0x000000363a427223 */ /* 0x040fe20000010041 */
[----:B------:R-:W-:Y:S01]  /*33b0*/  IADD3 R55, R61, -0x80, RZ ;  /* 0xffffff803d377810 */ /* 0x000fe20007ffe0ff */
[----:B---3--:R-:W-:Y:S01]  /*33c0*/  HADD2.F32 R51, -RZ, R51.H0_H0 ;  /* 0x20000033ff337230 */ /* 0x008fe20000004100 */
[----:B------:R-:W3:Y:S01]  /*33d0*/  I2F.F16 R9, R9 ;  /* 0x0000000900097306 */ /* 0x000ee20000200c00 */
[----:B--2---:R-:W-:Y:S01]  /*33e0*/  FFMA.FTZ R60, R63, R46, R5 ;  /* 0x0000002e3f3c7223 */ /* 0x004fe20000010005 */
[----:B------:R-:W-:Y:S01]  /*33f0*/  SHF.R.U32.HI R5, RZ, 0x8, R11 ;  /* 0x00000008ff057819 */ /* 0x000fe2000001160b */
[----:B------:R-:W-:Y:S01]  /*3400*/  FFMA.FTZ R63, R58, R49, R53 ;  /* 0x000000313a3f7223 */ /* 0x000fe20000010035 */
[----:B------:R-:W-:Y:S01]  /*3410*/  LOP3.LUT R10, R10, 0xff, RZ, 0xc0, !PT ;  /* 0x000000ff0a0a7812 */ /* 0x000fe200078ec0ff */
[----:B------:R-:W-:Y:S01]  /*3420*/  FFMA.FTZ R58, R58, R57, R60 ;  /* 0x000000393a3a7223 */ /* 0x000fe2000001003c */
[----:B------:R-:W-:Y:S01]  /*3430*/  LOP3.LUT R53, R5, 0xff, RZ, 0xc0, !PT ;  /* 0x000000ff05357812 */ /* 0x000fe200078ec0ff */
[----:B------:R-:W-:Y:S01]  /*3440*/  HADD2.F32 R5, -RZ, R34.H0_H0 ;  /* 0x20000022ff057230 */ /* 0x000fe20000004100 */
[----:B------:R-:W2:Y:S01]  /*3450*/  I2F.F16 R59, R59 ;  /* 0x0000003b003b7306 */ /* 0x000ea20000200c00 */
[----:B------:R-:W-:Y:S01]  /*3460*/  LEA.HI R23, R11, 0xffffff80, RZ, 0x8 ;  /* 0xffffff800b177811 */ /* 0x000fe200078f40ff */
[C---:B------:R-:W-:Y:S01]  /*3470*/  FFMA.FTZ R60, R56.reuse, R33, R63 ;  /* 0x00000021383c7223 */ /* 0x040fe2000001003f */
[----:B------:R-:W-:Y:S01]  /*3480*/  IADD3 R34, R53, -0x80, RZ ;  /* 0xffffff8035227810 */ /* 0x000fe20007ffe0ff */
[----:B------:R-:W-:Y:S01]  /*3490*/  HADD2.F32 R53, -RZ, R32.H0_H0 ;  /* 0x20000020ff357230 */ /* 0x000fe20000004100 */
[----:B------:R-:W-:Y:S01]  /*34a0*/  SHF.R.U32.HI R32, RZ, 0x10, R11 ;  /* 0x00000010ff207819 */ /* 0x000fe2000001160b */
[----:B------:R-:W-:Y:S01]  /*34b0*/  FFMA.FTZ R61, R5, R56, R64 ;  /* 0x00000038053d7223 */ /* 0x000fe20000010040 */
[----:B------:R-:W-:Y:S01]  /*34c0*/  FFMA.FTZ R69, R56, R31, R58 ;  /* 0x0000001f38457223 */ /* 0x000fe2000001003a */
[----:B------:R-:W4:Y:S01]  /*34d0*/  I2F.F16 R62, R62 ;  /* 0x0000003e003e7306 */ /* 0x000f220000200c00 */
[----:B------:R-:W-:Y:S01]  /*34e0*/  LOP3.LUT R32, R32, 0xff, RZ, 0xc0, !PT ;  /* 0x000000ff20207812 */ /* 0x000fe200078ec0ff */
[----:B------:R-:W-:Y:S01]  /*34f0*/  FFMA.FTZ R67, R56, R53, R66 ;  /* 0x0000003538437223 */ /* 0x000fe20000010042 */
[----:B------:R-:W-:Y:S01]  /*3500*/  IADD3 R11, R10, -0x80, RZ ;  /* 0xffffff800a0b7810 */ /* 0x000fe20007ffe0ff */
[--C-:B-1----:R-:W-:Y:S01]  /*3510*/  HADD2.F32 R63, -RZ, R12.reuse.H0_H0 ;  /* 0x2000000cff3f7230 */ /* 0x102fe20000004100 */
[----:B------:R-:W-:Y:S01]  /*3520*/  IADD3 R56, R32, -0x80, RZ ;  /* 0xffffff8020387810 */ /* 0x000fe20007ffe0ff */
[----:B------:R-:W-:-:S02]  /*3530*/  HADD2.F32 R58, -RZ, R12.H1_H1 ;  /* 0x3000000cff3a7230 */ /* 0x000fc40000004100 */
[----:B------:R-:W1:Y:S01]  /*3540*/  I2F.F16 R34, R34 ;  /* 0x0000002200227306 */ /* 0x000e620000200c00 */
[----:B0-----:R-:W-:Y:S02]  /*3550*/  HADD2.F32 R52, -RZ, R52.H0_H0 ;  /* 0x20000034ff347230 */ /* 0x001fe40000004100 */
[----:B------:R-:W-:Y:S02]  /*3560*/  HADD2.F32 R12, -RZ, R8.H0_H0 ;  /* 0x20000008ff0c7230 */ /* 0x000fe40000004100 */
[----:B------:R-:W-:Y:S01]  /*3570*/  FFMA.FTZ R8, R50, R63, R61 ;  /* 0x0000003f32087223 */ /* 0x000fe2000001003d */
[--C-:B------:R-:W-:Y:S02]  /*3580*/  HADD2.F32 R65, -RZ, R13.reuse.H0_H0 ;  /* 0x2000000dff417230 */ /* 0x100fe40000004100 */
[----:B------:R-:W-:Y:S01]  /*3590*/  FFMA.FTZ R67, R63, R52, R67 ;  /* 0x000000343f437223 */ /* 0x000fe20000010043 */
[----:B------:R-:W-:Y:S01]  /*35a0*/  HADD2.F32 R10, -RZ, R13.H1_H1 ;  /* 0x3000000dff0a7230 */ /* 0x000fe20000004100 */
[----:B------:R-:W-:Y:S01]  /*35b0*/  I2F.F16 R55, R55 ;  /* 0x0000003700377306 */ /* 0x000fe20000200c00 */
[----:B---3--:R-:W-:-:S02]  /*35c0*/  HADD2.F32 R13, -RZ, R9.H0_H0 ;  /* 0x20000009ff0d7230 */ /* 0x008fc40000004100 */
[----:B------:R-:W-:Y:S01]  /*35d0*/  FFMA.FTZ R69, R63, R12, R69 ;  /* 0x0000000c3f457223 */ /* 0x000fe20000010045 */
[----:B--2---:R-:W-:Y:S02]  /*35e0*/  HADD2.F32 R59, -RZ, R59.H0_H0 ;  /* 0x2000003bff3b7230 */ /* 0x004fe40000004100 */
[----:B----4-:R-:W-:Y:S02]  /*35f0*/  HADD2.F32 R32, -RZ, R62.H0_H0 ;  /* 0x2000003eff207230 */ /* 0x010fe40000004100 */
[----:B------:R-:W-:Y:S01]  /*3600*/  FFMA.FTZ R9, R13, R58, R8 ;  /* 0x0000003a0d097223 */ /* 0x000fe20000010008 */
[----:B-1----:R-:W-:Y:S01]  /*3610*/  HADD2.F32 R34, -RZ, R34.H0_H0 ;  /* 0x20000022ff227230 */ /* 0x002fe20000004100 */
[----:B------:R0:W1:Y:S01]  /*3620*/  I2F.F16 R64, R11 ;  /* 0x0000000b00407306 */ /* 0x0000620000200c00 */
[----:B------:R-:W-:Y:S02]  /*3630*/  HADD2.F32 R48, -RZ, R48.H0_H0 ;  /* 0x20000030ff307230 */ /* 0x000fe40000004100 */
[----:B------:R-:W-:-:S03]  /*3640*/  FFMA.FTZ R67, R58, R32, R67 ;  /* 0x000000203a437223 */ /* 0x000fc60000010043 */
[----:B------:R-:W-:Y:S02]  /*3650*/  FFMA.FTZ R9, R48, R65, R9 ;  /* 0x0000004130097223 */ /* 0x000fe40000010009 */
[----:B------:R2:W3:Y:S01]  /*3660*/  I2F.F16 R66, R56 ;  /* 0x0000003800427306 */ /* 0x0004e20000200c00 */
[----:B0-----:R-:W-:Y:S01]  /*3670*/  FFMA.FTZ R11, R63, R51, R60 ;  /* 0x000000333f0b7223 */ /* 0x001fe2000001003c */
[----:B------:R-:W-:-:S03]  /*3680*/  FFMA.FTZ R60, R58, R34, R69 ;  /* 0x000000223a3c7223 */ /* 0x000fc60000010045 */
[----:B------:R-:W-:Y:S01]  /*3690*/  FFMA.FTZ R8, R58, R59, R11 ;  /* 0x0000003b3a087223 */ /* 0x000fe2000001000b */
[----:B-1----:R-:W-:Y:S02]  /*36a0*/  HADD2.F32 R58, -RZ, R64.H0_H0 ;  /* 0x20000040ff3a7230 */ /* 0x002fe40000004100 */
[----:B------:R-:W0:Y:S01]  /*36b0*/  I2F.F16 R30, R30 ;  /* 0x0000001e001e7306 */ /* 0x000e220000200c00 */
[----:B--2---:R-:W-:Y:S02]  /*36c0*/  HADD2.F32 R56, -RZ, R55.H0_H0 ;  /* 0x20000037ff387230 */ /* 0x004fe40000004100 */
[----:B------:R-:W-:-:S03]  /*36d0*/  FFMA.FTZ R67, R65, R58, R67 ;  /* 0x0000003a41437223 */ /* 0x000fc60000010043 */
[C---:B------:R-:W-:Y:S01]  /*36e0*/  FFMA.FTZ R11, R65.reuse, R56, R8 ;  /* 0x00000038410b7223 */ /* 0x040fe20000010008 */
[----:B---3--:R-:W-:Y:S01]  /*36f0*/  HADD2.F32 R55, -RZ, R66.H0_H0 ;  /* 0x20000042ff377230 */ /* 0x008fe20000004100 */
[----:B------:R-:W1:Y:S04]  /*3700*/  I2F.F16 R29, R29 ;  /* 0x0000001d001d7306 */ /* 0x000e680000200c00 */
[----:B------:R-:W-:Y:S01]  /*3710*/  FFMA.FTZ R62, R65, R55, R60 ;  /* 0x00000037413e7223 */ /* 0x000fe2000001003c */
[----:B0-----:R-:W-:-:S03]  /*3720*/  HADD2.F32 R30, -RZ, R30.H0_H0 ;  /* 0x2000001eff1e7230 */ /* 0x001fc60000004100 */
[----:B------:R-:W0:Y:S02]  /*3730*/  I2F.F16 R28, R28 ;  /* 0x0000001c001c7306 */ /* 0x000e240000200c00 */
[----:B------:R-:W-:Y:S01]  /*3740*/  FFMA.FTZ R8, R30, R10, R9 ;  /* 0x0000000a1e087223 */ /* 0x000fe20000010009 */
[----:B-1----:R-:W-:-:S05]  /*3750*/  HADD2.F32 R29, -RZ, R29.H0_H0 ;  /* 0x2000001dff1d7230 */ /* 0x002fca0000004100 */
        /* <DEDUP_REMOVED lines=129> */
.L_x_2277:
        /* <DEDUP_REMOVED lines=307> */
.L_x_2278:
        /* <DEDUP_REMOVED lines=307> */
.L_x_2279:
        /* <DEDUP_REMOVED lines=8> */
[----:B------:R-:W-:-:S11]  /*6650*/  MOV R2, R26 ;  /* 0x0000001a00027202 */ /* 0x000fd60000000f00 */
[----:B------:R-:W-:Y:S05]  /*6660*/  @!P0 BRA P2, `(.L_x_2280) ;  /* 0xffffffb000a88947 */ /* 0x000fea000103ffff */
.L_x_2275:
[----:B------:R-:W-:Y:S01]  /*6670*/  ISETP.GE.AND P0, PT, R45, R44, PT ;  /* 0x0000002c2d00720c */ /* 0x000fe20003f06270 */
[----:B------:R-:W-:-:S03]  /*6680*/  ULDC UR5, c[0x0][0x25c] ;  /* 0x0000970000057ab9 */ /* 0x000fc60000000800 */
[----:B------:R-:W-:-:S13]  /*6690*/  ISETP.GE.OR P0, PT, R45, UR5, P0 ;  /* 0x000000052d007c0c */ /* 0x000fda0008706670 */
[----:B------:R-:W-:Y:S05]  /*66a0*/  @P0 BRA `(.L_x_2281) ;  /* 0x0000002000b00947 */ /* 0x000fea0003800000 */
[----:B------:R-:W0:Y:S01]  /*66b0*/  LDC R0, c[0x0][0x23c] ;  /* 0x00008f00ff007b82 */ /* 0x000e220000000800 */
[----:B------:R-:W-:Y:S01]  /*66c0*/  SHF.R.S32.HI R25, RZ, 0x1f, R42 ;  /* 0x0000001fff197819 */ /* 0x000fe2000001142a */
[----:B------:R-:W-:-:S06]  /*66d0*/  ULDC UR5, c[0x0][0x25c] ;  /* 0x0000970000057ab9 */ /* 0x000fcc0000000800 */
.L_x_2284:
        /* <DEDUP_REMOVED lines=13> */
[----:B------:R-:W-:-:S04]  /*67b0*/  SHF.R.U32.HI R21, RZ, 0xc, R22 ;  /* 0x0000000cff157819 */ /* 0x000fc80000011616 */
[----:B------:R-:W-:Y:S02]  /*67c0*/  LOP3.LUT R21, R21, 0xf000f, RZ, 0xc0, !PT ;  /* 0x000f000f15157812 */ /* 0x000fe400078ec0ff */
[----:B------:R-:W-:Y:S02]  /*67d0*/  LOP3.LUT R5, R20, 0x3f003f, RZ, 0xc0, !PT ;  /* 0x003f003f14057812 */ /* 0x000fe400078ec0ff */
[----:B------:R-:W-:Y:S02]  /*67e0*/  SHF.R.U32.HI R20, RZ, 0x6, R20 ;  /* 0x00000006ff147819 */ /* 0x000fe40000011614 */
[----:B------:R-:W-:Y:S02]  /*67f0*/  LOP3.LUT R61, R22, 0x3f003f, RZ, 0xc0, !PT ;  /* 0x003f003f163d7812 */ /* 0x000fe400078ec0ff */
[----:B------:R-:W-:Y:S02]  /*6800*/  SHF.R.U32.HI R22, RZ, 0x6, R22 ;  /* 0x00000006ff167819 */ /* 0x000fe40000011616 */
[----:B------:R-:W-:-:S02]  /*6810*/  LOP3.LUT R4, R23, 0x3f003f, RZ, 0xc0, !PT ;  /* 0x003f003f17047812 */ /* 0x000fc400078ec0ff */
[----:B------:R-:W-:Y:S02]  /*6820*/  SHF.R.U32.HI R23, RZ, 0x6, R23 ;  /* 0x00000006ff177819 */ /* 0x000fe40000011617 */
[----:B------:R-:W-:Y:S02]  /*6830*/  LOP3.LUT R5, R5, 0x64006400, RZ, 0xfc, !PT ;  /* 0x6400640005057812 */ /* 0x000fe400078efcff */
[----:B------:R-:W-:-:S04]  /*6840*/  LOP3.LUT R20, R20, 0x3f003f, RZ, 0xc0, !PT ;  /* 0x003f003f14147812 */ /* 0x000fc800078ec0ff */
[----:B------:R-:W-:Y:S02]  /*6850*/  LOP3.LUT R20, R20, 0x64006400, RZ, 0xfc, !PT ;  /* 0x6400640014147812 */ /* 0x000fe400078efcff */
[----:B------:R-:W-:Y:S02]  /*6860*/  LOP3.LUT R60, R60, 0x3f003f, RZ, 0xc0, !PT ;  /* 0x003f003f3c3c7812 */ /* 0x000fe400078ec0ff */
[----:B------:R-:W-:Y:S02]  /*6870*/  LOP3.LUT R4, R4, 0x64006400, RZ, 0xfc, !PT ;  /* 0x6400640004047812 */ /* 0x000fe400078efcff */
[----:B------:R-:W-:Y:S02]  /*6880*/  ISETP.GE.AND P0, PT, R43, 0x2, PT ;  /* 0x000000022b00780c */ /* 0x000fe40003f06270 */
[----:B------:R-:W-:Y:S02]  /*6890*/  PRMT R41, R41, 0x5410, R40 ;  /* 0x0000541029297816 */ /* 0x000fe40000000028 */
[----:B------:R-:W-:-:S02]  /*68a0*/  PRMT R39, R39, 0x5410, R38 ;  /* 0x0000541027277816 */ /* 0x000fc40000000026 */
        /* <DEDUP_REMOVED lines=21> */
[----:B------:R-:W-:Y:S02]  /*6a00*/  LOP3.LUT R7, R26, 0xf000f, RZ, 0xc0, !PT ;  /* 0x000f000f1a077812 */ /* 0x000fe400078ec0ff */
[----:B------:R-:W-:Y:S02]  /*6a10*/  LOP3.LUT R34, R21, 0x300030, R34, 0xf8, !PT ;  /* 0x0030003015227812 */ /* 0x000fe400078ef822 */
[----:B------:R-:W-:Y:S02]  /*6a20*/  LOP3.LUT R46, R7, 0x300030, R46, 0xf8, !PT ;  /* 0x00300030072e7812 */ /* 0x000fe400078ef82e */
[----:B--2---:R-:W-:-:S02]  /*6a30*/  SHF.R.U32.HI R7, RZ, 0xc, R12 ;  /* 0x0000000cff077819 */ /* 0x004fc4000001160c */
[--C-:B------:R-:W-:Y:S02]  /*6a40*/  SHF.R.U32.HI R21, RZ, 0xc, R13.reuse ;  /* 0x0000000cff157819 */ /* 0x100fe4000001160d */
[----:B------:R-:W-:Y:S02]  /*6a50*/  LOP3.LUT R30, R13, 0x3f003f, RZ, 0xc0, !PT ;  /* 0x003f003f0d1e7812 */ /* 0x000fe400078ec0ff */
[----:B------:R-:W-:Y:S02]  /*6a60*/  SHF.R.U32.HI R31, RZ, 0x6, R13 ;  /* 0x00000006ff1f7819 */ /* 0x000fe4000001160d */
[----:B------:R-:W-:Y:S02]  /*6a70*/  LOP3.LUT R32, R12, 0x3f003f, RZ, 0xc0, !PT ;  /* 0x003f003f0c207812 */ /* 0x000fe400078ec0ff */
[----:B------:R-:W-:Y:S02]  /*6a80*/  SHF.R.U32.HI R33, RZ, 0x6, R12 ;  /* 0x00000006ff217819 */ /* 0x000fe4000001160c */
[----:B------:R-:W-:-:S02]  /*6a90*/  SHF.R.U32.HI R13, RZ, 0xc, R14 ;  /* 0x0000000cff0d7819 */ /* 0x000fc4000001160e */
[----:B------:R-:W-:Y:S02]  /*6aa0*/  LOP3.LUT R12, R7, 0xf000f, RZ, 0xc0, !PT ;  /* 0x000f000f070c7812 */ /* 0x000fe400078ec0ff */
[----:B------:R-:W-:Y:S02]  /*6ab0*/  LOP3.LUT R13, R13, 0xf000f, RZ, 0xc0, !PT ;  /* 0x000f000f0d0d7812 */ /* 0x000fe400078ec0ff */
[----:B------:R-:W-:Y:S02]  /*6ac0*/  LOP3.LUT R59, R12, 0x300030, R59, 0xf8, !PT ;  /* 0x003000300c3b7812 */ /* 0x000fe400078ef83b */
[----:B------:R-:W-:Y:S02]  /*6ad0*/  LOP3.LUT R7, R61, 0x64006400, RZ, 0xfc, !PT ;  /* 0x640064003d077812 */ /* 0x000fe400078efcff */
[----:B------:R-:W-:Y:S02]  /*6ae0*/  LOP3.LUT R12, R22, 0x3f003f, RZ, 0xc0, !PT ;  /* 0x003f003f160c7812 */ /* 0x000fe400078ec0ff */
[----:B------:R-:W-:Y:S01]  /*6af0*/  LOP3.LUT R56, R13, 0x300030, R56, 0xf8, !PT ;  /* 0x003000300d387812 */ /* 0x000fe200078ef838 */
[----:B------:R-:W-:Y:S01]  /*6b00*/  HADD2 R7, R7, -1056, -1056 ;  /* 0xe420e42007077430 */ /* 0x000fe20000000000 */
[----:B------:R-:W-:-:S02]  /*6b10*/  LOP3.LUT R28, R14, 0x3f003f, RZ, 0xc0, !PT ;  /* 0x003f003f0e1c7812 */ /* 0x000fc400078ec0ff */
[----:B------:R-:W-:Y:S02]  /*6b20*/  SHF.R.U32.HI R29, RZ, 0x6, R14 ;  /* 0x00000006ff1d7819 */ /* 0x000fe4000001160e */
[----:B------:R-:W-:Y:S01]  /*6b30*/  LOP3.LUT R13, R23, 0x3f003f, RZ, 0xc0, !PT ;  /* 0x003f003f170d7812 */ /* 0x000fe200078ec0ff */
[----:B------:R-:W-:Y:S01]  /*6b40*/  HADD2 R23, R5, -1056, -1056 ;  /* 0xe420e42005177430 */ /* 0x000fe20000000000 */
        /* <DEDUP_REMOVED lines=12> */
[----:B------:R-:W-:-:S02]  /*6c10*/  SHF.R.U32.HI R15, RZ, 0xc, R15 ;  /* 0x0000000cff0f7819 */ /* 0x000fc4000001160f */
[----:B------:R-:W-:Y:S01]  /*6c20*/  LOP3.LUT R22, R60, 0x64006400, RZ, 0xfc, !PT ;  /* 0x640064003c167812 */ /* 0x000fe200078efcff */
[----:B------:R-:W-:Y:S01]  /*6c30*/  HADD2 R5, R4, -1056, -1056 ;  /* 0xe420e42004057430 */ /* 0x000fe20000000000 */
[----:B------:R-:W-:Y:S01]  /*6c40*/  LOP3.LUT R62, R15, 0xf000f, RZ, 0xc0, !PT ;  /* 0x000f000f0f3e7812 */ /* 0x000fe200078ec0ff */
        /* <DEDUP_REMOVED lines=26> */
[----:B------:R-:W-:Y:S01]  /*6df0*/  HADD2 R29, R30, -1056, -1056 ;  /* 0xe420e4201e1d7430 */ /* 0x000fe20000000000 */
[----:B------:R-:W-:Y:S01]  /*6e00*/  LOP3.LUT R49, R49, 0x64006400, RZ, 0xfc, !PT ;  /* 0x6400640031317812 */ /* 0x000fe200078efcff */
[----:B------:R-:W-:Y:S01]  /*6e10*/  HADD2 R30, R9, -1056, -1056 ;  /* 0xe420e420091e7430 */ /* 0x000fe20000000000 */
[----:B------:R-:W-:-:S02]  /*6e20*/  LOP3.LUT R50, R50, 0x3f003f, RZ, 0xc0, !PT ;  /* 0x003f003f32327812 */ /* 0x000fc400078ec0ff */
[----:B------:R-:W-:Y:S02]  /*6e30*/  LOP3.LUT R8, R48, 0x64006400, RZ, 0xfc, !PT ;  /* 0x6400640030087812 */ /* 0x000fe400078efcff */
[----:B------:R-:W-:Y:S01]  /*6e40*/  LOP3.LUT R51, R51, 0x3f003f, RZ, 0xc0, !PT ;  /* 0x003f003f33337812 */ /* 0x000fe200078ec0ff */
[-C--:B------:R-:W-:Y:S01]  /*6e50*/  HFMA2.MMA R62, R26, R11.reuse, R62 ;  /* 0x0000000b1a3e7235 */ /* 0x080fe2000000003e */
[----:B------:R-:W-:Y:S02]  /*6e60*/  LOP3.LUT R52, R52, 0x64006400, RZ, 0xfc, !PT ;  /* 0x6400640034347812 */ /* 0x000fe400078efcff */
        /* <DEDUP_REMOVED lines=8> */
[----:B0-----:R-:W-:Y:S01]  /*6ef0*/  HFMA2.MMA R62, R49, R12, R62 ;  /* 0x0000000c313e7235 */ /* 0x001fe2000000003e */
[----:B------:R-:W-:Y:S01]  /*6f00*/  HADD2 R48, R48, -1056, -1056 ;  /* 0xe420e42030307430 */ /* 0x000fe20000000000 */
[----:B------:R-:W-:Y:S01]  /*6f10*/  LOP3.LUT R47, R47, 0x64006400, RZ, 0xfc, !PT ;  /* 0x640064002f2f7812 */ /* 0x000fe200078efcff */
[----:B------:R-:W-:-:S02]  /*6f20*/  HADD2 R33, R60, -1056, -1056 ;  /* 0xe420e4203c217430 */ /* 0x000fc40000000000 */
[----:B------:R-:W-:Y:S01]  /*6f30*/  HFMA2.MMA R64, R55, R12, R64 ;  /* 0x0000000c37407235 */ /* 0x000fe20000000040 */
[----:B------:R-:W-:Y:S01]  /*6f40*/  HADD2 R52, R8, -1056, -1056 ;  /* 0xe420e42008347430 */ /* 0x000fe20000000000 */
[----:B------:R-:W-:Y:S01]  /*6f50*/  LOP3.LUT R32, R61, 0x64006400, RZ, 0xfc, !PT ;  /* 0x640064003d207812 */ /* 0x000fe200078efcff */
[-C--:B------:R-:W-:Y:S01]  /*6f60*/  HFMA2 R63, R29, R10.reuse, R63 ;  /* 0x0000000a1d3f7231 */ /* 0x080fe2000000003f */
[-C--:B------:R-:W-:Y:S01]  /*6f70*/  HFMA2.MMA R62, R48, R13.reuse, R62 ;  /* 0x0000000d303e7235 */ /* 0x080fe2000000003e */
[----:B------:R-:W-:Y:S01]  /*6f80*/  HFMA2 R65, R33, R10, R65 ;  /* 0x0000000a21417231 */ /* 0x000fe20000000041 */
        /* <DEDUP_REMOVED lines=11> */
[-C--:B------:R-:W-:Y:S01]  /*7040*/  HFMA2 R63, R28, R11.reuse, R63 ;  /* 0x0000000b1c3f7231 */ /* 0x080fe2000000003f */
[----:B------:R-:W-:Y:S01]  /*7050*/  LOP3.LUT R56, R56, 0x64006400, RZ, 0xfc, !PT ;  /* 0x6400640038387812 */ /* 0x000fe200078efcff */
[----:B------:R-:W-:Y:S01]  /*7060*/  HADD2 R61, R54, -1056, -1056 ;  /* 0xe420e420363d7430 */ /* 0x000fe20000000000 */
[----:B------:R-:W-:Y:S01]  /*7070*/  LOP3.LUT R54, R58, 0x64006400, RZ, 0xfc, !PT ;  /* 0x640064003a367812 */ /* 0x000fe200078efcff */
[-C--:B------:R-:W-:Y:S01]  /*7080*/  HFMA2.MMA R62, R35, R14.reuse, R62 ;  /* 0x0000000e233e7235 */ /* 0x080fe2000000003e */
[----:B------:R-:W-:Y:S01]  /*7090*/  HFMA2 R65, R32, R11, R65 ;  /* 0x0000000b20417231 */ /* 0x000fe20000000041 */
[----:B------:R-:W-:Y:S01]  /*70a0*/  LOP3.LUT R46, R46, 0x64006400, RZ, 0xfc, !PT ;  /* 0x640064002e2e7812 */ /* 0x000fe200078efcff */
[----:B------:R-:W-:Y:S01]  /*70b0*/  HFMA2 R63, R51, R12, R63 ;  /* 0x0000000c333f7231 */ /* 0x000fe2000000003f */
[----:B------:R-:W-:Y:S01]  /*70c0*/  HFMA2.MMA R64, R53, R14, R64 ;  /* 0x0000000e35407235 */ /* 0x000fe20000000040 */
[----:B------:R-:W-:-:S02]  /*70d0*/  HADD2 R50, R50, -1056, -1056 ;  /* 0xe420e42032327430 */ /* 0x000fc40000000000 */
[----:B------:R-:W-:Y:S02]  /*70e0*/  HADD2 R34, R34, -1056, -1056 ;  /* 0xe420e42022227430 */ /* 0x000fe40000000000 */
        /* <DEDUP_REMOVED lines=111> */
.L_x_2282:
        /* <DEDUP_REMOVED lines=13> */
[--C-:B----4-:R-:W-:Y:S02]  /*78b0*/  SHF.R.U32.HI R47, RZ, 0x8, R8.reuse ;  /* 0x00000008ff2f7819 */ /* 0x110fe40000011608 */
[----:B------:R-:W-:Y:S02]  /*78c0*/  SHF.R.U32.HI R59, RZ, 0xa, R8 ;  /* 0x0000000aff3b7819 */ /* 0x000fe40000011608 */
[----:B------:R-:W-:-:S02]  /*78d0*/  LOP3.LUT R49, R8, 0x3f003f, RZ, 0xc0, !PT ;  /* 0x003f003f08317812 */ /* 0x000fc400078ec0ff */
[----:B------:R-:W-:Y:S02]  /*78e0*/  SHF.R.U32.HI R50, RZ, 0x6, R8 ;  /* 0x00000006ff327819 */ /* 0x000fe40000011608 */
        /* <DEDUP_REMOVED lines=15> */
[--C-:B------:R-:W-:Y:S02]  /*79e0*/  SHF.R.U32.HI R26, RZ, 0xc, R21.reuse ;  /* 0x0000000cff1a7819 */ /* 0x100fe40000011615 */
[----:B------:R-:W-:Y:S02]  /*79f0*/  LOP3.LUT R60, R21, 0x3f003f, RZ, 0xc0, !PT ;  /* 0x003f003f153c7812 */ /* 0x000fe400078ec0ff */
[----:B------:R-:W-:-:S02]  /*7a00*/  SHF.R.U32.HI R61, RZ, 0x6, R21 ;  /* 0x00000006ff3d7819 */ /* 0x000fc40000011615 */
[----:B------:R-:W-:-:S04]  /*7a10*/  SHF.R.U32.HI R21, RZ, 0xc, R22 ;  /* 0x0000000cff157819 */ /* 0x000fc80000011616 */
[----:B------:R-:W-:Y:S02]  /*7a20*/  LOP3.LUT R21, R21, 0xf000f, RZ, 0xc0, !PT ;  /* 0x000f000f15157812 */ /* 0x000fe400078ec0ff */
[----:B------:R-:W-:Y:S02]  /*7a30*/  LOP3.LUT R5, R26, 0xf000f, RZ, 0xc0, !PT ;  /* 0x000f000f1a057812 */ /* 0x000fe400078ec0ff */
[----:B------:R-:W-:Y:S02]  /*7a40*/  LOP3.LUT R34, R21, 0x300030, R34, 0xf8, !PT ;  /* 0x0030003015227812 */ /* 0x000fe400078ef822 */
[--C-:B---3--:R-:W-:Y:S02]  /*7a50*/  SHF.R.U32.HI R21, RZ, 0xc, R13.reuse ;  /* 0x0000000cff157819 */ /* 0x108fe4000001160d */
[----:B------:R-:W-:Y:S02]  /*7a60*/  LOP3.LUT R30, R13, 0x3f003f, RZ, 0xc0, !PT ;  /* 0x003f003f0d1e7812 */ /* 0x000fe400078ec0ff */
[----:B------:R-:W-:-:S02]  /*7a70*/  SHF.R.U32.HI R31, RZ, 0x6, R13 ;  /* 0x00000006ff1f7819 */ /* 0x000fc4000001160d */
[----:B------:R-:W-:Y:S02]  /*7a80*/  SHF.R.U32.HI R13, RZ, 0xc, R14 ;  /* 0x0000000cff0d7819 */ /* 0x000fe4000001160e */
[----:B------:R-:W-:Y:S02]  /*7a90*/  LOP3.LUT R7, R20, 0x3f003f, RZ, 0xc0, !PT ;  /* 0x003f003f14077812 */ /* 0x000fe400078ec0ff */
[----:B------:R-:W-:Y:S02]  /*7aa0*/  LOP3.LUT R46, R5, 0x300030, R46, 0xf8, !PT ;  /* 0x00300030052e7812 */ /* 0x000fe400078ef82e */
[----:B------:R-:W-:Y:S02]  /*7ab0*/  LOP3.LUT R62, R22, 0x3f003f, RZ, 0xc0, !PT ;  /* 0x003f003f163e7812 */ /* 0x000fe400078ec0ff */
[----:B------:R-:W-:Y:S02]  /*7ac0*/  SHF.R.U32.HI R5, RZ, 0xc, R12 ;  /* 0x0000000cff057819 */ /* 0x000fe4000001160c */
[----:B------:R-:W-:-:S02]  /*7ad0*/  SHF.R.U32.HI R24, RZ, 0xc, R20 ;  /* 0x0000000cff187819 */ /* 0x000fc40000011614 */
[----:B------:R-:W-:Y:S02]  /*7ae0*/  LOP3.LUT R4, R23, 0x3f003f, RZ, 0xc0, !PT ;  /* 0x003f003f17047812 */ /* 0x000fe400078ec0ff */
        /* <DEDUP_REMOVED lines=11> */
[--C-:B------:R-:W-:Y:S02]  /*7ba0*/  SHF.R.U32.HI R27, RZ, 0x6, R15.reuse ;  /* 0x00000006ff1b7819 */ /* 0x100fe4000001160f */
[----:B------:R-:W-:Y:S02]  /*7bb0*/  LOP3.LUT R56, R13, 0x300030, R56, 0xf8, !PT ;  /* 0x003000300d387812 */ /* 0x000fe400078ef838 */
[----:B------:R-:W-:Y:S02]  /*7bc0*/  SHF.R.U32.HI R15, RZ, 0xc, R15 ;  /* 0x0000000cff0f7819 */ /* 0x000fe4000001160f */
[----:B------:R-:W-:Y:S02]  /*7bd0*/  LOP3.LUT R20, R20, 0x3f003f, RZ, 0xc0, !PT ;  /* 0x003f003f14147812 */ /* 0x000fe400078ec0ff */
[----:B------:R-:W-:Y:S01]  /*7be0*/  LOP3.LUT R13, R23, 0x3f003f, RZ, 0xc0, !PT ;  /* 0x003f003f170d7812 */ /* 0x000fe200078ec0ff */
[----:B------:R-:W-:Y:S01]  /*7bf0*/  HADD2 R23, R7, -1056, -1056 ;  /* 0xe420e42007177430 */ /* 0x000fe20000000000 */
[----:B------:R-:W-:Y:S01]  /*7c00*/  LOP3.LUT R28, R14, 0x3f003f, RZ, 0xc0, !PT ;  /* 0x003f003f0e1c7812 */ /* 0x000fe200078ec0ff */
[----:B------:R-:W-:Y:S01]  /*7c10*/  HADD2 R7, R62, -1056, -1056 ;  /* 0xe420e4203e077430 */ /* 0x000fe20000000000 */
[----:B------:R-:W-:-:S02]  /*7c20*/  SHF.R.U32.HI R29, RZ, 0x6, R14 ;  /* 0x00000006ff1d7819 */ /* 0x000fc4000001160e */
[----:B------:R-:W-:Y:S02]  /*7c30*/  LOP3.LUT R59, R12, 0x300030, R59, 0xf8, !PT ;  /* 0x003000300c3b7812 */ /* 0x000fe400078ef83b */
[----:B------:R-:W-:Y:S02]  /*7c40*/  LOP3.LUT R5, R22, 0x3f003f, RZ, 0xc0, !PT ;  /* 0x003f003f16057812 */ /* 0x000fe400078ec0ff */
[----:B------:R-:W-:Y:S02]  /*7c50*/  LOP3.LUT R14, R21, 0xf000f, RZ, 0xc0, !PT ;  /* 0x000f000f150e7812 */ /* 0x000fe400078ec0ff */
[----:B------:R-:W-:Y:S02]  /*7c60*/  LOP3.LUT R12, R4, 0x64006400, RZ, 0xfc, !PT ;  /* 0x64006400040c7812 */ /* 0x000fe400078efcff */
[----:B------:R-:W-:Y:S02]  /*7c70*/  LOP3.LUT R47, R24, 0x300030, R47, 0xf8, !PT ;  /* 0x00300030182f7812 */ /* 0x000fe400078ef82f */
        /* <DEDUP_REMOVED lines=8> */
[----:B------:R-:W-:Y:S01]  /*7d00*/  LOP3.LUT R53, R14, 0x300030, R53, 0xf8, !PT ;  /* 0x003000300e357812 */ /* 0x000fe200078ef835 */
[-C--:B0-----:R-:W-:Y:S01]  /*7d10*/  HFMA2.MMA R12, R23, R8.reuse, RZ ;  /* 0x00000008170c7235 */ /* 0x081fe200000000ff */
[----:B------:R-:W-:Y:S01]  /*7d20*/  LOP3.LUT R57, R24, 0x300030, R57, 0xf8, !PT ;  /* 0x0030003018397812 */ /* 0x000fe200078ef839 */
[----:B------:R-:W-:Y:S01]  /*7d30*/  HFMA2.MMA R14, R7, R8, RZ ;  /* 0x00000008070e7235 */ /* 0x000fe200000000ff */
[----:B------:R-:W-:Y:S01]  /*7d40*/  LOP3.LUT R22, R61, 0x64006400, RZ, 0xfc, !PT ;  /* 0x640064003d167812 */ /* 0x000fe200078efcff */
[----:B------:R-:W-:-:S02]  /*7d50*/  HADD2 R24, R20, -1056, -1056 ;  /* 0xe420e42014187430 */ /* 0x000fc40000000000 */
[----:B------:R-:W-:Y:S02]  /*7d60*/  HADD2 R20, R4, -1056, -1056 ;  /* 0xe420e42004147430 */ /* 0x000fe40000000000 */
[----:B------:R-:W-:Y:S02]  /*7d70*/  HADD2 R4, R13, -1056, -1056 ;  /* 0xe420e4200d047430 */ /* 0x000fe40000000000 */
[----:B------:R-:W-:Y:S02]  /*7d80*/  HFMA2 R13, R21, R8, RZ.H0_H0 ;  /* 0x00000008150d7231 */ /* 0x000fe400000400ff */
[----:B------:R-:W-:Y:S01]  /*7d90*/  HADD2 R22, R22, -1056, -1056 ;  /* 0xe420e42016167430 */ /* 0x000fe20000000000 */
[-C--:B------:R-:W-:Y:S02]  /*7da0*/  HFMA2.MMA R62, R24, R9.reuse, R12 ;  /* 0x00000009183e7235 */ /* 0x080fe4000000000c */
[----:B------:R-:W-:Y:S01]  /*7db0*/  HFMA2.MMA R64, R20, R9, R14 ;  /* 0x0000000914407235 */ /* 0x000fe2000000000e */
[----:B------:R-:W-:-:S02]  /*7dc0*/  HFMA2 R63, R22, R9, R13 ;  /* 0x00000009163f7231 */ /* 0x000fc4000000000d */
        /* <DEDUP_REMOVED lines=178> */
.L_x_2283:
[----:B------:R-:W-:Y:S01]  /*88f0*/  IADD3 R45, R45, 0x20, RZ ;  /* 0x000000202d2d7810 */ /* 0x000fe20007ffe0ff */
[----:B-1----:R-:W-:Y:S01]  /*8900*/  IMAD.WIDE.U32 R2, R42, 0x18, R2 ;  /* 0x000000182a027825 */ /* 0x002fe200078e0002 */
[----:B------:R-:W-:Y:S02]  /*8910*/  UIADD3 UR4, UR4, 0x40, URZ ;  /* 0x0000004004047890 */ /* 0x000fe4000fffe03f */
[----:B------:R-:W-:Y:S01]  /*8920*/  ISETP.GE.AND P0, PT, R45, UR5, PT ;  /* 0x000000052d007c0c */ /* 0x000fe2000bf06270 */
[----:B------:R-:W-:Y:S01]  /*8930*/  IMAD R27, R25, 0x18, RZ ;  /* 0x00000018191b7824 */ /* 0x000fe200078e02ff */
[----:B------:R-:W-:-:S04]  /*8940*/  ISETP.LT.AND P2, PT, R45, R44, PT ;  /* 0x0000002c2d00720c */ /* 0x000fc80003f41270 */
[----:B------:R-:W-:-:S09]  /*8950*/  IADD3 R27, R3, R27, RZ ;  /* 0x0000001b031b7210 */ /* 0x000fd20007ffe0ff */
[----:B------:R-:W-:Y:S05]  /*8960*/  @!P0 BRA P2, `(.L_x_2284) ;  /* 0xffffffdc005c8947 */ /* 0x000fea000103ffff */
.L_x_2281:
        /* <DEDUP_REMOVED lines=8> */
.L_x_2287:
[----:B------:R-:W0:Y:S01]  /*89f0*/  LDC R42, c[0x0][0x23c] ;  /* 0x00008f00ff2a7b82 */ /* 0x000e220000000800 */
[----:B-----5:R-:W-:Y:S02]  /*8a00*/  MOV R12, R2 ;  /* 0x00000002000c7202 */ /* 0x020fe40000000f00 */
[----:B------:R-:W-:-:S03]  /*8a10*/  MOV R13, R27 ;  /* 0x0000001b000d7202 */ /* 0x000fc60000000f00 */
[----:B0-----:R-:W-:-:S03]  /*8a20*/  IMAD.WIDE R8, R42, 0x4, R12 ;  /* 0x000000042a087825 */ /* 0x001fc600078e020c */
[----:B------:R-:W5:Y:S01]  /*8a30*/  LDG.E.128.CONSTANT R12, desc[UR6][R12.64] ;  /* 0x000000060c0c7981 */ /* 0x000f62000c1e9d00 */
        /* <DEDUP_REMOVED lines=8> */
[--C-:B-----5:R-:W-:Y:S01]  /*8ac0*/  SHF.R.U32.HI R32, RZ, 0xf, R12.reuse ;  /* 0x0000000fff207819 */ /* 0x120fe2000001160c */
[----:B------:R-:W-:Y:S01]  /*8ad0*/  HFMA2.MMA R0, -RZ, RZ, 0, 0.03125 ;  /* 0x00002800ff007435 */ /* 0x000fe200000001ff */
[C---:B------:R-:W-:Y:S02]  /*8ae0*/  LOP3.LUT R28, R12.reuse, 0x1f001f, RZ, 0xc0, !PT ;  /* 0x001f001f0c1c7812 */ /* 0x040fe400078ec0ff */
[----:B0-----:R-:W-:Y:S02]  /*8af0*/  LOP3.LUT R2, R12, 0x3e003e0, RZ, 0xc0, !PT ;  /* 0x03e003e00c027812 */ /* 0x001fe400078ec0ff */
[----:B------:R-:W-:Y:S02]  /*8b00*/  SHF.R.U32.HI R46, RZ, 0xa, R12 ;  /* 0x0000000aff2e7819 */ /* 0x000fe4000001160c */
[----:B------:R-:W-:Y:S02]  /*8b10*/  SHF.R.U32.HI R34, RZ, 0xf, R13 ;  /* 0x0000000fff227819 */ /* 0x000fe4000001160d */
[----:B------:R-:W-:-:S02]  /*8b20*/  LOP3.LUT R29, R13, 0x1f001f, RZ, 0xc0, !PT ;  /* 0x001f001f0d1d7812 */ /* 0x000fc400078ec0ff */
[----:B------:R-:W-:Y:S02]  /*8b30*/  LOP3.LUT R12, R13, 0x3e003e0, RZ, 0xc0, !PT ;  /* 0x03e003e00d0c7812 */ /* 0x000fe400078ec0ff */
[----:B------:R-:W-:Y:S02]  /*8b40*/  SHF.R.U32.HI R47, RZ, 0xa, R13 ;  /* 0x0000000aff2f7819 */ /* 0x000fe4000001160d */
[C---:B------:R-:W-:Y:S02]  /*8b50*/  LOP3.LUT R31, R15.reuse, 0x1f001f, RZ, 0xc0, !PT ;  /* 0x001f001f0f1f7812 */ /* 0x040fe400078ec0ff */
[----:B------:R-:W-:Y:S02]  /*8b60*/  LOP3.LUT R13, R15, 0x3e003e0, RZ, 0xc0, !PT ;  /* 0x03e003e00f0d7812 */ /* 0x000fe400078ec0ff */
[--C-:B------:R-:W-:Y:S02]  /*8b70*/  SHF.R.U32.HI R64, RZ, 0xf, R15.reuse ;  /* 0x0000000fff407819 */ /* 0x100fe4000001160f */
[----:B------:R-:W-:-:S02]  /*8b80*/  SHF.R.U32.HI R51, RZ, 0xa, R15 ;  /* 0x0000000aff337819 */ /* 0x000fc4000001160f */
[----:B------:R-:W-:Y:S02]  /*8b90*/  SHF.R.U32.HI R15, RZ, 0xe, R8 ;  /* 0x0000000eff0f7819 */ /* 0x000fe40000011608 */
[----:B------:R-:W-:Y:S02]  /*8ba0*/  LOP3.LUT R32, R32, 0x10001, RZ, 0xc0, !PT ;  /* 0x0001000120207812 */ /* 0x000fe400078ec0ff */
[----:B------:R-:W-:Y:S02]  /*8bb0*/  SHF.R.U32.HI R35, RZ, 0xe, R9 ;  /* 0x0000000eff237819 */ /* 0x000fe40000011609 */
[----:B------:R-:W-:Y:S02]  /*8bc0*/  SHF.R.U32.HI R33, RZ, 0xd, R4 ;  /* 0x0000000dff217819 */ /* 0x000fe40000011604 */
[----:B------:R-:W-:Y:S02]  /*8bd0*/  LOP3.LUT R34, R34, 0x10001, RZ, 0xc0, !PT ;  /* 0x0001000122227812 */ /* 0x000fe400078ec0ff */
        /* <DEDUP_REMOVED lines=16> */
[----:B------:R-:W-:Y:S02]  /*8ce0*/  LOP3.LUT R64, R64, 0x10001, RZ, 0xc0, !PT ;  /* 0x0001000140407812 */ /* 0x000fe400078ec0ff */
        /* <DEDUP_REMOVED lines=15> */
[----:B------:R-:W-:Y:S02]  /*8de0*/  LOP3.LUT R69, R64, 0x20002, R69, 0xf8, !PT ;  /* 0x0002000240457812 */ /* 0x000fe400078ef845 */
[----:B------:R-:W-:Y:S02]  /*8df0*/  LOP3.LUT R4, R5, 0x3e003e0, RZ, 0xc0, !PT ;  /* 0x03e003e005047812 */ /* 0x000fe400078ec0ff */
[----:B------:R-:W-:Y:S02]  /*8e00*/  SHF.R.U32.HI R78, RZ, 0xd, R6 ;  /* 0x0000000dff4e7819 */ /* 0x000fe40000011606 */
[----:B------:R-:W-:Y:S02]  /*8e10*/  LOP3.LUT R65, R50, 0x20002, R65, 0xf8, !PT ;  /* 0x0002000232417812 */ /* 0x000fe400078ef841 */
[----:B------:R-:W-:Y:S02]  /*8e20*/  LOP3.LUT R80, R69, 0x40004, R80, 0xf8, !PT ;  /* 0x0004000445507812 */ /* 0x000fe400078ef850 */
[----:B------:R-:W-:-:S02]  /*8e30*/  LOP3.LUT R58, R5, 0x1f001f, RZ, 0xc0, !PT ;  /* 0x001f001f053a7812 */ /* 0x000fc400078ec0ff */
[----:B------:R-:W-:Y:S02]  /*8e40*/  SHF.R.U32.HI R67, RZ, 0xa, R5 ;  /* 0x0000000aff437819 */ /* 0x000fe40000011605 */
[----:B------:R-:W-:Y:S02]  /*8e50*/  LOP3.LUT R50, R21, 0x3e003e0, RZ, 0xc0, !PT ;  /* 0x03e003e015327812 */ /* 0x000fe400078ec0ff */
[----:B------:R-:W-:Y:S02]  /*8e60*/  LOP3.LUT R69, R4, 0x64006400, RZ, 0xfc, !PT ;  /* 0x6400640004457812 */ /* 0x000fe400078efcff */
[C---:B------:R-:W-:Y:S02]  /*8e70*/  LOP3.LUT R59, R6.reuse, 0x1f001f, RZ, 0xc0, !PT ;  /* 0x001f001f063b7812 */ /* 0x040fe400078ec0ff */
[----:B------:R-:W-:Y:S02]  /*8e80*/  LOP3.LUT R5, R6, 0x3e003e0, RZ, 0xc0, !PT ;  /* 0x03e003e006057812 */ /* 0x000fe400078ec0ff */
[----:B------:R-:W-:-:S02]  /*8e90*/  SHF.R.U32.HI R70, RZ, 0xa, R6 ;  /* 0x0000000aff467819 */ /* 0x000fc40000011606 */
[C---:B------:R-:W-:Y:S02]  /*8ea0*/  LOP3.LUT R61, R7.reuse, 0x1f001f, RZ, 0xc0, !PT ;  /* 0x001f001f073d7812 */ /* 0x040fe400078ec0ff */
[----:B------:R-:W-:Y:S02]  /*8eb0*/  LOP3.LUT R6, R7, 0x3e003e0, RZ, 0xc0, !PT ;  /* 0x03e003e007067812 */ /* 0x000fe400078ec0ff */
[----:B------:R-:W-:Y:S02]  /*8ec0*/  SHF.R.U32.HI R71, RZ, 0xa, R7 ;  /* 0x0000000aff477819 */ /* 0x000fe40000011607 */
[----:B------:R-:W-:Y:S02]  /*8ed0*/  LOP3.LUT R78, R65, 0x40004, R78, 0xf8, !PT ;  /* 0x00040004414e7812 */ /* 0x000fe400078ef84e */
        /* <DEDUP_REMOVED lines=19> */
[----:B------:R-:W-:Y:S01]  /*9010*/  SHF.R.U32.HI R86, RZ, 0xc, R21 ;  /* 0x0000000cff567819 */ /* 0x000fe20000011615 */
        /* <DEDUP_REMOVED lines=8> */
[----:B------:R-:W-:Y:S01]  /*90a0*/  LOP3.LUT R86, R49, 0x80008, R86, 0xf8, !PT ;  /* 0x0008000831567812 */ /* 0x000fe200078ef856 */
        /* <DEDUP_REMOVED lines=26> */
[----:B------:R-:W-:Y:S02]  /*9250*/  LOP3.LUT R67, R67, 0x64006400, RZ, 0xfc, !PT ;  /* 0x6400640043437812 */ /* 0x000fe400078efcff */
[----:B------:R-:W-:Y:S02]  /*9260*/  LOP3.LUT R63, R63, 0x64006400, RZ, 0xfc, !PT ;  /* 0x640064003f3f7812 */ /* 0x000fe400078efcff */
[----:B------:R-:W-:Y:S01]  /*9270*/  LOP3.LUT R83, R71, 0x64006400, RZ, 0xfc, !PT ;  /* 0x6400640047537812 */ /* 0x000fe200078efcff */
[----:B------:R-:W-:Y:S01]  /*9280*/  HADD2 R71, R67, -1040, -1040 ;  /* 0xe410e41043477430 */ /* 0x000fe20000000000 */
[----:B------:R-:W-:-:S02]  /*9290*/  SHF.R.U32.HI R87, RZ, 0xc, R23 ;  /* 0x0000000cff577819 */ /* 0x000fc40000011617 */
        /* <DEDUP_REMOVED lines=9> */
[----:B------:R-:W-:Y:S02]  /*9330*/  LOP3.LUT R2, R27, 0x3e003e0, RZ, 0xc0, !PT ;  /* 0x03e003e01b027812 */ /* 0x000fe400078ec0ff */
[----:B------:R-:W-:Y:S02]  /*9340*/  LOP3.LUT R69, R30, 0x64006400, RZ, 0xfc, !PT ;  /* 0x640064001e457812 */ /* 0x000fe400078efcff */
[----:B------:R-:W-:Y:S02]  /*9350*/  LOP3.LUT R65, R6, 0x64006400, RZ, 0xfc, !PT ;  /* 0x6400640006417812 */ /* 0x000fe400078efcff */
[----:B------:R-:W-:Y:S01]  /*9360*/  LOP3.LUT R75, R2, 0x64006400, RZ, 0xfc, !PT ;  /* 0x64006400024b7812 */ /* 0x000fe200078efcff */
[----:B------:R-:W-:Y:S01]  /*9370*/  HFMA2 R2, R73, R0.H0_H0, -48, -48 ;  /* 0xd200d20049027431 */ /* 0x000fe20000040000 */
[----:B------:R-:W-:Y:S01]  /*9380*/  LOP3.LUT R73, R29, 0x64006400, RZ, 0xfc, !PT ;  /* 0x640064001d497812 */ /* 0x000fe200078efcff */
[----:B------:R-:W-:-:S02]  /*9390*/  HADD2 R69, R69, -1040, -1040 ;  /* 0xe410e41045457430 */ /* 0x000fc40000000000 */
[-C--:B------:R-:W-:Y:S01]  /*93a0*/  HFMA2 R6, R65, R0.reuse.H0_H0, -48, -48 ;  /* 0xd200d20041067431 */ /* 0x080fe20000040000 */
[----:B------:R-:W-:Y:S01]  /*93b0*/  LOP3.LUT R65, R31, 0x64006400, RZ, 0xfc, !PT ;  /* 0x640064001f417812 */ /* 0x000fe200078efcff */
[----:B------:R-:W-:Y:S01]  /*93c0*/  HFMA2 R0, R75, R0.H0_H0, -48, -48 ;  /* 0xd200d2004b007431 */ /* 0x000fe20000040000 */
[-C--:B0-----:R-:W-:Y:S01]  /*93d0*/  HFMA2.MMA R75, R77, R32.reuse, RZ ;  /* 0x000000204d4b7235 */ /* 0x081fe200000000ff */
[----:B------:R-:W-:Y:S01]  /*93e0*/  HADD2 R73, R73, -1040, -1040 ;  /* 0xe410e41049497430 */ /* 0x000fe20000000000 */
[----:B------:R-:W-:Y:S01]  /*93f0*/  HFMA2.MMA R76, R69, R32, RZ ;  /* 0x00000020454c7235 */ /* 0x000fe200000000ff */
[----:B------:R-:W0:Y:S01]  /*9400*/  LDS.128 R28, [UR4+0x10] ;  /* 0x00001004ff1c7984 */ /* 0x000e220008000c00 */
[----:B------:R-:W-:Y:S02]  /*9410*/  HADD2 R65, R65, -1040, -1040 ;  /* 0xe410e41041417430 */ /* 0x000fe40000000000 */
[-C--:B------:R-:W-:Y:S02]  /*9420*/  HFMA2 R74, R73, R32.reuse, RZ.H0_H0 ;  /* 0x00000020494a7231 */ /* 0x080fe400000400ff */
[----:B------:R-:W-:Y:S01]  /*9430*/  HFMA2 R79, R65, R32, RZ.H0_H0 ;  /* 0x00000020414f7231 */ /* 0x000fe200000400ff */
        /* <DEDUP_REMOVED lines=32> */
[-C--:B------:R-:W-:Y:S01]  /*9640*/  HFMA2 R72, R15, R28.reuse, R32 ;  /* 0x0000001c0f487231 */ /* 0x080fe20000000020 */
[----:B------:R-:W-:Y:S01]  /*9650*/  HFMA2.MMA R74, R13, R28, R74 ;  /* 0x0000001c0d4a7235 */ /* 0x000fe2000000004a */
[----:B------:R-:W-:-:S02]  /*9660*/  HFMA2 R28, R11, R28, R33 ;  /* 0x0000001c0b1c7231 */ /* 0x000fc40000000021 */
[----:B------:R-:W0:Y:S01]  /*9670*/  LDS.128 R32, [UR4+0x20] ;  /* 0x00002004ff207984 */ /* 0x000e220008000c00 */
[----:B------:R-:W-:Y:S02]  /*9680*/  HADD2 R58, R52, -1040, -1040 ;  /* 0xe410e410343a7430 */ /* 0x000fe40000000000 */
[----:B------:R-:W-:Y:S02]  /*9690*/  HADD2 R54, R81, -1040, -1040 ;  /* 0xe410e41051367430 */ /* 0x000fe40000000000 */
        /* <DEDUP_REMOVED lines=8> */
[----:B------:R-:W-:Y:S01]  /*9720*/  SHF.R.U32.HI R20, RZ, 0xa, R20 ;  /* 0x0000000aff147819 */ /* 0x000fe20000011614 */
        /* <DEDUP_REMOVED lines=26> */
[-C--:B0-----:R-:W-:Y:S01]  /*98d0*/  HFMA2.MMA R30, R75, R32.reuse, R30 ;  /* 0x000000204b1e7235 */ /* 0x081fe2000000001e */
[-C--:B------:R-:W-:Y:S01]  /*98e0*/  HFMA2 R28, R71, R32.reuse, R28 ;  /* 0x00000020471c7231 */ /* 0x080fe2000000001c */
[----:B------:R-:W-:Y:S01]  /*98f0*/  HFMA2.MMA R29, R67, R32, R29 ;  /* 0x00000020431d7235 */ /* 0x000fe2000000001d */
[----:B------:R-:W-:Y:S01]  /*9900*/  HFMA2 R31, R63, R32, R31 ;  /* 0x000000203f1f7231 */ /* 0x000fe2000000001f */
[----:B------:R-:W-:Y:S01]  /*9910*/  SHF.R.U32.HI R21, RZ, 0xa, R21 ;  /* 0x0000000aff157819 */ /* 0x000fe20000011615 */
[----:B------:R-:W-:Y:S01]  /*9920*/  HADD2 R70, R81, -1040, -1040 ;  /* 0xe410e41051467430 */ /* 0x000fe20000000000 */
[----:B------:R-:W-:Y:S01]  /*9930*/  LOP3.LUT R23, R23, 0x1f001f, RZ, 0xc0, !PT ;  /* 0x001f001f17177812 */ /* 0x000fe200078ec0ff */
[-C--:B------:R-:W-:Y:S01]  /*9940*/  HFMA2 R28, R74, R33.reuse, R28 ;  /* 0x000000214a1c7231 */ /* 0x080fe2000000001c */
[-C--:B------:R-:W-:Y:S01]  /*9950*/  HFMA2.MMA R30, R76, R33.reuse, R30 ;  /* 0x000000214c1e7235 */ /* 0x080fe2000000001e */
[----:B------:R-:W-:Y:S01]  /*9960*/  HFMA2 R31, R70, R33, R31 ;  /* 0x00000021461f7231 */ /* 0x000fe2000000001f */
[----:B------:R-:W-:Y:S01]  /*9970*/  HFMA2.MMA R29, R72, R33, R29 ;  /* 0x00000021481d7235 */ /* 0x000fe2000000001d */
[----:B------:R-:W-:Y:S01]  /*9980*/  HFMA2 R83, R7, R34, R28 ;  /* 0x0000002207537231 */ /* 0x000fe2000000001c */
[----:B------:R-:W-:-:S02]  /*9990*/  SHF.R.U32.HI R33, RZ, 0xc, R22 ;  /* 0x0000000cff217819 */ /* 0x000fc40000011616 */
[----:B------:R-:W-:Y:S02]  /*99a0*/  SHF.R.U32.HI R22, RZ, 0xa, R22 ;  /* 0x0000000aff167819 */ /* 0x000fe40000011616 */
[-C--:B------:R-:W-:Y:S01]  /*99b0*/  HFMA2.MMA R85, R9, R34.reuse, R30 ;  /* 0x0000002209557235 */ /* 0x080fe2000000001e */
[----:B------:R-:W-:Y:S01]  /*99c0*/  LOP3.LUT R21, R21, 0x1f001f, RZ, 0xc0, !PT ;  /* 0x001f001f15157812 */ /* 0x000fe200078ec0ff */
[----:B------:R-:W-:Y:S01]  /*99d0*/  HFMA2.MMA R81, R5, R34, R29 ;  /* 0x0000002205517235 */ /* 0x000fe2000000001d */
[----:B------:R-:W-:Y:S01]  /*99e0*/  HFMA2 R34, R3, R34, R31 ;  /* 0x0000002203227231 */ /* 0x000fe2000000001f */
[----:B------:R-:W-:Y:S01]  /*99f0*/  LOP3.LUT R22, R22, 0x1f001f, RZ, 0xc0, !PT ;  /* 0x001f001f16167812 */ /* 0x000fe200078ec0ff */
[----:B------:R-:W0:Y:S01]  /*9a00*/  LDS.128 R28, [UR4+0x30] ;  /* 0x00003004ff1c7984 */ /* 0x000e220008000c00 */
[----:B------:R-:W-:Y:S02]  /*9a10*/  LOP3.LUT R32, R78, 0x80008, R33, 0xf8, !PT ;  /* 0x000800084e207812 */ /* 0x000fe400078ef821 */
[----:B------:R-:W-:-:S02]  /*9a20*/  LOP3.LUT R22, R22, 0x64006400, RZ, 0xfc, !PT ;  /* 0x6400640016167812 */ /* 0x000fc400078efcff */
[----:B------:R-:W-:Y:S02]  /*9a30*/  LOP3.LUT R20, R20, 0x1f001f, RZ, 0xc0, !PT ;  /* 0x001f001f14147812 */ /* 0x000fe400078ec0ff */
[----:B------:R-:W-:Y:S01]  /*9a40*/  LOP3.LUT R33, R80, 0x80008, R87, 0xf8, !PT ;  /* 0x0008000850217812 */ /* 0x000fe200078ef857 */
[----:B------:R-:W-:Y:S01]  /*9a50*/  HADD2 R80, R22, -1040, -1040 ;  /* 0xe410e41016507430 */ /* 0x000fe20000000000 */
[----:B------:R-:W-:Y:S02]  /*9a60*/  LOP3.LUT R23, R23, 0x64006400, RZ, 0xfc, !PT ;  /* 0x6400640017177812 */ /* 0x000fe400078efcff */
[----:B------:R-:W-:Y:S02]  /*9a70*/  LOP3.LUT R21, R21, 0x64006400, RZ, 0xfc, !PT ;  /* 0x6400640015157812 */ /* 0x000fe400078efcff */
        /* <DEDUP_REMOVED lines=11> */
[----:B------:R-:W-:Y:S01]  /*9b30*/  HFMA2.MMA R20, R84, R35, R85 ;  /* 0x0000002354147235 */ /* 0x000fe20000000055 */
[----:B------:R-:W-:Y:S01]  /*9b40*/  LOP3.LUT R81, R81, 0x64006400, RZ, 0xfc, !PT ;  /* 0x6400640051517812 */ /* 0x000fe200078efcff */
[----:B------:R-:W-:Y:S01]  /*9b50*/  HADD2 R87, R23, -1040, -1040 ;  /* 0xe410e41017577430 */ /* 0x000fe20000000000 */
[----:B------:R-:W-:-:S02]  /*9b60*/  LOP3.LUT R89, R83, 0x64006400, RZ, 0xfc, !PT ;  /* 0x6400640053597812 */ /* 0x000fc400078efcff */
[----:B------:R-:W-:Y:S01]  /*9b70*/  LOP3.LUT R35, R25, 0x1f001f, RZ, 0xc0, !PT ;  /* 0x001f001f19237812 */ /* 0x000fe200078ec0ff */
[----:B------:R-:W-:Y:S02]  /*9b80*/  HADD2 R83, R81, -1040, -1040 ;  /* 0xe410e41051537430 */ /* 0x000fe40000000000 */
[----:B------:R-:W-:Y:S01]  /*9b90*/  HADD2 R81, R89, -1040, -1040 ;  /* 0xe410e41059517430 */ /* 0x000fe20000000000 */
[----:B------:R-:W-:-:S05]  /*9ba0*/  LOP3.LUT R35, R35, 0x64006400, RZ, 0xfc, !PT ;  /* 0x6400640023237812 */ /* 0x000fca00078efcff */
[----:B------:R-:W-:Y:S01]  /*9bb0*/  HADD2 R85, R35, -1040, -1040 ;  /* 0xe410e41023557430 */ /* 0x000fe20000000000 */
[--C-:B------:R-:W-:Y:S01]  /*9bc0*/  SHF.R.U32.HI R35, RZ, 0xb, R26.reuse ;  /* 0x0000000bff237819 */ /* 0x100fe2000001161a */
[-C--:B0-----:R-:W-:Y:S01]  /*9bd0*/  HFMA2.MMA R20, R87, R28.reuse, R20 ;  /* 0x0000001c57147235 */ /* 0x081fe20000000014 */
[----:B------:R-:W-:Y:S01]  /*9be0*/  SHF.R.U32.HI R26, RZ, 0xa, R26 ;  /* 0x0000000aff1a7819 */ /* 0x000fe2000001161a */
[----:B------:R-:W-:Y:S01]  /*9bf0*/  HFMA2.MMA R23, R83, R28, R22 ;  /* 0x0000001c53177235 */ /* 0x000fe20000000016 */
[-C--:B------:R-:W-:Y:S01]  /*9c00*/  HFMA2 R21, R85, R28.reuse, R21 ;  /* 0x0000001c55157231 */ /* 0x080fe20000000015 */
[----:B------:R-:W-:Y:S01]  /*9c10*/  LOP3.LUT R32, R32, 0x100010, R35, 0xf8, !PT ;  /* 0x0010001020207812 */ /* 0x000fe200078ef823 */
[----:B------:R-:W-:Y:S01]  /*9c20*/  HFMA2 R34, R81, R28, R34 ;  /* 0x0000001c51227231 */ /* 0x000fe20000000022 */
[----:B------:R-:W-:Y:S01]  /*9c30*/  LOP3.LUT R26, R26, 0x1f001f, RZ, 0xc0, !PT ;  /* 0x001f001f1a1a7812 */ /* 0x000fe200078ec0ff */
[-C--:B------:R-:W-:Y:S01]  /*9c40*/  HFMA2 R21, R4, R29.reuse, R21 ;  /* 0x0000001d04157231 */ /* 0x080fe20000000015 */
[-C--:B------:R-:W-:Y:S01]  /*9c50*/  HFMA2.MMA R22, R6, R29.reuse, R20 ;  /* 0x0000001d06167235 */ /* 0x080fe20000000014 */
[----:B------:R-:W-:Y:S01]  /*9c60*/  SHF.R.U32.HI R28, RZ, 0xb, R27 ;  /* 0x0000000bff1c7819 */ /* 0x000fe2000001161b */
[----:B------:R-:W-:Y:S01]  /*9c70*/  HFMA2.MMA R20, R2, R29, R23 ;  /* 0x0000001d02147235 */ /* 0x000fe20000000017 */
[--C-:B------:R-:W-:Y:S01]  /*9c80*/  SHF.R.U32.HI R23, RZ, 0xb, R24.reuse ;  /* 0x0000000bff177819 */ /* 0x100fe20000011618 */
[----:B------:R-:W-:Y:S01]  /*9c90*/  HFMA2 R29, R0, R29, R34 ;  /* 0x0000001d001d7231 */ /* 0x000fe20000000022 */
[----:B------:R-:W-:-:S02]  /*9ca0*/  SHF.R.U32.HI R24, RZ, 0xa, R24 ;  /* 0x0000000aff187819 */ /* 0x000fc40000011618 */
[----:B------:R-:W-:Y:S02]  /*9cb0*/  LOP3.LUT R88, R88, 0x100010, R23, 0xf8, !PT ;  /* 0x0010001058587812 */ /* 0x000fe400078ef817 */
[----:B------:R-:W-:Y:S02]  /*9cc0*/  LOP3.LUT R24, R24, 0x1f001f, RZ, 0xc0, !PT ;  /* 0x001f001f18187812 */ /* 0x000fe400078ec0ff */
[----:B------:R-:W-:Y:S02]  /*9cd0*/  SHF.R.U32.HI R23, RZ, 0xb, R25 ;  /* 0x0000000bff177819 */ /* 0x000fe40000011619 */
[----:B------:R-:W-:Y:S02]  /*9ce0*/  LOP3.LUT R24, R24, 0x64006400, RZ, 0xfc, !PT ;  /* 0x6400640018187812 */ /* 0x000fe400078efcff */
[----:B------:R-:W-:Y:S02]  /*9cf0*/  LOP3.LUT R26, R26, 0x64006400, RZ, 0xfc, !PT ;  /* 0x640064001a1a7812 */ /* 0x000fe400078efcff */
[----:B------:R-:W-:Y:S01]  /*9d00*/  LOP3.LUT R23, R86, 0x100010, R23, 0xf8, !PT ;  /* 0x0010001056177812 */ /* 0x000fe200078ef817 */
[----:B------:R-:W-:Y:S01]  /*9d10*/  HADD2 R86, R24, -1040, -1040 ;  /* 0xe410e41018567430 */ /* 0x000fe20000000000 */
[----:B------:R-:W-:Y:S01]  /*9d20*/  SHF.R.U32.HI R25, RZ, 0xa, R25 ;  /* 0x0000000aff197819 */ /* 0x000fe20000011619 */
[----:B------:R-:W-:Y:S01]  /*9d30*/  HADD2 R91, R26, -1040, -1040 ;  /* 0xe410e4101a5b7430 */ /* 0x000fe20000000000 */
[----:B------:R-:W-:-:S02]  /*9d40*/  SHF.R.U32.HI R27, RZ, 0xa, R27 ;  /* 0x0000000aff1b7819 */ /* 0x000fc4000001161b */
[----:B------:R-:W-:Y:S01]  /*9d50*/  LOP3.LUT R25, R25, 0x1f001f, RZ, 0xc0, !PT ;  /* 0x001f001f19197812 */ /* 0x000fe200078ec0ff */
[-C--:B------:R-:W-:Y:S01]  /*9d60*/  HFMA2.MMA R22, R86, R30.reuse, R22 ;  /* 0x0000001e56167235 */ /* 0x080fe20000000016 */
[----:B------:R-:W-:Y:S01]  /*9d70*/  LOP3.LUT R88, R88, 0x64006400, RZ, 0xfc, !PT ;  /* 0x6400640058587812 */ /* 0x000fe200078efcff */
[----:B------:R-:W-:Y:S01]  /*9d80*/  HFMA2.MMA R20, R91, R30, R20 ;  /* 0x0000001e5b147235 */ /* 0x000fe20000000014 */
        /* <DEDUP_REMOVED lines=76> */
[----:B------:R-:W-:Y:S01]  /*a250*/  HFMA2 R26, R3, R26, R35 ;  /* 0x0000001a031a7231 */ /* 0x000fe20000000023 */
[----:B------:R-:W0:Y:S03]  /*a260*/  LDS.128 R20, [UR4+0x70] ;  /* 0x00007004ff147984 */ /* 0x000e260008000c00 */
        /* <DEDUP_REMOVED lines=32> */
[----:B------:R-:W-:Y:S01]  /*a470*/  HFMA2 R32, R69, R20, RZ.H0_H0 ;  /* 0x0000001445207231 */ /* 0x000fe200000400ff */
[----:B------:R-:W-:-:S02]  /*a480*/  HFMA2.MMA R33, R73, R20, RZ ;  /* 0x0000001449217235 */ /* 0x000fc400000000ff */
[----:B------:R-:W-:-:S03]  /*a490*/  HFMA2.MMA R20, R65, R20, RZ ;  /* 0x0000001441147235 */ /* 0x000fc600000000ff */
[----:B------:R-:W-:-:S03]  /*a4a0*/  HFMA2.MMA R64, R64, R21, R32 ;  /* 0x0000001540407235 */ /* 0x000fc60000000020 */
[-C--:B------:R-:W-:Y:S02]  /*a4b0*/  HFMA2 R68, R68, R21.reuse, R34 ;  /* 0x0000001544447231 */ /* 0x080fe40000000022 */
[----:B------:R-:W-:Y:S01]  /*a4c0*/  HFMA2.MMA R20, R50, R21, R20 ;  /* 0x0000001532147235 */ /* 0x000fe20000000014 */
[----:B------:R-:W-:Y:S02]  /*a4d0*/  HFMA2 R66, R66, R21, R33 ;  /* 0x0000001542427231 */ /* 0x000fe40000000021 */
[-C--:B------:R-:W-:Y:S01]  /*a4e0*/  HFMA2 R68, R79, R22.reuse, R68 ;  /* 0x000000164f447231 */ /* 0x080fe20000000044 */
[----:B------:R-:W0:Y:S01]  /*a4f0*/  LDS.128 R32, [UR4+0xb0] ;  /* 0x0000b004ff207984 */ /* 0x000e220008000c00 */
[-C--:B------:R-:W-:Y:S02]  /*a500*/  HFMA2 R64, R51, R22.reuse, R64 ;  /* 0x0000001633407231 */ /* 0x080fe40000000040 */
[----:B------:R-:W-:Y:S01]  /*a510*/  HFMA2 R66, R53, R22, R66 ;  /* 0x0000001635427231 */ /* 0x000fe20000000042 */
[----:B------:R-:W-:Y:S01]  /*a520*/  HFMA2.MMA R20, R47, R22, R20 ;  /* 0x000000162f147235 */ /* 0x000fe20000000014 */
[----:B------:R-:W-:Y:S01]  /*a530*/  HFMA2 R64, R48, R23, R64 ;  /* 0x0000001730407231 */ /* 0x000fe20000000040 */
[----:B------:R-:W-:-:S03]  /*a540*/  HFMA2.MMA R68, R62, R23, R68 ;  /* 0x000000173e447235 */ /* 0x000fc60000000044 */
[----:B------:R-:W-:Y:S02]  /*a550*/  HFMA2.MMA R66, R60, R23, R66 ;  /* 0x000000173c427235 */ /* 0x000fe40000000042 */
[----:B-1----:R-:W-:Y:S02]  /*a560*/  HFMA2.MMA R64, R13, R24, R64 ;  /* 0x000000180d407235 */ /* 0x002fe40000000040 */
[----:B------:R-:W-:-:S03]  /*a570*/  HFMA2.MMA R20, R46, R23, R20 ;  /* 0x000000172e147235 */ /* 0x000fc60000000014 */
[----:B------:R-:W-:-:S03]  /*a580*/  HFMA2 R68, R49, R24, R68 ;  /* 0x0000001831447231 */ /* 0x000fc60000000044 */
[-C--:B------:R-:W-:Y:S01]  /*a590*/  HFMA2.MMA R64, R54, R25.reuse, R64 ;  /* 0x0000001936407235 */ /* 0x080fe20000000040 */
[-C--:B------:R-:W-:Y:S02]  /*a5a0*/  HFMA2 R66, R15, R24.reuse, R66 ;  /* 0x000000180f427231 */ /* 0x080fe40000000042 */
        /* <DEDUP_REMOVED lines=12> */
[-C--:B--2---:R-:W-:Y:S02]  /*a670*/  HFMA2 R66, R71, R28.reuse, R66 ;  /* 0x0000001c47427231 */ /* 0x084fe40000000042 */
[----:B------:R-:W-:Y:S01]  /*a680*/  HFMA2.MMA R64, R67, R28, R64 ;  /* 0x0000001c43407235 */ /* 0x000fe20000000040 */
[----:B------:R-:W-:-:S02]  /*a690*/  HFMA2 R20, R63, R28, R20 ;  /* 0x0000001c3f147231 */ /* 0x000fc40000000014 */
[----:B------:R-:W-:Y:S01]  /*a6a0*/  HFMA2.MMA R14, R75, R28, R14 ;  /* 0x0000001c4b0e7235 */ /* 0x000fe2000000000e */
[-C--:B------:R-:W-:Y:S02]  /*a6b0*/  HFMA2 R66, R74, R29.reuse, R66 ;  /* 0x0000001d4a427231 */ /* 0x080fe40000000042 */
        /* <DEDUP_REMOVED lines=21> */
[----:B------:R-:W-:Y:S01]  /*a810*/  HFMA2.MMA R64, R2, R33, R64 ;  /* 0x0000002102407235 */ /* 0x000fe20000000040 */
[----:B------:R-:W-:-:S02]  /*a820*/  HADD2 R46, R46.H0_H0, R46.H1_H1 ;  /* 0x3000002e2e2e7230 */ /* 0x000fc40000000800 */
        /* <DEDUP_REMOVED lines=9> */
[----:B------:R-:W-:Y:S02]  /*a8c0*/  PRMT R47, R47, 0x5410, R46 ;  /* 0x000054102f2f7816 */ /* 0x000fe4000000002e */
[----:B------:R-:W-:-:S04]  /*a8d0*/  HFMA2 R16, R64, R39, R16 ;  /* 0x0000002740107231 */ /* 0x000fc80000000010 */
[----:B------:R-:W-:-:S11]  /*a8e0*/  HFMA2.MMA R17, R47, R41, R17 ;  /* 0x000000292f117235 */ /* 0x000fd60000000011 */
.L_x_2286:
[----:B------:R-:W-:Y:S01]  /*a8f0*/  IADD3 R45, R45, 0x20, RZ ;  /* 0x000000202d2d7810 */ /* 0x000fe20007ffe0ff */
[----:B------:R-:W-:Y:S01]  /*a900*/  IMAD.WIDE R96, R42, 0x4, R96 ;  /* 0x000000042a607825 */ /* 0x000fe200078e0260 */
[----:B------:R-:W-:Y:S02]  /*a910*/  UIADD3 UR4, UR4, 0x40, URZ ;  /* 0x0000004004047890 */ /* 0x000fe4000fffe03f */
[C---:B------:R-:W-:Y:S02]  /*a920*/  ISETP.GE.AND P0, PT, R45.reuse, UR5, PT ;  /* 0x000000052d007c0c */ /* 0x040fe4000bf06270 */
[----:B------:R-:W-:Y:S02]  /*a930*/  ISETP.LT.AND P2, PT, R45, R44, PT ;  /* 0x0000002c2d00720c */ /* 0x000fe40003f41270 */
[----:B0-----:R-:W-:Y:S02]  /*a940*/  MOV R2, R96 ;  /* 0x0000006000027202 */ /* 0x001fe40000000f00 */
[----:B------:R-:W-:-:S09]  /*a950*/  MOV R27, R97 ;  /* 0x00000061001b7202 */ /* 0x000fd20000000f00 */
[----:B------:R-:W-:Y:S05]  /*a960*/  @!P0 BRA P2, `(.L_x_2287) ;  /* 0xffffffe000208947 */ /* 0x000fea000103ffff */
.L_x_2285:
[----:B------:R-:W-:Y:S05]  /*a970*/  @!P1 EXIT ;  /* 0x000000000000994d */ /* 0x000fea0003800000 */
[----:B------:R-:W0:Y:S01]  /*a980*/  S2R R0, SR_CTAID.X ;  /* 0x0000000000007919 */ /* 0x000e220000002500 */
[----:B------:R-:W1:Y:S01]  /*a990*/  S2UR UR4, SR_CTAID.Y ;  /* 0x00000000000479c3 */ /* 0x000e620000002600 */
[----:B-----5:R-:W0:Y:S07]  /*a9a0*/  S2R R5, SR_TID.X ;  /* 0x0000000000057919 */ /* 0x020e2e0000002100 */
        /* <DEDUP_REMOVED lines=13> */
.L_x_2291:
[----:B------:R-:W0:Y:S02]  /*aa80*/  LDS R4, [R0] ;  /* 0x0000000000047984 */ /* 0x000e240000000800 */
[----:B0-----:R-:W-:-:S06]  /*aa90*/  HADD2 R5, R4, R37 ;  /* 0x0000002504057230 */ /* 0x001fcc0000000000 */
[----:B------:R-:W0:Y:S02]  /*aaa0*/  ATOMS.CAST.SPIN R5, [R0], R4, R5 ;  /* 0x000000040005738d */ /* 0x000e240001800005 */
[----:B0-----:R-:W-:-:S13]  /*aab0*/  ISETP.EQ.U32.AND P0, PT, R5, 0x1, PT ;  /* 0x000000010500780c */ /* 0x001fda0003f02070 */
[----:B------:R-:W-:Y:S05]  /*aac0*/  @!P0 BRA `(.L_x_2291) ;  /* 0xfffffffc00ec8947 */ /* 0x000fea000383ffff */
[----:B------:R-:W-:Y:S05]  /*aad0*/  BRA `(.L_x_2289) ;  /* 0x00000000000c7947 */ /* 0x000fea0003800000 */
.L_x_2290:
[----:B------:R-:W2:Y:S02]  /*aae0*/  LD.E R0, desc[UR6][R6.64] ;  /* 0x0000000606007980 */ /* 0x000ea4000c101900 */
[----:B--2---:R-:W-:-:S05]  /*aaf0*/  IADD3 R5, R37, R0, RZ ;  /* 0x0000000025057210 */ /* 0x004fca0007ffe0ff */
[----:B------:R0:W-:Y:S02]  /*ab00*/  ST.E desc[UR6][R6.64], R5 ;  /* 0x0000000506007985 */ /* 0x0001e4000c101906 */
.L_x_2289:
[----:B------:R-:W-:Y:S05]  /*ab10*/  BSYNC B0 ;  /* 0x0000000000007941 */ /* 0x000fea0003800000 */
.L_x_2288:
[----:B------:R1:W-:Y:S01]  /*ab20*/  ATOM.E.ADD.F16x2.RN.STRONG.GPU P0, RZ, desc[UR6][R6.64+0x4], R36 ;  /* 0x0000042406ff79a2 */ /* 0x0003e2000810e1c6 */
[----:B------:R-:W-:Y:S04]  /*ab30*/  BSSY B0, `(.L_x_2292) ;  /* 0x000000f000007945 */ /* 0x000fe80003800000 */
[----:B-1----:R-:W-:Y:S05]  /*ab40*/  @P0 BRA `(.L_x_2293) ;  /* 0x0000000000340947 */ /* 0x002fea0003800000 */
[----:B------:R-:W1:Y:S02]  /*ab50*/  QSPC.E.S P0, RZ, [R6+0x4] ;  /* 0x0000040006ff73aa */ /* 0x000e640000000500 */
[----:B-1----:R-:W-:Y:S05]  /*ab60*/  @!P0 BRA `(.L_x_2294) ;  /* 0x0000000000208947 */ /* 0x002fea0003800000 */
[----:B------:R-:W-:-:S04]  /*ab70*/  MOV R4, R6 ;  /* 0x0000000600047202 */ /* 0x000fc80000000f00 */
[----:B------:R-:W-:-:S07]  /*ab80*/  MOV R0, R4 ;  /* 0x0000000400007202 */ /* 0x000fce0000000f00 */
.L_x_2295:
[----:B------:R-:W0:Y:S02]  /*ab90*/  LDS R4, [R0+0x4] ;  /* 0x0000040000047984 */ /* 0x000e240000000800 */
[----:B0-----:R-:W-:-:S10]  /*aba0*/  HFMA2.MMA R5, R4, 1, 1, R36 ;  /* 0x3c003c0004057835 */ /* 0x001fd40000000024 */
[----:B------:R-:W0:Y:S02]  /*abb0*/  ATOMS.CAST.SPIN R5, [R0+0x4], R4, R5 ;  /* 0x000004040005738d */ /* 0x000e240001800005 */
[----:B0-----:R-:W-:-:S13]  /*abc0*/  ISETP.EQ.U32.AND P0, PT, R5, 0x1, PT ;  /* 0x000000010500780c */ /* 0x001fda0003f02070 */
[----:B------:R-:W-:Y:S05]  /*abd0*/  @!P0 BRA `(.L_x_2295) ;  /* 0xfffffffc00ec8947 */ /* 0x000fea000383ffff */
[----:B------:R-:W-:Y:S05]  /*abe0*/  BRA `(.L_x_2293) ;  /* 0x00000000000c7947 */ /* 0x000fea0003800000 */
.L_x_2294:
[----:B------:R-:W0:Y:S02]  /*abf0*/  LD.E R0, desc[UR6][R6.64+0x4] ;  /* 0x0000040606007980 */ /* 0x000e24000c101900 */
[----:B0-----:R-:W-:-:S05]  /*ac00*/  IADD3 R5, R36, R0, RZ ;  /* 0x0000000024057210 */ /* 0x001fca0007ffe0ff */
[----:B------:R1:W-:Y:S02]  /*ac10*/  ST.E desc[UR6][R6.64+0x4], R5 ;  /* 0x0000040506007985 */ /* 0x0003e4000c101906 */
.L_x_2293:
[----:B------:R-:W-:Y:S05]  /*ac20*/  BSYNC B0 ;  /* 0x0000000000007941 */ /* 0x000fea0003800000 */
.L_x_2292:
        /* <DEDUP_REMOVED lines=11> */
.L_x_2299:
[----:B------:R-:W0:Y:S02]  /*ace0*/  LDS R4, [R0] ;  /* 0x0000000000047984 */ /* 0x000e240000000800 */
[----:B0-----:R-:W-:-:S06]  /*acf0*/  HADD2 R5, R4, R19 ;  /* 0x0000001304057230 */ /* 0x001fcc0000000000 */
[----:B------:R-:W0:Y:S02]  /*ad00*/  ATOMS.CAST.SPIN R5, [R0], R4, R5 ;  /* 0x000000040005738d */ /* 0x000e240001800005 */
[----:B0-----:R-:W-:-:S13]  /*ad10*/  ISETP.EQ.U32.AND P0, PT, R5, 0x1, PT ;  /* 0x000000010500780c */ /* 0x001fda0003f02070 */
[----:B------:R-:W-:Y:S05]  /*ad20*/  @!P0 BRA `(.L_x_2299) ;  /* 0xfffffffc00ec8947 */ /* 0x000fea000383ffff */
[----:B------:R-:W-:Y:S05]  /*ad30*/  BRA `(.L_x_2297) ;  /* 0x00000000000c7947 */ /* 0x000fea0003800000 */
.L_x_2298:
[----:B------:R-:W2:Y:S02]  /*ad40*/  LD.E R0, desc[UR6][R6.64] ;  /* 0x0000000606007980 */ /* 0x000ea4000c101900 */
[----:B--2---:R-:W-:-:S05]  /*ad50*/  IADD3 R5, R19, R0, RZ ;  /* 0x0000000013057210 */ /* 0x004fca0007ffe0ff */
[----:B------:R0:W-:Y:S02]  /*ad60*/  ST.E desc[UR6][R6.64], R5 ;  /* 0x0000000506007985 */ /* 0x0001e4000c101906 */
.L_x_2297:
[----:B------:R-:W-:Y:S05]  /*ad70*/  BSYNC B0 ;  /* 0x0000000000007941 */ /* 0x000fea0003800000 */
.L_x_2296:
[----:B------:R1:W-:Y:S01]  /*ad80*/  ATOM.E.ADD.F16x2.RN.STRONG.GPU P0, RZ, desc[UR6][R6.64+0x4], R18 ;  /* 0x0000041206ff79a2 */ /* 0x0003e2000810e1c6 */
[----:B------:R-:W-:Y:S04]  /*ad90*/  BSSY B0, `(.L_x_2300) ;  /* 0x000000f000007945 */ /* 0x000fe80003800000 */
[----:B-1----:R-:W-:Y:S05]  /*ada0*/  @P0 BRA `(.L_x_2301) ;  /* 0x0000000000340947 */ /* 0x002fea0003800000 */
[----:B------:R-:W1:Y:S02]  /*adb0*/  QSPC.E.S P0, RZ, [R6+0x4] ;  /* 0x0000040006ff73aa */ /* 0x000e640000000500 */
[----:B-1----:R-:W-:Y:S05]  /*adc0*/  @!P0 BRA `(.L_x_2302) ;  /* 0x0000000000208947 */ /* 0x002fea0003800000 */
[----:B------:R-:W-:-:S04]  /*add0*/  MOV R4, R6 ;  /* 0x0000000600047202 */ /* 0x000fc80000000f00 */
[----:B------:R-:W-:-:S07]  /*ade0*/  MOV R0, R4 ;  /* 0x0000000400007202 */ /* 0x000fce0000000f00 */
.L_x_2303:
[----:B------:R-:W0:Y:S02]  /*adf0*/  LDS R4, [R0+0x4] ;  /* 0x0000040000047984 */ /* 0x000e240000000800 */
[----:B0-----:R-:W-:-:S10]  /*ae00*/  HFMA2.MMA R5, R4, 1, 1, R18 ;  /* 0x3c003c0004057835 */ /* 0x001fd40000000012 */
[----:B------:R-:W0:Y:S02]  /*ae10*/  ATOMS.CAST.SPIN R5, [R0+0x4], R4, R5 ;  /* 0x000004040005738d */ /* 0x000e240001800005 */
[----:B0-----:R-:W-:-:S13]  /*ae20*/  ISETP.EQ.U32.AND P0, PT, R5, 0x1, PT ;  /* 0x000000010500780c */ /* 0x001fda0003f02070 */
[----:B------:R-:W-:Y:S05]  /*ae30*/  @!P0 BRA `(.L_x_2303) ;  /* 0xfffffffc00ec8947 */ /* 0x000fea000383ffff */
[----:B------:R-:W-:Y:S05]  /*ae40*/  BRA `(.L_x_2301) ;  /* 0x00000000000c7947 */ /* 0x000fea0003800000 */
.L_x_2302:
[----:B------:R-:W0:Y:S02]  /*ae50*/  LD.E R0, desc[UR6][R6.64+0x4] ;  /* 0x0000040606007980 */ /* 0x000e24000c101900 */
[----:B0-----:R-:W-:-:S05]  /*ae60*/  IADD3 R5, R18, R0, RZ ;  /* 0x0000000012057210 */ /* 0x001fca0007ffe0ff */
[----:B------:R1:W-:Y:S02]  /*ae70*/  ST.E desc[UR6][R6.64+0x4], R5 ;  /* 0x0000040506007985 */ /* 0x0003e4000c101906 */
.L_x_2301:
[----:B------:R-:W-:Y:S05]  /*ae80*/  BSYNC B0 ;  /* 0x0000000000007941 */ /* 0x000fea0003800000 */
.L_x_2300:
        /* <DEDUP_REMOVED lines=11> */
.L_x_2307:
[----:B------:R-:W0:Y:S02]  /*af40*/  LDS R2, [R0] ;  /* 0x0000000000027984 */ /* 0x000e240000000800 */
[----:B0-----:R-:W-:-:S06]  /*af50*/  HADD2 R3, R2, R17 ;  /* 0x0000001102037230 */ /* 0x001fcc0000000000 */
[----:B------:R-:W0:Y:S02]  /*af60*/  ATOMS.CAST.SPIN R3, [R0], R2, R3 ;  /* 0x000000020003738d */ /* 0x000e240001800003 */
[----:B0-----:R-:W-:-:S13]  /*af70*/  ISETP.EQ.U32.AND P0, PT, R3, 0x1, PT ;  /* 0x000000010300780c */ /* 0x001fda0003f02070 */
[----:B------:R-:W-:Y:S05]  /*af80*/  @!P0 BRA `(.L_x_2307) ;  /* 0xfffffffc00ec8947 */ /* 0x000fea000383ffff */
[----:B------:R-:W-:Y:S05]  /*af90*/  BRA `(.L_x_2305) ;  /* 0x00000000000c7947 */ /* 0x000fea0003800000 */
.L_x_2306:
[----:B------:R-:W2:Y:S02]  /*afa0*/  LD.E R0, desc[UR6][R4.64] ;  /* 0x0000000604007980 */ /* 0x000ea4000c101900 */
[----:B--2---:R-:W-:-:S05]  /*afb0*/  IADD3 R3, R17, R0, RZ ;  /* 0x0000000011037210 */ /* 0x004fca0007ffe0ff */
[----:B------:R0:W-:Y:S02]  /*afc0*/  ST.E desc[UR6][R4.64], R3 ;  /* 0x0000000304007985 */ /* 0x0001e4000c101906 */
.L_x_2305:
[----:B------:R-:W-:Y:S05]  /*afd0*/  BSYNC B0 ;  /* 0x0000000000007941 */ /* 0x000fea0003800000 */
.L_x_2304:
[----:B------:R1:W-:Y:S02]  /*afe0*/  ATOM.E.ADD.F16x2.RN.STRONG.GPU P0, RZ, desc[UR6][R4.64+0x4], R16 ;  /* 0x0000041004ff79a2 */ /* 0x0003e4000810e1c6 */
[----:B-1----:R-:W-:Y:S05]  /*aff0*/  @P0 EXIT ;  /* 0x000000000000094d */ /* 0x002fea0003800000 */
[----:B------:R-:W1:Y:S02]  /*b000*/  QSPC.E.S P0, RZ, [R4+0x4] ;  /* 0x0000040004ff73aa */ /* 0x000e640000000500 */
[----:B-1----:R-:W-:Y:S05]  /*b010*/  @!P0 BRA `(.L_x_2308) ;  /* 0x0000000000208947 */ /* 0x002fea0003800000 */
[----:B------:R-:W-:-:S04]  /*b020*/  MOV R2, R4 ;  /* 0x0000000400027202 */ /* 0x000fc80000000f00 */
[----:B------:R-:W-:-:S07]  /*b030*/  MOV R0, R2 ;  /* 0x0000000200007202 */ /* 0x000fce0000000f00 */
.L_x_2309:
[----:B------:R-:W0:Y:S02]  /*b040*/  LDS R2, [R0+0x4] ;  /* 0x0000040000027984 */ /* 0x000e240000000800 */
[----:B0-----:R-:W-:-:S10]  /*b050*/  HFMA2.MMA R3, R2, 1, 1, R16 ;  /* 0x3c003c0002037835 */ /* 0x001fd40000000010 */
[----:B------:R-:W0:Y:S02]  /*b060*/  ATOMS.CAST.SPIN R3, [R0+0x4], R2, R3 ;  /* 0x000004020003738d */ /* 0x000e240001800003 */
[----:B0-----:R-:W-:-:S13]  /*b070*/  ISETP.EQ.U32.AND P0, PT, R3, 0x1, PT ;  /* 0x000000010300780c */ /* 0x001fda0003f02070 */
[----:B------:R-:W-:Y:S05]  /*b080*/  @!P0 BRA `(.L_x_2309) ;  /* 0xfffffffc00ec8947 */ /* 0x000fea000383ffff */
[----:B------:R-:W-:Y:S05]  /*b090*/  EXIT ;  /* 0x000000000000794d */ /* 0x000fea0003800000 */
.L_x_2308:
[----:B------:R-:W0:Y:S02]  /*b0a0*/  LD.E R0, desc[UR6][R4.64+0x4] ;  /* 0x0000040604007980 */ /* 0x000e24000c101900 */
[----:B0-----:R-:W-:-:S05]  /*b0b0*/  IADD3 R3, R16, R0, RZ ;  /* 0x0000000010037210 */ /* 0x001fca0007ffe0ff */
[----:B------:R-:W-:Y:S01]  /*b0c0*/  ST.E desc[UR6][R4.64+0x4], R3 ;  /* 0x0000040304007985 */ /* 0x000fe2000c101906 */
[----:B------:R-:W-:Y:S05]  /*b0d0*/  EXIT ;  /* 0x000000000000794d */ /* 0x000fea0003800000 */
.L_x_2310:
        /* <DEDUP_REMOVED lines=10> */
.L_x_4193:


//--------------------- .text._Z23gemm_half_q_half_kernelILi3ELi152ELb0ELb0ELi32EEvPK6__halfPKjS4_S2_PS0_iiiiPKtS7_iiiiiibS2_i --------------------------
	.section	.text._Z23gemm_half_q_half_kernelILi3ELi152ELb0ELb0ELi32EEvPK6__halfPKjS4_S2_PS0_iiiiPKtS7_iiiiiibS2_i,"ax",@progbits
	.align	128
        .global         _Z23gemm_half_q_half_kernelILi3ELi152ELb0ELb0ELi32EEvPK6__halfPKjS4_S2_PS0_iiiiPKtS7_iiiiiibS2_i
        .type           _Z23gemm_half_q_half_kernelILi3ELi152ELb0ELb0ELi32EEvPK6__halfPKjS4_S2_PS0_iiiiPKtS7_iiiiiibS2_i,@function
        .size           _Z23gemm_half_q_half_kernelILi3ELi152ELb0ELb0ELi32EEvPK6__halfPKjS4_S2_PS0_iiiiPKtS7_iiiiiibS2_i,(.L_x_4194 - _Z23gemm_half_q_half_kernelILi3ELi152ELb0ELb0ELi32EEvPK6__halfPKjS4_S2_PS0_iiiiPKtS7_iiiiiibS2_i)
        .other          _Z23gemm_half_q_half_kernelILi3ELi152ELb0ELb0ELi32EEvPK6__halfPKjS4_S2_PS0_iiiiPKtS7_iiiiiibS2_i,@"STO_CUDA_ENTRY STV_DEFAULT"
_Z23gemm_half_q_half_kernelILi3ELi152ELb0ELb0ELi32EEvPK6__halfPKjS4_S2_PS0_iiiiPKtS7_iiiiiibS2_i:
.text._Z23gemm_half_q_half_kernelILi3ELi152ELb0ELb0ELi32EEvPK6__halfPKjS4_S2_PS0_iiiiPKtS7_iiiiiibS2_i:
        /* <DEDUP_REMOVED lines=37> */
.L_x_2315:
        /* <DEDUP_REMOVED lines=37> */
.L_x_2314:
        /* <DEDUP_REMOVED lines=24> */
.L_x_2316:
        /* <DEDUP_REMOVED lines=14> */
.L_x_2313:
        /* <DEDUP_REMOVED lines=10> */
.L_x_2318:
        /* <DEDUP_REMOVED lines=37> */
.L_x_2317:
        /* <DEDUP_REMOVED lines=24> */
.L_x_2319:
        /* <DEDUP_REMOVED lines=13> */
.L_x_2312:
[----:B------:R-:W-:Y:S05]  /*0c40*/  BSYNC B0 ;  /* 0x0000000000007941 */ /* 0x000fea0003800000 */
.L_x_2311:
        /* <DEDUP_REMOVED lines=17> */
.L_x_2322:
[----:B-1----:R-:W-:Y:S01]  /*0d60*/  IMAD R4, R2, 0x3, R15 ;  /* 0x0000000302047824 */ /* 0x002fe200078e020f */
[----:B------:R-:W-:-:S03]  /*0d70*/  IADD3 R15, R15, 0x4, RZ ;  /* 0x000000040f0f7810 */ /* 0x000fc60007ffe0ff */
[CCC-:B------:R-:W-:Y:S01]  /*0d80*/  IMAD R5, R4.reuse, R42.reuse, R3.reuse ;  /* 0x0000002a04057224 */ /* 0x1c0fe200078e0203 */
[C---:B-----5:R-:W-:Y:S02]  /*0d90*/  IADD3 R6, R4.reuse, 0x1, RZ ;  /* 0x0000000104067810 */ /* 0x060fe40007ffe0ff */
[C---:B------:R-:W-:Y:S02]  /*0da0*/  IADD3 R8, R4.reuse, 0x2, RZ ;  /* 0x0000000204087810 */ /* 0x040fe40007ffe0ff */
[----:B------:R-:W-:Y:S01]  /*0db0*/  IADD3 R10, R4, 0x3, RZ ;  /* 0x00000003040a7810 */ /* 0x000fe20007ffe0ff */
[--C-:B------:R-:W-:Y:S01]  /*0dc0*/  IMAD R7, R6, R42, R3.reuse ;  /* 0x0000002a06077224 */ /* 0x100fe200078e0203 */
        /* <DEDUP_REMOVED lines=12> */
.L_x_2321:
[----:B-1----:R-:W-:-:S04]  /*0e90*/  IADD3 R4, R43, -R15, RZ ;  /* 0x8000000f2b047210 */ /* 0x002fc80007ffe0ff */
[----:B------:R-:W-:-:S13]  /*0ea0*/  ISETP.GT.AND P2, PT, R4, 0x1, PT ;  /* 0x000000010400780c */ /* 0x000fda0003f44270 */
[----:B------:R-:W-:Y:S05]  /*0eb0*/  @!P2 BRA `(.L_x_2323) ;  /* 0x00000000002ca947 */ /* 0x000fea0003800000 */
[----:B-----5:R-:W1:Y:S01]  /*0ec0*/  LDC.64 R6, c[0x0][0x230] ;  /* 0x00008c00ff067b82 */ /* 0x020e620000000a00 */
[----:B------:R-:W-:Y:S01]  /*0ed0*/  IMAD R4, R2, 0x3, R15 ;  /* 0x0000000302047824 */ /* 0x000fe200078e020f */
[----:B------:R-:W-:Y:S02]  /*0ee0*/  PLOP3.LUT P0, PT, PT, PT, PT, 0x8, 0x0 ;  /* 0x000000000000781c */ /* 0x000fe40003f0e170 */
[----:B------:R-:W-:Y:S01]  /*0ef0*/  IADD3 R15, R15, 0x2, RZ ;  /* 0x000000020f0f7810 */ /* 0x000fe20007ffe0ff */
[C---:B------:R-:W-:Y:S01]  /*0f00*/  IMAD R5, R4.reuse, R42, R3 ;  /* 0x0000002a04057224 */ /* 0x040fe200078e0203 */
[----:B0-----:R-:W-:-:S05]  /*0f10*/  IADD3 R8, R4, 0x1, RZ ;  /* 0x0000000104087810 */ /* 0x001fca0007ffe0ff */
[----:B------:R-:W-:Y:S02]  /*0f20*/  IMAD R9, R8, R42, R3 ;  /* 0x0000002a08097224 */ /* 0x000fe400078e0203 */
[----:B-1----:R-:W-:-:S04]  /*0f30*/  IMAD.WIDE R4, R5, 0x2, R6 ;  /* 0x0000000205047825 */ /* 0x002fc800078e0206 */
[----:B------:R-:W-:Y:S01]  /*0f40*/  IMAD.WIDE R6, R9, 0x2, R6 ;  /* 0x0000000209067825 */ /* 0x000fe200078e0206 */
[----:B------:R1:W-:Y:S04]  /*0f50*/  STG.E.64 desc[UR8][R4.64], RZ ;  /* 0x000000ff04007986 */ /* 0x0003e8000c101b08 */
[----:B------:R1:W-:Y:S02]  /*0f60*/  STG.E.64 desc[UR8][R6.64], RZ ;  /* 0x000000ff06007986 */ /* 0x0003e4000c101b08 */
.L_x_2323:
[----:B------:R-:W-:-:S13]  /*0f70*/  ISETP.LT.OR P0, PT, R15, R43, P0 ;  /* 0x0000002b0f00720c */ /* 0x000fda0000701670 */
[----:B-1----:R-:W1:Y:S01]  /*0f80*/  @P0 LDC.64 R4, c[0x0][0x230] ;  /* 0x00008c00ff040b82 */ /* 0x002e620000000a00 */
[----:B------:R-:W-:-:S04]  /*0f90*/  @P0 IMAD R2, R2, 0x3, R15 ;  /* 0x0000000302020824 */ /* 0x000fc800078e020f */
[----:B------:R-:W-:-:S04]  /*0fa0*/  @P0 IMAD R7, R2, R42, R3 ;  /* 0x0000002a02070224 */ /* 0x000fc800078e0203 */
[----:B-1----:R-:W-:-:S05]  /*0fb0*/  @P0 IMAD.WIDE R4, R7, 0x2, R4 ;  /* 0x0000000207040825 */ /* 0x002fca00078e0204 */
[----:B------:R1:W-:Y:S02]  /*0fc0*/  @P0 STG.E.64 desc[UR8][R4.64], RZ ;  /* 0x000000ff04000986 */ /* 0x0003e4000c101b08 */
.L_x_2320:
        /* <DEDUP_REMOVED lines=15> */
[----:B-1----:R-:W1:Y:S01]  /*10c0*/  LDC.64 R4, c[0x0][0x248] ;  /* 0x00009200ff047b82 */ /* 0x002e620000000a00 */
[----:B------:R-:W-:-:S07]  /*10d0*/  SHF.L.U32 R11, R0, 0x6, RZ ;  /* 0x00000006000b7819 */ /* 0x000fce00000006ff */
[----:B-----5:R-:W2:Y:S08]  /*10e0*/  LDC.64 R6, c[0x0][0x220] ;  /* 0x00008800ff067b82 */ /* 0x020eb00000000a00 */
        /* <DEDUP_REMOVED lines=10> */
.L_x_2325:
        /* <DEDUP_REMOVED lines=40> */
.L_x_2324:
[----:B------:R-:W-:Y:S01]  /*1410*/  HFMA2.MMA R0, -RZ, RZ, 0, 0 ;  /* 0x00000000ff007435 */ /* 0x000fe200000001ff */
[----:B------:R-:W-:Y:S02]  /*1420*/  LEA.HI R22, R22, R21, RZ, 0x5 ;  /* 0x0000001516167211 */ /* 0x000fe400078f28ff */
[----:B------:R-:W-:Y:S01]  /*1430*/  MOV R2, RZ ;  /* 0x000000ff00027202 */ /* 0x000fe20000000f00 */
[----:B------:R-:W-:Y:S07]  /*1440*/  @!P0 BRA `(.L_x_2326) ;  /* 0x00000000001c8947 */ /* 0x000fee0003800000 */
[----:B-1----:R-:W1:Y:S02]  /*1450*/  LDC R5, c[0x0][0x25c] ;  /* 0x00009700ff057b82 */ /* 0x002e640000000800 */
[----:B-1----:R-:W-:-:S04]  /*1460*/  VIMNMX R2, R44, R5, PT ;  /* 0x000000052c027248 */ /* 0x002fc80003fe0100 */
[----:B------:R-:W-:-:S04]  /*1470*/  IADD3 R2, R2, -UR6, RZ ;  /* 0x8000000602027c10 */ /* 0x000fc8000fffe0ff */
[----:B------:R-:W-:-:S04]  /*1480*/  SHF.R.S32.HI R5, RZ, 0x1f, R2 ;  /* 0x0000001fff057819 */ /* 0x000fc80000011402 */
[----:B------:R-:W-:-:S04]  /*1490*/  LEA.HI R5, R5, R2, RZ, 0x5 ;  /* 0x0000000205057211 */ /* 0x000fc800078f28ff */
[----:B------:R-:W-:-:S05]  /*14a0*/  SHF.R.S32.HI R5, RZ, 0x5, R5 ;  /* 0x00000005ff057819 */ /* 0x000fca0000011405 */
[----:B------:R-:W-:-:S07]  /*14b0*/  IMAD R2, R5, 0x6, RZ ;  /* 0x0000000605027824 */ /* 0x000fce00078e02ff */
.L_x_2326:
[----:B------:R-:W-:Y:S05]  /*14c0*/  @!P4 BRA `(.L_x_2327) ;  /* 0x00000000001cc947 */ /* 0x000fea0003800000 */
[----:B-1----:R-:W1:Y:S02]  /*14d0*/  LDC R5, c[0x0][0x260] ;  /* 0x00009800ff057b82 */ /* 0x002e640000000800 */
[----:B-1----:R-:W-:-:S04]  /*14e0*/  VIMNMX R0, R44, R5, PT ;  /* 0x000000052c007248 */ /* 0x002fc80003fe0100 */
[----:B------:R-:W-:-:S04]  /*14f0*/  IADD3 R0, R0, -R23, RZ ;  /* 0x8000001700007210 */ /* 0x000fc80007ffe0ff */
[----:B------:R-:W-:-:S04]  /*1500*/  SHF.R.S32.HI R5, RZ, 0x1f, R0 ;  /* 0x0000001fff057819 */ /* 0x000fc80000011400 */
[----:B------:R-:W-:-:S04]  /*1510*/  LEA.HI R5, R5, R0, RZ, 0x5 ;  /* 0x0000000005057211 */ /* 0x000fc800078f28ff */
[----:B------:R-:W-:-:S04]  /*1520*/  SHF.R.S32.HI R5, RZ, 0x5, R5 ;  /* 0x00000005ff057819 */ /* 0x000fc80000011405 */
[----:B------:R-:W-:-:S07]  /*1530*/  LEA R0, R5, R5, 0x2 ;  /* 0x0000000505007211 */ /* 0x000fce00078e10ff */
.L_x_2327:
[----:B-1----:R-:W-:Y:S02]  /*1540*/  CS2R R4, SRZ ;  /* 0x0000000000047805 */ /* 0x002fe4000001ff00 */
[----:B------:R-:W-:Y:S01]  /*1550*/  SHF.R.S32.HI R9, RZ, 0x5, R22 ;  /* 0x00000005ff097819 */ /* 0x000fe20000011416 */
[----:B------:R-:W-:Y:S06]  /*1560*/  @!P2 BRA `(.L_x_2328) ;  /* 0x00000000001ca947 */ /* 0x000fec0003800000 */
[----:B------:R-:W1:Y:S02]  /*1570*/  LDC R5, c[0x0][0x264] ;  /* 0x00009900ff057b82 */ /* 0x000e640000000800 */
[----:B-1----:R-:W-:-:S04]  /*1580*/  VIMNMX R5, R44, R5, PT ;  /* 0x000000052c057248 */ /* 0x002fc80003fe0100 */
[----:B------:R-:W-:-:S04]  /*1590*/  IADD3 R5, R5, -UR5, RZ ;  /* 0x8000000505057c10 */ /* 0x000fc8000fffe0ff */
[----:B-----5:R-:W-:-:S04]  /*15a0*/  SHF.R.S32.HI R6, RZ, 0x1f, R5 ;  /* 0x0000001fff067819 */ /* 0x020fc80000011405 */
[----:B------:R-:W-:-:S04]  /*15b0*/  LEA.HI R6, R6, R5, RZ, 0x5 ;  /* 0x0000000506067211 */ /* 0x000fc800078f28ff */
[----:B------:R-:W-:-:S04]  /*15c0*/  SHF.R.S32.HI R6, RZ, 0x5, R6 ;  /* 0x00000005ff067819 */ /* 0x000fc80000011406 */
[----:B------:R-:W-:-:S07]  /*15d0*/  SHF.L.U32 R5, R6, 0x2, RZ ;  /* 0x0000000206057819 */ /* 0x000fce00000006ff */
.L_x_2328:
        /* <DEDUP_REMOVED lines=8> */
.L_x_2329:
[----:B------:R-:W-:Y:S01]  /*1660*/  HFMA2.MMA R7, -RZ, RZ, 0, 0 ;  /* 0x00000000ff077435 */ /* 0x000fe200000001ff */
[----:B------:R-:W-:Y:S10]  /*1670*/  @!P3 BRA `(.L_x_2330) ;  /* 0x00000000001cb947 */ /* 0x000ff40003800000 */
[----:B------:R-:W1:Y:S02]  /*1680*/  LDC R7, c[0x0][0x26c] ;  /* 0x00009b00ff077b82 */ /* 0x000e640000000800 */
[----:B-1---5:R-:W-:-:S04]  /*1690*/  VIMNMX R6, R44, R7, PT ;  /* 0x000000072c067248 */ /* 0x022fc80003fe0100 */
[----:B------:R-:W-:-:S04]  /*16a0*/  IADD3 R6, R6, -UR7, RZ ;  /* 0x8000000706067c10 */ /* 0x000fc8000fffe0ff */
[----:B------:R-:W-:-:S04]  /*16b0*/  SHF.R.S32.HI R7, RZ, 0x1f, R6 ;  /* 0x0000001fff077819 */ /* 0x000fc80000011406 */
[----:B------:R-:W-:-:S04]  /*16c0*/  LEA.HI R7, R7, R6, RZ, 0x5 ;  /* 0x0000000607077211 */ /* 0x000fc800078f28ff */
[----:B------:R-:W-:-:S04]  /*16d0*/  SHF.R.S32.HI R7, RZ, 0x5, R7 ;  /* 0x00000005ff077819 */ /* 0x000fc80000011407 */
[----:B------:R-:W-:-:S07]  /*16e0*/  SHF.L.U32 R7, R7, 0x1, RZ ;  /* 0x0000000107077819 */ /* 0x000fce00000006ff */
.L_x_2330:
[----:B------:R-:W-:Y:S01]  /*16f0*/  LEA R2, R9, R2, 0x3 ;  /* 0x0000000209027211 */ /* 0x000fe200078e18ff */
[----:B------:R-:W1:Y:S01]  /*1700*/  S2UR UR5, SR_CgaCtaId ;  /* 0x00000000000579c3 */ /* 0x000e620000008800 */
[----:B------:R-:W-:Y:S01]  /*1710*/  ULDC.64 UR10, c[0x0][0x218] ;  /* 0x00008600000a7ab9 */ /* 0x000fe20000000a00 */
[----:B------:R-:W-:Y:S01]  /*1720*/  UMOV UR4, 0x400 ;  /* 0x0000040000047882 */ /* 0x000fe20000000000 */
[----:B------:R-:W-:Y:S02]  /*1730*/  IADD3 R0, R5, R2, R0 ;  /* 0x0000000205007210 */ /* 0x000fe40007ffe000 */
        /* <DEDUP_REMOVED lines=11> */
[----:B-1----:R-:W-:Y:S01]  /*17f0*/  ULEA UR4, UR5, UR4, 0x18 ;  /* 0x0000000405047291 */ /* 0x002fe2000f8ec03f */
[----:B------:R-:W-:Y:S02]  /*1800*/  ISETP.GE.AND P0, PT, R44, R45, PT ;  /* 0x0000002d2c00720c */ /* 0x000fe40003f06270 */
[----:B------:R-:W-:Y:S02]  /*1810*/  LEA R12, P2, R2, UR10, 0x2 ;  /* 0x0000000a020c7c11 */ /* 0x000fe4000f8410ff */
[----:B------:R-:W-:Y:S02]  /*1820*/  ISETP.GE.OR P0, PT, R44, UR6, P0 ;  /* 0x000000062c007c0c */ /* 0x000fe40008706670 */
[----:B0-----:R-:W-:Y:S02]  /*1830*/  LEA.HI.X R13, R2, UR11, R5, 0x2, P2 ;  /* 0x0000000b020d7c11 */ /* 0x001fe400090f1405 */
[----:B------:R-:W-:-:S09]  /*1840*/  PRMT R16, RZ, 0x5410, RZ ;  /* 0x00005410ff107816 */ /* 0x000fd200000000ff */
[----:B------:R-:W-:Y:S05]  /*1850*/  @P0 BRA `(.L_x_2331) ;  /* 0x0000004c00880947 */ /* 0x000fea0003800000 */
        /* <DEDUP_REMOVED lines=12> */
.L_x_2336:
[----:B-----5:R-:W-:Y:S05]  /*1920*/  @!P1 BRA `(.L_x_2332) ;  /* 0x0000001000c09947 */ /* 0x020fea0003800000 */
[----:B-----5:R-:W2:Y:S04]  /*1930*/  LDG.E.128.CONSTANT R4, desc[UR8][R12.64] ;  /* 0x000000080c047981 */ /* 0x020ea8000c1e9d00 */
        /* <DEDUP_REMOVED lines=10> */
[----:B------:R-:W-:Y:S02]  /*19e0*/  LEA.HI R31, R4, 0xffffff80, RZ, 0x8 ;  /* 0xffffff80041f7811 */ /* 0x000fe400078f40ff */
[----:B------:R-:W-:-:S02]  /*19f0*/  IADD3 R3, R3, -0x80, RZ ;  /* 0xffffff8003037810 */ /* 0x000fc40007ffe0ff */
[----:B------:R-:W-:Y:S01]  /*1a00*/  LEA.HI R29, R6, 0xffffff80, RZ, 0x8 ;  /* 0xffffff80061d7811 */ /* 0x000fe200078f40ff */
[----:B------:R0:W-:Y:S01]  /*1a10*/  I2F.F16 R46, R2 ;  /* 0x00000002002e7306 */ /* 0x0001e20000200c00 */
[----:B------:R-:W-:Y:S02]  /*1a20*/  LEA.HI R28, R7, 0xffffff80, RZ, 0x8 ;  /* 0xffffff80071c7811 */ /* 0x000fe400078f40ff */
[C---:B------:R-:W-:Y:S02]  /*1a30*/  LOP3.LUT R0, R5.reuse, 0xff, RZ, 0xc0, !PT ;  /* 0x000000ff05007812 */ /* 0x040fe400078ec0ff */
[----:B------:R-:W-:Y:S02]  /*1a40*/  SHF.R.U32.HI R53, RZ, 0x10, R7 ;  /* 0x00000010ff357819 */ /* 0x000fe40000011607 */
[----:B------:R-:W-:Y:S01]  /*1a50*/  LEA.HI R30, R5, 0xffffff80, RZ, 0x8 ;  /* 0xffffff80051e7811 */ /* 0x000fe200078f40ff */
[----:B------:R1:W2:Y:S01]  /*1a60*/  I2F.F16 R35, R3 ;  /* 0x0000000300237306 */ /* 0x0002a20000200c00 */
[----:B0-----:R-:W-:-:S02]  /*1a70*/  SHF.R.U32.HI R2, RZ, 0x8, R4 ;  /* 0x00000008ff027819 */ /* 0x001fc40000011604 */
[----:B------:R-:W-:Y:S02]  /*1a80*/  SHF.R.U32.HI R4, RZ, 0x10, R4 ;  /* 0x00000010ff047819 */ /* 0x000fe40000011604 */
[----:B------:R-:W-:Y:S02]  /*1a90*/  LOP3.LUT R2, R2, 0xff, RZ, 0xc0, !PT ;  /* 0x000000ff02027812 */ /* 0x000fe400078ec0ff */
[----:B------:R-:W-:Y:S01]  /*1aa0*/  LOP3.LUT R4, R4, 0xff, RZ, 0xc0, !PT ;  /* 0x000000ff04047812 */ /* 0x000fe200078ec0ff */
[----:B------:R-:W-:Y:S01]  /*1ab0*/  I2F.F16 R47, R47 ;  /* 0x0000002f002f7306 */ /* 0x000fe20000200c00 */
[----:B------:R-:W-:Y:S02]  /*1ac0*/  IADD3 R49, R2, -0x80, RZ ;  /* 0xffffff8002317810 */ /* 0x000fe40007ffe0ff */
[----:B------:R-:W-:Y:S02]  /*1ad0*/  SHF.R.U32.HI R2, RZ, 0x8, R5 ;  /* 0x00000008ff027819 */ /* 0x000fe40000011605 */
[----:B------:R-:W-:-:S02]  /*1ae0*/  IADD3 R4, R4, -0x80, RZ ;  /* 0xffffff8004047810 */ /* 0x000fc40007ffe0ff */
[----:B------:R-:W-:Y:S01]  /*1af0*/  LOP3.LUT R50, R2, 0xff, RZ, 0xc0, !PT ;  /* 0x000000ff02327812 */ /* 0x000fe200078ec0ff */
[----:B------:R-:W-:Y:S01]  /*1b00*/  I2F.F16 R49, R49 ;  /* 0x0000003100317306 */ /* 0x000fe20000200c00 */
[----:B-1----:R-:W0:Y:S01]  /*1b10*/  LDS.64 R2, [UR4] ;  /* 0x00000004ff027984 */ /* 0x002e220008000a00 */
[----:B------:R-:W-:Y:S01]  /*1b20*/  SHF.R.U32.HI R5, RZ, 0x10, R5 ;  /* 0x00000010ff057819 */ /* 0x000fe20000011605 */
[----:B--2---:R-:W-:Y:S01]  /*1b30*/  HADD2.F32 R35, -RZ, R35.H0_H0 ;  /* 0x20000023ff237230 */ /* 0x004fe20000004100 */
[----:B------:R-:W-:Y:S02]  /*1b40*/  IADD3 R57, R50, -0x80, RZ ;  /* 0xffffff8032397810 */ /* 0x000fe40007ffe0ff */
[--C-:B------:R-:W-:Y:S02]  /*1b50*/  SHF.R.U32.HI R50, RZ, 0x8, R6.reuse ;  /* 0x00000008ff327819 */ /* 0x100fe40000011606 */
[----:B------:R1:W2:Y:S01]  /*1b60*/  I2F.F16 R48, R4 ;  /* 0x0000000400307306 */ /* 0x0002a20000200c00 */
[----:B------:R-:W-:-:S02]  /*1b70*/  SHF.R.U32.HI R6, RZ, 0x10, R6 ;  /* 0x00000010ff067819 */ /* 0x000fc40000011606 */
[----:B------:R-:W-:Y:S02]  /*1b80*/  IADD3 R0, R0, -0x80, RZ ;  /* 0xffffff8000007810 */ /* 0x000fe40007ffe0ff */
[----:B------:R-:W-:Y:S02]  /*1b90*/  LOP3.LUT R6, R6, 0xff, RZ, 0xc0, !PT ;  /* 0x000000ff06067812 */ /* 0x000fe400078ec0ff */
[----:B------:R-:W-:Y:S01]  /*1ba0*/  LOP3.LUT R5, R5, 0xff, RZ, 0xc0, !PT ;  /* 0x000000ff05057812 */ /* 0x000fe200078ec0ff */
[----:B------:R-:W3:Y:S01]  /*1bb0*/  I2F.F16 R57, R57 ;  /* 0x0000003900397306 */ /* 0x000ee20000200c00 */
[----:B-1----:R-:W-:Y:S02]  /*1bc0*/  SHF.R.U32.HI R4, RZ, 0x8, R7 ;  /* 0x00000008ff047819 */ /* 0x002fe40000011607 */
[----:B------:R-:W-:Y:S02]  /*1bd0*/  IADD3 R6, R6, -0x80, RZ ;  /* 0xffffff8006067810 */ /* 0x000fe40007ffe0ff */
[----:B------:R-:W-:-:S02]  /*1be0*/  LOP3.LUT R4, R4, 0xff, RZ, 0xc0, !PT ;  /* 0x000000ff04047812 */ /* 0x000fc400078ec0ff */
[----:B------:R-:W-:Y:S01]  /*1bf0*/  LOP3.LUT R51, R50, 0xff, RZ, 0xc0, !PT ;  /* 0x000000ff32337812 */ /* 0x000fe200078ec0ff */
[----:B------:R-:W1:Y:S01]  /*1c00*/  I2F.F16 R52, R6 ;  /* 0x0000000600347306 */ /* 0x000e620000200c00 */
[----:B------:R-:W-:Y:S01]  /*1c10*/  IADD3 R7, R4, -0x80, RZ ;  /* 0xffffff8004077810 */ /* 0x000fe20007ffe0ff */
[----:B--2---:R-:W-:Y:S01]  /*1c20*/  HADD2.F32 R48, -RZ, R48.H0_H0 ;  /* 0x20000030ff307230 */ /* 0x004fe20000004100 */
[----:B------:R-:W-:Y:S02]  /*1c30*/  IADD3 R5, R5, -0x80, RZ ;  /* 0xffffff8005057810 */ /* 0x000fe40007ffe0ff */
[----:B------:R-:W-:Y:S02]  /*1c40*/  IADD3 R51, R51, -0x80, RZ ;  /* 0xffffff8033337810 */ /* 0x000fe40007ffe0ff */
[----:B------:R-:W-:Y:S01]  /*1c50*/  SHF.R.U32.HI R4, RZ, 0x8, R8 ;  /* 0x00000008ff047819 */ /* 0x000fe20000011608 */
[----:B------:R2:W-:Y:S01]  /*1c60*/  I2F.F16 R61, R7 ;  /* 0x00000007003d7306 */ /* 0x0005e20000200c00 */
[----:B------:R-:W-:-:S02]  /*1c70*/  LOP3.LUT R53, R53, 0xff, RZ, 0xc0, !PT ;  /* 0x000000ff35357812 */ /* 0x000fc400078ec0ff */
[----:B------:R-:W-:Y:S02]  /*1c80*/  LOP3.LUT R4, R4, 0xff, RZ, 0xc0, !PT ;  /* 0x000000ff04047812 */ /* 0x000fe400078ec0ff */
[----:B------:R-:W-:Y:S02]  /*1c90*/  IADD3 R53, R53, -0x80, RZ ;  /* 0xffffff8035357810 */ /* 0x000fe40007ffe0ff */
[----:B------:R-:W-:Y:S01]  /*1ca0*/  IADD3 R4, R4, -0x80, RZ ;  /* 0xffffff8004047810 */ /* 0x000fe20007ffe0ff */
[----:B------:R-:W4:Y:S01]  /*1cb0*/  I2F.F16 R0, R0 ;  /* 0x0000000000007306 */ /* 0x000f220000200c00 */
[----:B--2---:R-:W2:Y:S01]  /*1cc0*/  LDS.64 R6, [UR4+0x8] ;  /* 0x00000804ff067984 */ /* 0x004ea20008000a00 */
[----:B0-----:R-:W-:Y:S01]  /*1cd0*/  HADD2.F32 R59, -RZ, R2.H1_H1 ;  /* 0x30000002ff3b7230 */ /* 0x001fe20000004100 */
[----:B------:R-:W-:Y:S01]  /*1ce0*/  LOP3.LUT R32, R9, 0xff, RZ, 0xc0, !PT ;  /* 0x000000ff09207812 */ /* 0x000fe200078ec0ff */
[--C-:B------:R-:W-:Y:S01]  /*1cf0*/  HADD2.F32 R55, -RZ, R3.reuse.H0_H0 ;  /* 0x20000003ff377230 */ /* 0x100fe20000004100 */
[----:B------:R-:W-:Y:S01]  /*1d00*/  LOP3.LUT R33, R11, 0xff, RZ, 0xc0, !PT ;  /* 0x000000ff0b217812 */ /* 0x000fe200078ec0ff */
[----:B------:R-:W-:Y:S01]  /*1d10*/  HADD2.F32 R54, -RZ, R3.H1_H1 ;  /* 0x30000003ff367230 */ /* 0x000fe20000004100 */
[----:B------:R-:W-:Y:S01]  /*1d20*/  IADD3 R34, R32, -0x80, RZ ;  /* 0xffffff8020227810 */ /* 0x000fe20007ffe0ff */
[----:B------:R0:W0:Y:S01]  /*1d30*/  I2F.F16 R50, R5 ;  /* 0x0000000500327306 */ /* 0x0000220000200c00 */
[----:B------:R-:W-:Y:S01]  /*1d40*/  HADD2.F32 R3, -RZ, R46.H0_H0 ;  /* 0x2000002eff037230 */ /* 0x000fe20000004100 */
[----:B------:R-:W-:Y:S01]  /*1d50*/  LOP3.LUT R32, R10, 0xff, RZ, 0xc0, !PT ;  /* 0x000000ff0a207812 */ /* 0x000fe200078ec0ff */
[----:B---3--:R-:W-:Y:S01]  /*1d60*/  HADD2.F32 R46, -RZ, R57.H0_H0 ;  /* 0x20000039ff2e7230 */ /* 0x008fe20000004100 */
[----:B------:R-:W-:Y:S01]  /*1d70*/  SHF.R.U32.HI R58, RZ, 0x8, R10 ;  /* 0x00000008ff3a7819 */ /* 0x000fe2000001160a */
[----:B-1----:R-:W-:Y:S01]  /*1d80*/  HADD2.F32 R52, -RZ, R52.H0_H0 ;  /* 0x20000034ff347230 */ /* 0x002fe20000004100 */
[----:B------:R-:W-:Y:S01]  /*1d90*/  IADD3 R32, R32, -0x80, RZ ;  /* 0xffffff8020207810 */ /* 0x000fe20007ffe0ff */
[----:B----4-:R-:W-:Y:S01]  /*1da0*/  HADD2.F32 R0, -RZ, R0.H0_H0 ;  /* 0x20000000ff007230 */ /* 0x010fe20000004100 */
[----:B------:R-:W-:Y:S01]  /*1db0*/  I2F.F16 R60, R51 ;  /* 0x00000033003c7306 */ /* 0x000fe20000200c00 */
[----:B0-----:R-:W-:Y:S01]  /*1dc0*/  HADD2.F32 R5, -RZ, R2.H0_H0 ;  /* 0x20000002ff057230 */ /* 0x001fe20000004100 */
[----:B------:R-:W-:-:S02]  /*1dd0*/  SHF.R.U32.HI R2, RZ, 0x8, R9 ;  /* 0x00000008ff027819 */ /* 0x000fc40000011609 */
[----:B------:R-:W-:Y:S02]  /*1de0*/  IADD3 R33, R33, -0x80, RZ ;  /* 0xffffff8021217810 */ /* 0x000fe40007ffe0ff */
[----:B------:R-:W-:Y:S01]  /*1df0*/  LOP3.LUT R2, R2, 0xff, RZ, 0xc0, !PT ;  /* 0x000000ff02027812 */ /* 0x000fe200078ec0ff */
[----:B------:R-:W-:Y:S01]  /*1e00*/  FFMA.FTZ R57, R3, R5, RZ ;  /* 0x0000000503397223 */ /* 0x000fe200000100ff */
[----:B------:R0:W-:Y:S01]  /*1e10*/  I2F.F16 R56, R53 ;  /* 0x0000003500387306 */ /* 0x0001e20000200c00 */
[----:B------:R-:W-:Y:S01]  /*1e20*/  HADD2.F32 R50, -RZ, R50.H0_H0 ;  /* 0x20000032ff327230 */ /* 0x000fe20000004100 */
[----:B------:R-:W-:Y:S02]  /*1e30*/  LEA.HI R27, R8, 0xffffff80, RZ, 0x8 ;  /* 0xffffff80081b7811 */ /* 0x000fe400078f40ff */
[----:B------:R-:W-:Y:S02]  /*1e40*/  LEA.HI R26, R9, 0xffffff80, RZ, 0x8 ;  /* 0xffffff80091a7811 */ /* 0x000fe400078f40ff */
[----:B------:R-:W-:-:S02]  /*1e50*/  SHF.R.U32.HI R8, RZ, 0x10, R8 ;  /* 0x00000010ff087819 */ /* 0x000fc40000011608 */
[----:B------:R-:W1:Y:S01]  /*1e60*/  I2F.F16 R30, R30 ;  /* 0x0000001e001e7306 */ /* 0x000e620000200c00 */
[----:B0-----:R-:W-:Y:S01]  /*1e70*/  IADD3 R53, R2, -0x80, RZ ;  /* 0xffffff8002357810 */ /* 0x001fe20007ffe0ff */
[----:B------:R-:W-:Y:S01]  /*1e80*/  HADD2.F32 R2, -RZ, R42.H0_H0 ;  /* 0x2000002aff027230 */ /* 0x000fe20000004100 */
[----:B------:R-:W-:Y:S01]  /*1e90*/  SHF.R.U32.HI R9, RZ, 0x10, R9 ;  /* 0x00000010ff097819 */ /* 0x000fe20000011609 */
[----:B------:R-:W-:Y:S01]  /*1ea0*/  HADD2.F32 R42, -RZ, R49.H0_H0 ;  /* 0x20000031ff2a7230 */ /* 0x000fe20000004100 */
[----:B------:R-:W-:Y:S01]  /*1eb0*/  LOP3.LUT R58, R58, 0xff, RZ, 0xc0, !PT ;  /* 0x000000ff3a3a7812 */ /* 0x000fe200078ec0ff */
[----:B------:R-:W-:Y:S02]  /*1ec0*/  HADD2.F32 R49, -RZ, R61.H0_H0 ;  /* 0x2000003dff317230 */ /* 0x000fe40000004100 */
[----:B------:R-:W-:Y:S01]  /*1ed0*/  FFMA.FTZ R64, R5, R2, RZ ;  /* 0x0000000205407223 */ /* 0x000fe200000100ff */
[----:B------:R0:W-:Y:S01]  /*1ee0*/  I2F.F16 R51, R4 ;  /* 0x0000000400337306 */ /* 0x0001e20000200c00 */
[----:B------:R-:W-:Y:S01]  /*1ef0*/  FFMA.FTZ R61, R42, R59, R57 ;  /* 0x0000003b2a3d7223 */ /* 0x000fe20000010039 */
[----:B------:R-:W-:Y:S01]  /*1f00*/  LEA.HI R24, R11, 0xffffff80, RZ, 0x8 ;  /* 0xffffff800b187811 */ /* 0x000fe200078f40ff */
[----:B------:R-:W-:Y:S01]  /*1f10*/  FFMA.FTZ R64, R59, R49, R64 ;  /* 0x000000313b407223 */ /* 0x000fe20000010040 */
[----:B------:R-:W-:-:S02]  /*1f20*/  LEA.HI R25, R10, 0xffffff80, RZ, 0x8 ;  /* 0xffffff800a197811 */ /* 0x000fc400078f40ff */
[----:B------:R-:W-:Y:S01]  /*1f30*/  LOP3.LUT R8, R8, 0xff, RZ, 0xc0, !PT ;  /* 0x000000ff08087812 */ /* 0x000fe200078ec0ff */
[----:B-1----:R-:W-:Y:S01]  /*1f40*/  HADD2.F32 R30, -RZ, R30.H0_H0 ;  /* 0x2000001eff1e7230 */ /* 0x002fe20000004100 */
[----:B------:R-:W1:Y:S01]  /*1f50*/  I2F.F16 R29, R29 ;  /* 0x0000001d001d7306 */ /* 0x000e620000200c00 */
[----:B0-----:R-:W-:Y:S01]  /*1f60*/  HADD2.F32 R4, -RZ, R47.H0_H0 ;  /* 0x2000002fff047230 */ /* 0x001fe20000004100 */
[----:B------:R-:W-:Y:S01]  /*1f70*/  LOP3.LUT R9, R9, 0xff, RZ, 0xc0, !PT ;  /* 0x000000ff09097812 */ /* 0x000fe200078ec0ff */
[----:B------:R-:W-:Y:S02]  /*1f80*/  HADD2.F32 R47, -RZ, R60.H0_H0 ;  /* 0x2000003cff2f7230 */ /* 0x000fe40000004100 */
[C---:B------:R-:W-:Y:S01]  /*1f90*/  FFMA.FTZ R60, R5.reuse, R0, RZ ;  /* 0x00000000053c7223 */ /* 0x040fe200000100ff */
[----:B------:R-:W-:Y:S01]  /*1fa0*/  IADD3 R58, R58, -0x80, RZ ;  /* 0xffffff803a3a7810 */ /* 0x000fe20007ffe0ff */
[----:B------:R-:W-:Y:S01]  /*1fb0*/  FFMA.FTZ R62, R5, R4, RZ ;  /* 0x00000004053e7223 */ /* 0x000fe200000100ff */
[----:B------:R-:W-:Y:S01]  /*1fc0*/  SHF.R.U32.HI R5, RZ, 0x8, R11 ;  /* 0x00000008ff057819 */ /* 0x000fe2000001160b */
[----:B------:R-:W0:Y:S01]  /*1fd0*/  I2F.F16 R31, R31 ;  /* 0x0000001f001f7306 */ /* 0x000e220000200c00 */
[C---:B------:R-:W-:Y:S01]  /*1fe0*/  FFMA.FTZ R60, R59.reuse, R46, R60 ;  /* 0x0000002e3b3c7223 */ /* 0x040fe2000001003c */
[----:B------:R-:W-:Y:S01]  /*1ff0*/  FFMA.FTZ R63, R59, R47, R62 ;  /* 0x0000002f3b3f7223 */ /* 0x000fe2000001003e */
[----:B------:R-:W-:Y:S01]  /*2000*/  LOP3.LUT R57, R5, 0xff, RZ, 0xc0, !PT ;  /* 0x000000ff05397812 */ /* 0x000fe200078ec0ff */
[----:B------:R-:W-:-:S02]  /*2010*/  HADD2.F32 R5, -RZ, R56.H0_H0 ;  /* 0x20000038ff057230 */ /* 0x000fc40000004100 */
[----:B------:R-:W-:Y:S01]  /*2020*/  FFMA.FTZ R59, R55, R50, R60 ;  /* 0x00000032373b7223 */ /* 0x000fe2000001003c */
[----:B------:R-:W-:Y:S01]  /*2030*/  SHF.R.U32.HI R11, RZ, 0x10, R11 ;  /* 0x00000010ff0b7819 */ /* 0x000fe2000001160b */
[----:B-1----:R-:W-:Y:S01]  /*2040*/  HADD2.F32 R29, -RZ, R29.H0_H0 ;  /* 0x2000001dff1d7230 */ /* 0x002fe20000004100 */
[----:B------:R-:W1:Y:S01]  /*2050*/  I2F.F16 R28, R28 ;  /* 0x0000001c001c7306 */ /* 0x000e620000200c00 */
[----:B------:R-:W-:Y:S01]  /*2060*/  IADD3 R57, R57, -0x80, RZ ;  /* 0xffffff8039397810 */ /* 0x000fe20007ffe0ff */
[----:B------:R-:W-:Y:S01]  /*2070*/  FFMA.FTZ R56, R48, R55, R61 ;  /* 0x0000003730387223 */ /* 0x000fe2000001003d */
[C---:B------:R-:W-:Y:S01]  /*2080*/  FFMA.FTZ R62, R55.reuse, R52, R63 ;  /* 0x00000034373e7223 */ /* 0x040fe2000001003f */
[----:B------:R-:W-:Y:S01]  /*2090*/  SHF.R.U32.HI R10, RZ, 0x10, R10 ;  /* 0x00000010ff0a7819 */ /* 0x000fe2000001160a */
[----:B------:R-:W-:Y:S01]  /*20a0*/  FFMA.FTZ R55, R55, R5, R64 ;  /* 0x0000000537377223 */ /* 0x000fe20000010040 */
[C---:B------:R-:W-:Y:S01]  /*20b0*/  FFMA.FTZ R60, R54.reuse, R30, R59 ;  /* 0x0000001e363c7223 */ /* 0x040fe2000001003b */
[----:B0-----:R-:W-:Y:S01]  /*20c0*/  HADD2.F32 R31, -RZ, R31.H0_H0 ;  /* 0x2000001fff1f7230 */ /* 0x001fe20000004100 */
[----:B------:R-:W0:Y:S01]  /*20d0*/  I2F.F16 R34, R34 ;  /* 0x0000002200227306 */ /* 0x000e220000200c00 */
[----:B------:R-:W-:Y:S01]  /*20e0*/  LOP3.LUT R11, R11, 0xff, RZ, 0xc0, !PT ;  /* 0x000000ff0b0b7812 */ /* 0x000fe200078ec0ff */
[----:B------:R-:W-:Y:S01]  /*20f0*/  FFMA.FTZ R59, R54, R29, R62 ;  /* 0x0000001d363b7223 */ /* 0x000fe2000001003e */
[----:B------:R-:W-:Y:S01]  /*2100*/  IADD3 R8, R8, -0x80, RZ ;  /* 0xffffff8008087810 */ /* 0x000fe20007ffe0ff */
[----:B------:R-:W-:Y:S01]  /*2110*/  FFMA.FTZ R56, R31, R54, R56 ;  /* 0x000000361f387223 */ /* 0x000fe20000010038 */
[----:B------:R-:W-:Y:S01]  /*2120*/  IADD3 R9, R9, -0x80, RZ ;  /* 0xffffff8009097810 */ /* 0x000fe20007ffe0ff */
[----:B------:R-:W-:Y:S01]  /*2130*/  HADD2.F32 R51, -RZ, R51.H0_H0 ;  /* 0x20000033ff337230 */ /* 0x000fe20000004100 */
[----:B------:R-:W-:Y:S01]  /*2140*/  LOP3.LUT R10, R10, 0xff, RZ, 0xc0, !PT ;  /* 0x000000ff0a0a7812 */ /* 0x000fe200078ec0ff */
[----:B------:R-:W3:Y:S01]  /*2150*/  I2F.F16 R32, R32 ;  /* 0x0000002000207306 */ /* 0x000ee20000200c00 */
[----:B-1----:R-:W-:-:S02]  /*2160*/  HADD2.F32 R28, -RZ, R28.H0_H0 ;  /* 0x2000001cff1c7230 */ /* 0x002fc40000004100 */
[----:B------:R-:W-:-:S03]  /*2170*/  IADD3 R10, R10, -0x80, RZ ;  /* 0xffffff800a0a7810 */ /* 0x000fc60007ffe0ff */
[----:B------:R-:W-:Y:S01]  /*2180*/  FFMA.FTZ R62, R54, R28, R55 ;  /* 0x0000001c363e7223 */ /* 0x000fe20000010037 */
[--C-:B--2---:R-:W-:Y:S01]  /*2190*/  HADD2.F32 R55, -RZ, R6.reuse.H0_H0 ;  /* 0x20000006ff377230 */ /* 0x104fe20000004100 */
[----:B------:R-:W1:Y:S01]  /*21a0*/  I2F.F16 R33, R33 ;  /* 0x0000002100217306 */ /* 0x000e620000200c00 */
[----:B------:R-:W-:Y:S01]  /*21b0*/  HADD2.F32 R54, -RZ, R6.H1_H1 ;  /* 0x30000006ff367230 */ /* 0x000fe20000004100 */
[----:B------:R-:W-:Y:S01]  /*21c0*/  IADD3 R6, R11, -0x80, RZ ;  /* 0xffffff800b067810 */ /* 0x000fe20007ffe0ff */
[----:B0-----:R-:W-:Y:S02]  /*21d0*/  HADD2.F32 R34, -RZ, R34.H0_H0 ;  /* 0x20000022ff227230 */ /* 0x001fe40000004100 */
[----:B------:R-:W-:Y:S01]  /*21e0*/  FFMA.FTZ R56, R35, R55, R56 ;  /* 0x0000003723387223 */ /* 0x000fe20000010038 */
[----:B---3--:R-:W-:Y:S02]  /*21f0*/  HADD2.F32 R32, -RZ, R32.H0_H0 ;  /* 0x20000020ff207230 */ /* 0x008fe40000004100 */
[----:B------:R-:W0:Y:S03]  /*2200*/  I2F.F16 R53, R53 ;  /* 0x0000003500357306 */ /* 0x000e260000200c00 */
[----:B------:R-:W-:Y:S01]  /*2210*/  FFMA.FTZ R63, R55, R32, R59 ;  /* 0x00000020373f7223 */ /* 0x000fe2000001003b */
[----:B------:R-:W-:Y:S01]  /*2220*/  FFMA.FTZ R59, R51, R54, R56 ;  /* 0x00000036333b7223 */ /* 0x000fe20000010038 */
[----:B-1----:R-:W-:-:S03]  /*2230*/  HADD2.F32 R33, -RZ, R33.H0_H0 ;  /* 0x20000021ff217230 */ /* 0x002fc60000004100 */
[----:B------:R1:W-:Y:S02]  /*2240*/  I2F.F16 R65, R58 ;  /* 0x0000003a00417306 */ /* 0x0003e40000200c00 */
[----:B------:R-:W-:Y:S01]  /*2250*/  FFMA.FTZ R62, R55, R33, R62 ;  /* 0x00000021373e7223 */ /* 0x000fe2000001003e */
[----:B0-----:R-:W-:-:S05]  /*2260*/  HADD2.F32 R53, -RZ, R53.H0_H0 ;  /* 0x20000035ff357230 */ /* 0x001fca0000004100 */
[----:B------:R-:W0:Y:S01]  /*2270*/  I2F.F16 R57, R57 ;  /* 0x0000003900397306 */ /* 0x000e220000200c00 */
[--C-:B-1----:R-:W-:Y:S02]  /*2280*/  HADD2.F32 R58, -RZ, R7.reuse.H0_H0 ;  /* 0x20000007ff3a7230 */ /* 0x102fe40000004100 */
[----:B------:R-:W-:-:S05]  /*2290*/  HADD2.F32 R7, -RZ, R7.H1_H1 ;  /* 0x30000007ff077230 */ /* 0x000fca0000004100 */
[----:B------:R-:W-:Y:S01]  /*22a0*/  I2F.F16 R8, R8 ;  /* 0x0000000800087306 */ /* 0x000fe20000200c00 */
[----:B0-----:R-:W-:-:S07]  /*22b0*/  HADD2.F32 R11, -RZ, R57.H0_H0 ;  /* 0x20000039ff0b7230 */ /* 0x001fce0000004100 */
[----:B------:R-:W0:Y:S01]  /*22c0*/  I2F.F16 R9, R9 ;  /* 0x0000000900097306 */ /* 0x000e220000200c00 */
[----:B------:R-:W-:Y:S01]  /*22d0*/  FFMA.FTZ R57, R55, R34, R60 ;  /* 0x0000002237397223 */ /* 0x000fe2000001003c */
[----:B------:R-:W-:-:S03]  /*22e0*/  FFMA.FTZ R62, R54, R11, R62 ;  /* 0x0000000b363e7223 */ /* 0x000fc6000001003e */
[----:B------:R-:W-:-:S03]  /*22f0*/  FFMA.FTZ R61, R54, R53, R57 ;  /* 0x00000035363d7223 */ /* 0x000fc60000010039 */
[----:B------:R1:W2:Y:S01]  /*2300*/  I2F.F16 R64, R10 ;  /* 0x0000000a00407306 */ /* 0x0002a20000200c00 */
[----:B0-----:R-:W-:-:S07]  /*2310*/  HADD2.F32 R56, -RZ, R9.H0_H0 ;  /* 0x20000009ff387230 */ /* 0x001fce0000004100 */
[----:B------:R-:W0:Y:S01]  /*2320*/  I2F.F16 R6, R6 ;  /* 0x0000000600067306 */ /* 0x000e220000200c00 */
[----:B-1----:R-:W-:-:S05]  /*2330*/  HADD2.F32 R10, -RZ, R65.H0_H0 ;  /* 0x20000041ff0a7230 */ /* 0x002fca0000004100 */
[----:B------:R-:W-:Y:S01]  /*2340*/  FFMA.FTZ R60, R54, R10, R63 ;  /* 0x0000000a363c7223 */ /* 0x000fe2000001003f */
[----:B------:R-:W-:Y:S01]  /*2350*/  HADD2.F32 R54, -RZ, R8.H0_H0 ;  /* 0x20000008ff367230 */ /* 0x000fe20000004100 */
[----:B------:R-:W1:Y:S01]  /*2360*/  I2F.F16 R27, R27 ;  /* 0x0000001b001b7306 */ /* 0x000e620000200c00 */
[----:B--2---:R-:W-:Y:S02]  /*2370*/  HADD2.F32 R57, -RZ, R64.H0_H0 ;  /* 0x20000040ff397230 */ /* 0x004fe40000004100 */
[----:B------:R-:W-:-:S03]  /*2380*/  FFMA.FTZ R8, R58, R56, R61 ;  /* 0x000000383a087223 */ /* 0x000fc6000001003d */
        /* <DEDUP_REMOVED lines=138> */
.L_x_2332:
[----:B------:R-:W0:Y:S02]  /*2c30*/  LDC R42, c[0x0][0x23c] ;  /* 0x00008f00ff2a7b82 */ /* 0x000e240000000800 */
        /* <DEDUP_REMOVED lines=15> */
[----:B------:R-:W-:Y:S01]  /*2d30*/  SHF.R.U32.HI R4, RZ, 0x10, R4 ;  /* 0x00000010ff047819 */ /* 0x000fe20000011604 */
[----:B------:R1:W-:Y:S01]  /*2d40*/  I2F.F16 R33, R2 ;  /* 0x0000000200217306 */ /* 0x0003e20000200c00 */
[----:B------:R-:W-:Y:S02]  /*2d50*/  IADD3 R3, R3, -0x80, RZ ;  /* 0xffffff8003037810 */ /* 0x000fe40007ffe0ff */
[----:B------:R-:W-:Y:S02]  /*2d60*/  LOP3.LUT R4, R4, 0xff, RZ, 0xc0, !PT ;  /* 0x000000ff04047812 */ /* 0x000fe400078ec0ff */
[----:B------:R-:W-:-:S02]  /*2d70*/  LEA.HI R29, R6, 0xffffff80, RZ, 0x8 ;  /* 0xffffff80061d7811 */ /* 0x000fc400078f40ff */
[--C-:B------:R-:W-:Y:S01]  /*2d80*/  SHF.R.U32.HI R47, RZ, 0x8, R6.reuse ;  /* 0x00000008ff2f7819 */ /* 0x100fe20000011606 */
[----:B------:R3:W-:Y:S01]  /*2d90*/  I2F.F16 R46, R3 ;  /* 0x00000003002e7306 */ /* 0x0007e20000200c00 */
[----:B-1----:R-:W-:Y:S02]  /*2da0*/  SHF.R.U32.HI R2, RZ, 0x8, R5 ;  /* 0x00000008ff027819 */ /* 0x002fe40000011605 */
[----:B------:R-:W-:Y:S02]  /*2db0*/  IADD3 R4, R4, -0x80, RZ ;  /* 0xffffff8004047810 */ /* 0x000fe40007ffe0ff */
[----:B------:R-:W-:Y:S02]  /*2dc0*/  LOP3.LUT R2, R2, 0xff, RZ, 0xc0, !PT ;  /* 0x000000ff02027812 */ /* 0x000fe400078ec0ff */
[----:B------:R-:W-:Y:S01]  /*2dd0*/  SHF.R.U32.HI R6, RZ, 0x10, R6 ;  /* 0x00000010ff067819 */ /* 0x000fe20000011606 */
[----:B------:R1:W4:Y:S01]  /*2de0*/  I2F.F16 R35, R4 ;  /* 0x0000000400237306 */ /* 0x0003220000200c00 */
[----:B------:R-:W-:-:S02]  /*2df0*/  IADD3 R51, R2, -0x80, RZ ;  /* 0xffffff8002337810 */ /* 0x000fc40007ffe0ff */
[----:B---3--:R-:W3:Y:S01]  /*2e00*/  LDS.64 R2, [UR4+0x10] ;  /* 0x00001004ff027984 */ /* 0x008ee20008000a00 */
[C---:B------:R-:W-:Y:S02]  /*2e10*/  LEA.HI R30, R5.reuse, 0xffffff80, RZ, 0x8 ;  /* 0xffffff80051e7811 */ /* 0x040fe400078f40ff */
[----:B------:R-:W-:Y:S02]  /*2e20*/  LOP3.LUT R0, R5, 0xff, RZ, 0xc0, !PT ;  /* 0x000000ff05007812 */ /* 0x000fe400078ec0ff */
[----:B------:R-:W-:Y:S01]  /*2e30*/  LOP3.LUT R6, R6, 0xff, RZ, 0xc0, !PT ;  /* 0x000000ff06067812 */ /* 0x000fe200078ec0ff */
[----:B------:R-:W-:Y:S01]  /*2e40*/  I2F.F16 R34, R34 ;  /* 0x0000002200227306 */ /* 0x000fe20000200c00 */
[----:B------:R-:W-:Y:S02]  /*2e50*/  SHF.R.U32.HI R5, RZ, 0x10, R5 ;  /* 0x00000010ff057819 */ /* 0x000fe40000011605 */
[----:B-1----:R-:W-:Y:S02]  /*2e60*/  SHF.R.U32.HI R4, RZ, 0x8, R7 ;  /* 0x00000008ff047819 */ /* 0x002fe40000011607 */
[----:B------:R-:W-:Y:S01]  /*2e70*/  IADD3 R6, R6, -0x80, RZ ;  /* 0xffffff8006067810 */ /* 0x000fe20007ffe0ff */
[----:B----4-:R-:W-:Y:S01]  /*2e80*/  HADD2.F32 R35, -RZ, R35.H0_H0 ;  /* 0x20000023ff237230 */ /* 0x010fe20000004100 */
[----:B------:R-:W-:Y:S01]  /*2e90*/  LOP3.LUT R5, R5, 0xff, RZ, 0xc0, !PT ;  /* 0x000000ff05057812 */ /* 0x000fe200078ec0ff */
[----:B------:R-:W-:Y:S01]  /*2ea0*/  I2F.F16 R51, R51 ;  /* 0x0000003300337306 */ /* 0x000fe20000200c00 */
[----:B------:R-:W-:-:S02]  /*2eb0*/  LOP3.LUT R4, R4, 0xff, RZ, 0xc0, !PT ;  /* 0x000000ff04047812 */ /* 0x000fc400078ec0ff */
[----:B------:R-:W-:Y:S02]  /*2ec0*/  LEA.HI R28, R7, 0xffffff80, RZ, 0x8 ;  /* 0xffffff80071c7811 */ /* 0x000fe400078f40ff */
[----:B------:R-:W-:Y:S02]  /*2ed0*/  SHF.R.U32.HI R49, RZ, 0x10, R7 ;  /* 0x00000010ff317819 */ /* 0x000fe40000011607 */
[----:B------:R-:W-:Y:S01]  /*2ee0*/  IADD3 R5, R5, -0x80, RZ ;  /* 0xffffff8005057810 */ /* 0x000fe20007ffe0ff */
[----:B------:R-:W1:Y:S01]  /*2ef0*/  I2F.F16 R52, R6 ;  /* 0x0000000600347306 */ /* 0x000e620000200c00 */
[----:B------:R-:W-:Y:S02]  /*2f00*/  IADD3 R7, R4, -0x80, RZ ;  /* 0xffffff8004077810 */ /* 0x000fe40007ffe0ff */
[----:B------:R-:W-:Y:S02]  /*2f10*/  IADD3 R0, R0, -0x80, RZ ;  /* 0xffffff8000007810 */ /* 0x000fe40007ffe0ff */
[----:B------:R-:W-:-:S02]  /*2f20*/  LOP3.LUT R48, R47, 0xff, RZ, 0xc0, !PT ;  /* 0x000000ff2f307812 */ /* 0x000fc400078ec0ff */
[----:B------:R-:W-:Y:S01]  /*2f30*/  LOP3.LUT R49, R49, 0xff, RZ, 0xc0, !PT ;  /* 0x000000ff31317812 */ /* 0x000fe200078ec0ff */
[----:B------:R-:W4:Y:S01]  /*2f40*/  I2F.F16 R47, R5 ;  /* 0x00000005002f7306 */ /* 0x000f220000200c00 */
[----:B------:R-:W-:Y:S02]  /*2f50*/  IADD3 R48, R48, -0x80, RZ ;  /* 0xffffff8030307810 */ /* 0x000fe40007ffe0ff */
[----:B------:R-:W-:Y:S02]  /*2f60*/  IADD3 R53, R49, -0x80, RZ ;  /* 0xffffff8031357810 */ /* 0x000fe40007ffe0ff */
[----:B------:R-:W-:Y:S01]  /*2f70*/  ISETP.GE.AND P0, PT, R43, 0x2, PT ;  /* 0x000000022b00780c */ /* 0x000fe20003f06270 */
[----:B-1----:R-:W-:Y:S02]  /*2f80*/  HADD2.F32 R52, -RZ, R52.H0_H0 ;  /* 0x20000034ff347230 */ /* 0x002fe40000004100 */
[----:B------:R-:W-:Y:S01]  /*2f90*/  I2F.F16 R62, R7 ;  /* 0x00000007003e7306 */ /* 0x000fe20000200c00 */
[----:B---3--:R-:W-:-:S02]  /*2fa0*/  HADD2.F32 R58, -RZ, R3.H0_H0 ;  /* 0x20000003ff3a7230 */ /* 0x008fc40000004100 */
[----:B------:R-:W-:Y:S02]  /*2fb0*/  HADD2.F32 R54, -RZ, R3.H1_H1 ;  /* 0x30000003ff367230 */ /* 0x000fe40000004100 */
[----:B------:R-:W-:-:S03]  /*2fc0*/  HADD2.F32 R63, -RZ, R2.H1_H1 ;  /* 0x30000002ff3f7230 */ /* 0x000fc60000004100 */
[----:B------:R-:W1:Y:S01]  /*2fd0*/  I2F.F16 R0, R0 ;  /* 0x0000000000007306 */ /* 0x000e620000200c00 */
[----:B----4-:R-:W-:-:S07]  /*2fe0*/  HADD2.F32 R47, -RZ, R47.H0_H0 ;  /* 0x2000002fff2f7230 */ /* 0x010fce0000004100 */
[----:B------:R-:W-:Y:S01]  /*2ff0*/  I2F.F16 R56, R48 ;  /* 0x0000003000387306 */ /* 0x000fe20000200c00 */
[----:B-1----:R-:W-:-:S07]  /*3000*/  HADD2.F32 R0, -RZ, R0.H0_H0 ;  /* 0x20000000ff007230 */ /* 0x002fce0000004100 */
[----:B------:R-:W1:Y:S08]  /*3010*/  I2F.F16 R53, R53 ;  /* 0x0000003500357306 */ /* 0x000e700000200c00 */
[----:B------:R-:W-:Y:S01]  /*3020*/  I2F.F16 R30, R30 ;  /* 0x0000001e001e7306 */ /* 0x000fe20000200c00 */
[----:B-1----:R-:W-:-:S07]  /*3030*/  HADD2.F32 R53, -RZ, R53.H0_H0 ;  /* 0x20000035ff357230 */ /* 0x002fce0000004100 */
        /* <DEDUP_REMOVED lines=8> */
[----:B------:R-:W2:Y:S01]  /*30c0*/  LDS.64 R6, [UR4+0x18] ;  /* 0x00001804ff067984 */ /* 0x000ea20008000a00 */
[----:B------:R-:W-:Y:S02]  /*30d0*/  IADD3 R49, R5, -0x80, RZ ;  /* 0xffffff8005317810 */ /* 0x000fe40007ffe0ff */
[----:B------:R-:W-:-:S02]  /*30e0*/  LOP3.LUT R4, R8, 0xff, RZ, 0xc0, !PT ;  /* 0x000000ff08047812 */ /* 0x000fc400078ec0ff */
[----:B------:R-:W-:Y:S02]  /*30f0*/  LOP3.LUT R5, R10, 0xff, RZ, 0xc0, !PT ;  /* 0x000000ff0a057812 */ /* 0x000fe400078ec0ff */
[----:B------:R-:W-:Y:S01]  /*3100*/  IADD3 R4, R4, -0x80, RZ ;  /* 0xffffff8004047810 */ /* 0x000fe20007ffe0ff */
[----:B------:R-:W-:Y:S01]  /*3110*/  I2F.F16 R49, R49 ;  /* 0x0000003100317306 */ /* 0x000fe20000200c00 */
[----:B------:R-:W-:Y:S01]  /*3120*/  IADD3 R50, R5, -0x80, RZ ;  /* 0xffffff8005327810 */ /* 0x000fe20007ffe0ff */
[----:B------:R-:W-:Y:S01]  /*3130*/  HADD2.F32 R5, -RZ, R2.H0_H0 ;  /* 0x20000002ff057230 */ /* 0x000fe20000004100 */
[--C-:B------:R-:W-:Y:S02]  /*3140*/  SHF.R.U32.HI R3, RZ, 0x10, R8.reuse ;  /* 0x00000010ff037819 */ /* 0x100fe40000011608 */
[----:B------:R-:W-:Y:S02]  /*3150*/  SHF.R.U32.HI R2, RZ, 0x8, R8 ;  /* 0x00000008ff027819 */ /* 0x000fe40000011608 */
[----:B------:R-:W-:Y:S01]  /*3160*/  SHF.R.U32.HI R55, RZ, 0x8, R9 ;  /* 0x00000008ff377819 */ /* 0x000fe20000011609 */
[----:B------:R3:W4:Y:S01]  /*3170*/  I2F.F16 R48, R4 ;  /* 0x0000000400307306 */ /* 0x0007220000200c00 */
[----:B------:R-:W-:Y:S01]  /*3180*/  LOP3.LUT R2, R2, 0xff, RZ, 0xc0, !PT ;  /* 0x000000ff02027812 */ /* 0x000fe200078ec0ff */
[----:B------:R-:W-:Y:S01]  /*3190*/  FFMA.FTZ R64, R5, R0, RZ ;  /* 0x0000000005407223 */ /* 0x000fe200000100ff */
[----:B------:R-:W-:-:S02]  /*31a0*/  LOP3.LUT R57, R55, 0xff, RZ, 0xc0, !PT ;  /* 0x000000ff37397812 */ /* 0x000fc400078ec0ff */
[----:B------:R-:W-:Y:S02]  /*31b0*/  LEA.HI R26, R9, 0xffffff80, RZ, 0x8 ;  /* 0xffffff80091a7811 */ /* 0x000fe400078f40ff */
[----:B------:R-:W-:Y:S01]  /*31c0*/  SHF.R.U32.HI R59, RZ, 0x10, R9 ;  /* 0x00000010ff3b7819 */ /* 0x000fe20000011609 */
[----:B------:R-:W0:Y:S01]  /*31d0*/  I2F.F16 R50, R50 ;  /* 0x0000003200327306 */ /* 0x000e220000200c00 */
[----:B---3--:R-:W-:Y:S01]  /*31e0*/  LOP3.LUT R4, R3, 0xff, RZ, 0xc0, !PT ;  /* 0x000000ff03047812 */ /* 0x008fe200078ec0ff */
[----:B------:R-:W-:Y:S01]  /*31f0*/  HADD2.F32 R3, -RZ, R33.H0_H0 ;  /* 0x20000021ff037230 */ /* 0x000fe20000004100 */
[----:B------:R-:W-:Y:S01]  /*3200*/  IADD3 R9, R2, -0x80, RZ ;  /* 0xffffff8002097810 */ /* 0x000fe20007ffe0ff */
[----:B------:R-:W-:Y:S01]  /*3210*/  HADD2.F32 R2, -RZ, R32.H0_H0 ;  /* 0x20000020ff027230 */ /* 0x000fe20000004100 */
[----:B------:R-:W-:Y:S01]  /*3220*/  IADD3 R55, R4, -0x80, RZ ;  /* 0xffffff8004377810 */ /* 0x000fe20007ffe0ff */
[----:B------:R-:W-:Y:S01]  /*3230*/  HADD2.F32 R4, -RZ, R34.H0_H0 ;  /* 0x20000022ff047230 */ /* 0x000fe20000004100 */
[----:B------:R-:W-:Y:S01]  /*3240*/  LEA.HI R27, R8, 0xffffff80, RZ, 0x8 ;  /* 0xffffff80081b7811 */ /* 0x000fe200078f40ff */
[----:B------:R-:W-:Y:S01]  /*3250*/  HADD2.F32 R32, -RZ, R46.H0_H0 ;  /* 0x2000002eff207230 */ /* 0x000fe20000004100 */
[----:B------:R3:W0:Y:S01]  /*3260*/  I2F.F16 R8, R61 ;  /* 0x0000003d00087306 */ /* 0x0006220000200c00 */
[----:B------:R-:W-:-:S02]  /*3270*/  HADD2.F32 R33, -RZ, R51.H0_H0 ;  /* 0x20000033ff217230 */ /* 0x000fc40000004100 */
[----:B------:R-:W-:Y:S01]  /*3280*/  FFMA.FTZ R51, R3, R5, RZ ;  /* 0x0000000503337223 */ /* 0x000fe200000100ff */
[----:B------:R-:W-:Y:S01]  /*3290*/  HADD2.F32 R34, -RZ, R62.H0_H0 ;  /* 0x2000003eff227230 */ /* 0x000fe20000004100 */
[----:B------:R-:W-:Y:S01]  /*32a0*/  SHF.R.U32.HI R60, RZ, 0x8, R10 ;  /* 0x00000008ff3c7819 */ /* 0x000fe2000001160a */
[----:B------:R-:W-:Y:S02]  /*32b0*/  HADD2.F32 R46, -RZ, R56.H0_H0 ;  /* 0x20000038ff2e7230 */ /* 0x000fe40000004100 */
[----:B------:R-:W-:Y:S01]  /*32c0*/  FFMA.FTZ R62, R32, R63, R51 ;  /* 0x0000003f203e7223 */ /* 0x000fe20000010033 */
[----:B------:R-:W-:Y:S01]  /*32d0*/  FFMA.FTZ R51, R63, R33, R64 ;  /* 0x000000213f337223 */ /* 0x000fe20000010040 */
[----:B------:R-:W-:Y:S01]  /*32e0*/  LEA.HI R24, R11, 0xffffff80, RZ, 0x8 ;  /* 0xffffff800b187811 */ /* 0x000fe200078f40ff */
[C---:B---3--:R-:W-:Y:S01]  /*32f0*/  FFMA.FTZ R61, R5.reuse, R4, RZ ;  /* 0x00000004053d7223 */ /* 0x048fe200000100ff */
[----:B------:R-:W-:Y:S01]  /*3300*/  FFMA.FTZ R5, R5, R2, RZ ;  /* 0x0000000205057223 */ /* 0x000fe200000100ff */
[----:B------:R-:W-:Y:S01]  /*3310*/  LOP3.LUT R60, R60, 0xff, RZ, 0xc0, !PT ;  /* 0x000000ff3c3c7812 */ /* 0x000fe200078ec0ff */
[----:B------:R-:W-:Y:S01]  /*3320*/  FFMA.FTZ R62, R35, R58, R62 ;  /* 0x0000003a233e7223 */ /* 0x000fe2000001003e */
[C---:B------:R-:W-:Y:S01]  /*3330*/  FFMA.FTZ R65, R63.reuse, R46, R61 ;  /* 0x0000002e3f417223 */ /* 0x040fe2000001003d */
[----:B------:R-:W-:Y:S01]  /*3340*/  FFMA.FTZ R66, R63, R34, R5 ;  /* 0x000000223f427223 */ /* 0x000fe20000010005 */
[----:B------:R-:W-:Y:S01]  /*3350*/  SHF.R.U32.HI R5, RZ, 0x8, R11 ;  /* 0x00000008ff057819 */ /* 0x000fe2000001160b */
[----:B------:R-:W-:Y:S01]  /*3360*/  FFMA.FTZ R61, R58, R47, R51 ;  /* 0x0000002f3a3d7223 */ /* 0x000fe20000010033 */
[----:B------:R-:W-:Y:S01]  /*3370*/  LEA.HI R25, R10, 0xffffff80, RZ, 0x8 ;  /* 0xffffff800a197811 */ /* 0x000fe200078f40ff */
[C---:B------:R-:W-:Y:S01]  /*3380*/  FFMA.FTZ R64, R58.reuse, R52, R65 ;  /* 0x000000343a407223 */ /* 0x040fe20000010041 */
[----:B------:R-:W-:Y:S01]  /*3390*/  LOP3.LUT R51, R5, 0xff, RZ, 0xc0, !PT ;  /* 0x000000ff05337812 */ /* 0x000fe200078ec0ff */
[----:B------:R-:W-:Y:S01]  /*33a0*/  HADD2.F32 R5, -RZ, R30.H0_H0 ;  /* 0x2000001eff057230 */ /* 0x000fe20000004100 */
[----:B------:R-:W-:Y:S01]  /*33b0*/  SHF.R.U32.HI R11, RZ, 0x10, R11 ;  /* 0x00000010ff0b7819 */ /* 0x000fe2000001160b */
[----:B------:R-:W-:Y:S01]  /*33c0*/  FFMA.FTZ R66, R58, R53, R66 ;  /* 0x000000353a427223 */ /* 0x000fe20000010042 */
[----:B------:R-:W-:Y:S01]  /*33d0*/  SHF.R.U32.HI R10, RZ, 0x10, R10 ;  /* 0x00000010ff0a7819 */ /* 0x000fe2000001160a */
[----:B------:R-:W3:Y:S01]  /*33e0*/  I2F.F16 R9, R9 ;  /* 0x0000000900097306 */ /* 0x000ee20000200c00 */
[----:B------:R-:W-:Y:S01]  /*33f0*/  LOP3.LUT R59, R59, 0xff, RZ, 0xc0, !PT ;  /* 0x000000ff3b3b7812 */ /* 0x000fe200078ec0ff */
[----:B------:R-:W-:Y:S01]  /*3400*/  FFMA.FTZ R58, R54, R5, R61 ;  /* 0x00000005363a7223 */ /* 0x000fe2000001003d */
[----:B------:R-:W-:Y:S01]  /*3410*/  IADD3 R57, R57, -0x80, RZ ;  /* 0xffffff8039397810 */ /* 0x000fe20007ffe0ff */
[--C-:B--2---:R-:W-:Y:S01]  /*3420*/  HADD2.F32 R61, -RZ, R6.reuse.H0_H0 ;  /* 0x20000006ff3d7230 */ /* 0x104fe20000004100 */
[----:B------:R-:W-:Y:S01]  /*3430*/  IADD3 R60, R60, -0x80, RZ ;  /* 0xffffff803c3c7810 */ /* 0x000fe20007ffe0ff */
[----:B------:R-:W-:Y:S01]  /*3440*/  HADD2.F32 R63, -RZ, R6.H1_H1 ;  /* 0x30000006ff3f7230 */ /* 0x000fe20000004100 */
[----:B------:R-:W-:Y:S01]  /*3450*/  LOP3.LUT R11, R11, 0xff, RZ, 0xc0, !PT ;  /* 0x000000ff0b0b7812 */ /* 0x000fe200078ec0ff */
[----:B------:R-:W2:Y:S01]  /*3460*/  I2F.F16 R56, R57 ;  /* 0x0000003900387306 */ /* 0x000ea20000200c00 */
[----:B------:R-:W-:Y:S01]  /*3470*/  LOP3.LUT R10, R10, 0xff, RZ, 0xc0, !PT ;  /* 0x000000ff0a0a7812 */ /* 0x000fe200078ec0ff */
[----:B------:R-:W-:Y:S01]  /*3480*/  FFMA.FTZ R67, R54, R29, R64 ;  /* 0x0000001d36437223 */ /* 0x000fe20000010040 */
[----:B------:R-:W-:Y:S01]  /*3490*/  IADD3 R30, R51, -0x80, RZ ;  /* 0xffffff80331e7810 */ /* 0x000fe20007ffe0ff */
[----:B-1----:R-:W-:Y:S01]  /*34a0*/  HADD2.F32 R51, -RZ, R28.H0_H0 ;  /* 0x2000001cff337230 */ /* 0x002fe20000004100 */
[----:B------:R-:W-:Y:S01]  /*34b0*/  IADD3 R59, R59, -0x80, RZ ;  /* 0xffffff803b3b7810 */ /* 0x000fe20007ffe0ff */
[----:B----4-:R-:W-:Y:S01]  /*34c0*/  HADD2.F32 R48, -RZ, R48.H0_H0 ;  /* 0x20000030ff307230 */ /* 0x010fe20000004100 */
[----:B------:R-:W-:Y:S01]  /*34d0*/  IADD3 R6, R11, -0x80, RZ ;  /* 0xffffff800b067810 */ /* 0x000fe20007ffe0ff */
[----:B------:R-:W1:Y:S01]  /*34e0*/  I2F.F16 R60, R60 ;  /* 0x0000003c003c7306 */ /* 0x000e620000200c00 */
[----:B------:R-:W-:Y:S01]  /*34f0*/  IADD3 R28, R10, -0x80, RZ ;  /* 0xffffff800a1c7810 */ /* 0x000fe20007ffe0ff */
[----:B------:R-:W-:Y:S01]  /*3500*/  FFMA.FTZ R69, R54, R51, R66 ;  /* 0x0000003336457223 */ /* 0x000fe20000010042 */
[----:B------:R-:W-:-:S02]  /*3510*/  HADD2.F32 R49, -RZ, R49.H0_H0 ;  /* 0x20000031ff317230 */ /* 0x000fc40000004100 */
[----:B0-----:R-:W-:Y:S02]  /*3520*/  HADD2.F32 R50, -RZ, R50.H0_H0 ;  /* 0x20000032ff327230 */ /* 0x001fe40000004100 */
[----:B------:R-:W-:Y:S01]  /*3530*/  HADD2.F32 R10, -RZ, R8.H0_H0 ;  /* 0x20000008ff0a7230 */ /* 0x000fe20000004100 */
[----:B------:R1:W-:Y:S01]  /*3540*/  I2F.F16 R68, R30 ;  /* 0x0000001e00447306 */ /* 0x0003e20000200c00 */
[----:B---3--:R-:W-:Y:S02]  /*3550*/  HADD2.F32 R11, -RZ, R9.H0_H0 ;  /* 0x20000009ff0b7230 */ /* 0x008fe40000004100 */
[C---:B------:R-:W-:Y:S01]  /*3560*/  FFMA.FTZ R58, R61.reuse, R49, R58 ;  /* 0x000000313d3a7223 */ /* 0x040fe2000001003a */
[----:B--2---:R-:W-:Y:S02]  /*3570*/  HADD2.F32 R56, -RZ, R56.H0_H0 ;  /* 0x20000038ff387230 */ /* 0x004fe40000004100 */
[----:B------:R-:W-:Y:S01]  /*3580*/  FFMA.FTZ R67, R61, R50, R67 ;  /* 0x000000323d437223 */ /* 0x000fe20000010043 */
[----:B------:R-:W-:-:S02]  /*3590*/  HADD2.F32 R65, -RZ, R7.H0_H0 ;  /* 0x20000007ff417230 */ /* 0x000fc40000004100 */
[----:B------:R-:W-:Y:S01]  /*35a0*/  FFMA.FTZ R69, R61, R10, R69 ;  /* 0x0000000a3d457223 */ /* 0x000fe20000010045 */
[----:B------:R-:W-:Y:S01]  /*35b0*/  HADD2.F32 R7, -RZ, R7.H1_H1 ;  /* 0x30000007ff077230 */ /* 0x000fe20000004100 */
[----:B------:R-:W0:Y:S01]  /*35c0*/  I2F.F16 R55, R55 ;  /* 0x0000003700377306 */ /* 0x000e220000200c00 */
[----:B-1----:R-:W-:Y:S02]  /*35d0*/  HADD2.F32 R30, -RZ, R60.H0_H0 ;  /* 0x2000003cff1e7230 */ /* 0x002fe40000004100 */
[----:B------:R-:W-:-:S03]  /*35e0*/  FFMA.FTZ R60, R63, R56, R58 ;  /* 0x000000383f3c7223 */ /* 0x000fc6000001003a */
[----:B------:R-:W-:Y:S02]  /*35f0*/  FFMA.FTZ R67, R63, R30, R67 ;  /* 0x0000001e3f437223 */ /* 0x000fe40000010043 */
[----:B------:R1:W2:Y:S01]  /*3600*/  I2F.F16 R57, R59 ;  /* 0x0000003b00397306 */ /* 0x0002a20000200c00 */
[----:B0-----:R-:W-:-:S07]  /*3610*/  HADD2.F32 R55, -RZ, R55.H0_H0 ;  /* 0x20000037ff377230 */ /* 0x001fce0000004100 */
[----:B------:R-:W-:Y:S01]  /*3620*/  I2F.F16 R6, R6 ;  /* 0x0000000600067306 */ /* 0x000fe20000200c00 */
[----:B-1----:R-:W-:-:S04]  /*3630*/  FFMA.FTZ R59, R31, R54, R62 ;  /* 0x000000361f3b7223 */ /* 0x002fc8000001003e */
[----:B------:R-:W-:Y:S01]  /*3640*/  FFMA.FTZ R8, R48, R61, R59 ;  /* 0x0000003d30087223 */ /* 0x000fe2000001003b */
[----:B--2---:R-:W-:Y:S02]  /*3650*/  HADD2.F32 R57, -RZ, R57.H0_H0 ;  /* 0x20000039ff397230 */ /* 0x004fe40000004100 */
[----:B------:R0:W1:Y:S01]  /*3660*/  I2F.F16 R54, R28 ;  /* 0x0000001c00367306 */ /* 0x0000620000200c00 */
[----:B------:R-:W-:Y:S02]  /*3670*/  FFMA.FTZ R8, R11, R63, R8 ;  /* 0x0000003f0b087223 */ /* 0x000fe40000010008 */
[----:B------:R-:W-:Y:S02]  /*3680*/  FFMA.FTZ R60, R65, R57, R60 ;  /* 0x00000039413c7223 */ /* 0x000fe4000001003c */
[----:B------:R-:W-:-:S03]  /*3690*/  FFMA.FTZ R8, R55, R65, R8 ;  /* 0x0000004137087223 */ /* 0x000fc60000010008 */
[----:B------:R-:W2:Y:S01]  /*36a0*/  I2F.F16 R27, R27 ;  /* 0x0000001b001b7306 */ /* 0x000ea20000200c00 */
[----:B0-----:R-:W-:-:S05]  /*36b0*/  HADD2.F32 R28, -RZ, R68.H0_H0 ;  /* 0x20000044ff1c7230 */ /* 0x001fca0000004100 */
[----:B------:R-:W-:Y:S01]  /*36c0*/  FFMA.FTZ R69, R63, R28, R69 ;  /* 0x0000001c3f457223 */ /* 0x000fe20000010045 */
[----:B-1----:R-:W-:Y:S01]  /*36d0*/  HADD2.F32 R58, -RZ, R54.H0_H0 ;  /* 0x20000036ff3a7230 */ /* 0x002fe20000004100 */
[----:B------:R-:W0:Y:S01]  /*36e0*/  I2F.F16 R26, R26 ;  /* 0x0000001a001a7306 */ /* 0x000e220000200c00 */
[----:B------:R-:W-:-:S03]  /*36f0*/  HADD2.F32 R54, -RZ, R6.H0_H0 ;  /* 0x20000006ff367230 */ /* 0x000fc60000004100 */
[C---:B------:R-:W-:Y:S02]  /*3700*/  FFMA.FTZ R6, R65.reuse, R58, R67 ;  /* 0x0000003a41067223 */ /* 0x040fe40000010043 */
[----:B------:R-:W-:Y:S01]  /*3710*/  FFMA.FTZ R69, R65, R54, R69 ;  /* 0x0000003641457223 */ /* 0x000fe20000010045 */
[----:B--2---:R-:W-:Y:S01]  /*3720*/  HADD2.F32 R27, -RZ, R27.H0_H0 ;  /* 0x2000001bff1b7230 */ /* 0x004fe20000004100 */
[----:B------:R-:W1:Y:S04]  /*3730*/  I2F.F16 R25, R25 ;  /* 0x0000001900197306 */ /* 0x000e680000200c00 */
[----:B------:R-:W-:Y:S01]  /*3740*/  FFMA.FTZ R9, R27, R7, R8 ;  /* 0x000000071b097223 */ /* 0x000fe20000010008 */
[----:B0-----:R-:W-:-:S03]  /*3750*/  HADD2.F32 R26, -RZ, R26.H0_H0 ;  /* 0x2000001aff1a7230 */ /* 0x001fc60000004100 */
        /* <DEDUP_REMOVED lines=129> */
.L_x_2333:
        /* <DEDUP_REMOVED lines=307> */
.L_x_2334:
        /* <DEDUP_REMOVED lines=307> */
.L_x_2335:
[----:B------:R-:W1:Y:S01]  /*65d0*/  S2UR UR5, SR_CTAID.Z ;  /* 0x00000000000579c3 */ /* 0x000e620000002700 */
[----:B------:R-:W-:Y:S01]  /*65e0*/  IADD3 R44, R44, 0x20, RZ ;  /* 0x000000202c2c7810 */ /* 0x000fe20007ffe0ff */
[----:B------:R-:W-:Y:S01]  /*65f0*/  UIADD3 UR4, UR4, 0x40, URZ ;  /* 0x0000004004047890 */ /* 0x000fe2000fffe03f */
[----:B------:R-:W-:Y:S02]  /*6600*/  IMAD.WIDE R22, R42, 0x8, R22 ;  /* 0x000000082a167825 */ /* 0x000fe400078e0216 */
[----:B------:R-:W-:Y:S02]  /*6610*/  ISETP.GE.AND P0, PT, R44, UR6, PT ;  /* 0x000000062c007c0c */ /* 0x000fe4000bf06270 */
[----:B0-----:R-:W-:Y:S01]  /*6620*/  IMAD.WIDE R12, R42, 0x8, R12 ;  /* 0x000000082a0c7825 */ /* 0x001fe200078e020c */
[----:B-1----:R-:W-:-:S04]  /*6630*/  ULEA UR5, UR5, 0x20, 0x5 ;  /* 0x0000002005057891 */ /* 0x002fc8000f8e283f */
[----:B------:R-:W-:-:S04]  /*6640*/  UISETP.LT.AND UP0, UPT, UR5, UR7, UPT ;  /* 0x000000070500728c */ /* 0x000fc8000bf01270 */
[----:B------:R-:W-:-:S06]  /*6650*/  USEL UR5, UR5, UR7, UP0 ;  /* 0x0000000705057287 */ /* 0x000fcc0008000000 */
[----:B------:R-:W-:-:S13]  /*6660*/  ISETP.LT.AND P2, PT, R44, UR5, PT ;  /* 0x000000052c007c0c */ /* 0x000fda000bf41270 */
[----:B------:R-:W-:Y:S05]  /*6670*/  @!P0 BRA P2, `(.L_x_2336) ;  /* 0xffffffb000a88947 */ /* 0x000fea000103ffff */
.L_x_2331:
[----:B------:R-:W-:Y:S01]  /*6680*/  ISETP.GE.AND P0, PT, R44, R45, PT ;  /* 0x0000002d2c00720c */ /* 0x000fe20003f06270 */
[----:B------:R-:W-:-:S03]  /*6690*/  ULDC UR5, c[0x0][0x260] ;  /* 0x0000980000057ab9 */ /* 0x000fc60000000800 */
[----:B------:R-:W-:Y:S01]  /*66a0*/  ISETP.GE.OR P0, PT, R44, UR5, P0 ;  /* 0x000000052c007c0c */ /* 0x000fe20008706670 */
[----:B------:R-:W-:-:S12]  /*66b0*/  ULDC UR5, c[0x0][0x260] ;  /* 0x0000980000057ab9 */ /* 0x000fd80000000800 */
[----:B------:R-:W-:Y:S05]  /*66c0*/  @P0 BRA `(.L_x_2337) ;  /* 0x0000001c00d00947 */ /* 0x000fea0003800000 */
.L_x_2339:
[----:B0-----:R-:W0:Y:S02]  /*66d0*/  LDC R42, c[0x0][0x23c] ;  /* 0x00008f00ff2a7b82 */ /* 0x001e240000000800 */
[C---:B0-----:R-:W-:Y:S02]  /*66e0*/  IMAD.WIDE R8, R42.reuse, 0x4, R12 ;  /* 0x000000042a087825 */ /* 0x041fe400078e020c */
[----:B-----5:R-:W5:Y:S02]  /*66f0*/  LDG.E.128.CONSTANT R12, desc[UR8][R12.64] ;  /* 0x000000080c0c7981 */ /* 0x020f64000c1e9d00 */
        /* <DEDUP_REMOVED lines=8> */
[--C-:B-----5:R-:W-:Y:S02]  /*6780*/  SHF.R.U32.HI R32, RZ, 0xf, R12.reuse ;  /* 0x0000000fff207819 */ /* 0x120fe4000001160c */
        /* <DEDUP_REMOVED lines=55> */
[----:B------:R-:W-:Y:S02]  /*6b00*/  MOV R0, 0x2800 ;  /* 0x0000280000007802 */ /* 0x000fe40000000f00 */
        /* <DEDUP_REMOVED lines=8> */
[----:B------:R-:W-:Y:S02]  /*6b90*/  LOP3.LUT R78, R65, 0x40004, R78, 0xf8, !PT ;  /* 0x00040004414e7812 */ /* 0x000fe400078ef84e */
        /* <DEDUP_REMOVED lines=417> */
.L_x_2338:
[----:B------:R-:W-:Y:S01]  /*85b0*/  IADD3 R44, R44, 0x20, RZ ;  /* 0x000000202c2c7810 */ /* 0x000fe20007ffe0ff */
[----:B------:R-:W-:Y:S01]  /*85c0*/  UIADD3 UR4, UR4, 0x40, URZ ;  /* 0x0000004004047890 */ /* 0x000fe2000fffe03f */
[----:B-----5:R-:W-:Y:S02]  /*85d0*/  IMAD.WIDE R12, R42, 0x4, R96 ;  /* 0x000000042a0c7825 */ /* 0x020fe400078e0260 */
[C---:B------:R-:W-:Y:S02]  /*85e0*/  ISETP.GE.AND P0, PT, R44.reuse, UR5, PT ;  /* 0x000000052c007c0c */ /* 0x040fe4000bf06270 */
[----:B------:R-:W-:-:S13]  /*85f0*/  ISETP.LT.AND P2, PT, R44, R45, PT ;  /* 0x0000002d2c00720c */ /* 0x000fda0003f41270 */
[----:B------:R-:W-:Y:S05]  /*8600*/  @!P0 BRA P2, `(.L_x_2339) ;  /* 0xffffffe000308947 */ /* 0x000fea000103ffff */
.L_x_2337:
[----:B------:R-:W1:Y:S01]  /*8610*/  S2UR UR5, SR_CTAID.Z ;  /* 0x00000000000579c3 */ /* 0x000e620000002700 */
[----:B------:R-:W-:Y:S01]  /*8620*/  ULDC UR6, c[0x0][0x240] ;  /* 0x0000900000067ab9 */ /* 0x000fe20000000800 */
[----:B-1----:R-:W-:-:S04]  /*8630*/  ULEA UR5, UR5, 0x20, 0x5 ;  /* 0x0000002005057891 */ /* 0x002fc8000f8e283f */
[----:B------:R-:W-:-:S04]  /*8640*/  UISETP.LT.AND UP0, UPT, UR5, UR6, UPT ;  /* 0x000000060500728c */ /* 0x000fc8000bf01270 */
[----:B------:R-:W-:-:S06]  /*8650*/  USEL UR5, UR5, UR6, UP0 ;  /* 0x0000000605057287 */ /* 0x000fcc0008000000 */
[----:B------:R-:W-:Y:S01]  /*8660*/  ISETP.GE.AND P0, PT, R44, UR5, PT ;  /* 0x000000052c007c0c */ /* 0x000fe2000bf06270 */
        /* <DEDUP_REMOVED lines=8> */
.L_x_2345:
[----:B------:R-:W-:Y:S05]  /*86f0*/  @!P1 BRA `(.L_x_2341) ;  /* 0x0000003c00c09947 */ /* 0x000fea0003800000 */
[----:B------:R-:W2:Y:S01]  /*8700*/  LDG.E.128.CONSTANT R8, desc[UR8][R12.64] ;  /* 0x000000080c087981 */ /* 0x000ea2000c1e9d00 */
[----:B-----5:R-:W-:Y:S02]  /*8710*/  MOV R6, 0x2c00 ;  /* 0x00002c0000067802 */ /* 0x020fe40000000f00 */
[----:B------:R-:W-:Y:S01]  /*8720*/  ISETP.GE.AND P0, PT, R43, 0x2, PT ;  /* 0x000000022b00780c */ /* 0x000fe20003f06270 */
[----:B------:R-:W1:Y:S02]  /*8730*/  LDS.64 R20, [UR4] ;  /* 0x00000004ff147984 */ /* 0x000e640008000a00 */
[--C-:B-1----:R-:W-:Y:S02]  /*8740*/  HADD2.F32 R5, -RZ, R20.reuse.H0_H0 ;  /* 0x20000014ff057230 */ /* 0x102fe40000004100 */
[----:B------:R-:W-:Y:S02]  /*8750*/  HADD2.F32 R28, -RZ, R20.H1_H1 ;  /* 0x30000014ff1c7230 */ /* 0x000fe40000004100 */
[----:B------:R-:W-:-:S02]  /*8760*/  HADD2.F32 R30, -RZ, R21.H0_H0 ;  /* 0x20000015ff1e7230 */ /* 0x000fc40000004100 */
[----:B------:R-:W-:Y:S01]  /*8770*/  HADD2.F32 R34, -RZ, R21.H1_H1 ;  /* 0x30000015ff227230 */ /* 0x000fe20000004100 */
[----:B--2---:R-:W-:Y:S02]  /*8780*/  LOP3.LUT R0, R8, 0xf000f, RZ, 0xc0, !PT ;  /* 0x000f000f08007812 */ /* 0x004fe400078ec0ff */
[C---:B0-----:R-:W-:Y:S02]  /*8790*/  LOP3.LUT R2, R9.reuse, 0xf000f, RZ, 0xc0, !PT ;  /* 0x000f000f09027812 */ /* 0x041fe400078ec0ff */
[----:B------:R-:W-:Y:S02]  /*87a0*/  LOP3.LUT R0, R0, 0x64006400, RZ, 0xfc, !PT ;  /* 0x6400640000007812 */ /* 0x000fe400078efcff */
[----:B------:R-:W-:Y:S02]  /*87b0*/  LOP3.LUT R2, R2, 0x64006400, RZ, 0xfc, !PT ;  /* 0x6400640002027812 */ /* 0x000fe400078efcff */
[----:B------:R-:W-:Y:S02]  /*87c0*/  LOP3.LUT R4, R8, 0xf000f0, RZ, 0xc0, !PT ;  /* 0x00f000f008047812 */ /* 0x000fe400078ec0ff */
[----:B------:R-:W-:Y:S01]  /*87d0*/  SHF.R.U32.HI R7, RZ, 0x8, R8 ;  /* 0x00000008ff077819 */ /* 0x000fe20000011608 */
[----:B------:R-:W-:Y:S01]  /*87e0*/  HADD2 R8, R0, -1032, -1032 ;  /* 0xe408e40800087430 */ /* 0x000fe20000000000 */
[----:B------:R-:W-:-:S02]  /*87f0*/  LOP3.LUT R23, R9, 0xf000f0, RZ, 0xc0, !PT ;  /* 0x00f000f009177812 */ /* 0x000fc400078ec0ff */
        /* <DEDUP_REMOVED lines=14> */
[----:B------:R-:W-:Y:S01]  /*88e0*/  HADD2 R26, R26, -1032, -1032 ;  /* 0xe408e4081a1a7430 */ /* 0x000fe20000000000 */
[----:B------:R-:W-:Y:S01]  /*88f0*/  LOP3.LUT R27, R11, 0xf000f0, RZ, 0xc0, !PT ;  /* 0x00f000f00b1b7812 */ /* 0x000fe200078ec0ff */
[----:B------:R-:W-:Y:S01]  /*8900*/  HFMA2 R33, R15, R6.H0_H0, -72, -72 ;  /* 0xd480d4800f217431 */ /* 0x000fe20000040006 */
[----:B------:R-:W-:Y:S01]  /*8910*/  LOP3.LUT R23, R23, 0x64006400, RZ, 0xfc, !PT ;  /* 0x6400640017177812 */ /* 0x000fe200078efcff */
[----:B------:R-:W-:Y:S01]  /*8920*/  FFMA.FTZ R15, R0, R5, RZ ;  /* 0x00000005000f7223 */ /* 0x000fe200000100ff */
[----:B------:R-:W-:Y:S01]  /*8930*/  LOP3.LUT R25, R24, 0x64006400, RZ, 0xfc, !PT ;  /* 0x6400640018197812 */ /* 0x000fe200078efcff */
[----:B------:R-:W-:Y:S01]  /*8940*/  HADD2.F32 R3, -RZ, R22.H0_H0 ;  /* 0x20000016ff037230 */ /* 0x000fe20000004100 */
[----:B------:R-:W-:Y:S01]  /*8950*/  LOP3.LUT R27, R27, 0x64006400, RZ, 0xfc, !PT ;  /* 0x640064001b1b7812 */ /* 0x000fe200078efcff */
[----:B------:R-:W-:-:S02]  /*8960*/  HADD2.F32 R4, -RZ, R26.H0_H0 ;  /* 0x2000001aff047230 */ /* 0x000fc40000004100 */
[----:B------:R-:W-:Y:S01]  /*8970*/  FFMA.FTZ R15, R20, R28, R15 ;  /* 0x0000001c140f7223 */ /* 0x000fe2000001000f */
[----:B------:R-:W-:Y:S02]  /*8980*/  HADD2.F32 R24, -RZ, R33.H0_H0 ;  /* 0x20000021ff187230 */ /* 0x000fe40000004100 */
[-C--:B------:R-:W-:Y:S02]  /*8990*/  HFMA2 R46, R23, R6.reuse.H0_H0, -72, -72 ;  /* 0xd480d480172e7431 */ /* 0x080fe40000040006 */
[----:B------:R-:W-:Y:S02]  /*89a0*/  HADD2.F32 R22, -RZ, R22.H1_H1 ;  /* 0x30000016ff167230 */ /* 0x000fe40000004100 */
[-C--:B------:R-:W-:Y:S02]  /*89b0*/  HFMA2 R47, R25, R6.reuse.H0_H0, -72, -72 ;  /* 0xd480d480192f7431 */ /* 0x080fe40000040006 */
[----:B------:R-:W-:Y:S02]  /*89c0*/  HADD2.F32 R23, -RZ, R26.H1_H1 ;  /* 0x3000001aff177230 */ /* 0x000fe40000004100 */
[----:B------:R-:W-:-:S02]  /*89d0*/  HFMA2 R48, R27, R6.H0_H0, -72, -72 ;  /* 0xd480d4801b307431 */ /* 0x000fc40000040006 */
[C---:B------:R-:W-:Y:S01]  /*89e0*/  FFMA.FTZ R29, R5.reuse, R2, RZ ;  /* 0x00000002051d7223 */ /* 0x040fe200000100ff */
[C---:B------:R-:W-:Y:S01]  /*89f0*/  FFMA.FTZ R31, R5.reuse, R3, RZ ;  /* 0x00000003051f7223 */ /* 0x040fe200000100ff */
[----:B------:R-:W-:Y:S01]  /*8a00*/  FFMA.FTZ R32, R5, R4, RZ ;  /* 0x0000000405207223 */ /* 0x000fe200000100ff */
[----:B------:R-:W-:Y:S01]  /*8a10*/  FFMA.FTZ R42, R24, R30, R15 ;  /* 0x0000001e182a7223 */ /* 0x000fe2000001000f */
[----:B------:R-:W-:Y:S01]  /*8a20*/  LOP3.LUT R15, R7, 0xf000f, RZ, 0xc0, !PT ;  /* 0x000f000f070f7812 */ /* 0x000fe200078ec0ff */
[----:B------:R-:W-:Y:S02]  /*8a30*/  HADD2.F32 R25, -RZ, R46.H0_H0 ;  /* 0x2000002eff197230 */ /* 0x000fe40000004100 */
[C---:B------:R-:W-:Y:S01]  /*8a40*/  FFMA.FTZ R29, R28.reuse, R21, R29 ;  /* 0x000000151c1d7223 */ /* 0x040fe2000001001d */
[----:B------:R-:W-:Y:S02]  /*8a50*/  HADD2.F32 R26, -RZ, R47.H0_H0 ;  /* 0x2000002fff1a7230 */ /* 0x000fe40000004100 */
[----:B------:R-:W-:Y:S01]  /*8a60*/  FFMA.FTZ R31, R28, R22, R31 ;  /* 0x000000161c1f7223 */ /* 0x000fe2000001001f */
[----:B------:R-:W-:-:S02]  /*8a70*/  HADD2.F32 R27, -RZ, R48.H0_H0 ;  /* 0x20000030ff1b7230 */ /* 0x000fc40000004100 */
[----:B------:R-:W-:Y:S01]  /*8a80*/  FFMA.FTZ R32, R28, R23, R32 ;  /* 0x000000171c207223 */ /* 0x000fe20000010020 */
[----:B------:R-:W-:Y:S01]  /*8a90*/  SHF.R.U32.HI R10, RZ, 0x8, R10 ;  /* 0x00000008ff0a7819 */ /* 0x000fe2000001160a */
[C---:B------:R-:W-:Y:S01]  /*8aa0*/  FFMA.FTZ R35, R30.reuse, R25, R29 ;  /* 0x000000191e237223 */ /* 0x040fe2000001001d */
[----:B------:R-:W-:Y:S01]  /*8ab0*/  SHF.R.U32.HI R11, RZ, 0x8, R11 ;  /* 0x00000008ff0b7819 */ /* 0x000fe2000001160b */
[C---:B------:R-:W-:Y:S01]  /*8ac0*/  FFMA.FTZ R52, R30.reuse, R26, R31 ;  /* 0x0000001a1e347223 */ /* 0x040fe2000001001f */
[----:B------:R-:W-:Y:S01]  /*8ad0*/  LOP3.LUT R15, R15, 0x64006400, RZ, 0xfc, !PT ;  /* 0x640064000f0f7812 */ /* 0x000fe200078efcff */
[----:B------:R-:W-:Y:S01]  /*8ae0*/  FFMA.FTZ R54, R30, R27, R32 ;  /* 0x0000001b1e367223 */ /* 0x000fe20000010020 */
[----:B------:R-:W-:Y:S01]  /*8af0*/  LOP3.LUT R30, R14, 0xf000f, RZ, 0xc0, !PT ;  /* 0x000f000f0e1e7812 */ /* 0x000fe200078ec0ff */
[----:B------:R-:W-:Y:S01]  /*8b00*/  HADD2.F32 R29, -RZ, R47.H1_H1 ;  /* 0x3000002fff1d7230 */ /* 0x000fe20000004100 */
[----:B------:R-:W-:Y:S01]  /*8b10*/  LOP3.LUT R31, R10, 0xf000f, RZ, 0xc0, !PT ;  /* 0x000f000f0a1f7812 */ /* 0x000fe200078ec0ff */
[----:B------:R-:W-:Y:S01]  /*8b20*/  HADD2 R47, R15, -1032, -1032 ;  /* 0xe408e4080f2f7430 */ /* 0x000fe20000000000 */
[----:B------:R-:W-:Y:S01]  /*8b30*/  LOP3.LUT R32, R11, 0xf000f, RZ, 0xc0, !PT ;  /* 0x000f000f0b207812 */ /* 0x000fe200078ec0ff */
[----:B------:R-:W-:Y:S01]  /*8b40*/  HADD2.F32 R5, -RZ, R33.H1_H1 ;  /* 0x30000021ff057230 */ /* 0x000fe20000004100 */
[----:B------:R-:W-:Y:S01]  /*8b50*/  LOP3.LUT R30, R30, 0x64006400, RZ, 0xfc, !PT ;  /* 0x640064001e1e7812 */ /* 0x000fe200078efcff */
[----:B------:R-:W-:Y:S01]  /*8b60*/  HADD2.F32 R28, -RZ, R46.H1_H1 ;  /* 0x3000002eff1c7230 */ /* 0x000fe20000004100 */
[----:B------:R-:W-:Y:S01]  /*8b70*/  LOP3.LUT R31, R31, 0x64006400, RZ, 0xfc, !PT ;  /* 0x640064001f1f7812 */ /* 0x000fe200078efcff */
[----:B------:R-:W-:Y:S01]  /*8b80*/  HADD2.F32 R33, -RZ, R48.H1_H1 ;  /* 0x30000030ff217230 */ /* 0x000fe20000004100 */
[----:B------:R-:W-:Y:S01]  /*8b90*/  LOP3.LUT R32, R32, 0x64006400, RZ, 0xfc, !PT ;  /* 0x6400640020207812 */ /* 0x000fe200078efcff */
[----:B0-----:R-:W-:-:S02]  /*8ba0*/  HADD2.F32 R46, -RZ, R8.H0_H0 ;  /* 0x20000008ff2e7230 */ /* 0x001fc40000004100 */
[----:B------:R-:W-:Y:S01]  /*8bb0*/  FFMA.FTZ R15, R5, R34, R42 ;  /* 0x00000022050f7223 */ /* 0x000fe2000001002a */
[----:B------:R-:W-:Y:S02]  /*8bc0*/  HADD2.F32 R48, -RZ, R47.H0_H0 ;  /* 0x2000002fff307230 */ /* 0x000fe40000004100 */
[----:B------:R-:W-:Y:S01]  /*8bd0*/  HADD2 R53, R30, -1032, -1032 ;  /* 0xe408e4081e357430 */ /* 0x000fe20000000000 */
[----:B------:R-:W-:Y:S01]  /*8be0*/  LOP3.LUT R10, R10, 0xf000f0, RZ, 0xc0, !PT ;  /* 0x00f000f00a0a7812 */ /* 0x000fe200078ec0ff */
[----:B------:R-:W-:Y:S02]  /*8bf0*/  HADD2 R55, R31, -1032, -1032 ;  /* 0xe408e4081f377430 */ /* 0x000fe40000000000 */
[----:B------:R-:W-:Y:S01]  /*8c00*/  FFMA.FTZ R31, R34, R28, R35 ;  /* 0x0000001c221f7223 */ /* 0x000fe20000010023 */
[----:B------:R-:W-:Y:S02]  /*8c10*/  HADD2 R56, R32, -1032, -1032 ;  /* 0xe408e40820387430 */ /* 0x000fe40000000000 */
[----:B------:R-:W-:Y:S01]  /*8c20*/  FFMA.FTZ R30, R48, R46, R15 ;  /* 0x0000002e301e7223 */ /* 0x000fe2000001000f */
[----:B------:R-:W-:Y:S01]  /*8c30*/  LOP3.LUT R15, R7, 0xf000f0, RZ, 0xc0, !PT ;  /* 0x00f000f0070f7812 */ /* 0x000fe200078ec0ff */
[----:B------:R-:W-:-:S02]  /*8c40*/  HADD2.F32 R49, -RZ, R53.H0_H0 ;  /* 0x20000035ff317230 */ /* 0x000fc40000004100 */
[C---:B------:R-:W-:Y:S01]  /*8c50*/  FFMA.FTZ R35, R34.reuse, R29, R52 ;  /* 0x0000001d22237223 */ /* 0x040fe20000010034 */
[--C-:B------:R-:W-:Y:S01]  /*8c60*/  HADD2.F32 R50, -RZ, R55.reuse.H0_H0 ;  /* 0x20000037ff327230 */ /* 0x100fe20000004100 */
[----:B------:R-:W0:Y:S01]  /*8c70*/  LDC R7, c[0x0][0x23c] ;  /* 0x00008f00ff077b82 */ /* 0x000e220000000800 */
[--C-:B------:R-:W-:Y:S02]  /*8c80*/  HADD2.F32 R51, -RZ, R56.reuse.H0_H0 ;  /* 0x20000038ff337230 */ /* 0x100fe40000004100 */
[----:B------:R-:W-:Y:S01]  /*8c90*/  FFMA.FTZ R34, R34, R33, R54 ;  /* 0x0000002122227223 */ /* 0x000fe20000010036 */
[----:B------:R-:W-:Y:S01]  /*8ca0*/  LOP3.LUT R15, R15, 0x64006400, RZ, 0xfc, !PT ;  /* 0x640064000f0f7812 */ /* 0x000fe200078efcff */
[C---:B------:R-:W-:Y:S01]  /*8cb0*/  FFMA.FTZ R31, R46.reuse, R49, R31 ;  /* 0x000000312e1f7223 */ /* 0x040fe2000001001f */
[C---:B------:R-:W-:Y:S01]  /*8cc0*/  FFMA.FTZ R32, R46.reuse, R50, R35 ;  /* 0x000000322e207223 */ /* 0x040fe20000010023 */
[----:B------:R-:W-:Y:S01]  /*8cd0*/  FFMA.FTZ R34, R46, R51, R34 ;  /* 0x000000332e227223 */ /* 0x000fe20000010022 */
[----:B------:R-:W-:Y:S01]  /*8ce0*/  LOP3.LUT R14, R14, 0xf000f0, RZ, 0xc0, !PT ;  /* 0x00f000f00e0e7812 */ /* 0x000fe200078ec0ff */
[----:B------:R-:W-:Y:S01]  /*8cf0*/  HADD2.F32 R35, -RZ, R55.H1_H1 ;  /* 0x30000037ff237230 */ /* 0x000fe20000004100 */
[----:B------:R-:W-:Y:S01]  /*8d00*/  LOP3.LUT R46, R11, 0xf000f0, RZ, 0xc0, !PT ;  /* 0x00f000f00b2e7812 */ /* 0x000fe200078ec0ff */
[----:B------:R-:W-:Y:S01]  /*8d10*/  HADD2.F32 R42, -RZ, R53.H1_H1 ;  /* 0x30000035ff2a7230 */ /* 0x000fe20000004100 */
[----:B------:R-:W-:Y:S01]  /*8d20*/  LOP3.LUT R55, R10, 0x64006400, RZ, 0xfc, !PT ;  /* 0x640064000a377812 */ /* 0x000fe200078efcff */
[-C--:B------:R-:W-:Y:S01]  /*8d30*/  HFMA2 R10, R15, R6.reuse.H0_H0, -72, -72 ;  /* 0xd480d4800f0a7431 */ /* 0x080fe20000040006 */
[----:B------:R-:W-:Y:S01]  /*8d40*/  LOP3.LUT R11, R14, 0x64006400, RZ, 0xfc, !PT ;  /* 0x640064000e0b7812 */ /* 0x000fe200078efcff */
[----:B------:R-:W-:Y:S01]  /*8d50*/  HADD2.F32 R53, -RZ, R56.H1_H1 ;  /* 0x30000038ff357230 */ /* 0x000fe20000004100 */
[----:B------:R-:W-:Y:S01]  /*8d60*/  LOP3.LUT R15, R46, 0x64006400, RZ, 0xfc, !PT ;  /* 0x640064002e0f7812 */ /* 0x000fe200078efcff */
[----:B------:R-:W-:-:S02]  /*8d70*/  HFMA2 R14, R55, R6.H0_H0, -72, -72 ;  /* 0xd480d480370e7431 */ /* 0x000fc40000040006 */
[----:B------:R-:W-:Y:S02]  /*8d80*/  HADD2.F32 R47, -RZ, R47.H1_H1 ;  /* 0x3000002fff2f7230 */ /* 0x000fe40000004100 */
[-C--:B------:R-:W-:Y:S02]  /*8d90*/  HFMA2 R11, R11, R6.reuse.H0_H0, -72, -72 ;  /* 0xd480d4800b0b7431 */ /* 0x080fe40000040006 */
[--C-:B------:R-:W-:Y:S02]  /*8da0*/  HADD2.F32 R58, -RZ, R10.reuse.H0_H0 ;  /* 0x2000000aff3a7230 */ /* 0x100fe40000004100 */
[----:B------:R-:W-:Y:S02]  /*8db0*/  HFMA2 R15, R15, R6.H0_H0, -72, -72 ;  /* 0xd480d4800f0f7431 */ /* 0x000fe40000040006 */
[----:B------:R-:W-:Y:S02]  /*8dc0*/  HADD2.F32 R54, -RZ, R10.H1_H1 ;  /* 0x3000000aff367230 */ /* 0x000fe40000004100 */
[----:B------:R-:W-:-:S02]  /*8dd0*/  HADD2.F32 R59, -RZ, R11.H0_H0 ;  /* 0x2000000bff3b7230 */ /* 0x000fc40000004100 */
[----:B------:R-:W-:Y:S02]  /*8de0*/  HADD2.F32 R55, -RZ, R11.H1_H1 ;  /* 0x3000000bff377230 */ /* 0x000fe40000004100 */
[--C-:B------:R-:W-:Y:S02]  /*8df0*/  HADD2.F32 R57, -RZ, R14.reuse.H0_H0 ;  /* 0x2000000eff397230 */ /* 0x100fe40000004100 */
[----:B------:R-:W-:Y:S02]  /*8e00*/  HADD2.F32 R52, -RZ, R14.H1_H1 ;  /* 0x3000000eff347230 */ /* 0x000fe40000004100 */
[--C-:B------:R-:W-:Y:S02]  /*8e10*/  HADD2.F32 R56, -RZ, R15.reuse.H0_H0 ;  /* 0x2000000fff387230 */ /* 0x100fe40000004100 */
[----:B------:R-:W-:Y:S01]  /*8e20*/  HADD2.F32 R46, -RZ, R15.H1_H1 ;  /* 0x3000000fff2e7230 */ /* 0x000fe20000004100 */
        /* <DEDUP_REMOVED lines=73> */
[--C-:B--2---:R-:W-:Y:S02]  /*92c0*/  HADD2.F32 R0, -RZ, R14.reuse.H0_H0 ;  /* 0x2000000eff007230 */ /* 0x104fe40000004100 */
        /* <DEDUP_REMOVED lines=37> */
.L_x_2342:
[----:B0-----:R-:W-:Y:S01]  /*9520*/  IMAD.WIDE R10, R7, 0x4, R12 ;  /* 0x00000004070a7825 */ /* 0x001fe200078e020c */
[----:B------:R-:W0:Y:S04]  /*9530*/  LDS.64 R2, [UR4+0x10] ;  /* 0x00001004ff027984 */ /* 0x000e280008000a00 */
[----:B------:R-:W2:Y:S01]  /*9540*/  LDG.E.128.CONSTANT R20, desc[UR8][R10.64] ;  /* 0x000000080a147981 */ /* 0x000ea2000c1e9d00 */
[----:B------:R-:W-:Y:S02]  /*9550*/  HADD2.F32 R8, -RZ, R8.H1_H1 ;  /* 0x30000008ff087230 */ /* 0x000fe40000004100 */
[--C-:B------:R-:W-:Y:S02]  /*9560*/  HADD2.F32 R0, -RZ, R9.reuse.H0_H0 ;  /* 0x20000009ff007230 */ /* 0x100fe40000004100 */
[----:B------:R-:W-:-:S02]  /*9570*/  HADD2.F32 R9, -RZ, R9.H1_H1 ;  /* 0x30000009ff097230 */ /* 0x000fc40000004100 */
        /* <DEDUP_REMOVED lines=13> */
[----:B------:R-:W-:-:S02]  /*9650*/  FMUL.FTZ R55, R40, R55 ;  /* 0x0000003728377220 */ /* 0x000fc40000410000 */
[----:B------:R-:W-:Y:S01]  /*9660*/  FMUL.FTZ R9, R38, R9 ;  /* 0x0000000926097220 */ /* 0x000fe20000410000 */
        /* <DEDUP_REMOVED lines=19> */
[C---:B------:R-:W-:Y:S01]  /*97a0*/  LOP3.LUT R27, R23.reuse, 0xf000f, RZ, 0xc0, !PT ;  /* 0x000f000f171b7812 */ /* 0x040fe200078ec0ff */
[--C-:B------:R-:W-:Y:S01]  /*97b0*/  HADD2.F32 R2, -RZ, R14.reuse.H0_H0 ;  /* 0x2000000eff027230 */ /* 0x100fe20000004100 */
[----:B------:R-:W-:Y:S01]  /*97c0*/  LOP3.LUT R32, R23, 0xf000f0, RZ, 0xc0, !PT ;  /* 0x00f000f017207812 */ /* 0x000fe200078ec0ff */
[--C-:B------:R-:W-:Y:S01]  /*97d0*/  HADD2.F32 R3, -RZ, R15.reuse.H0_H0 ;  /* 0x2000000fff037230 */ /* 0x100fe20000004100 */
[----:B------:R-:W-:Y:S01]  /*97e0*/  SHF.R.U32.HI R8, RZ, 0x8, R23 ;  /* 0x00000008ff087819 */ /* 0x000fe20000011617 */
[----:B------:R-:W-:Y:S01]  /*97f0*/  HADD2.F32 R23, -RZ, R14.H1_H1 ;  /* 0x3000000eff177230 */ /* 0x000fe20000004100 */
[----:B------:R-:W-:Y:S01]  /*9800*/  LOP3.LUT R30, R27, 0x64006400, RZ, 0xfc, !PT ;  /* 0x640064001b1e7812 */ /* 0x000fe200078efcff */
[----:B------:R-:W-:Y:S01]  /*9810*/  HADD2.F32 R25, -RZ, R15.H1_H1 ;  /* 0x3000000fff197230 */ /* 0x000fe20000004100 */
[----:B------:R-:W-:Y:S01]  /*9820*/  LOP3.LUT R27, R4, 0x64006400, RZ, 0xfc, !PT ;  /* 0x64006400041b7812 */ /* 0x000fe200078efcff */
[----:B------:R-:W0:Y:S01]  /*9830*/  LDS.64 R14, [UR4+0x18] ;  /* 0x00001804ff0e7984 */ /* 0x000e220008000a00 */
[----:B------:R-:W-:Y:S01]  /*9840*/  LOP3.LUT R26, R21, 0xf000f0, RZ, 0xc0, !PT ;  /* 0x00f000f0151a7812 */ /* 0x000fe200078ec0ff */
[----:B------:R-:W-:Y:S01]  /*9850*/  HADD2 R30, R30, -1032, -1032 ;  /* 0xe408e4081e1e7430 */ /* 0x000fe20000000000 */
[----:B------:R-:W-:Y:S01]  /*9860*/  LOP3.LUT R31, R28, 0x64006400, RZ, 0xfc, !PT ;  /* 0x640064001c1f7812 */ /* 0x000fe200078efcff */
[----:B------:R-:W-:Y:S01]  /*9870*/  HFMA2 R48, R27, R6.H0_H0, -72, -72 ;  /* 0xd480d4801b307431 */ /* 0x000fe20000040006 */
[----:B------:R-:W-:Y:S01]  /*9880*/  LOP3.LUT R33, R32, 0x64006400, RZ, 0xfc, !PT ;  /* 0x6400640020217812 */ /* 0x000fe200078efcff */
[----:B------:R-:W-:Y:S01]  /*9890*/  FFMA.FTZ R27, R0, R5, RZ ;  /* 0x00000005001b7223 */ /* 0x000fe200000100ff */
[----:B------:R-:W-:Y:S01]  /*98a0*/  LOP3.LUT R29, R26, 0x64006400, RZ, 0xfc, !PT ;  /* 0x640064001a1d7812 */ /* 0x000fe200078efcff */
[----:B------:R-:W-:-:S02]  /*98b0*/  HADD2.F32 R4, -RZ, R30.H0_H0 ;  /* 0x2000001eff047230 */ /* 0x000fc40000004100 */
[-C--:B------:R-:W-:Y:S02]  /*98c0*/  HFMA2 R53, R31, R6.reuse.H0_H0, -72, -72 ;  /* 0xd480d4801f357431 */ /* 0x080fe40000040006 */
[----:B------:R-:W-:Y:S02]  /*98d0*/  HADD2.F32 R26, -RZ, R30.H1_H1 ;  /* 0x3000001eff1a7230 */ /* 0x000fe40000004100 */
[-C--:B------:R-:W-:Y:S02]  /*98e0*/  HFMA2 R33, R33, R6.reuse.H0_H0, -72, -72 ;  /* 0xd480d48021217431 */ /* 0x080fe40000040006 */
[----:B------:R-:W-:Y:S02]  /*98f0*/  HADD2.F32 R34, -RZ, R48.H0_H0 ;  /* 0x20000030ff227230 */ /* 0x000fe40000004100 */
[C---:B------:R-:W-:Y:S01]  /*9900*/  FFMA.FTZ R30, R5.reuse, R3, RZ ;  /* 0x00000003051e7223 */ /* 0x040fe200000100ff */
[----:B------:R-:W-:Y:S02]  /*9910*/  HFMA2 R50, R29, R6.H0_H0, -72, -72 ;  /* 0xd480d4801d327431 */ /* 0x000fe40000040006 */
[----:B------:R-:W-:Y:S01]  /*9920*/  FFMA.FTZ R27, R22, R47, R27 ;  /* 0x0000002f161b7223 */ /* 0x000fe2000001001b */
[----:B------:R-:W-:Y:S01]  /*9930*/  SHF.R.U32.HI R21, RZ, 0x8, R21 ;  /* 0x00000008ff157819 */ /* 0x000fe20000011615 */
[C---:B------:R-:W-:Y:S01]  /*9940*/  FFMA.FTZ R29, R5.reuse, R4, RZ ;  /* 0x00000004051d7223 */ /* 0x040fe200000100ff */
[----:B------:R-:W-:Y:S01]  /*9950*/  FFMA.FTZ R28, R5, R2, RZ ;  /* 0x00000002051c7223 */ /* 0x000fe200000100ff */
[----:B------:R-:W-:-:S02]  /*9960*/  HADD2.F32 R42, -RZ, R53.H0_H0 ;  /* 0x20000035ff2a7230 */ /* 0x000fc40000004100 */
[C---:B------:R-:W-:Y:S01]  /*9970*/  FFMA.FTZ R5, R47.reuse, R25, R30 ;  /* 0x000000192f057223 */ /* 0x040fe2000001001e */
[--C-:B------:R-:W-:Y:S02]  /*9980*/  HADD2.F32 R46, -RZ, R33.reuse.H0_H0 ;  /* 0x20000021ff2e7230 */ /* 0x100fe40000004100 */
[----:B------:R-:W-:Y:S01]  /*9990*/  FFMA.FTZ R30, R34, R49, R27 ;  /* 0x00000031221e7223 */ /* 0x000fe2000001001b */
[----:B------:R-:W-:Y:S01]  /*99a0*/  FFMA.FTZ R29, R47, R26, R29 ;  /* 0x0000001a2f1d7223 */ /* 0x000fe2000001001d */
[----:B------:R-:W-:Y:S01]  /*99b0*/  LOP3.LUT R27, R21, 0xf000f, RZ, 0xc0, !PT ;  /* 0x000f000f151b7812 */ /* 0x000fe200078ec0ff */
[----:B------:R-:W-:Y:S02]  /*99c0*/  HADD2.F32 R35, -RZ, R50.H0_H0 ;  /* 0x20000032ff237230 */ /* 0x000fe40000004100 */
[----:B------:R-:W-:Y:S01]  /*99d0*/  FFMA.FTZ R28, R47, R23, R28 ;  /* 0x000000172f1c7223 */ /* 0x000fe2000001001c */
[C---:B------:R-:W-:Y:S01]  /*99e0*/  FFMA.FTZ R56, R49.reuse, R42, R5 ;  /* 0x0000002a31387223 */ /* 0x040fe20000010005 */
[----:B------:R-:W-:Y:S01]  /*99f0*/  FFMA.FTZ R31, R49, R46, R29 ;  /* 0x0000002e311f7223 */ /* 0x000fe2000001001d */
[----:B------:R-:W-:Y:S01]  /*9a00*/  LOP3.LUT R5, R24, 0xf000f, RZ, 0xc0, !PT ;  /* 0x000f000f18057812 */ /* 0x000fe200078ec0ff */
[----:B------:R-:W-:Y:S01]  /*9a10*/  HADD2.F32 R47, -RZ, R48.H1_H1 ;  /* 0x30000030ff2f7230 */ /* 0x000fe20000004100 */
[----:B------:R-:W-:Y:S01]  /*9a20*/  LOP3.LUT R27, R27, 0x64006400, RZ, 0xfc, !PT ;  /* 0x640064001b1b7812 */ /* 0x000fe200078efcff */
[----:B------:R-:W-:Y:S01]  /*9a30*/  HADD2.F32 R48, -RZ, R50.H1_H1 ;  /* 0x30000032ff307230 */ /* 0x000fe20000004100 */
[----:B------:R-:W-:Y:S01]  /*9a40*/  LOP3.LUT R29, R8, 0xf000f, RZ, 0xc0, !PT ;  /* 0x000f000f081d7812 */ /* 0x000fe200078ec0ff */
[----:B------:R-:W-:Y:S01]  /*9a50*/  FFMA.FTZ R32, R49, R35, R28 ;  /* 0x0000002331207223 */ /* 0x000fe2000001001c */
[----:B------:R-:W-:Y:S01]  /*9a60*/  HADD2.F32 R50, -RZ, R33.H1_H1 ;  /* 0x30000021ff327230 */ /* 0x000fe20000004100 */
[----:B------:R-:W-:Y:S01]  /*9a70*/  LOP3.LUT R24, R24, 0xf000f0, RZ, 0xc0, !PT ;  /* 0x00f000f018187812 */ /* 0x000fe200078ec0ff */
[----:B------:R-:W-:Y:S01]  /*9a80*/  HADD2 R33, R27, -1032, -1032 ;  /* 0xe408e4081b217430 */ /* 0x000fe20000000000 */
[C---:B------:R-:W-:Y:S01]  /*9a90*/  LOP3.LUT R28, R20.reuse, 0xf000f, RZ, 0xc0, !PT ;  /* 0x000f000f141c7812 */ /* 0x040fe200078ec0ff */
[----:B------:R-:W-:Y:S01]  /*9aa0*/  FFMA.FTZ R65, R51, R48, R32 ;  /* 0x0000003033417223 */ /* 0x000fe20000010020 */
        /* <DEDUP_REMOVED lines=13> */
[----:B------:R-:W-:-:S02]  /*9b80*/  HFMA2 R21, R21, R6.H0_H0, -72, -72 ;  /* 0xd480d48015157431 */ /* 0x000fc40000040006 */
[--C-:B------:R-:W-:Y:S02]  /*9b90*/  HADD2.F32 R51, -RZ, R31.reuse.H0_H0 ;  /* 0x2000001fff337230 */ /* 0x100fe40000004100 */
[----:B------:R-:W-:Y:S02]  /*9ba0*/  HADD2 R60, R28, -1032, -1032 ;  /* 0xe408e4081c3c7430 */ /* 0x000fe40000000000 */
[----:B0-----:R-:W-:Y:S01]  /*9bb0*/  HADD2.F32 R28, -RZ, R14.H0_H0 ;  /* 0x2000000eff1c7230 */ /* 0x001fe20000004100 */
[----:B------:R-:W-:Y:S01]  /*9bc0*/  LOP3.LUT R8, R8, 0xf000f0, RZ, 0xc0, !PT ;  /* 0x00f000f008087812 */ /* 0x000fe200078ec0ff */
[----:B------:R-:W-:Y:S01]  /*9bd0*/  HADD2.F32 R58, -RZ, R31.H1_H1 ;  /* 0x3000001fff3a7230 */ /* 0x000fe20000004100 */
[----:B------:R-:W-:Y:S01]  /*9be0*/  LOP3.LUT R27, R27, 0x64006400, RZ, 0xfc, !PT ;  /* 0x640064001b1b7812 */ /* 0x000fe200078efcff */
[----:B------:R-:W-:Y:S02]  /*9bf0*/  HFMA2 R20, R29, R6.H0_H0, -72, -72 ;  /* 0xd480d4801d147431 */ /* 0x000fe40000040006 */
[----:B------:R-:W-:-:S02]  /*9c00*/  HADD2.F32 R29, -RZ, R21.H0_H0 ;  /* 0x20000015ff1d7230 */ /* 0x000fc40000004100 */
[----:B------:R-:W-:Y:S01]  /*9c10*/  FFMA.FTZ R63, R51, R28, R30 ;  /* 0x0000001c333f7223 */ /* 0x000fe2000001001e */
[----:B------:R-:W-:Y:S01]  /*9c20*/  HADD2.F32 R31, -RZ, R21.H1_H1 ;  /* 0x30000015ff1f7230 */ /* 0x000fe20000004100 */
[----:B------:R-:W-:Y:S01]  /*9c30*/  LOP3.LUT R21, R8, 0x64006400, RZ, 0xfc, !PT ;  /* 0x6400640008157812 */ /* 0x000fe200078efcff */
[----:B------:R-:W-:Y:S02]  /*9c40*/  HADD2.F32 R53, -RZ, R33.H0_H0 ;  /* 0x20000021ff357230 */ /* 0x000fe40000004100 */
[----:B------:R-:W-:Y:S02]  /*9c50*/  HFMA2 R27, R27, R6.H0_H0, -72, -72 ;  /* 0xd480d4801b1b7431 */ /* 0x000fe40000040006 */
[----:B------:R-:W-:Y:S01]  /*9c60*/  HADD2.F32 R56, -RZ, R60.H0_H0 ;  /* 0x2000003cff387230 */ /* 0x000fe20000004100 */
[----:B------:R-:W-:Y:S01]  /*9c70*/  F2FP.F16.F32.PACK_AB R8, RZ, R55 ;  /* 0x00000037ff08723e */ /* 0x000fe200000000ff */
[--C-:B------:R-:W-:Y:S01]  /*9c80*/  HADD2.F32 R57, -RZ, R61.reuse.H0_H0 ;  /* 0x2000003dff397230 */ /* 0x100fe20000004100 */
[----:B------:R-:W-:Y:S01]  /*9c90*/  F2FP.F16.F32.PACK_AB R24, RZ, R54 ;  /* 0x00000036ff18723e */ /* 0x000fe200000000ff */
[----:B------:R-:W-:-:S02]  /*9ca0*/  HADD2.F32 R30, -RZ, R61.H1_H1 ;  /* 0x3000003dff1e7230 */ /* 0x000fc40000004100 */
[----:B------:R-:W-:Y:S01]  /*9cb0*/  FMUL.FTZ R61, R39, R52 ;  /* 0x00000034273d7220 */ /* 0x000fe20000410000 */
[----:B------:R-:W-:Y:S01]  /*9cc0*/  F2FP.F16.F32.PACK_AB R55, RZ, R9 ;  /* 0x00000009ff37723e */ /* 0x000fe200000000ff */
[----:B------:R-:W-:Y:S02]  /*9cd0*/  HADD2.F32 R52, -RZ, R14.H1_H1 ;  /* 0x3000000eff347230 */ /* 0x000fe40000004100 */
[----:B------:R-:W-:Y:S02]  /*9ce0*/  HFMA2 R9, R21, R6.H0_H0, -72, -72 ;  /* 0xd480d48015097431 */ /* 0x000fe40000040006 */
[----:B------:R-:W-:Y:S02]  /*9cf0*/  HADD2.F32 R59, -RZ, R33.H1_H1 ;  /* 0x30000021ff3b7230 */ /* 0x000fe40000004100 */
[C---:B------:R-:W-:Y:S01]  /*9d00*/  FFMA.FTZ R65, R28.reuse, R53, R65 ;  /* 0x000000351c417223 */ /* 0x040fe20000010041 */
[----:B------:R-:W-:Y:S02]  /*9d10*/  HADD2.F32 R60, -RZ, R60.H1_H1 ;  /* 0x3000003cff3c7230 */ /* 0x000fe40000004100 */
[C---:B------:R-:W-:Y:S01]  /*9d20*/  FFMA.FTZ R67, R28.reuse, R56, R67 ;  /* 0x000000381c437223 */ /* 0x040fe20000010043 */
[----:B------:R-:W-:Y:S01]  /*9d30*/  FFMA.FTZ R5, R28, R57, R32 ;  /* 0x000000391c057223 */ /* 0x000fe20000010020 */
[----:B------:R-:W-:-:S02]  /*9d40*/  HADD2.F32 R32, -RZ, R27.H0_H0 ;  /* 0x2000001bff207230 */ /* 0x000fc40000004100 */
[----:B------:R-:W-:Y:S02]  /*9d50*/  HADD2 R24, R24.H0_H0, R37.H0_H0 ;  /* 0x2000002518187230 */ /* 0x000fe40000000800 */
[----:B------:R-:W-:Y:S02]  /*9d60*/  HADD2.F32 R28, -RZ, R27.H1_H1 ;  /* 0x3000001bff1c7230 */ /* 0x000fe40000004100 */
[----:B------:R-:W-:Y:S02]  /*9d70*/  HADD2 R14, R8.H0_H0, R37.H1_H1 ;  /* 0x30000025080e7230 */ /* 0x000fe40000000800 */
[--C-:B------:R-:W-:Y:S02]  /*9d80*/  HADD2.F32 R33, -RZ, R20.reuse.H0_H0 ;  /* 0x20000014ff217230 */ /* 0x100fe40000004100 */
[----:B------:R-:W-:Y:S01]  /*9d90*/  FFMA.FTZ R64, R58, R52, R63 ;  /* 0x000000343a407223 */ /* 0x000fe2000001003f */
[----:B------:R-:W-:Y:S01]  /*9da0*/  HADD2.F32 R27, -RZ, R20.H1_H1 ;  /* 0x30000014ff1b7230 */ /* 0x000fe20000004100 */
[----:B------:R-:W-:Y:S01]  /*9db0*/  F2FP.F16.F32.PACK_AB R61, RZ, R61 ;  /* 0x0000003dff3d723e */ /* 0x000fe200000000ff */
[----:B------:R-:W-:-:S04]  /*9dc0*/  IMAD.WIDE R20, R7, 0x4, R10 ;  /* 0x0000000407147825 */ /* 0x000fc800078e020a */
[C---:B------:R-:W-:Y:S01]  /*9dd0*/  FFMA.FTZ R63, R52.reuse, R59, R65 ;  /* 0x0000003b343f7223 */ /* 0x040fe20000010041 */
[----:B------:R-:W-:Y:S01]  /*9de0*/  FFMA.FTZ R62, R52, R60, R67 ;  /* 0x0000003c343e7223 */ /* 0x000fe20000010043 */
[--C-:B------:R-:W-:Y:S02]  /*9df0*/  HADD2.F32 R54, -RZ, R9.reuse.H0_H0 ;  /* 0x20000009ff367230 */ /* 0x100fe40000004100 */
        /* <DEDUP_REMOVED lines=24> */
[----:B------:R-:W-:Y:S02]  /*9f80*/  HADD2.F32 R9, -RZ, R10.H1_H1 ;  /* 0x3000000aff097230 */ /* 0x000fe40000004100 */
[----:B------:R-:W-:Y:S01]  /*9f90*/  FFMA.FTZ R67, R49, R66, R72 ;  /* 0x0000004231437223 */ /* 0x000fe20000010048 */
[----:B------:R-:W-:-:S02]  /*9fa0*/  HADD2.F32 R65, -RZ, R11.H0_H0 ;  /* 0x2000000bff417230 */ /* 0x000fc40000004100 */
        /* <DEDUP_REMOVED lines=85> */
.L_x_2343:
[----:B------:R-:W2:Y:S01]  /*a500*/  LDG.E.128.CONSTANT R8, desc[UR8][R20.64] ;  /* 0x0000000814087981 */ /* 0x000ea2000c1e9d00 */
[--C-:B------:R-:W-:Y:S02]  /*a510*/  HADD2.F32 R0, -RZ, R15.reuse.H0_H0 ;  /* 0x2000000fff007230 */ /* 0x100fe40000004100 */
[----:B------:R-:W-:Y:S01]  /*a520*/  FFMA.FTZ R5, R52, R30, R5 ;  /* 0x0000001e34057223 */ /* 0x000fe20000010005 */
[----:B------:R-:W-:Y:S01]  /*a530*/  IMAD.WIDE R22, R7, 0x4, R20 ;  /* 0x0000000407167825 */ /* 0x000fe200078e0214 */
[----:B------:R-:W0:Y:S03]  /*a540*/  LDS.64 R2, [UR4+0x20] ;  /* 0x00002004ff027984 */ /* 0x000e260008000a00 */
[----:B------:R-:W-:Y:S02]  /*a550*/  HADD2 R25, R61.H0_H0, R36.H0_H0 ;  /* 0x200000243d197230 */ /* 0x000fe40000000800 */
[----:B------:R-:W-:Y:S01]  /*a560*/  FFMA.FTZ R42, R29, R0, R64 ;  /* 0x000000001d2a7223 */ /* 0x000fe20000010040 */
[----:B------:R-:W-:-:S02]  /*a570*/  HADD2.F32 R4, -RZ, R15.H1_H1 ;  /* 0x3000000fff047230 */ /* 0x000fc40000004100 */
[C---:B------:R-:W-:Y:S01]  /*a580*/  FFMA.FTZ R7, R0.reuse, R32, R63 ;  /* 0x0000002000077223 */ /* 0x040fe2000001003f */
[C---:B------:R-:W-:Y:S01]  /*a590*/  FFMA.FTZ R46, R0.reuse, R33, R62 ;  /* 0x00000021002e7223 */ /* 0x040fe2000001003e */
[----:B------:R-:W-:Y:S01]  /*a5a0*/  FFMA.FTZ R0, R0, R54, R5 ;  /* 0x0000003600007223 */ /* 0x000fe20000010005 */
[----:B------:R-:W-:Y:S02]  /*a5b0*/  HADD2 R26, R55.H0_H0, R36.H1_H1 ;  /* 0x30000024371a7230 */ /* 0x000fe40000000800 */
[----:B------:R-:W-:Y:S01]  /*a5c0*/  FFMA.FTZ R42, R31, R4, R42 ;  /* 0x000000041f2a7223 */ /* 0x000fe2000001002a */
[C---:B------:R-:W-:Y:S01]  /*a5d0*/  FFMA.FTZ R7, R4.reuse, R28, R7 ;  /* 0x0000001c04077223 */ /* 0x040fe20000010007 */
[C---:B------:R-:W-:Y:S01]  /*a5e0*/  FFMA.FTZ R46, R4.reuse, R27, R46 ;  /* 0x0000001b042e7223 */ /* 0x040fe2000001002e */
[----:B------:R-:W-:Y:S02]  /*a5f0*/  FFMA.FTZ R15, R4, R37, R0 ;  /* 0x00000025040f7223 */ /* 0x000fe40000010000 */
[----:B------:R-:W-:Y:S01]  /*a600*/  FMUL.FTZ R7, R40, R7 ;  /* 0x0000000728077220 */ /* 0x000fe20000410000 */
[----:B------:R-:W-:Y:S01]  /*a610*/  FMUL.FTZ R60, R39, R46 ;  /* 0x0000002e273c7220 */ /* 0x000fe20000410000 */
[----:B------:R-:W-:-:S03]  /*a620*/  FMUL.FTZ R61, R38, R15 ;  /* 0x0000000f263d7220 */ /* 0x000fc60000410000 */
[----:B------:R-:W-:Y:S02]  /*a630*/  F2FP.F16.F32.PACK_AB R7, RZ, R7 ;  /* 0x00000007ff07723e */ /* 0x000fe400000000ff */
[----:B------:R-:W-:Y:S02]  /*a640*/  F2FP.F16.F32.PACK_AB R60, RZ, R60 ;  /* 0x0000003cff3c723e */ /* 0x000fe400000000ff */
[----:B------:R-:W-:Y:S01]  /*a650*/  F2FP.F16.F32.PACK_AB R61, RZ, R61 ;  /* 0x0000003dff3d723e */ /* 0x000fe200000000ff */
[----:B------:R-:W-:Y:S02]  /*a660*/  HADD2 R7, R7.H0_H0, R14.H0_H0 ;  /* 0x2000000e07077230 */ /* 0x000fe40000000800 */
[--C-:B0-----:R-:W-:Y:S02]  /*a670*/  HADD2.F32 R5, -RZ, R2.reuse.H0_H0 ;  /* 0x20000002ff057230 */ /* 0x101fe40000004100 */
[----:B------:R-:W-:Y:S02]  /*a680*/  HADD2.F32 R36, -RZ, R2.H1_H1 ;  /* 0x30000002ff247230 */ /* 0x000fe40000004100 */
[----:B------:R-:W-:-:S02]  /*a690*/  HADD2.F32 R50, -RZ, R3.H0_H0 ;  /* 0x20000003ff327230 */ /* 0x000fc40000004100 */
[----:B------:R-:W-:Y:S01]  /*a6a0*/  HADD2.F32 R51, -RZ, R3.H1_H1 ;  /* 0x30000003ff337230 */ /* 0x000fe20000004100 */
[C---:B--2---:R-:W-:Y:S02]  /*a6b0*/  LOP3.LUT R0, R8.reuse, 0xf000f, RZ, 0xc0, !PT ;  /* 0x000f000f08007812 */ /* 0x044fe400078ec0ff */
        /* <DEDUP_REMOVED lines=28> */
[----:B------:R-:W-:-:S02]  /*a880*/  HADD2.F32 R4, -RZ, R34.H0_H0 ;  /* 0x20000022ff047230 */ /* 0x000fc40000004100 */
[-C--:B------:R-:W-:Y:S02]  /*a890*/  HFMA2 R49, R29, R6.reuse.H0_H0, -72, -72 ;  /* 0xd480d4801d317431 */ /* 0x080fe40000040006 */
[----:B------:R-:W-:Y:S02]  /*a8a0*/  HADD2.F32 R29, -RZ, R34.H1_H1 ;  /* 0x30000022ff1d7230 */ /* 0x000fe40000004100 */
[-C--:B------:R-:W-:Y:S02]  /*a8b0*/  HFMA2 R52, R31, R6.reuse.H0_H0, -72, -72 ;  /* 0xd480d4801f347431 */ /* 0x080fe40000040006 */
[C---:B------:R-:W-:Y:S01]  /*a8c0*/  FFMA.FTZ R37, R5.reuse, R2, RZ ;  /* 0x0000000205257223 */ /* 0x040fe200000100ff */
[-C--:B------:R-:W-:Y:S02]  /*a8d0*/  HFMA2 R57, R33, R6.reuse.H0_H0, -72, -72 ;  /* 0xd480d48021397431 */ /* 0x080fe40000040006 */
[----:B------:R-:W-:Y:S01]  /*a8e0*/  FFMA.FTZ R47, R5, R3, RZ ;  /* 0x00000003052f7223 */ /* 0x000fe200000100ff */
[----:B------:R-:W-:-:S02]  /*a8f0*/  HFMA2 R58, R35, R6.H0_H0, -72, -72 ;  /* 0xd480d480233a7431 */ /* 0x000fc40000040006 */
[----:B------:R-:W-:Y:S01]  /*a900*/  FFMA.FTZ R35, R0, R5, RZ ;  /* 0x0000000500237223 */ /* 0x000fe200000100ff */
[----:B------:R-:W-:Y:S01]  /*a910*/  FFMA.FTZ R34, R5, R4, RZ ;  /* 0x0000000405227223 */ /* 0x000fe200000100ff */
[----:B------:R-:W-:Y:S02]  /*a920*/  HADD2.F32 R30, -RZ, R49.H0_H0 ;  /* 0x20000031ff1e7230 */ /* 0x000fe40000004100 */
[----:B------:R-:W-:Y:S01]  /*a930*/  FFMA.FTZ R37, R36, R21, R37 ;  /* 0x0000001524257223 */ /* 0x000fe20000010025 */
        /* <DEDUP_REMOVED lines=8> */
[----:B------:R-:W-:Y:S01]  /*a9c0*/  LOP3.LUT R5, R48, 0xf000f, RZ, 0xc0, !PT ;  /* 0x000f000f30057812 */ /* 0x000fe200078ec0ff */
[C---:B------:R-:W-:Y:S01]  /*a9d0*/  FFMA.FTZ R54, R50.reuse, R31, R37 ;  /* 0x0000001f32367223 */ /* 0x040fe20000010025 */
[C---:B------:R-:W-:Y:S01]  /*a9e0*/  FFMA.FTZ R55, R50.reuse, R32, R47 ;  /* 0x0000002032377223 */ /* 0x040fe2000001002f */
[----:B------:R-:W-:Y:S01]  /*a9f0*/  FFMA.FTZ R56, R50, R33, R34 ;  /* 0x0000002132387223 */ /* 0x000fe20000010022 */
[----:B------:R-:W-:Y:S01]  /*aa00*/  HADD2.F32 R34, -RZ, R49.H1_H1 ;  /* 0x30000031ff227230 */ /* 0x000fe20000004100 */
[----:B------:R-:W-:Y:S01]  /*aa10*/  LOP3.LUT R50, R11, 0xf000f, RZ, 0xc0, !PT ;  /* 0x000f000f0b327812 */ /* 0x000fe200078ec0ff */
[----:B------:R-:W-:Y:S01]  /*aa20*/  HADD2.F32 R35, -RZ, R52.H1_H1 ;  /* 0x30000034ff237230 */ /* 0x000fe20000004100 */
[----:B------:R-:W-:Y:S01]  /*aa30*/  SHF.R.U32.HI R10, RZ, 0x8, R10 ;  /* 0x00000008ff0a7819 */ /* 0x000fe2000001160a */
[----:B------:R-:W-:Y:S01]  /*aa40*/  HADD2.F32 R36, -RZ, R57.H1_H1 ;  /* 0x30000039ff247230 */ /* 0x000fe20000004100 */
[----:B------:R-:W-:Y:S01]  /*aa50*/  LOP3.LUT R47, R27, 0xf000f, RZ, 0xc0, !PT ;  /* 0x000f000f1b2f7812 */ /* 0x000fe200078ec0ff */
        /* <DEDUP_REMOVED lines=10> */
[----:B0-----:R-:W-:-:S02]  /*ab00*/  HADD2.F32 R54, -RZ, R8.H0_H0 ;  /* 0x20000008ff367230 */ /* 0x001fc40000004100 */
[C---:B------:R-:W-:Y:S01]  /*ab10*/  FFMA.FTZ R55, R51.reuse, R36, R55 ;  /* 0x0000002433377223 */ /* 0x040fe20000010037 */
[----:B------:R-:W-:Y:S02]  /*ab20*/  HADD2 R57, R47, -1032, -1032 ;  /* 0xe408e4082f397430 */ /* 0x000fe40000000000 */
[----:B------:R-:W-:Y:S02]  /*ab30*/  HADD2.F32 R47, -RZ, R53.H0_H0 ;  /* 0x20000035ff2f7230 */ /* 0x000fe40000004100 */
[----:B------:R-:W-:Y:S01]  /*ab40*/  FFMA.FTZ R56, R51, R37, R56 ;  /* 0x0000002533387223 */ /* 0x000fe20000010038 */
[----:B------:R-:W-:Y:S02]  /*ab50*/  HADD2 R58, R49, -1032, -1032 ;  /* 0xe408e408313a7430 */ /* 0x000fe40000000000 */
[----:B------:R-:W-:Y:S01]  /*ab60*/  HADD2.F32 R51, -RZ, R59.H0_H0 ;  /* 0x2000003bff337230 */ /* 0x000fe20000004100 */
[----:B------:R-:W-:Y:S01]  /*ab70*/  LOP3.LUT R48, R48, 0xf000f0, RZ, 0xc0, !PT ;  /* 0x00f000f030307812 */ /* 0x000fe200078ec0ff */
[----:B------:R-:W-:Y:S01]  /*ab80*/  FFMA.FTZ R63, R47, R54, R52 ;  /* 0x000000362f3f7223 */ /* 0x000fe20000010034 */
        /* <DEDUP_REMOVED lines=8> */
[----:B------:R-:W-:Y:S01]  /*ac10*/  HADD2.F32 R49, -RZ, R57.H0_H0 ;  /* 0x20000039ff317230 */ /* 0x000fe20000004100 */
[----:B------:R-:W-:Y:S01]  /*ac20*/  LOP3.LUT R55, R10, 0x64006400, RZ, 0xfc, !PT ;  /* 0x640064000a377812 */ /* 0x000fe200078efcff */
[-C--:B------:R-:W-:Y:S01]  /*ac30*/  HFMA2 R27, R27, R6.reuse.H0_H0, -72, -72 ;  /* 0xd480d4801b1b7431 */ /* 0x080fe20000040006 */
[----:B------:R-:W-:Y:S01]  /*ac40*/  LOP3.LUT R11, R11, 0xf000f0, RZ, 0xc0, !PT ;  /* 0x00f000f00b0b7812 */ /* 0x000fe200078ec0ff */
[----:B------:R-:W-:-:S02]  /*ac50*/  HFMA2 R10, R53, R6.H0_H0, -72, -72 ;  /* 0xd480d480350a7431 */ /* 0x000fc40000040006 */
[----:B------:R-:W-:Y:S01]  /*ac60*/  FFMA.FTZ R65, R54, R49, R65 ;  /* 0x0000003136417223 */ /* 0x000fe20000010041 */
[----:B------:R-:W-:Y:S01]  /*ac70*/  HADD2.F32 R48, -RZ, R59.H1_H1 ;  /* 0x3000003bff307230 */ /* 0x000fe20000004100 */
[----:B------:R-:W-:Y:S01]  /*ac80*/  LOP3.LUT R11, R11, 0x64006400, RZ, 0xfc, !PT ;  /* 0x640064000b0b7812 */ /* 0x000fe200078efcff */
[--C-:B------:R-:W-:Y:S02]  /*ac90*/  HADD2.F32 R52, -RZ, R27.reuse.H0_H0 ;  /* 0x2000001bff347230 */ /* 0x100fe40000004100 */
[-C--:B------:R-:W-:Y:S02]  /*aca0*/  HFMA2 R59, R55, R6.reuse.H0_H0, -72, -72 ;  /* 0xd480d480373b7431 */ /* 0x080fe40000040006 */
[----:B------:R-:W-:Y:S02]  /*acb0*/  HADD2.F32 R53, -RZ, R27.H1_H1 ;  /* 0x3000001bff357230 */ /* 0x000fe40000004100 */
[----:B------:R-:W-:Y:S02]  /*acc0*/  HADD2.F32 R54, -RZ, R10.H0_H0 ;  /* 0x2000000aff367230 */ /* 0x000fe40000004100 */
[----:B------:R-:W-:-:S02]  /*acd0*/  HFMA2 R11, R11, R6.H0_H0, -72, -72 ;  /* 0xd480d4800b0b7431 */ /* 0x000fc40000040006 */
[----:B------:R-:W-:Y:S02]  /*ace0*/  HADD2.F32 R27, -RZ, R10.H1_H1 ;  /* 0x3000000aff1b7230 */ /* 0x000fe40000004100 */
[----:B------:R-:W-:Y:S01]  /*acf0*/  FMUL.FTZ R10, R41, R42 ;  /* 0x0000002a290a7220 */ /* 0x000fe20000410000 */
[----:B------:R-:W-:Y:S02]  /*ad00*/  HADD2.F32 R57, -RZ, R57.H1_H1 ;  /* 0x30000039ff397230 */ /* 0x000fe40000004100 */
[----:B------:R-:W-:Y:S02]  /*ad10*/  HADD2.F32 R58, -RZ, R58.H1_H1 ;  /* 0x3000003aff3a7230 */ /* 0x000fe40000004100 */
[----:B------:R-:W-:Y:S01]  /*ad20*/  F2FP.F16.F32.PACK_AB R10, RZ, R10 ;  /* 0x0000000aff0a723e */ /* 0x000fe200000000ff */
[----:B------:R-:W-:Y:S02]  /*ad30*/  HADD2.F32 R46, -RZ, R8.H1_H1 ;  /* 0x30000008ff2e7230 */ /* 0x000fe40000004100 */
[----:B------:R-:W-:-:S02]  /*ad40*/  HADD2.F32 R55, -RZ, R59.H0_H0 ;  /* 0x2000003bff377230 */ /* 0x000fc40000004100 */
[----:B------:R-:W-:Y:S02]  /*ad50*/  HADD2.F32 R42, -RZ, R59.H1_H1 ;  /* 0x3000003bff2a7230 */ /* 0x000fe40000004100 */
[----:B------:R-:W-:Y:S02]  /*ad60*/  HADD2 R24, R10.H0_H0, R24.H0_H0 ;  /* 0x200000180a187230 */ /* 0x000fe40000000800 */
[--C-:B------:R-:W-:Y:S02]  /*ad70*/  HADD2.F32 R59, -RZ, R11.reuse.H0_H0 ;  /* 0x2000000bff3b7230 */ /* 0x100fe40000004100 */
        /* <DEDUP_REMOVED lines=115> */
.L_x_2344:
[----:B------:R-:W2:Y:S01]  /*b4b0*/  LDG.E.128.CONSTANT R20, desc[UR8][R22.64] ;  /* 0x0000000816147981 */ /* 0x000ea2000c1e9d00 */
[--C-:B------:R-:W-:Y:S02]  /*b4c0*/  HADD2.F32 R0, -RZ, R9.reuse.H0_H0 ;  /* 0x20000009ff007230 */ /* 0x100fe40000004100 */
[----:B------:R-:W-:Y:S01]  /*b4d0*/  FFMA.FTZ R46, R46, R48, R5 ;  /* 0x000000302e2e7223 */ /* 0x000fe20000010005 */
[----:B------:R-:W-:Y:S01]  /*b4e0*/  HADD2.F32 R9, -RZ, R9.H1_H1 ;  /* 0x30000009ff097230 */ /* 0x000fe20000004100 */
[----:B------:R-:W0:Y:S01]  /*b4f0*/  LDS.64 R2, [UR4+0x30] ;  /* 0x00003004ff027984 */ /* 0x000e220008000a00 */
[----:B------:R-:W-:Y:S02]  /*b500*/  HADD2 R25, R60.H0_H0, R25.H0_H0 ;  /* 0x200000193c197230 */ /* 0x000fe40000000800 */
[----:B------:R-:W-:Y:S01]  /*b510*/  FFMA.FTZ R11, R0, R59, R46 ;  /* 0x0000003b000b7223 */ /* 0x000fe2000001002e */
[----:B------:R-:W-:Y:S01]  /*b520*/  FFMA.FTZ R28, R52, R0, R63 ;  /* 0x00000000341c7223 */ /* 0x000fe2000001003f */
[C---:B------:R-:W-:Y:S01]  /*b530*/  FFMA.FTZ R54, R0.reuse, R54, R65 ;  /* 0x0000003600367223 */ /* 0x040fe20000010041 */
[----:B------:R-:W-:Y:S01]  /*b540*/  FFMA.FTZ R55, R0, R55, R62 ;  /* 0x0000003700377223 */ /* 0x000fe2000001003e */
[----:B------:R-:W-:Y:S01]  /*b550*/  FFMA.FTZ R11, R9, R8, R11 ;  /* 0x00000008090b7223 */ /* 0x000fe2000001000b */
[----:B------:R-:W-:Y:S01]  /*b560*/  FFMA.FTZ R28, R53, R9, R28 ;  /* 0x00000009351c7223 */ /* 0x000fe2000001001c */
[C---:B------:R-:W-:Y:S01]  /*b570*/  FFMA.FTZ R27, R9.reuse, R27, R54 ;  /* 0x0000001b091b7223 */ /* 0x040fe20000010036 */
[----:B------:R-:W-:Y:S01]  /*b580*/  FFMA.FTZ R42, R9, R42, R55 ;  /* 0x0000002a092a7223 */ /* 0x000fe20000010037 */
[----:B------:R-:W-:-:S02]  /*b590*/  HADD2 R26, R61.H0_H0, R26.H0_H0 ;  /* 0x2000001a3d1a7230 */ /* 0x000fc40000000800 */
[----:B------:R-:W-:Y:S01]  /*b5a0*/  FMUL.FTZ R11, R38, R11 ;  /* 0x0000000b260b7220 */ /* 0x000fe20000410000 */
[----:B------:R-:W-:-:S04]  /*b5b0*/  FMUL.FTZ R27, R40, R27 ;  /* 0x0000001b281b7220 */ /* 0x000fc80000410000 */
[----:B------:R-:W-:Y:S02]  /*b5c0*/  F2FP.F16.F32.PACK_AB R11, RZ, R11 ;  /* 0x0000000bff0b723e */ /* 0x000fe400000000ff */
[----:B------:R-:W-:-:S03]  /*b5d0*/  F2FP.F16.F32.PACK_AB R27, RZ, R27 ;  /* 0x0000001bff1b723e */ /* 0x000fc600000000ff */
[----:B------:R-:W-:Y:S02]  /*b5e0*/  HADD2 R11, R11.H0_H0, R26.H0_H0 ;  /* 0x2000001a0b0b7230 */ /* 0x000fe40000000800 */
[----:B------:R-:W-:Y:S02]  /*b5f0*/  HADD2 R7, R27.H0_H0, R7.H0_H0 ;  /* 0x200000071b077230 */ /* 0x000fe40000000800 */
[--C-:B0-----:R-:W-:Y:S02]  /*b600*/  HADD2.F32 R5, -RZ, R2.reuse.H0_H0 ;  /* 0x20000002ff057230 */ /* 0x101fe40000004100 */
[----:B------:R-:W-:Y:S02]  /*b610*/  HADD2.F32 R31, -RZ, R2.H1_H1 ;  /* 0x30000002ff1f7230 */ /* 0x000fe40000004100 */
[--C-:B------:R-:W-:Y:S02]  /*b620*/  HADD2.F32 R46, -RZ, R3.reuse.H0_H0 ;  /* 0x20000003ff2e7230 */ /* 0x100fe40000004100 */
[----:B------:R-:W-:Y:S01]  /*b630*/  HADD2.F32 R33, -RZ, R3.H1_H1 ;  /* 0x30000003ff217230 */ /* 0x000fe20000004100 */
[----:B--2---:R-:W-:-:S02]  /*b640*/  LOP3.LUT R0, R20, 0xf000f, RZ, 0xc0, !PT ;  /* 0x000f000f14007812 */ /* 0x004fc400078ec0ff */
        /* <DEDUP_REMOVED lines=17> */
[----:B------:R-:W0:Y:S01]  /*b760*/  LDS.64 R8, [UR4+0x38] ;  /* 0x00003804ff087984 */ /* 0x000e220008000a00 */
[--C-:B------:R-:W-:Y:S01]  /*b770*/  HADD2.F32 R2, -RZ, R3.reuse.H0_H0 ;  /* 0x20000003ff027230 */ /* 0x100fe20000004100 */
[----:B------:R-:W-:Y:S01]  /*b780*/  LOP3.LUT R21, R4, 0x64006400, RZ, 0xfc, !PT ;  /* 0x6400640004157812 */ /* 0x000fe200078efcff */
[----:B------:R-:W-:Y:S01]  /*b790*/  HADD2.F32 R14, -RZ, R3.H1_H1 ;  /* 0x30000003ff0e7230 */ /* 0x000fe20000004100 */
[----:B------:R-:W-:Y:S01]  /*b7a0*/  LOP3.LUT R30, R22, 0xf000f0, RZ, 0xc0, !PT ;  /* 0x00f000f0161e7812 */ /* 0x000fe200078ec0ff */
[--C-:B------:R-:W-:Y:S01]  /*b7b0*/  HADD2.F32 R3, -RZ, R15.reuse.H0_H0 ;  /* 0x2000000fff037230 */ /* 0x100fe20000004100 */
[----:B------:R-:W-:Y:S01]  /*b7c0*/  SHF.R.U32.HI R37, RZ, 0x8, R22 ;  /* 0x00000008ff257819 */ /* 0x000fe20000011616 */
[--C-:B------:R-:W-:Y:S01]  /*b7d0*/  HADD2.F32 R4, -RZ, R20.reuse.H0_H0 ;  /* 0x20000014ff047230 */ /* 0x100fe20000004100 */
[----:B------:R-:W-:Y:S01]  /*b7e0*/  LOP3.LUT R22, R23, 0xf000f0, RZ, 0xc0, !PT ;  /* 0x00f000f017167812 */ /* 0x000fe200078ec0ff */
[----:B------:R-:W-:Y:S01]  /*b7f0*/  HFMA2 R49, R21, R6.H0_H0, -72, -72 ;  /* 0xd480d48015317431 */ /* 0x000fe20000040006 */
[----:B------:R-:W-:Y:S01]  /*b800*/  SHF.R.U32.HI R47, RZ, 0x8, R23 ;  /* 0x00000008ff2f7819 */ /* 0x000fe20000011617 */
[----:B------:R-:W-:Y:S01]  /*b810*/  HADD2.F32 R15, -RZ, R15.H1_H1 ;  /* 0x3000000fff0f7230 */ /* 0x000fe20000004100 */
[----:B------:R-:W-:Y:S01]  /*b820*/  LOP3.LUT R23, R30, 0x64006400, RZ, 0xfc, !PT ;  /* 0x640064001e177812 */ /* 0x000fe200078efcff */
[----:B------:R-:W-:-:S02]  /*b830*/  HADD2.F32 R20, -RZ, R20.H1_H1 ;  /* 0x30000014ff147230 */ /* 0x000fc40000004100 */
[----:B------:R-:W-:Y:S01]  /*b840*/  FFMA.FTZ R21, R0, R5, RZ ;  /* 0x0000000500157223 */ /* 0x000fe200000100ff */
        /* <DEDUP_REMOVED lines=52> */
[----:B------:R-:W-:Y:S01]  /*bb90*/  HADD2.F32 R50, -RZ, R8.H1_H1 ;  /* 0x30000008ff327230 */ /* 0x000fe20000004100 */
[----:B------:R-:W-:Y:S01]  /*bba0*/  LOP3.LUT R8, R37, 0xf000f0, RZ, 0xc0, !PT ;  /* 0x00f000f025087812 */ /* 0x000fe200078ec0ff */
[C---:B------:R-:W-:Y:S01]  /*bbb0*/  FFMA.FTZ R58, R49.reuse, R35, R54 ;  /* 0x00000023313a7223 */ /* 0x040fe20000010036 */
[----:B------:R-:W-:Y:S01]  /*bbc0*/  FFMA.FTZ R63, R49, R46, R51 ;  /* 0x0000002e313f7223 */ /* 0x000fe20000010033 */
[----:B------:R-:W-:Y:S01]  /*bbd0*/  HADD2.F32 R49, -RZ, R53.H1_H1 ;  /* 0x30000035ff317230 */ /* 0x000fe20000004100 */
[----:B------:R-:W-:-:S02]  /*bbe0*/  LOP3.LUT R47, R47, 0xf000f0, RZ, 0xc0, !PT ;  /* 0x00f000f02f2f7812 */ /* 0x000fc400078ec0ff */
[----:B------:R-:W-:Y:S02]  /*bbf0*/  LOP3.LUT R53, R8, 0x64006400, RZ, 0xfc, !PT ;  /* 0x6400640008357812 */ /* 0x000fe400078efcff */
[----:B------:R-:W-:Y:S01]  /*bc00*/  LOP3.LUT R37, R36, 0x64006400, RZ, 0xfc, !PT ;  /* 0x6400640024257812 */ /* 0x000fe200078efcff */
[----:B------:R-:W-:Y:S01]  /*bc10*/  FFMA.FTZ R8, R56, R49, R61 ;  /* 0x0000003138087223 */ /* 0x000fe2000001003d */
[----:B------:R-:W-:Y:S01]  /*bc20*/  LOP3.LUT R51, R48, 0x64006400, RZ, 0xfc, !PT ;  /* 0x6400640030337812 */ /* 0x000fe200078efcff */
[-C--:B------:R-:W-:Y:S01]  /*bc30*/  HFMA2 R64, R53, R6.reuse.H0_H0, -72, -72 ;  /* 0xd480d48035407431 */ /* 0x080fe20000040006 */
[----:B------:R-:W-:Y:S01]  /*bc40*/  LOP3.LUT R55, R47, 0x64006400, RZ, 0xfc, !PT ;  /* 0x640064002f377812 */ /* 0x000fe200078efcff */
[----:B------:R-:W-:Y:S02]  /*bc50*/  HADD2.F32 R47, -RZ, R60.H1_H1 ;  /* 0x3000003cff2f7230 */ /* 0x000fe40000004100 */
[----:B------:R-:W-:Y:S02]  /*bc60*/  HFMA2 R36, R37, R6.H0_H0, -72, -72 ;  /* 0xd480d48025247431 */ /* 0x000fe40000040006 */
[----:B------:R-:W-:-:S02]  /*bc70*/  HADD2.F32 R48, -RZ, R65.H1_H1 ;  /* 0x30000041ff307230 */ /* 0x000fc40000004100 */
[-C--:B------:R-:W-:Y:S02]  /*bc80*/  HFMA2 R62, R51, R6.reuse.H0_H0, -72, -72 ;  /* 0xd480d480333e7431 */ /* 0x080fe40000040006 */
[----:B------:R-:W-:Y:S02]  /*bc90*/  HADD2.F32 R53, -RZ, R64.H0_H0 ;  /* 0x20000040ff357230 */ /* 0x000fe40000004100 */
[----:B------:R-:W-:Y:S02]  /*bca0*/  HFMA2 R66, R55, R6.H0_H0, -72, -72 ;  /* 0xd480d48037427431 */ /* 0x000fe40000040006 */
[----:B------:R-:W-:Y:S02]  /*bcb0*/  HADD2.F32 R51, -RZ, R36.H0_H0 ;  /* 0x20000024ff337230 */ /* 0x000fe40000004100 */
[----:B------:R-:W-:Y:S01]  /*bcc0*/  FFMA.FTZ R58, R56, R47, R58 ;  /* 0x0000002f383a7223 */ /* 0x000fe2000001003a */
[----:B------:R-:W-:Y:S02]  /*bcd0*/  HADD2.F32 R52, -RZ, R62.H0_H0 ;  /* 0x2000003eff347230 */ /* 0x000fe40000004100 */
[----:B------:R-:W-:Y:S01]  /*bce0*/  FFMA.FTZ R6, R50, R56, R57 ;  /* 0x0000003832067223 */ /* 0x000fe20000010039 */
[----:B------:R-:W-:-:S02]  /*bcf0*/  HADD2.F32 R54, -RZ, R66.H0_H0 ;  /* 0x20000042ff367230 */ /* 0x000fc40000004100 */
[----:B------:R-:W-:Y:S01]  /*bd00*/  FFMA.FTZ R63, R56, R48, R63 ;  /* 0x00000030383f7223 */ /* 0x000fe2000001003f */
[----:B------:R-:W-:Y:S01]  /*bd10*/  FFMA.FTZ R55, R59, R53, R58 ;  /* 0x000000353b377223 */ /* 0x000fe2000001003a */
[----:B------:R-:W-:Y:S02]  /*bd20*/  HADD2.F32 R56, -RZ, R36.H1_H1 ;  /* 0x30000024ff387230 */ /* 0x000fe40000004100 */
[----:B------:R-:W-:Y:S01]  /*bd30*/  FFMA.FTZ R37, R51, R59, R6 ;  /* 0x0000003b33257223 */ /* 0x000fe20000010006 */
[----:B------:R-:W-:Y:S01]  /*bd40*/  FFMA.FTZ R60, R59, R52, R8 ;  /* 0x000000343b3c7223 */ /* 0x000fe20000010008 */
[----:B------:R-:W-:Y:S02]  /*bd50*/  HADD2.F32 R58, -RZ, R62.H1_H1 ;  /* 0x3000003eff3a7230 */ /* 0x000fe40000004100 */
[----:B------:R-:W-:Y:S01]  /*bd60*/  FMUL.FTZ R6, R41, R28 ;  /* 0x0000001c29067220 */ /* 0x000fe20000410000 */
[----:B------:R-:W-:Y:S01]  /*bd70*/  FMUL.FTZ R8, R39, R42 ;  /* 0x0000002a27087220 */ /* 0x000fe20000410000 */
[----:B------:R-:W-:-:S02]  /*bd80*/  HADD2.F32 R42, -RZ, R64.H1_H1 ;  /* 0x30000040ff2a7230 */ /* 0x000fc40000004100 */
[----:B------:R-:W-:Y:S01]  /*bd90*/  FFMA.FTZ R63, R59, R54, R63 ;  /* 0x000000363b3f7223 */ /* 0x000fe2000001003f */
[----:B------:R-:W-:Y:S02]  /*bda0*/  HADD2.F32 R28, -RZ, R66.H1_H1 ;  /* 0x30000042ff1c7230 */ /* 0x000fe40000004100 */
[----:B------:R-:W-:Y:S01]  /*bdb0*/  FFMA.FTZ R36, R56, R9, R37 ;  /* 0x0000000938247223 */ /* 0x000fe20000010025 */
[C---:B------:R-:W-:Y:S01]  /*bdc0*/  FFMA.FTZ R37, R9.reuse, R58, R60 ;  /* 0x0000003a09257223 */ /* 0x040fe2000001003c */
[C---:B------:R-:W-:Y:S01]  /*bdd0*/  FFMA.FTZ R60, R9.reuse, R42, R55 ;  /* 0x0000002a093c7223 */ /* 0x040fe20000010037 */
[----:B------:R-:W-:Y:S01]  /*bde0*/  F2FP.F16.F32.PACK_AB R6, RZ, R6 ;  /* 0x00000006ff06723e */ /* 0x000fe200000000ff */
[----:B------:R-:W-:Y:S01]  /*bdf0*/  FFMA.FTZ R63, R9, R28, R63 ;  /* 0x0000001c093f7223 */ /* 0x000fe2000001003f */
[----:B------:R-:W-:Y:S01]  /*be00*/  FMUL.FTZ R36, R41, R36 ;  /* 0x0000002429247220 */ /* 0x000fe20000410000 */
[----:B------:R-:W-:Y:S01]  /*be10*/  FMUL.FTZ R37, R40, R37 ;  /* 0x0000002528257220 */ /* 0x000fe20000410000 */
[----:B------:R-:W-:Y:S01]  /*be20*/  F2FP.F16.F32.PACK_AB R8, RZ, R8 ;  /* 0x00000008ff08723e */ /* 0x000fe200000000ff */
[----:B------:R-:W-:Y:S01]  /*be30*/  FMUL.FTZ R60, R39, R60 ;  /* 0x0000003c273c7220 */ /* 0x000fe20000410000 */
[----:B------:R-:W-:Y:S01]  /*be40*/  FMUL.FTZ R63, R38, R63 ;  /* 0x0000003f263f7220 */ /* 0x000fe20000410000 */
[----:B------:R-:W-:Y:S01]  /*be50*/  HADD2 R6, R6.H0_H0, R24.H0_H0 ;  /* 0x2000001806067230 */ /* 0x000fe20000000800 */
[----:B------:R-:W-:Y:S01]  /*be60*/  F2FP.F16.F32.PACK_AB R36, RZ, R36 ;  /* 0x00000024ff24723e */ /* 0x000fe200000000ff */
[----:B------:R-:W-:Y:S01]  /*be70*/  HADD2 R8, R8.H0_H0, R25.H0_H0 ;  /* 0x2000001908087230 */ /* 0x000fe20000000800 */
[----:B------:R-:W-:-:S02]  /*be80*/  F2FP.F16.F32.PACK_AB R37, RZ, R37 ;  /* 0x00000025ff25723e */ /* 0x000fc400000000ff */
[----:B------:R-:W-:Y:S02]  /*be90*/  F2FP.F16.F32.PACK_AB R60, RZ, R60 ;  /* 0x0000003cff3c723e */ /* 0x000fe400000000ff */
[----:B------:R-:W-:Y:S02]  /*bea0*/  F2FP.F16.F32.PACK_AB R63, RZ, R63 ;  /* 0x0000003fff3f723e */ /* 0x000fe400000000ff */
[----:B------:R-:W-:Y:S02]  /*beb0*/  PRMT R36, R36, 0x5410, R37 ;  /* 0x0000541024247816 */ /* 0x000fe40000000025 */
[----:B------:R-:W-:Y:S02]  /*bec0*/  PRMT R6, R6, 0x5410, R7 ;  /* 0x0000541006067816 */ /* 0x000fe40000000007 */
[----:B------:R-:W-:Y:S02]  /*bed0*/  PRMT R60, R60, 0x5410, R63 ;  /* 0x000054103c3c7816 */ /* 0x000fe4000000003f */
[----:B------:R-:W-:-:S02]  /*bee0*/  PRMT R8, R8, 0x5410, R11 ;  /* 0x0000541008087816 */ /* 0x000fc4000000000b */
[----:B------:R-:W-:-:S03]  /*bef0*/  HFMA2.MMA R37, R36, 1, 1, R6 ;  /* 0x3c003c0024257835 */ /* 0x000fc60000000006 */
[----:B------:R-:W-:Y:S01]  /*bf00*/  HADD2 R36, R60, R8 ;  /* 0x000000083c247230 */ /* 0x000fe20000000000 */
[----:B------:R-:W-:Y:S07]  /*bf10*/  @!P0 BRA `(.L_x_2341) ;  /* 0x0000000400b88947 */ /* 0x000fee0003800000 */
        /* <DEDUP_REMOVED lines=110> */
.L_x_2341:
[----:B------:R-:W1:Y:S01]  /*c600*/  LDC R42, c[0x0][0x23c] ;  /* 0x00008f00ff2a7b82 */ /* 0x000e620000000800 */
[----:B------:R-:W-:Y:S01]  /*c610*/  IADD3 R44, R44, 0x20, RZ ;  /* 0x000000202c2c7810 */ /* 0x000fe20007ffe0ff */
[----:B------:R-:W-:-:S03]  /*c620*/  UIADD3 UR4, UR4, 0x40, URZ ;  /* 0x0000004004047890 */ /* 0x000fc6000fffe03f */
[C---:B------:R-:W-:Y:S02]  /*c630*/  ISETP.GE.AND P0, PT, R44.reuse, UR5, PT ;  /* 0x000000052c007c0c */ /* 0x040fe4000bf06270 */
[----:B------:R-:W-:Y:S01]  /*c640*/  ISETP.LT.AND P2, PT, R44, R45, PT ;  /* 0x0000002d2c00720c */ /* 0x000fe20003f41270 */
[----:B-1----:R-:W-:-:S12]  /*c650*/  IMAD.WIDE R12, R42, 0x10, R12 ;  /* 0x000000102a0c7825 */ /* 0x002fd800078e020c */
[----:B------:R-:W-:Y:S05]  /*c660*/  @!P0 BRA P2, `(.L_x_2345) ;  /* 0xffffffc000208947 */ /* 0x000fea000103ffff */
.L_x_2340:
[----:B------:R-:W-:Y:S05]  /*c670*/  @!P1 EXIT ;  /* 0x000000000000994d */ /* 0x000fea0003800000 */
[----:B------:R-:W1:Y:S01]  /*c680*/  S2R R0, SR_CTAID.X ;  /* 0x0000000000007919 */ /* 0x000e620000002500 */
[----:B------:R-:W2:Y:S01]  /*c690*/  S2UR UR4, SR_CTAID.Y ;  /* 0x00000000000479c3 */ /* 0x000ea20000002600 */
[----:B-----5:R-:W1:Y:S07]  /*c6a0*/  S2R R5, SR_TID.X ;  /* 0x0000000000057919 */ /* 0x020e6e0000002100 */
[----:B0-----:R-:W0:Y:S01]  /*c6b0*/  LDC.64 R2, c[0x0][0x230] ;  /* 0x00008c00ff027b82 */ /* 0x001e220000000a00 */
        /* <DEDUP_REMOVED lines=12> */
.L_x_2349:
[----:B------:R-:W0:Y:S02]  /*c780*/  LDS R4, [R0] ;  /* 0x0000000000047984 */ /* 0x000e240000000800 */
[----:B0-----:R-:W-:-:S10]  /*c790*/  HFMA2.MMA R5, R4, 1, 1, R37 ;  /* 0x3c003c0004057835 */ /* 0x001fd40000000025 */
[----:B------:R-:W0:Y:S02]  /*c7a0*/  ATOMS.CAST.SPIN R5, [R0], R4, R5 ;  /* 0x000000040005738d */ /* 0x000e240001800005 */
[----:B0-----:R-:W-:-:S13]  /*c7b0*/  ISETP.EQ.U32.AND P0, PT, R5, 0x1, PT ;  /* 0x000000010500780c */ /* 0x001fda0003f02070 */
[----:B------:R-:W-:Y:S05]  /*c7c0*/  @!P0 BRA `(.L_x_2349) ;  /* 0xfffffffc00ec8947 */ /* 0x000fea000383ffff */
[----:B------:R-:W-:Y:S05]  /*c7d0*/  BRA `(.L_x_2347) ;  /* 0x00000000000c7947 */ /* 0x000fea0003800000 */
.L_x_2348:
[----:B------:R-:W2:Y:S02]  /*c7e0*/  LD.E R0, desc[UR8][R6.64] ;  /* 0x0000000806007980 */ /* 0x000ea4000c101900 */
[----:B--2---:R-:W-:-:S05]  /*c7f0*/  IADD3 R5, R37, R0, RZ ;  /* 0x0000000025057210 */ /* 0x004fca0007ffe0ff */
[----:B------:R0:W-:Y:S02]  /*c800*/  ST.E desc[UR8][R6.64], R5 ;  /* 0x0000000506007985 */ /* 0x0001e4000c101908 */
.L_x_2347:
[----:B------:R-:W-:Y:S05]  /*c810*/  BSYNC B0 ;  /* 0x0000000000007941 */ /* 0x000fea0003800000 */
.L_x_2346:
[----:B------:R1:W-:Y:S01]  /*c820*/  ATOM.E.ADD.F16x2.RN.STRONG.GPU P0, RZ, desc[UR8][R6.64+0x4], R36 ;  /* 0x0000042406ff79a2 */ /* 0x0003e2000810e1c8 */
[----:B------:R-:W-:Y:S04]  /*c830*/  BSSY B0, `(.L_x_2350) ;  /* 0x000000f000007945 */ /* 0x000fe80003800000 */
[----:B-1----:R-:W-:Y:S05]  /*c840*/  @P0 BRA `(.L_x_2351) ;  /* 0x0000000000340947 */ /* 0x002fea0003800000 */
[----:B------:R-:W1:Y:S02]  /*c850*/  QSPC.E.S P0, RZ, [R6+0x4] ;  /* 0x0000040006ff73aa */ /* 0x000e640000000500 */
[----:B-1----:R-:W-:Y:S05]  /*c860*/  @!P0 BRA `(.L_x_2352) ;  /* 0x0000000000208947 */ /* 0x002fea0003800000 */
[----:B------:R-:W-:-:S04]  /*c870*/  MOV R4, R6 ;  /* 0x0000000600047202 */ /* 0x000fc80000000f00 */
[----:B------:R-:W-:-:S07]  /*c880*/  MOV R0, R4 ;  /* 0x0000000400007202 */ /* 0x000fce0000000f00 */
.L_x_2353:
[----:B------:R-:W0:Y:S02]  /*c890*/  LDS R4, [R0+0x4] ;  /* 0x0000040000047984 */ /* 0x000e240000000800 */
[----:B0-----:R-:W-:-:S06]  /*c8a0*/  HADD2 R5, R4, R36 ;  /* 0x0000002404057230 */ /* 0x001fcc0000000000 */
[----:B------:R-:W0:Y:S02]  /*c8b0*/  ATOMS.CAST.SPIN R5, [R0+0x4], R4, R5 ;  /* 0x000004040005738d */ /* 0x000e240001800005 */
[----:B0-----:R-:W-:-:S13]  /*c8c0*/  ISETP.EQ.U32.AND P0, PT, R5, 0x1, PT ;  /* 0x000000010500780c */ /* 0x001fda0003f02070 */
[----:B------:R-:W-:Y:S05]  /*c8d0*/  @!P0 BRA `(.L_x_2353) ;  /* 0xfffffffc00ec8947 */ /* 0x000fea000383ffff */
[----:B------:R-:W-:Y:S05]  /*c8e0*/  BRA `(.L_x_2351) ;  /* 0x00000000000c7947 */ /* 0x000fea0003800000 */
.L_x_2352:
[----:B------:R-:W0:Y:S02]  /*c8f0*/  LD.E R0, desc[UR8][R6.64+0x4] ;  /* 0x0000040806007980 */ /* 0x000e24000c101900 */
[----:B0-----:R-:W-:-:S05]  /*c900*/  IADD3 R5, R36, R0, RZ ;  /* 0x0000000024057210 */ /* 0x001fca0007ffe0ff */
[----:B------:R1:W-:Y:S02]  /*c910*/  ST.E desc[UR8][R6.64+0x4], R5 ;  /* 0x0000040506007985 */ /* 0x0003e4000c101908 */
.L_x_2351:
[----:B------:R-:W-:Y:S05]  /*c920*/  BSYNC B0 ;  /* 0x0000000000007941 */ /* 0x000fea0003800000 */
.L_x_2350:
        /* <DEDUP_REMOVED lines=11> */
.L_x_2357:
[----:B------:R-:W0:Y:S02]  /*c9e0*/  LDS R4, [R0] ;  /* 0x0000000000047984 */ /* 0x000e240000000800 */
[----:B0-----:R-:W-:-:S10]  /*c9f0*/  HFMA2.MMA R5, R4, 1, 1, R19 ;  /* 0x3c003c0004057835 */ /* 0x001fd40000000013 */
[----:B------:R-:W0:Y:S02]  /*ca00*/  ATOMS.CAST.SPIN R5, [R0], R4, R5 ;  /* 0x000000040005738d */ /* 0x000e240001800005 */
[----:B0-----:R-:W-:-:S13]  /*ca10*/  ISETP.EQ.U32.AND P0, PT, R5, 0x1, PT ;  /* 0x000000010500780c */ /* 0x001fda0003f02070 */
[----:B------:R-:W-:Y:S05]  /*ca20*/  @!P0 BRA `(.L_x_2357) ;  /* 0xfffffffc00ec8947 */ /* 0x000fea000383ffff */
[----:B------:R-:W-:Y:S05]  /*ca30*/  BRA `(.L_x_2355) ;  /* 0x00000000000c7947 */ /* 0x000fea0003800000 */
.L_x_2356:
[----:B------:R-:W2:Y:S02]  /*ca40*/  LD.E R0, desc[UR8][R6.64] ;  /* 0x0000000806007980 */ /* 0x000ea4000c101900 */
[----:B--2---:R-:W-:-:S05]  /*ca50*/  IADD3 R5, R19, R0, RZ ;  /* 0x0000000013057210 */ /* 0x004fca0007ffe0ff */
[----:B------:R0:W-:Y:S02]  /*ca60*/  ST.E desc[UR8][R6.64], R5 ;  /* 0x0000000506007985 */ /* 0x0001e4000c101908 */
.L_x_2355:
[----:B------:R-:W-:Y:S05]  /*ca70*/  BSYNC B0 ;  /* 0x0000000000007941 */ /* 0x000fea0003800000 */
.L_x_2354:
[----:B------:R1:W-:Y:S01]  /*ca80*/  ATOM.E.ADD.F16x2.RN.STRONG.GPU P0, RZ, desc[UR8][R6.64+0x4], R18 ;  /* 0x0000041206ff79a2 */ /* 0x0003e2000810e1c8 */
[----:B------:R-:W-:Y:S04]  /*ca90*/  BSSY B0, `(.L_x_2358) ;  /* 0x000000f000007945 */ /* 0x000fe80003800000 */
[----:B-1----:R-:W-:Y:S05]  /*caa0*/  @P0 BRA `(.L_x_2359) ;  /* 0x0000000000340947 */ /* 0x002fea0003800000 */
[----:B------:R-:W1:Y:S02]  /*cab0*/  QSPC.E.S P0, RZ, [R6+0x4] ;  /* 0x0000040006ff73aa */ /* 0x000e640000000500 */
[----:B-1----:R-:W-:Y:S05]  /*cac0*/  @!P0 BRA `(.L_x_2360) ;  /* 0x0000000000208947 */ /* 0x002fea0003800000 */
[----:B------:R-:W-:-:S04]  /*cad0*/  MOV R4, R6 ;  /* 0x0000000600047202 */ /* 0x000fc80000000f00 */
[----:B------:R-:W-:-:S07]  /*cae0*/  MOV R0, R4 ;  /* 0x0000000400007202 */ /* 0x000fce0000000f00 */
.L_x_2361:
[----:B------:R-:W0:Y:S02]  /*caf0*/  LDS R4, [R0+0x4] ;  /* 0x0000040000047984 */ /* 0x000e240000000800 */
[----:B0-----:R-:W-:-:S06]  /*cb00*/  HADD2 R5, R4, R18 ;  /* 0x0000001204057230 */ /* 0x001fcc0000000000 */
[----:B------:R-:W0:Y:S02]  /*cb10*/  ATOMS.CAST.SPIN R5, [R0+0x4], R4, R5 ;  /* 0x000004040005738d */ /* 0x000e240001800005 */
[----:B0-----:R-:W-:-:S13]  /*cb20*/  ISETP.EQ.U32.AND P0, PT, R5, 0x1, PT ;  /* 0x000000010500780c */ /* 0x001fda0003f02070 */
[----:B------:R-:W-:Y:S05]  /*cb30*/  @!P0 BRA `(.L_x_2361) ;  /* 0xfffffffc00ec8947 */ /* 0x000fea000383ffff */
[----:B------:R-:W-:Y:S05]  /*cb40*/  BRA `(.L_x_2359) ;  /* 0x00000000000c7947 */ /* 0x000fea0003800000 */
.L_x_2360:
[----:B------:R-:W0:Y:S02]  /*cb50*/  LD.E R0, desc[UR8][R6.64+0x4] ;  /* 0x0000040806007980 */ /* 0x000e24000c101900 */
[----:B0-----:R-:W-:-:S05]  /*cb60*/  IADD3 R5, R18, R0, RZ ;  /* 0x0000000012057210 */ /* 0x001fca0007ffe0ff */
[----:B------:R1:W-:Y:S02]  /*cb70*/  ST.E desc[UR8][R6.64+0x4], R5 ;  /* 0x0000040506007985 */ /* 0x0003e4000c101908 */
.L_x_2359:
[----:B------:R-:W-:Y:S05]  /*cb80*/  BSYNC B0 ;  /* 0x0000000000007941 */ /* 0x000fea0003800000 */
.L_x_2358:
        /* <DEDUP_REMOVED lines=11> */
.L_x_2365:
[----:B------:R-:W0:Y:S02]  /*cc40*/  LDS R2, [R0] ;  /* 0x0000000000027984 */ /* 0x000e240000000800 */
[----:B0-----:R-:W-:-:S10]  /*cc50*/  HFMA2.MMA R3, R2, 1, 1, R17 ;  /* 0x3c003c0002037835 */ /* 0x001fd40000000011 */
[----:B------:R-:W0:Y:S02]  /*cc60*/  ATOMS.CAST.SPIN R3, [R0], R2, R3 ;  /* 0x000000020003738d */ /* 0x000e240001800003 */
[----:B0-----:R-:W-:-:S13]  /*cc70*/  ISETP.EQ.U32.AND P0, PT, R3, 0x1, PT ;  /* 0x000000010300780c */ /* 0x001fda0003f02070 */
[----:B------:R-:W-:Y:S05]  /*cc80*/  @!P0 BRA `(.L_x_2365) ;  /* 0xfffffffc00ec8947 */ /* 0x000fea000383ffff */
[----:B------:R-:W-:Y:S05]  /*cc90*/  BRA `(.L_x_2363) ;  /* 0x00000000000c7947 */ /* 0x000fea0003800000 */
.L_x_2364:
[----:B------:R-:W2:Y:S02]  /*cca0*/  LD.E R0, desc[UR8][R4.64] ;  /* 0x0000000804007980 */ /* 0x000ea4000c101900 */
[----:B--2---:R-:W-:-:S05]  /*ccb0*/  IADD3 R3, R17, R0, RZ ;  /* 0x0000000011037210 */ /* 0x004fca0007ffe0ff */
[----:B------:R0:W-:Y:S02]  /*ccc0*/  ST.E desc[UR8][R4.64], R3 ;  /* 0x0000000304007985 */ /* 0x0001e4000c101908 */
.L_x_2363:
[----:B------:R-:W-:Y:S05]  /*ccd0*/  BSYNC B0 ;  /* 0x0000000000007941 */ /* 0x000fea0003800000 */
.L_x_2362:
[----:B------:R1:W-:Y:S02]  /*cce0*/  ATOM.E.ADD.F16x2.RN.STRONG.GPU P0, RZ, desc[UR8][R4.64+0x4], R16 ;  /* 0x0000041004ff79a2 */ /* 0x0003e4000810e1c8 */
[----:B-1----:R-:W-:Y:S05]  /*ccf0*/  @P0 EXIT ;  /* 0x000000000000094d */ /* 0x002fea0003800000 */
[----:B------:R-:W1:Y:S02]  /*cd00*/  QSPC.E.S P0, RZ, [R4+0x4] ;  /* 0x0000040004ff73aa */ /* 0x000e640000000500 */
[----:B-1----:R-:W-:Y:S05]  /*cd10*/  @!P0 BRA `(.L_x_2366) ;  /* 0x0000000000208947 */ /* 0x002fea0003800000 */
[----:B------:R-:W-:-:S04]  /*cd20*/  MOV R2, R4 ;  /* 0x0000000400027202 */ /* 0x000fc80000000f00 */
[----:B------:R-:W-:-:S07]  /*cd30*/  MOV R0, R2 ;  /* 0x0000000200007202 */ /* 0x000fce0000000f00 */
.L_x_2367:
[----:B------:R-:W0:Y:S02]  /*cd40*/  LDS R2, [R0+0x4] ;  /* 0x0000040000027984 */ /* 0x000e240000000800 */
[----:B0-----:R-:W-:-:S06]  /*cd50*/  HADD2 R3, R2, R16 ;  /* 0x0000001002037230 */ /* 0x001fcc0000000000 */
[----:B------:R-:W0:Y:S02]  /*cd60*/  ATOMS.CAST.SPIN R3, [R0+0x4], R2, R3 ;  /* 0x000004020003738d */ /* 0x000e240001800003 */
[----:B0-----:R-:W-:-:S13]  /*cd70*/  ISETP.EQ.U32.AND P0, PT, R3, 0x1, PT ;  /* 0x000000010300780c */ /* 0x001fda0003f02070 */
[----:B------:R-:W-:Y:S05]  /*cd80*/  @!P0 BRA `(.L_x_2367) ;  /* 0xfffffffc00ec8947 */ /* 0x000fea000383ffff */
[----:B------:R-:W-:Y:S05]  /*cd90*/  EXIT ;  /* 0x000000000000794d */ /* 0x000fea0003800000 */
.L_x_2366:
[----:B------:R-:W0:Y:S02]  /*cda0*/  LD.E R0, desc[UR8][R4.64+0x4] ;  /* 0x0000040804007980 */ /* 0x000e24000c101900 */
[----:B0-----:R-:W-:-:S05]  /*cdb0*/  IADD3 R3, R16, R0, RZ ;  /* 0x0000000010037210 */ /* 0x001fca0007ffe0ff */
[----:B------:R-:W-:Y:S01]  /*cdc0*/  ST.E desc[UR8][R4.64+0x4], R3 ;  /* 0x0000040304007985 */ /* 0x000fe2000c101908 */
[----:B------:R-:W-:Y:S05]  /*cdd0*/  EXIT ;  /* 0x000000000000794d */ /* 0x000fea0003800000 */
.L_x_2368:
        /* <DEDUP_REMOVED lines=10> */
.L_x_4194:


//--------------------- .text._Z23gemm_half_q_half_kernelILi3ELi140ELb0ELb0ELi32EEvPK6__halfPKjS4_S2_PS0_iiiiPKtS7_iiiiiibS2_i --------------------------
	.section	.text._Z23gemm_half_q_half_kernelILi3ELi140ELb0ELb0ELi32EEvPK6__halfPKjS4_S2_PS0_iiiiPKtS7_iiiiiibS2_i,"ax",@progbits
	.align	128
        .global         _Z23gemm_half_q_half_kernelILi3ELi140ELb0ELb0ELi32EEvPK6__halfPKjS4_S2_PS0_iiiiPKtS7_iiiiiibS2_i
        .type           _Z23gemm_half_q_half_kernelILi3ELi140ELb0ELb0ELi32EEvPK6__halfPKjS4_S2_PS0_iiiiPKtS7_iiiiiibS2_i,@function
        .size           _Z23gemm_half_q_half_kernelILi3ELi140ELb0ELb0ELi32EEvPK6__halfPKjS4_S2_PS0_iiiiPKtS7_iiiiiibS2_i,(.L_x_4195 - _Z23gemm_half_q_half_kernelILi3ELi140ELb0ELb0ELi32EEvPK6__halfPKjS4_S2_PS0_iiiiPKtS7_iiiiiibS2_i)
        .other          _Z23gemm_half_q_half_kernelILi3ELi140ELb0ELb0ELi32EEvPK6__halfPKjS4_S2_PS0_iiiiPKtS7_iiiiiibS2_i,@"STO_CUDA_ENTRY STV_DEFAULT"
_Z23gemm_half_q_half_kernelILi3ELi140ELb0ELb0ELi32EEvPK6__halfPKjS4_S2_PS0_iiiiPKtS7_iiiiiibS2_i:
.text._Z23gemm_half_q_half_kernelILi3ELi140ELb0ELb0ELi32EEvPK6__halfPKjS4_S2_PS0_iiiiPKtS7_iiiiiibS2_i:
        /* <DEDUP_REMOVED lines=37> */
.L_x_2373:
        /* <DEDUP_REMOVED lines=37> */
.L_x_2372:
        /* <DEDUP_REMOVED lines=24> */
.L_x_2374:
        /* <DEDUP_REMOVED lines=14> */
.L_x_2371:
        /* <DEDUP_REMOVED lines=10> */
.L_x_2376:
        /* <DEDUP_REMOVED lines=37> */
.L_x_2375:
        /* <DEDUP_REMOVED lines=24> */
.L_x_2377:
        /* <DEDUP_REMOVED lines=13> */
.L_x_2370:
[----:B------:R-:W-:Y:S05]  /*0c40*/  BSYNC B0 ;  /* 0x0000000000007941 */ /* 0x000fea0003800000 */
.L_x_2369:
        /* <DEDUP_REMOVED lines=17> */
.L_x_2380:
        /* <DEDUP_REMOVED lines=19> */
.L_x_2379:
[----:B----4-:R-:W-:-:S04]  /*0e90*/  IADD3 R4, R20, -R3, RZ ;  /* 0x8000000314047210 */ /* 0x010fc80007ffe0ff */
[----:B------:R-:W-:-:S13]  /*0ea0*/  ISETP.GT.AND P2, PT, R4, 0x1, PT ;  /* 0x000000010400780c */ /* 0x000fda0003f44270 */
[----:B------:R-:W-:Y:S05]  /*0eb0*/  @!P2 BRA `(.L_x_2381) ;  /* 0x00000000002ca947 */ /* 0x000fea0003800000 */
[----:B0-----:R-:W0:Y:S01]  /*0ec0*/  LDC.64 R8, c[0x0][0x230] ;  /* 0x00008c00ff087b82 */ /* 0x001e220000000a00 */
[----:B------:R-:W-:Y:S01]  /*0ed0*/  IMAD R4, R2, 0x3, R3 ;  /* 0x0000000302047824 */ /* 0x000fe200078e0203 */
[----:B------:R-:W-:Y:S02]  /*0ee0*/  PLOP3.LUT P0, PT, PT, PT, PT, 0x8, 0x0 ;  /* 0x000000000000781c */ /* 0x000fe40003f0e170 */
[----:B------:R-:W-:Y:S01]  /*0ef0*/  IADD3 R3, R3, 0x2, RZ ;  /* 0x0000000203037810 */ /* 0x000fe20007ffe0ff */
[C---:B-12---:R-:W-:Y:S01]  /*0f00*/  IMAD R5, R4.reuse, R7, R0 ;  /* 0x0000000704057224 */ /* 0x046fe200078e0200 */
[----:B------:R-:W-:-:S05]  /*0f10*/  IADD3 R6, R4, 0x1, RZ ;  /* 0x0000000104067810 */ /* 0x000fca0007ffe0ff */
[----:B------:R-:W-:Y:S02]  /*0f20*/  IMAD R13, R6, R7, R0 ;  /* 0x00000007060d7224 */ /* 0x000fe400078e0200 */
[----:B0-----:R-:W-:-:S04]  /*0f30*/  IMAD.WIDE R4, R5, 0x2, R8 ;  /* 0x0000000205047825 */ /* 0x001fc800078e0208 */
[----:B------:R-:W-:Y:S01]  /*0f40*/  IMAD.WIDE R8, R13, 0x2, R8 ;  /* 0x000000020d087825 */ /* 0x000fe200078e0208 */
[----:B------:R3:W-:Y:S04]  /*0f50*/  STG.E.64 desc[UR6][R4.64], RZ ;  /* 0x000000ff04007986 */ /* 0x0007e8000c101b06 */
[----:B------:R3:W-:Y:S02]  /*0f60*/  STG.E.64 desc[UR6][R8.64], RZ ;  /* 0x000000ff08007986 */ /* 0x0007e4000c101b06 */
.L_x_2381:
[----:B------:R-:W-:-:S13]  /*0f70*/  ISETP.LT.OR P0, PT, R3, R20, P0 ;  /* 0x000000140300720c */ /* 0x000fda0000701670 */
[----:B-123--:R-:W1:Y:S01]  /*0f80*/  @P0 LDC.64 R4, c[0x0][0x230] ;  /* 0x00008c00ff040b82 */ /* 0x00ee620000000a00 */
[----:B------:R-:W-:-:S04]  /*0f90*/  @P0 IMAD R2, R2, 0x3, R3 ;  /* 0x0000000302020824 */ /* 0x000fc800078e0203 */
[----:B------:R-:W-:-:S04]  /*0fa0*/  @P0 IMAD R3, R2, R7, R0 ;  /* 0x0000000702030224 */ /* 0x000fc800078e0200 */
[----:B-1----:R-:W-:-:S05]  /*0fb0*/  @P0 IMAD.WIDE R2, R3, 0x2, R4 ;  /* 0x0000000203020825 */ /* 0x002fca00078e0204 */
[----:B------:R3:W-:Y:S02]  /*0fc0*/  @P0 STG.E.64 desc[UR6][R2.64], RZ ;  /* 0x000000ff02000986 */ /* 0x0007e4000c101b06 */
.L_x_2378:
        /* <DEDUP_REMOVED lines=18> */
[----:B-12---:R0:W5:Y:S01]  /*10f0*/  LDG.E.U16.CONSTANT R6, desc[UR6][R2.64] ;  /* 0x0000000602067981 */ /* 0x006162000c1e9500 */
[----:B------:R-:W-:Y:S01]  /*1100*/  SHF.R.S32.HI R5, RZ, 0x1f, R0 ;  /* 0x0000001fff057819 */ /* 0x000fe20000011400 */
[----:B------:R-:W-:Y:S01]  /*1110*/  UMOV UR4, URZ ;  /* 0x0000003f00047c82 */ /* 0x000fe20008000000 */
[----:B------:R-:W-:Y:S02]  /*1120*/  SHF.L.U32 R4, R0, 0x2, RZ ;  /* 0x0000000200047819 */ /* 0x000fe400000006ff */
[----:B------:R-:W-:Y:S02]  /*1130*/  LEA.HI R5, R5, R0, RZ, 0x3 ;  /* 0x0000000005057211 */ /* 0x000fe400078f18ff */
[----:B------:R-:W-:Y:S02]  /*1140*/  MOV R26, R10 ;  /* 0x0000000a001a7202 */ /* 0x000fe40000000f00 */
[----:B------:R-:W-:Y:S02]  /*1150*/  LOP3.LUT R18, R4, 0x10, RZ, 0xc0, !PT ;  /* 0x0000001004127812 */ /* 0x000fe400078ec0ff */
[----:B0--34-:R-:W-:-:S07]  /*1160*/  SHF.R.S32.HI R19, RZ, 0x3, R5 ;  /* 0x00000003ff137819 */ /* 0x019fce0000011405 */
.L_x_2383:
        /* <DEDUP_REMOVED lines=40> */
.L_x_2382:
        /* <DEDUP_REMOVED lines=12> */
.L_x_2384:
        /* <DEDUP_REMOVED lines=8> */
.L_x_2385:
        /* <DEDUP_REMOVED lines=10> */
.L_x_2386:
        /* <DEDUP_REMOVED lines=8> */
.L_x_2387:
        /* <DEDUP_REMOVED lines=9> */
.L_x_2388:
        /* <DEDUP_REMOVED lines=34> */
.L_x_2394:
[----:B0-----:R-:W-:Y:S05]  /*1900*/  @!P1 BRA `(.L_x_2390) ;  /* 0x0000001000c09947 */ /* 0x001fea0003800000 */
        /* <DEDUP_REMOVED lines=15> */
[----:B------:R-:W-:Y:S02]  /*1a00*/  IADD3 R0, R0, -0x80, RZ ;  /* 0xffffff8000007810 */ /* 0x000fe40007ffe0ff */
[----:B0-----:R-:W-:Y:S02]  /*1a10*/  IADD3 R45, R46, -0x80, RZ ;  /* 0xffffff802e2d7810 */ /* 0x001fe40007ffe0ff */
        /* <DEDUP_REMOVED lines=10> */
[----:B------:R-:W-:Y:S01]  /*1ac0*/  LEA.HI R41, R4, 0xffffff80, RZ, 0x8 ;  /* 0xffffff8004297811 */ /* 0x000fe200078f40ff */
[----:B------:R0:W1:Y:S01]  /*1ad0*/  I2F.F16 R43, R3 ;  /* 0x00000003002b7306 */ /* 0x0000620000200c00 */
[----:B------:R-:W-:Y:S01]  /*1ae0*/  LOP3.LUT R6, R6, 0xff, RZ, 0xc0, !PT ;  /* 0x000000ff06067812 */ /* 0x000fe200078ec0ff */
[----:B--2---:R-:W-:Y:S01]  /*1af0*/  HADD2.F32 R42, -RZ, R42.H0_H0 ;  /* 0x2000002aff2a7230 */ /* 0x004fe20000004100 */
[----:B------:R-:W-:-:S02]  /*1b00*/  LEA.HI R40, R5, 0xffffff80, RZ, 0x8 ;  /* 0xffffff8005287811 */ /* 0x000fc400078f40ff */
[----:B------:R-:W-:Y:S02]  /*1b10*/  IADD3 R6, R6, -0x80, RZ ;  /* 0xffffff8006067810 */ /* 0x000fe40007ffe0ff */
[----:B------:R-:W-:Y:S01]  /*1b20*/  SHF.R.U32.HI R5, RZ, 0x10, R5 ;  /* 0x00000010ff057819 */ /* 0x000fe20000011605 */
[----:B------:R2:W3:Y:S01]  /*1b30*/  I2F.F16 R52, R0 ;  /* 0x0000000000347306 */ /* 0x0004e20000200c00 */
[----:B0-----:R-:W0:Y:S01]  /*1b40*/  LDS.64 R2, [UR4] ;  /* 0x00000004ff027984 */ /* 0x001e220008000a00 */
[----:B------:R-:W-:Y:S02]  /*1b50*/  LOP3.LUT R47, R47, 0xff, RZ, 0xc0, !PT ;  /* 0x000000ff2f2f7812 */ /* 0x000fe400078ec0ff */
[----:B------:R-:W-:Y:S02]  /*1b60*/  IADD3 R46, R46, -0x80, RZ ;  /* 0xffffff802e2e7810 */ /* 0x000fe40007ffe0ff */
[----:B------:R-:W-:Y:S01]  /*1b70*/  LOP3.LUT R5, R5, 0xff, RZ, 0xc0, !PT ;  /* 0x000000ff05057812 */ /* 0x000fe200078ec0ff */
        /* <DEDUP_REMOVED lines=12> */
[----:B------:R-:W-:Y:S02]  /*1c40*/  LEA.HI R36, R13, 0xffffff80, RZ, 0x8 ;  /* 0xffffff800d247811 */ /* 0x000fe400078f40ff */
[----:B------:R-:W-:Y:S02]  /*1c50*/  LEA.HI R35, R12, 0xffffff80, RZ, 0x8 ;  /* 0xffffff800c237811 */ /* 0x000fe400078f40ff */
[----:B------:R-:W-:Y:S02]  /*1c60*/  SHF.R.U32.HI R49, RZ, 0x8, R14 ;  /* 0x00000008ff317819 */ /* 0x000fe4000001160e */
        /* <DEDUP_REMOVED lines=23> */
[----:B------:R-:W-:Y:S02]  /*1de0*/  LOP3.LUT R49, R49, 0xff, RZ, 0xc0, !PT ;  /* 0x000000ff31317812 */ /* 0x000fe400078ec0ff */
[----:B------:R-:W-:Y:S02]  /*1df0*/  LEA.HI R37, R14, 0xffffff80, RZ, 0x8 ;  /* 0xffffff800e257811 */ /* 0x000fe400078f40ff */
[----:B------:R-:W-:Y:S01]  /*1e00*/  IADD3 R44, R44, -0x80, RZ ;  /* 0xffffff802c2c7810 */ /* 0x000fe20007ffe0ff */
        /* <DEDUP_REMOVED lines=9> */
[----:B------:R-:W-:Y:S01]  /*1ea0*/  HADD2.F32 R2, -RZ, R59.H0_H0 ;  /* 0x2000003bff027230 */ /* 0x000fe20000004100 */
[----:B------:R-:W-:Y:S01]  /*1eb0*/  IADD3 R50, R13, -0x80, RZ ;  /* 0xffffff800d327810 */ /* 0x000fe20007ffe0ff */
[----:B--2---:R-:W-:Y:S01]  /*1ec0*/  HADD2.F32 R4, -RZ, R58.H0_H0 ;  /* 0x2000003aff047230 */ /* 0x004fe20000004100 */
[----:B------:R-:W-:Y:S01]  /*1ed0*/  LEA.HI R34, R15, 0xffffff80, RZ, 0x8 ;  /* 0xffffff800f227811 */ /* 0x000fe200078f40ff */
[----:B------:R-:W-:-:S02]  /*1ee0*/  HADD2.F32 R13, -RZ, R46.H0_H0 ;  /* 0x2000002eff0d7230 */ /* 0x000fc40000004100 */
[----:B------:R-:W2:Y:S01]  /*1ef0*/  I2F.F16 R41, R41 ;  /* 0x0000002900297306 */ /* 0x000ea20000200c00 */
[----:B---3--:R-:W-:Y:S02]  /*1f00*/  HADD2.F32 R0, -RZ, R56.H0_H0 ;  /* 0x20000038ff007230 */ /* 0x008fe40000004100 */
[C---:B------:R-:W-:Y:S01]  /*1f10*/  FFMA.FTZ R59, R5.reuse, R4, RZ ;  /* 0x00000004053b7223 */ /* 0x040fe200000100ff */
[----:B-1----:R-:W-:Y:S02]  /*1f20*/  HADD2.F32 R46, -RZ, R47.H0_H0 ;  /* 0x2000002fff2e7230 */ /* 0x002fe40000004100 */
[----:B------:R-:W-:Y:S01]  /*1f30*/  FFMA.FTZ R56, R12, R51, R53 ;  /* 0x000000330c387223 */ /* 0x000fe20000010035 */
[----:B----4-:R-:W-:Y:S02]  /*1f40*/  HADD2.F32 R47, -RZ, R60.H0_H0 ;  /* 0x2000003cff2f7230 */ /* 0x010fe40000004100 */
[C---:B------:R-:W-:Y:S01]  /*1f50*/  FFMA.FTZ R52, R5.reuse, R0, RZ ;  /* 0x0000000005347223 */ /* 0x040fe200000100ff */
[----:B------:R-:W-:Y:S01]  /*1f60*/  FFMA.FTZ R60, R5, R2, RZ ;  /* 0x00000002053c7223 */ /* 0x000fe200000100ff */
[----:B------:R-:W1:Y:S01]  /*1f70*/  I2F.F16 R40, R40 ;  /* 0x0000002800287306 */ /* 0x000e620000200c00 */
[----:B------:R-:W-:Y:S01]  /*1f80*/  SHF.R.U32.HI R5, RZ, 0x8, R15 ;  /* 0x00000008ff057819 */ /* 0x000fe2000001160f */
[C---:B------:R-:W-:Y:S01]  /*1f90*/  FFMA.FTZ R58, R51.reuse, R13, R52 ;  /* 0x0000000d333a7223 */ /* 0x040fe20000010034 */
[C---:B------:R-:W-:Y:S01]  /*1fa0*/  FFMA.FTZ R59, R51.reuse, R46, R59 ;  /* 0x0000002e333b7223 */ /* 0x040fe2000001003b */
[----:B------:R-:W-:Y:S01]  /*1fb0*/  FFMA.FTZ R60, R51, R47, R60 ;  /* 0x0000002f333c7223 */ /* 0x000fe2000001003c */
[----:B------:R-:W-:Y:S01]  /*1fc0*/  SHF.R.U32.HI R52, RZ, 0x10, R14 ;  /* 0x00000010ff347819 */ /* 0x000fe2000001160e */
[----:B------:R-:W-:Y:S01]  /*1fd0*/  HADD2.F32 R14, -RZ, R63.H0_H0 ;  /* 0x2000003fff0e7230 */ /* 0x000fe20000004100 */
[----:B------:R-:W-:Y:S01]  /*1fe0*/  LOP3.LUT R53, R5, 0xff, RZ, 0xc0, !PT ;  /* 0x000000ff05357812 */ /* 0x000fe200078ec0ff */
[----:B------:R-:W3:Y:S01]  /*1ff0*/  I2F.F16 R38, R38 ;  /* 0x0000002600267306 */ /* 0x000ee20000200c00 */
[----:B------:R-:W-:Y:S01]  /*2000*/  IADD3 R51, R49, -0x80, RZ ;  /* 0xffffff8031337810 */ /* 0x000fe20007ffe0ff */
[----:B------:R-:W-:Y:S01]  /*2010*/  HADD2.F32 R5, -RZ, R61.H0_H0 ;  /* 0x2000003dff057230 */ /* 0x000fe20000004100 */
[----:B------:R-:W-:Y:S01]  /*2020*/  SHF.R.U32.HI R15, RZ, 0x10, R15 ;  /* 0x00000010ff0f7819 */ /* 0x000fe2000001160f */
[----:B------:R-:W-:-:S02]  /*2030*/  HADD2.F32 R49, -RZ, R67.H0_H0 ;  /* 0x20000043ff317230 */ /* 0x000fc40000004100 */
[----:B------:R-:W-:Y:S01]  /*2040*/  FFMA.FTZ R58, R55, R14, R58 ;  /* 0x0000000e373a7223 */ /* 0x000fe2000001003a */
[----:B--2---:R-:W-:Y:S02]  /*2050*/  HADD2.F32 R41, -RZ, R41.H0_H0 ;  /* 0x20000029ff297230 */ /* 0x004fe40000004100 */
[----:B------:R-:W-:Y:S01]  /*2060*/  FFMA.FTZ R56, R5, R55, R56 ;  /* 0x0000003705387223 */ /* 0x000fe20000010038 */
[----:B------:R-:W2:Y:S01]  /*2070*/  I2F.F16 R39, R39 ;  /* 0x0000002700277306 */ /* 0x000ea20000200c00 */
[----:B-1----:R-:W-:Y:S02]  /*2080*/  HADD2.F32 R40, -RZ, R40.H0_H0 ;  /* 0x20000028ff287230 */ /* 0x002fe40000004100 */
[----:B------:R-:W-:Y:S01]  /*2090*/  FFMA.FTZ R60, R55, R49, R60 ;  /* 0x00000031373c7223 */ /* 0x000fe2000001003c */
[----:B------:R-:W-:Y:S02]  /*20a0*/  IADD3 R53, R53, -0x80, RZ ;  /* 0xffffff8035357810 */ /* 0x000fe40007ffe0ff */
[----:B------:R-:W-:Y:S01]  /*20b0*/  LOP3.LUT R15, R15, 0xff, RZ, 0xc0, !PT ;  /* 0x000000ff0f0f7812 */ /* 0x000fe200078ec0ff */
[----:B------:R-:W-:Y:S01]  /*20c0*/  FFMA.FTZ R61, R57, R40, R58 ;  /* 0x00000028393d7223 */ /* 0x000fe2000001003a */
[----:B---3--:R-:W-:Y:S01]  /*20d0*/  HADD2.F32 R38, -RZ, R38.H0_H0 ;  /* 0x20000026ff267230 */ /* 0x008fe20000004100 */
[----:B------:R1:W-:Y:S01]  /*20e0*/  I2F.F16 R64, R48 ;  /* 0x0000003000407306 */ /* 0x0003e20000200c00 */
[----:B------:R-:W-:-:S04]  /*20f0*/  LOP3.LUT R52, R52, 0xff, RZ, 0xc0, !PT ;  /* 0x000000ff34347812 */ /* 0x000fc800078ec0ff */
[----:B------:R-:W-:Y:S01]  /*2100*/  IADD3 R52, R52, -0x80, RZ ;  /* 0xffffff8034347810 */ /* 0x000fe20007ffe0ff */
[----:B--2---:R-:W-:Y:S02]  /*2110*/  HADD2.F32 R39, -RZ, R39.H0_H0 ;  /* 0x20000027ff277230 */ /* 0x004fe40000004100 */
[----:B------:R-:W2:Y:S01]  /*2120*/  I2F.F16 R44, R44 ;  /* 0x0000002c002c7306 */ /* 0x000ea20000200c00 */
[----:B-1----:R-:W-:Y:S02]  /*2130*/  HADD2.F32 R48, -RZ, R66.H0_H0 ;  /* 0x20000042ff307230 */ /* 0x002fe40000004100 */
[----:B------:R-:W-:Y:S01]  /*2140*/  FFMA.FTZ R66, R57, R39, R60 ;  /* 0x0000002739427223 */ /* 0x000fe2000001003c */
[----:B0-----:R-:W-:Y:S02]  /*2150*/  HADD2.F32 R60, -RZ, R7.H0_H0 ;  /* 0x20000007ff3c7230 */ /* 0x001fe40000004100 */
[----:B------:R-:W-:Y:S01]  /*2160*/  FFMA.FTZ R59, R55, R48, R59 ;  /* 0x00000030373b7223 */ /* 0x000fe2000001003b */
[----:B------:R-:W-:Y:S01]  /*2170*/  FFMA.FTZ R55, R41, R57, R56 ;  /* 0x0000003929377223 */ /* 0x000fe20000010038 */
[----:B------:R-:W0:Y:S01]  /*2180*/  I2F.F16 R45, R45 ;  /* 0x0000002d002d7306 */ /* 0x000e220000200c00 */
[----:B------:R-:W-:-:S02]  /*2190*/  HADD2.F32 R56, -RZ, R6.H0_H0 ;  /* 0x20000006ff387230 */ /* 0x000fc40000004100 */
[----:B------:R-:W-:Y:S01]  /*21a0*/  FFMA.FTZ R63, R57, R38, R59 ;  /* 0x00000026393f7223 */ /* 0x000fe2000001003b */
[----:B------:R-:W-:Y:S01]  /*21b0*/  HADD2.F32 R57, -RZ, R6.H1_H1 ;  /* 0x30000006ff397230 */ /* 0x000fe20000004100 */
[----:B------:R-:W-:Y:S01]  /*21c0*/  IADD3 R6, R15, -0x80, RZ ;  /* 0xffffff800f067810 */ /* 0x000fe20007ffe0ff */
[----:B------:R-:W-:Y:S02]  /*21d0*/  HADD2.F32 R15, -RZ, R62.H0_H0 ;  /* 0x2000003eff0f7230 */ /* 0x000fe40000004100 */
[----:B------:R-:W-:Y:S01]  /*21e0*/  FFMA.FTZ R58, R42, R56, R55 ;  /* 0x000000382a3a7223 */ /* 0x000fe20000010037 */
[----:B--2---:R-:W-:Y:S01]  /*21f0*/  HADD2.F32 R44, -RZ, R44.H0_H0 ;  /* 0x2000002cff2c7230 */ /* 0x004fe20000004100 */
[----:B------:R-:W1:Y:S01]  /*2200*/  I2F.F16 R51, R51 ;  /* 0x0000003300337306 */ /* 0x000e620000200c00 */
[----:B------:R-:W-:Y:S01]  /*2210*/  FFMA.FTZ R62, R56, R43, R61 ;  /* 0x0000002b383e7223 */ /* 0x000fe2000001003d */
[----:B------:R-:W-:Y:S02]  /*2220*/  HADD2.F32 R59, -RZ, R7.H1_H1 ;  /* 0x30000007ff3b7230 */ /* 0x000fe40000004100 */
[----:B------:R-:W-:Y:S01]  /*2230*/  FFMA.FTZ R7, R15, R57, R58 ;  /* 0x000000390f077223 */ /* 0x000fe2000001003a */
[----:B0-----:R-:W-:-:S03]  /*2240*/  HADD2.F32 R45, -RZ, R45.H0_H0 ;  /* 0x2000002dff2d7230 */ /* 0x001fc60000004100 */
        /* <DEDUP_REMOVED lines=8> */
[C---:B------:R-:W-:Y:S01]  /*22d0*/  FFMA.FTZ R61, R57.reuse, R50, R62 ;  /* 0x00000032393d7223 */ /* 0x040fe2000001003e */
[----:B--2---:R-:W-:Y:S01]  /*22e0*/  HADD2.F32 R55, -RZ, R65.H0_H0 ;  /* 0x20000041ff377230 */ /* 0x004fe20000004100 */
[----:B------:R-:W1:Y:S01]  /*22f0*/  I2F.F16 R6, R6 ;  /* 0x0000000600067306 */ /* 0x000e620000200c00 */
[----:B0-----:R-:W-:Y:S02]  /*2300*/  HADD2.F32 R52, -RZ, R53.H0_H0 ;  /* 0x20000035ff347230 */ /* 0x001fe40000004100 */
[----:B------:R-:W-:Y:S01]  /*2310*/  FFMA.FTZ R53, R56, R45, R66 ;  /* 0x0000002d38357223 */ /* 0x000fe20000010042 */
[C---:B------:R-:W-:Y:S01]  /*2320*/  FFMA.FTZ R63, R57.reuse, R51, R64 ;  /* 0x00000033393f7223 */ /* 0x040fe20000010040 */
[C---:B------:R-:W-:Y:S02]  /*2330*/  FFMA.FTZ R58, R60.reuse, R55, R61 ;  /* 0x000000373c3a7223 */ /* 0x040fe4000001003d */
[----:B------:R-:W-:Y:S01]  /*2340*/  FFMA.FTZ R64, R57, R52, R53 ;  /* 0x0000003439407223 */ /* 0x000fe20000010035 */
[----:B---3--:R-:W-:Y:S01]  /*2350*/  HADD2.F32 R56, -RZ, R67.H0_H0 ;  /* 0x20000043ff387230 */ /* 0x008fe20000004100 */
[----:B------:R-:W0:Y:S04]  /*2360*/  I2F.F16 R35, R35 ;  /* 0x0000002300237306 */ /* 0x000e280000200c00 */
[----:B------:R-:W-:Y:S01]  /*2370*/  FFMA.FTZ R62, R60, R56, R63 ;  /* 0x000000383c3e7223 */ /* 0x000fe2000001003f */
[----:B-1----:R-:W-:-:S03]  /*2380*/  HADD2.F32 R53, -RZ, R6.H0_H0 ;  /* 0x20000006ff357230 */ /* 0x002fc60000004100 */
        /* <DEDUP_REMOVED lines=136> */
.L_x_2390:
        /* <DEDUP_REMOVED lines=134> */
[C---:B------:R-:W-:Y:S01]  /*3470*/  FFMA.FTZ R67, R57.reuse, R41, R58 ;  /* 0x0000002939437223 */ /* 0x040fe2000001003a */
[----:B------:R-:W-:Y:S01]  /*3480*/  IADD3 R14, R14, -0x80, RZ ;  /* 0xffffff800e0e7810 */ /* 0x000fe20007ffe0ff */
[----:B------:R-:W-:Y:S01]  /*3490*/  FFMA.FTZ R61, R56, R47, R60 ;  /* 0x0000002f383d7223 */ /* 0x000fe2000001003c */
[C---:B------:R-:W-:Y:S01]  /*34a0*/  FFMA.FTZ R65, R57.reuse, R43, R54 ;  /* 0x0000002b39417223 */ /* 0x040fe20000010036 */
[----:B------:R-:W2:Y:S01]  /*34b0*/  I2F.F16 R53, R53 ;  /* 0x0000003500357306 */ /* 0x000ea20000200c00 */
[----:B------:R-:W-:Y:S01]  /*34c0*/  FFMA.FTZ R59, R44, R57, R59 ;  /* 0x000000392c3b7223 */ /* 0x000fe2000001003b */
        /* <DEDUP_REMOVED lines=9> */
[----:B------:R0:W-:Y:S01]  /*3560*/  I2F.F16 R62, R51 ;  /* 0x00000033003e7306 */ /* 0x0001e20000200c00 */
[----:B------:R-:W-:-:S02]  /*3570*/  HADD2.F32 R49, -RZ, R69.H0_H0 ;  /* 0x20000045ff317230 */ /* 0x000fc40000004100 */
[----:B------:R-:W-:Y:S01]  /*3580*/  FFMA.FTZ R59, R32, R54, R59 ;  /* 0x00000036203b7223 */ /* 0x000fe2000001003b */
[----:B------:R-:W-:Y:S02]  /*3590*/  HADD2.F32 R50, -RZ, R64.H0_H0 ;  /* 0x20000040ff327230 */ /* 0x000fe40000004100 */
[C---:B------:R-:W-:Y:S01]  /*35a0*/  FFMA.FTZ R65, R54.reuse, R33, R65 ;  /* 0x0000002136417223 */ /* 0x040fe20000010041 */
[----:B----4-:R-:W-:Y:S02]  /*35b0*/  HADD2.F32 R52, -RZ, R52.H0_H0 ;  /* 0x20000034ff347230 */ /* 0x010fe40000004100 */
[C---:B------:R-:W-:Y:S01]  /*35c0*/  FFMA.FTZ R67, R54.reuse, R48, R67 ;  /* 0x0000003036437223 */ /* 0x040fe20000010043 */
[----:B--2---:R-:W-:Y:S01]  /*35d0*/  HADD2.F32 R53, -RZ, R53.H0_H0 ;  /* 0x20000035ff357230 */ /* 0x004fe20000004100 */
[----:B------:R-:W2:Y:S01]  /*35e0*/  I2F.F16 R40, R40 ;  /* 0x0000002800287306 */ /* 0x000ea20000200c00 */
[----:B0-----:R-:W-:Y:S02]  /*35f0*/  HADD2.F32 R51, -RZ, R66.H0_H0 ;  /* 0x20000042ff337230 */ /* 0x001fe40000004100 */
[----:B------:R-:W-:Y:S01]  /*3600*/  FFMA.FTZ R54, R54, R49, R58 ;  /* 0x0000003136367223 */ /* 0x000fe2000001003a */
[----:B------:R-:W-:Y:S01]  /*3610*/  FFMA.FTZ R60, R56, R52, R67 ;  /* 0x00000034383c7223 */ /* 0x000fe20000010043 */
[----:B-1----:R-:W-:-:S02]  /*3620*/  HADD2.F32 R55, -RZ, R55.H0_H0 ;  /* 0x20000037ff377230 */ /* 0x002fc40000004100 */
[----:B------:R-:W-:Y:S01]  /*3630*/  FFMA.FTZ R58, R56, R51, R65 ;  /* 0x00000033383a7223 */ /* 0x000fe20000010041 */
[----:B------:R0:W1:Y:S01]  /*3640*/  I2F.F16 R57, R14 ;  /* 0x0000000e00397306 */ /* 0x0000620000200c00 */
[----:B--2---:R-:W-:-:S07]  /*3650*/  HADD2.F32 R40, -RZ, R40.H0_H0 ;  /* 0x20000028ff287230 */ /* 0x004fce0000004100 */
[----:B------:R-:W2:Y:S01]  /*3660*/  I2F.F16 R15, R15 ;  /* 0x0000000f000f7306 */ /* 0x000ea20000200c00 */
[----:B0-----:R-:W-:Y:S01]  /*3670*/  FFMA.FTZ R14, R50, R56, R59 ;  /* 0x00000038320e7223 */ /* 0x001fe2000001003b */
[----:B------:R-:W-:Y:S01]  /*3680*/  FFMA.FTZ R59, R56, R53, R54 ;  /* 0x00000035383b7223 */ /* 0x000fe20000010036 */
[----:B------:R-:W-:Y:S02]  /*3690*/  HADD2.F32 R56, -RZ, R62.H0_H0 ;  /* 0x2000003eff387230 */ /* 0x000fe40000004100 */
[----:B-1----:R-:W-:-:S03]  /*36a0*/  HADD2.F32 R57, -RZ, R57.H0_H0 ;  /* 0x20000039ff397230 */ /* 0x002fc60000004100 */
[----:B------:R-:W0:Y:S01]  /*36b0*/  I2F.F16 R38, R38 ;  /* 0x0000002600267306 */ /* 0x000e220000200c00 */
[C---:B------:R-:W-:Y:S01]  /*36c0*/  FFMA.FTZ R58, R61.reuse, R56, R58 ;  /* 0x000000383d3a7223 */ /* 0x040fe2000001003a */
[----:B------:R-:W-:Y:S01]  /*36d0*/  FFMA.FTZ R60, R61, R57, R60 ;  /* 0x000000393d3c7223 */ /* 0x000fe2000001003c */
[----:B--2---:R-:W-:-:S05]  /*36e0*/  HADD2.F32 R54, -RZ, R15.H0_H0 ;  /* 0x2000000fff367230 */ /* 0x004fca0000004100 */
        /* <DEDUP_REMOVED lines=134> */
.L_x_2391:
        /* <DEDUP_REMOVED lines=307> */
.L_x_2392:
        /* <DEDUP_REMOVED lines=307> */
.L_x_2393:
[----:B------:R-:W-:Y:S01]  /*65b0*/  LEA R0, R31, 0x20, 0x5 ;  /* 0x000000201f007811 */ /* 0x000fe200078e28ff */
[----:B------:R-:W-:Y:S01]  /*65c0*/  UIADD3 UR4, UR4, 0x40, URZ ;  /* 0x0000004004047890 */ /* 0x000fe2000fffe03f */
[----:B------:R-:W-:Y:S01]  /*65d0*/  IADD3 R10, R10, 0x20, RZ ;  /* 0x000000200a0a7810 */ /* 0x000fe20007ffe0ff */
[C---:B------:R-:W-:Y:S01]  /*65e0*/  IMAD.WIDE R8, R7.reuse, 0x8, R8 ;  /* 0x0000000807087825 */ /* 0x040fe200078e0208 */
[----:B------:R-:W-:Y:S02]  /*65f0*/  VIMNMX R3, R0, UR8, PT ;  /* 0x0000000800037c48 */ /* 0x000fe4000bfe0100 */
[C---:B------:R-:W-:Y:S01]  /*6600*/  ISETP.GE.AND P0, PT, R10.reuse, UR5, PT ;  /* 0x000000050a007c0c */ /* 0x040fe2000bf06270 */
[----:B-----5:R-:W-:Y:S01]  /*6610*/  IMAD.WIDE R32, R7, 0x8, R36 ;  /* 0x0000000807207825 */ /* 0x020fe200078e0224 */
[----:B------:R-:W-:-:S13]  /*6620*/  ISETP.LT.AND P2, PT, R10, R3, PT ;  /* 0x000000030a00720c */ /* 0x000fda0003f41270 */
[----:B------:R-:W-:Y:S05]  /*6630*/  @!P0 BRA P2, `(.L_x_2394) ;  /* 0xffffffb000b08947 */ /* 0x000fea000103ffff */
.L_x_2389:
        /* <DEDUP_REMOVED lines=9> */
.L_x_2400:
[----:B------:R-:W-:Y:S05]  /*66d0*/  @!P1 BRA `(.L_x_2396) ;  /* 0x0000003c00c49947 */ /* 0x000fea0003800000 */
[----:B------:R-:W2:Y:S01]  /*66e0*/  LDG.E.128.CONSTANT R4, desc[UR6][R32.64] ;  /* 0x0000000620047981 */ /* 0x000ea2000c1e9d00 */
[----:B------:R-:W1:Y:S03]  /*66f0*/  LDC R13, c[0x0][0x23c] ;  /* 0x00008f00ff0d7b82 */ /* 0x000e660000000800 */
[----:B------:R-:W3:Y:S01]  /*6700*/  LDS.64 R44, [UR4] ;  /* 0x00000004ff2c7984 */ /* 0x000ee20008000a00 */
[----:B-1----:R-:W-:-:S05]  /*6710*/  IMAD.WIDE R2, R13, 0x4, R32 ;  /* 0x000000040d027825 */ /* 0x002fca00078e0220 */
[----:B0-----:R0:W4:Y:S01]  /*6720*/  LDG.E.128.CONSTANT R36, desc[UR6][R2.64] ;  /* 0x0000000602247981 */ /* 0x001122000c1e9d00 */
[----:B------:R-:W-:-:S04]  /*6730*/  IMAD.WIDE R16, R13, 0x4, R2 ;  /* 0x000000040d107825 */ /* 0x000fc800078e0202 */
[----:B------:R-:W-:Y:S02]  /*6740*/  IMAD.WIDE R12, R13, 0x4, R16 ;  /* 0x000000040d0c7825 */ /* 0x000fe400078e0210 */
[----:B------:R-:W5:Y:S04]  /*6750*/  LDG.E.128.CONSTANT R16, desc[UR6][R16.64] ;  /* 0x0000000610107981 */ /* 0x000f68000c1e9d00 */
[----:B------:R-:W5:Y:S01]  /*6760*/  LDG.E.128.CONSTANT R12, desc[UR6][R12.64] ;  /* 0x000000060c0c7981 */ /* 0x000f62000c1e9d00 */
[----:B------:R-:W-:Y:S01]  /*6770*/  MOV R0, 0x2c00 ;  /* 0x00002c0000007802 */ /* 0x000fe20000000f00 */
[----:B---3--:R-:W-:Y:S01]  /*6780*/  HADD2.F32 R54, -RZ, R44.H1_H1 ;  /* 0x3000002cff367230 */ /* 0x008fe20000004100 */
        /* <DEDUP_REMOVED lines=31> */
[----:B------:R-:W-:Y:S02]  /*6980*/  HFMA2 R56, R48, R21.H1_H1, -72, -72 ;  /* 0xd480d48030387431 */ /* 0x000fe40000060015 */
[----:B------:R-:W-:Y:S01]  /*6990*/  HADD2.F32 R47, -RZ, R50.H1_H1 ;  /* 0x30000032ff2f7230 */ /* 0x000fe20000004100 */
[----:B------:R-:W-:Y:S01]  /*69a0*/  LOP3.LUT R50, R49, 0x64006400, RZ, 0xfc, !PT ;  /* 0x6400640031327812 */ /* 0x000fe200078efcff */
[--C-:B------:R-:W-:Y:S02]  /*69b0*/  HADD2.F32 R2, -RZ, R45.reuse.H0_H0 ;  /* 0x2000002dff027230 */ /* 0x100fe40000004100 */
[----:B------:R-:W-:Y:S01]  /*69c0*/  FFMA.FTZ R48, R5, R4, RZ ;  /* 0x0000000405307223 */ /* 0x000fe200000100ff */
[----:B------:R-:W-:Y:S02]  /*69d0*/  HADD2.F32 R3, -RZ, R46.H0_H0 ;  /* 0x2000002eff037230 */ /* 0x000fe40000004100 */
[----:B------:R-:W-:Y:S01]  /*69e0*/  FFMA.FTZ R49, R0, R5, RZ ;  /* 0x0000000500317223 */ /* 0x000fe200000100ff */
[----:B------:R-:W-:-:S02]  /*69f0*/  HADD2.F32 R45, -RZ, R45.H1_H1 ;  /* 0x3000002dff2d7230 */ /* 0x000fc40000004100 */
[C---:B------:R-:W-:Y:S01]  /*6a00*/  FFMA.FTZ R63, R54.reuse, R47, R48 ;  /* 0x0000002f363f7223 */ /* 0x040fe20000010030 */
[C---:B------:R-:W-:Y:S01]  /*6a10*/  FFMA.FTZ R51, R5.reuse, R2, RZ ;  /* 0x0000000205337223 */ /* 0x040fe200000100ff */
[----:B------:R-:W-:Y:S01]  /*6a20*/  FFMA.FTZ R55, R5, R3, RZ ;  /* 0x0000000305377223 */ /* 0x000fe200000100ff */
[----:B------:R-:W-:Y:S01]  /*6a30*/  LOP3.LUT R48, R53, 0x64006400, RZ, 0xfc, !PT ;  /* 0x6400640035307812 */ /* 0x000fe200078efcff */
[----:B------:R-:W-:Y:S02]  /*6a40*/  HADD2.F32 R46, -RZ, R46.H1_H1 ;  /* 0x3000002eff2e7230 */ /* 0x000fe40000004100 */
[-C--:B------:R-:W-:Y:S02]  /*6a50*/  HFMA2 R5, R52, R21.reuse.H1_H1, -72, -72 ;  /* 0xd480d48034057431 */ /* 0x080fe40000060015 */
[----:B------:R-:W-:Y:S01]  /*6a60*/  FFMA.FTZ R62, R54, R45, R51 ;  /* 0x0000002d363e7223 */ /* 0x000fe20000010033 */
[----:B------:R-:W-:Y:S02]  /*6a70*/  HFMA2 R50, R50, R21.H1_H1, -72, -72 ;  /* 0xd480d48032327431 */ /* 0x000fe40000060015 */
[----:B------:R-:W-:-:S02]  /*6a80*/  HADD2.F32 R52, -RZ, R56.H0_H0 ;  /* 0x20000038ff347230 */ /* 0x000fc40000004100 */
[----:B------:R-:W-:Y:S02]  /*6a90*/  HFMA2 R48, R48, R21.H1_H1, -72, -72 ;  /* 0xd480d48030307431 */ /* 0x000fe40000060015 */
[----:B------:R-:W-:Y:S02]  /*6aa0*/  HADD2.F32 R53, -RZ, R56.H1_H1 ;  /* 0x30000038ff357230 */ /* 0x000fe40000004100 */
[----:B------:R-:W-:Y:S01]  /*6ab0*/  FFMA.FTZ R49, R44, R54, R49 ;  /* 0x000000362c317223 */ /* 0x000fe20000010031 */
[----:B------:R-:W-:Y:S01]  /*6ac0*/  FFMA.FTZ R51, R54, R46, R55 ;  /* 0x0000002e36337223 */ /* 0x000fe20000010037 */
[----:B------:R-:W-:Y:S02]  /*6ad0*/  HADD2.F32 R56, -RZ, R5.H0_H0 ;  /* 0x20000005ff387230 */ /* 0x000fe40000004100 */
[--C-:B------:R-:W-:Y:S02]  /*6ae0*/  HADD2.F32 R54, -RZ, R50.reuse.H0_H0 ;  /* 0x20000032ff367230 */ /* 0x100fe40000004100 */
[----:B------:R-:W-:-:S02]  /*6af0*/  HADD2.F32 R55, -RZ, R50.H1_H1 ;  /* 0x30000032ff377230 */ /* 0x000fc40000004100 */
[C---:B------:R-:W-:Y:S01]  /*6b00*/  FFMA.FTZ R50, R61.reuse, R56, R51 ;  /* 0x000000383d327223 */ /* 0x040fe20000010033 */
[----:B------:R-:W-:Y:S02]  /*6b10*/  HADD2.F32 R57, -RZ, R5.H1_H1 ;  /* 0x30000005ff397230 */ /* 0x000fe40000004100 */
[C---:B------:R-:W-:Y:S01]  /*6b20*/  FFMA.FTZ R5, R61.reuse, R54, R62 ;  /* 0x000000363d057223 */ /* 0x040fe2000001003e */
[--C-:B------:R-:W-:Y:S02]  /*6b30*/  HADD2.F32 R58, -RZ, R48.reuse.H0_H0 ;  /* 0x20000030ff3a7230 */ /* 0x100fe40000004100 */
        /* <DEDUP_REMOVED lines=17> */
[----:B------:R-:W-:-:S02]  /*6c50*/  HADD2 R65, R50, -1032, -1032 ;  /* 0xe408e40832417430 */ /* 0x000fc40000000000 */
[--C-:B------:R-:W-:Y:S02]  /*6c60*/  HADD2.F32 R50, -RZ, R7.reuse.H0_H0 ;  /* 0x20000007ff327230 */ /* 0x100fe40000004100 */
[----:B------:R-:W-:Y:S01]  /*6c70*/  HADD2 R5, R5, -1032, -1032 ;  /* 0xe408e40805057430 */ /* 0x000fe20000000000 */
[----:B------:R-:W-:Y:S01]  /*6c80*/  LOP3.LUT R48, R48, 0x64006400, RZ, 0xfc, !PT ;  /* 0x6400640030307812 */ /* 0x000fe200078efcff */
[--C-:B------:R-:W-:Y:S01]  /*6c90*/  HADD2.F32 R69, -RZ, R6.reuse.H0_H0 ;  /* 0x20000006ff457230 */ /* 0x100fe20000004100 */
[----:B------:R-:W-:Y:S01]  /*6ca0*/  LOP3.LUT R35, R35, 0xf000f0, RZ, 0xc0, !PT ;  /* 0x00f000f023237812 */ /* 0x000fe200078ec0ff */
[----:B------:R-:W-:Y:S01]  /*6cb0*/  HADD2.F32 R49, -RZ, R7.H1_H1 ;  /* 0x30000007ff317230 */ /* 0x000fe20000004100 */
[----:B------:R-:W-:Y:S01]  /*6cc0*/  LOP3.LUT R9, R9, 0xf000f0, RZ, 0xc0, !PT ;  /* 0x00f000f009097812 */ /* 0x000fe200078ec0ff */
[----:B------:R-:W-:Y:S02]  /*6cd0*/  HADD2.F32 R77, -RZ, R6.H1_H1 ;  /* 0x30000006ff4d7230 */ /* 0x000fe40000004100 */
[----:B------:R-:W-:Y:S01]  /*6ce0*/  HADD2 R48, R48, -1032, -1032 ;  /* 0xe408e40830307430 */ /* 0x000fe20000000000 */
[----:B------:R-:W0:Y:S01]  /*6cf0*/  LDS.64 R6, [UR4+0x10] ;  /* 0x00001004ff067984 */ /* 0x000e220008000a00 */
[----:B------:R-:W-:-:S02]  /*6d00*/  HADD2.F32 R67, -RZ, R5.H0_H0 ;  /* 0x20000005ff437230 */ /* 0x000fc40000004100 */
[----:B------:R-:W-:Y:S01]  /*6d10*/  FFMA.FTZ R66, R51, R69, R66 ;  /* 0x0000004533427223 */ /* 0x000fe20000010042 */
        /* <DEDUP_REMOVED lines=8> */
[----:B------:R-:W-:Y:S01]  /*6da0*/  HFMA2 R5, R34, R21.H1_H1, -72, -72 ;  /* 0xd480d48022057431 */ /* 0x000fe20000060015 */
[----:B------:R-:W-:Y:S01]  /*6db0*/  LOP3.LUT R34, R35, 0x64006400, RZ, 0xfc, !PT ;  /* 0x6400640023227812 */ /* 0x000fe200078efcff */
[----:B------:R-:W-:Y:S01]  /*6dc0*/  FFMA.FTZ R62, R67, R51, R62 ;  /* 0x00000033433e7223 */ /* 0x000fe2000001003e */
[----:B------:R-:W-:Y:S01]  /*6dd0*/  FFMA.FTZ R61, R51, R68, R64 ;  /* 0x00000044333d7223 */ /* 0x000fe20000010040 */
[----:B------:R-:W-:-:S02]  /*6de0*/  HADD2.F32 R78, -RZ, R65.H1_H1 ;  /* 0x30000041ff4e7230 */ /* 0x000fc40000004100 */
[----:B------:R-:W-:Y:S01]  /*6df0*/  FFMA.FTZ R63, R51, R70, R63 ;  /* 0x00000046333f7223 */ /* 0x000fe2000001003f */
[-C--:B------:R-:W-:Y:S01]  /*6e00*/  HFMA2 R34, R34, R21.reuse.H1_H1, -72, -72 ;  /* 0xd480d48022227431 */ /* 0x080fe20000060015 */
[----:B------:R-:W-:Y:S01]  /*6e10*/  LOP3.LUT R8, R9, 0x64006400, RZ, 0xfc, !PT ;  /* 0x6400640009087812 */ /* 0x000fe200078efcff */
[----:B------:R-:W-:Y:S01]  /*6e20*/  FFMA.FTZ R62, R75, R60, R62 ;  /* 0x0000003c4b3e7223 */ /* 0x000fe2000001003e */
[C---:B------:R-:W-:Y:S01]  /*6e30*/  FFMA.FTZ R61, R60.reuse, R76, R61 ;  /* 0x0000004c3c3d7223 */ /* 0x040fe2000001003d */
[C---:B------:R-:W-:Y:S01]  /*6e40*/  FFMA.FTZ R66, R60.reuse, R77, R66 ;  /* 0x0000004d3c427223 */ /* 0x040fe20000010042 */
[----:B------:R-:W-:Y:S02]  /*6e50*/  HADD2.F32 R85, -RZ, R34.H0_H0 ;  /* 0x20000022ff557230 */ /* 0x000fe40000004100 */
[----:B------:R-:W-:Y:S01]  /*6e60*/  FFMA.FTZ R60, R60, R78, R63 ;  /* 0x0000004e3c3c7223 */ /* 0x000fe2000001003f */
[----:B------:R-:W-:Y:S02]  /*6e70*/  HFMA2 R8, R8, R21.H1_H1, -72, -72 ;  /* 0xd480d48008087431 */ /* 0x000fe40000060015 */
[----:B------:R-:W-:-:S02]  /*6e80*/  HADD2.F32 R79, -RZ, R5.H0_H0 ;  /* 0x20000005ff4f7230 */ /* 0x000fc40000004100 */
[----:B------:R-:W-:Y:S02]  /*6e90*/  HFMA2 R48, R48, R21.H1_H1, -72, -72 ;  /* 0xd480d48030307431 */ /* 0x000fe40000060015 */
[----:B------:R-:W-:Y:S02]  /*6ea0*/  HADD2.F32 R80, -RZ, R5.H1_H1 ;  /* 0x30000005ff507230 */ /* 0x000fe40000004100 */
[----:B------:R-:W-:Y:S01]  /*6eb0*/  FFMA.FTZ R5, R50, R85, R60 ;  /* 0x0000005532057223 */ /* 0x000fe2000001003c */
[----:B------:R-:W-:Y:S01]  /*6ec0*/  HADD2.F32 R86, -RZ, R34.H1_H1 ;  /* 0x30000022ff567230 */ /* 0x000fe20000004100 */
[----:B----4-:R-:W-:Y:S01]  /*6ed0*/  LOP3.LUT R34, R38, 0xf000f, RZ, 0xc0, !PT ;  /* 0x000f000f26227812 */ /* 0x010fe200078ec0ff */
[--C-:B------:R-:W-:Y:S02]  /*6ee0*/  HADD2.F32 R81, -RZ, R8.reuse.H0_H0 ;  /* 0x20000008ff517230 */ /* 0x100fe40000004100 */
[----:B------:R-:W-:Y:S01]  /*6ef0*/  FFMA.FTZ R99, R79, R50, R62 ;  /* 0x000000324f637223 */ /* 0x000fe2000001003e */
[----:B------:R-:W-:-:S02]  /*6f00*/  HADD2.F32 R82, -RZ, R8.H1_H1 ;  /* 0x30000008ff527230 */ /* 0x000fc40000004100 */
[----:B------:R-:W-:Y:S01]  /*6f10*/  FFMA.FTZ R100, R49, R86, R5 ;  /* 0x0000005631647223 */ /* 0x000fe20000010005 */
[--C-:B------:R-:W-:Y:S01]  /*6f20*/  HADD2.F32 R83, -RZ, R48.reuse.H0_H0 ;  /* 0x20000030ff537230 */ /* 0x100fe20000004100 */
        /* <DEDUP_REMOVED lines=12> */
[----:B0-----:R-:W-:-:S02]  /*6ff0*/  HADD2.F32 R9, -RZ, R6.H0_H0 ;  /* 0x20000006ff097230 */ /* 0x001fc40000004100 */
[----:B------:R-:W-:Y:S02]  /*7000*/  HADD2 R49, R8, -1032, -1032 ;  /* 0xe408e40808317430 */ /* 0x000fe40000000000 */
[----:B------:R-:W-:Y:S02]  /*7010*/  HADD2.F32 R66, -RZ, R6.H1_H1 ;  /* 0x30000006ff427230 */ /* 0x000fe40000004100 */
[----:B------:R-:W-:Y:S01]  /*7020*/  HADD2 R6, R5, -1032, -1032 ;  /* 0xe408e40805067430 */ /* 0x000fe20000000000 */
        /* <DEDUP_REMOVED lines=15> */
[--C-:B------:R-:W-:Y:S01]  /*7120*/  HADD2.F32 R6, -RZ, R60.reuse.H0_H0 ;  /* 0x2000003cff067230 */ /* 0x100fe20000004100 */
[----:B------:R-:W-:Y:S01]  /*7130*/  SHF.R.U32.HI R37, RZ, 0x8, R37 ;  /* 0x00000008ff257819 */ /* 0x000fe20000011625 */
[----:B------:R-:W-:Y:S01]  /*7140*/  HADD2.F32 R49, -RZ, R60.H1_H1 ;  /* 0x3000003cff317230 */ /* 0x000fe20000004100 */
[----:B------:R-:W-:Y:S01]  /*7150*/  LOP3.LUT R60, R48, 0x64006400, RZ, 0xfc, !PT ;  /* 0x64006400303c7812 */ /* 0x000fe200078efcff */
[----:B------:R-:W-:-:S02]  /*7160*/  HADD2.F32 R5, -RZ, R62.H0_H0 ;  /* 0x2000003eff057230 */ /* 0x000fc40000004100 */
[----:B------:R-:W-:Y:S01]  /*7170*/  FFMA.FTZ R74, R9, R6, RZ ;  /* 0x00000006094a7223 */ /* 0x000fe200000100ff */
[----:B------:R-:W-:Y:S01]  /*7180*/  HADD2.F32 R48, -RZ, R62.H1_H1 ;  /* 0x3000003eff307230 */ /* 0x000fe20000004100 */
[----:B------:R-:W-:Y:S01]  /*7190*/  LOP3.LUT R62, R61, 0x64006400, RZ, 0xfc, !PT ;  /* 0x640064003d3e7812 */ /* 0x000fe200078efcff */
[-C--:B------:R-:W-:Y:S02]  /*71a0*/  HFMA2 R63, R60, R21.reuse.H1_H1, -72, -72 ;  /* 0xd480d4803c3f7431 */ /* 0x080fe40000060015 */
[----:B------:R-:W-:Y:S01]  /*71b0*/  FFMA.FTZ R60, R8, R9, RZ ;  /* 0x00000009083c7223 */ /* 0x000fe200000100ff */
[C---:B------:R-:W-:Y:S01]  /*71c0*/  FFMA.FTZ R61, R9.reuse, R7, RZ ;  /* 0x00000007093d7223 */ /* 0x040fe200000100ff */
[----:B------:R-:W-:Y:S01]  /*71d0*/  FFMA.FTZ R9, R9, R5, RZ ;  /* 0x0000000509097223 */ /* 0x000fe200000100ff */
[C---:B------:R-:W-:Y:S01]  /*71e0*/  FFMA.FTZ R87, R66.reuse, R49, R74 ;  /* 0x0000003142577223 */ /* 0x040fe2000001004a */
[----:B------:R-:W-:Y:S01]  /*71f0*/  FFMA.FTZ R73, R51, R66, R60 ;  /* 0x0000004233497223 */ /* 0x000fe2000001003c */
[----:B------:R-:W-:Y:S01]  /*7200*/  LOP3.LUT R60, R65, 0x64006400, RZ, 0xfc, !PT ;  /* 0x64006400413c7812 */ /* 0x000fe200078efcff */
[----:B------:R-:W-:Y:S01]  /*7210*/  FFMA.FTZ R89, R66, R48, R9 ;  /* 0x0000003042597223 */ /* 0x000fe20000010009 */
[----:B------:R-:W-:-:S02]  /*7220*/  HFMA2 R62, R62, R21.H1_H1, -72, -72 ;  /* 0xd480d4803e3e7431 */ /* 0x000fc40000060015 */
[----:B------:R-:W-:Y:S01]  /*7230*/  FFMA.FTZ R88, R66, R50, R61 ;  /* 0x0000003242587223 */ /* 0x000fe2000001003d */
[-C--:B------:R-:W-:Y:S02]  /*7240*/  HFMA2 R9, R64, R21.reuse.H1_H1, -72, -72 ;  /* 0xd480d48040097431 */ /* 0x080fe40000060015 */
[--C-:B------:R-:W-:Y:S02]  /*7250*/  HADD2.F32 R66, -RZ, R63.reuse.H0_H0 ;  /* 0x2000003fff427230 */ /* 0x100fe40000004100 */
[----:B------:R-:W-:Y:S02]  /*7260*/  HFMA2 R74, R60, R21.H1_H1, -72, -72 ;  /* 0xd480d4803c4a7431 */ /* 0x000fe40000060015 */
[----:B------:R-:W-:Y:S01]  /*7270*/  HADD2.F32 R65, -RZ, R63.H1_H1 ;  /* 0x3000003fff417230 */ /* 0x000fe20000004100 */
[----:B------:R-:W-:Y:S01]  /*7280*/  SHF.R.U32.HI R38, RZ, 0x8, R38 ;  /* 0x00000008ff267819 */ /* 0x000fe20000011626 */
[--C-:B------:R-:W-:Y:S01]  /*7290*/  HADD2.F32 R64, -RZ, R62.reuse.H0_H0 ;  /* 0x2000003eff407230 */ /* 0x100fe20000004100 */
[----:B------:R-:W-:Y:S01]  /*72a0*/  SHF.R.U32.HI R36, RZ, 0x8, R36 ;  /* 0x00000008ff247819 */ /* 0x000fe20000011624 */
[----:B------:R-:W-:Y:S01]  /*72b0*/  HADD2.F32 R63, -RZ, R62.H1_H1 ;  /* 0x3000003eff3f7230 */ /* 0x000fe20000004100 */
[----:B------:R-:W-:Y:S01]  /*72c0*/  SHF.R.U32.HI R39, RZ, 0x8, R39 ;  /* 0x00000008ff277819 */ /* 0x000fe20000011627 */
[----:B------:R-:W-:-:S02]  /*72d0*/  HADD2.F32 R62, -RZ, R9.H0_H0 ;  /* 0x20000009ff3e7230 */ /* 0x000fc40000004100 */
[----:B------:R-:W-:Y:S01]  /*72e0*/  FMUL.FTZ R99, R40, R99 ;  /* 0x0000006328637220 */ /* 0x000fe20000410000 */
[--C-:B------:R-:W-:Y:S02]  /*72f0*/  HADD2.F32 R60, -RZ, R74.reuse.H0_H0 ;  /* 0x2000004aff3c7230 */ /* 0x100fe40000004100 */
[----:B------:R-:W-:Y:S01]  /*7300*/  FMUL.FTZ R100, R43, R100 ;  /* 0x000000642b647220 */ /* 0x000fe20000410000 */
[----:B------:R-:W-:Y:S02]  /*7310*/  HADD2.F32 R61, -RZ, R9.H1_H1 ;  /* 0x30000009ff3d7230 */ /* 0x000fe40000004100 */
[----:B------:R-:W-:Y:S02]  /*7320*/  HADD2.F32 R9, -RZ, R74.H1_H1 ;  /* 0x3000004aff097230 */ /* 0x000fe40000004100 */
        /* <DEDUP_REMOVED lines=26> */
[--C-:B------:R-:W-:Y:S01]  /*74d0*/  HADD2.F32 R72, -RZ, R103.reuse.H0_H0 ;  /* 0x20000067ff487230 */ /* 0x100fe20000004100 */
[----:B------:R-:W-:Y:S01]  /*74e0*/  LOP3.LUT R36, R36, 0xf000f0, RZ, 0xc0, !PT ;  /* 0x00f000f024247812 */ /* 0x000fe200078ec0ff */
[----:B------:R-:W-:Y:S01]  /*74f0*/  HADD2.F32 R74, -RZ, R92.H0_H0 ;  /* 0x2000005cff4a7230 */ /* 0x000fe20000004100 */
[----:B------:R-:W-:Y:S01]  /*7500*/  LOP3.LUT R37, R37, 0xf000f0, RZ, 0xc0, !PT ;  /* 0x00f000f025257812 */ /* 0x000fe200078ec0ff */
[----:B------:R-:W-:Y:S01]  /*7510*/  HADD2.F32 R71, -RZ, R104.H0_H0 ;  /* 0x20000068ff477230 */ /* 0x000fe20000004100 */
[----:B------:R-:W-:Y:S01]  /*7520*/  LOP3.LUT R39, R39, 0xf000f0, RZ, 0xc0, !PT ;  /* 0x00f000f027277812 */ /* 0x000fe200078ec0ff */
[C---:B------:R-:W-:Y:S01]  /*7530*/  FFMA.FTZ R91, R88.reuse, R73, R89 ;  /* 0x00000049585b7223 */ /* 0x040fe20000010059 */
[----:B------:R-:W-:Y:S01]  /*7540*/  FFMA.FTZ R102, R88, R72, R93 ;  /* 0x0000004858667223 */ /* 0x000fe2000001005d */
        /* <DEDUP_REMOVED lines=8> */
[----:B------:R-:W-:Y:S01]  /*75d0*/  HFMA2 R106, R92, R21.H1_H1, -72, -72 ;  /* 0xd480d4805c6a7431 */ /* 0x000fe20000060015 */
[----:B------:R-:W-:Y:S01]  /*75e0*/  LOP3.LUT R94, R39, 0x64006400, RZ, 0xfc, !PT ;  /* 0x64006400275e7812 */ /* 0x000fe200078efcff */
[----:B------:R-:W-:-:S02]  /*75f0*/  HADD2.F32 R87, -RZ, R103.H1_H1 ;  /* 0x30000067ff577230 */ /* 0x000fc40000004100 */
[-C--:B------:R-:W-:Y:S02]  /*7600*/  HFMA2 R39, R36, R21.reuse.H1_H1, -72, -72 ;  /* 0xd480d48024277431 */ /* 0x080fe40000060015 */
[C---:B------:R-:W-:Y:S01]  /*7610*/  FFMA.FTZ R37, R34.reuse, R90, R93 ;  /* 0x0000005a22257223 */ /* 0x040fe2000001005d */
[-C--:B------:R-:W-:Y:S02]  /*7620*/  HFMA2 R105, R38, R21.reuse.H1_H1, -72, -72 ;  /* 0xd480d48026697431 */ /* 0x080fe40000060015 */
[C---:B------:R-:W-:Y:S01]  /*7630*/  FFMA.FTZ R36, R34.reuse, R88, R91 ;  /* 0x0000005822247223 */ /* 0x040fe2000001005b */
[----:B------:R-:W-:Y:S02]  /*7640*/  HFMA2 R107, R94, R21.H1_H1, -72, -72 ;  /* 0xd480d4805e6b7431 */ /* 0x000fe40000060015 */
[----:B------:R-:W-:Y:S02]  /*7650*/  HADD2.F32 R93, -RZ, R106.H0_H0 ;  /* 0x2000006aff5d7230 */ /* 0x000fe40000004100 */
[----:B------:R-:W-:Y:S01]  /*7660*/  FFMA.FTZ R104, R34, R87, R102 ;  /* 0x0000005722687223 */ /* 0x000fe20000010066 */
[----:B------:R-:W-:-:S02]  /*7670*/  HADD2.F32 R91, -RZ, R39.H0_H0 ;  /* 0x20000027ff5b7230 */ /* 0x000fc40000004100 */
[----:B------:R-:W-:Y:S01]  /*7680*/  FFMA.FTZ R96, R89, R34, R96 ;  /* 0x0000002259607223 */ /* 0x000fe20000010060 */
[----:B------:R-:W-:Y:S02]  /*7690*/  HADD2.F32 R92, -RZ, R105.H0_H0 ;  /* 0x20000069ff5c7230 */ /* 0x000fe40000004100 */
[----:B------:R-:W-:Y:S01]  /*76a0*/  FFMA.FTZ R103, R95, R93, R104 ;  /* 0x0000005d5f677223 */ /* 0x000fe20000010068 */
[----:B------:R-:W-:Y:S02]  /*76b0*/  HADD2.F32 R94, -RZ, R107.H0_H0 ;  /* 0x2000006bff5e7230 */ /* 0x000fe40000004100 */
[----:B------:R-:W-:Y:S01]  /*76c0*/  FFMA.FTZ R38, R91, R95, R96 ;  /* 0x0000005f5b267223 */ /* 0x000fe20000010060 */
[----:B------:R-:W-:Y:S02]  /*76d0*/  HADD2.F32 R96, -RZ, R105.H1_H1 ;  /* 0x30000069ff607230 */ /* 0x000fe40000004100 */
[----:B------:R-:W-:Y:S01]  /*76e0*/  FFMA.FTZ R102, R95, R92, R36 ;  /* 0x0000005c5f667223 */ /* 0x000fe20000010024 */
[----:B------:R-:W-:Y:S01]  /*76f0*/  FMUL.FTZ R36, R41, R98 ;  /* 0x0000006229247220 */ /* 0x000fe20000410000 */
[----:B------:R-:W-:Y:S01]  /*7700*/  FFMA.FTZ R104, R95, R94, R37 ;  /* 0x0000005e5f687223 */ /* 0x000fe20000010025 */
[----:B------:R-:W-:-:S02]  /*7710*/  HADD2.F32 R95, -RZ, R39.H1_H1 ;  /* 0x30000027ff5f7230 */ /* 0x000fc40000004100 */
[----:B------:R-:W-:Y:S01]  /*7720*/  FMUL.FTZ R37, R42, R97 ;  /* 0x000000612a257220 */ /* 0x000fe20000410000 */
[----:B------:R-:W-:Y:S02]  /*7730*/  HADD2.F32 R98, -RZ, R106.H1_H1 ;  /* 0x3000006aff627230 */ /* 0x000fe40000004100 */
[----:B------:R-:W-:Y:S01]  /*7740*/  FFMA.FTZ R102, R101, R96, R102 ;  /* 0x0000006065667223 */ /* 0x000fe20000010066 */
[----:B------:R-:W-:Y:S02]  /*7750*/  HADD2.F32 R97, -RZ, R107.H1_H1 ;  /* 0x3000006bff617230 */ /* 0x000fe40000004100 */
[----:B------:R-:W-:Y:S01]  /*7760*/  FFMA.FTZ R39, R95, R101, R38 ;  /* 0x000000655f277223 */ /* 0x000fe20000010026 */
[----:B------:R-:W-:Y:S01]  /*7770*/  F2FP.F16.F32.PACK_AB R99, RZ, R99 ;  /* 0x00000063ff63723e */ /* 0x000fe200000000ff */
        /* <DEDUP_REMOVED lines=129> */
.L_x_2397:
        /* <DEDUP_REMOVED lines=111> */
.L_x_2398:
        /* <DEDUP_REMOVED lines=9> */
[--C-:B------:R-:W-:Y:S01]  /*8710*/  HADD2.F32 R45, -RZ, R35.reuse.H0_H0 ;  /* 0x20000023ff2d7230 */ /* 0x100fe20000004100 */
[----:B------:R-:W-:Y:S01]  /*8720*/  LOP3.LUT R29, R17, 0xf000f0, RZ, 0xc0, !PT ;  /* 0x00f000f0111d7812 */ /* 0x000fe200078ec0ff */
[----:B------:R-:W-:Y:S01]  /*8730*/  HADD2.F32 R46, -RZ, R35.H1_H1 ;  /* 0x30000023ff2e7230 */ /* 0x000fe20000004100 */
        /* <DEDUP_REMOVED lines=21> */
[----:B------:R-:W-:-:S02]  /*8890*/  HADD2.F32 R3, -RZ, R19.H0_H0 ;  /* 0x20000013ff037230 */ /* 0x000fc40000004100 */
[C---:B------:R-:W-:Y:S01]  /*88a0*/  FFMA.FTZ R35, R5.reuse, R2, RZ ;  /* 0x0000000205237223 */ /* 0x040fe200000100ff */
[----:B------:R-:W-:Y:S02]  /*88b0*/  HADD2.F32 R4, -RZ, R34.H0_H0 ;  /* 0x20000022ff047230 */ /* 0x000fe40000004100 */
        /* <DEDUP_REMOVED lines=8> */
[C---:B------:R-:W-:Y:S01]  /*8940*/  FFMA.FTZ R48, R38.reuse, R17, R35 ;  /* 0x0000001126307223 */ /* 0x040fe20000010023 */
[C---:B------:R-:W-:Y:S01]  /*8950*/  FFMA.FTZ R49, R38.reuse, R18, R39 ;  /* 0x0000001226317223 */ /* 0x040fe20000010027 */
[----:B------:R-:W-:Y:S01]  /*8960*/  FFMA.FTZ R53, R38, R19, R30 ;  /* 0x0000001326357223 */ /* 0x000fe2000001001e */
[----:B------:R-:W-:Y:S01]  /*8970*/  FFMA.FTZ R44, R16, R38, R29 ;  /* 0x00000026102c7223 */ /* 0x000fe2000001001d */
[----:B------:R-:W-:Y:S01]  /*8980*/  LOP3.LUT R36, R36, 0x64006400, RZ, 0xfc, !PT ;  /* 0x6400640024247812 */ /* 0x000fe200078efcff */
[-C--:B------:R-:W-:Y:S01]  /*8990*/  HFMA2 R5, R34, R21.reuse.H1_H1, -72, -72 ;  /* 0xd480d48022057431 */ /* 0x080fe20000060015 */
[----:B------:R-:W-:Y:S01]  /*89a0*/  LOP3.LUT R38, R37, 0x64006400, RZ, 0xfc, !PT ;  /* 0x6400640025267812 */ /* 0x000fe200078efcff */
[----:B------:R-:W-:Y:S01]  /*89b0*/  HADD2.F32 R29, -RZ, R47.H0_H0 ;  /* 0x2000002fff1d7230 */ /* 0x000fe20000004100 */
[----:B------:R-:W-:Y:S01]  /*89c0*/  SHF.R.U32.HI R77, RZ, 0x8, R12 ;  /* 0x00000008ff4d7819 */ /* 0x000fe2000001160c */
[----:B------:R-:W-:-:S02]  /*89d0*/  HFMA2 R37, R36, R21.H1_H1, -72, -72 ;  /* 0xd480d48024257431 */ /* 0x000fc40000060015 */
[--C-:B------:R-:W-:Y:S02]  /*89e0*/  HADD2.F32 R34, -RZ, R5.reuse.H0_H0 ;  /* 0x20000005ff227230 */ /* 0x100fe40000004100 */
[----:B------:R-:W-:Y:S02]  /*89f0*/  HFMA2 R39, R38, R21.H1_H1, -72, -72 ;  /* 0xd480d48026277431 */ /* 0x000fe40000060015 */
[----:B------:R-:W-:Y:S02]  /*8a00*/  HADD2.F32 R35, -RZ, R5.H1_H1 ;  /* 0x30000005ff237230 */ /* 0x000fe40000004100 */
[----:B------:R-:W-:Y:S01]  /*8a10*/  FFMA.FTZ R5, R29, R45, R44 ;  /* 0x0000002d1d057223 */ /* 0x000fe2000001002c */
[----:B------:R-:W-:Y:S01]  /*8a20*/  HADD2.F32 R36, -RZ, R37.H0_H0 ;  /* 0x20000025ff247230 */ /* 0x000fe20000004100 */
[----:B------:R-:W-:Y:S01]  /*8a30*/  SHF.R.U32.HI R78, RZ, 0x8, R13 ;  /* 0x00000008ff4e7819 */ /* 0x000fe2000001160d */
[----:B------:R-:W-:Y:S01]  /*8a40*/  HADD2.F32 R38, -RZ, R39.H0_H0 ;  /* 0x20000027ff267230 */ /* 0x000fe20000004100 */
[----:B------:R-:W-:Y:S01]  /*8a50*/  LOP3.LUT R67, R14, 0xf000f0, RZ, 0xc0, !PT ;  /* 0x00f000f00e437812 */ /* 0x000fe200078ec0ff */
        /* <DEDUP_REMOVED lines=40> */
[----:B------:R-:W0:Y:S01]  /*8ce0*/  LDS.64 R6, [UR4+0x30] ;  /* 0x00003004ff067984 */ /* 0x000e220008000a00 */
[----:B------:R-:W-:Y:S01]  /*8cf0*/  LOP3.LUT R52, R5, 0x64006400, RZ, 0xfc, !PT ;  /* 0x6400640005347812 */ /* 0x000fe200078efcff */
[----:B------:R-:W-:Y:S01]  /*8d00*/  HADD2.F32 R50, -RZ, R60.H1_H1 ;  /* 0x3000003cff327230 */ /* 0x000fe20000004100 */
[----:B------:R-:W-:Y:S01]  /*8d10*/  LOP3.LUT R5, R8, 0xf000f0, RZ, 0xc0, !PT ;  /* 0x00f000f008057812 */ /* 0x000fe200078ec0ff */
[----:B------:R-:W-:Y:S01]  /*8d20*/  FFMA.FTZ R60, R55, R49, R56 ;  /* 0x00000031373c7223 */ /* 0x000fe20000010038 */
[----:B------:R-:W-:Y:S01]  /*8d30*/  LOP3.LUT R8, R9, 0x64006400, RZ, 0xfc, !PT ;  /* 0x6400640009087812 */ /* 0x000fe200078efcff */
[----:B------:R-:W-:Y:S01]  /*8d40*/  HADD2.F32 R51, -RZ, R62.H1_H1 ;  /* 0x3000003eff337230 */ /* 0x000fe20000004100 */
        /* <DEDUP_REMOVED lines=8> */
[----:B------:R-:W-:Y:S02]  /*8dd0*/  HADD2.F32 R54, -RZ, R8.H0_H0 ;  /* 0x20000008ff367230 */ /* 0x000fe40000004100 */
[----:B------:R-:W-:Y:S01]  /*8de0*/  FFMA.FTZ R9, R48, R55, R57 ;  /* 0x0000003730097223 */ /* 0x000fe20000010039 */
[----:B------:R-:W-:-:S02]  /*8df0*/  HADD2.F32 R56, -RZ, R5.H0_H0 ;  /* 0x20000005ff387230 */ /* 0x000fc40000004100 */
[----:B------:R-:W-:Y:S01]  /*8e00*/  FFMA.FTZ R65, R55, R51, R58 ;  /* 0x0000003337417223 */ /* 0x000fe2000001003a */
[----:B------:R-:W-:Y:S01]  /*8e10*/  HADD2.F32 R53, -RZ, R53.H1_H1 ;  /* 0x30000035ff357230 */ /* 0x000fe20000004100 */
[----:B------:R-:W-:Y:S01]  /*8e20*/  LOP3.LUT R69, R15, 0xf000f0, RZ, 0xc0, !PT ;  /* 0x00f000f00f457812 */ /* 0x000fe200078ec0ff */
        /* <DEDUP_REMOVED lines=8> */
[C---:B------:R-:W-:Y:S01]  /*8eb0*/  LOP3.LUT R5, R12.reuse, 0xf000f, RZ, 0xc0, !PT ;  /* 0x000f000f0c057812 */ /* 0x040fe200078ec0ff */
[----:B------:R-:W-:Y:S01]  /*8ec0*/  FFMA.FTZ R62, R61, R58, R65 ;  /* 0x0000003a3d3e7223 */ /* 0x000fe20000010041 */
[----:B------:R-:W-:Y:S01]  /*8ed0*/  LOP3.LUT R8, R12, 0xf000f0, RZ, 0xc0, !PT ;  /* 0x00f000f00c087812 */ /* 0x000fe200078ec0ff */
[----:B------:R-:W-:Y:S01]  /*8ee0*/  FFMA.FTZ R87, R88, R57, R60 ;  /* 0x0000003958577223 */ /* 0x000fe2000001003c */
[C---:B------:R-:W-:Y:S01]  /*8ef0*/  LOP3.LUT R12, R13.reuse, 0xf000f, RZ, 0xc0, !PT ;  /* 0x000f000f0d0c7812 */ /* 0x040fe200078ec0ff */
[----:B------:R-:W-:Y:S01]  /*8f00*/  HADD2.F32 R59, -RZ, R59.H1_H1 ;  /* 0x3000003bff3b7230 */ /* 0x000fe20000004100 */
[----:B------:R-:W-:Y:S01]  /*8f10*/  LOP3.LUT R65, R13, 0xf000f0, RZ, 0xc0, !PT ;  /* 0x00f000f00d417812 */ /* 0x000fe200078ec0ff */
[----:B------:R-:W-:Y:S01]  /*8f20*/  HFMA2 R68, R68, R21.H1_H1, -72, -72 ;  /* 0xd480d48044447431 */ /* 0x000fe20000060015 */
[----:B------:R-:W-:Y:S01]  /*8f30*/  LOP3.LUT R13, R14, 0xf000f, RZ, 0xc0, !PT ;  /* 0x000f000f0e0d7812 */ /* 0x000fe200078ec0ff */
[----:B------:R-:W-:Y:S01]  /*8f40*/  FMUL.FTZ R87, R42, R87 ;  /* 0x000000572a577220 */ /* 0x000fe20000410000 */
        /* <DEDUP_REMOVED lines=9> */
[----:B------:R-:W-:-:S02]  /*8fe0*/  HADD2.F32 R71, -RZ, R7.H1_H1 ;  /* 0x30000007ff477230 */ /* 0x000fc40000004100 */
[----:B------:R-:W-:Y:S01]  /*8ff0*/  FFMA.FTZ R88, R88, R59, R62 ;  /* 0x0000003b58587223 */ /* 0x000fe2000001003e */
[----:B------:R-:W-:Y:S02]  /*9000*/  HADD2 R7, R12, -1032, -1032 ;  /* 0xe408e4080c077430 */ /* 0x000fe40000000000 */
[--C-:B------:R-:W-:Y:S02]  /*9010*/  HADD2.F32 R5, -RZ, R61.reuse.H0_H0 ;  /* 0x2000003dff057230 */ /* 0x100fe40000004100 */
[----:B------:R-:W-:Y:S02]  /*9020*/  HADD2 R62, R13, -1032, -1032 ;  /* 0xe408e4080d3e7430 */ /* 0x000fe40000000000 */
[----:B------:R-:W-:Y:S02]  /*9030*/  HADD2.F32 R60, -RZ, R61.H1_H1 ;  /* 0x3000003dff3c7230 */ /* 0x000fe40000004100 */
[----:B------:R-:W-:Y:S02]  /*9040*/  HADD2 R63, R6, -1032, -1032 ;  /* 0xe408e408063f7430 */ /* 0x000fe40000000000 */
[--C-:B------:R-:W-:Y:S01]  /*9050*/  HADD2.F32 R6, -RZ, R7.reuse.H0_H0 ;  /* 0x20000007ff067230 */ /* 0x100fe20000004100 */
[----:B------:R-:W-:Y:S01]  /*9060*/  LOP3.LUT R64, R8, 0x64006400, RZ, 0xfc, !PT ;  /* 0x6400640008407812 */ /* 0x000fe200078efcff */
[----:B------:R-:W-:Y:S01]  /*9070*/  HADD2.F32 R61, -RZ, R7.H1_H1 ;  /* 0x30000007ff3d7230 */ /* 0x000fe20000004100 */
[----:B------:R-:W0:Y:S01]  /*9080*/  LDS.64 R12, [UR4+0x38] ;  /* 0x00003804ff0c7984 */ /* 0x000e220008000a00 */
[----:B------:R-:W-:Y:S01]  /*9090*/  HADD2.F32 R7, -RZ, R62.H0_H0 ;  /* 0x2000003eff077230 */ /* 0x000fe20000004100 */
[----:B------:R-:W-:Y:S01]  /*90a0*/  LOP3.LUT R66, R65, 0x64006400, RZ, 0xfc, !PT ;  /* 0x6400640041427812 */ /* 0x000fe200078efcff */
[----:B------:R-:W-:-:S02]  /*90b0*/  HADD2.F32 R8, -RZ, R63.H0_H0 ;  /* 0x2000003fff087230 */ /* 0x000fc40000004100 */
[-C--:B------:R-:W-:Y:S02]  /*90c0*/  HFMA2 R79, R64, R21.reuse.H1_H1, -72, -72 ;  /* 0xd480d480404f7431 */ /* 0x080fe40000060015 */
[----:B------:R-:W-:Y:S02]  /*90d0*/  HADD2.F32 R62, -RZ, R62.H1_H1 ;  /* 0x3000003eff3e7230 */ /* 0x000fe40000004100 */
[----:B------:R-:W-:Y:S01]  /*90e0*/  FFMA.FTZ R65, R5, R9, RZ ;  /* 0x0000000905417223 */ /* 0x000fe200000100ff */
[----:B------:R-:W-:Y:S02]  /*90f0*/  HADD2.F32 R63, -RZ, R63.H1_H1 ;  /* 0x3000003fff3f7230 */ /* 0x000fe40000004100 */
        /* <DEDUP_REMOVED lines=20> */
[----:B------:R-:W-:Y:S01]  /*9240*/  FFMA.FTZ R75, R74, R67, R76 ;  /* 0x000000434a4b7223 */ /* 0x000fe2000001004c */
[----:B------:R-:W-:Y:S01]  /*9250*/  FFMA.FTZ R76, R64, R71, R73 ;  /* 0x00000047404c7223 */ /* 0x000fe20000010049 */
[----:B------:R-:W-:Y:S01]  /*9260*/  FFMA.FTZ R79, R74, R69, R80 ;  /* 0x000000454a4f7223 */ /* 0x000fe20000010050 */
[----:B------:R-:W-:Y:S01]  /*9270*/  LOP3.LUT R74, R15, 0xf000f, RZ, 0xc0, !PT ;  /* 0x000f000f0f4a7812 */ /* 0x000fe200078ec0ff */
[----:B------:R-:W-:Y:S01]  /*9280*/  FFMA.FTZ R80, R71, R66, R72 ;  /* 0x0000004247507223 */ /* 0x000fe20000010048 */
[----:B------:R-:W-:Y:S01]  /*9290*/  HADD2.F32 R68, -RZ, R68.H1_H1 ;  /* 0x30000044ff447230 */ /* 0x000fe20000004100 */
[----:B------:R-:W-:Y:S01]  /*92a0*/  LOP3.LUT R72, R78, 0xf000f, RZ, 0xc0, !PT ;  /* 0x000f000f4e487812 */ /* 0x000fe200078ec0ff */
[----:B------:R-:W-:Y:S01]  /*92b0*/  HADD2.F32 R70, -RZ, R70.H1_H1 ;  /* 0x30000046ff467230 */ /* 0x000fe20000004100 */
[----:B------:R-:W-:Y:S01]  /*92c0*/  LOP3.LUT R73, R14, 0xf000f, RZ, 0xc0, !PT ;  /* 0x000f000f0e497812 */ /* 0x000fe200078ec0ff */
[----:B------:R-:W-:Y:S01]  /*92d0*/  FMUL.FTZ R88, R43, R88 ;  /* 0x000000582b587220 */ /* 0x000fe20000410000 */
        /* <DEDUP_REMOVED lines=9> */
[----:B------:R-:W-:Y:S01]  /*9370*/  HADD2 R93, R73, -1032, -1032 ;  /* 0xe408e408495d7430 */ /* 0x000fe20000000000 */
[----:B------:R-:W-:Y:S01]  /*9380*/  LOP3.LUT R71, R71, 0x64006400, RZ, 0xfc, !PT ;  /* 0x6400640047477812 */ /* 0x000fe200078efcff */
[----:B------:R-:W-:Y:S01]  /*9390*/  HADD2.F32 R74, -RZ, R94.H0_H0 ;  /* 0x2000005eff4a7230 */ /* 0x000fe20000004100 */
[----:B------:R-:W-:Y:S01]  /*93a0*/  LOP3.LUT R77, R77, 0xf000f0, RZ, 0xc0, !PT ;  /* 0x00f000f04d4d7812 */ /* 0x000fe200078ec0ff */
[----:B------:R-:W-:Y:S01]  /*93b0*/  HADD2.F32 R72, -RZ, R92.H0_H0 ;  /* 0x2000005cff487230 */ /* 0x000fe20000004100 */
[----:B------:R-:W-:Y:S01]  /*93c0*/  LOP3.LUT R78, R78, 0xf000f0, RZ, 0xc0, !PT ;  /* 0x00f000f04e4e7812 */ /* 0x000fe200078ec0ff */
[----:B------:R-:W-:Y:S02]  /*93d0*/  HADD2.F32 R73, -RZ, R93.H0_H0 ;  /* 0x2000005dff497230 */ /* 0x000fe40000004100 */
[----:B------:R-:W-:-:S02]  /*93e0*/  HADD2 R81, R71, -1032, -1032 ;  /* 0xe408e40847517430 */ /* 0x000fc40000000000 */
[C---:B------:R-:W-:Y:S01]  /*93f0*/  FFMA.FTZ R91, R75.reuse, R74, R79 ;  /* 0x0000004a4b5b7223 */ /* 0x040fe2000001004f */
[----:B------:R-:W-:Y:S01]  /*9400*/  LOP3.LUT R79, R14, 0xf000f0, RZ, 0xc0, !PT ;  /* 0x00f000f00e4f7812 */ /* 0x000fe200078ec0ff */
[----:B------:R-:W-:Y:S01]  /*9410*/  FFMA.FTZ R89, R75, R72, R80 ;  /* 0x000000484b597223 */ /* 0x000fe20000010050 */
[----:B------:R-:W-:Y:S01]  /*9420*/  LOP3.LUT R15, R15, 0xf000f0, RZ, 0xc0, !PT ;  /* 0x00f000f00f0f7812 */ /* 0x000fe200078ec0ff */
[----:B------:R-:W-:Y:S01]  /*9430*/  FFMA.FTZ R90, R75, R73, R82 ;  /* 0x000000494b5a7223 */ /* 0x000fe20000010052 */
[----:B------:R-:W-:Y:S01]  /*9440*/  HADD2.F32 R71, -RZ, R81.H0_H0 ;  /* 0x20000051ff477230 */ /* 0x000fe20000004100 */
[----:B------:R-:W-:Y:S01]  /*9450*/  LOP3.LUT R14, R77, 0x64006400, RZ, 0xfc, !PT ;  /* 0x640064004d0e7812 */ /* 0x000fe200078efcff */
[----:B------:R-:W-:Y:S01]  /*9460*/  HADD2.F32 R77, -RZ, R93.H1_H1 ;  /* 0x3000005dff4d7230 */ /* 0x000fe20000004100 */
[----:B------:R-:W-:Y:S01]  /*9470*/  LOP3.LUT R78, R78, 0x64006400, RZ, 0xfc, !PT ;  /* 0x640064004e4e7812 */ /* 0x000fe200078efcff */
[----:B------:R-:W-:Y:S01]  /*9480*/  HADD2.F32 R12, -RZ, R12.H1_H1 ;  /* 0x3000000cff0c7230 */ /* 0x000fe20000004100 */
[----:B------:R-:W-:Y:S01]  /*9490*/  LOP3.LUT R80, R79, 0x64006400, RZ, 0xfc, !PT ;  /* 0x640064004f507812 */ /* 0x000fe200078efcff */
[----:B------:R-:W-:Y:S01]  /*94a0*/  FFMA.FTZ R84, R71, R75, R76 ;  /* 0x0000004b47547223 */ /* 0x000fe2000001004c */
[----:B------:R-:W-:Y:S01]  /*94b0*/  LOP3.LUT R82, R15, 0x64006400, RZ, 0xfc, !PT ;  /* 0x640064000f527812 */ /* 0x000fe200078efcff */
[----:B------:R-:W-:-:S02]  /*94c0*/  HFMA2 R15, R14, R21.H1_H1, -72, -72 ;  /* 0xd480d4800e0f7431 */ /* 0x000fc40000060015 */
[----:B------:R-:W-:Y:S02]  /*94d0*/  HADD2.F32 R75, -RZ, R81.H1_H1 ;  /* 0x30000051ff4b7230 */ /* 0x000fe40000004100 */
[-C--:B------:R-:W-:Y:S02]  /*94e0*/  HFMA2 R93, R78, R21.reuse.H1_H1, -72, -72 ;  /* 0xd480d4804e5d7431 */ /* 0x080fe40000060015 */
[----:B------:R-:W-:Y:S02]  /*94f0*/  HADD2.F32 R76, -RZ, R92.H1_H1 ;  /* 0x3000005cff4c7230 */ /* 0x000fe40000004100 */
[-C--:B------:R-:W-:Y:S02]  /*9500*/  HFMA2 R95, R80, R21.reuse.H1_H1, -72, -72 ;  /* 0xd480d480505f7431 */ /* 0x080fe40000060015 */
[----:B------:R-:W-:Y:S02]  /*9510*/  HADD2.F32 R78, -RZ, R94.H1_H1 ;  /* 0x3000005eff4e7230 */ /* 0x000fe40000004100 */
[----:B------:R-:W-:-:S02]  /*9520*/  HFMA2 R96, R82, R21.H1_H1, -72, -72 ;  /* 0xd480d48052607431 */ /* 0x000fc40000060015 */
[----:B------:R-:W-:Y:S02]  /*9530*/  HADD2.F32 R83, -RZ, R13.H0_H0 ;  /* 0x2000000dff537230 */ /* 0x000fe40000004100 */
        /* <DEDUP_REMOVED lines=9> */
[C---:B------:R-:W-:Y:S01]  /*95d0*/  FFMA.FTZ R92, R83.reuse, R80, R14 ;  /* 0x00000050535c7223 */ /* 0x040fe2000001000e */
[C---:B------:R-:W-:Y:S01]  /*95e0*/  FFMA.FTZ R94, R83.reuse, R81, R94 ;  /* 0x00000051535e7223 */ /* 0x040fe2000001005e */
[----:B------:R-:W-:Y:S02]  /*95f0*/  HADD2.F32 R13, -RZ, R13.H1_H1 ;  /* 0x3000000dff0d7230 */ /* 0x000fe40000004100 */
[----:B------:R-:W-:Y:S01]  /*9600*/  FFMA.FTZ R91, R83, R82, R91 ;  /* 0x00000052535b7223 */ /* 0x000fe2000001005b */
[----:B------:R-:W-:Y:S02]  /*9610*/  HADD2.F32 R83, -RZ, R15.H1_H1 ;  /* 0x3000000fff537230 */ /* 0x000fe40000004100 */
[----:B------:R-:W-:Y:S01]  /*9620*/  FMUL.FTZ R12, R40, R85 ;  /* 0x00000055280c7220 */ /* 0x000fe20000410000 */
[----:B------:R-:W-:Y:S01]  /*9630*/  FMUL.FTZ R14, R41, R86 ;  /* 0x00000056290e7220 */ /* 0x000fe20000410000 */
        /* <DEDUP_REMOVED lines=43> */
[--C-:B-1----:R-:W-:Y:S02]  /*98f0*/  HADD2.F32 R89, -RZ, R14.reuse.H0_H0 ;  /* 0x2000000eff597230 */ /* 0x102fe40000004100 */
        /* <DEDUP_REMOVED lines=92> */
.L_x_2399:
        /* <DEDUP_REMOVED lines=115> */
.L_x_2396:
[----:B------:R-:W1:Y:S01]  /*a5f0*/  LDC R7, c[0x0][0x23c] ;  /* 0x00008f00ff077b82 */ /* 0x000e620000000800 */
[----:B------:R-:W-:Y:S01]  /*a600*/  IADD3 R10, R10, 0x20, RZ ;  /* 0x000000200a0a7810 */ /* 0x000fe20007ffe0ff */
[----:B------:R-:W-:-:S03]  /*a610*/  UIADD3 UR4, UR4, 0x40, URZ ;  /* 0x0000004004047890 */ /* 0x000fc6000fffe03f */
[C---:B------:R-:W-:Y:S02]  /*a620*/  ISETP.GE.AND P0, PT, R10.reuse, UR5, PT ;  /* 0x000000050a007c0c */ /* 0x040fe4000bf06270 */
[----:B------:R-:W-:Y:S01]  /*a630*/  ISETP.LT.AND P2, PT, R10, R11, PT ;  /* 0x0000000b0a00720c */ /* 0x000fe20003f41270 */
[----:B-1----:R-:W-:-:S12]  /*a640*/  IMAD.WIDE R32, R7, 0x10, R32 ;  /* 0x0000001007207825 */ /* 0x002fd800078e0220 */
[----:B------:R-:W-:Y:S05]  /*a650*/  @!P0 BRA P2, `(.L_x_2400) ;  /* 0xffffffc0001c8947 */ /* 0x000fea000103ffff */
.L_x_2395:
        /* <DEDUP_REMOVED lines=8> */
.L_x_2403:
        /* <DEDUP_REMOVED lines=9> */
[----:B0-----:R-:W-:Y:S02]  /*a770*/  SHF.R.U32.HI R36, RZ, 0xf, R34 ;  /* 0x0000000fff247819 */ /* 0x001fe40000011622 */
        /* <DEDUP_REMOVED lines=457> */
.L_x_2402:
[----:B------:R-:W-:Y:S01]  /*c410*/  IADD3 R10, R10, 0x20, RZ ;  /* 0x000000200a0a7810 */ /* 0x000fe20007ffe0ff */
[----:B------:R-:W-:Y:S01]  /*c420*/  UIADD3 UR4, UR4, 0x40, URZ ;  /* 0x0000004004047890 */ /* 0x000fe2000fffe03f */
[----:B-----5:R-:W-:Y:S02]  /*c430*/  IMAD.WIDE R32, R7, 0x4, R2 ;  /* 0x0000000407207825 */ /* 0x020fe400078e0202 */
[C---:B------:R-:W-:Y:S02]  /*c440*/  ISETP.GE.AND P0, PT, R10.reuse, UR5, PT ;  /* 0x000000050a007c0c */ /* 0x040fe4000bf06270 */
[----:B------:R-:W-:-:S13]  /*c450*/  ISETP.LT.AND P2, PT, R10, R11, PT ;  /* 0x0000000b0a00720c */ /* 0x000fda0003f41270 */
[----:B------:R-:W-:Y:S05]  /*c460*/  @!P0 BRA P2, `(.L_x_2403) ;  /* 0xffffffe0009c8947 */ /* 0x000fea000103ffff */
.L_x_2401:
[----:B------:R-:W-:Y:S05]  /*c470*/  @!P1 EXIT ;  /* 0x000000000000994d */ /* 0x000fea0003800000 */
[----:B------:R-:W2:Y:S01]  /*c480*/  S2R R0, SR_CTAID.X ;  /* 0x0000000000007919 */ /* 0x000ea20000002500 */
[----:B------:R-:W3:Y:S01]  /*c490*/  S2UR UR4, SR_CTAID.Y ;  /* 0x00000000000479c3 */ /* 0x000ee20000002600 */
[----:B------:R-:W2:Y:S07]  /*c4a0*/  S2R R3, SR_TID.X ;  /* 0x0000000000037919 */ /* 0x000eae0000002100 */
[----:B------:R-:W1:Y:S01]  /*c4b0*/  LDC.64 R8, c[0x0][0x230] ;  /* 0x00008c00ff087b82 */ /* 0x000e620000000a00 */
[----:B---3--:R-:W-:Y:S01]  /*c4c0*/  UIMAD UR4, UR4, 0x3, URZ ;  /* 0x00000003040478a4 */ /* 0x008fe2000f8e023f */
        /* <DEDUP_REMOVED lines=11> */
.L_x_2407:
[----:B------:R-:W1:Y:S02]  /*c580*/  LDS R2, [R0] ;  /* 0x0000000000027984 */ /* 0x000e640000000800 */
[----:B-1----:R-:W-:-:S06]  /*c590*/  HADD2 R3, R2, R30 ;  /* 0x0000001e02037230 */ /* 0x002fcc0000000000 */
[----:B------:R-:W1:Y:S02]  /*c5a0*/  ATOMS.CAST.SPIN R3, [R0], R2, R3 ;  /* 0x000000020003738d */ /* 0x000e640001800003 */
[----:B-1----:R-:W-:-:S13]  /*c5b0*/  ISETP.EQ.U32.AND P0, PT, R3, 0x1, PT ;  /* 0x000000010300780c */ /* 0x002fda0003f02070 */
[----:B------:R-:W-:Y:S05]  /*c5c0*/  @!P0 BRA `(.L_x_2407) ;  /* 0xfffffffc00ec8947 */ /* 0x000fea000383ffff */
[----:B------:R-:W-:Y:S05]  /*c5d0*/  BRA `(.L_x_2405) ;  /* 0x00000000000c7947 */ /* 0x000fea0003800000 */
.L_x_2406:
[----:B------:R-:W2:Y:S02]  /*c5e0*/  LD.E R0, desc[UR6][R4.64] ;  /* 0x0000000604007980 */ /* 0x000ea4000c101900 */
[----:B--2---:R-:W-:-:S05]  /*c5f0*/  IADD3 R3, R30, R0, RZ ;  /* 0x000000001e037210 */ /* 0x004fca0007ffe0ff */
[----:B------:R1:W-:Y:S02]  /*c600*/  ST.E desc[UR6][R4.64], R3 ;  /* 0x0000000304007985 */ /* 0x0003e4000c101906 */
.L_x_2405:
[----:B------:R-:W-:Y:S05]  /*c610*/  BSYNC B0 ;  /* 0x0000000000007941 */ /* 0x000fea0003800000 */
.L_x_2404:
[----:B------:R2:W-:Y:S01]  /*c620*/  ATOM.E.ADD.F16x2.RN.STRONG.GPU P0, RZ, desc[UR6][R4.64+0x4], R29 ;  /* 0x0000041d04ff79a2 */ /* 0x0005e2000810e1c6 */
[----:B------:R-:W-:Y:S04]  /*c630*/  BSSY B0, `(.L_x_2408) ;  /* 0x000000f000007945 */ /* 0x000fe80003800000 */
[----:B--2---:R-:W-:Y:S05]  /*c640*/  @P0 BRA `(.L_x_2409) ;  /* 0x0000000000340947 */ /* 0x004fea0003800000 */
[----:B------:R-:W2:Y:S02]  /*c650*/  QSPC.E.S P0, RZ, [R4+0x4] ;  /* 0x0000040004ff73aa */ /* 0x000ea40000000500 */
[----:B--2---:R-:W-:Y:S05]  /*c660*/  @!P0 BRA `(.L_x_2410) ;  /* 0x0000000000208947 */ /* 0x004fea0003800000 */
[----:B------:R-:W-:-:S04]  /*c670*/  MOV R2, R4 ;  /* 0x0000000400027202 */ /* 0x000fc80000000f00 */
[----:B------:R-:W-:-:S07]  /*c680*/  MOV R0, R2 ;  /* 0x0000000200007202 */ /* 0x000fce0000000f00 */
.L_x_2411:
[----:B------:R-:W1:Y:S02]  /*c690*/  LDS R2, [R0+0x4] ;  /* 0x0000040000027984 */ /* 0x000e640000000800 */
[----:B-1----:R-:W-:-:S10]  /*c6a0*/  HFMA2.MMA R3, R2, 1, 1, R29 ;  /* 0x3c003c0002037835 */ /* 0x002fd4000000001d */
[----:B------:R-:W1:Y:S02]  /*c6b0*/  ATOMS.CAST.SPIN R3, [R0+0x4], R2, R3 ;  /* 0x000004020003738d */ /* 0x000e640001800003 */
[----:B-1----:R-:W-:-:S13]  /*c6c0*/  ISETP.EQ.U32.AND P0, PT, R3, 0x1, PT ;  /* 0x000000010300780c */ /* 0x002fda0003f02070 */
[----:B------:R-:W-:Y:S05]  /*c6d0*/  @!P0 BRA `(.L_x_2411) ;  /* 0xfffffffc00ec8947 */ /* 0x000fea000383ffff */
[----:B------:R-:W-:Y:S05]  /*c6e0*/  BRA `(.L_x_2409) ;  /* 0x00000000000c7947 */ /* 0x000fea0003800000 */
.L_x_2410:
[----:B------:R-:W1:Y:S02]  /*c6f0*/  LD.E R0, desc[UR6][R4.64+0x4] ;  /* 0x0000040604007980 */ /* 0x000e64000c101900 */
[----:B-1----:R-:W-:-:S05]  /*c700*/  IADD3 R3, R29, R0, RZ ;  /* 0x000000001d037210 */ /* 0x002fca0007ffe0ff */
[----:B------:R2:W-:Y:S02]  /*c710*/  ST.E desc[UR6][R4.64+0x4], R3 ;  /* 0x0000040304007985 */ /* 0x0005e4000c101906 */
.L_x_2409:
[----:B------:R-:W-:Y:S05]  /*c720*/  BSYNC B0 ;  /* 0x0000000000007941 */ /* 0x000fea0003800000 */
.L_x_2408:
        /* <DEDUP_REMOVED lines=11> */
.L_x_2415:
[----:B------:R-:W1:Y:S02]  /*c7e0*/  LDS R2, [R0] ;  /* 0x0000000000027984 */ /* 0x000e640000000800 */
[----:B-1----:R-:W-:-:S06]  /*c7f0*/  HADD2 R3, R2, R25 ;  /* 0x0000001902037230 */ /* 0x002fcc0000000000 */
[----:B------:R-:W1:Y:S02]  /*c800*/  ATOMS.CAST.SPIN R3, [R0], R2, R3 ;  /* 0x000000020003738d */ /* 0x000e640001800003 */
[----:B-1----:R-:W-:-:S13]  /*c810*/  ISETP.EQ.U32.AND P0, PT, R3, 0x1, PT ;  /* 0x000000010300780c */ /* 0x002fda0003f02070 */
[----:B------:R-:W-:Y:S05]  /*c820*/  @!P0 BRA `(.L_x_2415) ;  /* 0xfffffffc00ec8947 */ /* 0x000fea000383ffff */
[----:B------:R-:W-:Y:S05]  /*c830*/  BRA `(.L_x_2413) ;  /* 0x00000000000c7947 */ /* 0x000fea0003800000 */
.L_x_2414:
[----:B------:R-:W2:Y:S02]  /*c840*/  LD.E R0, desc[UR6][R4.64] ;  /* 0x0000000604007980 */ /* 0x000ea4000c101900 */
[----:B--2---:R-:W-:-:S05]  /*c850*/  IADD3 R3, R25, R0, RZ ;  /* 0x0000000019037210 */ /* 0x004fca0007ffe0ff */
[----:B------:R1:W-:Y:S02]  /*c860*/  ST.E desc[UR6][R4.64], R3 ;  /* 0x0000000304007985 */ /* 0x0003e4000c101906 */
.L_x_2413:
[----:B------:R-:W-:Y:S05]  /*c870*/  BSYNC B0 ;  /* 0x0000000000007941 */ /* 0x000fea0003800000 */
.L_x_2412:
[----:B------:R2:W-:Y:S01]  /*c880*/  ATOM.E.ADD.F16x2.RN.STRONG.GPU P0, RZ, desc[UR6][R4.64+0x4], R26 ;  /* 0x0000041a04ff79a2 */ /* 0x0005e2000810e1c6 */
[----:B------:R-:W-:Y:S04]  /*c890*/  BSSY B0, `(.L_x_2416) ;  /* 0x000000f000007945 */ /* 0x000fe80003800000 */
[----:B--2---:R-:W-:Y:S05]  /*c8a0*/  @P0 BRA `(.L_x_2417) ;  /* 0x0000000000340947 */ /* 0x004fea0003800000 */
[----:B------:R-:W2:Y:S02]  /*c8b0*/  QSPC.E.S P0, RZ, [R4+0x4] ;  /* 0x0000040004ff73aa */ /* 0x000ea40000000500 */
[----:B--2---:R-:W-:Y:S05]  /*c8c0*/  @!P0 BRA `(.L_x_2418) ;  /* 0x0000000000208947 */ /* 0x004fea0003800000 */
[----:B------:R-:W-:-:S04]  /*c8d0*/  MOV R2, R4 ;  /* 0x0000000400027202 */ /* 0x000fc80000000f00 */
[----:B------:R-:W-:-:S07]  /*c8e0*/  MOV R0, R2 ;  /* 0x0000000200007202 */ /* 0x000fce0000000f00 */
.L_x_2419:
[----:B------:R-:W1:Y:S02]  /*c8f0*/  LDS R2, [R0+0x4] ;  /* 0x0000040000027984 */ /* 0x000e640000000800 */
[----:B-1----:R-:W-:-:S10]  /*c900*/  HFMA2.MMA R3, R2, 1, 1, R26 ;  /* 0x3c003c0002037835 */ /* 0x002fd4000000001a */
[----:B------:R-:W1:Y:S02]  /*c910*/  ATOMS.CAST.SPIN R3, [R0+0x4], R2, R3 ;  /* 0x000004020003738d */ /* 0x000e640001800003 */
[----:B-1----:R-:W-:-:S13]  /*c920*/  ISETP.EQ.U32.AND P0, PT, R3, 0x1, PT ;  /* 0x000000010300780c */ /* 0x002fda0003f02070 */
[----:B------:R-:W-:Y:S05]  /*c930*/  @!P0 BRA `(.L_x_2419) ;  /* 0xfffffffc00ec8947 */ /* 0x000fea000383ffff */
[----:B------:R-:W-:Y:S05]  /*c940*/  BRA `(.L_x_2417) ;  /* 0x00000000000c7947 */ /* 0x000fea0003800000 */
.L_x_2418:
[----:B------:R-:W1:Y:S02]  /*c950*/  LD.E R0, desc[UR6][R4.64+0x4] ;  /* 0x0000040604007980 */ /* 0x000e64000c101900 */
[----:B-1----:R-:W-:-:S05]  /*c960*/  IADD3 R3, R26, R0, RZ ;  /* 0x000000001a037210 */ /* 0x002fca0007ffe0ff */
[----:B------:R2:W-:Y:S02]  /*c970*/  ST.E desc[UR6][R4.64+0x4], R3 ;  /* 0x0000040304007985 */ /* 0x0005e4000c101906 */
.L_x_2417:
[----:B------:R-:W-:Y:S05]  /*c980*/  BSYNC B0 ;  /* 0x0000000000007941 */ /* 0x000fea0003800000 */
.L_x_2416:
        /* <DEDUP_REMOVED lines=11> */
.L_x_2423:
[----:B------:R-:W1:Y:S02]  /*ca40*/  LDS R2, [R0] ;  /* 0x0000000000027984 */ /* 0x000e640000000800 */
[----:B-1----:R-:W-:-:S06]  /*ca50*/  HADD2 R3, R2, R28 ;  /* 0x0000001c02037230 */ /* 0x002fcc0000000000 */
[----:B------:R-:W1:Y:S02]  /*ca60*/  ATOMS.CAST.SPIN R3, [R0], R2, R3 ;  /* 0x000000020003738d */ /* 0x000e640001800003 */
[----:B-1----:R-:W-:-:S13]  /*ca70*/  ISETP.EQ.U32.AND P0, PT, R3, 0x1, PT ;  /* 0x000000010300780c */ /* 0x002fda0003f02070 */
[----:B------:R-:W-:Y:S05]  /*ca80*/  @!P0 BRA `(.L_x_2423) ;  /* 0xfffffffc00ec8947 */ /* 0x000fea000383ffff */
[----:B------:R-:W-:Y:S05]  /*ca90*/  BRA `(.L_x_2421) ;  /* 0x00000000000c7947 */ /* 0x000fea0003800000 */
.L_x_2422:
[----:B------:R-:W2:Y:S02]  /*caa0*/  LD.E R0, desc[UR6][R4.64] ;  /* 0x0000000604007980 */ /* 0x000ea4000c101900 */
[----:B--2---:R-:W-:-:S05]  /*cab0*/  IADD3 R3, R28, R0, RZ ;  /* 0x000000001c037210 */ /* 0x004fca0007ffe0ff */
[----:B------:R1:W-:Y:S02]  /*cac0*/  ST.E desc[UR6][R4.64], R3 ;  /* 0x0000000304007985 */ /* 0x0003e4000c101906 */
.L_x_2421:
[----:B------:R-:W-:Y:S05]  /*cad0*/  BSYNC B0 ;  /* 0x0000000000007941 */ /* 0x000fea0003800000 */
.L_x_2420:
[----:B------:R2:W-:Y:S02]  /*cae0*/  ATOM.E.ADD.F16x2.RN.STRONG.GPU P0, RZ, desc[UR6][R4.64+0x4], R27 ;  /* 0x0000041b04ff79a2 */ /* 0x0005e4000810e1c6 */
[----:B--2---:R-:W-:Y:S05]  /*caf0*/  @P0 EXIT ;  /* 0x000000000000094d */ /* 0x004fea0003800000 */
[----:B------:R-:W2:Y:S02]  /*cb00*/  QSPC.E.S P0, RZ, [R4+0x4] ;  /* 0x0000040004ff73aa */ /* 0x000ea40000000500 */
[----:B--2---:R-:W-:Y:S05]  /*cb10*/  @!P0 BRA `(.L_x_2424) ;  /* 0x0000000000208947 */ /* 0x004fea0003800000 */
[----:B------:R-:W-:-:S04]  /*cb20*/  MOV R2, R4 ;  /* 0x0000000400027202 */ /* 0x000fc80000000f00 */
[----:B------:R-:W-:-:S07]  /*cb30*/  MOV R0, R2 ;  /* 0x0000000200007202 */ /* 0x000fce0000000f00 */
.L_x_2425:
[----:B------:R-:W1:Y:S02]  /*cb40*/  LDS R2, [R0+0x4] ;  /* 0x0000040000027984 */ /* 0x000e640000000800 */
[----:B-1----:R-:W-:-:S10]  /*cb50*/  HFMA2.MMA R3, R2, 1, 1, R27 ;  /* 0x3c003c0002037835 */ /* 0x002fd4000000001b */
[----:B------:R-:W1:Y:S02]  /*cb60*/  ATOMS.CAST.SPIN R3, [R0+0x4], R2, R3 ;  /* 0x000004020003738d */ /* 0x000e640001800003 */
[----:B-1----:R-:W-:-:S13]  /*cb70*/  ISETP.EQ.U32.AND P0, PT, R3, 0x1, PT ;  /* 0x000000010300780c */ /* 0x002fda0003f02070 */
[----:B------:R-:W-:Y:S05]  /*cb80*/  @!P0 BRA `(.L_x_2425) ;  /* 0xfffffffc00ec8947 */ /* 0x000fea000383ffff */
[----:B------:R-:W-:Y:S05]  /*cb90*/  EXIT ;  /* 0x000000000000794d */ /* 0x000fea0003800000 */
.L_x_2424:
[----:B------:R-:W1:Y:S02]  /*cba0*/  LD.E R0, desc[UR6][R4.64+0x4] ;  /* 0x0000040604007980 */ /* 0x000e64000c101900 */
[----:B-1----:R-:W-:-:S05]  /*cbb0*/  IADD3 R3, R27, R0, RZ ;  /* 0x000000001b037210 */ /* 0x002fca0007ffe0ff */
[----:B------:R-:W-:Y:S01]  /*cbc0*/  ST.E desc[UR6][R4.64+0x4], R3 ;  /* 0x0000040304007985 */ /* 0x000fe2000c101906 */
[----:B------:R-:W-:Y:S05]  /*cbd0*/  EXIT ;  /* 0x000000000000794d */ /* 0x000fea0003800000 */
.L_x_2426:
        /* <DEDUP_REMOVED lines=10> */
.L_x_4195:


//--------------------- .text._Z23gemm_half_q_half_kernelILi3ELi20ELb0ELb0ELi32EEvPK6__halfPKjS4_S2_PS0_iiiiPKtS7_iiiiiibS2_i --------------------------
	.section	.text._Z23gemm_half_q_half_kernelILi3ELi20ELb0ELb0ELi32EEvPK6__halfPKjS4_S2_PS0_iiiiPKtS7_iiiiiibS2_i,"ax",@progbits
	.align	128
        .global         _Z23gemm_half_q_half_kernelILi3ELi20ELb0ELb0ELi32EEvPK6__halfPKjS4_S2_PS0_iiiiPKtS7_iiiiiibS2_i
        .type           _Z23gemm_half_q_half_kernelILi3ELi20ELb0ELb0ELi32EEvPK6__halfPKjS4_S2_PS0_iiiiPKtS7_iiiiiibS2_i,@function
        .size           _Z23gemm_half_q_half_kernelILi3ELi20ELb0ELb0ELi32EEvPK6__halfPKjS4_S2_PS0_iiiiPKtS7_iiiiiibS2_i,(.L_x_4196 - _Z23gemm_half_q_half_kernelILi3ELi20ELb0ELb0ELi32EEvPK6__halfPKjS4_S2_PS0_iiiiPKtS7_iiiiiibS2_i)
        .other          _Z23gemm_half_q_half_kernelILi3ELi20ELb0ELb0ELi32EEvPK6__halfPKjS4_S2_PS0_iiiiPKtS7_iiiiiibS2_i,@"STO_CUDA_ENTRY STV_DEFAULT"
_Z23gemm_half_q_half_kernelILi3ELi20ELb0ELb0ELi32EEvPK6__halfPKjS4_S2_PS0_iiiiPKtS7_iiiiiibS2_i:
.text._Z23gemm_half_q_half_kernelILi3ELi20ELb0ELb0ELi32EEvPK6__halfPKjS4_S2_PS0_iiiiPKtS7_iiiiiibS2_i:
        /* <DEDUP_REMOVED lines=44> */
.L_x_2431:
        /* <DEDUP_REMOVED lines=16> */
.L_x_2430:
        /* <DEDUP_REMOVED lines=16> */
.L_x_2429:
        /* <DEDUP_REMOVED lines=17> */
.L_x_2433:
        /* <DEDUP_REMOVED lines=16> */
.L_x_2432:
        /* <DEDUP_REMOVED lines=14> */
.L_x_2428:
[----:B------:R-:W-:Y:S05]  /*07b0*/  BSYNC B0 ;  /* 0x0000000000007941 */ /* 0x000fea0003800000 */
.L_x_2427:
        /* <DEDUP_REMOVED lines=20> */
.L_x_2436:
        /* <DEDUP_REMOVED lines=11> */
.L_x_2435:
[----:B--2---:R-:W-:-:S04]  /*09b0*/  IADD3 R6, R20, -R3, RZ ;  /* 0x8000000314067210 */ /* 0x004fc80007ffe0ff */
        /* <DEDUP_REMOVED lines=9> */
.L_x_2434:
[----:B------:R-:W0:Y:S08]  /*0a50*/  LDC R27, c[0x0][0x25c] ;  /* 0x00009700ff1b7b82 */ /* 0x000e300000000800 */
[----:B------:R-:W-:Y:S01]  /*0a60*/  BAR.SYNC.DEFER_BLOCKING 0x0 ;  /* 0x0000000000007b1d */ /* 0x000fe20000010000 */
[----:B------:R-:W-:-:S07]  /*0a70*/  ISETP.GE.AND P0, PT, R0, R21, PT ;  /* 0x000000150000720c */ /* 0x000fce0003f06270 */
[----:B------:R-:W3:Y:S06]  /*0a80*/  LDC R28, c[0x0][0x264] ;  /* 0x00009900ff1c7b82 */ /* 0x000eec0000000800 */
[----:B------:R-:W-:Y:S05]  /*0a90*/  @P0 BRA `(.L_x_2437) ;  /* 0x0000000000d40947 */ /* 0x000fea0003800000 */
[----:B------:R-:W4:Y:S01]  /*0aa0*/  LDC.64 R10, c[0x0][0x248] ;  /* 0x00009200ff0a7b82 */ /* 0x000f220000000a00 */
[----:B--2---:R-:W-:-:S07]  /*0ab0*/  SHF.L.U32 R5, R16, 0x6, RZ ;  /* 0x0000000610057819 */ /* 0x004fce00000006ff */
[----:B-1----:R-:W1:Y:S08]  /*0ac0*/  LDC.64 R12, c[0x0][0x220] ;  /* 0x00008800ff0c7b82 */ /* 0x002e700000000a00 */
[----:B------:R-:W2:Y:S01]  /*0ad0*/  LDC.64 R14, c[0x0][0x228] ;  /* 0x00008a00ff0e7b82 */ /* 0x000ea20000000a00 */
[----:B----4-:R-:W-:-:S05]  /*0ae0*/  IMAD.WIDE R4, R5, 0x2, R10 ;  /* 0x0000000205047825 */ /* 0x010fca00078e020a */
[----:B------:R4:W5:Y:S01]  /*0af0*/  LDG.E.U16.CONSTANT R3, desc[UR6][R4.64] ;  /* 0x0000000604037981 */ /* 0x000962000c1e9500 */
[----:B------:R-:W-:Y:S01]  /*0b00*/  SHF.R.S32.HI R7, RZ, 0x1f, R2 ;  /* 0x0000001fff077819 */ /* 0x000fe20000011402 */
[----:B------:R-:W-:Y:S01]  /*0b10*/  UMOV UR4, URZ ;  /* 0x0000003f00047c82 */ /* 0x000fe20008000000 */
[----:B------:R-:W-:Y:S02]  /*0b20*/  SHF.L.U32 R6, R2, 0x2, RZ ;  /* 0x0000000202067819 */ /* 0x000fe400000006ff */
[----:B------:R-:W-:Y:S02]  /*0b30*/  LEA.HI R7, R7, R2, RZ, 0x3 ;  /* 0x0000000207077211 */ /* 0x000fe400078f18ff */
[----:B------:R-:W-:Y:S02]  /*0b40*/  MOV R18, R0 ;  /* 0x0000000000127202 */ /* 0x000fe40000000f00 */
[----:B------:R-:W-:Y:S02]  /*0b50*/  LOP3.LUT R16, R6, 0x10, RZ, 0xc0, !PT ;  /* 0x0000001006107812 */ /* 0x000fe400078ec0ff */
[----:B-12-4-:R-:W-:-:S07]  /*0b60*/  SHF.R.S32.HI R17, RZ, 0x3, R7 ;  /* 0x00000003ff117819 */ /* 0x016fce0000011407 */
.L_x_2438:
        /* <DEDUP_REMOVED lines=11> */
[----:B------:R1:W3:Y:S01]  /*0c20*/  LDG.E.U16.CONSTANT R6, desc[UR6][R6.64] ;  /* 0x0000000606067981 */ /* 0x0002e2000c1e9500 */
        /* <DEDUP_REMOVED lines=12> */
[----:B-1----:R-:W-:Y:S01]  /*0cf0*/  IMAD R7, R24, R24, RZ ;  /* 0x0000001818077224 */ /* 0x002fe200078e02ff */
[----:B------:R-:W-:Y:S01]  /*0d00*/  IADD3 R4, R4, 0x1, RZ ;  /* 0x0000000104047810 */ /* 0x000fe20007ffe0ff */
[----:B------:R-:W-:Y:S01]  /*0d10*/  IMAD R19, R19, R19, RZ ;  /* 0x0000001313137224 */ /* 0x000fe200078e02ff */
[----:B----4-:R-:W-:Y:S01]  /*0d20*/  IADD3 R18, R9, R18, RZ ;  /* 0x0000001209127210 */ /* 0x010fe20007ffe0ff */
[----:B------:R-:W-:-:S02]  /*0d30*/  IMAD R22, R22, R22, RZ ;  /* 0x0000001616167224 */ /* 0x000fc400078e02ff */
[----:B------:R-:W-:Y:S01]  /*0d40*/  IMAD R4, R4, R4, RZ ;  /* 0x0000000404047224 */ /* 0x000fe200078e02ff */
[----:B------:R-:W3:Y:S01]  /*0d50*/  I2F.F16 R7, R7 ;  /* 0x0000000700077306 */ /* 0x000ee20000200c00 */
[----:B------:R-:W-:-:S07]  /*0d60*/  ISETP.GE.AND P2, PT, R18, R21, PT ;  /* 0x000000151200720c */ /* 0x000fce0003f46270 */
[----:B------:R-:W1:Y:S01]  /*0d70*/  I2F.F16 R5, R22 ;  /* 0x0000001600057306 */ /* 0x000e620000200c00 */
[----:B---3--:R-:W-:-:S07]  /*0d80*/  HMUL2 R24, R7.H0_H0, R6.H0_H0 ;  /* 0x2000000607187232 */ /* 0x008fce0000000800 */
[----:B------:R-:W2:Y:S01]  /*0d90*/  I2F.F16 R25, R4 ;  /* 0x0000000400197306 */ /* 0x000ea20000200c00 */
[----:B-1----:R-:W-:-:S07]  /*0da0*/  HMUL2 R22, R5.H0_H0, R6.H0_H0 ;  /* 0x2000000605167232 */ /* 0x002fce0000000800 */
[----:B------:R-:W1:Y:S01]  /*0db0*/  I2F.F16 R19, R19 ;  /* 0x0000001300137306 */ /* 0x000e620000200c00 */
[-C--:B--2---:R-:W-:Y:S02]  /*0dc0*/  HMUL2 R25, R25.H0_H0, R6.reuse.H0_H0 ;  /* 0x2000000619197232 */ /* 0x084fe40000000800 */
[----:B-1----:R-:W-:Y:S01]  /*0dd0*/  HMUL2 R26, R19.H0_H0, R6.H0_H0 ;  /* 0x20000006131a7232 */ /* 0x002fe20000000800 */
[----:B------:R-:W-:Y:S06]  /*0de0*/  @!P2 BRA `(.L_x_2438) ;  /* 0xfffffffc0060a947 */ /* 0x000fec000383ffff */
.L_x_2437:
[----:B------:R-:W-:Y:S01]  /*0df0*/  ULDC UR4, c[0x0][0x258] ;  /* 0x0000960000047ab9 */ /* 0x000fe20000000800 */
[----:B------:R-:W-:Y:S01]  /*0e00*/  ULDC UR10, c[0x0][0x260] ;  /* 0x00009800000a7ab9 */ /* 0x000fe20000000800 */
[C---:B------:R-:W-:Y:S01]  /*0e10*/  ISETP.GT.AND P2, PT, R0.reuse, UR4, PT ;  /* 0x0000000400007c0c */ /* 0x040fe2000bf44270 */
[----:B------:R-:W-:Y:S01]  /*0e20*/  ULDC UR5, c[0x0][0x268] ;  /* 0x00009a0000057ab9 */ /* 0x000fe20000000800 */
[C---:B------:R-:W-:Y:S02]  /*0e30*/  VIMNMX R3, R0.reuse, UR4, PT ;  /* 0x0000000400037c48 */ /* 0x040fe4000bfe0100 */
[C---:B------:R-:W-:Y:S02]  /*0e40*/  ISETP.GT.AND P4, PT, R0.reuse, UR10, PT ;  /* 0x0000000a00007c0c */ /* 0x040fe4000bf84270 */
[----:B--2---:R-:W-:Y:S02]  /*0e50*/  SHF.R.S32.HI R4, RZ, 0x1f, R3 ;  /* 0x0000001fff047819 */ /* 0x004fe40000011403 */
[----:B------:R-:W-:-:S02]  /*0e60*/  ISETP.GT.AND P6, PT, R0, UR5, PT ;  /* 0x0000000500007c0c */ /* 0x000fc4000bfc4270 */
[----:B------:R-:W-:Y:S01]  /*0e70*/  LEA.HI R7, R4, R3, RZ, 0x5 ;  /* 0x0000000304077211 */ /* 0x000fe200078f28ff */
[----:B------:R-:W-:Y:S01]  /*0e80*/  HFMA2.MMA R3, -RZ, RZ, 0, 0 ;  /* 0x00000000ff037435 */ /* 0x000fe200000001ff */
[C---:B0-----:R-:W-:Y:S02]  /*0e90*/  ISETP.GT.AND P3, PT, R0.reuse, R27, PT ;  /* 0x0000001b0000720c */ /* 0x041fe40003f64270 */
[----:B---3--:R-:W-:Y:S02]  /*0ea0*/  ISETP.GT.AND P5, PT, R0, R28, PT ;  /* 0x0000001c0000720c */ /* 0x008fe40003fa4270 */
[----:B------:R-:W-:Y:S01]  /*0eb0*/  MOV R4, RZ ;  /* 0x000000ff00047202 */ /* 0x000fe20000000f00 */
[----:B------:R-:W-:Y:S10]  /*0ec0*/  @!P2 BRA `(.L_x_2439) ;  /* 0x00000000001ca947 */ /* 0x000ff40003800000 */
[----:B------:R-:W0:Y:S02]  /*0ed0*/  LDC R5, c[0x0][0x25c] ;  /* 0x00009700ff057b82 */ /* 0x000e240000000800 */
[----:B0-----:R-:W-:-:S04]  /*0ee0*/  VIMNMX R4, R0, R5, PT ;  /* 0x0000000500047248 */ /* 0x001fc80003fe0100 */
[----:B------:R-:W-:-:S04]  /*0ef0*/  IADD3 R4, R4, -UR4, RZ ;  /* 0x8000000404047c10 */ /* 0x000fc8000fffe0ff */
[----:B------:R-:W-:-:S04]  /*0f00*/  SHF.R.S32.HI R5, RZ, 0x1f, R4 ;  /* 0x0000001fff057819 */ /* 0x000fc80000011404 */
[----:B------:R-:W-:-:S04]  /*0f10*/  LEA.HI R5, R5, R4, RZ, 0x5 ;  /* 0x0000000405057211 */ /* 0x000fc800078f28ff */
[----:B------:R-:W-:-:S05]  /*0f20*/  SHF.R.S32.HI R5, RZ, 0x5, R5 ;  /* 0x00000005ff057819 */ /* 0x000fca0000011405 */
[----:B------:R-:W-:-:S07]  /*0f30*/  IMAD R4, R5, 0x6, RZ ;  /* 0x0000000605047824 */ /* 0x000fce00078e02ff */
.L_x_2439:
        /* <DEDUP_REMOVED lines=8> */
.L_x_2440:
        /* <DEDUP_REMOVED lines=11> */
.L_x_2441:
[----:B------:R-:W-:Y:S05]  /*1070*/  @!P5 BRA `(.L_x_2442) ;  /* 0x00000000001cd947 */ /* 0x000fea0003800000 */
[----:B------:R-:W0:Y:S02]  /*1080*/  LDC R5, c[0x0][0x268] ;  /* 0x00009a00ff057b82 */ /* 0x000e240000000800 */
[----:B0-----:R-:W-:-:S04]  /*1090*/  VIMNMX R5, R0, R5, PT ;  /* 0x0000000500057248 */ /* 0x001fc80003fe0100 */
[----:B------:R-:W-:-:S04]  /*10a0*/  IADD3 R5, R5, -R28, RZ ;  /* 0x8000001c05057210 */ /* 0x000fc80007ffe0ff */
[----:B-1----:R-:W-:-:S04]  /*10b0*/  SHF.R.S32.HI R8, RZ, 0x1f, R5 ;  /* 0x0000001fff087819 */ /* 0x002fc80000011405 */
[----:B------:R-:W-:-:S04]  /*10c0*/  LEA.HI R8, R8, R5, RZ, 0x5 ;  /* 0x0000000508087211 */ /* 0x000fc800078f28ff */
[----:B------:R-:W-:-:S04]  /*10d0*/  SHF.R.S32.HI R8, RZ, 0x5, R8 ;  /* 0x00000005ff087819 */ /* 0x000fc80000011408 */
[----:B------:R-:W-:-:S07]  /*10e0*/  LEA R5, R8, R8, 0x1 ;  /* 0x0000000808057211 */ /* 0x000fce00078e08ff */
.L_x_2442:
[----:B-1----:R-:W-:Y:S01]  /*10f0*/  HFMA2.MMA R8, -RZ, RZ, 0, 0 ;  /* 0x00000000ff087435 */ /* 0x002fe200000001ff */
        /* <DEDUP_REMOVED lines=8> */
.L_x_2443:
        /* <DEDUP_REMOVED lines=19> */
[----:B------:R-:W-:Y:S01]  /*12b0*/  LEA.HI.X R37, R2, UR9, R3, 0x2, P2 ;  /* 0x0000000902257c11 */ /* 0x000fe200090f1403 */
[----:B------:R-:W-:Y:S08]  /*12c0*/  @P0 BRA `(.L_x_2444) ;  /* 0x0000001c00d80947 */ /* 0x000ff00003800000 */
[----:B------:R-:W-:Y:S01]  /*12d0*/  PRMT R32, RZ, 0x7610, R32 ;  /* 0x00007610ff207816 */ /* 0x000fe20000000020 */
[----:B------:R-:W-:-:S06]  /*12e0*/  ULDC UR5, c[0x0][0x260] ;  /* 0x0000980000057ab9 */ /* 0x000fcc0000000800 */
.L_x_2446:
[----:B0-----:R-:W0:Y:S02]  /*12f0*/  LDC R23, c[0x0][0x23c] ;  /* 0x00008f00ff177b82 */ /* 0x001e240000000800 */
[C---:B0-----:R-:W-:Y:S02]  /*1300*/  IMAD.WIDE R16, R23.reuse, 0x4, R36 ;  /* 0x0000000417107825 */ /* 0x041fe400078e0224 */
        /* <DEDUP_REMOVED lines=8> */
[----:B0-----:R-:W2:Y:S01]  /*1390*/  LDG.E.128.CONSTANT R4, desc[UR6][R2.64] ;  /* 0x0000000602047981 */ /* 0x001ea2000c1e9d00 */
[----:B-----5:R-:W-:Y:S02]  /*13a0*/  SHF.R.U32.HI R74, RZ, 0xf, R39 ;  /* 0x0000000fff4a7819 */ /* 0x020fe40000011627 */
[----:B------:R-:W-:Y:S02]  /*13b0*/  SHF.R.U32.HI R64, RZ, 0xf, R38 ;  /* 0x0000000fff407819 */ /* 0x000fe40000011626 */
[----:B------:R-:W-:Y:S02]  /*13c0*/  SHF.R.U32.HI R89, RZ, 0xe, R19 ;  /* 0x0000000eff597819 */ /* 0x000fe40000011613 */
        /* <DEDUP_REMOVED lines=33> */
[----:B------:R-:W-:Y:S02]  /*15e0*/  LOP3.LUT R64, R64, 0x20002, R81, 0xf8, !PT ;  /* 0x0002000240407812 */ /* 0x000fe400078ef851 */
        /* <DEDUP_REMOVED lines=32> */
[----:B------:R-:W-:Y:S02]  /*17f0*/  LOP3.LUT R81, R81, 0x80008, R8, 0xf8, !PT ;  /* 0x0008000851517812 */ /* 0x000fe400078ef808 */
[----:B------:R-:W0:Y:S01]  /*1800*/  LDS.128 R8, [UR4] ;  /* 0x00000004ff087984 */ /* 0x000e220008000c00 */
[----:B------:R-:W-:Y:S02]  /*1810*/  LOP3.LUT R62, R62, 0x10001, RZ, 0xc0, !PT ;  /* 0x000100013e3e7812 */ /* 0x000fe400078ec0ff */
[----:B------:R-:W-:-:S02]  /*1820*/  LOP3.LUT R60, R60, 0x10001, RZ, 0xc0, !PT ;  /* 0x000100013c3c7812 */ /* 0x000fc400078ec0ff */
        /* <DEDUP_REMOVED lines=29> */
[----:B------:R-:W-:Y:S01]  /*1a00*/  HADD2 R51, R51, -1040, -1040 ;  /* 0xe410e41033337430 */ /* 0x000fe20000000000 */
[----:B------:R-:W-:Y:S02]  /*1a10*/  LOP3.LUT R50, R50, 0x1f001f, RZ, 0xc0, !PT ;  /* 0x001f001f32327812 */ /* 0x000fe400078ec0ff */
[----:B------:R-:W-:Y:S02]  /*1a20*/  LOP3.LUT R54, R54, 0x64006400, RZ, 0xfc, !PT ;  /* 0x6400640036367812 */ /* 0x000fe400078efcff */
[----:B------:R-:W-:Y:S02]  /*1a30*/  LOP3.LUT R50, R50, 0x64006400, RZ, 0xfc, !PT ;  /* 0x6400640032327812 */ /* 0x000fe400078efcff */
[----:B------:R-:W-:Y:S01]  /*1a40*/  LOP3.LUT R41, R41, 0x64006400, RZ, 0xfc, !PT ;  /* 0x6400640029297812 */ /* 0x000fe200078efcff */
[----:B------:R-:W-:Y:S01]  /*1a50*/  HADD2 R54, R54, -1040, -1040 ;  /* 0xe410e41036367430 */ /* 0x000fe20000000000 */
        /* <DEDUP_REMOVED lines=35> */
[----:B------:R-:W-:Y:S02]  /*1c90*/  PRMT R22, R22, 0x5410, R24 ;  /* 0x0000541016167816 */ /* 0x000fe40000000018 */
[----:B------:R-:W-:-:S02]  /*1ca0*/  PRMT R25, R25, 0x5410, R26 ;  /* 0x0000541019197816 */ /* 0x000fc4000000001a */
        /* <DEDUP_REMOVED lines=16> */
[----:B------:R-:W-:Y:S02]  /*1db0*/  LOP3.LUT R7, R40, 0x64006400, RZ, 0xfc, !PT ;  /* 0x6400640028077812 */ /* 0x000fe400078efcff */
[----:B------:R-:W-:-:S02]  /*1dc0*/  LOP3.LUT R79, R79, 0x100010, R4, 0xf8, !PT ;  /* 0x001000104f4f7812 */ /* 0x000fc400078ef804 */
[----:B------:R-:W-:Y:S01]  /*1dd0*/  LOP3.LUT R80, R80, 0x100010, R5, 0xf8, !PT ;  /* 0x0010001050507812 */ /* 0x000fe200078ef805 */
[-C--:B------:R-:W-:Y:S01]  /*1de0*/  HFMA2 R64, R7, R34.reuse.H0_H0, -48, -48 ;  /* 0xd200d20007407431 */ /* 0x080fe20000040022 */
[----:B------:R-:W-:Y:S02]  /*1df0*/  LOP3.LUT R7, R88, 0x64006400, RZ, 0xfc, !PT ;  /* 0x6400640058077812 */ /* 0x000fe400078efcff */
[----:B------:R-:W-:Y:S01]  /*1e00*/  LOP3.LUT R88, R59, 0x64006400, RZ, 0xfc, !PT ;  /* 0x640064003b587812 */ /* 0x000fe200078efcff */
[----:B------:R-:W-:Y:S01]  /*1e10*/  HADD2 R59, R57, -1040, -1040 ;  /* 0xe410e410393b7430 */ /* 0x000fe20000000000 */
[----:B------:R-:W-:Y:S01]  /*1e20*/  LOP3.LUT R81, R81, 0x100010, R6, 0xf8, !PT ;  /* 0x0010001051517812 */ /* 0x000fe200078ef806 */
[-C--:B------:R-:W-:Y:S01]  /*1e30*/  HFMA2 R40, R7, R34.reuse.H0_H0, -48, -48 ;  /* 0xd200d20007287431 */ /* 0x080fe20000040022 */
[----:B------:R-:W-:Y:S01]  /*1e40*/  LOP3.LUT R93, R90, 0x64006400, RZ, 0xfc, !PT ;  /* 0x640064005a5d7812 */ /* 0x000fe200078efcff */
[----:B------:R-:W1:Y:S01]  /*1e50*/  LDS.128 R4, [UR4+0x10] ;  /* 0x00001004ff047984 */ /* 0x000e620008000c00 */
[----:B------:R-:W-:Y:S01]  /*1e60*/  HADD2 R57, R88, -1040, -1040 ;  /* 0xe410e41058397430 */ /* 0x000fe20000000000 */
[----:B------:R-:W-:Y:S01]  /*1e70*/  LOP3.LUT R90, R61, 0x64006400, RZ, 0xfc, !PT ;  /* 0x640064003d5a7812 */ /* 0x000fe200078efcff */
[----:B------:R-:W-:Y:S01]  /*1e80*/  HADD2 R61, R55, -1040, -1040 ;  /* 0xe410e410373d7430 */ /* 0x000fe20000000000 */
[----:B------:R-:W-:Y:S01]  /*1e90*/  LOP3.LUT R95, R92, 0x64006400, RZ, 0xfc, !PT ;  /* 0x640064005c5f7812 */ /* 0x000fe200078efcff */
[----:B------:R-:W-:Y:S01]  /*1ea0*/  HFMA2 R38, R93, R34.H0_H0, -48, -48 ;  /* 0xd200d2005d267431 */ /* 0x000fe20000040022 */
[----:B------:R-:W-:Y:S01]  /*1eb0*/  LOP3.LUT R78, R78, 0x100010, R91, 0xf8, !PT ;  /* 0x001000104e4e7812 */ /* 0x000fe200078ef85b */
[-C--:B0-----:R-:W-:Y:S01]  /*1ec0*/  HFMA2.MMA R92, R57, R8.reuse, RZ ;  /* 0x00000008395c7235 */ /* 0x081fe200000000ff */
[----:B------:R-:W-:Y:S01]  /*1ed0*/  HADD2 R55, R90, -1040, -1040 ;  /* 0xe410e4105a377430 */ /* 0x000fe20000000000 */
        /* <DEDUP_REMOVED lines=10> */
[-C--:B------:R-:W-:Y:S01]  /*1f80*/  HFMA2 R36, R95, R34.reuse.H0_H0, -48, -48 ;  /* 0xd200d2005f247431 */ /* 0x080fe20000040022 */
[----:B------:R-:W-:Y:S01]  /*1f90*/  LOP3.LUT R88, R71, 0x64006400, RZ, 0xfc, !PT ;  /* 0x6400640047587812 */ /* 0x000fe200078efcff */
[----:B------:R-:W-:Y:S01]  /*1fa0*/  HADD2 R71, R49, -1040, -1040 ;  /* 0xe410e41031477430 */ /* 0x000fe20000000000 */
[----:B------:R-:W-:Y:S01]  /*1fb0*/  LOP3.LUT R52, R56, 0x64006400, RZ, 0xfc, !PT ;  /* 0x6400640038347812 */ /* 0x000fe200078efcff */
[-C--:B------:R-:W-:Y:S01]  /*1fc0*/  HFMA2.MMA R92, R51, R10.reuse, R92 ;  /* 0x0000000a335c7235 */ /* 0x080fe2000000005c */
[----:B------:R-:W-:Y:S01]  /*1fd0*/  LOP3.LUT R9, R9, 0x64006400, RZ, 0xfc, !PT ;  /* 0x6400640009097812 */ /* 0x000fe200078efcff */
[----:B------:R-:W-:Y:S01]  /*1fe0*/  HFMA2 R34, R97, R34.H0_H0, -48, -48 ;  /* 0xd200d20061227431 */ /* 0x000fe20000040022 */
        /* <DEDUP_REMOVED lines=82> */
[----:B------:R-:W-:-:S02]  /*2510*/  HFMA2 R10, R33, R10, R96 ;  /* 0x0000000a210a7231 */ /* 0x000fc40000000060 */
[----:B------:R-:W-:Y:S02]  /*2520*/  HADD2 R96, R12, -1040, -1040 ;  /* 0xe410e4100c607430 */ /* 0x000fe40000000000 */
[----:B------:R-:W-:Y:S02]  /*2530*/  HADD2 R92, R14, -1040, -1040 ;  /* 0xe410e4100e5c7430 */ /* 0x000fe40000000000 */
[----:B------:R-:W-:Y:S02]  /*2540*/  HADD2 R89, R75, -1040, -1040 ;  /* 0xe410e4104b597430 */ /* 0x000fe40000000000 */
[-C--:B------:R-:W-:Y:S01]  /*2550*/  HFMA2.MMA R9, R96, R11.reuse, R93 ;  /* 0x0000000b60097235 */ /* 0x080fe2000000005d */
[----:B------:R-:W-:Y:S01]  /*2560*/  HADD2 R93, R16, -1040, -1040 ;  /* 0xe410e410105d7430 */ /* 0x000fe20000000000 */
[----:B------:R-:W-:Y:S01]  /*2570*/  HFMA2.MMA R95, R92, R11, R95 ;  /* 0x0000000b5c5f7235 */ /* 0x000fe2000000005f */
[----:B------:R-:W-:Y:S02]  /*2580*/  HADD2 R94, R13, -1040, -1040 ;  /* 0xe410e4100d5e7430 */ /* 0x000fe40000000000 */
[----:B------:R-:W-:-:S02]  /*2590*/  HADD2 R90, R15, -1040, -1040 ;  /* 0xe410e4100f5a7430 */ /* 0x000fc40000000000 */
[-C--:B------:R-:W-:Y:S01]  /*25a0*/  HFMA2 R17, R94, R11.reuse, R17 ;  /* 0x0000000b5e117231 */ /* 0x080fe20000000011 */
[-C--:B-1----:R-:W-:Y:S01]  /*25b0*/  HFMA2.MMA R9, R93, R4.reuse, R9 ;  /* 0x000000045d097235 */ /* 0x082fe20000000009 */
[----:B------:R-:W-:Y:S01]  /*25c0*/  HADD2 R91, R19, -1040, -1040 ;  /* 0xe410e410135b7430 */ /* 0x000fe20000000000 */
[----:B------:R-:W-:Y:S01]  /*25d0*/  HFMA2.MMA R95, R89, R4, R95 ;  /* 0x00000004595f7235 */ /* 0x000fe2000000005f */
[----:B------:R-:W-:Y:S02]  /*25e0*/  HFMA2 R10, R90, R11, R10 ;  /* 0x0000000b5a0a7231 */ /* 0x000fe4000000000a */
[----:B------:R-:W-:Y:S02]  /*25f0*/  HADD2 R75, R8, -1040, -1040 ;  /* 0xe410e410084b7430 */ /* 0x000fe40000000000 */
[-C--:B------:R-:W-:Y:S01]  /*2600*/  HFMA2 R19, R91, R4.reuse, R17 ;  /* 0x000000045b137231 */ /* 0x080fe20000000011 */
[-C--:B------:R-:W-:Y:S01]  /*2610*/  HFMA2.MMA R9, R40, R5.reuse, R9 ;  /* 0x0000000528097235 */ /* 0x080fe20000000009 */
[----:B------:R-:W-:Y:S01]  /*2620*/  HFMA2 R17, R75, R4, R10 ;  /* 0x000000044b117231 */ /* 0x000fe2000000000a */
[----:B------:R-:W-:Y:S01]  /*2630*/  HFMA2.MMA R4, R36, R5, R95 ;  /* 0x0000000524047235 */ /* 0x000fe2000000005f */
[----:B------:R-:W-:-:S02]  /*2640*/  HADD2 R77, R18, -1040, -1040 ;  /* 0xe410e410124d7430 */ /* 0x000fc40000000000 */
        /* <DEDUP_REMOVED lines=8> */
[----:B------:R-:W-:Y:S01]  /*26d0*/  HFMA2.MMA R4, R97, R6, R4 ;  /* 0x0000000661047235 */ /* 0x000fe20000000004 */
[----:B------:R-:W-:Y:S02]  /*26e0*/  HADD2 R78, R78, -1040, -1040 ;  /* 0xe410e4104e4e7430 */ /* 0x000fe40000000000 */
[-C--:B------:R-:W-:Y:S01]  /*26f0*/  HFMA2 R19, R38, R5.reuse, R19 ;  /* 0x0000000526137231 */ /* 0x080fe20000000013 */
        /* <DEDUP_REMOVED lines=173> */
.L_x_2445:
[----:B------:R-:W-:Y:S01]  /*31d0*/  IADD3 R0, R0, 0x20, RZ ;  /* 0x0000002000007810 */ /* 0x000fe20007ffe0ff */
[----:B------:R-:W-:Y:S01]  /*31e0*/  UIADD3 UR4, UR4, 0x40, URZ ;  /* 0x0000004004047890 */ /* 0x000fe2000fffe03f */
[----:B-----5:R-:W-:Y:S02]  /*31f0*/  IMAD.WIDE R36, R23, 0x4, R2 ;  /* 0x0000000417247825 */ /* 0x020fe400078e0202 */
[C---:B------:R-:W-:Y:S02]  /*3200*/  ISETP.GE.AND P0, PT, R0.reuse, UR5, PT ;  /* 0x0000000500007c0c */ /* 0x040fe4000bf06270 */
[----:B------:R-:W-:-:S13]  /*3210*/  ISETP.LT.AND P2, PT, R0, R21, PT ;  /* 0x000000150000720c */ /* 0x000fda0003f41270 */
[----:B------:R-:W-:Y:S05]  /*3220*/  @!P0 BRA P2, `(.L_x_2446) ;  /* 0xffffffe000308947 */ /* 0x000fea000103ffff */
.L_x_2444:
[----:B------:R-:W-:Y:S01]  /*3230*/  ISETP.GE.AND P0, PT, R0, R21, PT ;  /* 0x000000150000720c */ /* 0x000fe20003f06270 */
[----:B------:R-:W-:-:S03]  /*3240*/  ULDC UR5, c[0x0][0x268] ;  /* 0x00009a0000057ab9 */ /* 0x000fc60000000800 */
[----:B------:R-:W-:Y:S01]  /*3250*/  ISETP.GE.OR P0, PT, R0, UR5, P0 ;  /* 0x0000000500007c0c */ /* 0x000fe20008706670 */
[----:B------:R-:W-:-:S12]  /*3260*/  ULDC UR5, c[0x0][0x268] ;  /* 0x00009a0000057ab9 */ /* 0x000fd80000000800 */
[----:B------:R-:W-:Y:S05]  /*3270*/  @P0 BRA `(.L_x_2447) ;  /* 0x0000001c00640947 */ /* 0x000fea0003800000 */
.L_x_2449:
[----:B------:R-:W0:Y:S01]  /*3280*/  LDC R23, c[0x0][0x23c] ;  /* 0x00008f00ff177b82 */ /* 0x000e220000000800 */
[----:B-----5:R1:W5:Y:S01]  /*3290*/  LDG.E.128.CONSTANT R76, desc[UR6][R36.64] ;  /* 0x00000006244c7981 */ /* 0x020362000c1e9d00 */
[----:B0-----:R-:W-:-:S05]  /*32a0*/  IMAD.WIDE R4, R23, 0x4, R36 ;  /* 0x0000000417047825 */ /* 0x001fca00078e0224 */
[----:B------:R1:W5:Y:S01]  /*32b0*/  LDG.E.128.CONSTANT R8, desc[UR6][R4.64] ;  /* 0x0000000604087981 */ /* 0x000362000c1e9d00 */
[----:B------:R-:W-:Y:S01]  /*32c0*/  IMAD.WIDE R2, R23, 0x4, R4 ;  /* 0x0000000417027825 */ /* 0x000fe200078e0204 */
[----:B------:R-:W-:Y:S06]  /*32d0*/  @!P1 BRA `(.L_x_2448) ;  /* 0x0000001c00349947 */ /* 0x000fec0003800000 */
[----:B-1----:R-:W2:Y:S01]  /*32e0*/  LDG.E.128.CONSTANT R4, desc[UR6][R2.64] ;  /* 0x0000000602047981 */ /* 0x002ea2000c1e9d00 */
[----:B-----5:R-:W-:Y:S01]  /*32f0*/  SHF.R.U32.HI R16, RZ, 0xf, R76 ;  /* 0x0000000fff107819 */ /* 0x020fe2000001164c */
[----:B------:R-:W-:Y:S01]  /*3300*/  HFMA2.MMA R33, -RZ, RZ, 0, 0.015625 ;  /* 0x00002400ff217435 */ /* 0x000fe200000001ff */
[----:B------:R-:W-:Y:S02]  /*3310*/  SHF.R.U32.HI R36, RZ, 0xf, R79 ;  /* 0x0000000fff247819 */ /* 0x000fe4000001164f */
[----:B------:R-:W-:Y:S02]  /*3320*/  SHF.R.U32.HI R18, RZ, 0xf, R77 ;  /* 0x0000000fff127819 */ /* 0x000fe4000001164d */
[----:B------:R-:W-:Y:S02]  /*3330*/  SHF.R.U32.HI R35, RZ, 0xf, R78 ;  /* 0x0000000fff237819 */ /* 0x000fe4000001164e */
[----:B------:R-:W-:Y:S02]  /*3340*/  SHF.R.U32.HI R17, RZ, 0xe, R8 ;  /* 0x0000000eff117819 */ /* 0x000fe40000011608 */
[----:B------:R-:W-:-:S02]  /*3350*/  LOP3.LUT R16, R16, 0x10001, RZ, 0xc0, !PT ;  /* 0x0001000110107812 */ /* 0x000fc400078ec0ff */
[C---:B------:R-:W-:Y:S02]  /*3360*/  LOP3.LUT R12, R76.reuse, 0x380038, RZ, 0xc0, !PT ;  /* 0x003800384c0c7812 */ /* 0x040fe400078ec0ff */
[----:B------:R-:W-:Y:S02]  /*3370*/  SHF.R.U32.HI R67, RZ, 0x6, R76 ;  /* 0x00000006ff437819 */ /* 0x000fe4000001164c */
[----:B------:R-:W-:Y:S02]  /*3380*/  LOP3.LUT R73, R76, 0x70007, RZ, 0xc0, !PT ;  /* 0x000700074c497812 */ /* 0x000fe400078ec0ff */
[----:B------:R-:W-:Y:S02]  /*3390*/  LOP3.LUT R13, R8, 0x380038, RZ, 0xc0, !PT ;  /* 0x00380038080d7812 */ /* 0x000fe400078ec0ff */
[----:B------:R-:W-:Y:S02]  /*33a0*/  LOP3.LUT R15, R9, 0x380038, RZ, 0xc0, !PT ;  /* 0x00380038090f7812 */ /* 0x000fe400078ec0ff */
[----:B------:R-:W-:-:S02]  /*33b0*/  LOP3.LUT R34, R78, 0x380038, RZ, 0xc0, !PT ;  /* 0x003800384e227812 */ /* 0x000fc400078ec0ff */
[----:B------:R-:W-:Y:S02]  /*33c0*/  SHF.R.U32.HI R65, RZ, 0x6, R78 ;  /* 0x00000006ff417819 */ /* 0x000fe4000001164e */
[----:B------:R-:W-:Y:S02]  /*33d0*/  LOP3.LUT R75, R78, 0x70007, RZ, 0xc0, !PT ;  /* 0x000700074e4b7812 */ /* 0x000fe400078ec0ff */
[--C-:B------:R-:W-:Y:S02]  /*33e0*/  SHF.R.U32.HI R19, RZ, 0xe, R9.reuse ;  /* 0x0000000eff137819 */ /* 0x100fe40000011609 */
[----:B------:R-:W-:Y:S02]  /*33f0*/  SHF.R.U32.HI R84, RZ, 0x6, R9 ;  /* 0x00000006ff547819 */ /* 0x000fe40000011609 */
[----:B------:R-:W-:Y:S02]  /*3400*/  LOP3.LUT R76, R9, 0x70007, RZ, 0xc0, !PT ;  /* 0x00070007094c7812 */ /* 0x000fe400078ec0ff */
        /* <DEDUP_REMOVED lines=13> */
[----:B------:R-:W-:Y:S02]  /*34e0*/  LOP3.LUT R38, R16, 0x20002, R17, 0xf8, !PT ;  /* 0x0002000210267812 */ /* 0x000fe400078ef811 */
[----:B------:R-:W-:Y:S02]  /*34f0*/  MOV R42, 0x3000 ;  /* 0x00003000002a7802 */ /* 0x000fe40000000f00 */
[----:B------:R-:W-:Y:S02]  /*3500*/  LOP3.LUT R13, R13, 0x64006400, RZ, 0xfc, !PT ;  /* 0x640064000d0d7812 */ /* 0x000fe400078efcff */
[----:B------:R-:W-:Y:S02]  /*3510*/  LOP3.LUT R15, R15, 0x64006400, RZ, 0xfc, !PT ;  /* 0x640064000f0f7812 */ /* 0x000fe400078efcff */
[----:B------:R-:W-:Y:S01]  /*3520*/  LOP3.LUT R14, R77, 0x380038, RZ, 0xc0, !PT ;  /* 0x003800384d0e7812 */ /* 0x000fe200078ec0ff */
[-C--:B------:R-:W-:Y:S01]  /*3530*/  HFMA2 R63, R13, R42.reuse.H0_H0, -132, -132 ;  /* 0xd820d8200d3f7431 */ /* 0x080fe2000004002a */
[----:B------:R-:W-:Y:S01]  /*3540*/  LOP3.LUT R41, R36, 0x20002, R41, 0xf8, !PT ;  /* 0x0002000224297812 */ /* 0x000fe200078ef829 */
[----:B------:R-:W-:Y:S01]  /*3550*/  HFMA2 R61, R15, R42.H0_H0, -132, -132 ;  /* 0xd820d8200f3d7431 */ /* 0x000fe2000004002a */
[----:B------:R-:W-:-:S02]  /*3560*/  LOP3.LUT R35, R18, 0x20002, R19, 0xf8, !PT ;  /* 0x0002000212237812 */ /* 0x000fc400078ef813 */
[----:B------:R-:W-:Y:S02]  /*3570*/  LOP3.LUT R40, R8, 0x20002, R39, 0xf8, !PT ;  /* 0x0002000208287812 */ /* 0x000fe400078ef827 */
[----:B------:R-:W-:Y:S02]  /*3580*/  SHF.R.U32.HI R69, RZ, 0x6, R77 ;  /* 0x00000006ff457819 */ /* 0x000fe4000001164d */
[----:B------:R-:W-:Y:S02]  /*3590*/  LOP3.LUT R59, R9, 0x64006400, RZ, 0xfc, !PT ;  /* 0x64006400093b7812 */ /* 0x000fe400078efcff */
[----:B------:R-:W-:Y:S02]  /*35a0*/  LOP3.LUT R9, R69, 0x380038, RZ, 0xc0, !PT ;  /* 0x0038003845097812 */ /* 0x000fe400078ec0ff */
[----:B------:R-:W-:Y:S01]  /*35b0*/  LOP3.LUT R57, R10, 0x64006400, RZ, 0xfc, !PT ;  /* 0x640064000a397812 */ /* 0x000fe200078efcff */
[----:B------:R-:W-:Y:S01]  /*35c0*/  HFMA2 R59, R59, R42.H0_H0, -132, -132 ;  /* 0xd820d8203b3b7431 */ /* 0x000fe2000004002a */
[----:B------:R-:W-:-:S02]  /*35d0*/  LOP3.LUT R9, R9, 0x64006400, RZ, 0xfc, !PT ;  /* 0x6400640009097812 */ /* 0x000fc400078efcff */
[----:B------:R-:W-:Y:S01]  /*35e0*/  SHF.R.U32.HI R71, RZ, 0x6, R79 ;  /* 0x00000006ff477819 */ /* 0x000fe2000001164f */
[-C--:B------:R-:W-:Y:S01]  /*35f0*/  HFMA2 R57, R57, R42.reuse.H0_H0, -132, -132 ;  /* 0xd820d82039397431 */ /* 0x080fe2000004002a */
        /* <DEDUP_REMOVED lines=18> */
[----:B------:R-:W-:Y:S02]  /*3720*/  SHF.R.U32.HI R90, RZ, 0x6, R5 ;  /* 0x00000006ff5a7819 */ /* 0x000fe40000011605 */
[----:B------:R-:W-:Y:S02]  /*3730*/  LOP3.LUT R83, R5, 0x70007, RZ, 0xc0, !PT ;  /* 0x0007000705537812 */ /* 0x000fe400078ec0ff */
[----:B------:R-:W-:Y:S02]  /*3740*/  LOP3.LUT R5, R12, 0x64006400, RZ, 0xfc, !PT ;  /* 0x640064000c057812 */ /* 0x000fe400078efcff */
[----:B------:R-:W-:-:S02]  /*3750*/  LOP3.LUT R36, R6, 0x380038, RZ, 0xc0, !PT ;  /* 0x0038003806247812 */ /* 0x000fc400078ec0ff */
[----:B------:R-:W-:Y:S01]  /*3760*/  LOP3.LUT R12, R65, 0x380038, RZ, 0xc0, !PT ;  /* 0x00380038410c7812 */ /* 0x000fe200078ec0ff */
[----:B------:R-:W-:Y:S01]  /*3770*/  HFMA2 R72, R5, R42.H0_H0, -132, -132 ;  /* 0xd820d82005487431 */ /* 0x000fe2000004002a */
[--C-:B------:R-:W-:Y:S02]  /*3780*/  SHF.R.U32.HI R18, RZ, 0xd, R7.reuse ;  /* 0x0000000dff127819 */ /* 0x100fe40000011607 */
[C---:B------:R-:W-:Y:S02]  /*3790*/  LOP3.LUT R39, R7.reuse, 0x380038, RZ, 0xc0, !PT ;  /* 0x0038003807277812 */ /* 0x040fe400078ec0ff */
[----:B------:R-:W-:Y:S02]  /*37a0*/  SHF.R.U32.HI R92, RZ, 0x6, R7 ;  /* 0x00000006ff5c7819 */ /* 0x000fe40000011607 */
[----:B------:R-:W-:Y:S02]  /*37b0*/  LOP3.LUT R87, R7, 0x70007, RZ, 0xc0, !PT ;  /* 0x0007000707577812 */ /* 0x000fe400078ec0ff */
[----:B------:R-:W-:-:S02]  /*37c0*/  LOP3.LUT R7, R14, 0x64006400, RZ, 0xfc, !PT ;  /* 0x640064000e077812 */ /* 0x000fc400078efcff */
[----:B------:R-:W-:Y:S02]  /*37d0*/  LOP3.LUT R14, R86, 0x380038, RZ, 0xc0, !PT ;  /* 0x00380038560e7812 */ /* 0x000fe400078ec0ff */
[----:B------:R-:W-:Y:S01]  /*37e0*/  LOP3.LUT R13, R12, 0x64006400, RZ, 0xfc, !PT ;  /* 0x640064000c0d7812 */ /* 0x000fe200078efcff */
[-C--:B------:R-:W-:Y:S01]  /*37f0*/  HFMA2 R70, R7, R42.reuse.H0_H0, -132, -132 ;  /* 0xd820d82007467431 */ /* 0x080fe2000004002a */
[----:B------:R-:W-:Y:S02]  /*3800*/  LOP3.LUT R15, R36, 0x64006400, RZ, 0xfc, !PT ;  /* 0x64006400240f7812 */ /* 0x000fe400078efcff */
[----:B------:R-:W-:Y:S01]  /*3810*/  LOP3.LUT R51, R14, 0x64006400, RZ, 0xfc, !PT ;  /* 0x640064000e337812 */ /* 0x000fe200078efcff */
[-C--:B------:R-:W-:Y:S01]  /*3820*/  HFMA2 R60, R13, R42.reuse.H0_H0, -132, -132 ;  /* 0xd820d8200d3c7431 */ /* 0x080fe2000004002a */
[--C-:B------:R-:W-:Y:S01]  /*3830*/  SHF.R.U32.HI R89, RZ, 0xd, R4.reuse ;  /* 0x0000000dff597819 */ /* 0x100fe20000011604 */
[-C--:B------:R-:W-:Y:S01]  /*3840*/  HFMA2 R52, R15, R42.reuse.H0_H0, -132, -132 ;  /* 0xd820d8200f347431 */ /* 0x080fe2000004002a */
[C---:B------:R-:W-:Y:S01]  /*3850*/  LOP3.LUT R8, R4.reuse, 0x380038, RZ, 0xc0, !PT ;  /* 0x0038003804087812 */ /* 0x040fe200078ec0ff */
[----:B------:R-:W0:Y:S01]  /*3860*/  LDS.128 R12, [UR4] ;  /* 0x00000004ff0c7984 */ /* 0x000e220008000c00 */
        /* <DEDUP_REMOVED lines=21> */
[----:B------:R-:W-:Y:S01]  /*39c0*/  LOP3.LUT R89, R38, 0x40004, R89, 0xf8, !PT ;  /* 0x0004000426597812 */ /* 0x000fe200078ef859 */
[-C--:B------:R-:W-:Y:S01]  /*39d0*/  HFMA2 R46, R7, R42.reuse.H0_H0, -132, -132 ;  /* 0xd820d820072e7431 */ /* 0x080fe2000004002a */
[----:B------:R-:W-:Y:S01]  /*39e0*/  LOP3.LUT R16, R35, 0x40004, R16, 0xf8, !PT ;  /* 0x0004000423107812 */ /* 0x000fe200078ef810 */
        /* <DEDUP_REMOVED lines=56> */
[----:B------:R-:W-:Y:S01]  /*3d70*/  LOP3.LUT R18, R41, 0x40004, R18, 0xf8, !PT ;  /* 0x0004000429127812 */ /* 0x000fe200078ef812 */
[-C--:B------:R-:W-:Y:S01]  /*3d80*/  HFMA2 R41, R10, R33.reuse.H0_H0, -20, -20 ;  /* 0xcd00cd000a297431 */ /* 0x080fe20000040021 */
[----:B------:R-:W-:Y:S01]  /*3d90*/  LOP3.LUT R10, R11, 0x64006400, RZ, 0xfc, !PT ;  /* 0x640064000b0a7812 */ /* 0x000fe200078efcff */
[----:B------:R-:W-:Y:S01]  /*3da0*/  HFMA2.MMA R11, R73, R12, RZ ;  /* 0x0000000c490b7235 */ /* 0x000fe200000000ff */
[----:B------:R-:W-:Y:S01]  /*3db0*/  LOP3.LUT R67, R67, 0x70007, RZ, 0xc0, !PT ;  /* 0x0007000743437812 */ /* 0x000fe200078ec0ff */
[-C--:B------:R-:W-:Y:S01]  /*3dc0*/  HFMA2 R34, R34, R33.reuse.H0_H0, -20, -20 ;  /* 0xcd00cd0022227431 */ /* 0x080fe20000040021 */
        /* <DEDUP_REMOVED lines=72> */
[-C--:B0-----:R-:W-:Y:S01]  /*4250*/  HFMA2 R94, R53, R8.reuse, R94 ;  /* 0x00000008355e7231 */ /* 0x081fe2000000005e */
[-C--:B------:R-:W-:Y:S01]  /*4260*/  HFMA2.MMA R6, R55, R8.reuse, R4 ;  /* 0x0000000837067235 */ /* 0x080fe20000000004 */
[----:B------:R-:W-:Y:S01]  /*4270*/  LOP3.LUT R4, R85, 0x64006400, RZ, 0xfc, !PT ;  /* 0x6400640055047812 */ /* 0x000fe200078efcff */
[----:B------:R-:W-:Y:S01]  /*4280*/  HFMA2.MMA R95, R51, R8, R95 ;  /* 0x00000008335f7235 */ /* 0x000fe2000000005f */
[----:B------:R-:W-:Y:S01]  /*4290*/  HADD2 R85, R83, -1028, -1028 ;  /* 0xe404e40453557430 */ /* 0x000fe20000000000 */
        /* <DEDUP_REMOVED lines=18> */
[----:B------:R-:W-:Y:S01]  /*43c0*/  HFMA2 R94, R54, R11, R94 ;  /* 0x0000000b365e7231 */ /* 0x000fe2000000005e */
[----:B------:R-:W-:Y:S01]  /*43d0*/  LOP3.LUT R18, R18, 0x64006400, RZ, 0xfc, !PT ;  /* 0x6400640012127812 */ /* 0x000fe200078efcff */
[-C--:B------:R-:W-:Y:S01]  /*43e0*/  HFMA2.MMA R6, R56, R11.reuse, R6 ;  /* 0x0000000b38067235 */ /* 0x080fe20000000006 */
[----:B------:R-:W-:Y:S01]  /*43f0*/  HADD2 R95, R95, -1028, -1028 ;  /* 0xe404e4045f5f7430 */ /* 0x000fe20000000000 */
[----:B------:R-:W-:Y:S01]  /*4400*/  HFMA2.MMA R4, R52, R11, R4 ;  /* 0x0000000b34047235 */ /* 0x000fe20000000004 */
[----:B------:R-:W-:-:S02]  /*4410*/  HADD2 R93, R90, -1028, -1028 ;  /* 0xe404e4045a5d7430 */ /* 0x000fc40000000000 */
[----:B------:R-:W-:Y:S02]  /*4420*/  HFMA2 R7, R50, R11, R7 ;  /* 0x0000000b32077231 */ /* 0x000fe40000000007 */
[----:B------:R-:W-:Y:S01]  /*4430*/  HADD2 R97, R92, -1028, -1028 ;  /* 0xe404e4045c617430 */ /* 0x000fe20000000000 */
[-C--:B-1----:R-:W-:Y:S01]  /*4440*/  HFMA2.MMA R6, R91, R12.reuse, R6 ;  /* 0x0000000c5b067235 */ /* 0x082fe20000000006 */
[-C--:B------:R-:W-:Y:S01]  /*4450*/  HFMA2 R94, R93, R12.reuse, R94 ;  /* 0x0000000c5d5e7231 */ /* 0x080fe2000000005e */
        /* <DEDUP_REMOVED lines=181> */
.L_x_2448:
[----:B------:R-:W-:Y:S01]  /*4fb0*/  IADD3 R0, R0, 0x20, RZ ;  /* 0x0000002000007810 */ /* 0x000fe20007ffe0ff */
[----:B------:R-:W-:Y:S01]  /*4fc0*/  UIADD3 UR4, UR4, 0x40, URZ ;  /* 0x0000004004047890 */ /* 0x000fe2000fffe03f */
[----:B-1----:R-:W-:Y:S02]  /*4fd0*/  IMAD.WIDE R36, R23, 0x4, R2 ;  /* 0x0000000417247825 */ /* 0x002fe400078e0202 */
[C---:B------:R-:W-:Y:S02]  /*4fe0*/  ISETP.GE.AND P0, PT, R0.reuse, UR5, PT ;  /* 0x0000000500007c0c */ /* 0x040fe4000bf06270 */
[----:B------:R-:W-:-:S13]  /*4ff0*/  ISETP.LT.AND P2, PT, R0, R21, PT ;  /* 0x000000150000720c */ /* 0x000fda0003f41270 */
[----:B------:R-:W-:Y:S05]  /*5000*/  @!P0 BRA P2, `(.L_x_2449) ;  /* 0xffffffe0009c8947 */ /* 0x000fea000103ffff */
.L_x_2447:
        /* <DEDUP_REMOVED lines=8> */
[----:B-----5:R-:W-:-:S04]  /*5090*/  IMAD R8, R23, UR4, R0 ;  /* 0x0000000417087c24 */ /* 0x020fc8000f8e0200 */
        /* <DEDUP_REMOVED lines=8> */
.L_x_2453:
[----:B------:R-:W0:Y:S02]  /*5120*/  LDS R2, [R0] ;  /* 0x0000000000027984 */ /* 0x000e240000000800 */
[----:B0-----:R-:W-:-:S06]  /*5130*/  HADD2 R3, R2, R32 ;  /* 0x0000002002037230 */ /* 0x001fcc0000000000 */
[----:B------:R-:W0:Y:S02]  /*5140*/  ATOMS.CAST.SPIN R3, [R0], R2, R3 ;  /* 0x000000020003738d */ /* 0x000e240001800003 */
[----:B0-----:R-:W-:-:S13]  /*5150*/  ISETP.EQ.U32.AND P0, PT, R3, 0x1, PT ;  /* 0x000000010300780c */ /* 0x001fda0003f02070 */
[----:B------:R-:W-:Y:S05]  /*5160*/  @!P0 BRA `(.L_x_2453) ;  /* 0xfffffffc00ec8947 */ /* 0x000fea000383ffff */
[----:B------:R-:W-:Y:S05]  /*5170*/  BRA `(.L_x_2451) ;  /* 0x00000000000c7947 */ /* 0x000fea0003800000 */
.L_x_2452:
[----:B------:R-:W2:Y:S02]  /*5180*/  LD.E R0, desc[UR6][R4.64] ;  /* 0x0000000604007980 */ /* 0x000ea4000c101900 */
[----:B--2---:R-:W-:-:S05]  /*5190*/  IADD3 R3, R32, R0, RZ ;  /* 0x0000000020037210 */ /* 0x004fca0007ffe0ff */
[----:B------:R0:W-:Y:S02]  /*51a0*/  ST.E desc[UR6][R4.64], R3 ;  /* 0x0000000304007985 */ /* 0x0001e4000c101906 */
.L_x_2451:
[----:B------:R-:W-:Y:S05]  /*51b0*/  BSYNC B0 ;  /* 0x0000000000007941 */ /* 0x000fea0003800000 */
.L_x_2450:
[----:B------:R1:W-:Y:S01]  /*51c0*/  ATOM.E.ADD.F16x2.RN.STRONG.GPU P0, RZ, desc[UR6][R4.64+0x4], R31 ;  /* 0x0000041f04ff79a2 */ /* 0x0003e2000810e1c6 */
[----:B------:R-:W-:Y:S04]  /*51d0*/  BSSY B0, `(.L_x_2454) ;  /* 0x000000f000007945 */ /* 0x000fe80003800000 */
[----:B-1----:R-:W-:Y:S05]  /*51e0*/  @P0 BRA `(.L_x_2455) ;  /* 0x0000000000340947 */ /* 0x002fea0003800000 */
[----:B------:R-:W1:Y:S02]  /*51f0*/  QSPC.E.S P0, RZ, [R4+0x4] ;  /* 0x0000040004ff73aa */ /* 0x000e640000000500 */
[----:B-1----:R-:W-:Y:S05]  /*5200*/  @!P0 BRA `(.L_x_2456) ;  /* 0x0000000000208947 */ /* 0x002fea0003800000 */
[----:B------:R-:W-:-:S04]  /*5210*/  MOV R2, R4 ;  /* 0x0000000400027202 */ /* 0x000fc80000000f00 */
[----:B------:R-:W-:-:S07]  /*5220*/  MOV R0, R2 ;  /* 0x0000000200007202 */ /* 0x000fce0000000f00 */
.L_x_2457:
[----:B------:R-:W0:Y:S02]  /*5230*/  LDS R2, [R0+0x4] ;  /* 0x0000040000027984 */ /* 0x000e240000000800 */
[----:B0-----:R-:W-:-:S10]  /*5240*/  HFMA2.MMA R3, R2, 1, 1, R31 ;  /* 0x3c003c0002037835 */ /* 0x001fd4000000001f */
[----:B------:R-:W0:Y:S02]  /*5250*/  ATOMS.CAST.SPIN R3, [R0+0x4], R2, R3 ;  /* 0x000004020003738d */ /* 0x000e240001800003 */
[----:B0-----:R-:W-:-:S13]  /*5260*/  ISETP.EQ.U32.AND P0, PT, R3, 0x1, PT ;  /* 0x000000010300780c */ /* 0x001fda0003f02070 */
[----:B------:R-:W-:Y:S05]  /*5270*/  @!P0 BRA `(.L_x_2457) ;  /* 0xfffffffc00ec8947 */ /* 0x000fea000383ffff */
[----:B------:R-:W-:Y:S05]  /*5280*/  BRA `(.L_x_2455) ;  /* 0x00000000000c7947 */ /* 0x000fea0003800000 */
.L_x_2456:
[----:B------:R-:W0:Y:S02]  /*5290*/  LD.E R0, desc[UR6][R4.64+0x4] ;  /* 0x0000040604007980 */ /* 0x000e24000c101900 */
[----:B0-----:R-:W-:-:S05]  /*52a0*/  IADD3 R3, R31, R0, RZ ;  /* 0x000000001f037210 */ /* 0x001fca0007ffe0ff */
[----:B------:R1:W-:Y:S02]  /*52b0*/  ST.E desc[UR6][R4.64+0x4], R3 ;  /* 0x0000040304007985 */ /* 0x0003e4000c101906 */
.L_x_2455:
[----:B------:R-:W-:Y:S05]  /*52c0*/  BSYNC B0 ;  /* 0x0000000000007941 */ /* 0x000fea0003800000 */
.L_x_2454:
        /* <DEDUP_REMOVED lines=11> */
.L_x_2461:
[----:B------:R-:W0:Y:S02]  /*5380*/  LDS R2, [R0] ;  /* 0x0000000000027984 */ /* 0x000e240000000800 */
[----:B0-----:R-:W-:-:S06]  /*5390*/  HADD2 R3, R2, R27 ;  /* 0x0000001b02037230 */ /* 0x001fcc0000000000 */
[----:B------:R-:W0:Y:S02]  /*53a0*/  ATOMS.CAST.SPIN R3, [R0], R2, R3 ;  /* 0x000000020003738d */ /* 0x000e240001800003 */
[----:B0-----:R-:W-:-:S13]  /*53b0*/  ISETP.EQ.U32.AND P0, PT, R3, 0x1, PT ;  /* 0x000000010300780c */ /* 0x001fda0003f02070 */
[----:B------:R-:W-:Y:S05]  /*53c0*/  @!P0 BRA `(.L_x_2461) ;  /* 0xfffffffc00ec8947 */ /* 0x000fea000383ffff */
[----:B------:R-:W-:Y:S05]  /*53d0*/  BRA `(.L_x_2459) ;  /* 0x00000000000c7947 */ /* 0x000fea0003800000 */
.L_x_2460:
[----:B------:R-:W2:Y:S02]  /*53e0*/  LD.E R0, desc[UR6][R4.64] ;  /* 0x0000000604007980 */ /* 0x000ea4000c101900 */
[----:B--2---:R-:W-:-:S05]  /*53f0*/  IADD3 R3, R27, R0, RZ ;  /* 0x000000001b037210 */ /* 0x004fca0007ffe0ff */
[----:B------:R0:W-:Y:S02]  /*5400*/  ST.E desc[UR6][R4.64], R3 ;  /* 0x0000000304007985 */ /* 0x0001e4000c101906 */
.L_x_2459:
[----:B------:R-:W-:Y:S05]  /*5410*/  BSYNC B0 ;  /* 0x0000000000007941 */ /* 0x000fea0003800000 */
.L_x_2458:
[----:B------:R1:W-:Y:S01]  /*5420*/  ATOM.E.ADD.F16x2.RN.STRONG.GPU P0, RZ, desc[UR6][R4.64+0x4], R28 ;  /* 0x0000041c04ff79a2 */ /* 0x0003e2000810e1c6 */
[----:B------:R-:W-:Y:S04]  /*5430*/  BSSY B0, `(.L_x_2462) ;  /* 0x000000f000007945 */ /* 0x000fe80003800000 */
[----:B-1----:R-:W-:Y:S05]  /*5440*/  @P0 BRA `(.L_x_2463) ;  /* 0x0000000000340947 */ /* 0x002fea0003800000 */
[----:B------:R-:W1:Y:S02]  /*5450*/  QSPC.E.S P0, RZ, [R4+0x4] ;  /* 0x0000040004ff73aa */ /* 0x000e640000000500 */
[----:B-1----:R-:W-:Y:S05]  /*5460*/  @!P0 BRA `(.L_x_2464) ;  /* 0x0000000000208947 */ /* 0x002fea0003800000 */
[----:B------:R-:W-:-:S04]  /*5470*/  MOV R2, R4 ;  /* 0x0000000400027202 */ /* 0x000fc80000000f00 */
[----:B------:R-:W-:-:S07]  /*5480*/  MOV R0, R2 ;  /* 0x0000000200007202 */ /* 0x000fce0000000f00 */
.L_x_2465:
[----:B------:R-:W0:Y:S02]  /*5490*/  LDS R2, [R0+0x4] ;  /* 0x0000040000027984 */ /* 0x000e240000000800 */
[----:B0-----:R-:W-:-:S10]  /*54a0*/  HFMA2.MMA R3, R2, 1, 1, R28 ;  /* 0x3c003c0002037835 */ /* 0x001fd4000000001c */
[----:B------:R-:W0:Y:S02]  /*54b0*/  ATOMS.CAST.SPIN R3, [R0+0x4], R2, R3 ;  /* 0x000004020003738d */ /* 0x000e240001800003 */
[----:B0-----:R-:W-:-:S13]  /*54c0*/  ISETP.EQ.U32.AND P0, PT, R3, 0x1, PT ;  /* 0x000000010300780c */ /* 0x001fda0003f02070 */
[----:B------:R-:W-:Y:S05]  /*54d0*/  @!P0 BRA `(.L_x_2465) ;  /* 0xfffffffc00ec8947 */ /* 0x000fea000383ffff */
[----:B------:R-:W-:Y:S05]  /*54e0*/  BRA `(.L_x_2463) ;  /* 0x00000000000c7947 */ /* 0x000fea0003800000 */
.L_x_2464:
[----:B------:R-:W0:Y:S02]  /*54f0*/  LD.E R0, desc[UR6][R4.64+0x4] ;  /* 0x0000040604007980 */ /* 0x000e24000c101900 */
[----:B0-----:R-:W-:-:S05]  /*5500*/  IADD3 R3, R28, R0, RZ ;  /* 0x000000001c037210 */ /* 0x001fca0007ffe0ff */
[----:B------:R1:W-:Y:S02]  /*5510*/  ST.E desc[UR6][R4.64+0x4], R3 ;  /* 0x0000040304007985 */ /* 0x0003e4000c101906 */
.L_x_2463:
[----:B------:R-:W-:Y:S05]  /*5520*/  BSYNC B0 ;  /* 0x0000000000007941 */ /* 0x000fea0003800000 */
.L_x_2462:
        /* <DEDUP_REMOVED lines=11> */
.L_x_2469:
[----:B------:R-:W0:Y:S02]  /*55e0*/  LDS R2, [R0] ;  /* 0x0000000000027984 */ /* 0x000e240000000800 */
[----:B0-----:R-:W-:-:S06]  /*55f0*/  HADD2 R3, R2, R29 ;  /* 0x0000001d02037230 */ /* 0x001fcc0000000000 */
[----:B------:R-:W0:Y:S02]  /*5600*/  ATOMS.CAST.SPIN R3, [R0], R2, R3 ;  /* 0x000000020003738d */ /* 0x000e240001800003 */
[----:B0-----:R-:W-:-:S13]  /*5610*/  ISETP.EQ.U32.AND P0, PT, R3, 0x1, PT ;  /* 0x000000010300780c */ /* 0x001fda0003f02070 */
[----:B------:R-:W-:Y:S05]  /*5620*/  @!P0 BRA `(.L_x_2469) ;  /* 0xfffffffc00ec8947 */ /* 0x000fea000383ffff */
[----:B------:R-:W-:Y:S05]  /*5630*/  BRA `(.L_x_2467) ;  /* 0x00000000000c7947 */ /* 0x000fea0003800000 */
.L_x_2468:
[----:B------:R-:W2:Y:S02]  /*5640*/  LD.E R0, desc[UR6][R4.64] ;  /* 0x0000000604007980 */ /* 0x000ea4000c101900 */
[----:B--2---:R-:W-:-:S05]  /*5650*/  IADD3 R3, R29, R0, RZ ;  /* 0x000000001d037210 */ /* 0x004fca0007ffe0ff */
[----:B------:R0:W-:Y:S02]  /*5660*/  ST.E desc[UR6][R4.64], R3 ;  /* 0x0000000304007985 */ /* 0x0001e4000c101906 */
.L_x_2467:
[----:B------:R-:W-:Y:S05]  /*5670*/  BSYNC B0 ;  /* 0x0000000000007941 */ /* 0x000fea0003800000 */
.L_x_2466:
[----:B------:R1:W-:Y:S02]  /*5680*/  ATOM.E.ADD.F16x2.RN.STRONG.GPU P0, RZ, desc[UR6][R4.64+0x4], R30 ;  /* 0x0000041e04ff79a2 */ /* 0x0003e4000810e1c6 */
[----:B-1----:R-:W-:Y:S05]  /*5690*/  @P0 EXIT ;  /* 0x000000000000094d */ /* 0x002fea0003800000 */
[----:B------:R-:W1:Y:S02]  /*56a0*/  QSPC.E.S P0, RZ, [R4+0x4] ;  /* 0x0000040004ff73aa */ /* 0x000e640000000500 */
[----:B-1----:R-:W-:Y:S05]  /*56b0*/  @!P0 BRA `(.L_x_2470) ;  /* 0x0000000000208947 */ /* 0x002fea0003800000 */
[----:B------:R-:W-:-:S04]  /*56c0*/  MOV R2, R4 ;  /* 0x0000000400027202 */ /* 0x000fc80000000f00 */
[----:B------:R-:W-:-:S07]  /*56d0*/  MOV R0, R2 ;  /* 0x0000000200007202 */ /* 0x000fce0000000f00 */
.L_x_2471:
[----:B------:R-:W0:Y:S02]  /*56e0*/  LDS R2, [R0+0x4] ;  /* 0x0000040000027984 */ /* 0x000e240000000800 */
[----:B0-----:R-:W-:-:S10]  /*56f0*/  HFMA2.MMA R3, R2, 1, 1, R30 ;  /* 0x3c003c0002037835 */ /* 0x001fd4000000001e */
[----:B------:R-:W0:Y:S02]  /*5700*/  ATOMS.CAST.SPIN R3, [R0+0x4], R2, R3 ;  /* 0x000004020003738d */ /* 0x000e240001800003 */
[----:B0-----:R-:W-:-:S13]  /*5710*/  ISETP.EQ.U32.AND P0, PT, R3, 0x1, PT ;  /* 0x000000010300780c */ /* 0x001fda0003f02070 */
[----:B------:R-:W-:Y:S05]  /*5720*/  @!P0 BRA `(.L_x_2471) ;  /* 0xfffffffc00ec8947 */ /* 0x000fea000383ffff */
[----:B------:R-:W-:Y:S05]  /*5730*/  EXIT ;  /* 0x000000000000794d */ /* 0x000fea0003800000 */
.L_x_2470:
[----:B------:R-:W0:Y:S02]  /*5740*/  LD.E R0, desc[UR6][R4.64+0x4] ;  /* 0x0000040604007980 */ /* 0x000e24000c101900 */
[----:B0-----:R-:W-:-:S05]  /*5750*/  IADD3 R3, R30, R0, RZ ;  /* 0x000000001e037210 */ /* 0x001fca0007ffe0ff */
[----:B------:R-:W-:Y:S01]  /*5760*/  ST.E desc[UR6][R4.64+0x4], R3 ;  /* 0x0000040304007985 */ /* 0x000fe2000c101906 */
[----:B------:R-:W-:Y:S05]  /*5770*/  EXIT ;  /* 0x000000000000794d */ /* 0x000fea0003800000 */
.L_x_2472:
        /* <DEDUP_REMOVED lines=16> */
.L_x_4196:


//--------------------- .text._Z23gemm_half_q_half_kernelILi3ELi38ELb0ELb0ELi32EEvPK6__halfPKjS4_S2_PS0_iiiiPKtS7_iiiiiibS2_i --------------------------
	.section	.text._Z23gemm_half_q_half_kernelILi3ELi38ELb0ELb0ELi32EEvPK6__halfPKjS4_S2_PS0_iiiiPKtS7_iiiiiibS2_i,"ax",@progbits
	.align	128
        .global         _Z23gemm_half_q_half_kernelILi3ELi38ELb0ELb0ELi32EEvPK6__halfPKjS4_S2_PS0_iiiiPKtS7_iiiiiibS2_i
        .type           _Z23gemm_half_q_half_kernelILi3ELi38ELb0ELb0ELi32EEvPK6__halfPKjS4_S2_PS0_iiiiPKtS7_iiiiiibS2_i,@function
        .size           _Z23gemm_half_q_half_kernelILi3ELi38ELb0ELb0ELi32EEvPK6__halfPKjS4_S2_PS0_iiiiPKtS7_iiiiiibS2_i,(.L_x_4197 - _Z23gemm_half_q_half_kernelILi3ELi38ELb0ELb0ELi32EEvPK6__halfPKjS4_S2_PS0_iiiiPKtS7_iiiiiibS2_i)
        .other          _Z23gemm_half_q_half_kernelILi3ELi38ELb0ELb0ELi32EEvPK6__halfPKjS4_S2_PS0_iiiiPKtS7_iiiiiibS2_i,@"STO_CUDA_ENTRY STV_DEFAULT"
_Z23gemm_half_q_half_kernelILi3ELi38ELb0ELb0ELi32EEvPK6__halfPKjS4_S2_PS0_iiiiPKtS7_iiiiiibS2_i:
.text._Z23gemm_half_q_half_kernelILi3ELi38ELb0ELb0ELi32EEvPK6__halfPKjS4_S2_PS0_iiiiPKtS7_iiiiiibS2_i:
        /* <DEDUP_REMOVED lines=37> */
.L_x_2477:
        /* <DEDUP_REMOVED lines=37> */
.L_x_2476:
        /* <DEDUP_REMOVED lines=24> */
.L_x_2478:
        /* <DEDUP_REMOVED lines=14> */
.L_x_2475:
        /* <DEDUP_REMOVED lines=10> */
.L_x_2480:
[----:B0-----:R-:W-:-:S04]  /*07a0*/  IMAD R8, R5, 0x3, R6 ;  /* 0x0000000305087824 */ /* 0x001fc800078e0206 */
[CC--:B------:R-:W-:Y:S01]  /*07b0*/  IMAD R10, R8.reuse, R27.reuse, RZ ;  /* 0x0000001b080a7224 */ /* 0x0c0fe200078e02ff */
[C---:B------:R-:W-:Y:S02]  /*07c0*/  IADD3 R9, R8.reuse, 0x1, RZ ;  /* 0x0000000108097810 */ /* 0x040fe40007ffe0ff */
        /* <DEDUP_REMOVED lines=34> */
.L_x_2479:
        /* <DEDUP_REMOVED lines=24> */
.L_x_2481:
        /* <DEDUP_REMOVED lines=13> */
.L_x_2474:
[----:B------:R-:W-:Y:S05]  /*0c40*/  BSYNC B0 ;  /* 0x0000000000007941 */ /* 0x000fea0003800000 */
.L_x_2473:
[----:B0-----:R-:W0:Y:S02]  /*0c50*/  LDC R14, c[0x0][0x23c] ;  /* 0x00008f00ff0e7b82 */ /* 0x001e240000000800 */
[----:B0-----:R-:W-:-:S13]  /*0c60*/  ISETP.GE.AND P0, PT, R3, R14, PT ;  /* 0x0000000e0300720c */ /* 0x001fda0003f06270 */
[----:B------:R-:W-:Y:S05]  /*0c70*/  @P0 EXIT ;  /* 0x000000000000094d */ /* 0x000fea0003800000 */
[----:B-----5:R-:W0:Y:S02]  /*0c80*/  LDC.U8 R6, c[0x0][0x270] ;  /* 0x00009c00ff067b82 */ /* 0x020e240000000000 */
[----:B0-----:R-:W-:-:S04]  /*0c90*/  PRMT R6, R6, 0x8880, RZ ;  /* 0x0000888006067816 */ /* 0x001fc800000000ff */
[----:B------:R-:W-:-:S04]  /*0ca0*/  ISETP.NE.AND P0, PT, R6, RZ, PT ;  /* 0x000000ff0600720c */ /* 0x000fc80003f05270 */
[----:B------:R-:W-:-:S04]  /*0cb0*/  ISETP.NE.OR P0, PT, R0, RZ, !P0 ;  /* 0x000000ff0000720c */ /* 0x000fc80004705670 */
[----:B------:R-:W-:-:S13]  /*0cc0*/  ISETP.LT.OR P0, PT, R4, 0x1, P0 ;  /* 0x000000010400780c */ /* 0x000fda0000701670 */
[----:B------:R-:W-:Y:S05]  /*0cd0*/  @P0 BRA `(.L_x_2482) ;  /* 0x0000000000800947 */ /* 0x000fea0003800000 */
[----:B-12---:R-:W0:Y:S01]  /*0ce0*/  LDC.64 R8, c[0x0][0x230] ;  /* 0x00008c00ff087b82 */ /* 0x006e220000000a00 */
        /* <DEDUP_REMOVED lines=10> */
.L_x_2484:
        /* <DEDUP_REMOVED lines=11> */
.L_x_2483:
        /* <DEDUP_REMOVED lines=10> */
.L_x_2482:
[----:B------:R-:W0:Y:S08]  /*0ee0*/  LDC R28, c[0x0][0x25c] ;  /* 0x00009700ff1c7b82 */ /* 0x000e300000000800 */
[----:B------:R-:W-:Y:S01]  /*0ef0*/  BAR.SYNC.DEFER_BLOCKING 0x0 ;  /* 0x0000000000007b1d */ /* 0x000fe20000010000 */
[----:B------:R-:W-:-:S07]  /*0f00*/  ISETP.GE.AND P0, PT, R13, R12, PT ;  /* 0x0000000c0d00720c */ /* 0x000fce0003f06270 */
[----:B------:R-:W4:Y:S06]  /*0f10*/  LDC R25, c[0x0][0x264] ;  /* 0x00009900ff197b82 */ /* 0x000f2c0000000800 */
[----:B------:R-:W-:Y:S05]  /*0f20*/  @P0 BRA `(.L_x_2485) ;  /* 0x0000000000d40947 */ /* 0x000fea0003800000 */
[----:B------:R-:W1:Y:S01]  /*0f30*/  LDC.64 R16, c[0x0][0x248] ;  /* 0x00009200ff107b82 */ /* 0x000e620000000a00 */
[----:B---3--:R-:W-:-:S07]  /*0f40*/  SHF.L.U32 R5, R0, 0x6, RZ ;  /* 0x0000000600057819 */ /* 0x008fce00000006ff */
[----:B------:R-:W3:Y:S08]  /*0f50*/  LDC.64 R18, c[0x0][0x220] ;  /* 0x00008800ff127b82 */ /* 0x000ef00000000a00 */
[----:B------:R-:W0:Y:S01]  /*0f60*/  LDC.64 R20, c[0x0][0x228] ;  /* 0x00008a00ff147b82 */ /* 0x000e220000000a00 */
        /* <DEDUP_REMOVED lines=8> */
[----:B0123--:R-:W-:-:S07]  /*0ff0*/  SHF.R.S32.HI R15, RZ, 0x3, R6 ;  /* 0x00000003ff0f7819 */ /* 0x00ffce0000011406 */
.L_x_2486:
        /* <DEDUP_REMOVED lines=40> */
.L_x_2485:
[----:B------:R-:W-:Y:S01]  /*1280*/  ULDC UR4, c[0x0][0x258] ;  /* 0x0000960000047ab9 */ /* 0x000fe20000000800 */
[----:B------:R-:W-:Y:S01]  /*1290*/  ULDC UR5, c[0x0][0x260] ;  /* 0x0000980000057ab9 */ /* 0x000fe20000000800 */
[C---:B------:R-:W-:Y:S01]  /*12a0*/  ISETP.GT.AND P2, PT, R13.reuse, UR4, PT ;  /* 0x000000040d007c0c */ /* 0x040fe2000bf44270 */
[----:B------:R-:W-:Y:S01]  /*12b0*/  ULDC UR6, c[0x0][0x268] ;  /* 0x00009a0000067ab9 */ /* 0x000fe20000000800 */
[C---:B------:R-:W-:Y:S01]  /*12c0*/  VIMNMX R0, R13.reuse, UR4, PT ;  /* 0x000000040d007c48 */ /* 0x040fe2000bfe0100 */
[----:B-12---:R-:W-:Y:S01]  /*12d0*/  HFMA2.MMA R15, -RZ, RZ, 0, 0 ;  /* 0x00000000ff0f7435 */ /* 0x006fe200000001ff */
[C---:B------:R-:W-:Y:S02]  /*12e0*/  ISETP.GT.AND P4, PT, R13.reuse, UR5, PT ;  /* 0x000000050d007c0c */ /* 0x040fe4000bf84270 */
[----:B---3--:R-:W-:Y:S02]  /*12f0*/  SHF.R.S32.HI R5, RZ, 0x1f, R0 ;  /* 0x0000001fff057819 */ /* 0x008fe40000011400 */
[----:B------:R-:W-:-:S02]  /*1300*/  ISETP.GT.AND P6, PT, R13, UR6, PT ;  /* 0x000000060d007c0c */ /* 0x000fc4000bfc4270 */
[----:B------:R-:W-:Y:S01]  /*1310*/  LEA.HI R5, R5, R0, RZ, 0x5 ;  /* 0x0000000005057211 */ /* 0x000fe200078f28ff */
[----:B------:R-:W-:Y:S01]  /*1320*/  HFMA2.MMA R0, -RZ, RZ, 0, 0 ;  /* 0x00000000ff007435 */ /* 0x000fe200000001ff */
[C---:B0-----:R-:W-:Y:S02]  /*1330*/  ISETP.GT.AND P3, PT, R13.reuse, R28, PT ;  /* 0x0000001c0d00720c */ /* 0x041fe40003f64270 */
[----:B----4-:R-:W-:Y:S02]  /*1340*/  ISETP.GT.AND P5, PT, R13, R25, PT ;  /* 0x000000190d00720c */ /* 0x010fe40003fa4270 */
[----:B------:R-:W-:Y:S02]  /*1350*/  MOV R4, RZ ;  /* 0x000000ff00047202 */ /* 0x000fe40000000f00 */
[----:B------:R-:W-:Y:S02]  /*1360*/  SHF.R.S32.HI R17, RZ, 0x5, R5 ;  /* 0x00000005ff117819 */ /* 0x000fe40000011405 */
[----:B------:R-:W-:Y:S01]  /*1370*/  MOV R2, RZ ;  /* 0x000000ff00027202 */ /* 0x000fe20000000f00 */
[----:B------:R-:W-:Y:S06]  /*1380*/  @!P2 BRA `(.L_x_2487) ;  /* 0x00000000001ca947 */ /* 0x000fec0003800000 */
[----:B------:R-:W0:Y:S02]  /*1390*/  LDC R2, c[0x0][0x25c] ;  /* 0x00009700ff027b82 */ /* 0x000e240000000800 */
[----:B0-----:R-:W-:-:S04]  /*13a0*/  VIMNMX R2, R13, R2, PT ;  /* 0x000000020d027248 */ /* 0x001fc80003fe0100 */
[----:B------:R-:W-:-:S04]  /*13b0*/  IADD3 R2, R2, -UR4, RZ ;  /* 0x8000000402027c10 */ /* 0x000fc8000fffe0ff */
[----:B------:R-:W-:-:S04]  /*13c0*/  SHF.R.S32.HI R5, RZ, 0x1f, R2 ;  /* 0x0000001fff057819 */ /* 0x000fc80000011402 */
[----:B------:R-:W-:-:S04]  /*13d0*/  LEA.HI R5, R5, R2, RZ, 0x5 ;  /* 0x0000000205057211 */ /* 0x000fc800078f28ff */
[----:B------:R-:W-:-:S05]  /*13e0*/  SHF.R.S32.HI R5, RZ, 0x5, R5 ;  /* 0x00000005ff057819 */ /* 0x000fca0000011405 */
[----:B------:R-:W-:-:S07]  /*13f0*/  IMAD R2, R5, 0x6, RZ ;  /* 0x0000000605027824 */ /* 0x000fce00078e02ff */
.L_x_2487:
        /* <DEDUP_REMOVED lines=8> */
.L_x_2488:
        /* <DEDUP_REMOVED lines=8> */
.L_x_2489:
        /* <DEDUP_REMOVED lines=8> */
.L_x_2490:
        /* <DEDUP_REMOVED lines=9> */
.L_x_2491:
        /* <DEDUP_REMOVED lines=25> */
.L_x_2495:
[----:B-----5:R1:W5:Y:S01]  /*17a0*/  LDG.E.128.CONSTANT R28, desc[UR8][R24.64] ;  /* 0x00000008181c7981 */ /* 0x020362000c1e9d00 */
[----:B------:R-:W-:Y:S05]  /*17b0*/  @!P1 BRA `(.L_x_2493) ;  /* 0x0000001000309947 */ /* 0x000fea0003800000 */
[----:B0-----:R-:W-:-:S04]  /*17c0*/  IMAD.WIDE R20, R14, 0x4, R24 ;  /* 0x000000040e147825 */ /* 0x001fc800078e0218 */
        /* <DEDUP_REMOVED lines=19> */
[----:B------:R-:W-:Y:S01]  /*1900*/  LOP3.LUT R38, R38, 0x3f003f, RZ, 0xc0, !PT ;  /* 0x003f003f26267812 */ /* 0x000fe200078ec0ff */
[----:B------:R-:W-:Y:S01]  /*1910*/  HADD2 R15, R15, -1056, -1056 ;  /* 0xe420e4200f0f7430 */ /* 0x000fe20000000000 */
        /* <DEDUP_REMOVED lines=28> */
[----:B------:R-:W-:Y:S02]  /*1ae0*/  LOP3.LUT R28, R19, 0x300030, R18, 0xf8, !PT ;  /* 0x00300030131c7812 */ /* 0x000fe400078ef812 */
[----:B------:R-:W0:Y:S01]  /*1af0*/  LDS.128 R16, [UR4] ;  /* 0x00000004ff107984 */ /* 0x000e220008000c00 */
[--C-:B--2---:R-:W-:Y:S02]  /*1b00*/  SHF.R.U32.HI R29, RZ, 0xc, R20.reuse ;  /* 0x0000000cff1d7819 */ /* 0x104fe40000011614 */
[----:B------:R-:W-:Y:S02]  /*1b10*/  SHF.R.U32.HI R31, RZ, 0xc, R21 ;  /* 0x0000000cff1f7819 */ /* 0x000fe40000011615 */
[----:B------:R-:W-:Y:S02]  /*1b20*/  LOP3.LUT R49, R20, 0x3f003f, RZ, 0xc0, !PT ;  /* 0x003f003f14317812 */ /* 0x000fe400078ec0ff */
[----:B------:R-:W-:Y:S02]  /*1b30*/  SHF.R.U32.HI R50, RZ, 0x6, R20 ;  /* 0x00000006ff327819 */ /* 0x000fe40000011614 */
[----:B------:R-:W-:-:S02]  /*1b40*/  LOP3.LUT R20, R29, 0xf000f, RZ, 0xc0, !PT ;  /* 0x000f000f1d147812 */ /* 0x000fc400078ec0ff */
[----:B------:R-:W-:Y:S02]  /*1b50*/  LOP3.LUT R29, R36, 0x64006400, RZ, 0xfc, !PT ;  /* 0x64006400241d7812 */ /* 0x000fe400078efcff */
[----:B------:R-:W-:Y:S02]  /*1b60*/  LOP3.LUT R51, R21, 0x3f003f, RZ, 0xc0, !PT ;  /* 0x003f003f15337812 */ /* 0x000fe400078ec0ff */
[----:B------:R-:W-:Y:S02]  /*1b70*/  SHF.R.U32.HI R52, RZ, 0x6, R21 ;  /* 0x00000006ff347819 */ /* 0x000fe40000011615 */
[----:B------:R-:W-:Y:S02]  /*1b80*/  LOP3.LUT R31, R31, 0xf000f, RZ, 0xc0, !PT ;  /* 0x000f000f1f1f7812 */ /* 0x000fe400078ec0ff */
[----:B------:R-:W-:Y:S01]  /*1b90*/  SHF.R.U32.HI R21, RZ, 0xc, R22 ;  /* 0x0000000cff157819 */ /* 0x000fe20000011616 */
[----:B------:R-:W-:Y:S01]  /*1ba0*/  HADD2 R29, R29, -1056, -1056 ;  /* 0xe420e4201d1d7430 */ /* 0x000fe20000000000 */
[----:B------:R-:W-:-:S02]  /*1bb0*/  LOP3.LUT R45, R20, 0x300030, R45, 0xf8, !PT ;  /* 0x00300030142d7812 */ /* 0x000fc400078ef82d */
[----:B------:R-:W-:Y:S02]  /*1bc0*/  LOP3.LUT R53, R22, 0x3f003f, RZ, 0xc0, !PT ;  /* 0x003f003f16357812 */ /* 0x000fe400078ec0ff */
[----:B------:R-:W-:Y:S02]  /*1bd0*/  SHF.R.U32.HI R54, RZ, 0x6, R22 ;  /* 0x00000006ff367819 */ /* 0x000fe40000011616 */
[----:B------:R-:W-:Y:S02]  /*1be0*/  LOP3.LUT R46, R31, 0x300030, R46, 0xf8, !PT ;  /* 0x003000301f2e7812 */ /* 0x000fe400078ef82e */
[----:B------:R-:W-:Y:S02]  /*1bf0*/  LOP3.LUT R20, R32, 0x64006400, RZ, 0xfc, !PT ;  /* 0x6400640020147812 */ /* 0x000fe400078efcff */
[----:B------:R-:W-:Y:S02]  /*1c00*/  LOP3.LUT R22, R21, 0xf000f, RZ, 0xc0, !PT ;  /* 0x000f000f15167812 */ /* 0x000fe400078ec0ff */
[----:B------:R-:W-:-:S02]  /*1c10*/  LOP3.LUT R31, R55, 0x64006400, RZ, 0xfc, !PT ;  /* 0x64006400371f7812 */ /* 0x000fc400078efcff */
[----:B------:R-:W-:Y:S02]  /*1c20*/  LOP3.LUT R32, R27, 0x64006400, RZ, 0xfc, !PT ;  /* 0x640064001b207812 */ /* 0x000fe400078efcff */
[----:B------:R-:W-:Y:S01]  /*1c30*/  LOP3.LUT R36, R38, 0x64006400, RZ, 0xfc, !PT ;  /* 0x6400640026247812 */ /* 0x000fe200078efcff */
[----:B------:R-:W-:Y:S01]  /*1c40*/  HADD2 R27, R20, -1056, -1056 ;  /* 0xe420e420141b7430 */ /* 0x000fe20000000000 */
[----:B------:R-:W-:Y:S02]  /*1c50*/  LOP3.LUT R57, R23, 0x3f003f, RZ, 0xc0, !PT ;  /* 0x003f003f17397812 */ /* 0x000fe400078ec0ff */
[--C-:B------:R-:W-:Y:S01]  /*1c60*/  SHF.R.U32.HI R58, RZ, 0x6, R23.reuse ;  /* 0x00000006ff3a7819 */ /* 0x100fe20000011617 */
[----:B------:R-:W-:Y:S01]  /*1c70*/  HADD2 R31, R31, -1056, -1056 ;  /* 0xe420e4201f1f7430 */ /* 0x000fe20000000000 */
[----:B------:R-:W-:Y:S01]  /*1c80*/  SHF.R.U32.HI R23, RZ, 0xc, R23 ;  /* 0x0000000cff177819 */ /* 0x000fe20000011617 */
[-C--:B0-----:R-:W-:Y:S01]  /*1c90*/  HFMA2.MMA R20, R15, R16.reuse, RZ ;  /* 0x000000100f147235 */ /* 0x081fe200000000ff */
[----:B------:R-:W-:Y:S01]  /*1ca0*/  LOP3.LUT R47, R22, 0x300030, R47, 0xf8, !PT ;  /* 0x00300030162f7812 */ /* 0x000fe200078ef82f */
[----:B------:R-:W-:Y:S01]  /*1cb0*/  HFMA2.MMA R22, R29, R16, RZ ;  /* 0x000000101d167235 */ /* 0x000fe200000000ff */
[----:B------:R-:W-:Y:S01]  /*1cc0*/  LOP3.LUT R38, R56, 0x64006400, RZ, 0xfc, !PT ;  /* 0x6400640038267812 */ /* 0x000fe200078efcff */
[----:B------:R-:W-:Y:S01]  /*1cd0*/  HADD2 R32, R32, -1056, -1056 ;  /* 0xe420e42020207430 */ /* 0x000fe20000000000 */
[----:B------:R-:W-:Y:S01]  /*1ce0*/  LOP3.LUT R48, R23, 0xf000f, RZ, 0xc0, !PT ;  /* 0x000f000f17307812 */ /* 0x000fe200078ec0ff */
[----:B------:R-:W-:-:S02]  /*1cf0*/  HADD2 R36, R36, -1056, -1056 ;  /* 0xe420e42024247430 */ /* 0x000fc40000000000 */
[-C--:B------:R-:W-:Y:S02]  /*1d00*/  HFMA2 R21, R27, R16.reuse, RZ.H0_H0 ;  /* 0x000000101b157231 */ /* 0x080fe400000400ff */
[----:B------:R-:W-:Y:S02]  /*1d10*/  HFMA2 R23, R31, R16, RZ.H0_H0 ;  /* 0x000000101f177231 */ /* 0x000fe400000400ff */
[----:B------:R-:W-:Y:S01]  /*1d20*/  HADD2 R38, R38, -1056, -1056 ;  /* 0xe420e42026267430 */ /* 0x000fe20000000000 */
[----:B------:R-:W-:Y:S01]  /*1d30*/  LOP3.LUT R48, R48, 0x300030, R59, 0xf8, !PT ;  /* 0x0030003030307812 */ /* 0x000fe200078ef83b */
        /* <DEDUP_REMOVED lines=64> */
[----:B------:R-:W-:Y:S01]  /*2140*/  HFMA2.MMA R60, R45, R22, R60 ;  /* 0x000000162d3c7235 */ /* 0x000fe2000000003c */
[----:B------:R-:W-:-:S02]  /*2150*/  HFMA2 R20, R41, R20, R58 ;  /* 0x0000001429147231 */ /* 0x000fc4000000003a */
[----:B------:R-:W-:Y:S02]  /*2160*/  HADD2 R42, R42, -1056, -1056 ;  /* 0xe420e4202a2a7430 */ /* 0x000fe40000000000 */
[----:B------:R-:W-:Y:S02]  /*2170*/  HADD2 R26, R16, -1056, -1056 ;  /* 0xe420e420101a7430 */ /* 0x000fe40000000000 */
[----:B------:R-:W-:Y:S01]  /*2180*/  HADD2 R58, R19, -1056, -1056 ;  /* 0xe420e420133a7430 */ /* 0x000fe20000000000 */
[----:B------:R-:W-:Y:S01]  /*2190*/  LOP3.LUT R19, R28, 0x64006400, RZ, 0xfc, !PT ;  /* 0x640064001c137812 */ /* 0x000fe200078efcff */
[----:B------:R-:W-:Y:S01]  /*21a0*/  HADD2 R43, R30, -1056, -1056 ;  /* 0xe420e4201e2b7430 */ /* 0x000fe20000000000 */
[----:B------:R-:W-:Y:S01]  /*21b0*/  LOP3.LUT R28, R46, 0x64006400, RZ, 0xfc, !PT ;  /* 0x640064002e1c7812 */ /* 0x000fe200078efcff */
        /* <DEDUP_REMOVED lines=108> */
.L_x_2493:
        /* <DEDUP_REMOVED lines=13> */
[----:B------:R-:W-:Y:S02]  /*2950*/  SHF.R.U32.HI R28, RZ, 0xc, R29 ;  /* 0x0000000cff1c7819 */ /* 0x000fe4000001161d */
[----:B------:R-:W-:Y:S02]  /*2960*/  SHF.R.U32.HI R48, RZ, 0xc, R31 ;  /* 0x0000000cff307819 */ /* 0x000fe4000001161f */
[----:B------:R-:W-:-:S02]  /*2970*/  SHF.R.U32.HI R27, RZ, 0xc, R30 ;  /* 0x0000000cff1b7819 */ /* 0x000fc4000001161e */
[----:B------:R-:W-:Y:S02]  /*2980*/  LOP3.LUT R36, R30, 0x3f003f, RZ, 0xc0, !PT ;  /* 0x003f003f1e247812 */ /* 0x000fe400078ec0ff */
        /* <DEDUP_REMOVED lines=15> */
[--C-:B------:R-:W-:Y:S02]  /*2a80*/  SHF.R.U32.HI R59, RZ, 0xa, R19.reuse ;  /* 0x0000000aff3b7819 */ /* 0x100fe40000011613 */
        /* <DEDUP_REMOVED lines=9> */
[----:B------:R-:W0:Y:S01]  /*2b20*/  LDS.128 R16, [UR4+0x20] ;  /* 0x00002004ff107984 */ /* 0x000e220008000c00 */
[----:B------:R-:W-:Y:S02]  /*2b30*/  LOP3.LUT R34, R29, 0x3f003f, RZ, 0xc0, !PT ;  /* 0x003f003f1d227812 */ /* 0x000fe400078ec0ff */
[----:B------:R-:W-:Y:S02]  /*2b40*/  SHF.R.U32.HI R29, RZ, 0x6, R29 ;  /* 0x00000006ff1d7819 */ /* 0x000fe4000001161d */
[----:B------:R-:W-:Y:S02]  /*2b50*/  LOP3.LUT R55, R31, 0x3f003f, RZ, 0xc0, !PT ;  /* 0x003f003f1f377812 */ /* 0x000fe400078ec0ff */
[----:B------:R-:W-:-:S02]  /*2b60*/  SHF.R.U32.HI R56, RZ, 0x6, R31 ;  /* 0x00000006ff387819 */ /* 0x000fc4000001161f */
[----:B---3--:R-:W-:Y:S02]  /*2b70*/  SHF.R.U32.HI R31, RZ, 0xc, R21 ;  /* 0x0000000cff1f7819 */ /* 0x008fe40000011615 */
[----:B------:R-:W-:Y:S02]  /*2b80*/  SHF.R.U32.HI R27, RZ, 0xc, R20 ;  /* 0x0000000cff1b7819 */ /* 0x000fe40000011614 */
[----:B------:R-:W-:Y:S02]  /*2b90*/  LOP3.LUT R15, R15, 0x64006400, RZ, 0xfc, !PT ;  /* 0x640064000f0f7812 */ /* 0x000fe400078efcff */
[----:B------:R-:W-:Y:S02]  /*2ba0*/  LOP3.LUT R29, R29, 0x3f003f, RZ, 0xc0, !PT ;  /* 0x003f003f1d1d7812 */ /* 0x000fe400078ec0ff */
[----:B------:R-:W-:Y:S02]  /*2bb0*/  LOP3.LUT R36, R36, 0x64006400, RZ, 0xfc, !PT ;  /* 0x6400640024247812 */ /* 0x000fe400078efcff */
[----:B------:R-:W-:-:S02]  /*2bc0*/  LOP3.LUT R49, R20, 0x3f003f, RZ, 0xc0, !PT ;  /* 0x003f003f14317812 */ /* 0x000fc400078ec0ff */
[----:B------:R-:W-:Y:S02]  /*2bd0*/  SHF.R.U32.HI R50, RZ, 0x6, R20 ;  /* 0x00000006ff327819 */ /* 0x000fe40000011614 */
[----:B------:R-:W-:Y:S02]  /*2be0*/  LOP3.LUT R51, R21, 0x3f003f, RZ, 0xc0, !PT ;  /* 0x003f003f15337812 */ /* 0x000fe400078ec0ff */
[----:B------:R-:W-:Y:S02]  /*2bf0*/  SHF.R.U32.HI R52, RZ, 0x6, R21 ;  /* 0x00000006ff347819 */ /* 0x000fe40000011615 */
[----:B------:R-:W-:Y:S02]  /*2c00*/  LOP3.LUT R31, R31, 0xf000f, RZ, 0xc0, !PT ;  /* 0x000f000f1f1f7812 */ /* 0x000fe400078ec0ff */
[----:B------:R-:W-:Y:S02]  /*2c10*/  SHF.R.U32.HI R21, RZ, 0xc, R22 ;  /* 0x0000000cff157819 */ /* 0x000fe40000011616 */
        /* <DEDUP_REMOVED lines=8> */
[----:B------:R-:W-:-:S02]  /*2ca0*/  SHF.R.U32.HI R54, RZ, 0x6, R22 ;  /* 0x00000006ff367819 */ /* 0x000fc40000011616 */
[----:B------:R-:W-:Y:S02]  /*2cb0*/  LOP3.LUT R46, R31, 0x300030, R46, 0xf8, !PT ;  /* 0x003000301f2e7812 */ /* 0x000fe400078ef82e */
[----:B------:R-:W-:Y:S02]  /*2cc0*/  LOP3.LUT R22, R21, 0xf000f, RZ, 0xc0, !PT ;  /* 0x000f000f15167812 */ /* 0x000fe400078ec0ff */
[----:B------:R-:W-:Y:S02]  /*2cd0*/  LOP3.LUT R31, R55, 0x64006400, RZ, 0xfc, !PT ;  /* 0x64006400371f7812 */ /* 0x000fe400078efcff */
[----:B------:R-:W-:Y:S02]  /*2ce0*/  LOP3.LUT R56, R56, 0x3f003f, RZ, 0xc0, !PT ;  /* 0x003f003f38387812 */ /* 0x000fe400078ec0ff */
[----:B------:R-:W-:Y:S02]  /*2cf0*/  LOP3.LUT R32, R32, 0x64006400, RZ, 0xfc, !PT ;  /* 0x6400640020207812 */ /* 0x000fe400078efcff */
[----:B------:R-:W-:-:S02]  /*2d00*/  LOP3.LUT R38, R38, 0x64006400, RZ, 0xfc, !PT ;  /* 0x6400640026267812 */ /* 0x000fc400078efcff */
[----:B------:R-:W-:Y:S02]  /*2d10*/  LOP3.LUT R57, R23, 0x3f003f, RZ, 0xc0, !PT ;  /* 0x003f003f17397812 */ /* 0x000fe400078ec0ff */
[--C-:B------:R-:W-:Y:S01]  /*2d20*/  SHF.R.U32.HI R58, RZ, 0x6, R23.reuse ;  /* 0x00000006ff3a7819 */ /* 0x100fe20000011617 */
[----:B------:R-:W-:Y:S01]  /*2d30*/  HADD2 R27, R27, -1056, -1056 ;  /* 0xe420e4201b1b7430 */ /* 0x000fe20000000000 */
[----:B------:R-:W-:Y:S01]  /*2d40*/  SHF.R.U32.HI R23, RZ, 0xc, R23 ;  /* 0x0000000cff177819 */ /* 0x000fe20000011617 */
        /* <DEDUP_REMOVED lines=8> */
[----:B------:R-:W-:-:S02]  /*2dd0*/  HADD2 R36, R38, -1056, -1056 ;  /* 0xe420e42026247430 */ /* 0x000fc40000000000 */
[----:B------:R-:W-:Y:S02]  /*2de0*/  HADD2 R34, R34, -1056, -1056 ;  /* 0xe420e42022227430 */ /* 0x000fe40000000000 */
[-C--:B------:R-:W-:Y:S02]  /*2df0*/  HFMA2 R21, R27, R16.reuse, RZ.H0_H0 ;  /* 0x000000101b157231 */ /* 0x080fe400000400ff */
[----:B------:R-:W-:Y:S02]  /*2e00*/  HFMA2 R23, R31, R16, RZ.H0_H0 ;  /* 0x000000101f177231 */ /* 0x000fe400000400ff */
[----:B------:R-:W-:Y:S01]  /*2e10*/  HADD2 R38, R56, -1056, -1056 ;  /* 0xe420e42038267430 */ /* 0x000fe20000000000 */
[----:B------:R-:W-:Y:S01]  /*2e20*/  LOP3.LUT R48, R48, 0x300030, R59, 0xf8, !PT ;  /* 0x0030003030307812 */ /* 0x000fe200078ef83b */
        /* <DEDUP_REMOVED lines=180> */
.L_x_2494:
[----:B------:R-:W2:Y:S01]  /*3970*/  S2UR UR5, SR_CTAID.Z ;  /* 0x00000000000579c3 */ /* 0x000ea20000002700 */
[----:B------:R-:W-:Y:S01]  /*3980*/  IADD3 R13, R13, 0x20, RZ ;  /* 0x000000200d0d7810 */ /* 0x000fe20007ffe0ff */
[----:B------:R-:W-:Y:S01]  /*3990*/  UIADD3 UR4, UR4, 0x40, URZ ;  /* 0x0000004004047890 */ /* 0x000fe2000fffe03f */
[----:B01----:R-:W-:Y:S02]  /*39a0*/  IMAD.WIDE R24, R14, 0x18, R24 ;  /* 0x000000180e187825 */ /* 0x003fe400078e0218 */
[----:B------:R-:W-:Y:S01]  /*39b0*/  ISETP.GE.AND P0, PT, R13, UR6, PT ;  /* 0x000000060d007c0c */ /* 0x000fe2000bf06270 */
[----:B--2---:R-:W-:-:S04]  /*39c0*/  ULEA UR5, UR5, 0x20, 0x5 ;  /* 0x0000002005057891 */ /* 0x004fc8000f8e283f */
[----:B------:R-:W-:-:S04]  /*39d0*/  UISETP.LT.AND UP0, UPT, UR5, UR7, UPT ;  /* 0x000000070500728c */ /* 0x000fc8000bf01270 */
[----:B------:R-:W-:-:S06]  /*39e0*/  USEL UR5, UR5, UR7, UP0 ;  /* 0x0000000705057287 */ /* 0x000fcc0008000000 */
[----:B------:R-:W-:-:S13]  /*39f0*/  ISETP.LT.AND P2, PT, R13, UR5, PT ;  /* 0x000000050d007c0c */ /* 0x000fda000bf41270 */
[----:B------:R-:W-:Y:S05]  /*3a00*/  @!P0 BRA P2, `(.L_x_2495) ;  /* 0xffffffdc00648947 */ /* 0x000fea000103ffff */
.L_x_2492:
[----:B------:R-:W-:Y:S01]  /*3a10*/  ISETP.GE.AND P0, PT, R13, R12, PT ;  /* 0x0000000c0d00720c */ /* 0x000fe20003f06270 */
[----:B------:R-:W-:-:S03]  /*3a20*/  ULDC UR5, c[0x0][0x268] ;  /* 0x00009a0000057ab9 */ /* 0x000fc60000000800 */
[----:B------:R-:W-:Y:S01]  /*3a30*/  ISETP.GE.OR P0, PT, R13, UR5, P0 ;  /* 0x000000050d007c0c */ /* 0x000fe20008706670 */
[----:B------:R-:W-:-:S12]  /*3a40*/  ULDC UR5, c[0x0][0x268] ;  /* 0x00009a0000057ab9 */ /* 0x000fd80000000800 */
[----:B------:R-:W-:Y:S05]  /*3a50*/  @P0 BRA `(.L_x_2496) ;  /* 0x0000001c00640947 */ /* 0x000fea0003800000 */
.L_x_2498:
        /* <DEDUP_REMOVED lines=11> */
[--C-:B------:R-:W-:Y:S02]  /*3b10*/  SHF.R.U32.HI R28, RZ, 0xe, R20.reuse ;  /* 0x0000000eff1c7819 */ /* 0x100fe40000011614 */
[----:B------:R-:W-:Y:S02]  /*3b20*/  LOP3.LUT R26, R20, 0x380038, RZ, 0xc0, !PT ;  /* 0x00380038141a7812 */ /* 0x000fe400078ec0ff */
[----:B------:R-:W-:-:S02]  /*3b30*/  SHF.R.U32.HI R82, RZ, 0x6, R20 ;  /* 0x00000006ff527819 */ /* 0x000fc40000011614 */
[----:B------:R-:W-:Y:S02]  /*3b40*/  LOP3.LUT R74, R20, 0x70007, RZ, 0xc0, !PT ;  /* 0x00070007144a7812 */ /* 0x000fe400078ec0ff */
[----:B------:R-:W-:Y:S02]  /*3b50*/  SHF.R.U32.HI R20, RZ, 0xe, R21 ;  /* 0x0000000eff147819 */ /* 0x000fe40000011615 */
[----:B------:R-:W-:Y:S02]  /*3b60*/  SHF.R.U32.HI R31, RZ, 0xe, R22 ;  /* 0x0000000eff1f7819 */ /* 0x000fe40000011616 */
[----:B------:R-:W-:Y:S02]  /*3b70*/  LOP3.LUT R29, R29, 0x10001, RZ, 0xc0, !PT ;  /* 0x000100011d1d7812 */ /* 0x000fe400078ec0ff */
[----:B------:R-:W-:Y:S02]  /*3b80*/  LOP3.LUT R30, R30, 0x10001, RZ, 0xc0, !PT ;  /* 0x000100011e1e7812 */ /* 0x000fe400078ec0ff */
[----:B------:R-:W-:-:S02]  /*3b90*/  LOP3.LUT R25, R25, 0x10001, RZ, 0xc0, !PT ;  /* 0x0001000119197812 */ /* 0x000fc400078ec0ff */
[C---:B------:R-:W-:Y:S02]  /*3ba0*/  LOP3.LUT R24, R76.reuse, 0x380038, RZ, 0xc0, !PT ;  /* 0x003800384c187812 */ /* 0x040fe400078ec0ff */
[----:B------:R-:W-:Y:S02]  /*3bb0*/  SHF.R.U32.HI R67, RZ, 0x6, R76 ;  /* 0x00000006ff437819 */ /* 0x000fe4000001164c */
[----:B------:R-:W-:Y:S02]  /*3bc0*/  LOP3.LUT R75, R76, 0x70007, RZ, 0xc0, !PT ;  /* 0x000700074c4b7812 */ /* 0x000fe400078ec0ff */
[C---:B------:R-:W-:Y:S02]  /*3bd0*/  LOP3.LUT R27, R77.reuse, 0x380038, RZ, 0xc0, !PT ;  /* 0x003800384d1b7812 */ /* 0x040fe400078ec0ff */
[----:B------:R-:W-:Y:S02]  /*3be0*/  SHF.R.U32.HI R65, RZ, 0x6, R77 ;  /* 0x00000006ff417819 */ /* 0x000fe4000001164d */
[----:B------:R-:W-:-:S02]  /*3bf0*/  LOP3.LUT R73, R77, 0x70007, RZ, 0xc0, !PT ;  /* 0x000700074d497812 */ /* 0x000fc400078ec0ff */
[----:B------:R-:W-:Y:S02]  /*3c00*/  SHF.R.U32.HI R36, RZ, 0xf, R79 ;  /* 0x0000000fff247819 */ /* 0x000fe4000001164f */
[C---:B------:R-:W-:Y:S02]  /*3c10*/  LOP3.LUT R35, R78.reuse, 0x380038, RZ, 0xc0, !PT ;  /* 0x003800384e237812 */ /* 0x040fe400078ec0ff */
[----:B------:R-:W-:Y:S02]  /*3c20*/  SHF.R.U32.HI R69, RZ, 0x6, R78 ;  /* 0x00000006ff457819 */ /* 0x000fe4000001164e */
[----:B------:R-:W-:Y:S02]  /*3c30*/  LOP3.LUT R77, R78, 0x70007, RZ, 0xc0, !PT ;  /* 0x000700074e4d7812 */ /* 0x000fe400078ec0ff */
[----:B------:R-:W-:Y:S02]  /*3c40*/  LOP3.LUT R34, R21, 0x380038, RZ, 0xc0, !PT ;  /* 0x0038003815227812 */ /* 0x000fe400078ec0ff */
[----:B------:R-:W-:-:S02]  /*3c50*/  SHF.R.U32.HI R84, RZ, 0x6, R21 ;  /* 0x00000006ff547819 */ /* 0x000fc40000011615 */
[----:B------:R-:W-:Y:S02]  /*3c60*/  LOP3.LUT R76, R21, 0x70007, RZ, 0xc0, !PT ;  /* 0x00070007154c7812 */ /* 0x000fe400078ec0ff */
[C---:B------:R-:W-:Y:S02]  /*3c70*/  LOP3.LUT R21, R22.reuse, 0x380038, RZ, 0xc0, !PT ;  /* 0x0038003816157812 */ /* 0x040fe400078ec0ff */
[----:B------:R-:W-:Y:S02]  /*3c80*/  SHF.R.U32.HI R86, RZ, 0x6, R22 ;  /* 0x00000006ff567819 */ /* 0x000fe40000011616 */
[----:B------:R-:W-:Y:S02]  /*3c90*/  LOP3.LUT R78, R22, 0x70007, RZ, 0xc0, !PT ;  /* 0x00070007164e7812 */ /* 0x000fe400078ec0ff */
[----:B------:R-:W-:Y:S02]  /*3ca0*/  LOP3.LUT R29, R29, 0x20002, R20, 0xf8, !PT ;  /* 0x000200021d1d7812 */ /* 0x000fe400078ef814 */
[----:B------:R-:W-:-:S02]  /*3cb0*/  LOP3.LUT R30, R30, 0x20002, R31, 0xf8, !PT ;  /* 0x000200021e1e7812 */ /* 0x000fc400078ef81f */
[--C-:B------:R-:W-:Y:S02]  /*3cc0*/  SHF.R.U32.HI R39, RZ, 0xe, R23.reuse ;  /* 0x0000000eff277819 */ /* 0x100fe40000011617 */
[C---:B------:R-:W-:Y:S02]  /*3cd0*/  LOP3.LUT R22, R23.reuse, 0x380038, RZ, 0xc0, !PT ;  /* 0x0038003817167812 */ /* 0x040fe400078ec0ff */
[----:B------:R-:W-:Y:S02]  /*3ce0*/  SHF.R.U32.HI R88, RZ, 0x6, R23 ;  /* 0x00000006ff587819 */ /* 0x000fe40000011617 */
[----:B------:R-:W-:Y:S02]  /*3cf0*/  LOP3.LUT R80, R23, 0x70007, RZ, 0xc0, !PT ;  /* 0x0007000717507812 */ /* 0x000fe400078ec0ff */
[----:B------:R-:W-:Y:S02]  /*3d00*/  LOP3.LUT R28, R25, 0x20002, R28, 0xf8, !PT ;  /* 0x00020002191c7812 */ /* 0x000fe400078ef81c */
[----:B------:R-:W-:-:S02]  /*3d10*/  LOP3.LUT R36, R36, 0x10001, RZ, 0xc0, !PT ;  /* 0x0001000124247812 */ /* 0x000fc400078ec0ff */
[----:B------:R-:W-:Y:S02]  /*3d20*/  MOV R42, 0x3000 ;  /* 0x00003000002a7802 */ /* 0x000fe40000000f00 */
[----:B------:R-:W-:Y:S02]  /*3d30*/  LOP3.LUT R25, R36, 0x20002, R39, 0xf8, !PT ;  /* 0x0002000224197812 */ /* 0x000fe400078ef827 */
        /* <DEDUP_REMOVED lines=9> */
[----:B------:R-:W-:Y:S01]  /*3dd0*/  SHF.R.U32.HI R71, RZ, 0x6, R79 ;  /* 0x00000006ff477819 */ /* 0x000fe2000001164f */
        /* <DEDUP_REMOVED lines=36> */
[----:B------:R-:W-:Y:S02]  /*4020*/  LOP3.LUT R89, R28, 0x40004, R89, 0xf8, !PT ;  /* 0x000400041c597812 */ /* 0x000fe400078ef859 */
[----:B------:R-:W-:Y:S02]  /*4030*/  LOP3.LUT R28, R29, 0x40004, R16, 0xf8, !PT ;  /* 0x000400041d1c7812 */ /* 0x000fe400078ef810 */
[----:B------:R-:W-:-:S02]  /*4040*/  LOP3.LUT R36, R18, 0x380038, RZ, 0xc0, !PT ;  /* 0x0038003812247812 */ /* 0x000fc400078ec0ff */
[----:B------:R-:W-:Y:S02]  /*4050*/  SHF.R.U32.HI R91, RZ, 0x6, R18 ;  /* 0x00000006ff5b7819 */ /* 0x000fe40000011612 */
[----:B------:R-:W-:Y:S02]  /*4060*/  LOP3.LUT R85, R18, 0x70007, RZ, 0xc0, !PT ;  /* 0x0007000712557812 */ /* 0x000fe400078ec0ff */
[----:B------:R-:W-:Y:S02]  /*4070*/  LOP3.LUT R29, R30, 0x40004, R17, 0xf8, !PT ;  /* 0x000400041e1d7812 */ /* 0x000fe400078ef811 */
[----:B------:R-:W-:Y:S02]  /*4080*/  SHF.R.U32.HI R18, RZ, 0xd, R19 ;  /* 0x0000000dff127819 */ /* 0x000fe40000011613 */
[----:B------:R-:W-:Y:S02]  /*4090*/  LOP3.LUT R17, R24, 0x64006400, RZ, 0xfc, !PT ;  /* 0x6400640018117812 */ /* 0x000fe400078efcff */
[----:B------:R-:W-:-:S02]  /*40a0*/  LOP3.LUT R24, R69, 0x380038, RZ, 0xc0, !PT ;  /* 0x0038003845187812 */ /* 0x000fc400078ec0ff */
[----:B------:R-:W-:Y:S01]  /*40b0*/  LOP3.LUT R30, R25, 0x40004, R18, 0xf8, !PT ;  /* 0x00040004191e7812 */ /* 0x000fe200078ef812 */
[-C--:B------:R-:W-:Y:S01]  /*40c0*/  HFMA2 R72, R17, R42.reuse.H0_H0, -132, -132 ;  /* 0xd820d82011487431 */ /* 0x080fe2000004002a */
[----:B------:R-:W-:Y:S02]  /*40d0*/  LOP3.LUT R25, R24, 0x64006400, RZ, 0xfc, !PT ;  /* 0x6400640018197812 */ /* 0x000fe400078efcff */
[----:B------:R-:W-:Y:S02]  /*40e0*/  LOP3.LUT R27, R36, 0x64006400, RZ, 0xfc, !PT ;  /* 0x64006400241b7812 */ /* 0x000fe400078efcff */
[C---:B------:R-:W-:Y:S01]  /*40f0*/  LOP3.LUT R39, R19.reuse, 0x380038, RZ, 0xc0, !PT ;  /* 0x0038003813277812 */ /* 0x040fe200078ec0ff */
[-C--:B------:R-:W-:Y:S01]  /*4100*/  HFMA2 R60, R25, R42.reuse.H0_H0, -132, -132 ;  /* 0xd820d820193c7431 */ /* 0x080fe2000004002a */
[----:B------:R-:W-:Y:S01]  /*4110*/  SHF.R.U32.HI R92, RZ, 0x6, R19 ;  /* 0x00000006ff5c7819 */ /* 0x000fe20000011613 */
        /* <DEDUP_REMOVED lines=78> */
[----:B------:R-:W-:Y:S01]  /*4600*/  HADD2 R71, R79, -1028, -1028 ;  /* 0xe404e4044f477430 */ /* 0x000fe20000000000 */
[----:B------:R-:W-:Y:S01]  /*4610*/  LOP3.LUT R65, R65, 0x70007, RZ, 0xc0, !PT ;  /* 0x0007000741417812 */ /* 0x000fe200078ec0ff */
[----:B------:R-:W-:Y:S01]  /*4620*/  HADD2 R79, R67, -1028, -1028 ;  /* 0xe404e404434f7430 */ /* 0x000fe20000000000 */
[----:B------:R-:W-:Y:S01]  /*4630*/  LOP3.LUT R21, R21, 0x64006400, RZ, 0xfc, !PT ;  /* 0x6400640015157812 */ /* 0x000fe200078efcff */
[-C--:B------:R-:W-:Y:S01]  /*4640*/  HFMA2 R23, R75, R24.reuse, RZ.H0_H0 ;  /* 0x000000184b177231 */ /* 0x080fe200000400ff */
[-C--:B------:R-:W-:Y:S01]  /*4650*/  HFMA2.MMA R22, R72, R25.reuse, R22 ;  /* 0x0000001948167235 */ /* 0x080fe20000000016 */
[----:B------:R-:W-:Y:S01]  /*4660*/  HADD2 R67, R20, -1028, -1028 ;  /* 0xe404e40414437430 */ /* 0x000fe20000000000 */
[----:B------:R-:W-:Y:S01]  /*4670*/  HFMA2.MMA R93, R68, R25, R69 ;  /* 0x00000019445d7235 */ /* 0x000fe20000000045 */
        /* <DEDUP_REMOVED lines=55> */
[-C--:B0-----:R-:W-:Y:S01]  /*49f0*/  HFMA2 R19, R53, R20.reuse, R94 ;  /* 0x0000001435137231 */ /* 0x081fe2000000005e */
        /* <DEDUP_REMOVED lines=33> */
[-C--:B-1----:R-:W-:Y:S01]  /*4c10*/  HFMA2 R23, R93, R24.reuse, R19 ;  /* 0x000000185d177231 */ /* 0x082fe20000000013 */
[-C--:B------:R-:W-:Y:S01]  /*4c20*/  HFMA2.MMA R16, R91, R24.reuse, R16 ;  /* 0x000000185b107235 */ /* 0x080fe20000000010 */
[----:B------:R-:W-:Y:S01]  /*4c30*/  HADD2 R90, R89, -1028, -1028 ;  /* 0xe404e404595a7430 */ /* 0x000fe20000000000 */
[----:B------:R-:W-:Y:S01]  /*4c40*/  HFMA2.MMA R22, R95, R24, R18 ;  /* 0x000000185f167235 */ /* 0x000fe20000000012 */
[----:B------:R-:W-:Y:S01]  /*4c50*/  HFMA2 R21, R97, R24, R20 ;  /* 0x0000001861157231 */ /* 0x000fe20000000014 */
[----:B------:R-:W-:Y:S01]  /*4c60*/  LOP3.LUT R30, R30, 0x64006400, RZ, 0xfc, !PT ;  /* 0x640064001e1e7812 */ /* 0x000fe200078efcff */
[----:B------:R-:W-:-:S02]  /*4c70*/  HADD2 R94, R29, -1028, -1028 ;  /* 0xe404e4041d5e7430 */ /* 0x000fc40000000000 */
[-C--:B------:R-:W-:Y:S01]  /*4c80*/  HFMA2 R23, R46, R25.reuse, R23 ;  /* 0x000000192e177231 */ /* 0x080fe20000000017 */
[-C--:B------:R-:W-:Y:S01]  /*4c90*/  HFMA2.MMA R16, R48, R25.reuse, R16 ;  /* 0x0000001930107235 */ /* 0x080fe20000000010 */
[----:B------:R-:W-:Y:S01]  /*4ca0*/  HFMA2 R21, R42, R25, R21 ;  /* 0x000000192a157231 */ /* 0x000fe20000000015 */
        /* <DEDUP_REMOVED lines=174> */
.L_x_2497:
[----:B------:R-:W-:Y:S01]  /*5790*/  IADD3 R13, R13, 0x20, RZ ;  /* 0x000000200d0d7810 */ /* 0x000fe20007ffe0ff */
[----:B------:R-:W-:Y:S01]  /*57a0*/  UIADD3 UR4, UR4, 0x40, URZ ;  /* 0x0000004004047890 */ /* 0x000fe2000fffe03f */
[----:B-1----:R-:W-:Y:S02]  /*57b0*/  IMAD.WIDE R24, R14, 0x4, R32 ;  /* 0x000000040e187825 */ /* 0x002fe400078e0220 */
[C---:B------:R-:W-:Y:S02]  /*57c0*/  ISETP.GE.AND P0, PT, R13.reuse, UR5, PT ;  /* 0x000000050d007c0c */ /* 0x040fe4000bf06270 */
[----:B------:R-:W-:-:S13]  /*57d0*/  ISETP.LT.AND P2, PT, R13, R12, PT ;  /* 0x0000000c0d00720c */ /* 0x000fda0003f41270 */
[----:B------:R-:W-:Y:S05]  /*57e0*/  @!P0 BRA P2, `(.L_x_2498) ;  /* 0xffffffe0009c8947 */ /* 0x000fea000103ffff */
.L_x_2496:
        /* <DEDUP_REMOVED lines=13> */
.L_x_2501:
[----:B------:R-:W-:Y:S05]  /*58c0*/  @!P1 BRA `(.L_x_2500) ;  /* 0x0000000c00b89947 */ /* 0x000fea0003800000 */
[----:B------:R-:W2:Y:S01]  /*58d0*/  LDG.E.128.CONSTANT R16, desc[UR8][R24.64] ;  /* 0x0000000818107981 */ /* 0x000ea2000c1e9d00 */
[----:B-----5:R-:W-:Y:S01]  /*58e0*/  MOV R20, 0x3400 ;  /* 0x0000340000147802 */ /* 0x020fe20000000f00 */
[----:B------:R-:W-:Y:S01]  /*58f0*/  HFMA2.MMA R48, -RZ, RZ, 0, 0.0625 ;  /* 0x00002c00ff307435 */ /* 0x000fe200000001ff */
[----:B------:R-:W-:Y:S02]  /*5900*/  MOV R60, 0x2400 ;  /* 0x00002400003c7802 */ /* 0x000fe40000000f00 */
[----:B------:R-:W-:Y:S02]  /*5910*/  PRMT R8, R8, 0x5410, R20 ;  /* 0x0000541008087816 */ /* 0x000fe40000000014 */
[----:B------:R-:W-:Y:S02]  /*5920*/  PRMT R60, R60, 0x5410, R60 ;  /* 0x000054103c3c7816 */ /* 0x000fe4000000003c */
[----:B------:R-:W-:Y:S02]  /*5930*/  ISETP.GE.AND P0, PT, R11, 0x2, PT ;  /* 0x000000020b00780c */ /* 0x000fe40003f06270 */
[----:B------:R-:W-:-:S02]  /*5940*/  PRMT R10, R10, 0x5410, R9 ;  /* 0x000054100a0a7816 */ /* 0x000fc40000000009 */
[C---:B--2---:R-:W-:Y:S02]  /*5950*/  LOP3.LUT R20, R16.reuse, 0xc000c, RZ, 0xc0, !PT ;  /* 0x000c000c10147812 */ /* 0x044fe400078ec0ff */
        /* <DEDUP_REMOVED lines=26> */
[----:B------:R-:W-:Y:S01]  /*5b00*/  HFMA2 R32, R32, R8.H1_H1, -258, -258 ;  /* 0xdc08dc0820207431 */ /* 0x000fe20000060008 */
        /* <DEDUP_REMOVED lines=13> */
[----:B------:R-:W0:Y:S01]  /*5be0*/  LDS.128 R16, [UR4] ;  /* 0x00000004ff107984 */ /* 0x000e220008000c00 */
[----:B------:R-:W-:Y:S01]  /*5bf0*/  HFMA2 R26, R20, R8.H1_H1, -258, -258 ;  /* 0xdc08dc08141a7431 */ /* 0x000fe20000060008 */
        /* <DEDUP_REMOVED lines=61> */
[----:B------:R-:W-:Y:S01]  /*5fd0*/  HFMA2.MMA R55, R27, R18, R55 ;  /* 0x000000121b377235 */ /* 0x000fe20000000037 */
[----:B------:R-:W-:-:S02]  /*5fe0*/  LOP3.LUT R16, R43, 0x30003, RZ, 0xc0, !PT ;  /* 0x000300032b107812 */ /* 0x000fc400078ec0ff */
[----:B------:R-:W-:Y:S01]  /*5ff0*/  LOP3.LUT R43, R45, 0x64006400, RZ, 0xfc, !PT ;  /* 0x640064002d2b7812 */ /* 0x000fe200078efcff */
[----:B------:R-:W-:Y:S01]  /*6000*/  HFMA2.MMA R59, R31, R18, R59 ;  /* 0x000000121f3b7235 */ /* 0x000fe2000000003b */
[-C--:B------:R-:W-:Y:S01]  /*6010*/  HFMA2 R18, R48, R19.reuse, R57 ;  /* 0x0000001330127231 */ /* 0x080fe20000000039 */
[----:B------:R-:W-:Y:S01]  /*6020*/  LOP3.LUT R44, R44, 0x64006400, RZ, 0xfc, !PT ;  /* 0x640064002c2c7812 */ /* 0x000fe200078efcff */
[----:B------:R-:W-:Y:S01]  /*6030*/  HFMA2 R61, R52, R19, R61 ;  /* 0x00000013343d7231 */ /* 0x000fe2000000003d */
[-C--:B------:R-:W-:Y:S01]  /*6040*/  HFMA2.MMA R17, R46, R19.reuse, R55 ;  /* 0x000000132e117235 */ /* 0x080fe20000000037 */
[----:B------:R-:W-:Y:S01]  /*6050*/  HADD2 R43, R43, -1026, -1026 ;  /* 0xe402e4022b2b7430 */ /* 0x000fe20000000000 */
[----:B------:R-:W-:Y:S01]  /*6060*/  LOP3.LUT R16, R16, 0x64006400, RZ, 0xfc, !PT ;  /* 0x6400640010107812 */ /* 0x000fe200078efcff */
[----:B------:R-:W-:Y:S01]  /*6070*/  HADD2 R55, R42, -1026, -1026 ;  /* 0xe402e4022a377430 */ /* 0x000fe20000000000 */
[----:B------:R-:W-:Y:S01]  /*6080*/  HFMA2.MMA R59, R50, R19, R59 ;  /* 0x00000013323b7235 */ /* 0x000fe2000000003b */
[----:B------:R-:W-:Y:S01]  /*6090*/  HADD2 R45, R44, -1026, -1026 ;  /* 0xe402e4022c2d7430 */ /* 0x000fe20000000000 */
[----:B------:R-:W-:Y:S01]  /*60a0*/  PRMT R8, R8, 0x5410, R7 ;  /* 0x0000541008087816 */ /* 0x000fe20000000007 */
[----:B------:R-:W-:Y:S01]  /*60b0*/  HADD2 R57, R16, -1026, -1026 ;  /* 0xe402e40210397430 */ /* 0x000fe20000000000 */
[----:B-1----:R-:W-:Y:S01]  /*60c0*/  HFMA2.MMA R17, R43, R20, R17 ;  /* 0x000000142b117235 */ /* 0x002fe20000000011 */
[----:B------:R-:W-:-:S03]  /*60d0*/  HFMA2 R18, R45, R20, R18 ;  /* 0x000000142d127231 */ /* 0x000fc60000000012 */
[----:B------:R-:W-:Y:S01]  /*60e0*/  HFMA2.MMA R19, R55, R20, R59 ;  /* 0x0000001437137235 */ /* 0x000fe2000000003b */
[----:B------:R-:W-:Y:S02]  /*60f0*/  HFMA2 R20, R57, R20, R61 ;  /* 0x0000001439147231 */ /* 0x000fe4000000003d */
        /* <DEDUP_REMOVED lines=107> */
.L_x_2500:
[----:B------:R-:W-:Y:S01]  /*67b0*/  IADD3 R13, R13, 0x10, RZ ;  /* 0x000000100d0d7810 */ /* 0x000fe20007ffe0ff */
[----:B------:R-:W-:Y:S01]  /*67c0*/  UIADD3 UR4, UR4, 0x20, URZ ;  /* 0x0000002004047890 */ /* 0x000fe2000fffe03f */
[----:B------:R-:W-:Y:S02]  /*67d0*/  IADD3 R24, P2, R24, R15, RZ ;  /* 0x0000000f18187210 */ /* 0x000fe40007f5e0ff */
[C---:B------:R-:W-:Y:S02]  /*67e0*/  ISETP.GE.AND P0, PT, R13.reuse, UR5, PT ;  /* 0x000000050d007c0c */ /* 0x040fe4000bf06270 */
[----:B------:R-:W-:Y:S02]  /*67f0*/  ISETP.LT.AND P3, PT, R13, R12, PT ;  /* 0x0000000c0d00720c */ /* 0x000fe40003f61270 */
[----:B------:R-:W-:-:S11]  /*6800*/  IADD3.X R25, R25, R14, RZ, P2, !PT ;  /* 0x0000000e19197210 */ /* 0x000fd600017fe4ff */
[----:B------:R-:W-:Y:S05]  /*6810*/  @!P0 BRA P3, `(.L_x_2501) ;  /* 0xfffffff000288947 */ /* 0x000fea000183ffff */
.L_x_2499:
[----:B------:R-:W-:Y:S05]  /*6820*/  @!P1 EXIT ;  /* 0x000000000000994d */ /* 0x000fea0003800000 */
[----:B------:R-:W0:Y:S01]  /*6830*/  S2R R7, SR_CTAID.X ;  /* 0x0000000000077919 */ /* 0x000e220000002500 */
[----:B------:R-:W1:Y:S01]  /*6840*/  S2UR UR4, SR_CTAID.Y ;  /* 0x00000000000479c3 */ /* 0x000e620000002600 */
[----:B------:R-:W-:Y:S01]  /*6850*/  MOV R13, R6 ;  /* 0x00000006000d7202 */ /* 0x000fe20000000f00 */
[----:B------:R-:W0:Y:S06]  /*6860*/  S2R R8, SR_TID.X ;  /* 0x0000000000087919 */ /* 0x000e2c0000002100 */
        /* <DEDUP_REMOVED lines=8> */
[----:B------:R-:W-:Y:S01]  /*68f0*/  BSSY B0, `(.L_x_2502) ;  /* 0x0000010000007945 */ /* 0x000fe20003800000 */
[----:B------:R-:W-:-:S03]  /*6900*/  MOV R10, R5 ;  /* 0x00000005000a7202 */ /* 0x000fc60000000f00 */
[----:B0-----:R-:W-:Y:S05]  /*6910*/  @P0 BRA `(.L_x_2503) ;  /* 0x0000000000340947 */ /* 0x001fea0003800000 */
[----:B------:R-:W0:Y:S02]  /*6920*/  QSPC.E.S P0, RZ, [R8] ;  /* 0x0000000008ff73aa */ /* 0x000e240000000500 */
[----:B0-----:R-:W-:Y:S05]  /*6930*/  @!P0 BRA `(.L_x_2504) ;  /* 0x0000000000208947 */ /* 0x001fea0003800000 */
[----:B------:R-:W-:-:S04]  /*6940*/  MOV R12, R8 ;  /* 0x00000008000c7202 */ /* 0x000fc80000000f00 */
[----:B------:R-:W-:-:S07]  /*6950*/  MOV R12, R12 ;  /* 0x0000000c000c7202 */ /* 0x000fce0000000f00 */
.L_x_2505:
[----:B------:R-:W0:Y:S02]  /*6960*/  LDS R16, [R12] ;  /* 0x000000000c107984 */ /* 0x000e240000000800 */
[----:B0-----:R-:W-:-:S06]  /*6970*/  HADD2 R17, R16, R6 ;  /* 0x0000000610117230 */ /* 0x001fcc0000000000 */
[----:B------:R-:W0:Y:S02]  /*6980*/  ATOMS.CAST.SPIN R17, [R12], R16, R17 ;  /* 0x000000100c11738d */ /* 0x000e240001800011 */
[----:B0-----:R-:W-:-:S13]  /*6990*/  ISETP.EQ.U32.AND P0, PT, R17, 0x1, PT ;  /* 0x000000011100780c */ /* 0x001fda0003f02070 */
[----:B------:R-:W-:Y:S05]  /*69a0*/  @!P0 BRA `(.L_x_2505) ;  /* 0xfffffffc00ec8947 */ /* 0x000fea000383ffff */
[----:B------:R-:W-:Y:S05]  /*69b0*/  BRA `(.L_x_2503) ;  /* 0x00000000000c7947 */ /* 0x000fea0003800000 */
.L_x_2504:
[----:B------:R-:W2:Y:S02]  /*69c0*/  LD.E R6, desc[UR8][R8.64] ;  /* 0x0000000808067980 */ /* 0x000ea4000c101900 */
[----:B--2---:R-:W-:-:S05]  /*69d0*/  IADD3 R13, R13, R6, RZ ;  /* 0x000000060d0d7210 */ /* 0x004fca0007ffe0ff */
[----:B------:R0:W-:Y:S02]  /*69e0*/  ST.E desc[UR8][R8.64], R13 ;  /* 0x0000000d08007985 */ /* 0x0001e4000c101908 */
.L_x_2503:
[----:B------:R-:W-:Y:S05]  /*69f0*/  BSYNC B0 ;  /* 0x0000000000007941 */ /* 0x000fea0003800000 */
.L_x_2502:
[----:B------:R1:W-:Y:S01]  /*6a00*/  ATOM.E.ADD.F16x2.RN.STRONG.GPU P0, RZ, desc[UR8][R8.64+0x4], R10 ;  /* 0x0000040a08ff79a2 */ /* 0x0003e2000810e1c8 */
[----:B------:R-:W-:Y:S04]  /*6a10*/  BSSY B0, `(.L_x_2506) ;  /* 0x000000e000007945 */ /* 0x000fe80003800000 */
[----:B-1----:R-:W-:Y:S05]  /*6a20*/  @P0 BRA `(.L_x_2507) ;  /* 0x0000000000300947 */ /* 0x002fea0003800000 */
[----:B------:R-:W1:Y:S02]  /*6a30*/  QSPC.E.S P0, RZ, [R8+0x4] ;  /* 0x0000040008ff73aa */ /* 0x000e640000000500 */
[----:B-1----:R-:W-:Y:S05]  /*6a40*/  @!P0 BRA `(.L_x_2508) ;  /* 0x00000000001c8947 */ /* 0x002fea0003800000 */
[----:B0-----:R-:W-:-:S07]  /*6a50*/  MOV R8, R8 ;  /* 0x0000000800087202 */ /* 0x001fce0000000f00 */
.L_x_2509:
[----:B------:R-:W0:Y:S02]  /*6a60*/  LDS R12, [R8+0x4] ;  /* 0x00000400080c7984 */ /* 0x000e240000000800 */
[----:B0-----:R-:W-:-:S10]  /*6a70*/  HFMA2.MMA R13, R12, 1, 1, R5 ;  /* 0x3c003c000c0d7835 */ /* 0x001fd40000000005 */
[----:B------:R-:W0:Y:S02]  /*6a80*/  ATOMS.CAST.SPIN R13, [R8+0x4], R12, R13 ;  /* 0x0000040c080d738d */ /* 0x000e24000180000d */
[----:B0-----:R-:W-:-:S13]  /*6a90*/  ISETP.EQ.U32.AND P0, PT, R13, 0x1, PT ;  /* 0x000000010d00780c */ /* 0x001fda0003f02070 */
[----:B------:R-:W-:Y:S05]  /*6aa0*/  @!P0 BRA `(.L_x_2509) ;  /* 0xfffffffc00ec8947 */ /* 0x000fea000383ffff */
[----:B------:R-:W-:Y:S05]  /*6ab0*/  BRA `(.L_x_2507) ;  /* 0x00000000000c7947 */ /* 0x000fea0003800000 */
.L_x_2508:
[----:B------:R-:W2:Y:S02]  /*6ac0*/  LD.E R5, desc[UR8][R8.64+0x4] ;  /* 0x0000040808057980 */ /* 0x000ea4000c101900 */
[----:B--2---:R-:W-:-:S05]  /*6ad0*/  IADD3 R5, R10, R5, RZ ;  /* 0x000000050a057210 */ /* 0x004fca0007ffe0ff */
[----:B------:R1:W-:Y:S02]  /*6ae0*/  ST.E desc[UR8][R8.64+0x4], R5 ;  /* 0x0000040508007985 */ /* 0x0003e4000c101908 */
.L_x_2507:
[----:B------:R-:W-:Y:S05]  /*6af0*/  BSYNC B0 ;  /* 0x0000000000007941 */ /* 0x000fea0003800000 */
.L_x_2506:
[----:B------:R-:W-:-:S13]  /*6b00*/  ISETP.GE.AND P0, PT, R11, 0x2, PT ;  /* 0x000000020b00780c */ /* 0x000fda0003f06270 */
[----:B------:R-:W-:Y:S05]  /*6b10*/  @!P0 EXIT ;  /* 0x000000000000894d */ /* 0x000fea0003800000 */
[----:B-1----:R-:W-:Y:S02]  /*6b20*/  IADD3 R5, R7, R18, RZ ;  /* 0x0000001207057210 */ /* 0x002fe40007ffe0ff */
[----:B0-----:R-:W-:-:S03]  /*6b30*/  MOV R9, R4 ;  /* 0x0000000400097202 */ /* 0x001fc60000000f00 */
[----:B------:R-:W-:-:S05]  /*6b40*/  IMAD.WIDE R6, R5, 0x2, R14 ;  /* 0x0000000205067825 */ /* 0x000fca00078e020e */
        /* <DEDUP_REMOVED lines=8> */
.L_x_2513:
[----:B------:R-:W0:Y:S02]  /*6bd0*/  LDS R12, [R8] ;  /* 0x00000000080c7984 */ /* 0x000e240000000800 */
[----:B0-----:R-:W-:-:S06]  /*6be0*/  HADD2 R13, R12, R4 ;  /* 0x000000040c0d7230 */ /* 0x001fcc0000000000 */
[----:B------:R-:W0:Y:S02]  /*6bf0*/  ATOMS.CAST.SPIN R13, [R8], R12, R13 ;  /* 0x0000000c080d738d */ /* 0x000e24000180000d */
[----:B0-----:R-:W-:-:S13]  /*6c00*/  ISETP.EQ.U32.AND P0, PT, R13, 0x1, PT ;  /* 0x000000010d00780c */ /* 0x001fda0003f02070 */
[----:B------:R-:W-:Y:S05]  /*6c10*/  @!P0 BRA `(.L_x_2513) ;  /* 0xfffffffc00ec8947 */ /* 0x000fea000383ffff */
[----:B------:R-:W-:Y:S05]  /*6c20*/  BRA `(.L_x_2511) ;  /* 0x00000000000c7947 */ /* 0x000fea0003800000 */
.L_x_2512:
[----:B------:R-:W2:Y:S02]  /*6c30*/  LD.E R4, desc[UR8][R6.64] ;  /* 0x0000000806047980 */ /* 0x000ea4000c101900 */
[----:B--2---:R-:W-:-:S05]  /*6c40*/  IADD3 R9, R9, R4, RZ ;  /* 0x0000000409097210 */ /* 0x004fca0007ffe0ff */
[----:B------:R0:W-:Y:S02]  /*6c50*/  ST.E desc[UR8][R6.64], R9 ;  /* 0x0000000906007985 */ /* 0x0001e4000c101908 */
.L_x_2511:
[----:B------:R-:W-:Y:S05]  /*6c60*/  BSYNC B0 ;  /* 0x0000000000007941 */ /* 0x000fea0003800000 */
.L_x_2510:
[----:B------:R1:W-:Y:S01]  /*6c70*/  ATOM.E.ADD.F16x2.RN.STRONG.GPU P0, RZ, desc[UR8][R6.64+0x4], R10 ;  /* 0x0000040a06ff79a2 */ /* 0x0003e2000810e1c8 */
[----:B------:R-:W-:Y:S04]  /*6c80*/  BSSY B0, `(.L_x_2514) ;  /* 0x000000e000007945 */ /* 0x000fe80003800000 */
[----:B-1----:R-:W-:Y:S05]  /*6c90*/  @P0 BRA `(.L_x_2515) ;  /* 0x0000000000300947 */ /* 0x002fea0003800000 */
[----:B------:R-:W1:Y:S02]  /*6ca0*/  QSPC.E.S P0, RZ, [R6+0x4] ;  /* 0x0000040006ff73aa */ /* 0x000e640000000500 */
[----:B-1----:R-:W-:Y:S05]  /*6cb0*/  @!P0 BRA `(.L_x_2516) ;  /* 0x00000000001c8947 */ /* 0x002fea0003800000 */
[----:B0-----:R-:W-:-:S07]  /*6cc0*/  MOV R6, R6 ;  /* 0x0000000600067202 */ /* 0x001fce0000000f00 */
.L_x_2517:
[----:B------:R-:W0:Y:S02]  /*6cd0*/  LDS R8, [R6+0x4] ;  /* 0x0000040006087984 */ /* 0x000e240000000800 */
[----:B0-----:R-:W-:-:S10]  /*6ce0*/  HFMA2.MMA R9, R8, 1, 1, R3 ;  /* 0x3c003c0008097835 */ /* 0x001fd40000000003 */
[----:B------:R-:W0:Y:S02]  /*6cf0*/  ATOMS.CAST.SPIN R9, [R6+0x4], R8, R9 ;  /* 0x000004080609738d */ /* 0x000e240001800009 */
[----:B0-----:R-:W-:-:S13]  /*6d00*/  ISETP.EQ.U32.AND P0, PT, R9, 0x1, PT ;  /* 0x000000010900780c */ /* 0x001fda0003f02070 */
[----:B------:R-:W-:Y:S05]  /*6d10*/  @!P0 BRA `(.L_x_2517) ;  /* 0xfffffffc00ec8947 */ /* 0x000fea000383ffff */
[----:B------:R-:W-:Y:S05]  /*6d20*/  BRA `(.L_x_2515) ;  /* 0x00000000000c7947 */ /* 0x000fea0003800000 */
.L_x_2516:
[----:B------:R-:W2:Y:S02]  /*6d30*/  LD.E R3, desc[UR8][R6.64+0x4] ;  /* 0x0000040806037980 */ /* 0x000ea4000c101900 */
[----:B--2---:R-:W-:-:S05]  /*6d40*/  IADD3 R3, R10, R3, RZ ;  /* 0x000000030a037210 */ /* 0x004fca0007ffe0ff */
[----:B------:R1:W-:Y:S02]  /*6d50*/  ST.E desc[UR8][R6.64+0x4], R3 ;  /* 0x0000040306007985 */ /* 0x0003e4000c101908 */
.L_x_2515:
[----:B------:R-:W-:Y:S05]  /*6d60*/  BSYNC B0 ;  /* 0x0000000000007941 */ /* 0x000fea0003800000 */
.L_x_2514:
[----:B------:R-:W-:-:S13]  /*6d70*/  ISETP.NE.AND P0, PT, R11, 0x2, PT ;  /* 0x000000020b00780c */ /* 0x000fda0003f05270 */
[----:B------:R-:W-:Y:S05]  /*6d80*/  @!P0 EXIT ;  /* 0x000000000000894d */ /* 0x000fea0003800000 */
[----:B------:R-:W-:Y:S02]  /*6d90*/  IADD3 R5, R5, R18, RZ ;  /* 0x0000001205057210 */ /* 0x000fe40007ffe0ff */
[----:B-1----:R-:W-:-:S03]  /*6da0*/  MOV R3, R2 ;  /* 0x0000000200037202 */ /* 0x002fc60000000f00 */
[----:B------:R-:W-:-:S05]  /*6db0*/  IMAD.WIDE R4, R5, 0x2, R14 ;  /* 0x0000000205047825 */ /* 0x000fca00078e020e */
[----:B------:R1:W-:Y:S01]  /*6dc0*/  ATOM.E.ADD.F16x2.RN.STRONG.GPU P0, RZ, desc[UR8][R4.64], R3 ;  /* 0x0000000304ff79a2 */ /* 0x0003e2000810e1c8 */
[----:B------:R-:W-:Y:S01]  /*6dd0*/  BSSY B0, `(.L_x_2518) ;  /* 0x0000011000007945 */ /* 0x000fe20003800000 */
[----:B0-----:R-:W-:-:S03]  /*6de0*/  MOV R9, R0 ;  /* 0x0000000000097202 */ /* 0x001fc60000000f00 */
[----:B-1----:R-:W-:Y:S05]  /*6df0*/  @P0 BRA `(.L_x_2519) ;  /* 0x0000000000380947 */ /* 0x002fea0003800000 */
[----:B------:R-:W0:Y:S02]  /*6e00*/  QSPC.E.S P0, RZ, [R4] ;  /* 0x0000000004ff73aa */ /* 0x000e240000000500 */
[----:B0-----:R-:W-:Y:S05]  /*6e10*/  @!P0 BRA `(.L_x_2520) ;  /* 0x0000000000248947 */ /* 0x001fea0003800000 */
[----:B------:R-:W-:-:S04]  /*6e20*/  MOV R6, R4 ;  /* 0x0000000400067202 */ /* 0x000fc80000000f00 */
[----:B------:R-:W-:Y:S02]  /*6e30*/  MOV R6, R6 ;  /* 0x0000000600067202 */ /* 0x000fe40000000f00 */
[----:B------:R-:W-:-:S07]  /*6e40*/  MOV R7, R2 ;  /* 0x0000000200077202 */ /* 0x000fce0000000f00 */
.L_x_2521:
[----:B------:R-:W0:Y:S02]  /*6e50*/  LDS R2, [R6] ;  /* 0x0000000006027984 */ /* 0x000e240000000800 */
[----:B0-----:R-:W-:-:S06]  /*6e60*/  HADD2 R3, R2, R7 ;  /* 0x0000000702037230 */ /* 0x001fcc0000000000 */
[----:B------:R-:W0:Y:S02]  /*6e70*/  ATOMS.CAST.SPIN R3, [R6], R2, R3 ;  /* 0x000000020603738d */ /* 0x000e240001800003 */
[----:B0-----:R-:W-:-:S13]  /*6e80*/  ISETP.EQ.U32.AND P0, PT, R3, 0x1, PT ;  /* 0x000000010300780c */ /* 0x001fda0003f02070 */
[----:B------:R-:W-:Y:S05]  /*6e90*/  @!P0 BRA `(.L_x_2521) ;  /* 0xfffffffc00ec8947 */ /* 0x000fea000383ffff */
[----:B------:R-:W-:Y:S05]  /*6ea0*/  BRA `(.L_x_2519) ;  /* 0x00000000000c7947 */ /* 0x000fea0003800000 */
.L_x_2520:
[----:B------:R-:W2:Y:S02]  /*6eb0*/  LD.E R2, desc[UR8][R4.64] ;  /* 0x0000000804027980 */ /* 0x000ea4000c101900 */
[----:B--2---:R-:W-:-:S05]  /*6ec0*/  IADD3 R3, R3, R2, RZ ;  /* 0x0000000203037210 */ /* 0x004fca0007ffe0ff */
[----:B------:R0:W-:Y:S02]  /*6ed0*/  ST.E desc[UR8][R4.64], R3 ;  /* 0x0000000304007985 */ /* 0x0001e4000c101908 */
.L_x_2519:
[----:B------:R-:W-:Y:S05]  /*6ee0*/  BSYNC B0 ;  /* 0x0000000000007941 */ /* 0x000fea0003800000 */
.L_x_2518:
[----:B------:R1:W-:Y:S02]  /*6ef0*/  ATOM.E.ADD.F16x2.RN.STRONG.GPU P0, RZ, desc[UR8][R4.64+0x4], R9 ;  /* 0x0000040904ff79a2 */ /* 0x0003e4000810e1c8 */
[----:B-1----:R-:W-:Y:S05]  /*6f00*/  @P0 EXIT ;  /* 0x000000000000094d */ /* 0x002fea0003800000 */
[----:B------:R-:W1:Y:S02]  /*6f10*/  QSPC.E.S P0, RZ, [R4+0x4] ;  /* 0x0000040004ff73aa */ /* 0x000e640000000500 */
[----:B-1----:R-:W-:Y:S05]  /*6f20*/  @!P0 BRA `(.L_x_2522) ;  /* 0x00000000001c8947 */ /* 0x002fea0003800000 */
[----:B0-----:R-:W-:-:S07]  /*6f30*/  MOV R4, R4 ;  /* 0x0000000400047202 */ /* 0x001fce0000000f00 */
.L_x_2523:
[----:B------:R-:W0:Y:S02]  /*6f40*/  LDS R2, [R4+0x4] ;  /* 0x0000040004027984 */ /* 0x000e240000000800 */
[----:B0-----:R-:W-:-:S10]  /*6f50*/  HFMA2.MMA R3, R2, 1, 1, R0 ;  /* 0x3c003c0002037835 */ /* 0x001fd40000000000 */
[----:B------:R-:W0:Y:S02]  /*6f60*/  ATOMS.CAST.SPIN R3, [R4+0x4], R2, R3 ;  /* 0x000004020403738d */ /* 0x000e240001800003 */
[----:B0-----:R-:W-:-:S13]  /*6f70*/  ISETP.EQ.U32.AND P0, PT, R3, 0x1, PT ;  /* 0x000000010300780c */ /* 0x001fda0003f02070 */
[----:B------:R-:W-:Y:S05]  /*6f80*/  @!P0 BRA `(.L_x_2523) ;  /* 0xfffffffc00ec8947 */ /* 0x000fea000383ffff */
[----:B------:R-:W-:Y:S05]  /*6f90*/  EXIT ;  /* 0x000000000000794d */ /* 0x000fea0003800000 */
.L_x_2522:
[----:B------:R-:W0:Y:S02]  /*6fa0*/  LD.E R0, desc[UR8][R4.64+0x4] ;  /* 0x0000040804007980 */ /* 0x000e24000c101900 */
[----:B0-----:R-:W-:-:S05]  /*6fb0*/  IADD3 R3, R9, R0, RZ ;  /* 0x0000000009037210 */ /* 0x001fca0007ffe0ff */
[----:B------:R-:W-:Y:S01]  /*6fc0*/  ST.E desc[UR8][R4.64+0x4], R3 ;  /* 0x0000040304007985 */ /* 0x000fe2000c101908 */
[----:B------:R-:W-:Y:S05]  /*6fd0*/  EXIT ;  /* 0x000000000000794d */ /* 0x000fea0003800000 */
.L_x_2524:
        /* <DEDUP_REMOVED lines=10> */
.L_x_4197:


//--------------------- .text._Z23gemm_half_q_half_kernelILi3ELi128ELb0ELb0ELi32EEvPK6__halfPKjS4_S2_PS0_iiiiPKtS7_iiiiiibS2_i --------------------------
	.section	.text._Z23gemm_half_q_half_kernelILi3ELi128ELb0ELb0ELi32EEvPK6__halfPKjS4_S2_PS0_iiiiPKtS7_iiiiiibS2_i,"ax",@progbits
	.align	128
        .global         _Z23gemm_half_q_half_kernelILi3ELi128ELb0ELb0ELi32EEvPK6__halfPKjS4_S2_PS0_iiiiPKtS7_iiiiiibS2_i
        .type           _Z23gemm_half_q_half_kernelILi3ELi128ELb0ELb0ELi32EEvPK6__halfPKjS4_S2_PS0_iiiiPKtS7_iiiiiibS2_i,@function
        .size           _Z23gemm_half_q_half_kernelILi3ELi128ELb0ELb0ELi32EEvPK6__halfPKjS4_S2_PS0_iiiiPKtS7_iiiiiibS2_i,(.L_x_4198 - _Z23gemm_half_q_half_kernelILi3ELi128ELb0ELb0ELi32EEvPK6__halfPKjS4_S2_PS0_iiiiPKtS7_iiiiiibS2_i)
        .other          _Z23gemm_half_q_half_kernelILi3ELi128ELb0ELb0ELi32EEvPK6__halfPKjS4_S2_PS0_iiiiPKtS7_iiiiiibS2_i,@"STO_CUDA_ENTRY STV_DEFAULT"
_Z23gemm_half_q_half_kernelILi3ELi128ELb0ELb0ELi32EEvPK6__halfPKjS4_S2_PS0_iiiiPKtS7_iiiiiibS2_i:
.text._Z23gemm_half_q_half_kernelILi3ELi128ELb0ELb0ELi32EEvPK6__halfPKjS4_S2_PS0_iiiiPKtS7_iiiiiibS2_i:
        /* <DEDUP_REMOVED lines=44> */
.L_x_2529:
        /* <DEDUP_REMOVED lines=16> */
.L_x_2528:
        /* <DEDUP_REMOVED lines=16> */
.L_x_2527:
        /* <DEDUP_REMOVED lines=17> */
.L_x_2531:
        /* <DEDUP_REMOVED lines=16> */
.L_x_2530:
        /* <DEDUP_REMOVED lines=14> */
.L_x_2526:
[----:B------:R-:W-:Y:S05]  /*07b0*/  BSYNC B0 ;  /* 0x0000000000007941 */ /* 0x000fea0003800000 */
.L_x_2525:
[----:B------:R-:W-:Y:S02]  /*07c0*/  ULDC UR5, c[0x0][0x23c] ;  /* 0x00008f0000057ab9 */ /* 0x000fe40000000800 */
[----:B------:R-:W-:-:S13]  /*07d0*/  ISETP.GE.AND P0, PT, R0, UR5, PT ;  /* 0x0000000500007c0c */ /* 0x000fda000bf06270 */
        /* <DEDUP_REMOVED lines=8> */
[----:B------:R-:W-:Y:S01]  /*0860*/  SHF.L.U32 R6, R6, 0x7, RZ ;  /* 0x0000000706067819 */ /* 0x000fe200000006ff */
[----:B------:R-:W-:Y:S01]  /*0870*/  IMAD R5, R4, UR5, RZ ;  /* 0x0000000504057c24 */ /* 0x000fe2000f8e02ff */
        /* <DEDUP_REMOVED lines=8> */
[----:B-1----:R-:W-:-:S11]  /*0900*/  IADD3 R16, R14, -0x3, RZ ;  /* 0xfffffffd0e107810 */ /* 0x002fd60007ffe0ff */
.L_x_2534:
[----:B--2---:R-:W-:Y:S01]  /*0910*/  MOV R7, UR5 ;  /* 0x0000000500077c02 */ /* 0x004fe20008000f00 */
[----:B------:R0:W-:Y:S01]  /*0920*/  STG.E.64 desc[UR8][R4.64], RZ ;  /* 0x000000ff04007986 */ /* 0x0001e2000c101b08 */
[----:B------:R-:W-:Y:S02]  /*0930*/  MOV R9, UR5 ;  /* 0x0000000500097c02 */ /* 0x000fe40008000f00 */
[----:B------:R-:W-:Y:S01]  /*0940*/  MOV R11, UR5 ;  /* 0x00000005000b7c02 */ /* 0x000fe20008000f00 */
[----:B------:R-:W-:Y:S01]  /*0950*/  IMAD.WIDE R6, R7, 0x2, R4 ;  /* 0x0000000207067825 */ /* 0x000fe200078e0204 */
[----:B------:R-:W-:Y:S02]  /*0960*/  IADD3 R3, R3, 0x4, RZ ;  /* 0x0000000403037810 */ /* 0x000fe40007ffe0ff */
[----:B------:R-:W-:Y:S02]  /*0970*/  MOV R15, UR5 ;  /* 0x00000005000f7c02 */ /* 0x000fe40008000f00 */
        /* <DEDUP_REMOVED lines=8> */
.L_x_2533:
[----:B--2---:R-:W-:Y:S02]  /*0a00*/  IADD3 R6, R14, -R3, RZ ;  /* 0x800000030e067210 */ /* 0x004fe40007ffe0ff */
[----:B------:R-:W-:Y:S02]  /*0a10*/  MOV R7, UR5 ;  /* 0x0000000500077c02 */ /* 0x000fe40008000f00 */
[----:B------:R-:W-:-:S13]  /*0a20*/  ISETP.GT.AND P2, PT, R6, 0x1, PT ;  /* 0x000000010600780c */ /* 0x000fda0003f44270 */
[----:B------:R-:W-:Y:S01]  /*0a30*/  @P2 PLOP3.LUT P0, PT, PT, PT, PT, 0x8, 0x0 ;  /* 0x000000000000281c */ /* 0x000fe20003f0e170 */
[----:B------:R-:W-:Y:S01]  /*0a40*/  @P2 IMAD.WIDE R6, R7, 0x2, R4 ;  /* 0x0000000207062825 */ /* 0x000fe200078e0204 */
[----:B------:R-:W-:Y:S01]  /*0a50*/  @P2 IADD3 R3, R3, 0x2, RZ ;  /* 0x0000000203032810 */ /* 0x000fe20007ffe0ff */
[----:B------:R0:W-:Y:S03]  /*0a60*/  @P2 STG.E.64 desc[UR8][R4.64], RZ ;  /* 0x000000ff04002986 */ /* 0x0001e6000c101b08 */
[----:B------:R-:W-:Y:S01]  /*0a70*/  ISETP.LT.OR P0, PT, R3, R14, P0 ;  /* 0x0000000e0300720c */ /* 0x000fe20000701670 */
[----:B------:R2:W-:Y:S01]  /*0a80*/  @P2 STG.E.64 desc[UR8][R6.64], RZ ;  /* 0x000000ff06002986 */ /* 0x0005e2000c101b08 */
[----:B------:R-:W-:-:S05]  /*0a90*/  MOV R3, UR5 ;  /* 0x0000000500037c02 */ /* 0x000fca0008000f00 */
[----:B0-----:R-:W-:-:S06]  /*0aa0*/  @P2 IMAD.WIDE R4, R3, 0x2, R6 ;  /* 0x0000000203042825 */ /* 0x001fcc00078e0206 */
[----:B------:R2:W-:Y:S02]  /*0ab0*/  @P0 STG.E.64 desc[UR8][R4.64], RZ ;  /* 0x000000ff04000986 */ /* 0x0005e4000c101b08 */
.L_x_2532:
[----:B------:R-:W3:Y:S08]  /*0ac0*/  LDC R9, c[0x0][0x25c] ;  /* 0x00009700ff097b82 */ /* 0x000ef00000000800 */
[----:B------:R-:W-:Y:S01]  /*0ad0*/  BAR.SYNC.DEFER_BLOCKING 0x0 ;  /* 0x0000000000007b1d */ /* 0x000fe20000010000 */
[----:B------:R-:W-:-:S07]  /*0ae0*/  ISETP.GE.AND P0, PT, R12, R13, PT ;  /* 0x0000000d0c00720c */ /* 0x000fce0003f06270 */
[----:B------:R-:W4:Y:S06]  /*0af0*/  LDC R11, c[0x0][0x264] ;  /* 0x00009900ff0b7b82 */ /* 0x000f2c0000000800 */
[----:B------:R-:W-:Y:S05]  /*0b00*/  @P0 BRA `(.L_x_2535) ;  /* 0x0000000000d40947 */ /* 0x000fea0003800000 */
[----:B--2---:R-:W1:Y:S01]  /*0b10*/  LDC.64 R4, c[0x0][0x248] ;  /* 0x00009200ff047b82 */ /* 0x004e620000000a00 */
[----:B------:R-:W-:-:S07]  /*0b20*/  SHF.L.U32 R17, R2, 0x6, RZ ;  /* 0x0000000602117819 */ /* 0x000fce00000006ff */
[----:B------:R-:W2:Y:S08]  /*0b30*/  LDC.64 R2, c[0x0][0x220] ;  /* 0x00008800ff027b82 */ /* 0x000eb00000000a00 */
[----:B------:R-:W2:Y:S01]  /*0b40*/  LDC.64 R6, c[0x0][0x228] ;  /* 0x00008a00ff067b82 */ /* 0x000ea20000000a00 */
[----:B-1----:R-:W-:-:S05]  /*0b50*/  IMAD.WIDE R16, R17, 0x2, R4 ;  /* 0x0000000211107825 */ /* 0x002fca00078e0204 */
[----:B0-----:R0:W5:Y:S01]  /*0b60*/  LDG.E.U16.CONSTANT R8, desc[UR8][R16.64] ;  /* 0x0000000810087981 */ /* 0x001162000c1e9500 */
[----:B------:R-:W-:Y:S01]  /*0b70*/  SHF.R.S32.HI R15, RZ, 0x1f, R0 ;  /* 0x0000001fff0f7819 */ /* 0x000fe20000011400 */
[----:B------:R-:W-:Y:S01]  /*0b80*/  UMOV UR4, URZ ;  /* 0x0000003f00047c82 */ /* 0x000fe20008000000 */
[----:B------:R-:W-:Y:S02]  /*0b90*/  SHF.L.U32 R10, R0, 0x2, RZ ;  /* 0x00000002000a7819 */ /* 0x000fe400000006ff */
[----:B------:R-:W-:Y:S02]  /*0ba0*/  LEA.HI R15, R15, R0, RZ, 0x3 ;  /* 0x000000000f0f7211 */ /* 0x000fe400078f18ff */
[----:B------:R-:W-:Y:S02]  /*0bb0*/  MOV R24, R12 ;  /* 0x0000000c00187202 */ /* 0x000fe40000000f00 */
[----:B------:R-:W-:Y:S02]  /*0bc0*/  LOP3.LUT R10, R10, 0x10, RZ, 0xc0, !PT ;  /* 0x000000100a0a7812 */ /* 0x000fe400078ec0ff */
[----:B0-2---:R-:W-:-:S07]  /*0bd0*/  SHF.R.S32.HI R15, RZ, 0x3, R15 ;  /* 0x00000003ff0f7819 */ /* 0x005fce000001140f */
.L_x_2536:
[----:B-----5:R-:W-:-:S05]  /*0be0*/  IADD3 R19, R8, UR4, RZ ;  /* 0x0000000408137c10 */ /* 0x020fca000fffe0ff */
[----:B------:R-:W-:-:S05]  /*0bf0*/  IMAD R16, R19, UR5, RZ ;  /* 0x0000000513107c24 */ /* 0x000fca000f8e02ff */
        /* <DEDUP_REMOVED lines=38> */
.L_x_2535:
        /* <DEDUP_REMOVED lines=8> */
[----:B--2---:R-:W-:Y:S02]  /*0ee0*/  LEA.HI R6, R3, R2, RZ, 0x5 ;  /* 0x0000000203067211 */ /* 0x004fe400078f28ff */
[----:B------:R-:W-:Y:S02]  /*0ef0*/  CS2R R2, SRZ ;  /* 0x0000000000027805 */ /* 0x000fe4000001ff00 */
[C---:B---3--:R-:W-:Y:S02]  /*0f00*/  ISETP.GT.AND P3, PT, R12.reuse, R9, PT ;  /* 0x000000090c00720c */ /* 0x048fe40003f64270 */
[----:B----4-:R-:W-:Y:S01]  /*0f10*/  ISETP.GT.AND P5, PT, R12, R11, PT ;  /* 0x0000000b0c00720c */ /* 0x010fe20003fa4270 */
[----:B------:R-:W-:-:S12]  /*0f20*/  @!P2 BRA `(.L_x_2537) ;  /* 0x00000000001ca947 */ /* 0x000fd80003800000 */
[----:B------:R-:W2:Y:S02]  /*0f30*/  LDC R3, c[0x0][0x25c] ;  /* 0x00009700ff037b82 */ /* 0x000ea40000000800 */
[----:B--2---:R-:W-:-:S04]  /*0f40*/  VIMNMX R3, R12, R3, PT ;  /* 0x000000030c037248 */ /* 0x004fc80003fe0100 */
[----:B------:R-:W-:-:S04]  /*0f50*/  IADD3 R3, R3, -UR4, RZ ;  /* 0x8000000403037c10 */ /* 0x000fc8000fffe0ff */
[----:B------:R-:W-:-:S04]  /*0f60*/  SHF.R.S32.HI R4, RZ, 0x1f, R3 ;  /* 0x0000001fff047819 */ /* 0x000fc80000011403 */
[----:B------:R-:W-:-:S04]  /*0f70*/  LEA.HI R4, R4, R3, RZ, 0x5 ;  /* 0x0000000304047211 */ /* 0x000fc800078f28ff */
[----:B------:R-:W-:-:S05]  /*0f80*/  SHF.R.S32.HI R4, RZ, 0x5, R4 ;  /* 0x00000005ff047819 */ /* 0x000fca0000011404 */
[----:B------:R-:W-:-:S07]  /*0f90*/  IMAD R3, R4, 0x6, RZ ;  /* 0x0000000604037824 */ /* 0x000fce00078e02ff */
.L_x_2537:
        /* <DEDUP_REMOVED lines=8> */
.L_x_2538:
[----:B------:R-:W-:Y:S02]  /*1020*/  CS2R R4, SRZ ;  /* 0x0000000000047805 */ /* 0x000fe4000001ff00 */
[----:B0-----:R-:W-:Y:S01]  /*1030*/  SHF.R.S32.HI R8, RZ, 0x5, R6 ;  /* 0x00000005ff087819 */ /* 0x001fe20000011406 */
        /* <DEDUP_REMOVED lines=8> */
.L_x_2539:
        /* <DEDUP_REMOVED lines=8> */
.L_x_2540:
        /* <DEDUP_REMOVED lines=9> */
.L_x_2541:
[----:B------:R-:W-:Y:S02]  /*11d0*/  ISETP.GE.OR P0, PT, R12, UR4, P0 ;  /* 0x000000040c007c0c */ /* 0x000fe40008706670 */
[----:B------:R-:W-:Y:S02]  /*11e0*/  LEA R3, R8, R3, 0x3 ;  /* 0x0000000308037211 */ /* 0x000fe400078e18ff */
[----:B-1----:R-:W-:Y:S02]  /*11f0*/  PRMT R15, RZ, 0x5410, RZ ;  /* 0x00005410ff0f7816 */ /* 0x002fe400000000ff */
[----:B------:R-:W-:Y:S02]  /*1200*/  IADD3 R2, R5, R3, R2 ;  /* 0x0000000305027210 */ /* 0x000fe40007ffe002 */
[----:B------:R-:W-:Y:S02]  /*1210*/  PRMT R16, RZ, 0x5410, RZ ;  /* 0x00005410ff107816 */ /* 0x000fe400000000ff */
[----:B------:R-:W-:-:S02]  /*1220*/  IADD3 R2, R7, R2, R4 ;  /* 0x0000000207027210 */ /* 0x000fc40007ffe004 */
[----:B------:R-:W-:Y:S02]  /*1230*/  PRMT R17, RZ, 0x5410, RZ ;  /* 0x00005410ff117816 */ /* 0x000fe400000000ff */
[----:B------:R-:W-:Y:S02]  /*1240*/  PRMT R18, RZ, 0x5410, RZ ;  /* 0x00005410ff127816 */ /* 0x000fe400000000ff */
[----:B------:R-:W-:Y:S02]  /*1250*/  PRMT R19, RZ, 0x5410, RZ ;  /* 0x00005410ff137816 */ /* 0x000fe400000000ff */
[----:B------:R-:W-:Y:S01]  /*1260*/  PRMT R24, RZ, 0x5410, RZ ;  /* 0x00005410ff187816 */ /* 0x000fe200000000ff */
[----:B------:R-:W-:Y:S06]  /*1270*/  @P0 BRA `(.L_x_2542) ;  /* 0x0000004c00b40947 */ /* 0x000fec0003800000 */
[----:B------:R-:W0:Y:S01]  /*1280*/  S2UR UR6, SR_CgaCtaId ;  /* 0x00000000000679c3 */ /* 0x000e220000008800 */
[----:B------:R-:W-:Y:S01]  /*1290*/  IMAD R3, R2, UR5, RZ ;  /* 0x0000000502037c24 */ /* 0x000fe2000f8e02ff */
[----:B------:R-:W-:Y:S01]  /*12a0*/  USHF.R.S32.HI UR4, URZ, 0x1f, UR5 ;  /* 0x0000001f3f047899 */ /* 0x000fe20008011405 */
[----:B------:R-:W-:Y:S01]  /*12b0*/  SHF.R.S32.HI R5, RZ, 0x1f, R0 ;  /* 0x0000001fff057819 */ /* 0x000fe20000011400 */
[----:B------:R-:W-:Y:S01]  /*12c0*/  ULDC.64 UR10, c[0x0][0x218] ;  /* 0x00008600000a7ab9 */ /* 0x000fe20000000a00 */
[----:B------:R-:W-:Y:S01]  /*12d0*/  HADD2.F32 R20, -RZ, R20.H0_H0 ;  /* 0x20000014ff147230 */ /* 0x000fe20000004100 */
[--C-:B------:R-:W-:Y:S01]  /*12e0*/  SHF.R.S32.HI R2, RZ, 0x1f, R3.reuse ;  /* 0x0000001fff027819 */ /* 0x100fe20000011403 */
[----:B------:R-:W-:Y:S01]  /*12f0*/  HADD2.F32 R21, -RZ, R21.H0_H0 ;  /* 0x20000015ff157230 */ /* 0x000fe20000004100 */
[C---:B------:R-:W-:Y:S01]  /*1300*/  IADD3 R27, P0, P2, R0.reuse, UR5, R3 ;  /* 0x00000005001b7c10 */ /* 0x040fe2000fa1e003 */
[----:B------:R-:W-:Y:S01]  /*1310*/  HADD2.F32 R22, -RZ, R22.H0_H0 ;  /* 0x20000016ff167230 */ /* 0x000fe20000004100 */
[----:B------:R-:W-:Y:S01]  /*1320*/  IADD3 R0, P3, R0, R3, RZ ;  /* 0x0000000300007210 */ /* 0x000fe20007f7e0ff */
[----:B------:R-:W-:Y:S01]  /*1330*/  HADD2.F32 R23, -RZ, R23.H0_H0 ;  /* 0x20000017ff177230 */ /* 0x000fe20000004100 */
[----:B------:R-:W-:Y:S01]  /*1340*/  IADD3.X R4, R5, UR4, R2, P0, P2 ;  /* 0x0000000405047c10 */ /* 0x000fe200087e4402 */
[----:B------:R-:W-:Y:S01]  /*1350*/  UMOV UR4, 0x400 ;  /* 0x0000040000047882 */ /* 0x000fe20000000000 */
[----:B------:R-:W-:Y:S01]  /*1360*/  LEA R26, P0, R27, UR10, 0x2 ;  /* 0x0000000a1b1a7c11 */ /* 0x000fe2000f8010ff */
[----:B------:R-:W-:Y:S01]  /*1370*/  ULDC UR5, c[0x0][0x23c] ;  /* 0x00008f0000057ab9 */ /* 0x000fe20000000800 */
[----:B------:R-:W-:-:S02]  /*1380*/  IADD3.X R5, R2, R5, RZ, P3, !PT ;  /* 0x0000000502057210 */ /* 0x000fc40001ffe4ff */
[C---:B------:R-:W-:Y:S02]  /*1390*/  LEA R28, P2, R0.reuse, UR10, 0x2 ;  /* 0x0000000a001c7c11 */ /* 0x040fe4000f8410ff */
[----:B------:R-:W-:Y:S02]  /*13a0*/  LEA.HI.X R27, R27, UR11, R4, 0x2, P0 ;  /* 0x0000000b1b1b7c11 */ /* 0x000fe400080f1404 */
[----:B------:R-:W-:Y:S02]  /*13b0*/  LEA.HI.X R29, R0, UR11, R5, 0x2, P2 ;  /* 0x0000000b001d7c11 */ /* 0x000fe400090f1405 */
[----:B------:R-:W-:Y:S01]  /*13c0*/  PRMT R15, R15, 0x5410, RZ ;  /* 0x000054100f0f7816 */ /* 0x000fe200000000ff */
[----:B0-----:R-:W-:-:S03]  /*13d0*/  ULEA UR4, UR6, UR4, 0x18 ;  /* 0x0000000406047291 */ /* 0x001fc6000f8ec03f */
[----:B------:R-:W-:-:S09]  /*13e0*/  ULDC UR6, c[0x0][0x258] ;  /* 0x0000960000067ab9 */ /* 0x000fd20000000800 */
.L_x_2547:
[----:B-----5:R-:W-:Y:S05]  /*13f0*/  @!P1 BRA `(.L_x_2543) ;  /* 0x0000001000c09947 */ /* 0x020fea0003800000 */
[----:B------:R-:W2:Y:S04]  /*1400*/  LDG.E.128.CONSTANT R4, desc[UR8][R26.64] ;  /* 0x000000081a047981 */ /* 0x000ea8000c1e9d00 */
[----:B------:R-:W3:Y:S01]  /*1410*/  LDG.E.128.CONSTANT R8, desc[UR8][R28.64] ;  /* 0x000000081c087981 */ /* 0x000ee2000c1e9d00 */
[----:B------:R-:W-:Y:S02]  /*1420*/  ISETP.GE.AND P0, PT, R14, 0x2, PT ;  /* 0x000000020e00780c */ /* 0x000fe40003f06270 */
[----:B--2---:R-:W-:-:S04]  /*1430*/  LOP3.LUT R30, R4, 0xff, RZ, 0xc0, !PT ;  /* 0x000000ff041e7812 */ /* 0x004fc800078ec0ff */
[----:B------:R-:W-:Y:S02]  /*1440*/  IADD3 R42, R30, -0x80, RZ ;  /* 0xffffff801e2a7810 */ /* 0x000fe40007ffe0ff */
[----:B------:R-:W-:-:S04]  /*1450*/  LOP3.LUT R30, R5, 0xff, RZ, 0xc0, !PT ;  /* 0x000000ff051e7812 */ /* 0x000fc800078ec0ff */
[----:B------:R-:W-:Y:S02]  /*1460*/  IADD3 R43, R30, -0x80, RZ ;  /* 0xffffff801e2b7810 */ /* 0x000fe40007ffe0ff */
[----:B------:R-:W-:Y:S02]  /*1470*/  LOP3.LUT R30, R6, 0xff, RZ, 0xc0, !PT ;  /* 0x000000ff061e7812 */ /* 0x000fe400078ec0ff */
[----:B------:R-:W-:Y:S02]  /*1480*/  LOP3.LUT R31, R7, 0xff, RZ, 0xc0, !PT ;  /* 0x000000ff071f7812 */ /* 0x000fe400078ec0ff */
[----:B------:R-:W-:Y:S02]  /*1490*/  IADD3 R44, R30, -0x80, RZ ;  /* 0xffffff801e2c7810 */ /* 0x000fe40007ffe0ff */
[----:B---3--:R-:W-:Y:S02]  /*14a0*/  SHF.R.U32.HI R30, RZ, 0x8, R8 ;  /* 0x00000008ff1e7819 */ /* 0x008fe40000011608 */
[----:B------:R-:W-:-:S02]  /*14b0*/  IADD3 R41, R31, -0x80, RZ ;  /* 0xffffff801f297810 */ /* 0x000fc40007ffe0ff */
[----:B------:R-:W-:Y:S02]  /*14c0*/  LOP3.LUT R30, R30, 0xff, RZ, 0xc0, !PT ;  /* 0x000000ff1e1e7812 */ /* 0x000fe400078ec0ff */
[----:B------:R-:W-:Y:S02]  /*14d0*/  SHF.R.U32.HI R31, RZ, 0x10, R8 ;  /* 0x00000010ff1f7819 */ /* 0x000fe40000011608 */
[C---:B------:R-:W-:Y:S02]  /*14e0*/  LEA.HI R47, R8.reuse, 0xffffff80, RZ, 0x8 ;  /* 0xffffff80082f7811 */ /* 0x040fe400078f40ff */
[----:B------:R-:W-:Y:S02]  /*14f0*/  LOP3.LUT R3, R8, 0xff, RZ, 0xc0, !PT ;  /* 0x000000ff08037812 */ /* 0x000fe400078ec0ff */
[----:B------:R-:W-:Y:S02]  /*1500*/  IADD3 R8, R30, -0x80, RZ ;  /* 0xffffff801e087810 */ /* 0x000fe40007ffe0ff */
[----:B------:R-:W-:-:S02]  /*1510*/  LOP3.LUT R32, R31, 0xff, RZ, 0xc0, !PT ;  /* 0x000000ff1f207812 */ /* 0x000fc400078ec0ff */
[----:B------:R-:W0:Y:S01]  /*1520*/  LDS.64 R30, [UR4] ;  /* 0x00000004ff1e7984 */ /* 0x000e220008000a00 */
[----:B------:R-:W-:-:S04]  /*1530*/  SHF.R.U32.HI R33, RZ, 0x8, R9 ;  /* 0x00000008ff217819 */ /* 0x000fc80000011609 */
[----:B------:R-:W-:Y:S02]  /*1540*/  LOP3.LUT R33, R33, 0xff, RZ, 0xc0, !PT ;  /* 0x000000ff21217812 */ /* 0x000fe400078ec0ff */
[----:B------:R-:W-:Y:S02]  /*1550*/  LOP3.LUT R0, R9, 0xff, RZ, 0xc0, !PT ;  /* 0x000000ff09007812 */ /* 0x000fe400078ec0ff */
[----:B------:R-:W-:Y:S02]  /*1560*/  LOP3.LUT R25, R10, 0xff, RZ, 0xc0, !PT ;  /* 0x000000ff0a197812 */ /* 0x000fe400078ec0ff */
[----:B------:R-:W-:Y:S02]  /*1570*/  IADD3 R49, R33, -0x80, RZ ;  /* 0xffffff8021317810 */ /* 0x000fe40007ffe0ff */
[----:B------:R-:W-:Y:S02]  /*1580*/  SHF.R.U32.HI R45, RZ, 0x8, R11 ;  /* 0x00000008ff2d7819 */ /* 0x000fe4000001160b */
[----:B------:R-:W-:-:S02]  /*1590*/  LOP3.LUT R2, R11, 0xff, RZ, 0xc0, !PT ;  /* 0x000000ff0b027812 */ /* 0x000fc400078ec0ff */
[----:B------:R-:W-:Y:S02]  /*15a0*/  SHF.R.U32.HI R33, RZ, 0x8, R10 ;  /* 0x00000008ff217819 */ /* 0x000fe4000001160a */
[----:B------:R-:W-:Y:S02]  /*15b0*/  IADD3 R0, R0, -0x80, RZ ;  /* 0xffffff8000007810 */ /* 0x000fe40007ffe0ff */
[----:B------:R-:W-:Y:S02]  /*15c0*/  IADD3 R3, R3, -0x80, RZ ;  /* 0xffffff8003037810 */ /* 0x000fe40007ffe0ff */
[----:B------:R-:W-:Y:S02]  /*15d0*/  IADD3 R25, R25, -0x80, RZ ;  /* 0xffffff8019197810 */ /* 0x000fe40007ffe0ff */
[----:B------:R-:W-:Y:S02]  /*15e0*/  LOP3.LUT R45, R45, 0xff, RZ, 0xc0, !PT ;  /* 0x000000ff2d2d7812 */ /* 0x000fe400078ec0ff */
[----:B------:R-:W-:-:S02]  /*15f0*/  IADD3 R2, R2, -0x80, RZ ;  /* 0xffffff8002027810 */ /* 0x000fc40007ffe0ff */
[----:B------:R-:W-:Y:S02]  /*1600*/  LOP3.LUT R34, R33, 0xff, RZ, 0xc0, !PT ;  /* 0x000000ff21227812 */ /* 0x000fe400078ec0ff */
[----:B------:R-:W-:Y:S01]  /*1610*/  IADD3 R52, R45, -0x80, RZ ;  /* 0xffffff802d347810 */ /* 0x000fe20007ffe0ff */
[----:B------:R-:W1:Y:S01]  /*1620*/  I2F.F16 R0, R0 ;  /* 0x0000000000007306 */ /* 0x000e620000200c00 */
[----:B------:R-:W-:Y:S02]  /*1630*/  IADD3 R50, R34, -0x80, RZ ;  /* 0xffffff8022327810 */ /* 0x000fe40007ffe0ff */
[----:B------:R-:W-:Y:S02]  /*1640*/  LEA.HI R39, R10, 0xffffff80, RZ, 0x8 ;  /* 0xffffff800a277811 */ /* 0x000fe400078f40ff */
[----:B------:R-:W-:Y:S02]  /*1650*/  LEA.HI R38, R9, 0xffffff80, RZ, 0x8 ;  /* 0xffffff8009267811 */ /* 0x000fe400078f40ff */
[----:B------:R-:W-:Y:S01]  /*1660*/  SHF.R.U32.HI R10, RZ, 0x10, R10 ;  /* 0x00000010ff0a7819 */ /* 0x000fe2000001160a */
[----:B------:R-:W2:Y:S01]  /*1670*/  I2F.F16 R3, R3 ;  /* 0x0000000300037306 */ /* 0x000ea20000200c00 */
[----:B------:R-:W-:-:S02]  /*1680*/  SHF.R.U32.HI R9, RZ, 0x10, R9 ;  /* 0x00000010ff097819 */ /* 0x000fc40000011609 */
[----:B------:R-:W-:-:S05]  /*1690*/  LOP3.LUT R10, R10, 0xff, RZ, 0xc0, !PT ;  /* 0x000000ff0a0a7812 */ /* 0x000fca00078ec0ff */
[----:B------:R-:W3:Y:S01]  /*16a0*/  I2F.F16 R25, R25 ;  /* 0x0000001900197306 */ /* 0x000ee20000200c00 */
[----:B------:R-:W-:-:S07]  /*16b0*/  LOP3.LUT R9, R9, 0xff, RZ, 0xc0, !PT ;  /* 0x000000ff09097812 */ /* 0x000fce00078ec0ff */
[----:B------:R-:W4:Y:S01]  /*16c0*/  I2F.F16 R2, R2 ;  /* 0x0000000200027306 */ /* 0x000f220000200c00 */
[----:B------:R-:W-:Y:S02]  /*16d0*/  LEA.HI R40, R11, 0xffffff80, RZ, 0x8 ;  /* 0xffffff800b287811 */ /* 0x000fe400078f40ff */
[----:B------:R-:W-:-:S05]  /*16e0*/  IADD3 R34, R10, -0x80, RZ ;  /* 0xffffff800a227810 */ /* 0x000fca0007ffe0ff */
[----:B------:R-:W5:Y:S01]  /*16f0*/  I2F.F16 R8, R8 ;  /* 0x0000000800087306 */ /* 0x000f620000200c00 */
[----:B------:R-:W-:-:S07]  /*1700*/  IADD3 R9, R9, -0x80, RZ ;  /* 0xffffff8009097810 */ /* 0x000fce0007ffe0ff */
[----:B------:R-:W5:Y:S01]  /*1710*/  I2F.F16 R49, R49 ;  /* 0x0000003100317306 */ /* 0x000f620000200c00 */
[----:B------:R-:W-:-:S07]  /*1720*/  SHF.R.U32.HI R11, RZ, 0x10, R11 ;  /* 0x00000010ff0b7819 */ /* 0x000fce000001160b */
[----:B------:R-:W5:Y:S01]  /*1730*/  I2F.F16 R52, R52 ;  /* 0x0000003400347306 */ /* 0x000f620000200c00 */
[----:B------:R-:W-:-:S07]  /*1740*/  SHF.R.U32.HI R10, RZ, 0x8, R4 ;  /* 0x00000008ff0a7819 */ /* 0x000fce0000011604 */
[----:B------:R-:W5:Y:S01]  /*1750*/  I2F.F16 R50, R50 ;  /* 0x0000003200327306 */ /* 0x000f620000200c00 */
[----:B------:R-:W-:Y:S01]  /*1760*/  LEA.HI R37, R4, 0xffffff80, RZ, 0x8 ;  /* 0xffffff8004257811 */ /* 0x000fe200078f40ff */
[----:B-1----:R-:W-:Y:S01]  /*1770*/  HADD2.F32 R0, -RZ, R0.H0_H0 ;  /* 0x20000000ff007230 */ /* 0x002fe20000004100 */
[----:B------:R-:W-:Y:S01]  /*1780*/  LOP3.LUT R11, R11, 0xff, RZ, 0xc0, !PT ;  /* 0x000000ff0b0b7812 */ /* 0x000fe200078ec0ff */
[----:B--2---:R-:W-:Y:S01]  /*1790*/  HADD2.F32 R3, -RZ, R3.H0_H0 ;  /* 0x20000003ff037230 */ /* 0x004fe20000004100 */
[----:B------:R-:W-:Y:S01]  /*17a0*/  SHF.R.U32.HI R45, RZ, 0x10, R4 ;  /* 0x00000010ff2d7819 */ /* 0x000fe20000011604 */
[----:B---3--:R-:W-:Y:S01]  /*17b0*/  HADD2.F32 R4, -RZ, R25.H0_H0 ;  /* 0x20000019ff047230 */ /* 0x008fe20000004100 */
[----:B------:R-:W-:Y:S01]  /*17c0*/  LOP3.LUT R10, R10, 0xff, RZ, 0xc0, !PT ;  /* 0x000000ff0a0a7812 */ /* 0x000fe200078ec0ff */
[----:B------:R1:W-:Y:S01]  /*17d0*/  I2F.F16 R33, R9 ;  /* 0x0000000900217306 */ /* 0x0003e20000200c00 */
[----:B----4-:R-:W-:Y:S01]  /*17e0*/  HADD2.F32 R2, -RZ, R2.H0_H0 ;  /* 0x20000002ff027230 */ /* 0x010fe20000004100 */
[----:B------:R-:W-:Y:S01]  /*17f0*/  IADD3 R48, R11, -0x80, RZ ;  /* 0xffffff800b307810 */ /* 0x000fe20007ffe0ff */
[----:B0-----:R-:W-:Y:S01]  /*1800*/  HADD2.F32 R51, -RZ, R30.H1_H1 ;  /* 0x3000001eff337230 */ /* 0x001fe20000004100 */
[----:B------:R-:W-:Y:S01]  /*1810*/  IADD3 R46, R10, -0x80, RZ ;  /* 0xffffff800a2e7810 */ /* 0x000fe20007ffe0ff */
[----:B-----5:R-:W-:-:S02]  /*1820*/  HADD2.F32 R10, -RZ, R8.H0_H0 ;  /* 0x20000008ff0a7230 */ /* 0x020fc40000004100 */
[----:B-1----:R-:W-:Y:S01]  /*1830*/  HADD2.F32 R9, -RZ, R30.H0_H0 ;  /* 0x2000001eff097230 */ /* 0x002fe20000004100 */
[----:B------:R-:W-:Y:S01]  /*1840*/  IADD3 R32, R32, -0x80, RZ ;  /* 0xffffff8020207810 */ /* 0x000fe20007ffe0ff */
[----:B------:R-:W-:Y:S02]  /*1850*/  HADD2.F32 R11, -RZ, R49.H0_H0 ;  /* 0x20000031ff0b7230 */ /* 0x000fe40000004100 */
[----:B------:R-:W-:Y:S02]  /*1860*/  HADD2.F32 R30, -RZ, R52.H0_H0 ;  /* 0x20000034ff1e7230 */ /* 0x000fe40000004100 */
[----:B------:R-:W-:Y:S01]  /*1870*/  FFMA.FTZ R49, R3, R9, RZ ;  /* 0x0000000903317223 */ /* 0x000fe200000100ff */
[----:B------:R-:W-:Y:S02]  /*1880*/  HADD2.F32 R25, -RZ, R50.H0_H0 ;  /* 0x20000032ff197230 */ /* 0x000fe40000004100 */
[C---:B------:R-:W-:Y:S01]  /*1890*/  FFMA.FTZ R8, R9.reuse, R0, RZ ;  /* 0x0000000009087223 */ /* 0x040fe200000100ff */
[C---:B------:R-:W-:Y:S01]  /*18a0*/  FFMA.FTZ R52, R9.reuse, R4, RZ ;  /* 0x0000000409347223 */ /* 0x040fe200000100ff */
[----:B------:R-:W-:Y:S01]  /*18b0*/  FFMA.FTZ R9, R9, R2, RZ ;  /* 0x0000000209097223 */ /* 0x000fe200000100ff */
[----:B------:R-:W-:Y:S01]  /*18c0*/  FFMA.FTZ R50, R10, R51, R49 ;  /* 0x000000330a327223 */ /* 0x000fe20000010031 */
[C---:B------:R-:W-:Y:S01]  /*18d0*/  FFMA.FTZ R49, R51.reuse, R11, R8 ;  /* 0x0000000b33317223 */ /* 0x040fe20000010008 */
[C---:B------:R-:W-:Y:S01]  /*18e0*/  FFMA.FTZ R52, R51.reuse, R25, R52 ;  /* 0x0000001933347223 */ /* 0x040fe20000010034 */
[----:B------:R-:W0:Y:S01]  /*18f0*/  I2F.F16 R32, R32 ;  /* 0x0000002000207306 */ /* 0x000e220000200c00 */
[----:B------:R-:W-:-:S02]  /*1900*/  FFMA.FTZ R51, R51, R30, R9 ;  /* 0x0000001e33337223 */ /* 0x000fc40000010009 */
[----:B------:R-:W1:Y:S05]  /*1910*/  LDS.64 R8, [UR4+0x8] ;  /* 0x00000804ff087984 */ /* 0x000e6a0008000a00 */
[----:B------:R-:W2:Y:S08]  /*1920*/  I2F.F16 R34, R34 ;  /* 0x0000002200227306 */ /* 0x000eb00000200c00 */
[----:B------:R-:W3:Y:S01]  /*1930*/  I2F.F16 R48, R48 ;  /* 0x0000003000307306 */ /* 0x000ee20000200c00 */
[----:B------:R-:W-:-:S02]  /*1940*/  LEA.HI R35, R5, 0xffffff80, RZ, 0x8 ;  /* 0xffffff8005237811 */ /* 0x000fc400078f40ff */
[----:B------:R-:W-:-:S05]  /*1950*/  SHF.R.U32.HI R55, RZ, 0x8, R5 ;  /* 0x00000008ff377819 */ /* 0x000fca0000011605 */
[----:B------:R-:W4:Y:S01]  /*1960*/  I2F.F16 R39, R39 ;  /* 0x0000002700277306 */ /* 0x000f220000200c00 */
[----:B------:R-:W-:Y:S01]  /*1970*/  SHF.R.U32.HI R53, RZ, 0x10, R5 ;  /* 0x00000010ff357819 */ /* 0x000fe20000011605 */
[----:B0-----:R-:W-:Y:S02]  /*1980*/  HADD2.F32 R5, -RZ, R32.H0_H0 ;  /* 0x20000020ff057230 */ /* 0x001fe40000004100 */
[----:B------:R-:W-:-:S04]  /*1990*/  HADD2.F32 R32, -RZ, R33.H0_H0 ;  /* 0x20000021ff207230 */ /* 0x000fc80000004100 */
[----:B------:R-:W0:Y:S01]  /*19a0*/  I2F.F16 R47, R47 ;  /* 0x0000002f002f7306 */ /* 0x000e220000200c00 */
[----:B--2---:R-:W-:Y:S02]  /*19b0*/  HADD2.F32 R33, -RZ, R34.H0_H0 ;  /* 0x20000022ff217230 */ /* 0x004fe40000004100 */
[----:B------:R-:W-:-:S05]  /*19c0*/  HADD2.F32 R54, -RZ, R31.H0_H0 ;  /* 0x2000001fff367230 */ /* 0x000fca0000004100 */
[----:B------:R-:W2:Y:S01]  /*19d0*/  I2F.F16 R40, R40 ;  /* 0x0000002800287306 */ /* 0x000ea20000200c00 */
[----:B---3--:R-:W-:-:S07]  /*19e0*/  HADD2.F32 R34, -RZ, R48.H0_H0 ;  /* 0x20000030ff227230 */ /* 0x008fce0000004100 */
[----:B------:R-:W3:Y:S01]  /*19f0*/  I2F.F16 R38, R38 ;  /* 0x0000002600267306 */ /* 0x000ee20000200c00 */
[----:B------:R-:W-:Y:S01]  /*1a00*/  FFMA.FTZ R50, R5, R54, R50 ;  /* 0x0000003605327223 */ /* 0x000fe20000010032 */
[C---:B------:R-:W-:Y:S01]  /*1a10*/  FFMA.FTZ R49, R54.reuse, R32, R49 ;  /* 0x0000002036317223 */ /* 0x040fe20000010031 */
[C---:B------:R-:W-:Y:S01]  /*1a20*/  FFMA.FTZ R52, R54.reuse, R33, R52 ;  /* 0x0000002136347223 */ /* 0x040fe20000010034 */
[----:B------:R-:W-:Y:S01]  /*1a30*/  FFMA.FTZ R51, R54, R34, R51 ;  /* 0x0000002236337223 */ /* 0x000fe20000010033 */
[----:B------:R-:W-:Y:S01]  /*1a40*/  SHF.R.U32.HI R54, RZ, 0x8, R6 ;  /* 0x00000008ff367819 */ /* 0x000fe20000011606 */
[----:B------:R-:W-:Y:S01]  /*1a50*/  HADD2.F32 R56, -RZ, R31.H1_H1 ;  /* 0x3000001fff387230 */ /* 0x000fe20000004100 */
[----:B------:R-:W-:Y:S01]  /*1a60*/  LOP3.LUT R53, R53, 0xff, RZ, 0xc0, !PT ;  /* 0x000000ff35357812 */ /* 0x000fe200078ec0ff */
[----:B----4-:R-:W-:Y:S01]  /*1a70*/  HADD2.F32 R39, -RZ, R39.H0_H0 ;  /* 0x20000027ff277230 */ /* 0x010fe20000004100 */
[----:B------:R-:W-:Y:S02]  /*1a80*/  SHF.R.U32.HI R58, RZ, 0x8, R7 ;  /* 0x00000008ff3a7819 */ /* 0x000fe40000011607 */
[----:B------:R-:W-:Y:S01]  /*1a90*/  LOP3.LUT R55, R55, 0xff, RZ, 0xc0, !PT ;  /* 0x000000ff37377812 */ /* 0x000fe200078ec0ff */
[----:B0-----:R-:W-:Y:S01]  /*1aa0*/  HADD2.F32 R31, -RZ, R47.H0_H0 ;  /* 0x2000002fff1f7230 */ /* 0x001fe20000004100 */
[----:B------:R-:W0:Y:S01]  /*1ab0*/  I2F.F16 R43, R43 ;  /* 0x0000002b002b7306 */ /* 0x000e220000200c00 */
[----:B------:R-:W-:Y:S01]  /*1ac0*/  LOP3.LUT R54, R54, 0xff, RZ, 0xc0, !PT ;  /* 0x000000ff36367812 */ /* 0x000fe200078ec0ff */
[----:B--2---:R-:W-:Y:S01]  /*1ad0*/  HADD2.F32 R40, -RZ, R40.H0_H0 ;  /* 0x20000028ff287230 */ /* 0x004fe20000004100 */
[----:B------:R-:W-:Y:S01]  /*1ae0*/  IADD3 R47, R53, -0x80, RZ ;  /* 0xffffff80352f7810 */ /* 0x000fe20007ffe0ff */
[----:B------:R-:W-:Y:S01]  /*1af0*/  FFMA.FTZ R53, R56, R39, R52 ;  /* 0x0000002738357223 */ /* 0x000fe20000010034 */
[----:B------:R-:W-:Y:S01]  /*1b00*/  LOP3.LUT R58, R58, 0xff, RZ, 0xc0, !PT ;  /* 0x000000ff3a3a7812 */ /* 0x000fe200078ec0ff */
[----:B---3--:R-:W-:Y:S01]  /*1b10*/  HADD2.F32 R38, -RZ, R38.H0_H0 ;  /* 0x20000026ff267230 */ /* 0x008fe20000004100 */
[----:B------:R-:W-:Y:S01]  /*1b20*/  LEA.HI R36, R6, 0xffffff80, RZ, 0x8 ;  /* 0xffffff8006247811 */ /* 0x000fe200078f40ff */
[----:B------:R-:W2:Y:S01]  /*1b30*/  I2F.F16 R44, R44 ;  /* 0x0000002c002c7306 */ /* 0x000ea20000200c00 */
[----:B------:R-:W-:-:S02]  /*1b40*/  IADD3 R48, R55, -0x80, RZ ;  /* 0xffffff8037307810 */ /* 0x000fc40007ffe0ff */
[----:B------:R-:W-:Y:S02]  /*1b50*/  SHF.R.U32.HI R6, RZ, 0x10, R6 ;  /* 0x00000010ff067819 */ /* 0x000fe40000011606 */
[----:B------:R-:W-:Y:S01]  /*1b60*/  SHF.R.U32.HI R52, RZ, 0x10, R7 ;  /* 0x00000010ff347819 */ /* 0x000fe20000011607 */
[----:B------:R-:W-:Y:S01]  /*1b70*/  FFMA.FTZ R55, R31, R56, R50 ;  /* 0x000000381f377223 */ /* 0x000fe20000010032 */
[----:B------:R-:W-:Y:S01]  /*1b80*/  LOP3.LUT R45, R45, 0xff, RZ, 0xc0, !PT ;  /* 0x000000ff2d2d7812 */ /* 0x000fe200078ec0ff */
[----:B------:R-:W3:Y:S01]  /*1b90*/  I2F.F16 R41, R41 ;  /* 0x0000002900297306 */ /* 0x000ee20000200c00 */
[----:B------:R-:W-:Y:S01]  /*1ba0*/  IADD3 R57, R54, -0x80, RZ ;  /* 0xffffff8036397810 */ /* 0x000fe20007ffe0ff */
[----:B------:R-:W-:Y:S01]  /*1bb0*/  FFMA.FTZ R50, R56, R40, R51 ;  /* 0x0000002838327223 */ /* 0x000fe20000010033 */
[----:B------:R-:W-:Y:S01]  /*1bc0*/  IADD3 R58, R58, -0x80, RZ ;  /* 0xffffff803a3a7810 */ /* 0x000fe20007ffe0ff */
[----:B------:R-:W-:Y:S01]  /*1bd0*/  FFMA.FTZ R54, R56, R38, R49 ;  /* 0x0000002638367223 */ /* 0x000fe20000010031 */
[----:B------:R-:W-:-:S03]  /*1be0*/  LOP3.LUT R51, R6, 0xff, RZ, 0xc0, !PT ;  /* 0x000000ff06337812 */ /* 0x000fc600078ec0ff */
[----:B------:R-:W4:Y:S01]  /*1bf0*/  I2F.F16 R42, R42 ;  /* 0x0000002a002a7306 */ /* 0x000f220000200c00 */
[----:B------:R-:W-:Y:S02]  /*1c00*/  LOP3.LUT R52, R52, 0xff, RZ, 0xc0, !PT ;  /* 0x000000ff34347812 */ /* 0x000fe400078ec0ff */
[----:B------:R-:W-:Y:S02]  /*1c10*/  IADD3 R45, R45, -0x80, RZ ;  /* 0xffffff802d2d7810 */ /* 0x000fe40007ffe0ff */
[----:B------:R-:W-:-:S03]  /*1c20*/  IADD3 R51, R51, -0x80, RZ ;  /* 0xffffff8033337810 */ /* 0x000fc60007ffe0ff */
[----:B------:R-:W5:Y:S01]  /*1c30*/  I2F.F16 R48, R48 ;  /* 0x0000003000307306 */ /* 0x000f620000200c00 */
[----:B-1----:R-:W-:Y:S01]  /*1c40*/  HADD2.F32 R59, -RZ, R8.H0_H0 ;  /* 0x20000008ff3b7230 */ /* 0x002fe20000004100 */
[----:B------:R-:W-:-:S06]  /*1c50*/  LEA.HI R7, R7, 0xffffff80, RZ, 0x8 ;  /* 0xffffff8007077811 */ /* 0x000fcc00078f40ff */
[----:B------:R-:W1:Y:S01]  /*1c60*/  I2F.F16 R46, R46 ;  /* 0x0000002e002e7306 */ /* 0x000e620000200c00 */
[----:B0-----:R-:W-:-:S07]  /*1c70*/  HADD2.F32 R43, -RZ, R43.H0_H0 ;  /* 0x2000002bff2b7230 */ /* 0x001fce0000004100 */
[----:B------:R-:W0:Y:S08]  /*1c80*/  I2F.F16 R49, R57 ;  /* 0x0000003900317306 */ /* 0x000e300000200c00 */
[----:B------:R3:W0:Y:S01]  /*1c90*/  I2F.F16 R6, R58 ;  /* 0x0000003a00067306 */ /* 0x0006220000200c00 */
[----:B--2---:R-:W-:Y:S01]  /*1ca0*/  HADD2.F32 R44, -RZ, R44.H0_H0 ;  /* 0x2000002cff2c7230 */ /* 0x004fe20000004100 */
[----:B---3--:R-:W-:-:S06]  /*1cb0*/  IADD3 R58, R52, -0x80, RZ ;  /* 0xffffff80343a7810 */ /* 0x008fcc0007ffe0ff */
[----:B------:R-:W2:Y:S01]  /*1cc0*/  I2F.F16 R45, R45 ;  /* 0x0000002d002d7306 */ /* 0x000ea20000200c00 */
[----:B------:R-:W-:Y:S02]  /*1cd0*/  HADD2.F32 R52, -RZ, R8.H1_H1 ;  /* 0x30000008ff347230 */ /* 0x000fe40000004100 */
[----:B------:R-:W-:-:S05]  /*1ce0*/  HADD2.F32 R41, -RZ, R41.H0_H0 ;  /* 0x20000029ff297230 */ /* 0x000fca0000004100 */
[----:B------:R-:W3:Y:S01]  /*1cf0*/  I2F.F16 R47, R47 ;  /* 0x0000002f002f7306 */ /* 0x000ee20000200c00 */
[----:B----4-:R-:W-:Y:S02]  /*1d00*/  HADD2.F32 R42, -RZ, R42.H0_H0 ;  /* 0x2000002aff2a7230 */ /* 0x010fe40000004100 */
[----:B------:R-:W-:-:S05]  /*1d10*/  FFMA.FTZ R57, R59, R43, R54 ;  /* 0x0000002b3b397223 */ /* 0x000fca0000010036 */
[----:B------:R-:W4:Y:S01]  /*1d20*/  I2F.F16 R8, R58 ;  /* 0x0000003a00087306 */ /* 0x000f220000200c00 */
[C---:B------:R-:W-:Y:S01]  /*1d30*/  FFMA.FTZ R54, R59.reuse, R44, R53 ;  /* 0x0000002c3b367223 */ /* 0x040fe20000010035 */
[----:B------:R-:W-:-:S06]  /*1d40*/  FFMA.FTZ R53, R59, R41, R50 ;  /* 0x000000293b357223 */ /* 0x000fcc0000010032 */
[----:B------:R-:W4:Y:S01]  /*1d50*/  I2F.F16 R51, R51 ;  /* 0x0000003300337306 */ /* 0x000f220000200c00 */
[----:B-----5:R-:W-:-:S07]  /*1d60*/  HADD2.F32 R48, -RZ, R48.H0_H0 ;  /* 0x20000030ff307230 */ /* 0x020fce0000004100 */
[----:B------:R-:W5:Y:S01]  /*1d70*/  I2F.F16 R37, R37 ;  /* 0x0000002500257306 */ /* 0x000f620000200c00 */
[----:B-1----:R-:W-:-:S07]  /*1d80*/  HADD2.F32 R46, -RZ, R46.H0_H0 ;  /* 0x2000002eff2e7230 */ /* 0x002fce0000004100 */
[----:B------:R-:W1:Y:S01]  /*1d90*/  I2F.F16 R35, R35 ;  /* 0x0000002300237306 */ /* 0x000e620000200c00 */
[----:B0-----:R-:W-:Y:S02]  /*1da0*/  HADD2.F32 R49, -RZ, R49.H0_H0 ;  /* 0x20000031ff317230 */ /* 0x001fe40000004100 */
[----:B------:R-:W-:Y:S01]  /*1db0*/  FFMA.FTZ R55, R42, R59, R55 ;  /* 0x0000003b2a377223 */ /* 0x000fe20000010037 */
[----:B------:R-:W-:-:S04]  /*1dc0*/  HADD2.F32 R50, -RZ, R6.H0_H0 ;  /* 0x20000006ff327230 */ /* 0x000fc80000004100 */
[----:B------:R-:W0:Y:S01]  /*1dd0*/  I2F.F16 R36, R36 ;  /* 0x0000002400247306 */ /* 0x000e220000200c00 */
[----:B------:R-:W-:-:S07]  /*1de0*/  FFMA.FTZ R56, R52, R48, R57 ;  /* 0x0000003034387223 */ /* 0x000fce0000010039 */
[----:B------:R-:W0:Y:S01]  /*1df0*/  I2F.F16 R7, R7 ;  /* 0x0000000700077306 */ /* 0x000e220000200c00 */
[----:B------:R-:W-:Y:S01]  /*1e00*/  FFMA.FTZ R6, R46, R52, R55 ;  /* 0x000000342e067223 */ /* 0x000fe20000010037 */
[C---:B------:R-:W-:Y:S01]  /*1e10*/  FFMA.FTZ R54, R52.reuse, R49, R54 ;  /* 0x0000003134367223 */ /* 0x040fe20000010036 */
[----:B------:R-:W-:Y:S01]  /*1e20*/  FFMA.FTZ R53, R52, R50, R53 ;  /* 0x0000003234357223 */ /* 0x000fe20000010035 */
[----:B--2---:R-:W-:Y:S02]  /*1e30*/  HADD2.F32 R45, -RZ, R45.H0_H0 ;  /* 0x2000002dff2d7230 */ /* 0x004fe40000004100 */
[----:B------:R-:W-:Y:S02]  /*1e40*/  HADD2.F32 R57, -RZ, R9.H0_H0 ;  /* 0x20000009ff397230 */ /* 0x000fe40000004100 */
[----:B---3--:R-:W-:Y:S02]  /*1e50*/  HADD2.F32 R47, -RZ, R47.H0_H0 ;  /* 0x2000002fff2f7230 */ /* 0x008fe40000004100 */
[----:B----4-:R-:W-:-:S02]  /*1e60*/  HADD2.F32 R52, -RZ, R8.H0_H0 ;  /* 0x20000008ff347230 */ /* 0x010fc40000004100 */
[----:B------:R-:W-:Y:S02]  /*1e70*/  HADD2.F32 R51, -RZ, R51.H0_H0 ;  /* 0x20000033ff337230 */ /* 0x000fe40000004100 */
[----:B------:R-:W-:Y:S01]  /*1e80*/  FFMA.FTZ R6, R45, R57, R6 ;  /* 0x000000392d067223 */ /* 0x000fe20000010006 */
[----:B------:R-:W-:Y:S02]  /*1e90*/  HADD2.F32 R9, -RZ, R9.H1_H1 ;  /* 0x30000009ff097230 */ /* 0x000fe40000004100 */
[C---:B------:R-:W-:Y:S01]  /*1ea0*/  FFMA.FTZ R56, R57.reuse, R47, R56 ;  /* 0x0000002f39387223 */ /* 0x040fe20000010038 */
[----:B-----5:R-:W-:Y:S02]  /*1eb0*/  HADD2.F32 R37, -RZ, R37.H0_H0 ;  /* 0x20000025ff257230 */ /* 0x020fe40000004100 */
[----:B-1----:R-:W-:Y:S02]  /*1ec0*/  HADD2.F32 R35, -RZ, R35.H0_H0 ;  /* 0x20000023ff237230 */ /* 0x002fe40000004100 */
[----:B------:R-:W-:Y:S01]  /*1ed0*/  FFMA.FTZ R8, R57, R52, R53 ;  /* 0x0000003439087223 */ /* 0x000fe20000010035 */
[----:B0-----:R-:W-:-:S02]  /*1ee0*/  HADD2.F32 R36, -RZ, R36.H0_H0 ;  /* 0x20000024ff247230 */ /* 0x001fc40000004100 */
[----:B------:R-:W-:Y:S01]  /*1ef0*/  FFMA.FTZ R55, R57, R51, R54 ;  /* 0x0000003339377223 */ /* 0x000fe20000010036 */
[----:B------:R-:W-:Y:S02]  /*1f00*/  HADD2.F32 R53, -RZ, R7.H0_H0 ;  /* 0x20000007ff357230 */ /* 0x000fe40000004100 */
        /* <DEDUP_REMOVED lines=127> */
.L_x_2543:
[----:B------:R-:W-:-:S05]  /*2700*/  MOV R3, UR5 ;  /* 0x0000000500037c02 */ /* 0x000fca0008000f00 */
[----:B------:R-:W-:-:S05]  /*2710*/  IMAD.WIDE R28, R3, 0x8, R28 ;  /* 0x00000008031c7825 */ /* 0x000fca00078e021c */
[----:B------:R0:W5:Y:S01]  /*2720*/  LDG.E.128.CONSTANT R8, desc[UR8][R28.64] ;  /* 0x000000081c087981 */ /* 0x000162000c1e9d00 */
[----:B------:R-:W-:Y:S01]  /*2730*/  IMAD.WIDE R26, R3, 0x8, R26 ;  /* 0x00000008031a7825 */ /* 0x000fe200078e021a */
[----:B------:R-:W-:Y:S06]  /*2740*/  @!P1 BRA `(.L_x_2544) ;  /* 0x0000001000bc9947 */ /* 0x000fec0003800000 */
[----:B------:R-:W2:Y:S01]  /*2750*/  LDG.E.128.CONSTANT R4, desc[UR8][R26.64] ;  /* 0x000000081a047981 */ /* 0x000ea2000c1e9d00 */
[----:B-----5:R-:W-:Y:S02]  /*2760*/  LOP3.LUT R3, R10, 0xff, RZ, 0xc0, !PT ;  /* 0x000000ff0a037812 */ /* 0x020fe400078ec0ff */
[----:B------:R-:W-:Y:S02]  /*2770*/  LOP3.LUT R2, R8, 0xff, RZ, 0xc0, !PT ;  /* 0x000000ff08027812 */ /* 0x000fe400078ec0ff */
[----:B------:R-:W-:Y:S02]  /*2780*/  IADD3 R25, R3, -0x80, RZ ;  /* 0xffffff8003197810 */ /* 0x000fe40007ffe0ff */
[----:B------:R-:W-:Y:S02]  /*2790*/  SHF.R.U32.HI R3, RZ, 0x8, R8 ;  /* 0x00000008ff037819 */ /* 0x000fe40000011608 */
[----:B------:R-:W-:Y:S02]  /*27a0*/  IADD3 R2, R2, -0x80, RZ ;  /* 0xffffff8002027810 */ /* 0x000fe40007ffe0ff */
[----:B------:R-:W-:Y:S01]  /*27b0*/  LOP3.LUT R3, R3, 0xff, RZ, 0xc0, !PT ;  /* 0x000000ff03037812 */ /* 0x000fe200078ec0ff */
[----:B------:R-:W-:Y:S01]  /*27c0*/  I2F.F16 R25, R25 ;  /* 0x0000001900197306 */ /* 0x000fe20000200c00 */
[----:B------:R-:W-:-:S02]  /*27d0*/  LEA.HI R33, R8, 0xffffff80, RZ, 0x8 ;  /* 0xffffff8008217811 */ /* 0x000fc400078f40ff */
[----:B------:R-:W-:Y:S02]  /*27e0*/  SHF.R.U32.HI R34, RZ, 0x8, R10 ;  /* 0x00000008ff227819 */ /* 0x000fe4000001160a */
[C---:B------:R-:W-:Y:S02]  /*27f0*/  LOP3.LUT R0, R9.reuse, 0xff, RZ, 0xc0, !PT ;  /* 0x000000ff09007812 */ /* 0x040fe400078ec0ff */
[----:B------:R-:W-:Y:S01]  /*2800*/  LEA.HI R32, R9, 0xffffff80, RZ, 0x8 ;  /* 0xffffff8009207811 */ /* 0x000fe200078f40ff */
[----:B------:R1:W-:Y:S01]  /*2810*/  I2F.F16 R30, R2 ;  /* 0x00000002001e7306 */ /* 0x0003e20000200c00 */
[----:B------:R-:W-:Y:S02]  /*2820*/  LOP3.LUT R34, R34, 0xff, RZ, 0xc0, !PT ;  /* 0x000000ff22227812 */ /* 0x000fe400078ec0ff */
[----:B------:R-:W-:Y:S02]  /*2830*/  IADD3 R41, R0, -0x80, RZ ;  /* 0xffffff8000297810 */ /* 0x000fe40007ffe0ff */
[----:B------:R-:W-:-:S02]  /*2840*/  LOP3.LUT R0, R11, 0xff, RZ, 0xc0, !PT ;  /* 0x000000ff0b007812 */ /* 0x000fc400078ec0ff */
[----:B------:R-:W-:Y:S01]  /*2850*/  LEA.HI R31, R10, 0xffffff80, RZ, 0x8 ;  /* 0xffffff800a1f7811 */ /* 0x000fe200078f40ff */
[----:B------:R-:W3:Y:S01]  /*2860*/  I2F.F16 R33, R33 ;  /* 0x0000002100217306 */ /* 0x000ee20000200c00 */
[----:B-1----:R-:W-:Y:S02]  /*2870*/  SHF.R.U32.HI R2, RZ, 0x10, R8 ;  /* 0x00000010ff027819 */ /* 0x002fe40000011608 */
[----:B------:R-:W-:Y:S02]  /*2880*/  IADD3 R8, R3, -0x80, RZ ;  /* 0xffffff8003087810 */ /* 0x000fe40007ffe0ff */
[----:B------:R-:W-:Y:S02]  /*2890*/  SHF.R.U32.HI R3, RZ, 0x8, R9 ;  /* 0x00000008ff037819 */ /* 0x000fe40000011609 */
[----:B------:R-:W-:Y:S01]  /*28a0*/  LOP3.LUT R2, R2, 0xff, RZ, 0xc0, !PT ;  /* 0x000000ff02027812 */ /* 0x000fe200078ec0ff */
[----:B------:R-:W-:Y:S01]  /*28b0*/  I2F.F16 R41, R41 ;  /* 0x0000002900297306 */ /* 0x000fe20000200c00 */
[----:B------:R-:W-:-:S02]  /*28c0*/  LOP3.LUT R3, R3, 0xff, RZ, 0xc0, !PT ;  /* 0x000000ff03037812 */ /* 0x000fc400078ec0ff */
[----:B------:R-:W-:Y:S02]  /*28d0*/  IADD3 R37, R2, -0x80, RZ ;  /* 0xffffff8002257810 */ /* 0x000fe40007ffe0ff */
[----:B------:R-:W-:Y:S02]  /*28e0*/  IADD3 R45, R3, -0x80, RZ ;  /* 0xffffff80032d7810 */ /* 0x000fe40007ffe0ff */
[----:B------:R-:W1:Y:S01]  /*28f0*/  LDS.64 R2, [UR4+0x10] ;  /* 0x00001004ff027984 */ /* 0x000e620008000a00 */
[----:B------:R-:W-:Y:S01]  /*2900*/  SHF.R.U32.HI R9, RZ, 0x10, R9 ;  /* 0x00000010ff097819 */ /* 0x000fe20000011609 */
[----:B------:R-:W-:Y:S01]  /*2910*/  I2F.F16 R8, R8 ;  /* 0x0000000800087306 */ /* 0x000fe20000200c00 */
[----:B------:R-:W-:Y:S01]  /*2920*/  SHF.R.U32.HI R35, RZ, 0x10, R10 ;  /* 0x00000010ff237819 */ /* 0x000fe2000001160a */
[----:B---3--:R-:W-:Y:S01]  /*2930*/  HADD2.F32 R33, -RZ, R33.H0_H0 ;  /* 0x20000021ff217230 */ /* 0x008fe20000004100 */
[----:B------:R-:W-:Y:S02]  /*2940*/  LOP3.LUT R9, R9, 0xff, RZ, 0xc0, !PT ;  /* 0x000000ff09097812 */ /* 0x000fe400078ec0ff */
[----:B------:R-:W-:-:S02]  /*2950*/  IADD3 R10, R34, -0x80, RZ ;  /* 0xffffff80220a7810 */ /* 0x000fc40007ffe0ff */
[----:B------:R-:W-:Y:S01]  /*2960*/  SHF.R.U32.HI R34, RZ, 0x8, R11 ;  /* 0x00000008ff227819 */ /* 0x000fe2000001160b */
[----:B------:R-:W-:Y:S01]  /*2970*/  I2F.F16 R45, R45 ;  /* 0x0000002d002d7306 */ /* 0x000fe20000200c00 */
[----:B------:R-:W-:Y:S02]  /*2980*/  IADD3 R0, R0, -0x80, RZ ;  /* 0xffffff8000007810 */ /* 0x000fe40007ffe0ff */
[----:B------:R-:W-:Y:S02]  /*2990*/  IADD3 R9, R9, -0x80, RZ ;  /* 0xffffff8009097810 */ /* 0x000fe40007ffe0ff */
[----:B------:R-:W-:Y:S02]  /*29a0*/  LOP3.LUT R34, R34, 0xff, RZ, 0xc0, !PT ;  /* 0x000000ff22227812 */ /* 0x000fe400078ec0ff */
[----:B------:R-:W-:Y:S01]  /*29b0*/  LEA.HI R46, R11, 0xffffff80, RZ, 0x8 ;  /* 0xffffff800b2e7811 */ /* 0x000fe200078f40ff */
[----:B------:R-:W3:Y:S01]  /*29c0*/  I2F.F16 R36, R9 ;  /* 0x0000000900247306 */ /* 0x000ee20000200c00 */
[----:B------:R-:W-:-:S02]  /*29d0*/  IADD3 R48, R34, -0x80, RZ ;  /* 0xffffff8022307810 */ /* 0x000fc40007ffe0ff */
[----:B------:R-:W-:Y:S02]  /*29e0*/  SHF.R.U32.HI R11, RZ, 0x10, R11 ;  /* 0x00000010ff0b7819 */ /* 0x000fe4000001160b */
[----:B------:R-:W-:Y:S02]  /*29f0*/  LOP3.LUT R35, R35, 0xff, RZ, 0xc0, !PT ;  /* 0x000000ff23237812 */ /* 0x000fe400078ec0ff */
[----:B------:R-:W-:Y:S01]  /*2a00*/  LOP3.LUT R11, R11, 0xff, RZ, 0xc0, !PT ;  /* 0x000000ff0b0b7812 */ /* 0x000fe200078ec0ff */
[----:B------:R-:W-:Y:S01]  /*2a10*/  I2F.F16 R0, R0 ;  /* 0x0000000000007306 */ /* 0x000fe20000200c00 */
[----:B------:R-:W-:Y:S02]  /*2a20*/  IADD3 R35, R35, -0x80, RZ ;  /* 0xffffff8023237810 */ /* 0x000fe40007ffe0ff */
[----:B------:R-:W-:Y:S02]  /*2a30*/  IADD3 R34, R11, -0x80, RZ ;  /* 0xffffff800b227810 */ /* 0x000fe40007ffe0ff */
[----:B------:R-:W-:Y:S01]  /*2a40*/  ISETP.GE.AND P0, PT, R14, 0x2, PT ;  /* 0x000000020e00780c */ /* 0x000fe20003f06270 */
[----:B---3--:R-:W-:-:S02]  /*2a50*/  HADD2.F32 R36, -RZ, R36.H0_H0 ;  /* 0x20000024ff247230 */ /* 0x008fc40000004100 */
[----:B------:R-:W-:Y:S01]  /*2a60*/  I2F.F16 R10, R10 ;  /* 0x0000000a000a7306 */ /* 0x000fe20000200c00 */
[----:B-1----:R-:W-:-:S07]  /*2a70*/  HADD2.F32 R47, -RZ, R3.H0_H0 ;  /* 0x20000003ff2f7230 */ /* 0x002fce0000004100 */
[----:B------:R-:W-:Y:S01]  /*2a80*/  I2F.F16 R48, R48 ;  /* 0x0000003000307306 */ /* 0x000fe20000200c00 */
[----:B------:R-:W-:Y:S02]  /*2a90*/  HADD2.F32 R50, -RZ, R3.H1_H1 ;  /* 0x30000003ff327230 */ /* 0x000fe40000004100 */
[----:B------:R-:W-:-:S05]  /*2aa0*/  HADD2.F32 R49, -RZ, R2.H1_H1 ;  /* 0x30000002ff317230 */ /* 0x000fca0000004100 */
[----:B------:R-:W1:Y:S08]  /*2ab0*/  I2F.F16 R37, R37 ;  /* 0x0000002500257306 */ /* 0x000e700000200c00 */
[----:B------:R-:W3:Y:S01]  /*2ac0*/  I2F.F16 R35, R35 ;  /* 0x0000002300237306 */ /* 0x000ee20000200c00 */
[----:B-1----:R-:W-:-:S07]  /*2ad0*/  HADD2.F32 R37, -RZ, R37.H0_H0 ;  /* 0x20000025ff257230 */ /* 0x002fce0000004100 */
[----:B------:R-:W1:Y:S01]  /*2ae0*/  I2F.F16 R34, R34 ;  /* 0x0000002200227306 */ /* 0x000e620000200c00 */
[----:B---3--:R-:W-:-:S07]  /*2af0*/  HADD2.F32 R35, -RZ, R35.H0_H0 ;  /* 0x20000023ff237230 */ /* 0x008fce0000004100 */
        /* <DEDUP_REMOVED lines=13> */
[--C-:B------:R-:W-:Y:S01]  /*2bd0*/  SHF.R.U32.HI R2, RZ, 0x8, R4.reuse ;  /* 0x00000008ff027819 */ /* 0x100fe20000011604 */
[----:B------:R-:W1:Y:S01]  /*2be0*/  I2F.F16 R38, R38 ;  /* 0x0000002600267306 */ /* 0x000e620000200c00 */
[----:B------:R-:W-:Y:S01]  /*2bf0*/  IADD3 R52, R3, -0x80, RZ ;  /* 0xffffff8003347810 */ /* 0x000fe20007ffe0ff */
[----:B------:R-:W-:Y:S01]  /*2c00*/  HADD2.F32 R3, -RZ, R0.H0_H0 ;  /* 0x20000000ff037230 */ /* 0x000fe20000004100 */
[----:B------:R-:W-:Y:S01]  /*2c10*/  LEA.HI R44, R4, 0xffffff80, RZ, 0x8 ;  /* 0xffffff80042c7811 */ /* 0x000fe200078f40ff */
[----:B------:R-:W-:Y:S01]  /*2c20*/  HADD2.F32 R0, -RZ, R25.H0_H0 ;  /* 0x20000019ff007230 */ /* 0x000fe20000004100 */
[----:B------:R-:W-:Y:S01]  /*2c30*/  SHF.R.U32.HI R51, RZ, 0x10, R4 ;  /* 0x00000010ff337819 */ /* 0x000fe20000011604 */
[----:B------:R-:W-:Y:S01]  /*2c40*/  HADD2.F32 R4, -RZ, R41.H0_H0 ;  /* 0x20000029ff047230 */ /* 0x000fe20000004100 */
[----:B------:R-:W-:Y:S01]  /*2c50*/  LOP3.LUT R53, R2, 0xff, RZ, 0xc0, !PT ;  /* 0x000000ff02357812 */ /* 0x000fe200078ec0ff */
[----:B------:R-:W-:Y:S01]  /*2c60*/  HADD2.F32 R2, -RZ, R30.H0_H0 ;  /* 0x2000001eff027230 */ /* 0x000fe20000004100 */
[----:B------:R-:W-:Y:S01]  /*2c70*/  IADD3 R11, R11, -0x80, RZ ;  /* 0xffffff800b0b7810 */ /* 0x000fe20007ffe0ff */
[----:B------:R-:W-:-:S02]  /*2c80*/  HADD2.F32 R30, -RZ, R8.H0_H0 ;  /* 0x20000008ff1e7230 */ /* 0x000fc40000004100 */
[C---:B------:R-:W-:Y:S01]  /*2c90*/  FFMA.FTZ R56, R9.reuse, R4, RZ ;  /* 0x0000000409387223 */ /* 0x040fe200000100ff */
[----:B------:R-:W-:Y:S01]  /*2ca0*/  HADD2.F32 R25, -RZ, R45.H0_H0 ;  /* 0x2000002dff197230 */ /* 0x000fe20000004100 */
[----:B------:R2:W3:Y:S01]  /*2cb0*/  I2F.F16 R40, R11 ;  /* 0x0000000b00287306 */ /* 0x0004e20000200c00 */
[----:B------:R-:W-:Y:S01]  /*2cc0*/  FFMA.FTZ R45, R2, R9, RZ ;  /* 0x00000009022d7223 */ /* 0x000fe200000100ff */
[C---:B------:R-:W-:Y:S01]  /*2cd0*/  FFMA.FTZ R8, R9.reuse, R0, RZ ;  /* 0x0000000009087223 */ /* 0x040fe200000100ff */
[----:B------:R-:W-:Y:S01]  /*2ce0*/  FFMA.FTZ R9, R9, R3, RZ ;  /* 0x0000000309097223 */ /* 0x000fe200000100ff */
[----:B------:R-:W-:Y:S01]  /*2cf0*/  FFMA.FTZ R56, R49, R25, R56 ;  /* 0x0000001931387223 */ /* 0x000fe20000010038 */
[----:B------:R-:W-:Y:S01]  /*2d00*/  FFMA.FTZ R54, R30, R49, R45 ;  /* 0x000000311e367223 */ /* 0x000fe2000001002d */
[--C-:B------:R-:W-:Y:S01]  /*2d10*/  SHF.R.U32.HI R45, RZ, 0x8, R5.reuse ;  /* 0x00000008ff2d7819 */ /* 0x100fe20000011605 */
[----:B-1----:R-:W-:Y:S01]  /*2d20*/  HADD2.F32 R38, -RZ, R38.H0_H0 ;  /* 0x20000026ff267230 */ /* 0x002fe20000004100 */
[----:B------:R1:W4:Y:S01]  /*2d30*/  I2F.F16 R41, R52 ;  /* 0x0000003400297306 */ /* 0x0003220000200c00 */
[----:B--2---:R-:W-:Y:S01]  /*2d40*/  HADD2.F32 R11, -RZ, R10.H0_H0 ;  /* 0x2000000aff0b7230 */ /* 0x004fe20000004100 */
[----:B------:R-:W-:Y:S01]  /*2d50*/  LEA.HI R42, R5, 0xffffff80, RZ, 0x8 ;  /* 0xffffff80052a7811 */ /* 0x000fe200078f40ff */
[----:B------:R-:W-:Y:S01]  /*2d60*/  HADD2.F32 R10, -RZ, R48.H0_H0 ;  /* 0x20000030ff0a7230 */ /* 0x000fe20000004100 */
[----:B------:R-:W-:Y:S01]  /*2d70*/  LOP3.LUT R51, R51, 0xff, RZ, 0xc0, !PT ;  /* 0x000000ff33337812 */ /* 0x000fe200078ec0ff */
[----:B------:R-:W-:Y:S01]  /*2d80*/  FFMA.FTZ R54, R37, R47, R54 ;  /* 0x0000002f25367223 */ /* 0x000fe20000010036 */
[----:B------:R-:W-:Y:S01]  /*2d90*/  SHF.R.U32.HI R5, RZ, 0x10, R5 ;  /* 0x00000010ff057819 */ /* 0x000fe20000011605 */
[----:B---3--:R-:W-:Y:S01]  /*2da0*/  HADD2.F32 R40, -RZ, R40.H0_H0 ;  /* 0x20000028ff287230 */ /* 0x008fe20000004100 */
[----:B------:R-:W-:Y:S01]  /*2db0*/  IADD3 R53, R53, -0x80, RZ ;  /* 0xffffff8035357810 */ /* 0x000fe20007ffe0ff */
[C---:B-1----:R-:W-:Y:S01]  /*2dc0*/  FFMA.FTZ R52, R49.reuse, R11, R8 ;  /* 0x0000000b31347223 */ /* 0x042fe20000010008 */
[----:B------:R-:W-:Y:S01]  /*2dd0*/  FFMA.FTZ R49, R49, R10, R9 ;  /* 0x0000000a31317223 */ /* 0x000fe20000010009 */
[----:B------:R-:W1:Y:S01]  /*2de0*/  I2F.F16 R39, R39 ;  /* 0x0000002700277306 */ /* 0x000e620000200c00 */
[----:B------:R-:W2:Y:S01]  /*2df0*/  LDS.64 R8, [UR4+0x18] ;  /* 0x00001804ff087984 */ /* 0x000ea20008000a00 */
[----:B------:R-:W-:Y:S01]  /*2e00*/  LOP3.LUT R55, R45, 0xff, RZ, 0xc0, !PT ;  /* 0x000000ff2d377812 */ /* 0x000fe200078ec0ff */
[----:B------:R-:W-:Y:S01]  /*2e10*/  FFMA.FTZ R58, R47, R34, R49 ;  /* 0x000000222f3a7223 */ /* 0x000fe20000010031 */
[----:B------:R-:W-:Y:S01]  /*2e20*/  IADD3 R45, R51, -0x80, RZ ;  /* 0xffffff80332d7810 */ /* 0x000fe20007ffe0ff */
[----:B------:R-:W-:Y:S01]  /*2e30*/  FFMA.FTZ R51, R47, R36, R56 ;  /* 0x000000242f337223 */ /* 0x000fe20000010038 */
[----:B------:R-:W-:Y:S01]  /*2e40*/  LOP3.LUT R5, R5, 0xff, RZ, 0xc0, !PT ;  /* 0x000000ff05057812 */ /* 0x000fe200078ec0ff */
[----:B------:R-:W-:Y:S01]  /*2e50*/  FFMA.FTZ R56, R47, R35, R52 ;  /* 0x000000232f387223 */ /* 0x000fe20000010034 */
[----:B------:R3:W0:Y:S01]  /*2e60*/  I2F.F16 R48, R53 ;  /* 0x0000003500307306 */ /* 0x0006220000200c00 */
[----:B------:R-:W-:Y:S01]  /*2e70*/  IADD3 R55, R55, -0x80, RZ ;  /* 0xffffff8037377810 */ /* 0x000fe20007ffe0ff */
[----:B------:R-:W-:Y:S01]  /*2e80*/  FFMA.FTZ R52, R50, R32, R51 ;  /* 0x0000002032347223 */ /* 0x000fe20000010033 */
[----:B------:R-:W-:Y:S01]  /*2e90*/  SHF.R.U32.HI R47, RZ, 0x8, R6 ;  /* 0x00000008ff2f7819 */ /* 0x000fe20000011606 */
[----:B----4-:R-:W-:Y:S01]  /*2ea0*/  HADD2.F32 R41, -RZ, R41.H0_H0 ;  /* 0x20000029ff297230 */ /* 0x010fe20000004100 */
[----:B------:R-:W-:Y:S01]  /*2eb0*/  IADD3 R57, R5, -0x80, RZ ;  /* 0xffffff8005397810 */ /* 0x000fe20007ffe0ff */
[----:B------:R-:W-:Y:S01]  /*2ec0*/  HADD2.F32 R5, -RZ, R46.H0_H0 ;  /* 0x2000002eff057230 */ /* 0x000fe20000004100 */
[----:B------:R-:W-:Y:S01]  /*2ed0*/  LEA.HI R43, R6, 0xffffff80, RZ, 0x8 ;  /* 0xffffff80062b7811 */ /* 0x000fe200078f40ff */
[----:B------:R4:W4:Y:S01]  /*2ee0*/  I2F.F16 R49, R55 ;  /* 0x0000003700317306 */ /* 0x0009220000200c00 */
[----:B---3--:R-:W-:Y:S01]  /*2ef0*/  FFMA.FTZ R53, R33, R50, R54 ;  /* 0x0000003221357223 */ /* 0x008fe20000010036 */
[----:B------:R-:W-:Y:S01]  /*2f00*/  SHF.R.U32.HI R54, RZ, 0x8, R7 ;  /* 0x00000008ff367819 */ /* 0x000fe20000011607 */
[----:B-1----:R-:W-:Y:S01]  /*2f10*/  HADD2.F32 R39, -RZ, R39.H0_H0 ;  /* 0x20000027ff277230 */ /* 0x002fe20000004100 */
[----:B------:R-:W-:-:S02]  /*2f20*/  LOP3.LUT R47, R47, 0xff, RZ, 0xc0, !PT ;  /* 0x000000ff2f2f7812 */ /* 0x000fc400078ec0ff */
[----:B------:R-:W-:Y:S01]  /*2f30*/  SHF.R.U32.HI R6, RZ, 0x10, R6 ;  /* 0x00000010ff067819 */ /* 0x000fe20000011606 */
[----:B0-----:R-:W-:Y:S01]  /*2f40*/  HADD2.F32 R48, -RZ, R48.H0_H0 ;  /* 0x20000030ff307230 */ /* 0x001fe20000004100 */
[----:B------:R-:W-:Y:S01]  /*2f50*/  LOP3.LUT R54, R54, 0xff, RZ, 0xc0, !PT ;  /* 0x000000ff36367812 */ /* 0x000fe200078ec0ff */
[C---:B----4-:R-:W-:Y:S01]  /*2f60*/  FFMA.FTZ R55, R50.reuse, R31, R56 ;  /* 0x0000001f32377223 */ /* 0x050fe20000010038 */
[----:B------:R-:W-:Y:S01]  /*2f70*/  SHF.R.U32.HI R56, RZ, 0x10, R7 ;  /* 0x00000010ff387819 */ /* 0x000fe20000011607 */
[----:B------:R-:W-:Y:S01]  /*2f80*/  FFMA.FTZ R50, R50, R5, R58 ;  /* 0x0000000532327223 */ /* 0x000fe2000001003a */
[----:B------:R-:W-:Y:S01]  /*2f90*/  IADD3 R47, R47, -0x80, RZ ;  /* 0xffffff802f2f7810 */ /* 0x000fe20007ffe0ff */
[----:B------:R2:W0:Y:S01]  /*2fa0*/  I2F.F16 R46, R57 ;  /* 0x00000039002e7306 */ /* 0x0004220000200c00 */
[----:B------:R-:W-:Y:S01]  /*2fb0*/  LOP3.LUT R51, R6, 0xff, RZ, 0xc0, !PT ;  /* 0x000000ff06337812 */ /* 0x000fe200078ec0ff */
[----:B------:R-:W-:Y:S01]  /*2fc0*/  HADD2.F32 R49, -RZ, R49.H0_H0 ;  /* 0x20000031ff317230 */ /* 0x000fe20000004100 */
[----:B------:R-:W-:-:S02]  /*2fd0*/  IADD3 R58, R54, -0x80, RZ ;  /* 0xffffff80363a7810 */ /* 0x000fc40007ffe0ff */
[----:B------:R-:W-:Y:S02]  /*2fe0*/  LOP3.LUT R54, R56, 0xff, RZ, 0xc0, !PT ;  /* 0x000000ff38367812 */ /* 0x000fe400078ec0ff */
[----:B------:R-:W-:Y:S01]  /*2ff0*/  IADD3 R51, R51, -0x80, RZ ;  /* 0xffffff8033337810 */ /* 0x000fe20007ffe0ff */
[----:B------:R-:W1:Y:S01]  /*3000*/  I2F.F16 R47, R47 ;  /* 0x0000002f002f7306 */ /* 0x000e620000200c00 */
[----:B------:R-:W-:Y:S02]  /*3010*/  IADD3 R54, R54, -0x80, RZ ;  /* 0xffffff8036367810 */ /* 0x000fe40007ffe0ff */
[----:B------:R-:W-:Y:S01]  /*3020*/  LEA.HI R7, R7, 0xffffff80, RZ, 0x8 ;  /* 0xffffff8007077811 */ /* 0x000fe200078f40ff */
[----:B--2---:R-:W-:Y:S02]  /*3030*/  HADD2.F32 R57, -RZ, R8.H0_H0 ;  /* 0x20000008ff397230 */ /* 0x004fe40000004100 */
[----:B0-----:R-:W-:Y:S02]  /*3040*/  HADD2.F32 R46, -RZ, R46.H0_H0 ;  /* 0x2000002eff2e7230 */ /* 0x001fe40000004100 */
[----:B------:R-:W0:Y:S01]  /*3050*/  I2F.F16 R6, R58 ;  /* 0x0000003a00067306 */ /* 0x000e220000200c00 */
[C---:B------:R-:W-:Y:S01]  /*3060*/  FFMA.FTZ R56, R57.reuse, R40, R55 ;  /* 0x0000002839387223 */ /* 0x040fe20000010037 */
[----:B------:R-:W-:Y:S01]  /*3070*/  FFMA.FTZ R53, R38, R57, R53 ;  /* 0x0000003926357223 */ /* 0x000fe20000010035 */
[C---:B------:R-:W-:Y:S01]  /*3080*/  FFMA.FTZ R52, R57.reuse, R39, R52 ;  /* 0x0000002739347223 */ /* 0x040fe20000010034 */
[----:B------:R-:W-:Y:S01]  /*3090*/  FFMA.FTZ R55, R57, R41, R50 ;  /* 0x0000002939377223 */ /* 0x000fe20000010032 */
[----:B------:R-:W-:-:S02]  /*30a0*/  HADD2.F32 R57, -RZ, R8.H1_H1 ;  /* 0x30000008ff397230 */ /* 0x000fc40000004100 */
[----:B-1----:R-:W-:Y:S01]  /*30b0*/  HADD2.F32 R47, -RZ, R47.H0_H0 ;  /* 0x2000002fff2f7230 */ /* 0x002fe20000004100 */
[----:B------:R-:W1:Y:S04]  /*30c0*/  I2F.F16 R45, R45 ;  /* 0x0000002d002d7306 */ /* 0x000e680000200c00 */
[----:B------:R-:W-:Y:S01]  /*30d0*/  FFMA.FTZ R56, R57, R47, R56 ;  /* 0x0000002f39387223 */ /* 0x000fe20000010038 */
[----:B0-----:R-:W-:-:S03]  /*30e0*/  HADD2.F32 R50, -RZ, R6.H0_H0 ;  /* 0x20000006ff327230 */ /* 0x001fc60000004100 */
[----:B------:R-:W0:Y:S01]  /*30f0*/  I2F.F16 R51, R51 ;  /* 0x0000003300337306 */ /* 0x000e220000200c00 */
[----:B------:R-:W-:Y:S01]  /*3100*/  FFMA.FTZ R6, R48, R57, R53 ;  /* 0x0000003930067223 */ /* 0x000fe20000010035 */
[C---:B------:R-:W-:Y:S01]  /*3110*/  FFMA.FTZ R53, R57.reuse, R49, R52 ;  /* 0x0000003139357223 */ /* 0x040fe20000010034 */
[----:B------:R-:W-:Y:S01]  /*3120*/  FFMA.FTZ R55, R57, R50, R55 ;  /* 0x0000003239377223 */ /* 0x000fe20000010037 */
[----:B-1----:R-:W-:-:S04]  /*3130*/  HADD2.F32 R45, -RZ, R45.H0_H0 ;  /* 0x2000002dff2d7230 */ /* 0x002fc80000004100 */
[----:B------:R1:W2:Y:S01]  /*3140*/  I2F.F16 R8, R54 ;  /* 0x0000003600087306 */ /* 0x0002a20000200c00 */
[----:B0-----:R-:W-:-:S07]  /*3150*/  HADD2.F32 R51, -RZ, R51.H0_H0 ;  /* 0x20000033ff337230 */ /* 0x001fce0000004100 */
[----:B------:R-:W0:Y:S01]  /*3160*/  I2F.F16 R44, R44 ;  /* 0x0000002c002c7306 */ /* 0x000e220000200c00 */
[----:B-1----:R-:W-:-:S05]  /*3170*/  HADD2.F32 R54, -RZ, R9.H0_H0 ;  /* 0x20000009ff367230 */ /* 0x002fca0000004100 */
[----:B------:R-:W-:Y:S01]  /*3180*/  FFMA.FTZ R57, R45, R54, R6 ;  /* 0x000000362d397223 */ /* 0x000fe20000010006 */
[----:B--2---:R-:W-:Y:S01]  /*3190*/  HADD2.F32 R52, -RZ, R8.H0_H0 ;  /* 0x20000008ff347230 */ /* 0x004fe20000004100 */
[----:B------:R-:W1:Y:S01]  /*31a0*/  I2F.F16 R42, R42 ;  /* 0x0000002a002a7306 */ /* 0x000e620000200c00 */
[----:B------:R-:W-:Y:S02]  /*31b0*/  HADD2.F32 R8, -RZ, R9.H1_H1 ;  /* 0x30000009ff087230 */ /* 0x000fe40000004100 */
[C---:B------:R-:W-:Y:S01]  /*31c0*/  FFMA.FTZ R59, R54.reuse, R46, R53 ;  /* 0x0000002e363b7223 */ /* 0x040fe20000010035 */
[C---:B------:R-:W-:Y:S01]  /*31d0*/  FFMA.FTZ R56, R54.reuse, R51, R56 ;  /* 0x0000003336387223 */ /* 0x040fe20000010038 */
[----:B------:R-:W-:Y:S01]  /*31e0*/  FFMA.FTZ R6, R54, R52, R55 ;  /* 0x0000003436067223 */ /* 0x000fe20000010037 */
[----:B0-----:R-:W-:Y:S02]  /*31f0*/  HADD2.F32 R44, -RZ, R44.H0_H0 ;  /* 0x2000002cff2c7230 */ /* 0x001fe40000004100 */
[----:B------:R-:W0:Y:S03]  /*3200*/  I2F.F16 R43, R43 ;  /* 0x0000002b002b7306 */ /* 0x000e260000200c00 */
[----:B------:R-:W-:Y:S01]  /*3210*/  FFMA.FTZ R57, R44, R8, R57 ;  /* 0x000000082c397223 */ /* 0x000fe20000010039 */
[----:B-1----:R-:W-:-:S04]  /*3220*/  HADD2.F32 R42, -RZ, R42.H0_H0 ;  /* 0x2000002aff2a7230 */ /* 0x002fc80000004100 */
[----:B------:R-:W1:Y:S01]  /*3230*/  I2F.F16 R7, R7 ;  /* 0x0000000700077306 */ /* 0x000e620000200c00 */
[----:B------:R-:W-:Y:S01]  /*3240*/  FMUL.FTZ R57, R20, R57 ;  /* 0x0000003914397220 */ /* 0x000fe20000410000 */
[----:B------:R-:W-:-:S04]  /*3250*/  FFMA.FTZ R54, R8, R42, R59 ;  /* 0x0000002a08367223 */ /* 0x000fc8000001003b */
[----:B------:R-:W-:Y:S01]  /*3260*/  F2FP.F16.F32.PACK_AB R57, RZ, R57 ;  /* 0x00000039ff39723e */ /* 0x000fe200000000ff */
[----:B0-----:R-:W-:Y:S02]  /*3270*/  HADD2.F32 R43, -RZ, R43.H0_H0 ;  /* 0x2000002bff2b7230 */ /* 0x001fe40000004100 */
[----:B------:R-:W-:-:S05]  /*3280*/  FMUL.FTZ R54, R21, R54 ;  /* 0x0000003615367220 */ /* 0x000fca0000410000 */
[----:B------:R-:W-:Y:S01]  /*3290*/  F2FP.F16.F32.PACK_AB R54, RZ, R54 ;  /* 0x00000036ff36723e */ /* 0x000fe200000000ff */
[----:B-1----:R-:W-:Y:S02]  /*32a0*/  HADD2.F32 R53, -RZ, R7.H0_H0 ;  /* 0x20000007ff357230 */ /* 0x002fe40000004100 */
[C---:B------:R-:W-:Y:S01]  /*32b0*/  FFMA.FTZ R7, R8.reuse, R43, R56 ;  /* 0x0000002b08077223 */ /* 0x040fe20000010038 */
[----:B------:R-:W-:Y:S02]  /*32c0*/  PRMT R57, R57, 0x5410, R54 ;  /* 0x0000541039397816 */ /* 0x000fe40000000036 */
[----:B------:R-:W-:Y:S01]  /*32d0*/  FFMA.FTZ R6, R8, R53, R6 ;  /* 0x0000003508067223 */ /* 0x000fe20000010006 */
[----:B------:R-:W-:-:S03]  /*32e0*/  FMUL.FTZ R7, R22, R7 ;  /* 0x0000000716077220 */ /* 0x000fc60000410000 */
[----:B------:R-:W-:Y:S01]  /*32f0*/  HFMA2.MMA R24, R57, 1, 1, R24 ;  /* 0x3c003c0039187835 */ /* 0x000fe20000000018 */
[----:B------:R-:W-:Y:S01]  /*3300*/  FMUL.FTZ R6, R23, R6 ;  /* 0x0000000617067220 */ /* 0x000fe20000410000 */
[----:B------:R-:W-:-:S04]  /*3310*/  F2FP.F16.F32.PACK_AB R7, RZ, R7 ;  /* 0x00000007ff07723e */ /* 0x000fc800000000ff */
        /* <DEDUP_REMOVED lines=114> */
.L_x_2544:
[----:B------:R-:W-:-:S05]  /*3a40*/  MOV R3, UR5 ;  /* 0x0000000500037c02 */ /* 0x000fca0008000f00 */
        /* <DEDUP_REMOVED lines=307> */
.L_x_2545:
        /* <DEDUP_REMOVED lines=308> */
.L_x_2546:
[----:B------:R-:W-:Y:S01]  /*60c0*/  IADD3 R12, R12, 0x20, RZ ;  /* 0x000000200c0c7810 */ /* 0x000fe20007ffe0ff */
[----:B------:R-:W-:Y:S01]  /*60d0*/  UIADD3 UR4, UR4, 0x40, URZ ;  /* 0x0000004004047890 */ /* 0x000fe2000fffe03f */
[----:B------:R-:W-:Y:S02]  /*60e0*/  MOV R3, UR5 ;  /* 0x0000000500037c02 */ /* 0x000fe40008000f00 */
[C---:B------:R-:W-:Y:S02]  /*60f0*/  ISETP.GE.AND P0, PT, R12.reuse, UR6, PT ;  /* 0x000000060c007c0c */ /* 0x040fe4000bf06270 */
[----:B------:R-:W-:Y:S01]  /*6100*/  ISETP.LT.AND P2, PT, R12, R13, PT ;  /* 0x0000000d0c00720c */ /* 0x000fe20003f41270 */
[----:B------:R-:W-:Y:S01]  /*6110*/  IMAD.WIDE R26, R3, 0x8, R26 ;  /* 0x00000008031a7825 */ /* 0x000fe200078e021a */
[----:B------:R-:W-:-:S05]  /*6120*/  MOV R5, UR5 ;  /* 0x0000000500057c02 */ /* 0x000fca0008000f00 */
[----:B0-----:R-:W-:-:S06]  /*6130*/  IMAD.WIDE R28, R5, 0x8, R28 ;  /* 0x00000008051c7825 */ /* 0x001fcc00078e021c */
[----:B------:R-:W-:Y:S05]  /*6140*/  @!P0 BRA P2, `(.L_x_2547) ;  /* 0xffffffb000a88947 */ /* 0x000fea000103ffff */
.L_x_2542:
[----:B------:R-:W-:Y:S05]  /*6150*/  @!P1 EXIT ;  /* 0x000000000000994d */ /* 0x000fea0003800000 */
[----:B------:R-:W0:Y:S01]  /*6160*/  S2R R0, SR_CTAID.X ;  /* 0x0000000000007919 */ /* 0x000e220000002500 */
[----:B------:R-:W1:Y:S01]  /*6170*/  S2UR UR4, SR_CTAID.Y ;  /* 0x00000000000479c3 */ /* 0x000e620000002600 */
[----:B------:R-:W0:Y:S07]  /*6180*/  S2R R5, SR_TID.X ;  /* 0x0000000000057919 */ /* 0x000e2e0000002100 */
[----:B------:R-:W2:Y:S01]  /*6190*/  LDC.64 R2, c[0x0][0x230] ;  /* 0x00008c00ff027b82 */ /* 0x000ea20000000a00 */
[----:B-1----:R-:W-:-:S06]  /*61a0*/  UIMAD UR4, UR4, 0x3, URZ ;  /* 0x00000003040478a4 */ /* 0x002fcc000f8e023f */
[----:B-----5:R-:W-:Y:S02]  /*61b0*/  MOV R9, UR4 ;  /* 0x0000000400097c02 */ /* 0x020fe40008000f00 */
        /* <DEDUP_REMOVED lines=11> */
.L_x_2551:
[----:B------:R-:W0:Y:S02]  /*6270*/  LDS R4, [R0] ;  /* 0x0000000000047984 */ /* 0x000e240000000800 */
[----:B0-----:R-:W-:-:S10]  /*6280*/  HFMA2.MMA R5, R4, 1, 1, R24 ;  /* 0x3c003c0004057835 */ /* 0x001fd40000000018 */
[----:B------:R-:W0:Y:S02]  /*6290*/  ATOMS.CAST.SPIN R5, [R0], R4, R5 ;  /* 0x000000040005738d */ /* 0x000e240001800005 */
[----:B0-----:R-:W-:-:S13]  /*62a0*/  ISETP.EQ.U32.AND P0, PT, R5, 0x1, PT ;  /* 0x000000010500780c */ /* 0x001fda0003f02070 */
[----:B------:R-:W-:Y:S05]  /*62b0*/  @!P0 BRA `(.L_x_2551) ;  /* 0xfffffffc00ec8947 */ /* 0x000fea000383ffff */
[----:B------:R-:W-:Y:S05]  /*62c0*/  BRA `(.L_x_2549) ;  /* 0x00000000000c7947 */ /* 0x000fea0003800000 */
.L_x_2550:
[----:B------:R-:W2:Y:S02]  /*62d0*/  LD.E R0, desc[UR8][R6.64] ;  /* 0x0000000806007980 */ /* 0x000ea4000c101900 */
[----:B--2---:R-:W-:-:S05]  /*62e0*/  IADD3 R5, R24, R0, RZ ;  /* 0x0000000018057210 */ /* 0x004fca0007ffe0ff */
[----:B------:R0:W-:Y:S02]  /*62f0*/  ST.E desc[UR8][R6.64], R5 ;  /* 0x0000000506007985 */ /* 0x0001e4000c101908 */
.L_x_2549:
[----:B------:R-:W-:Y:S05]  /*6300*/  BSYNC B0 ;  /* 0x0000000000007941 */ /* 0x000fea0003800000 */
.L_x_2548:
[----:B------:R1:W-:Y:S01]  /*6310*/  ATOM.E.ADD.F16x2.RN.STRONG.GPU P0, RZ, desc[UR8][R6.64+0x4], R19 ;  /* 0x0000041306ff79a2 */ /* 0x0003e2000810e1c8 */
[----:B------:R-:W-:Y:S04]  /*6320*/  BSSY B0, `(.L_x_2552) ;  /* 0x000000f000007945 */ /* 0x000fe80003800000 */
[----:B-1----:R-:W-:Y:S05]  /*6330*/  @P0 BRA `(.L_x_2553) ;  /* 0x0000000000340947 */ /* 0x002fea0003800000 */
[----:B------:R-:W1:Y:S02]  /*6340*/  QSPC.E.S P0, RZ, [R6+0x4] ;  /* 0x0000040006ff73aa */ /* 0x000e640000000500 */
[----:B-1----:R-:W-:Y:S05]  /*6350*/  @!P0 BRA `(.L_x_2554) ;  /* 0x0000000000208947 */ /* 0x002fea0003800000 */
[----:B------:R-:W-:-:S04]  /*6360*/  MOV R4, R6 ;  /* 0x0000000600047202 */ /* 0x000fc80000000f00 */
[----:B------:R-:W-:-:S07]  /*6370*/  MOV R0, R4 ;  /* 0x0000000400007202 */ /* 0x000fce0000000f00 */
.L_x_2555:
[----:B------:R-:W0:Y:S02]  /*6380*/  LDS R4, [R0+0x4] ;  /* 0x0000040000047984 */ /* 0x000e240000000800 */
[----:B0-----:R-:W-:-:S06]  /*6390*/  HADD2 R5, R4, R19 ;  /* 0x0000001304057230 */ /* 0x001fcc0000000000 */
[----:B------:R-:W0:Y:S02]  /*63a0*/  ATOMS.CAST.SPIN R5, [R0+0x4], R4, R5 ;  /* 0x000004040005738d */ /* 0x000e240001800005 */
[----:B0-----:R-:W-:-:S13]  /*63b0*/  ISETP.EQ.U32.AND P0, PT, R5, 0x1, PT ;  /* 0x000000010500780c */ /* 0x001fda0003f02070 */
[----:B------:R-:W-:Y:S05]  /*63c0*/  @!P0 BRA `(.L_x_2555) ;  /* 0xfffffffc00ec8947 */ /* 0x000fea000383ffff */
[----:B------:R-:W-:Y:S05]  /*63d0*/  BRA `(.L_x_2553) ;  /* 0x00000000000c7947 */ /* 0x000fea0003800000 */
.L_x_2554:
[----:B------:R-:W0:Y:S02]  /*63e0*/  LD.E R0, desc[UR8][R6.64+0x4] ;  /* 0x0000040806007980 */ /* 0x000e24000c101900 */
[----:B0-----:R-:W-:-:S05]  /*63f0*/  IADD3 R5, R19, R0, RZ ;  /* 0x0000000013057210 */ /* 0x001fca0007ffe0ff */
[----:B------:R1:W-:Y:S02]  /*6400*/  ST.E desc[UR8][R6.64+0x4], R5 ;  /* 0x0000040506007985 */ /* 0x0003e4000c101908 */
.L_x_2553:
[----:B------:R-:W-:Y:S05]  /*6410*/  BSYNC B0 ;  /* 0x0000000000007941 */ /* 0x000fea0003800000 */
.L_x_2552:
[----:B------:R-:W-:-:S13]  /*6420*/  ISETP.GE.AND P0, PT, R14, 0x2, PT ;  /* 0x000000020e00780c */ /* 0x000fda0003f06270 */
[----:B------:R-:W-:Y:S05]  /*6430*/  @!P0 EXIT ;  /* 0x000000000000894d */ /* 0x000fea0003800000 */
[----:B------:R-:W-:-:S05]  /*6440*/  IADD3 R9, R9, UR5, RZ ;  /* 0x0000000509097c10 */ /* 0x000fca000fffe0ff */
        /* <DEDUP_REMOVED lines=8> */
.L_x_2559:
[----:B------:R-:W0:Y:S02]  /*64d0*/  LDS R4, [R0] ;  /* 0x0000000000047984 */ /* 0x000e240000000800 */
[----:B0-----:R-:W-:-:S10]  /*64e0*/  HFMA2.MMA R5, R4, 1, 1, R18 ;  /* 0x3c003c0004057835 */ /* 0x001fd40000000012 */
[----:B------:R-:W0:Y:S02]  /*64f0*/  ATOMS.CAST.SPIN R5, [R0], R4, R5 ;  /* 0x000000040005738d */ /* 0x000e240001800005 */
[----:B0-----:R-:W-:-:S13]  /*6500*/  ISETP.EQ.U32.AND P0, PT, R5, 0x1, PT ;  /* 0x000000010500780c */ /* 0x001fda0003f02070 */
[----:B------:R-:W-:Y:S05]  /*6510*/  @!P0 BRA `(.L_x_2559) ;  /* 0xfffffffc00ec8947 */ /* 0x000fea000383ffff */
[----:B------:R-:W-:Y:S05]  /*6520*/  BRA `(.L_x_2557) ;  /* 0x00000000000c7947 */ /* 0x000fea0003800000 */
.L_x_2558:
[----:B------:R-:W2:Y:S02]  /*6530*/  LD.E R0, desc[UR8][R6.64] ;  /* 0x0000000806007980 */ /* 0x000ea4000c101900 */
[----:B--2---:R-:W-:-:S05]  /*6540*/  IADD3 R5, R18, R0, RZ ;  /* 0x0000000012057210 */ /* 0x004fca0007ffe0ff */
[----:B------:R0:W-:Y:S02]  /*6550*/  ST.E desc[UR8][R6.64], R5 ;  /* 0x0000000506007985 */ /* 0x0001e4000c101908 */
.L_x_2557:
[----:B------:R-:W-:Y:S05]  /*6560*/  BSYNC B0 ;  /* 0x0000000000007941 */ /* 0x000fea0003800000 */
.L_x_2556:
[----:B------:R1:W-:Y:S01]  /*6570*/  ATOM.E.ADD.F16x2.RN.STRONG.GPU P0, RZ, desc[UR8][R6.64+0x4], R17 ;  /* 0x0000041106ff79a2 */ /* 0x0003e2000810e1c8 */
[----:B------:R-:W-:Y:S04]  /*6580*/  BSSY B0, `(.L_x_2560) ;  /* 0x000000f000007945 */ /* 0x000fe80003800000 */
[----:B-1----:R-:W-:Y:S05]  /*6590*/  @P0 BRA `(.L_x_2561) ;  /* 0x0000000000340947 */ /* 0x002fea0003800000 */
[----:B------:R-:W1:Y:S02]  /*65a0*/  QSPC.E.S P0, RZ, [R6+0x4] ;  /* 0x0000040006ff73aa */ /* 0x000e640000000500 */
[----:B-1----:R-:W-:Y:S05]  /*65b0*/  @!P0 BRA `(.L_x_2562) ;  /* 0x0000000000208947 */ /* 0x002fea0003800000 */
[----:B------:R-:W-:-:S04]  /*65c0*/  MOV R4, R6 ;  /* 0x0000000600047202 */ /* 0x000fc80000000f00 */
[----:B------:R-:W-:-:S07]  /*65d0*/  MOV R0, R4 ;  /* 0x0000000400007202 */ /* 0x000fce0000000f00 */
.L_x_2563:
[----:B------:R-:W0:Y:S02]  /*65e0*/  LDS R4, [R0+0x4] ;  /* 0x0000040000047984 */ /* 0x000e240000000800 */
[----:B0-----:R-:W-:-:S06]  /*65f0*/  HADD2 R5, R4, R17 ;  /* 0x0000001104057230 */ /* 0x001fcc0000000000 */
[----:B------:R-:W0:Y:S02]  /*6600*/  ATOMS.CAST.SPIN R5, [R0+0x4], R4, R5 ;  /* 0x000004040005738d */ /* 0x000e240001800005 */
[----:B0-----:R-:W-:-:S13]  /*6610*/  ISETP.EQ.U32.AND P0, PT, R5, 0x1, PT ;  /* 0x000000010500780c */ /* 0x001fda0003f02070 */
[----:B------:R-:W-:Y:S05]  /*6620*/  @!P0 BRA `(.L_x_2563) ;  /* 0xfffffffc00ec8947 */ /* 0x000fea000383ffff */
[----:B------:R-:W-:Y:S05]  /*6630*/  BRA `(.L_x_2561) ;  /* 0x00000000000c7947 */ /* 0x000fea0003800000 */
.L_x_2562:
[----:B------:R-:W0:Y:S02]  /*6640*/  LD.E R0, desc[UR8][R6.64+0x4] ;  /* 0x0000040806007980 */ /* 0x000e24000c101900 */
[----:B0-----:R-:W-:-:S05]  /*6650*/  IADD3 R5, R17, R0, RZ ;  /* 0x0000000011057210 */ /* 0x001fca0007ffe0ff */
[----:B------:R1:W-:Y:S02]  /*6660*/  ST.E desc[UR8][R6.64+0x4], R5 ;  /* 0x0000040506007985 */ /* 0x0003e4000c101908 */
.L_x_2561:
[----:B------:R-:W-:Y:S05]  /*6670*/  BSYNC B0 ;  /* 0x0000000000007941 */ /* 0x000fea0003800000 */
.L_x_2560:
[----:B------:R-:W-:-:S13]  /*6680*/  ISETP.NE.AND P0, PT, R14, 0x2, PT ;  /* 0x000000020e00780c */ /* 0x000fda0003f05270 */
[----:B------:R-:W-:Y:S05]  /*6690*/  @!P0 EXIT ;  /* 0x000000000000894d */ /* 0x000fea0003800000 */
[----:B01----:R-:W-:-:S05]  /*66a0*/  IADD3 R5, R9, UR5, RZ ;  /* 0x0000000509057c10 */ /* 0x003fca000fffe0ff */
        /* <DEDUP_REMOVED lines=8> */
.L_x_2567:
[----:B------:R-:W0:Y:S02]  /*6730*/  LDS R2, [R0] ;  /* 0x0000000000027984 */ /* 0x000e240000000800 */
[----:B0-----:R-:W-:-:S10]  /*6740*/  HFMA2.MMA R3, R2, 1, 1, R16 ;  /* 0x3c003c0002037835 */ /* 0x001fd40000000010 */
[----:B------:R-:W0:Y:S02]  /*6750*/  ATOMS.CAST.SPIN R3, [R0], R2, R3 ;  /* 0x000000020003738d */ /* 0x000e240001800003 */
[----:B0-----:R-:W-:-:S13]  /*6760*/  ISETP.EQ.U32.AND P0, PT, R3, 0x1, PT ;  /* 0x000000010300780c */ /* 0x001fda0003f02070 */
[----:B------:R-:W-:Y:S05]  /*6770*/  @!P0 BRA `(.L_x_2567) ;  /* 0xfffffffc00ec8947 */ /* 0x000fea000383ffff */
[----:B------:R-:W-:Y:S05]  /*6780*/  BRA `(.L_x_2565) ;  /* 0x00000000000c7947 */ /* 0x000fea0003800000 */
.L_x_2566:
[----:B------:R-:W2:Y:S02]  /*6790*/  LD.E R0, desc[UR8][R4.64] ;  /* 0x0000000804007980 */ /* 0x000ea4000c101900 */
[----:B--2---:R-:W-:-:S05]  /*67a0*/  IADD3 R3, R16, R0, RZ ;  /* 0x0000000010037210 */ /* 0x004fca0007ffe0ff */
[----:B------:R0:W-:Y:S02]  /*67b0*/  ST.E desc[UR8][R4.64], R3 ;  /* 0x0000000304007985 */ /* 0x0001e4000c101908 */
.L_x_2565:
[----:B------:R-:W-:Y:S05]  /*67c0*/  BSYNC B0 ;  /* 0x0000000000007941 */ /* 0x000fea0003800000 */
.L_x_2564:
[----:B------:R1:W-:Y:S02]  /*67d0*/  ATOM.E.ADD.F16x2.RN.STRONG.GPU P0, RZ, desc[UR8][R4.64+0x4], R15 ;  /* 0x0000040f04ff79a2 */ /* 0x0003e4000810e1c8 */
[----:B-1----:R-:W-:Y:S05]  /*67e0*/  @P0 EXIT ;  /* 0x000000000000094d */ /* 0x002fea0003800000 */
[----:B------:R-:W1:Y:S02]  /*67f0*/  QSPC.E.S P0, RZ, [R4+0x4] ;  /* 0x0000040004ff73aa */ /* 0x000e640000000500 */
[----:B-1----:R-:W-:Y:S05]  /*6800*/  @!P0 BRA `(.L_x_2568) ;  /* 0x0000000000208947 */ /* 0x002fea0003800000 */
[----:B------:R-:W-:-:S04]  /*6810*/  MOV R2, R4 ;  /* 0x0000000400027202 */ /* 0x000fc80000000f00 */
[----:B------:R-:W-:-:S07]  /*6820*/  MOV R0, R2 ;  /* 0x0000000200007202 */ /* 0x000fce0000000f00 */
.L_x_2569:
[----:B------:R-:W0:Y:S02]  /*6830*/  LDS R2, [R0+0x4] ;  /* 0x0000040000027984 */ /* 0x000e240000000800 */
[----:B0-----:R-:W-:-:S06]  /*6840*/  HADD2 R3, R2, R15 ;  /* 0x0000000f02037230 */ /* 0x001fcc0000000000 */
[----:B------:R-:W0:Y:S02]  /*6850*/  ATOMS.CAST.SPIN R3, [R0+0x4], R2, R3 ;  /* 0x000004020003738d */ /* 0x000e240001800003 */
[----:B0-----:R-:W-:-:S13]  /*6860*/  ISETP.EQ.U32.AND P0, PT, R3, 0x1, PT ;  /* 0x000000010300780c */ /* 0x001fda0003f02070 */
[----:B------:R-:W-:Y:S05]  /*6870*/  @!P0 BRA `(.L_x_2569) ;  /* 0xfffffffc00ec8947 */ /* 0x000fea000383ffff */
[----:B------:R-:W-:Y:S05]  /*6880*/  EXIT ;  /* 0x000000000000794d */ /* 0x000fea0003800000 */
.L_x_2568:
[----:B------:R-:W0:Y:S02]  /*6890*/  LD.E R0, desc[UR8][R4.64+0x4] ;  /* 0x0000040804007980 */ /* 0x000e24000c101900 */
[----:B0-----:R-:W-:-:S05]  /*68a0*/  IADD3 R3, R15, R0, RZ ;  /* 0x000000000f037210 */ /* 0x001fca0007ffe0ff */
[----:B------:R-:W-:Y:S01]  /*68b0*/  ST.E desc[UR8][R4.64+0x4], R3 ;  /* 0x0000040304007985 */ /* 0x000fe2000c101908 */
[----:B------:R-:W-:Y:S05]  /*68c0*/  EXIT ;  /* 0x000000000000794d */ /* 0x000fea0003800000 */
.L_x_2570:
        /* <DEDUP_REMOVED lines=11> */
.L_x_4198:


//--------------------- .text._Z23gemm_half_q_half_kernelILi2ELi190ELb0ELb0ELi64EEvPK6__halfPKjS4_S2_PS0_iiiiPKtS7_iiiiiibS2_i --------------------------
	.section	.text._Z23gemm_half_q_half_kernelILi2ELi190ELb0ELb0ELi64EEvPK6__halfPKjS4_S2_PS0_iiiiPKtS7_iiiiiibS2_i,"ax",@progbits
	.align	128
        .global         _Z23gemm_half_q_half_kernelILi2ELi190ELb0ELb0ELi64EEvPK6__halfPKjS4_S2_PS0_iiiiPKtS7_iiiiiibS2_i
        .type           _Z23gemm_half_q_half_kernelILi2ELi190ELb0ELb0ELi64EEvPK6__halfPKjS4_S2_PS0_iiiiPKtS7_iiiiiibS2_i,@function
        .size           _Z23gemm_half_q_half_kernelILi2ELi190ELb0ELb0ELi64EEvPK6__halfPKjS4_S2_PS0_iiiiPKtS7_iiiiiibS2_i,(.L_x_4199 - _Z23gemm_half_q_half_kernelILi2ELi190ELb0ELb0ELi64EEvPK6__halfPKjS4_S2_PS0_iiiiPKtS7_iiiiiibS2_i)
        .other          _Z23gemm_half_q_half_kernelILi2ELi190ELb0ELb0ELi64EEvPK6__halfPKjS4_S2_PS0_iiiiPKtS7_iiiiiibS2_i,@"STO_CUDA_ENTRY STV_DEFAULT"
_Z23gemm_half_q_half_kernelILi2ELi190ELb0ELb0ELi64EEvPK6__halfPKjS4_S2_PS0_iiiiPKtS7_iiiiiibS2_i:
.text._Z23gemm_half_q_half_kernelILi2ELi190ELb0ELb0ELi64EEvPK6__halfPKjS4_S2_PS0_iiiiPKtS7_iiiiiibS2_i:
        /* <DEDUP_REMOVED lines=38> */
.L_x_2575:
[----:B0-----:R-:W-:-:S04]  /*0260*/  LEA R8, R2, R17, 0x1 ;  /* 0x0000001102087211 */ /* 0x001fc800078e08ff */
[C---:B------:R-:W-:Y:S01]  /*0270*/  IADD3 R9, R8.reuse, 0x1, RZ ;  /* 0x0000000108097810 */ /* 0x040fe20007ffe0ff */
[CC--:B------:R-:W-:Y:S01]  /*0280*/  IMAD R10, R8.reuse, R23.reuse, RZ ;  /* 0x00000017080a7224 */ /* 0x0c0fe200078e02ff */
        /* <DEDUP_REMOVED lines=34> */
.L_x_2574:
        /* <DEDUP_REMOVED lines=24> */
.L_x_2576:
        /* <DEDUP_REMOVED lines=14> */
.L_x_2573:
        /* <DEDUP_REMOVED lines=10> */
.L_x_2578:
        /* <DEDUP_REMOVED lines=37> */
.L_x_2577:
        /* <DEDUP_REMOVED lines=24> */
.L_x_2579:
        /* <DEDUP_REMOVED lines=13> */
.L_x_2572:
[----:B------:R-:W-:Y:S05]  /*0c50*/  BSYNC B0 ;  /* 0x0000000000007941 */ /* 0x000fea0003800000 */
.L_x_2571:
        /* <DEDUP_REMOVED lines=17> */
.L_x_2582:
[----:B------:R-:W-:Y:S02]  /*0d70*/  LEA R5, R2, R3, 0x1 ;  /* 0x0000000302057211 */ /* 0x000fe400078e08ff */
[----:B------:R-:W-:Y:S02]  /*0d80*/  IADD3 R3, R3, 0x4, RZ ;  /* 0x0000000403037810 */ /* 0x000fe40007ffe0ff */
[C---:B----4-:R-:W-:Y:S01]  /*0d90*/  IADD3 R6, R5.reuse, 0x1, RZ ;  /* 0x0000000105067810 */ /* 0x050fe20007ffe0ff */
        /* <DEDUP_REMOVED lines=16> */
.L_x_2581:
[----:B------:R-:W-:-:S04]  /*0ea0*/  IADD3 R5, R14, -R3, RZ ;  /* 0x800000030e057210 */ /* 0x000fc80007ffe0ff */
[----:B------:R-:W-:-:S13]  /*0eb0*/  ISETP.GT.AND P2, PT, R5, 0x1, PT ;  /* 0x000000010500780c */ /* 0x000fda0003f44270 */
[----:B------:R-:W-:Y:S05]  /*0ec0*/  @!P2 BRA `(.L_x_2583) ;  /* 0x00000000002ca947 */ /* 0x000fea0003800000 */
[----:B012-4-:R-:W0:Y:S01]  /*0ed0*/  LDC.64 R8, c[0x0][0x230] ;  /* 0x00008c00ff087b82 */ /* 0x017e220000000a00 */
        /* <DEDUP_REMOVED lines=10> */
.L_x_2583:
[----:B------:R-:W-:-:S13]  /*0f80*/  ISETP.LT.OR P0, PT, R3, R14, P0 ;  /* 0x0000000e0300720c */ /* 0x000fda0000701670 */
[----:B-1234-:R-:W1:Y:S01]  /*0f90*/  @P0 LDC.64 R6, c[0x0][0x230] ;  /* 0x00008c00ff060b82 */ /* 0x01ee620000000a00 */
[----:B------:R-:W-:-:S05]  /*0fa0*/  @P0 LEA R2, R2, R3, 0x1 ;  /* 0x0000000302020211 */ /* 0x000fca00078e08ff */
[----:B------:R-:W-:-:S04]  /*0fb0*/  @P0 IMAD R3, R2, R23, R4 ;  /* 0x0000001702030224 */ /* 0x000fc800078e0204 */
[----:B-1----:R-:W-:-:S05]  /*0fc0*/  @P0 IMAD.WIDE R2, R3, 0x2, R6 ;  /* 0x0000000203020825 */ /* 0x002fca00078e0206 */
[----:B------:R3:W-:Y:S02]  /*0fd0*/  @P0 STG.E.64 desc[UR6][R2.64], RZ ;  /* 0x000000ff02000986 */ /* 0x0007e4000c101b06 */
.L_x_2580:
[----:B0-----:R-:W0:Y:S01]  /*0fe0*/  LDC.64 R10, c[0x0][0x248] ;  /* 0x00009200ff0a7b82 */ /* 0x001e220000000a00 */
[----:B---3--:R-:W-:-:S05]  /*0ff0*/  SHF.L.U32 R3, R0, 0x7, RZ ;  /* 0x0000000700037819 */ /* 0x008fca00000006ff */
[----:B0-----:R-:W-:-:S05]  /*1000*/  IMAD.WIDE R2, R3, 0x2, R10 ;  /* 0x0000000203027825 */ /* 0x001fca00078e020a */
[----:B------:R0:W5:Y:S01]  /*1010*/  LDG.E.U16.CONSTANT R18, desc[UR6][R2.64+0x2] ;  /* 0x0000020602127981 */ /* 0x000162000c1e9500 */
[----:B------:R-:W-:Y:S01]  /*1020*/  BAR.SYNC.DEFER_BLOCKING 0x0 ;  /* 0x0000000000007b1d */ /* 0x000fe20000010000 */
[----:B------:R-:W-:-:S13]  /*1030*/  ISETP.GE.AND P0, PT, R15, R16, PT ;  /* 0x000000100f00720c */ /* 0x000fda0003f06270 */
[----:B0-----:R-:W-:Y:S05]  /*1040*/  @P0 BRA `(.L_x_2584) ;  /* 0x0000000000d00947 */ /* 0x001fea0003800000 */
[----:B------:R0:W5:Y:S01]  /*1050*/  LDG.E.U16.CONSTANT R0, desc[UR6][R2.64] ;  /* 0x0000000602007981 */ /* 0x000162000c1e9500 */
[----:B------:R-:W3:Y:S01]  /*1060*/  LDC.64 R12, c[0x0][0x220] ;  /* 0x00008800ff0c7b82 */ /* 0x000ee20000000a00 */
[----:B-12---:R-:W-:Y:S01]  /*1070*/  SHF.R.S32.HI R7, RZ, 0x1f, R4 ;  /* 0x0000001fff077819 */ /* 0x006fe20000011404 */
[----:B------:R-:W-:Y:S01]  /*1080*/  HFMA2.MMA R19, -RZ, RZ, 0, 0 ;  /* 0x00000000ff137435 */ /* 0x000fe200000001ff */
[----:B------:R-:W-:Y:S02]  /*1090*/  SHF.L.U32 R5, R4, 0x2, RZ ;  /* 0x0000000204057819 */ /* 0x000fe400000006ff */
[----:B------:R-:W-:Y:S02]  /*10a0*/  LEA.HI R7, R7, R4, RZ, 0x3 ;  /* 0x0000000407077211 */ /* 0x000fe400078f18ff */
[----:B------:R-:W-:Y:S02]  /*10b0*/  MOV R21, R15 ;  /* 0x0000000f00157202 */ /* 0x000fe40000000f00 */
[----:B------:R-:W-:-:S02]  /*10c0*/  LOP3.LUT R5, R5, 0x10, RZ, 0xc0, !PT ;  /* 0x0000001005057812 */ /* 0x000fc400078ec0ff */
[----:B0-----:R-:W-:-:S07]  /*10d0*/  SHF.R.S32.HI R17, RZ, 0x3, R7 ;  /* 0x00000003ff117819 */ /* 0x001fce0000011407 */
.L_x_2585:
[----:B-----5:R-:W-:Y:S01]  /*10e0*/  IADD3 R8, R0, R19, RZ ;  /* 0x0000001300087210 */ /* 0x020fe20007ffe0ff */
[----:B0-----:R-:W0:Y:S04]  /*10f0*/  LDC.64 R6, c[0x0][0x228] ;  /* 0x00008a00ff067b82 */ /* 0x001e280000000a00 */
[----:B------:R-:W-:-:S05]  /*1100*/  IMAD R2, R8, R23, RZ ;  /* 0x0000001708027224 */ /* 0x000fca00078e02ff */
[----:B------:R-:W-:-:S04]  /*1110*/  SHF.R.S32.HI R3, RZ, 0x1f, R2 ;  /* 0x0000001fff037819 */ /* 0x000fc80000011402 */
[----:B------:R-:W-:-:S04]  /*1120*/  LEA.HI R2, R3, R2, RZ, 0x3 ;  /* 0x0000000203027211 */ /* 0x000fc800078f18ff */
[----:B------:R-:W-:-:S05]  /*1130*/  LEA.HI.SX32 R3, R2, R17, 0x1d ;  /* 0x0000001102037211 */ /* 0x000fca00078feaff */
[----:B---3--:R-:W-:-:S06]  /*1140*/  IMAD.WIDE R2, R3, 0x4, R12 ;  /* 0x0000000403027825 */ /* 0x008fcc00078e020c */
        /* <DEDUP_REMOVED lines=36> */
.L_x_2584:
        /* <DEDUP_REMOVED lines=8> */
[----:B------:R-:W4:Y:S01]  /*1410*/  LDC R3, c[0x0][0x264] ;  /* 0x00009900ff037b82 */ /* 0x000f220000000800 */
[----:B------:R-:W-:-:S02]  /*1420*/  SHF.R.S32.HI R5, RZ, 0x1f, R0 ;  /* 0x0000001fff057819 */ /* 0x000fc40000011400 */
[----:B------:R-:W-:Y:S02]  /*1430*/  ISETP.GT.AND P5, PT, R15, UR5, PT ;  /* 0x000000050f007c0c */ /* 0x000fe4000bfa4270 */
[----:B-12---:R-:W-:Y:S01]  /*1440*/  LEA.HI R8, R5, R0, RZ, 0x5 ;  /* 0x0000000005087211 */ /* 0x006fe200078f28ff */
[----:B------:R-:W-:Y:S01]  /*1450*/  HFMA2.MMA R0, -RZ, RZ, 0, 0 ;  /* 0x00000000ff007435 */ /* 0x000fe200000001ff */
[----:B------:R-:W-:Y:S02]  /*1460*/  MOV R5, RZ ;  /* 0x000000ff00057202 */ /* 0x000fe40000000f00 */
[C---:B0-----:R-:W-:Y:S02]  /*1470*/  ISETP.GT.AND P2, PT, R15.reuse, R2, PT ;  /* 0x000000020f00720c */ /* 0x041fe40003f44270 */
[----:B----4-:R-:W-:Y:S01]  /*1480*/  ISETP.GT.AND P4, PT, R15, R3, PT ;  /* 0x000000030f00720c */ /* 0x010fe20003f84270 */
[----:B---3--:R-:W-:-:S12]  /*1490*/  @!P0 BRA `(.L_x_2586) ;  /* 0x00000000001c8947 */ /* 0x008fd80003800000 */
[----:B------:R-:W0:Y:S02]  /*14a0*/  LDC R6, c[0x0][0x25c] ;  /* 0x00009700ff067b82 */ /* 0x000e240000000800 */
[----:B0-----:R-:W-:-:S04]  /*14b0*/  VIMNMX R5, R15, R6, PT ;  /* 0x000000060f057248 */ /* 0x001fc80003fe0100 */
[----:B------:R-:W-:-:S04]  /*14c0*/  IADD3 R5, R5, -UR8, RZ ;  /* 0x8000000805057c10 */ /* 0x000fc8000fffe0ff */
[----:B------:R-:W-:-:S04]  /*14d0*/  SHF.R.S32.HI R6, RZ, 0x1f, R5 ;  /* 0x0000001fff067819 */ /* 0x000fc80000011405 */
[----:B------:R-:W-:-:S04]  /*14e0*/  LEA.HI R6, R6, R5, RZ, 0x5 ;  /* 0x0000000506067211 */ /* 0x000fc800078f28ff */
[----:B------:R-:W-:-:S05]  /*14f0*/  SHF.R.S32.HI R6, RZ, 0x5, R6 ;  /* 0x00000005ff067819 */ /* 0x000fca0000011406 */
[----:B------:R-:W-:-:S07]  /*1500*/  IMAD R5, R6, 0x6, RZ ;  /* 0x0000000606057824 */ /* 0x000fce00078e02ff */
.L_x_2586:
        /* <DEDUP_REMOVED lines=8> */
.L_x_2587:
        /* <DEDUP_REMOVED lines=10> */
.L_x_2588:
        /* <DEDUP_REMOVED lines=8> */
.L_x_2589:
        /* <DEDUP_REMOVED lines=10> */
.L_x_2590:
[----:B------:R-:W-:Y:S01]  /*1750*/  LEA R5, R8, R5, 0x3 ;  /* 0x0000000508057211 */ /* 0x000fe200078e18ff */
[----:B------:R-:W0:Y:S01]  /*1760*/  S2UR UR5, SR_CgaCtaId ;  /* 0x00000000000579c3 */ /* 0x000e220000008800 */
[----:B------:R-:W-:Y:S01]  /*1770*/  ULDC.64 UR10, c[0x0][0x218] ;  /* 0x00008600000a7ab9 */ /* 0x000fe20000000a00 */
[----:B------:R-:W-:Y:S01]  /*1780*/  UMOV UR4, 0x400 ;  /* 0x0000040000047882 */ /* 0x000fe20000000000 */
[----:B------:R-:W-:Y:S02]  /*1790*/  IADD3 R0, R7, R5, R0 ;  /* 0x0000000507007210 */ /* 0x000fe40007ffe000 */
        /* <DEDUP_REMOVED lines=22> */
[----:B------:R-:W-:Y:S02]  /*1900*/  SHF.R.S32.HI R23, RZ, 0x1f, R23 ;  /* 0x0000001fff177819 */ /* 0x000fe40000011417 */
[----:B------:R-:W-:Y:S02]  /*1910*/  LEA R40, P3, R4, UR10, 0x2 ;  /* 0x0000000a04287c11 */ /* 0x000fe4000f8610ff */
[----:B------:R-:W-:Y:S02]  /*1920*/  IADD3.X R23, R0, R23, R7, P0, P2 ;  /* 0x0000001700177210 */ /* 0x000fe400007e4407 */
[----:B------:R-:W-:Y:S02]  /*1930*/  MOV R20, RZ ;  /* 0x000000ff00147202 */ /* 0x000fe40000000f00 */
[----:B------:R-:W-:-:S02]  /*1940*/  LEA.HI.X R41, R4, UR11, R23, 0x2, P3 ;  /* 0x0000000b04297c11 */ /* 0x000fc400098f1417 */
[----:B------:R-:W-:-:S07]  /*1950*/  PRMT R22, RZ, 0x7610, R22 ;  /* 0x00007610ff167816 */ /* 0x000fce0000000016 */
.L_x_2596:
[----:B------:R-:W-:Y:S01]  /*1960*/  ISETP.NE.AND P0, PT, R15, R18, PT ;  /* 0x000000120f00720c */ /* 0x000fe20003f05270 */
[----:B------:R-:W0:-:S12]  /*1970*/  LDC R23, c[0x0][0x23c] ;  /* 0x00008f00ff177b82 */ /* 0x000e180000000800 */
[----:B------:R-:W1:Y:S01]  /*1980*/  @!P0 LDC.64 R42, c[0x0][0x248] ;  /* 0x00009200ff2a8b82 */ /* 0x000e620000000a00 */
[----:B------:R-:W-:Y:S02]  /*1990*/  @!P0 IADD3 R20, R20, 0x1, RZ ;  /* 0x0000000114148810 */ /* 0x000fe40007ffe0ff */
[----:B------:R-:W-:Y:S02]  /*19a0*/  @!P0 SHF.L.U32 R3, R15, 0x1, RZ ;  /* 0x000000010f038819 */ /* 0x000fe400000006ff */
[----:B------:R-:W-:-:S05]  /*19b0*/  @!P0 LEA R0, R20, R1, 0x3 ;  /* 0x0000000114008211 */ /* 0x000fca00078e18ff */
[----:B------:R-:W2:Y:S01]  /*19c0*/  @!P0 LDL.64 R4, [R0] ;  /* 0x0000000000048983 */ /* 0x000ea20000100a00 */
[----:B0-----:R-:W-:-:S04]  /*19d0*/  IMAD.WIDE R28, R23, 0x8, R34 ;  /* 0x00000008171c7825 */ /* 0x001fc800078e0222 */
[----:B------:R-:W-:Y:S02]  /*19e0*/  IMAD.WIDE R24, R23, 0x8, R28 ;  /* 0x0000000817187825 */ /* 0x000fe400078e021c */
[----:B------:R-:W5:Y:S02]  /*19f0*/  LDG.E.128.CONSTANT R28, desc[UR6][R28.64] ;  /* 0x000000061c1c7981 */ /* 0x000f64000c1e9d00 */
[----:B-1----:R-:W-:-:S04]  /*1a00*/  @!P0 IMAD.WIDE R42, R3, 0x2, R42 ;  /* 0x00000002032a8825 */ /* 0x002fc800078e022a */
[----:B------:R-:W-:Y:S02]  /*1a10*/  IMAD.WIDE R6, R23, 0x8, R24 ;  /* 0x0000000817067825 */ /* 0x000fe400078e0218 */
[----:B------:R0:W5:Y:S04]  /*1a20*/  @!P0 LDG.E.U16.CONSTANT R42, desc[UR6][R42.64+0x2] ;  /* 0x000002062a2a8981 */ /* 0x000168000c1e9500 */
[----:B------:R-:W5:Y:S04]  /*1a30*/  LDG.E.128.CONSTANT R24, desc[UR6][R24.64] ;  /* 0x0000000618187981 */ /* 0x000f68000c1e9d00 */
[----:B------:R0:W5:Y:S01]  /*1a40*/  LDG.E.128.CONSTANT R8, desc[UR6][R6.64] ;  /* 0x0000000606087981 */ /* 0x000162000c1e9d00 */
[----:B--2---:R-:W-:-:S02]  /*1a50*/  @!P0 PRMT R13, R4, 0x7610, R13 ;  /* 0x00007610040d8816 */ /* 0x004fc4000000000d */
[----:B------:R-:W-:Y:S02]  /*1a60*/  @!P0 PRMT R12, R5, 0x7610, R12 ;  /* 0x00007610050c8816 */ /* 0x000fe4000000000c */
[----:B------:R-:W-:Y:S02]  /*1a70*/  @!P0 PRMT R13, R13, 0x7610, R4 ;  /* 0x000076100d0d8816 */ /* 0x000fe40000000004 */
[----:B------:R-:W-:Y:S01]  /*1a80*/  @!P0 PRMT R12, R12, 0x7610, R5 ;  /* 0x000076100c0c8816 */ /* 0x000fe20000000005 */
[----:B0-----:R-:W-:Y:S06]  /*1a90*/  @!P1 BRA `(.L_x_2592) ;  /* 0x0000000c00f09947 */ /* 0x001fec0003800000 */
        /* <DEDUP_REMOVED lines=44> */
[----:B------:R-:W-:Y:S01]  /*1d60*/  LOP3.LUT R53, R39, 0xff, RZ, 0xc0, !PT ;  /* 0x000000ff27357812 */ /* 0x000fe200078ec0ff */
        /* <DEDUP_REMOVED lines=10> */
[----:B------:R0:W4:Y:S01]  /*1e10*/  I2F.F16 R58, R4 ;  /* 0x00000004003a7306 */ /* 0x0001220000200c00 */
[----:B--2---:R-:W-:-:S02]  /*1e20*/  SHF.R.U32.HI R5, RZ, 0x8, R34 ;  /* 0x00000008ff057819 */ /* 0x004fc40000011622 */
[----:B------:R-:W-:Y:S02]  /*1e30*/  SHF.R.U32.HI R34, RZ, 0x10, R34 ;  /* 0x00000010ff227819 */ /* 0x000fe40000011622 */
[----:B------:R-:W-:Y:S02]  /*1e40*/  LOP3.LUT R5, R5, 0xff, RZ, 0xc0, !PT ;  /* 0x000000ff05057812 */ /* 0x000fe400078ec0ff */
[----:B------:R-:W-:Y:S01]  /*1e50*/  IADD3 R0, R0, -0x80, RZ ;  /* 0xffffff8000007810 */ /* 0x000fe20007ffe0ff */
[----:B------:R-:W-:Y:S01]  /*1e60*/  I2F.F16 R71, R33 ;  /* 0x0000002100477306 */ /* 0x000fe20000200c00 */
[----:B------:R-:W-:Y:S01]  /*1e70*/  IADD3 R5, R5, -0x80, RZ ;  /* 0xffffff8005057810 */ /* 0x000fe20007ffe0ff */
[--C-:B-1----:R-:W-:Y:S01]  /*1e80*/  HADD2.F32 R66, -RZ, R3.reuse.H0_H0 ;  /* 0x20000003ff427230 */ /* 0x102fe20000004100 */
[----:B------:R-:W-:Y:S01]  /*1e90*/  LOP3.LUT R34, R34, 0xff, RZ, 0xc0, !PT ;  /* 0x000000ff22227812 */ /* 0x000fe200078ec0ff */
[----:B------:R-:W-:Y:S01]  /*1ea0*/  HADD2.F32 R61, -RZ, R3.H1_H1 ;  /* 0x30000003ff3d7230 */ /* 0x000fe20000004100 */
[----:B------:R-:W-:Y:S01]  /*1eb0*/  SHF.R.U32.HI R3, RZ, 0x8, R39 ;  /* 0x00000008ff037819 */ /* 0x000fe20000011627 */
[----:B------:R-:W-:Y:S01]  /*1ec0*/  HADD2.F32 R57, -RZ, R2.H1_H1 ;  /* 0x30000002ff397230 */ /* 0x000fe20000004100 */
[----:B------:R-:W-:Y:S01]  /*1ed0*/  IADD3 R34, R34, -0x80, RZ ;  /* 0xffffff8022227810 */ /* 0x000fe20007ffe0ff */
[----:B------:R1:W2:Y:S01]  /*1ee0*/  I2F.F16 R68, R32 ;  /* 0x0000002000447306 */ /* 0x0002a20000200c00 */
[----:B------:R-:W-:Y:S01]  /*1ef0*/  LOP3.LUT R3, R3, 0xff, RZ, 0xc0, !PT ;  /* 0x000000ff03037812 */ /* 0x000fe200078ec0ff */
[----:B---3--:R-:W-:Y:S01]  /*1f00*/  HADD2.F32 R52, -RZ, R52.H0_H0 ;  /* 0x20000034ff347230 */ /* 0x008fe20000004100 */
[----:B0-----:R-:W-:-:S02]  /*1f10*/  SHF.R.U32.HI R4, RZ, 0x8, R37 ;  /* 0x00000008ff047819 */ /* 0x001fc40000011625 */
[----:B------:R-:W-:Y:S01]  /*1f20*/  IADD3 R59, R3, -0x80, RZ ;  /* 0xffffff80033b7810 */ /* 0x000fe20007ffe0ff */
[----:B------:R-:W-:Y:S01]  /*1f30*/  HADD2.F32 R3, -RZ, R54.H0_H0 ;  /* 0x20000036ff037230 */ /* 0x000fe20000004100 */
[----:B------:R-:W-:Y:S01]  /*1f40*/  LOP3.LUT R4, R4, 0xff, RZ, 0xc0, !PT ;  /* 0x000000ff04047812 */ /* 0x000fe200078ec0ff */
[----:B------:R0:W3:Y:S01]  /*1f50*/  I2F.F16 R65, R5 ;  /* 0x0000000500417306 */ /* 0x0000e20000200c00 */
[----:B-1----:R-:W1:Y:S01]  /*1f60*/  LDS.64 R32, [UR4+0x8] ;  /* 0x00000804ff207984 */ /* 0x002e620008000a00 */
[----:B----4-:R-:W-:Y:S01]  /*1f70*/  HADD2.F32 R54, -RZ, R58.H0_H0 ;  /* 0x2000003aff367230 */ /* 0x010fe20000004100 */
[----:B------:R-:W-:Y:S01]  /*1f80*/  IADD3 R63, R4, -0x80, RZ ;  /* 0xffffff80043f7810 */ /* 0x000fe20007ffe0ff */
[----:B------:R-:W-:Y:S01]  /*1f90*/  HADD2.F32 R4, -RZ, R60.H0_H0 ;  /* 0x2000003cff047230 */ /* 0x000fe20000004100 */
[----:B------:R-:W-:Y:S02]  /*1fa0*/  IADD3 R53, R53, -0x80, RZ ;  /* 0xffffff8035357810 */ /* 0x000fe40007ffe0ff */
[----:B------:R-:W-:Y:S01]  /*1fb0*/  LEA.HI R45, R37, 0xffffff80, RZ, 0x8 ;  /* 0xffffff80252d7811 */ /* 0x000fe200078f40ff */
[----:B------:R4:W-:Y:S01]  /*1fc0*/  I2F.F16 R64, R0 ;  /* 0x0000000000407306 */ /* 0x0009e20000200c00 */
[----:B0-----:R-:W-:Y:S01]  /*1fd0*/  HADD2.F32 R5, -RZ, R2.H0_H0 ;  /* 0x20000002ff057230 */ /* 0x001fe20000004100 */
[----:B------:R-:W-:-:S02]  /*1fe0*/  SHF.R.U32.HI R2, RZ, 0x8, R38 ;  /* 0x00000008ff027819 */ /* 0x000fc40000011626 */
[----:B------:R-:W-:Y:S02]  /*1ff0*/  SHF.R.U32.HI R37, RZ, 0x10, R37 ;  /* 0x00000010ff257819 */ /* 0x000fe40000011625 */
[----:B------:R-:W-:Y:S02]  /*2000*/  LOP3.LUT R2, R2, 0xff, RZ, 0xc0, !PT ;  /* 0x000000ff02027812 */ /* 0x000fe400078ec0ff */
[----:B------:R0:W3:Y:S01]  /*2010*/  I2F.F16 R72, R34 ;  /* 0x0000002200487306 */ /* 0x0000e20000200c00 */
[----:B----4-:R-:W-:Y:S01]  /*2020*/  HADD2.F32 R0, -RZ, R56.H0_H0 ;  /* 0x20000038ff007230 */ /* 0x010fe20000004100 */
[----:B------:R-:W-:Y:S01]  /*2030*/  IADD3 R62, R2, -0x80, RZ ;  /* 0xffffff80023e7810 */ /* 0x000fe20007ffe0ff */
[----:B------:R-:W-:Y:S01]  /*2040*/  HADD2.F32 R2, -RZ, R67.H0_H0 ;  /* 0x20000043ff027230 */ /* 0x000fe20000004100 */
[----:B------:R-:W-:Y:S01]  /*2050*/  LEA.HI R43, R38, 0xffffff80, RZ, 0x8 ;  /* 0xffffff80262b7811 */ /* 0x000fe200078f40ff */
[----:B--2---:R-:W-:Y:S02]  /*2060*/  HADD2.F32 R56, -RZ, R68.H0_H0 ;  /* 0x20000044ff387230 */ /* 0x004fe40000004100 */
[C---:B------:R-:W-:Y:S01]  /*2070*/  FFMA.FTZ R58, R5.reuse, R0, RZ ;  /* 0x00000000053a7223 */ /* 0x040fe200000100ff */
[----:B------:R-:W-:Y:S01]  /*2080*/  FFMA.FTZ R68, R5, R4, RZ ;  /* 0x0000000405447223 */ /* 0x000fe200000100ff */
[----:B------:R2:W4:Y:S01]  /*2090*/  I2F.F16 R73, R35 ;  /* 0x0000002300497306 */ /* 0x0005220000200c00 */
[----:B0-----:R-:W-:Y:S01]  /*20a0*/  SHF.R.U32.HI R34, RZ, 0x10, R36 ;  /* 0x00000010ff227819 */ /* 0x001fe20000011624 */
[----:B------:R-:W-:-:S02]  /*20b0*/  HADD2.F32 R36, -RZ, R55.H0_H0 ;  /* 0x20000037ff247230 */ /* 0x000fc40000004100 */
[----:B---3--:R-:W-:Y:S02]  /*20c0*/  HADD2.F32 R55, -RZ, R65.H0_H0 ;  /* 0x20000041ff377230 */ /* 0x008fe40000004100 */
[----:B------:R-:W-:Y:S01]  /*20d0*/  FFMA.FTZ R65, R57, R54, R58 ;  /* 0x0000003639417223 */ /* 0x000fe2000001003a */
[----:B------:R-:W-:Y:S01]  /*20e0*/  SHF.R.U32.HI R58, RZ, 0x10, R38 ;  /* 0x00000010ff3a7819 */ /* 0x000fe20000011626 */
[----:B------:R-:W-:Y:S01]  /*20f0*/  HADD2.F32 R38, -RZ, R72.H0_H0 ;  /* 0x20000048ff267230 */ /* 0x000fe20000004100 */
[----:B------:R-:W0:Y:S01]  /*2100*/  I2F.F16 R49, R49 ;  /* 0x0000003100317306 */ /* 0x000e220000200c00 */
[----:B--2---:R-:W-:Y:S01]  /*2110*/  FFMA.FTZ R35, R3, R5, RZ ;  /* 0x0000000503237223 */ /* 0x004fe200000100ff */
[----:B------:R-:W-:Y:S01]  /*2120*/  LOP3.LUT R34, R34, 0xff, RZ, 0xc0, !PT ;  /* 0x000000ff22227812 */ /* 0x000fe200078ec0ff */
[----:B------:R-:W-:Y:S01]  /*2130*/  FFMA.FTZ R5, R5, R2, RZ ;  /* 0x0000000205057223 */ /* 0x000fe200000100ff */
[----:B------:R-:W-:Y:S01]  /*2140*/  LOP3.LUT R58, R58, 0xff, RZ, 0xc0, !PT ;  /* 0x000000ff3a3a7812 */ /* 0x000fe200078ec0ff */
[----:B------:R-:W-:Y:S01]  /*2150*/  FFMA.FTZ R60, R36, R57, R35 ;  /* 0x00000039243c7223 */ /* 0x000fe20000010023 */
[----:B------:R-:W-:Y:S01]  /*2160*/  LOP3.LUT R35, R37, 0xff, RZ, 0xc0, !PT ;  /* 0x000000ff25237812 */ /* 0x000fe200078ec0ff */
[C---:B------:R-:W-:Y:S01]  /*2170*/  FFMA.FTZ R70, R57.reuse, R56, R5 ;  /* 0x0000003839467223 */ /* 0x040fe20000010005 */
[----:B------:R-:W2:Y:S01]  /*2180*/  I2F.F16 R47, R47 ;  /* 0x0000002f002f7306 */ /* 0x000ea20000200c00 */
[----:B------:R-:W-:Y:S01]  /*2190*/  IADD3 R34, R34, -0x80, RZ ;  /* 0xffffff8022227810 */ /* 0x000fe20007ffe0ff */
[----:B------:R-:W-:Y:S01]  /*21a0*/  HADD2.F32 R5, -RZ, R69.H0_H0 ;  /* 0x20000045ff057230 */ /* 0x000fe20000004100 */
[----:B------:R-:W-:Y:S01]  /*21b0*/  IADD3 R58, R58, -0x80, RZ ;  /* 0xffffff803a3a7810 */ /* 0x000fe20007ffe0ff */
[----:B------:R-:W-:Y:S01]  /*21c0*/  FFMA.FTZ R67, R57, R55, R68 ;  /* 0x0000003739437223 */ /* 0x000fe20000010044 */
[----:B------:R-:W-:Y:S01]  /*21d0*/  IADD3 R35, R35, -0x80, RZ ;  /* 0xffffff8023237810 */ /* 0x000fe20007ffe0ff */
[----:B------:R-:W-:-:S02]  /*21e0*/  HADD2.F32 R37, -RZ, R71.H0_H0 ;  /* 0x20000047ff257230 */ /* 0x000fc40000004100 */
[----:B------:R-:W-:Y:S01]  /*21f0*/  FFMA.FTZ R60, R5, R66, R60 ;  /* 0x00000042053c7223 */ /* 0x000fe2000001003c */
[----:B------:R3:W-:Y:S01]  /*2200*/  I2F.F16 R74, R59 ;  /* 0x0000003b004a7306 */ /* 0x0007e20000200c00 */
[----:B----4-:R-:W-:Y:S02]  /*2210*/  HADD2.F32 R57, -RZ, R73.H0_H0 ;  /* 0x20000049ff397230 */ /* 0x010fe40000004100 */
[C---:B------:R-:W-:Y:S01]  /*2220*/  FFMA.FTZ R69, R66.reuse, R38, R67 ;  /* 0x0000002642457223 */ /* 0x040fe20000010043 */
[----:B0-----:R-:W-:Y:S02]  /*2230*/  HADD2.F32 R49, -RZ, R49.H0_H0 ;  /* 0x20000031ff317230 */ /* 0x001fe40000004100 */
[C---:B------:R-:W-:Y:S01]  /*2240*/  FFMA.FTZ R68, R66.reuse, R37, R65 ;  /* 0x0000002542447223 */ /* 0x040fe20000010041 */
[----:B------:R-:W-:Y:S02]  /*2250*/  HADD2.F32 R64, -RZ, R64.H0_H0 ;  /* 0x20000040ff407230 */ /* 0x000fe40000004100 */
[----:B------:R-:W-:Y:S01]  /*2260*/  FFMA.FTZ R71, R66, R57, R70 ;  /* 0x0000003942477223 */ /* 0x000fe20000010046 */
[----:B--2---:R-:W-:Y:S01]  /*2270*/  HADD2.F32 R47, -RZ, R47.H0_H0 ;  /* 0x2000002fff2f7230 */ /* 0x004fe20000004100 */
[----:B------:R-:W0:Y:S01]  /*2280*/  I2F.F16 R48, R48 ;  /* 0x0000003000307306 */ /* 0x000e220000200c00 */
[----:B---3--:R-:W-:Y:S01]  /*2290*/  SHF.R.U32.HI R59, RZ, 0x10, R39 ;  /* 0x00000010ff3b7819 */ /* 0x008fe20000011627 */
[----:B------:R-:W-:Y:S01]  /*22a0*/  FFMA.FTZ R65, R49, R61, R60 ;  /* 0x0000003d31417223 */ /* 0x000fe2000001003c */
[----:B-1----:R-:W-:-:S02]  /*22b0*/  HADD2.F32 R60, -RZ, R32.H0_H0 ;  /* 0x20000020ff3c7230 */ /* 0x002fc40000004100 */
[----:B------:R-:W-:Y:S01]  /*22c0*/  FFMA.FTZ R67, R61, R47, R68 ;  /* 0x0000002f3d437223 */ /* 0x000fe20000010044 */
[----:B------:R-:W-:Y:S01]  /*22d0*/  LOP3.LUT R59, R59, 0xff, RZ, 0xc0, !PT ;  /* 0x000000ff3b3b7812 */ /* 0x000fe200078ec0ff */
[----:B------:R-:W-:Y:S01]  /*22e0*/  HADD2.F32 R32, -RZ, R32.H1_H1 ;  /* 0x30000020ff207230 */ /* 0x000fe20000004100 */
[----:B------:R-:W1:Y:S02]  /*22f0*/  I2F.F16 R46, R46 ;  /* 0x0000002e002e7306 */ /* 0x000e640000200c00 */
[----:B------:R-:W-:Y:S01]  /*2300*/  IADD3 R59, R59, -0x80, RZ ;  /* 0xffffff803b3b7810 */ /* 0x000fe20007ffe0ff */
[----:B------:R-:W-:Y:S01]  /*2310*/  FFMA.FTZ R65, R50, R60, R65 ;  /* 0x0000003c32417223 */ /* 0x000fe20000010041 */
[----:B------:R-:W-:Y:S01]  /*2320*/  FFMA.FTZ R67, R60, R51, R67 ;  /* 0x000000333c437223 */ /* 0x000fe20000010043 */
[--C-:B------:R-:W-:Y:S02]  /*2330*/  HADD2.F32 R66, -RZ, R33.reuse.H0_H0 ;  /* 0x20000021ff427230 */ /* 0x100fe40000004100 */
[----:B------:R-:W-:Y:S01]  /*2340*/  FFMA.FTZ R65, R64, R32, R65 ;  /* 0x0000002040417223 */ /* 0x000fe20000010041 */
[----:B0-----:R-:W-:Y:S01]  /*2350*/  HADD2.F32 R48, -RZ, R48.H0_H0 ;  /* 0x20000030ff307230 */ /* 0x001fe20000004100 */
[----:B------:R-:W0:Y:S01]  /*2360*/  I2F.F16 R53, R53 ;  /* 0x0000003500357306 */ /* 0x000e220000200c00 */
[----:B------:R-:W-:-:S03]  /*2370*/  HADD2.F32 R33, -RZ, R33.H1_H1 ;  /* 0x30000021ff217230 */ /* 0x000fc60000004100 */
[----:B------:R-:W-:Y:S01]  /*2380*/  FFMA.FTZ R69, R61, R48, R69 ;  /* 0x000000303d457223 */ /* 0x000fe20000010045 */
[----:B-1----:R-:W-:-:S03]  /*2390*/  HADD2.F32 R46, -RZ, R46.H0_H0 ;  /* 0x2000002eff2e7230 */ /* 0x002fc60000004100 */
[----:B------:R-:W1:Y:S01]  /*23a0*/  I2F.F16 R62, R62 ;  /* 0x0000003e003e7306 */ /* 0x000e620000200c00 */
[----:B------:R-:W-:Y:S01]  /*23b0*/  FFMA.FTZ R69, R60, R52, R69 ;  /* 0x000000343c457223 */ /* 0x000fe20000010045 */
[----:B------:R-:W-:Y:S01]  /*23c0*/  FFMA.FTZ R68, R61, R46, R71 ;  /* 0x0000002e3d447223 */ /* 0x000fe20000010047 */
[----:B------:R-:W-:Y:S02]  /*23d0*/  HADD2.F32 R61, -RZ, R74.H0_H0 ;  /* 0x2000004aff3d7230 */ /* 0x000fe40000004100 */
[----:B0-----:R-:W-:-:S03]  /*23e0*/  HADD2.F32 R53, -RZ, R53.H0_H0 ;  /* 0x20000035ff357230 */ /* 0x001fc60000004100 */
[----:B------:R-:W0:Y:S02]  /*23f0*/  I2F.F16 R63, R63 ;  /* 0x0000003f003f7306 */ /* 0x000e240000200c00 */
[----:B------:R-:W-:Y:S01]  /*2400*/  FFMA.FTZ R68, R60, R53, R68 ;  /* 0x000000353c447223 */ /* 0x000fe20000010044 */
[----:B-1----:R-:W-:-:S05]  /*2410*/  HADD2.F32 R62, -RZ, R62.H0_H0 ;  /* 0x2000003eff3e7230 */ /* 0x002fca0000004100 */
[----:B------:R1:W2:Y:S01]  /*2420*/  I2F.F16 R72, R34 ;  /* 0x0000002200487306 */ /* 0x0002a20000200c00 */
[C---:B------:R-:W-:Y:S01]  /*2430*/  FFMA.FTZ R68, R32.reuse, R61, R68 ;  /* 0x0000003d20447223 */ /* 0x040fe20000010044 */
[----:B------:R-:W-:Y:S01]  /*2440*/  FFMA.FTZ R69, R32, R62, R69 ;  /* 0x0000003e20457223 */ /* 0x000fe20000010045 */
[----:B0-----:R-:W-:-:S05]  /*2450*/  HADD2.F32 R63, -RZ, R63.H0_H0 ;  /* 0x2000003fff3f7230 */ /* 0x001fca0000004100 */
[----:B------:R-:W0:Y:S01]  /*2460*/  I2F.F16 R58, R58 ;  /* 0x0000003a003a7306 */ /* 0x000e220000200c00 */
[----:B-1----:R-:W-:Y:S01]  /*2470*/  LEA.HI R34, R39, 0xffffff80, RZ, 0x8 ;  /* 0xffffff8027227811 */ /* 0x002fe200078f40ff */
[----:B------:R-:W-:Y:S01]  /*2480*/  FFMA.FTZ R67, R32, R63, R67 ;  /* 0x0000003f20437223 */ /* 0x000fe20000010043 */
[----:B--2---:R-:W-:-:S05]  /*2490*/  HADD2.F32 R60, -RZ, R72.H0_H0 ;  /* 0x20000048ff3c7230 */ /* 0x004fca0000004100 */
[----:B------:R-:W1:Y:S01]  /*24a0*/  I2F.F16 R39, R59 ;  /* 0x0000003b00277306 */ /* 0x000e620000200c00 */
[----:B------:R-:W-:Y:S01]  /*24b0*/  FFMA.FTZ R32, R60, R66, R65 ;  /* 0x000000423c207223 */ /* 0x000fe20000010041 */
[----:B------:R-:W-:Y:S02]  /*24c0*/  HADD2.F32 R65, -RZ, R12.H0_H0 ;  /* 0x2000000cff417230 */ /* 0x000fe40000004100 */
[----:B0-----:R-:W-:-:S04]  /*24d0*/  HADD2.F32 R58, -RZ, R58.H0_H0 ;  /* 0x2000003aff3a7230 */ /* 0x001fc80000004100 */
[----:B------:R-:W0:Y:S01]  /*24e0*/  I2F.F16 R35, R35 ;  /* 0x0000002300237306 */ /* 0x000e220000200c00 */
[----:B------:R-:W-:Y:S01]  /*24f0*/  FFMA.FTZ R70, R66, R58, R69 ;  /* 0x0000003a42467223 */ /* 0x000fe20000010045 */
[----:B-1----:R-:W-:-:S06]  /*2500*/  HADD2.F32 R39, -RZ, R39.H0_H0 ;  /* 0x20000027ff277230 */ /* 0x002fcc0000004100 */
[----:B------:R-:W1:Y:S01]  /*2510*/  I2F.F16 R44, R44 ;  /* 0x0000002c002c7306 */ /* 0x000e620000200c00 */
[----:B------:R-:W-:Y:S01]  /*2520*/  FFMA.FTZ R71, R66, R39, R68 ;  /* 0x0000002742477223 */ /* 0x000fe20000010044 */
[----:B0-----:R-:W-:-:S06]  /*2530*/  HADD2.F32 R59, -RZ, R35.H0_H0 ;  /* 0x20000023ff3b7230 */ /* 0x001fcc0000004100 */
[----:B------:R-:W0:Y:S01]  /*2540*/  I2F.F16 R45, R45 ;  /* 0x0000002d002d7306 */ /* 0x000e220000200c00 */
[----:B-1----:R-:W-:-:S07]  /*2550*/  HADD2.F32 R69, -RZ, R44.H0_H0 ;  /* 0x2000002cff457230 */ /* 0x002fce0000004100 */
[----:B------:R-:W1:Y:S01]  /*2560*/  I2F.F16 R43, R43 ;  /* 0x0000002b002b7306 */ /* 0x000e620000200c00 */
[----:B------:R-:W-:Y:S01]  /*2570*/  FFMA.FTZ R32, R69, R33, R32 ;  /* 0x0000002145207223 */ /* 0x000fe20000010020 */
[----:B0-----:R-:W-:-:S06]  /*2580*/  HADD2.F32 R68, -RZ, R45.H0_H0 ;  /* 0x2000002dff447230 */ /* 0x001fcc0000004100 */
[----:B------:R0:W2:Y:S01]  /*2590*/  I2F.F16 R73, R34 ;  /* 0x0000002200497306 */ /* 0x0000a20000200c00 */
[----:B-1----:R-:W-:Y:S02]  /*25a0*/  HADD2.F32 R45, -RZ, R43.H0_H0 ;  /* 0x2000002bff2d7230 */ /* 0x002fe40000004100 */
[----:B0-----:R-:W-:Y:S01]  /*25b0*/  FFMA.FTZ R34, R66, R59, R67 ;  /* 0x0000003b42227223 */ /* 0x001fe20000010043 */
        /* <DEDUP_REMOVED lines=74> */
.L_x_2592:
        /* <DEDUP_REMOVED lines=13> */
[----:B0-----:R-:W-:Y:S02]  /*2b30*/  SHF.R.U32.HI R2, RZ, 0x8, R28 ;  /* 0x00000008ff027819 */ /* 0x001fe4000001161c */
        /* <DEDUP_REMOVED lines=9> */
[----:B0-----:R-:W-:-:S02]  /*2bd0*/  SHF.R.U32.HI R0, RZ, 0x8, R29 ;  /* 0x00000008ff007819 */ /* 0x001fc4000001161d */
[----:B------:R-:W-:Y:S02]  /*2be0*/  LEA.HI R44, R29, 0xffffff80, RZ, 0x8 ;  /* 0xffffff801d2c7811 */ /* 0x000fe400078f40ff */
[----:B------:R-:W-:Y:S02]  /*2bf0*/  LOP3.LUT R0, R0, 0xff, RZ, 0xc0, !PT ;  /* 0x000000ff00007812 */ /* 0x000fe400078ec0ff */
[----:B------:R-:W-:Y:S01]  /*2c00*/  LOP3.LUT R5, R5, 0xff, RZ, 0xc0, !PT ;  /* 0x000000ff05057812 */ /* 0x000fe200078ec0ff */
[----:B------:R0:W-:Y:S01]  /*2c10*/  I2F.F16 R59, R4 ;  /* 0x00000004003b7306 */ /* 0x0001e20000200c00 */
[----:B-1----:R-:W1:Y:S01]  /*2c20*/  LDS.64 R2, [UR4+0x10] ;  /* 0x00001004ff027984 */ /* 0x002e620008000a00 */
[----:B------:R-:W-:Y:S02]  /*2c30*/  IADD3 R0, R0, -0x80, RZ ;  /* 0xffffff8000007810 */ /* 0x000fe40007ffe0ff */
[----:B------:R-:W-:Y:S02]  /*2c40*/  SHF.R.U32.HI R29, RZ, 0x10, R29 ;  /* 0x00000010ff1d7819 */ /* 0x000fe4000001161d */
[----:B------:R-:W-:-:S02]  /*2c50*/  LEA.HI R43, R30, 0xffffff80, RZ, 0x8 ;  /* 0xffffff801e2b7811 */ /* 0x000fc400078f40ff */
[----:B------:R3:W-:Y:S01]  /*2c60*/  I2F.F16 R61, R28 ;  /* 0x0000001c003d7306 */ /* 0x0007e20000200c00 */
[----:B0-----:R-:W-:Y:S02]  /*2c70*/  SHF.R.U32.HI R4, RZ, 0x8, R30 ;  /* 0x00000008ff047819 */ /* 0x001fe4000001161e */
[----:B------:R-:W-:Y:S02]  /*2c80*/  LOP3.LUT R29, R29, 0xff, RZ, 0xc0, !PT ;  /* 0x000000ff1d1d7812 */ /* 0x000fe400078ec0ff */
[----:B------:R-:W-:Y:S02]  /*2c90*/  LOP3.LUT R4, R4, 0xff, RZ, 0xc0, !PT ;  /* 0x000000ff04047812 */ /* 0x000fe400078ec0ff */
[----:B------:R-:W-:Y:S01]  /*2ca0*/  LEA.HI R39, R31, 0xffffff80, RZ, 0x8 ;  /* 0xffffff801f277811 */ /* 0x000fe200078f40ff */
[----:B------:R-:W-:Y:S01]  /*2cb0*/  I2F.F16 R57, R0 ;  /* 0x0000000000397306 */ /* 0x000fe20000200c00 */
[----:B---3--:R-:W-:Y:S02]  /*2cc0*/  IADD3 R28, R5, -0x80, RZ ;  /* 0xffffff80051c7810 */ /* 0x008fe40007ffe0ff */
[----:B------:R-:W-:-:S02]  /*2cd0*/  IADD3 R4, R4, -0x80, RZ ;  /* 0xffffff8004047810 */ /* 0x000fc40007ffe0ff */
[----:B------:R-:W-:Y:S02]  /*2ce0*/  IADD3 R29, R29, -0x80, RZ ;  /* 0xffffff801d1d7810 */ /* 0x000fe40007ffe0ff */
[----:B------:R-:W-:Y:S01]  /*2cf0*/  SHF.R.U32.HI R30, RZ, 0x10, R30 ;  /* 0x00000010ff1e7819 */ /* 0x000fe2000001161e */
[----:B------:R-:W-:Y:S01]  /*2d00*/  I2F.F16 R58, R4 ;  /* 0x00000004003a7306 */ /* 0x000fe20000200c00 */
        /* <DEDUP_REMOVED lines=12> */
[----:B0-----:R-:W0:Y:S07]  /*2dd0*/  LDS.64 R28, [UR4+0x18] ;  /* 0x00001804ff1c7984 */ /* 0x001e2e0008000a00 */
[----:B------:R-:W-:Y:S08]  /*2de0*/  I2F.F16 R69, R31 ;  /* 0x0000001f00457306 */ /* 0x000ff00000200c00 */
[----:B------:R-:W1:Y:S08]  /*2df0*/  I2F.F16 R45, R45 ;  /* 0x0000002d002d7306 */ /* 0x000e700000200c00 */
        /* <DEDUP_REMOVED lines=18> */
[----:B------:R3:W4:Y:S01]  /*2f20*/  I2F.F16 R49, R4 ;  /* 0x0000000400317306 */ /* 0x0007220000200c00 */
[----:B-1----:R-:W-:Y:S02]  /*2f30*/  SHF.R.U32.HI R0, RZ, 0x8, R32 ;  /* 0x00000008ff007819 */ /* 0x002fe40000011620 */
[----:B------:R-:W-:Y:S02]  /*2f40*/  SHF.R.U32.HI R3, RZ, 0x8, R34 ;  /* 0x00000008ff037819 */ /* 0x000fe40000011622 */
[----:B------:R-:W-:-:S02]  /*2f50*/  LOP3.LUT R0, R0, 0xff, RZ, 0xc0, !PT ;  /* 0x000000ff00007812 */ /* 0x000fc400078ec0ff */
        /* <DEDUP_REMOVED lines=8> */
[----:B------:R-:W-:Y:S01]  /*2fe0*/  IADD3 R48, R4, -0x80, RZ ;  /* 0xffffff8004307810 */ /* 0x000fe20007ffe0ff */
[----:B------:R-:W-:Y:S01]  /*2ff0*/  HADD2.F32 R4, -RZ, R55.H0_H0 ;  /* 0x20000037ff047230 */ /* 0x000fe20000004100 */
[----:B------:R-:W-:Y:S01]  /*3000*/  LOP3.LUT R56, R31, 0xff, RZ, 0xc0, !PT ;  /* 0x000000ff1f387812 */ /* 0x000fe200078ec0ff */
[----:B------:R-:W-:Y:S01]  /*3010*/  HADD2.F32 R31, -RZ, R57.H0_H0 ;  /* 0x20000039ff1f7230 */ /* 0x000fe20000004100 */
[----:B------:R-:W-:Y:S01]  /*3020*/  IADD3 R55, R30, -0x80, RZ ;  /* 0xffffff801e377810 */ /* 0x000fe20007ffe0ff */
[----:B------:R-:W-:-:S02]  /*3030*/  HADD2.F32 R30, -RZ, R54.H0_H0 ;  /* 0x20000036ff1e7230 */ /* 0x000fc40000004100 */
[----:B------:R-:W-:Y:S01]  /*3040*/  FFMA.FTZ R57, R3, R5, RZ ;  /* 0x0000000503397223 */ /* 0x000fe200000100ff */
[----:B------:R-:W-:Y:S01]  /*3050*/  FFMA.FTZ R54, R5, R0, RZ ;  /* 0x0000000005367223 */ /* 0x000fe200000100ff */
[----:B------:R-:W-:Y:S01]  /*3060*/  LEA.HI R36, R32, 0xffffff80, RZ, 0x8 ;  /* 0xffffff8020247811 */ /* 0x000fe200078f40ff */
[----:B------:R-:W-:Y:S01]  /*3070*/  HADD2.F32 R46, -RZ, R66.H0_H0 ;  /* 0x20000042ff2e7230 */ /* 0x000fe20000004100 */
[----:B------:R-:W-:Y:S01]  /*3080*/  SHF.R.U32.HI R47, RZ, 0x10, R32 ;  /* 0x00000010ff2f7819 */ /* 0x000fe20000011620 */
[----:B------:R-:W-:Y:S02]  /*3090*/  HADD2.F32 R32, -RZ, R58.H0_H0 ;  /* 0x2000003aff207230 */ /* 0x000fe40000004100 */
[----:B------:R-:W-:Y:S01]  /*30a0*/  FFMA.FTZ R58, R30, R53, R57 ;  /* 0x000000351e3a7223 */ /* 0x000fe20000010039 */
[----:B------:R-:W-:Y:S01]  /*30b0*/  FFMA.FTZ R57, R53, R31, R54 ;  /* 0x0000001f35397223 */ /* 0x000fe20000010036 */
[C---:B------:R-:W-:Y:S01]  /*30c0*/  FFMA.FTZ R59, R5.reuse, R4, RZ ;  /* 0x00000004053b7223 */ /* 0x040fe200000100ff */
[----:B------:R-:W-:Y:S01]  /*30d0*/  SHF.R.U32.HI R54, RZ, 0x10, R33 ;  /* 0x00000010ff367819 */ /* 0x000fe20000011621 */
[----:B------:R-:W-:Y:S01]  /*30e0*/  FFMA.FTZ R5, R5, R2, RZ ;  /* 0x0000000205057223 */ /* 0x000fe200000100ff */
[----:B------:R-:W-:Y:S01]  /*30f0*/  LEA.HI R38, R34, 0xffffff80, RZ, 0x8 ;  /* 0xffffff8022267811 */ /* 0x000fe200078f40ff */
[----:B------:R3:W-:Y:S01]  /*3100*/  I2F.F16 R68, R55 ;  /* 0x0000003700447306 */ /* 0x0007e20000200c00 */
[C---:B------:R-:W-:Y:S01]  /*3110*/  FFMA.FTZ R66, R53.reuse, R32, R59 ;  /* 0x0000002035427223 */ /* 0x040fe2000001003b */
[----:B------:R-:W-:Y:S01]  /*3120*/  LOP3.LUT R54, R54, 0xff, RZ, 0xc0, !PT ;  /* 0x000000ff36367812 */ /* 0x000fe200078ec0ff */
[----:B------:R-:W-:Y:S01]  /*3130*/  FFMA.FTZ R59, R53, R46, R5 ;  /* 0x0000002e353b7223 */ /* 0x000fe20000010005 */
[----:B------:R-:W-:Y:S01]  /*3140*/  SHF.R.U32.HI R34, RZ, 0x10, R34 ;  /* 0x00000010ff227819 */ /* 0x000fe20000011622 */
[----:B------:R-:W-:Y:S01]  /*3150*/  HADD2.F32 R5, -RZ, R61.H0_H0 ;  /* 0x2000003dff057230 */ /* 0x000fe20000004100 */
[----:B------:R-:W-:Y:S01]  /*3160*/  LOP3.LUT R53, R47, 0xff, RZ, 0xc0, !PT ;  /* 0x000000ff2f357812 */ /* 0x000fe200078ec0ff */
[----:B------:R-:W-:Y:S01]  /*3170*/  HADD2.F32 R47, -RZ, R65.H0_H0 ;  /* 0x20000041ff2f7230 */ /* 0x000fe20000004100 */
[----:B------:R-:W0:Y:S01]  /*3180*/  I2F.F16 R52, R52 ;  /* 0x0000003400347306 */ /* 0x000e220000200c00 */
[----:B---3--:R-:W-:Y:S01]  /*3190*/  SHF.R.U32.HI R55, RZ, 0x10, R35 ;  /* 0x00000010ff377819 */ /* 0x008fe20000011623 */
[----:B------:R-:W-:Y:S01]  /*31a0*/  FFMA.FTZ R58, R5, R60, R58 ;  /* 0x0000003c053a7223 */ /* 0x000fe2000001003a */
[----:B------:R-:W-:Y:S01]  /*31b0*/  IADD3 R54, R54, -0x80, RZ ;  /* 0xffffff8036367810 */ /* 0x000fe20007ffe0ff */
[----:B------:R-:W-:Y:S01]  /*31c0*/  FFMA.FTZ R66, R60, R47, R66 ;  /* 0x0000002f3c427223 */ /* 0x000fe20000010042 */
[----:B------:R-:W-:Y:S01]  /*31d0*/  LOP3.LUT R34, R34, 0xff, RZ, 0xc0, !PT ;  /* 0x000000ff22227812 */ /* 0x000fe200078ec0ff */
[----:B--2---:R-:W-:Y:S01]  /*31e0*/  HADD2.F32 R50, -RZ, R50.H0_H0 ;  /* 0x20000032ff327230 */ /* 0x004fe20000004100 */
[----:B------:R-:W-:Y:S01]  /*31f0*/  IADD3 R56, R56, -0x80, RZ ;  /* 0xffffff8038387810 */ /* 0x000fe20007ffe0ff */
[----:B------:R-:W2:Y:S01]  /*3200*/  I2F.F16 R62, R62 ;  /* 0x0000003e003e7306 */ /* 0x000ea20000200c00 */
[----:B------:R-:W-:Y:S01]  /*3210*/  LOP3.LUT R55, R55, 0xff, RZ, 0xc0, !PT ;  /* 0x000000ff37377812 */ /* 0x000fe200078ec0ff */
[----:B----4-:R-:W-:Y:S01]  /*3220*/  HADD2.F32 R49, -RZ, R49.H0_H0 ;  /* 0x20000031ff317230 */ /* 0x010fe20000004100 */
[----:B------:R-:W-:Y:S01]  /*3230*/  IADD3 R53, R53, -0x80, RZ ;  /* 0xffffff8035357810 */ /* 0x000fe20007ffe0ff */
[----:B-1----:R-:W-:Y:S01]  /*3240*/  HADD2.F32 R51, -RZ, R51.H0_H0 ;  /* 0x20000033ff337230 */ /* 0x002fe20000004100 */
[----:B------:R-:W-:Y:S01]  /*3250*/  LEA.HI R37, R33, 0xffffff80, RZ, 0x8 ;  /* 0xffffff8021257811 */ /* 0x000fe200078f40ff */
[----:B------:R-:W-:Y:S01]  /*3260*/  HADD2.F32 R33, -RZ, R63.H0_H0 ;  /* 0x2000003fff217230 */ /* 0x000fe20000004100 */
[----:B------:R-:W-:Y:S01]  /*3270*/  IADD3 R34, R34, -0x80, RZ ;  /* 0xffffff8022227810 */ /* 0x000fe20007ffe0ff */
[----:B------:R1:W3:Y:S01]  /*3280*/  I2F.F16 R67, R48 ;  /* 0x0000003000437306 */ /* 0x0002e20000200c00 */
[----:B------:R-:W-:Y:S01]  /*3290*/  IADD3 R55, R55, -0x80, RZ ;  /* 0xffffff8037377810 */ /* 0x000fe20007ffe0ff */
[----:B------:R-:W-:Y:S01]  /*32a0*/  FFMA.FTZ R66, R64, R43, R66 ;  /* 0x0000002b40427223 */ /* 0x000fe20000010042 */
[----:B------:R-:W-:Y:S01]  /*32b0*/  LEA.HI R35, R35, 0xffffff80, RZ, 0x8 ;  /* 0xffffff8023237811 */ /* 0x000fe200078f40ff */
[----:B------:R-:W-:Y:S01]  /*32c0*/  FFMA.FTZ R57, R60, R33, R57 ;  /* 0x000000213c397223 */ /* 0x000fe20000010039 */
[----:B0-----:R-:W-:-:S02]  /*32d0*/  HADD2.F32 R52, -RZ, R52.H0_H0 ;  /* 0x20000034ff347230 */ /* 0x001fc40000004100 */
[----:B--2---:R-:W-:Y:S01]  /*32e0*/  HADD2.F32 R62, -RZ, R62.H0_H0 ;  /* 0x2000003eff3e7230 */ /* 0x004fe20000004100 */
[----:B------:R0:W2:Y:S01]  /*32f0*/  I2F.F16 R70, R56 ;  /* 0x0000003800467306 */ /* 0x0000a20000200c00 */
[----:B-1----:R-:W-:Y:S02]  /*3300*/  HADD2.F32 R48, -RZ, R69.H0_H0 ;  /* 0x20000045ff307230 */ /* 0x002fe40000004100 */
[----:B------:R-:W-:-:S03]  /*3310*/  FFMA.FTZ R57, R64, R44, R57 ;  /* 0x0000002c40397223 */ /* 0x000fc60000010039 */
[----:B------:R-:W-:Y:S01]  /*3320*/  FFMA.FTZ R60, R60, R48, R59 ;  /* 0x000000303c3c7223 */ /* 0x000fe2000001003b */
[--C-:B------:R-:W-:Y:S01]  /*3330*/  HADD2.F32 R59, -RZ, R28.reuse.H1_H1 ;  /* 0x3000001cff3b7230 */ /* 0x100fe20000004100 */
[----:B------:R1:W4:Y:S01]  /*3340*/  I2F.F16 R65, R53 ;  /* 0x0000003500417306 */ /* 0x0003220000200c00 */
[----:B0-----:R-:W-:Y:S02]  /*3350*/  HADD2.F32 R56, -RZ, R28.H0_H0 ;  /* 0x2000001cff387230 */ /* 0x001fe40000004100 */
[----:B------:R-:W-:Y:S01]  /*3360*/  FFMA.FTZ R61, R64, R39, R60 ;  /* 0x00000027403d7223 */ /* 0x000fe2000001003c */
[----:B------:R-:W-:Y:S02]  /*3370*/  HADD2.F32 R28, -RZ, R29.H0_H0 ;  /* 0x2000001dff1c7230 */ /* 0x000fe40000004100 */
[----:B---3--:R-:W-:Y:S02]  /*3380*/  HADD2.F32 R60, -RZ, R67.H0_H0 ;  /* 0x20000043ff3c7230 */ /* 0x008fe40000004100 */
[C---:B------:R-:W-:Y:S01]  /*3390*/  FFMA.FTZ R63, R56.reuse, R51, R66 ;  /* 0x00000033383f7223 */ /* 0x040fe20000010042 */
[C---:B------:R-:W-:Y:S01]  /*33a0*/  FFMA.FTZ R66, R56.reuse, R52, R61 ;  /* 0x0000003438427223 */ /* 0x040fe2000001003d */
[----:B------:R-:W0:Y:S01]  /*33b0*/  I2F.F16 R54, R54 ;  /* 0x0000003600367306 */ /* 0x000e220000200c00 */
[----:B-1----:R-:W-:Y:S01]  /*33c0*/  FFMA.FTZ R53, R45, R64, R58 ;  /* 0x000000402d357223 */ /* 0x002fe2000001003a */
[----:B------:R-:W-:Y:S01]  /*33d0*/  FFMA.FTZ R64, R56, R49, R57 ;  /* 0x0000003138407223 */ /* 0x000fe20000010039 */
[----:B------:R-:W-:-:S02]  /*33e0*/  HADD2.F32 R58, -RZ, R68.H0_H0 ;  /* 0x20000044ff3a7230 */ /* 0x000fc40000004100 */
[----:B--2---:R-:W-:Y:S02]  /*33f0*/  HADD2.F32 R57, -RZ, R70.H0_H0 ;  /* 0x20000046ff397230 */ /* 0x004fe40000004100 */
[C---:B------:R-:W-:Y:S01]  /*3400*/  FFMA.FTZ R61, R59.reuse, R60, R64 ;  /* 0x0000003c3b3d7223 */ /* 0x040fe20000010040 */
[----:B------:R1:W2:Y:S01]  /*3410*/  I2F.F16 R69, R34 ;  /* 0x0000002200457306 */ /* 0x0002a20000200c00 */
[C---:B------:R-:W-:Y:S01]  /*3420*/  FFMA.FTZ R63, R59.reuse, R58, R63 ;  /* 0x0000003a3b3f7223 */ /* 0x040fe2000001003f */
[----:B------:R-:W-:-:S06]  /*3430*/  FFMA.FTZ R66, R59, R57, R66 ;  /* 0x000000393b427223 */ /* 0x000fcc0000010042 */
[----:B------:R0:W3:Y:S01]  /*3440*/  I2F.F16 R71, R55 ;  /* 0x0000003700477306 */ /* 0x0000e20000200c00 */
[----:B-1----:R-:W-:Y:S02]  /*3450*/  HADD2.F32 R34, -RZ, R29.H1_H1 ;  /* 0x3000001dff227230 */ /* 0x002fe40000004100 */
[----:B------:R-:W-:Y:S01]  /*3460*/  FFMA.FTZ R29, R50, R56, R53 ;  /* 0x00000038321d7223 */ /* 0x000fe20000010035 */
[----:B----4-:R-:W-:-:S03]  /*3470*/  HADD2.F32 R56, -RZ, R65.H0_H0 ;  /* 0x20000041ff387230 */ /* 0x010fc60000004100 */
[----:B------:R-:W-:Y:S01]  /*3480*/  FFMA.FTZ R29, R62, R59, R29 ;  /* 0x0000003b3e1d7223 */ /* 0x000fe2000001001d */
[----:B------:R-:W-:Y:S01]  /*3490*/  HADD2.F32 R59, -RZ, R12.H0_H0 ;  /* 0x2000000cff3b7230 */ /* 0x000fe20000004100 */
[----:B------:R-:W1:Y:S01]  /*34a0*/  I2F.F16 R36, R36 ;  /* 0x0000002400247306 */ /* 0x000e620000200c00 */
[----:B0-----:R-:W-:Y:S02]  /*34b0*/  HADD2.F32 R55, -RZ, R54.H0_H0 ;  /* 0x20000036ff377230 */ /* 0x001fe40000004100 */
[----:B------:R-:W-:Y:S01]  /*34c0*/  FFMA.FTZ R29, R56, R28, R29 ;  /* 0x0000001c381d7223 */ /* 0x000fe2000001001d */
[----:B--2---:R-:W-:Y:S02]  /*34d0*/  HADD2.F32 R54, -RZ, R69.H0_H0 ;  /* 0x20000045ff367230 */ /* 0x004fe40000004100 */
[----:B---3--:R-:W-:Y:S02]  /*34e0*/  HADD2.F32 R53, -RZ, R71.H0_H0 ;  /* 0x20000047ff357230 */ /* 0x008fe40000004100 */
[----:B------:R-:W0:Y:S01]  /*34f0*/  I2F.F16 R37, R37 ;  /* 0x0000002500257306 */ /* 0x000e220000200c00 */
[----:B------:R-:W-:Y:S01]  /*3500*/  FFMA.FTZ R67, R28, R54, R63 ;  /* 0x000000361c437223 */ /* 0x000fe2000001003f */
[----:B------:R-:W-:-:S02]  /*3510*/  HADD2.F32 R63, -RZ, R13.H0_H0 ;  /* 0x2000000dff3f7230 */ /* 0x000fc40000004100 */
[----:B------:R-:W-:Y:S01]  /*3520*/  FFMA.FTZ R70, R28, R53, R66 ;  /* 0x000000351c467223 */ /* 0x000fe20000010042 */
[----:B-1----:R-:W-:-:S03]  /*3530*/  HADD2.F32 R64, -RZ, R36.H0_H0 ;  /* 0x20000024ff407230 */ /* 0x002fc60000004100 */
[----:B------:R-:W1:Y:S01]  /*3540*/  I2F.F16 R38, R38 ;  /* 0x0000002600267306 */ /* 0x000e620000200c00 */
[----:B------:R-:W-:Y:S02]  /*3550*/  HADD2.F32 R36, -RZ, R12.H1_H1 ;  /* 0x3000000cff247230 */ /* 0x000fe40000004100 */
[----:B0-----:R-:W-:-:S05]  /*3560*/  HADD2.F32 R65, -RZ, R37.H0_H0 ;  /* 0x20000025ff417230 */ /* 0x001fca0000004100 */
[----:B------:R0:W2:Y:S01]  /*3570*/  I2F.F16 R72, R35 ;  /* 0x0000002300487306 */ /* 0x0000a20000200c00 */
[----:B-1----:R-:W-:Y:S02]  /*3580*/  HADD2.F32 R38, -RZ, R38.H0_H0 ;  /* 0x20000026ff267230 */ /* 0x002fe40000004100 */
[----:B0-----:R-:W-:Y:S01]  /*3590*/  FFMA.FTZ R35, R28, R55, R61 ;  /* 0x000000371c237223 */ /* 0x001fe2000001003d */
[----:B------:R-:W-:Y:S02]  /*35a0*/  HADD2.F32 R61, -RZ, R13.H1_H1 ;  /* 0x3000000dff3d7230 */ /* 0x000fe40000004100 */
[----:B------:R-:W-:Y:S01]  /*35b0*/  FFMA.FTZ R28, R64, R34, R29 ;  /* 0x00000022401c7223 */ /* 0x000fe2000001001d */
[C---:B------:R-:W-:Y:S01]  /*35c0*/  FFMA.FTZ R68, R34.reuse, R38, R67 ;  /* 0x0000002622447223 */ /* 0x040fe20000010043 */
[----:B------:R-:W-:Y:S01]  /*35d0*/  FFMA.FTZ R66, R34, R65, R35 ;  /* 0x0000004122427223 */ /* 0x000fe20000010023 */
[----:B--2---:R-:W-:Y:S02]  /*35e0*/  HADD2.F32 R37, -RZ, R72.H0_H0 ;  /* 0x20000048ff257230 */ /* 0x004fe40000004100 */
[----:B------:R-:W-:Y:S01]  /*35f0*/  FMUL.FTZ R28, R28, R63 ;  /* 0x0000003f1c1c7220 */ /* 0x000fe20000410000 */
[----:B------:R-:W-:Y:S01]  /*3600*/  FMUL.FTZ R66, R66, R61 ;  /* 0x0000003d42427220 */ /* 0x000fe20000410000 */
[----:B------:R-:W-:Y:S01]  /*3610*/  FMUL.FTZ R68, R68, R59 ;  /* 0x0000003b44447220 */ /* 0x000fe20000410000 */
[----:B------:R-:W-:-:S02]  /*3620*/  FFMA.FTZ R29, R34, R37, R70 ;  /* 0x00000025221d7223 */ /* 0x000fc40000010046 */
[----:B------:R-:W-:Y:S02]  /*3630*/  F2FP.F16.F32.PACK_AB R28, RZ, R28 ;  /* 0x0000001cff1c723e */ /* 0x000fe400000000ff */
[----:B------:R-:W-:Y:S01]  /*3640*/  F2FP.F16.F32.PACK_AB R66, RZ, R66 ;  /* 0x00000042ff42723e */ /* 0x000fe200000000ff */
        /* <DEDUP_REMOVED lines=62> */
.L_x_2593:
[----:B------:R-:W-:Y:S01]  /*3a30*/  IMAD.WIDE R40, R23, 0x8, R40 ;  /* 0x0000000817287825 */ /* 0x000fe200078e0228 */
[----:B------:R-:W-:Y:S06]  /*3a40*/  @!P1 BRA `(.L_x_2594) ;  /* 0x0000000c00ec9947 */ /* 0x000fec0003800000 */
[----:B-----5:R-:W2:Y:S01]  /*3a50*/  LDG.E.128.CONSTANT R28, desc[UR6][R40.64] ;  /* 0x00000006281c7981 */ /* 0x020ea2000c1e9d00 */
[----:B------:R-:W-:Y:S02]  /*3a60*/  LOP3.LUT R0, R25, 0xff, RZ, 0xc0, !PT ;  /* 0x000000ff19007812 */ /* 0x000fe400078ec0ff */
        /* <DEDUP_REMOVED lines=19> */
[----:B0-----:R-:W-:-:S02]  /*3ba0*/  SHF.R.U32.HI R0, RZ, 0x8, R25 ;  /* 0x00000008ff007819 */ /* 0x001fc40000011619 */
[----:B------:R-:W-:Y:S02]  /*3bb0*/  SHF.R.U32.HI R25, RZ, 0x10, R25 ;  /* 0x00000010ff197819 */ /* 0x000fe40000011619 */
[----:B------:R-:W-:Y:S02]  /*3bc0*/  IADD3 R24, R24, -0x80, RZ ;  /* 0xffffff8018187810 */ /* 0x000fe40007ffe0ff */
[----:B------:R-:W-:Y:S01]  /*3bd0*/  LOP3.LUT R25, R25, 0xff, RZ, 0xc0, !PT ;  /* 0x000000ff19197812 */ /* 0x000fe200078ec0ff */
[----:B------:R0:W-:Y:S01]  /*3be0*/  I2F.F16 R58, R4 ;  /* 0x00000004003a7306 */ /* 0x0001e20000200c00 */
[----:B-1----:R-:W1:Y:S01]  /*3bf0*/  LDS.64 R2, [UR4+0x20] ;  /* 0x00002004ff027984 */ /* 0x002e620008000a00 */
[----:B------:R-:W-:Y:S02]  /*3c00*/  LOP3.LUT R5, R5, 0xff, RZ, 0xc0, !PT ;  /* 0x000000ff05057812 */ /* 0x000fe400078ec0ff */
[----:B------:R-:W-:Y:S02]  /*3c10*/  LOP3.LUT R0, R0, 0xff, RZ, 0xc0, !PT ;  /* 0x000000ff00007812 */ /* 0x000fe400078ec0ff */
[----:B------:R-:W-:-:S02]  /*3c20*/  IADD3 R25, R25, -0x80, RZ ;  /* 0xffffff8019197810 */ /* 0x000fc40007ffe0ff */
[----:B------:R3:W-:Y:S01]  /*3c30*/  I2F.F16 R62, R24 ;  /* 0x00000018003e7306 */ /* 0x0007e20000200c00 */
[----:B0-----:R-:W-:Y:S02]  /*3c40*/  SHF.R.U32.HI R4, RZ, 0x8, R26 ;  /* 0x00000008ff047819 */ /* 0x001fe4000001161a */
[----:B------:R-:W-:Y:S02]  /*3c50*/  IADD3 R0, R0, -0x80, RZ ;  /* 0xffffff8000007810 */ /* 0x000fe40007ffe0ff */
[----:B------:R-:W-:Y:S02]  /*3c60*/  LOP3.LUT R4, R4, 0xff, RZ, 0xc0, !PT ;  /* 0x000000ff04047812 */ /* 0x000fe400078ec0ff */
[----:B------:R-:W-:Y:S01]  /*3c70*/  LEA.HI R35, R26, 0xffffff80, RZ, 0x8 ;  /* 0xffffff801a237811 */ /* 0x000fe200078f40ff */
[----:B------:R-:W-:Y:S01]  /*3c80*/  I2F.F16 R63, R25 ;  /* 0x00000019003f7306 */ /* 0x000fe20000200c00 */
[----:B---3--:R-:W-:Y:S02]  /*3c90*/  IADD3 R24, R5, -0x80, RZ ;  /* 0xffffff8005187810 */ /* 0x008fe40007ffe0ff */
[----:B------:R-:W-:-:S02]  /*3ca0*/  IADD3 R4, R4, -0x80, RZ ;  /* 0xffffff8004047810 */ /* 0x000fc40007ffe0ff */
[----:B------:R-:W-:Y:S02]  /*3cb0*/  SHF.R.U32.HI R26, RZ, 0x10, R26 ;  /* 0x00000010ff1a7819 */ /* 0x000fe4000001161a */
[----:B------:R-:W-:Y:S01]  /*3cc0*/  LEA.HI R36, R27, 0xffffff80, RZ, 0x8 ;  /* 0xffffff801b247811 */ /* 0x000fe200078f40ff */
[----:B------:R0:W-:Y:S01]  /*3cd0*/  I2F.F16 R59, R24 ;  /* 0x00000018003b7306 */ /* 0x0001e20000200c00 */
[----:B------:R-:W-:Y:S02]  /*3ce0*/  SHF.R.U32.HI R27, RZ, 0x10, R27 ;  /* 0x00000010ff1b7819 */ /* 0x000fe4000001161b */
[----:B------:R-:W-:Y:S02]  /*3cf0*/  LOP3.LUT R26, R26, 0xff, RZ, 0xc0, !PT ;  /* 0x000000ff1a1a7812 */ /* 0x000fe400078ec0ff */
[----:B------:R-:W-:Y:S02]  /*3d00*/  LOP3.LUT R27, R27, 0xff, RZ, 0xc0, !PT ;  /* 0x000000ff1b1b7812 */ /* 0x000fe400078ec0ff */
[----:B------:R-:W-:Y:S01]  /*3d10*/  IADD3 R26, R26, -0x80, RZ ;  /* 0xffffff801a1a7810 */ /* 0x000fe20007ffe0ff */
[----:B------:R-:W-:Y:S01]  /*3d20*/  I2F.F16 R54, R0 ;  /* 0x0000000000367306 */ /* 0x000fe20000200c00 */
[----:B0-----:R-:W0:Y:S01]  /*3d30*/  LDS.64 R24, [UR4+0x28] ;  /* 0x00002804ff187984 */ /* 0x001e220008000a00 */
[----:B------:R-:W-:-:S02]  /*3d40*/  IADD3 R27, R27, -0x80, RZ ;  /* 0xffffff801b1b7810 */ /* 0x000fc40007ffe0ff */
[----:B------:R-:W-:-:S04]  /*3d50*/  ISETP.GE.AND P2, PT, R14, 0x2, PT ;  /* 0x000000020e00780c */ /* 0x000fc80003f46270 */
[----:B------:R-:W-:Y:S01]  /*3d60*/  I2F.F16 R57, R4 ;  /* 0x0000000400397306 */ /* 0x000fe20000200c00 */
[----:B-1----:R-:W-:Y:S02]  /*3d70*/  HADD2.F32 R50, -RZ, R2.H1_H1 ;  /* 0x30000002ff327230 */ /* 0x002fe40000004100 */
[--C-:B------:R-:W-:Y:S02]  /*3d80*/  HADD2.F32 R56, -RZ, R3.reuse.H0_H0 ;  /* 0x20000003ff387230 */ /* 0x100fe40000004100 */
[----:B------:R-:W-:-:S03]  /*3d90*/  HADD2.F32 R55, -RZ, R3.H1_H1 ;  /* 0x30000003ff377230 */ /* 0x000fc60000004100 */
[----:B------:R-:W-:Y:S08]  /*3da0*/  I2F.F16 R65, R26 ;  /* 0x0000001a00417306 */ /* 0x000ff00000200c00 */
        /* <DEDUP_REMOVED lines=24> */
[----:B------:R-:W-:Y:S01]  /*3f30*/  LOP3.LUT R26, R3, 0xff, RZ, 0xc0, !PT ;  /* 0x000000ff031a7812 */ /* 0x000fe200078ec0ff */
[----:B------:R-:W-:Y:S01]  /*3f40*/  HADD2.F32 R3, -RZ, R39.H0_H0 ;  /* 0x20000027ff037230 */ /* 0x000fe20000004100 */
[----:B--2---:R-:W-:Y:S01]  /*3f50*/  LOP3.LUT R4, R2, 0xff, RZ, 0xc0, !PT ;  /* 0x000000ff02047812 */ /* 0x004fe200078ec0ff */
[----:B------:R-:W-:Y:S01]  /*3f60*/  HADD2.F32 R2, -RZ, R58.H0_H0 ;  /* 0x2000003aff027230 */ /* 0x000fe20000004100 */
[----:B------:R-:W-:Y:S01]  /*3f70*/  IADD3 R48, R0, -0x80, RZ ;  /* 0xffffff8000307810 */ /* 0x000fe20007ffe0ff */
[----:B------:R-:W-:Y:S01]  /*3f80*/  HADD2.F32 R0, -RZ, R44.H0_H0 ;  /* 0x2000002cff007230 */ /* 0x000fe20000004100 */
[----:B------:R-:W-:Y:S01]  /*3f90*/  IADD3 R44, R4, -0x80, RZ ;  /* 0xffffff80042c7810 */ /* 0x000fe20007ffe0ff */
[----:B------:R-:W-:Y:S01]  /*3fa0*/  HADD2.F32 R4, -RZ, R52.H0_H0 ;  /* 0x20000034ff047230 */ /* 0x000fe20000004100 */
[----:B------:R-:W-:Y:S01]  /*3fb0*/  SHF.R.U32.HI R27, RZ, 0x8, R31 ;  /* 0x00000008ff1b7819 */ /* 0x000fe2000001161f */
[----:B------:R-:W-:Y:S01]  /*3fc0*/  FFMA.FTZ R58, R5, R2, RZ ;  /* 0x00000002053a7223 */ /* 0x000fe200000100ff */
[----:B------:R-:W-:Y:S01]  /*3fd0*/  IADD3 R52, R26, -0x80, RZ ;  /* 0xffffff801a347810 */ /* 0x000fe20007ffe0ff */
[----:B------:R-:W-:Y:S01]  /*3fe0*/  HADD2.F32 R26, -RZ, R51.H0_H0 ;  /* 0x20000033ff1a7230 */ /* 0x000fe20000004100 */
[----:B------:R-:W-:Y:S01]  /*3ff0*/  LEA.HI R32, R28, 0xffffff80, RZ, 0x8 ;  /* 0xffffff801c207811 */ /* 0x000fe200078f40ff */
[----:B------:R-:W-:Y:S01]  /*4000*/  FFMA.FTZ R51, R3, R5, RZ ;  /* 0x0000000503337223 */ /* 0x000fe200000100ff */
[----:B------:R-:W-:Y:S01]  /*4010*/  SHF.R.U32.HI R43, RZ, 0x10, R28 ;  /* 0x00000010ff2b7819 */ /* 0x000fe2000001161c */
[----:B------:R-:W-:Y:S01]  /*4020*/  HADD2.F32 R28, -RZ, R57.H0_H0 ;  /* 0x20000039ff1c7230 */ /* 0x000fe20000004100 */
[----:B------:R-:W-:Y:S01]  /*4030*/  LOP3.LUT R53, R27, 0xff, RZ, 0xc0, !PT ;  /* 0x000000ff1b357812 */ /* 0x000fe200078ec0ff */
[----:B------:R-:W-:-:S02]  /*4040*/  HADD2.F32 R27, -RZ, R54.H0_H0 ;  /* 0x20000036ff1b7230 */ /* 0x000fc40000004100 */
[C---:B------:R-:W-:Y:S01]  /*4050*/  FFMA.FTZ R57, R5.reuse, R0, RZ ;  /* 0x0000000005397223 */ /* 0x040fe200000100ff */
[----:B------:R-:W-:Y:S01]  /*4060*/  FFMA.FTZ R61, R5, R4, RZ ;  /* 0x00000004053d7223 */ /* 0x000fe200000100ff */
[----:B------:R-:W-:Y:S02]  /*4070*/  HADD2.F32 R39, -RZ, R59.H0_H0 ;  /* 0x2000003bff277230 */ /* 0x000fe40000004100 */
[----:B------:R-:W-:Y:S01]  /*4080*/  FFMA.FTZ R54, R26, R50, R51 ;  /* 0x000000321a367223 */ /* 0x000fe20000010033 */
[----:B------:R-:W-:Y:S02]  /*4090*/  HADD2.F32 R5, -RZ, R62.H0_H0 ;  /* 0x2000003eff057230 */ /* 0x000fe40000004100 */
[C---:B------:R-:W-:Y:S01]  /*40a0*/  FFMA.FTZ R59, R50.reuse, R27, R57 ;  /* 0x0000001b323b7223 */ /* 0x040fe20000010039 */
[C---:B------:R-:W-:Y:S01]  /*40b0*/  FFMA.FTZ R60, R50.reuse, R28, R61 ;  /* 0x0000001c323c7223 */ /* 0x040fe2000001003d */
[----:B------:R-:W-:Y:S01]  /*40c0*/  LEA.HI R33, R29, 0xffffff80, RZ, 0x8 ;  /* 0xffffff801d217811 */ /* 0x000fe200078f40ff */
[----:B------:R-:W-:Y:S01]  /*40d0*/  FFMA.FTZ R61, R50, R39, R58 ;  /* 0x00000027323d7223 */ /* 0x000fe2000001003a */
[----:B------:R-:W-:Y:S01]  /*40e0*/  SHF.R.U32.HI R51, RZ, 0x10, R29 ;  /* 0x00000010ff337819 */ /* 0x000fe2000001161d */
[----:B------:R-:W-:Y:S01]  /*40f0*/  FFMA.FTZ R57, R5, R56, R54 ;  /* 0x0000003805397223 */ /* 0x000fe20000010036 */
[----:B------:R-:W-:Y:S01]  /*4100*/  LEA.HI R34, R30, 0xffffff80, RZ, 0x8 ;  /* 0xffffff801e227811 */ /* 0x000fe200078f40ff */
[----:B------:R1:W-:Y:S01]  /*4110*/  I2F.F16 R64, R44 ;  /* 0x0000002c00407306 */ /* 0x0003e20000200c00 */
[----:B------:R-:W-:Y:S01]  /*4120*/  LOP3.LUT R50, R43, 0xff, RZ, 0xc0, !PT ;  /* 0x000000ff2b327812 */ /* 0x000fe200078ec0ff */
[----:B------:R-:W-:Y:S01]  /*4130*/  HADD2.F32 R29, -RZ, R63.H0_H0 ;  /* 0x2000003fff1d7230 */ /* 0x000fe20000004100 */
[----:B------:R-:W-:Y:S01]  /*4140*/  SHF.R.U32.HI R54, RZ, 0x10, R31 ;  /* 0x00000010ff367819 */ /* 0x000fe2000001161f */
[----:B------:R-:W-:Y:S01]  /*4150*/  HADD2.F32 R43, -RZ, R65.H0_H0 ;  /* 0x20000041ff2b7230 */ /* 0x000fe20000004100 */
[----:B------:R-:W-:-:S02]  /*4160*/  SHF.R.U32.HI R30, RZ, 0x10, R30 ;  /* 0x00000010ff1e7819 */ /* 0x000fc4000001161e */
[----:B------:R-:W-:Y:S01]  /*4170*/  IADD3 R53, R53, -0x80, RZ ;  /* 0xffffff8035357810 */ /* 0x000fe20007ffe0ff */
[----:B------:R-:W-:Y:S01]  /*4180*/  I2F.F16 R47, R47 ;  /* 0x0000002f002f7306 */ /* 0x000fe20000200c00 */
[----:B-1----:R-:W-:Y:S01]  /*4190*/  HADD2.F32 R44, -RZ, R67.H0_H0 ;  /* 0x20000043ff2c7230 */ /* 0x002fe20000004100 */
[----:B------:R-:W-:Y:S01]  /*41a0*/  LOP3.LUT R51, R51, 0xff, RZ, 0xc0, !PT ;  /* 0x000000ff33337812 */ /* 0x000fe200078ec0ff */
[----:B------:R-:W-:Y:S01]  /*41b0*/  FFMA.FTZ R58, R56, R29, R59 ;  /* 0x0000001d383a7223 */ /* 0x000fe2000001003b */
[----:B------:R-:W-:Y:S01]  /*41c0*/  LOP3.LUT R54, R54, 0xff, RZ, 0xc0, !PT ;  /* 0x000000ff36367812 */ /* 0x000fe200078ec0ff */
[----:B------:R-:W-:Y:S01]  /*41d0*/  FFMA.FTZ R62, R56, R43, R60 ;  /* 0x0000002b383e7223 */ /* 0x000fe2000001003c */
[----:B------:R-:W-:Y:S01]  /*41e0*/  LOP3.LUT R30, R30, 0xff, RZ, 0xc0, !PT ;  /* 0x000000ff1e1e7812 */ /* 0x000fe200078ec0ff */
[----:B------:R-:W-:Y:S01]  /*41f0*/  FFMA.FTZ R59, R56, R44, R61 ;  /* 0x0000002c383b7223 */ /* 0x000fe2000001003d */
[----:B------:R-:W-:Y:S01]  /*4200*/  I2F.F16 R49, R49 ;  /* 0x0000003100317306 */ /* 0x000fe20000200c00 */
[----:B0-----:R-:W-:Y:S01]  /*4210*/  HADD2.F32 R56, -RZ, R24.H1_H1 ;  /* 0x30000018ff387230 */ /* 0x001fe20000004100 */
[----:B------:R-:W-:Y:S01]  /*4220*/  IADD3 R50, R50, -0x80, RZ ;  /* 0xffffff8032327810 */ /* 0x000fe20007ffe0ff */
[----:B------:R-:W-:Y:S01]  /*4230*/  FFMA.FTZ R61, R55, R35, R62 ;  /* 0x00000023373d7223 */ /* 0x000fe2000001003e */
[----:B------:R-:W-:Y:S01]  /*4240*/  IADD3 R51, R51, -0x80, RZ ;  /* 0xffffff8033337810 */ /* 0x000fe20007ffe0ff */
[C---:B------:R-:W-:Y:S01]  /*4250*/  FFMA.FTZ R60, R55.reuse, R37, R58 ;  /* 0x00000025373c7223 */ /* 0x040fe2000001003a */
[----:B------:R-:W-:Y:S01]  /*4260*/  FFMA.FTZ R62, R55, R36, R59 ;  /* 0x00000024373e7223 */ /* 0x000fe2000001003b */
[--C-:B------:R-:W-:Y:S01]  /*4270*/  HADD2.F32 R58, -RZ, R25.reuse.H0_H0 ;  /* 0x20000019ff3a7230 */ /* 0x100fe20000004100 */
[----:B------:R0:W-:Y:S01]  /*4280*/  I2F.F16 R68, R53 ;  /* 0x0000003500447306 */ /* 0x0001e20000200c00 */
[----:B------:R-:W-:-:S07]  /*4290*/  HADD2.F32 R59, -RZ, R25.H1_H1 ;  /* 0x30000019ff3b7230 */ /* 0x000fce0000004100 */
[----:B------:R-:W1:Y:S01]  /*42a0*/  I2F.F16 R48, R48 ;  /* 0x0000003000307306 */ /* 0x000e620000200c00 */
[----:B0-----:R-:W-:Y:S01]  /*42b0*/  HADD2.F32 R53, -RZ, R24.H0_H0 ;  /* 0x20000018ff357230 */ /* 0x001fe20000004100 */
[----:B------:R-:W-:-:S06]  /*42c0*/  IADD3 R24, R54, -0x80, RZ ;  /* 0xffffff8036187810 */ /* 0x000fcc0007ffe0ff */
[----:B------:R0:W-:Y:S01]  /*42d0*/  I2F.F16 R66, R52 ;  /* 0x0000003400427306 */ /* 0x0001e20000200c00 */
[----:B-1----:R-:W-:-:S07]  /*42e0*/  HADD2.F32 R54, -RZ, R48.H0_H0 ;  /* 0x20000030ff367230 */ /* 0x002fce0000004100 */
[----:B------:R1:W2:Y:S01]  /*42f0*/  I2F.F16 R63, R50 ;  /* 0x00000032003f7306 */ /* 0x0002a20000200c00 */
[----:B0-----:R-:W-:Y:S01]  /*4300*/  IADD3 R52, R30, -0x80, RZ ;  /* 0xffffff801e347810 */ /* 0x001fe20007ffe0ff */
[----:B------:R-:W-:Y:S02]  /*4310*/  HADD2.F32 R30, -RZ, R46.H0_H0 ;  /* 0x2000002eff1e7230 */ /* 0x000fe40000004100 */
[----:B------:R-:W-:-:S04]  /*4320*/  HADD2.F32 R46, -RZ, R47.H0_H0 ;  /* 0x2000002fff2e7230 */ /* 0x000fc80000004100 */
[----:B------:R0:W3:Y:S01]  /*4330*/  I2F.F16 R65, R51 ;  /* 0x0000003300417306 */ /* 0x0000e20000200c00 */
[----:B-1----:R-:W-:Y:S01]  /*4340*/  FFMA.FTZ R50, R38, R55, R57 ;  /* 0x0000003726327223 */ /* 0x002fe20000010039 */
[----:B------:R-:W-:Y:S01]  /*4350*/  LEA.HI R55, R31, 0xffffff80, RZ, 0x8 ;  /* 0xffffff801f377811 */ /* 0x000fe200078f40ff */
[----:B------:R-:W-:Y:S02]  /*4360*/  HADD2.F32 R31, -RZ, R45.H0_H0 ;  /* 0x2000002dff1f7230 */ /* 0x000fe40000004100 */
[C---:B------:R-:W-:Y:S01]  /*4370*/  FFMA.FTZ R57, R53.reuse, R30, R60 ;  /* 0x0000001e35397223 */ /* 0x040fe2000001003c */
[----:B------:R-:W-:Y:S02]  /*4380*/  HADD2.F32 R45, -RZ, R49.H0_H0 ;  /* 0x20000031ff2d7230 */ /* 0x000fe40000004100 */
[----:B------:R-:W-:Y:S01]  /*4390*/  FFMA.FTZ R61, R53, R46, R61 ;  /* 0x0000002e353d7223 */ /* 0x000fe2000001003d */
[----:B------:R1:W4:Y:S01]  /*43a0*/  I2F.F16 R67, R52 ;  /* 0x0000003400437306 */ /* 0x0003220000200c00 */
[----:B------:R-:W-:Y:S01]  /*43b0*/  FFMA.FTZ R25, R31, R53, R50 ;  /* 0x000000351f197223 */ /* 0x000fe20000010032 */
[----:B------:R-:W-:Y:S01]  /*43c0*/  FFMA.FTZ R62, R53, R45, R62 ;  /* 0x0000002d353e7223 */ /* 0x000fe2000001003e */
[----:B------:R-:W-:-:S02]  /*43d0*/  HADD2.F32 R53, -RZ, R64.H0_H0 ;  /* 0x20000040ff357230 */ /* 0x000fc40000004100 */
[----:B0-----:R-:W-:Y:S02]  /*43e0*/  HADD2.F32 R51, -RZ, R68.H0_H0 ;  /* 0x20000044ff337230 */ /* 0x001fe40000004100 */
[----:B------:R-:W-:Y:S01]  /*43f0*/  FFMA.FTZ R25, R54, R56, R25 ;  /* 0x0000003836197223 */ /* 0x000fe20000010019 */
[----:B--2---:R-:W-:Y:S01]  /*4400*/  HADD2.F32 R50, -RZ, R63.H0_H0 ;  /* 0x2000003fff327230 */ /* 0x004fe20000004100 */
[----:B------:R-:W0:Y:S01]  /*4410*/  I2F.F16 R24, R24 ;  /* 0x0000001800187306 */ /* 0x000e220000200c00 */
[----:B-1----:R-:W-:Y:S02]  /*4420*/  HADD2.F32 R52, -RZ, R66.H0_H0 ;  /* 0x20000042ff347230 */ /* 0x002fe40000004100 */
[C---:B------:R-:W-:Y:S01]  /*4430*/  FFMA.FTZ R57, R56.reuse, R53, R57 ;  /* 0x0000003538397223 */ /* 0x040fe20000010039 */
[----:B---3--:R-:W-:Y:S02]  /*4440*/  HADD2.F32 R49, -RZ, R65.H0_H0 ;  /* 0x20000041ff317230 */ /* 0x008fe40000004100 */
[C---:B------:R-:W-:Y:S01]  /*4450*/  FFMA.FTZ R61, R56.reuse, R52, R61 ;  /* 0x00000034383d7223 */ /* 0x040fe2000001003d */
[----:B----4-:R-:W-:Y:S01]  /*4460*/  HADD2.F32 R48, -RZ, R67.H0_H0 ;  /* 0x20000043ff307230 */ /* 0x010fe20000004100 */
[----:B------:R-:W1:Y:S01]  /*4470*/  I2F.F16 R32, R32 ;  /* 0x0000002000207306 */ /* 0x000e620000200c00 */
[----:B------:R-:W-:Y:S01]  /*4480*/  FFMA.FTZ R56, R56, R51, R62 ;  /* 0x0000003338387223 */ /* 0x000fe2000001003e */
[----:B------:R-:W-:Y:S01]  /*4490*/  FFMA.FTZ R60, R58, R49, R57 ;  /* 0x000000313a3c7223 */ /* 0x000fe20000010039 */
[----:B------:R-:W-:-:S02]  /*44a0*/  HADD2.F32 R57, -RZ, R13.H0_H0 ;  /* 0x2000000dff397230 */ /* 0x000fc40000004100 */
[----:B------:R-:W-:Y:S01]  /*44b0*/  FFMA.FTZ R62, R58, R48, R61 ;  /* 0x000000303a3e7223 */ /* 0x000fe2000001003d */
[----:B0-----:R-:W-:Y:S02]  /*44c0*/  HADD2.F32 R47, -RZ, R24.H0_H0 ;  /* 0x20000018ff2f7230 */ /* 0x001fe40000004100 */
[----:B------:R-:W0:Y:S01]  /*44d0*/  I2F.F16 R33, R33 ;  /* 0x0000002100217306 */ /* 0x000e220000200c00 */
[----:B------:R-:W-:Y:S02]  /*44e0*/  FFMA.FTZ R24, R50, R58, R25 ;  /* 0x0000003a32187223 */ /* 0x000fe40000010019 */
[----:B------:R-:W-:Y:S01]  /*44f0*/  FFMA.FTZ R58, R58, R47, R56 ;  /* 0x0000002f3a3a7223 */ /* 0x000fe20000010038 */
[----:B------:R-:W-:Y:S02]  /*4500*/  HADD2.F32 R56, -RZ, R13.H1_H1 ;  /* 0x3000000dff387230 */ /* 0x000fe40000004100 */
[----:B-1----:R-:W-:Y:S02]  /*4510*/  HADD2.F32 R63, -RZ, R32.H0_H0 ;  /* 0x20000020ff3f7230 */ /* 0x002fe40000004100 */
[----:B------:R-:W1:Y:S01]  /*4520*/  I2F.F16 R34, R34 ;  /* 0x0000002200227306 */ /* 0x000e620000200c00 */
[----:B------:R-:W-:-:S02]  /*4530*/  HADD2.F32 R32, -RZ, R12.H1_H1 ;  /* 0x3000000cff207230 */ /* 0x000fc40000004100 */
[----:B------:R-:W-:Y:S01]  /*4540*/  FFMA.FTZ R24, R63, R59, R24 ;  /* 0x0000003b3f187223 */ /* 0x000fe20000010018 */
[----:B0-----:R-:W-:-:S04]  /*4550*/  HADD2.F32 R65, -RZ, R33.H0_H0 ;  /* 0x20000021ff417230 */ /* 0x001fc80000004100 */
[----:B------:R0:W2:Y:S01]  /*4560*/  I2F.F16 R69, R55 ;  /* 0x0000003700457306 */ /* 0x0000a20000200c00 */
[----:B------:R-:W-:Y:S01]  /*4570*/  FMUL.FTZ R24, R24, R57 ;  /* 0x0000003918187220 */ /* 0x000fe20000410000 */
[----:B------:R-:W-:-:S04]  /*4580*/  FFMA.FTZ R25, R59, R65, R60 ;  /* 0x000000413b197223 */ /* 0x000fc8000001003c */
[----:B------:R-:W-:Y:S01]  /*4590*/  F2FP.F16.F32.PACK_AB R24, RZ, R24 ;  /* 0x00000018ff18723e */ /* 0x000fe200000000ff */
[----:B-1----:R-:W-:Y:S02]  /*45a0*/  HADD2.F32 R67, -RZ, R34.H0_H0 ;  /* 0x20000022ff437230 */ /* 0x002fe40000004100 */
[----:B------:R-:W-:Y:S01]  /*45b0*/  FMUL.FTZ R25, R25, R56 ;  /* 0x0000003819197220 */ /* 0x000fe20000410000 */
[----:B0-----:R-:W-:Y:S02]  /*45c0*/  HADD2.F32 R55, -RZ, R12.H0_H0 ;  /* 0x2000000cff377230 */ /* 0x001fe40000004100 */
[----:B------:R-:W-:Y:S02]  /*45d0*/  FFMA.FTZ R62, R59, R67, R62 ;  /* 0x000000433b3e7223 */ /* 0x000fe4000001003e */
        /* <DEDUP_REMOVED lines=66> */
.L_x_2594:
[----:B-----5:R-:W-:Y:S01]  /*4a00*/  @!P0 IADD3 R18, R42, R15, RZ ;  /* 0x0000000f2a128210 */ /* 0x020fe20007ffe0ff */
[----:B------:R-:W-:Y:S01]  /*4a10*/  IMAD.WIDE R40, R23, 0x8, R40 ;  /* 0x0000000817287825 */ /* 0x000fe200078e0228 */
[----:B------:R-:W-:Y:S06]  /*4a20*/  @!P1 BRA `(.L_x_2595) ;  /* 0x0000000c00ec9947 */ /* 0x000fec0003800000 */
[----:B------:R-:W2:Y:S01]  /*4a30*/  LDG.E.128.CONSTANT R24, desc[UR6][R40.64] ;  /* 0x0000000628187981 */ /* 0x000ea2000c1e9d00 */
[----:B------:R-:W-:Y:S01]  /*4a40*/  LOP3.LUT R0, R9, 0xff, RZ, 0xc0, !PT ;  /* 0x000000ff09007812 */ /* 0x000fe200078ec0ff */
[----:B------:R-:W-:Y:S01]  /*4a50*/  HADD2.F32 R65, -RZ, R13.H1_H1 ;  /* 0x3000000dff417230 */ /* 0x000fe20000004100 */
[----:B------:R-:W-:Y:S01]  /*4a60*/  LOP3.LUT R3, R10, 0xff, RZ, 0xc0, !PT ;  /* 0x000000ff0a037812 */ /* 0x000fe200078ec0ff */
[----:B------:R-:W-:Y:S01]  /*4a70*/  HADD2.F32 R67, -RZ, R12.H1_H1 ;  /* 0x3000000cff437230 */ /* 0x000fe20000004100 */
        /* <DEDUP_REMOVED lines=19> */
[----:B------:R-:W-:Y:S02]  /*4bb0*/  IADD3 R8, R8, -0x80, RZ ;  /* 0xffffff8008087810 */ /* 0x000fe40007ffe0ff */
[----:B------:R-:W-:Y:S02]  /*4bc0*/  LOP3.LUT R0, R0, 0xff, RZ, 0xc0, !PT ;  /* 0x000000ff00007812 */ /* 0x000fe400078ec0ff */
[----:B------:R-:W-:Y:S01]  /*4bd0*/  LOP3.LUT R5, R5, 0xff, RZ, 0xc0, !PT ;  /* 0x000000ff05057812 */ /* 0x000fe200078ec0ff */
[----:B------:R0:W-:Y:S01]  /*4be0*/  I2F.F16 R51, R4 ;  /* 0x0000000400337306 */ /* 0x0001e20000200c00 */
[----:B-1----:R-:W1:Y:S01]  /*4bf0*/  LDS.64 R2, [UR4+0x30] ;  /* 0x00003004ff027984 */ /* 0x002e620008000a00 */
[----:B------:R-:W-:Y:S02]  /*4c00*/  LEA.HI R32, R11, 0xffffff80, RZ, 0x8 ;  /* 0xffffff800b207811 */ /* 0x000fe400078f40ff */
[----:B------:R-:W-:Y:S02]  /*4c10*/  IADD3 R0, R0, -0x80, RZ ;  /* 0xffffff8000007810 */ /* 0x000fe40007ffe0ff */
[----:B------:R-:W-:-:S02]  /*4c20*/  SHF.R.U32.HI R11, RZ, 0x10, R11 ;  /* 0x00000010ff0b7819 */ /* 0x000fc4000001160b */
[----:B------:R3:W-:Y:S01]  /*4c30*/  I2F.F16 R53, R8 ;  /* 0x0000000800357306 */ /* 0x0007e20000200c00 */
[--C-:B0-----:R-:W-:Y:S02]  /*4c40*/  SHF.R.U32.HI R4, RZ, 0x8, R10.reuse ;  /* 0x00000008ff047819 */ /* 0x101fe4000001160a */
[----:B------:R-:W-:Y:S02]  /*4c50*/  SHF.R.U32.HI R10, RZ, 0x10, R10 ;  /* 0x00000010ff0a7819 */ /* 0x000fe4000001160a */
[----:B------:R-:W-:Y:S02]  /*4c60*/  LOP3.LUT R4, R4, 0xff, RZ, 0xc0, !PT ;  /* 0x000000ff04047812 */ /* 0x000fe400078ec0ff */
[----:B------:R-:W-:Y:S01]  /*4c70*/  LOP3.LUT R10, R10, 0xff, RZ, 0xc0, !PT ;  /* 0x000000ff0a0a7812 */ /* 0x000fe200078ec0ff */
[----:B------:R-:W-:Y:S01]  /*4c80*/  I2F.F16 R47, R0 ;  /* 0x00000000002f7306 */ /* 0x000fe20000200c00 */
[----:B---3--:R-:W-:Y:S02]  /*4c90*/  IADD3 R8, R5, -0x80, RZ ;  /* 0xffffff8005087810 */ /* 0x008fe40007ffe0ff */
[----:B------:R-:W-:-:S02]  /*4ca0*/  IADD3 R10, R10, -0x80, RZ ;  /* 0xffffff800a0a7810 */ /* 0x000fc40007ffe0ff */
[----:B------:R-:W-:Y:S02]  /*4cb0*/  LEA.HI R33, R9, 0xffffff80, RZ, 0x8 ;  /* 0xffffff8009217811 */ /* 0x000fe400078f40ff */
[----:B------:R-:W-:Y:S01]  /*4cc0*/  IADD3 R4, R4, -0x80, RZ ;  /* 0xffffff8004047810 */ /* 0x000fe20007ffe0ff */
[----:B------:R-:W-:Y:S01]  /*4cd0*/  I2F.F16 R55, R10 ;  /* 0x0000000a00377306 */ /* 0x000fe20000200c00 */
[----:B------:R-:W-:Y:S02]  /*4ce0*/  LOP3.LUT R11, R11, 0xff, RZ, 0xc0, !PT ;  /* 0x000000ff0b0b7812 */ /* 0x000fe400078ec0ff */
[----:B------:R-:W-:Y:S02]  /*4cf0*/  SHF.R.U32.HI R9, RZ, 0x10, R9 ;  /* 0x00000010ff097819 */ /* 0x000fe40000011609 */
[----:B------:R-:W-:Y:S02]  /*4d00*/  IADD3 R11, R11, -0x80, RZ ;  /* 0xffffff800b0b7810 */ /* 0x000fe40007ffe0ff */
[----:B------:R-:W-:Y:S01]  /*4d10*/  LOP3.LUT R9, R9, 0xff, RZ, 0xc0, !PT ;  /* 0x000000ff09097812 */ /* 0x000fe200078ec0ff */
[----:B------:R-:W-:Y:S01]  /*4d20*/  I2F.F16 R50, R4 ;  /* 0x0000000400327306 */ /* 0x000fe20000200c00 */
[----:B------:R-:W-:-:S02]  /*4d30*/  ISETP.GE.AND P0, PT, R14, 0x2, PT ;  /* 0x000000020e00780c */ /* 0x000fc40003f06270 */
[----:B------:R-:W-:-:S05]  /*4d40*/  IADD3 R9, R9, -0x80, RZ ;  /* 0xffffff8009097810 */ /* 0x000fca0007ffe0ff */
[----:B------:R-:W-:Y:S01]  /*4d50*/  I2F.F16 R52, R8 ;  /* 0x0000000800347306 */ /* 0x000fe20000200c00 */
[----:B-1----:R-:W-:Y:S02]  /*4d60*/  HADD2.F32 R42, -RZ, R2.H1_H1 ;  /* 0x30000002ff2a7230 */ /* 0x002fe40000004100 */
[--C-:B------:R-:W-:Y:S02]  /*4d70*/  HADD2.F32 R46, -RZ, R3.reuse.H0_H0 ;  /* 0x20000003ff2e7230 */ /* 0x100fe40000004100 */
[----:B------:R-:W-:-:S03]  /*4d80*/  HADD2.F32 R48, -RZ, R3.H1_H1 ;  /* 0x30000003ff307230 */ /* 0x000fc60000004100 */
[----:B------:R-:W-:Y:S08]  /*4d90*/  I2F.F16 R58, R11 ;  /* 0x0000000b003a7306 */ /* 0x000ff00000200c00 */
[----:B------:R0:W-:Y:S08]  /*4da0*/  I2F.F16 R54, R9 ;  /* 0x0000000900367306 */ /* 0x0001f00000200c00 */
[----:B------:R-:W1:Y:S01]  /*4db0*/  I2F.F16 R31, R31 ;  /* 0x0000001f001f7306 */ /* 0x000e620000200c00 */
[----:B0-----:R-:W0:Y:S07]  /*4dc0*/  LDS.64 R8, [UR4+0x38] ;  /* 0x00003804ff087984 */ /* 0x001e2e0008000a00 */
        /* <DEDUP_REMOVED lines=9> */
[----:B------:R-:W-:Y:S01]  /*4e60*/  IADD3 R10, R5, -0x80, RZ ;  /* 0xffffff80050a7810 */ /* 0x000fe20007ffe0ff */
[----:B------:R-:W-:Y:S01]  /*4e70*/  HADD2.F32 R5, -RZ, R2.H0_H0 ;  /* 0x20000002ff057230 */ /* 0x000fe20000004100 */
[----:B------:R-:W-:-:S02]  /*4e80*/  IADD3 R0, R0, -0x80, RZ ;  /* 0xffffff8000007810 */ /* 0x000fc40007ffe0ff */
[----:B------:R-:W-:Y:S01]  /*4e90*/  LOP3.LUT R4, R25, 0xff, RZ, 0xc0, !PT ;  /* 0x000000ff19047812 */ /* 0x000fe200078ec0ff */
[----:B------:R1:W-:Y:S01]  /*4ea0*/  I2F.F16 R56, R10 ;  /* 0x0000000a00387306 */ /* 0x0003e20000200c00 */
[----:B------:R-:W-:Y:S02]  /*4eb0*/  LOP3.LUT R2, R27, 0xff, RZ, 0xc0, !PT ;  /* 0x000000ff1b027812 */ /* 0x000fe400078ec0ff */
[----:B------:R-:W-:Y:S02]  /*4ec0*/  IADD3 R4, R4, -0x80, RZ ;  /* 0xffffff8004047810 */ /* 0x000fe40007ffe0ff */
[----:B------:R-:W-:Y:S02]  /*4ed0*/  IADD3 R11, R2, -0x80, RZ ;  /* 0xffffff80020b7810 */ /* 0x000fe40007ffe0ff */
[----:B------:R-:W-:Y:S01]  /*4ee0*/  SHF.R.U32.HI R2, RZ, 0x8, R25 ;  /* 0x00000008ff027819 */ /* 0x000fe20000011619 */
[----:B------:R2:W-:Y:S01]  /*4ef0*/  I2F.F16 R38, R0 ;  /* 0x0000000000267306 */ /* 0x0005e20000200c00 */
[----:B------:R-:W-:-:S02]  /*4f00*/  SHF.R.U32.HI R3, RZ, 0x8, R26 ;  /* 0x00000008ff037819 */ /* 0x000fc4000001161a */
[----:B------:R-:W-:Y:S02]  /*4f10*/  LEA.HI R28, R24, 0xffffff80, RZ, 0x8 ;  /* 0xffffff80181c7811 */ /* 0x000fe400078f40ff */
[----:B-1----:R-:W-:Y:S01]  /*4f20*/  LOP3.LUT R10, R3, 0xff, RZ, 0xc0, !PT ;  /* 0x000000ff030a7812 */ /* 0x002fe200078ec0ff */
[----:B------:R-:W-:Y:S01]  /*4f30*/  HADD2.F32 R3, -RZ, R37.H0_H0 ;  /* 0x20000025ff037230 */ /* 0x000fe20000004100 */
[--C-:B------:R-:W-:Y:S01]  /*4f40*/  SHF.R.U32.HI R36, RZ, 0x10, R24.reuse ;  /* 0x00000010ff247819 */ /* 0x100fe20000011618 */
[----:B------:R1:W3:Y:S01]  /*4f50*/  I2F.F16 R39, R4 ;  /* 0x0000000400277306 */ /* 0x0002e20000200c00 */
[----:B--2---:R-:W-:Y:S02]  /*4f60*/  SHF.R.U32.HI R0, RZ, 0x8, R24 ;  /* 0x00000008ff007819 */ /* 0x004fe40000011618 */
[----:B------:R-:W-:Y:S02]  /*4f70*/  SHF.R.U32.HI R24, RZ, 0x8, R27 ;  /* 0x00000008ff187819 */ /* 0x000fe4000001161b */
[----:B------:R-:W-:-:S02]  /*4f80*/  LOP3.LUT R0, R0, 0xff, RZ, 0xc0, !PT ;  /* 0x000000ff00007812 */ /* 0x000fc400078ec0ff */
[----:B------:R-:W-:Y:S01]  /*4f90*/  LOP3.LUT R45, R24, 0xff, RZ, 0xc0, !PT ;  /* 0x000000ff182d7812 */ /* 0x000fe200078ec0ff */
[----:B------:R2:W4:Y:S01]  /*4fa0*/  I2F.F16 R62, R11 ;  /* 0x0000000b003e7306 */ /* 0x0005220000200c00 */
[----:B-1----:R-:W-:Y:S01]  /*4fb0*/  LOP3.LUT R4, R2, 0xff, RZ, 0xc0, !PT ;  /* 0x000000ff02047812 */ /* 0x002fe200078ec0ff */
[----:B------:R-:W-:Y:S01]  /*4fc0*/  HADD2.F32 R2, -RZ, R51.H0_H0 ;  /* 0x20000033ff027230 */ /* 0x000fe20000004100 */
[----:B------:R-:W-:Y:S01]  /*4fd0*/  IADD3 R35, R0, -0x80, RZ ;  /* 0xffffff8000237810 */ /* 0x000fe20007ffe0ff */
[----:B------:R-:W-:Y:S01]  /*4fe0*/  HADD2.F32 R0, -RZ, R44.H0_H0 ;  /* 0x2000002cff007230 */ /* 0x000fe20000004100 */
[----:B------:R-:W-:Y:S01]  /*4ff0*/  IADD3 R37, R4, -0x80, RZ ;  /* 0xffffff8004257810 */ /* 0x000fe20007ffe0ff */
[----:B------:R-:W-:Y:S01]  /*5000*/  HADD2.F32 R4, -RZ, R49.H0_H0 ;  /* 0x20000031ff047230 */ /* 0x000fe20000004100 */
[----:B------:R-:W-:Y:S01]  /*5010*/  IADD3 R44, R10, -0x80, RZ ;  /* 0xffffff800a2c7810 */ /* 0x000fe20007ffe0ff */
[----:B------:R1:W-:Y:S01]  /*5020*/  I2F.F16 R57, R35 ;  /* 0x0000002300397306 */ /* 0x0003e20000200c00 */
[----:B------:R-:W-:-:S02]  /*5030*/  HADD2.F32 R10, -RZ, R43.H0_H0 ;  /* 0x2000002bff0a7230 */ /* 0x000fc40000004100 */
[----:B------:R-:W-:Y:S01]  /*5040*/  FFMA.FTZ R43, R3, R5, RZ ;  /* 0x00000005032b7223 */ /* 0x000fe200000100ff */
[----:B--2---:R-:W-:Y:S02]  /*5050*/  HADD2.F32 R11, -RZ, R47.H0_H0 ;  /* 0x2000002fff0b7230 */ /* 0x004fe40000004100 */
[C---:B------:R-:W-:Y:S01]  /*5060*/  FFMA.FTZ R49, R5.reuse, R0, RZ ;  /* 0x0000000005317223 */ /* 0x040fe200000100ff */
[----:B------:R-:W-:Y:S02]  /*5070*/  HADD2.F32 R24, -RZ, R50.H0_H0 ;  /* 0x20000032ff187230 */ /* 0x000fe40000004100 */
[C---:B------:R-:W-:Y:S01]  /*5080*/  FFMA.FTZ R51, R5.reuse, R4, RZ ;  /* 0x0000000405337223 */ /* 0x040fe200000100ff */
[----:B------:R-:W-:Y:S01]  /*5090*/  FFMA.FTZ R47, R10, R42, R43 ;  /* 0x0000002a0a2f7223 */ /* 0x000fe2000001002b */
[C---:B------:R-:W-:Y:S01]  /*50a0*/  FFMA.FTZ R49, R42.reuse, R11, R49 ;  /* 0x0000000b2a317223 */ /* 0x040fe20000010031 */
[----:B-1----:R-:W-:Y:S02]  /*50b0*/  HADD2.F32 R35, -RZ, R52.H0_H0 ;  /* 0x20000034ff237230 */ /* 0x002fe40000004100 */
[----:B------:R-:W-:Y:S01]  /*50c0*/  FFMA.FTZ R52, R5, R2, RZ ;  /* 0x0000000205347223 */ /* 0x000fe200000100ff */
[C---:B------:R-:W-:Y:S01]  /*50d0*/  FFMA.FTZ R50, R42.reuse, R24, R51 ;  /* 0x000000182a327223 */ /* 0x040fe20000010033 */
[----:B------:R-:W-:Y:S01]  /*50e0*/  LEA.HI R29, R25, 0xffffff80, RZ, 0x8 ;  /* 0xffffff80191d7811 */ /* 0x000fe200078f40ff */
[----:B------:R1:W2:Y:S01]  /*50f0*/  I2F.F16 R59, R37 ;  /* 0x00000025003b7306 */ /* 0x0002a20000200c00 */
[----:B------:R-:W-:Y:S01]  /*5100*/  FFMA.FTZ R52, R42, R35, R52 ;  /* 0x000000232a347223 */ /* 0x000fe20000010034 */
[----:B------:R-:W-:Y:S01]  /*5110*/  SHF.R.U32.HI R43, RZ, 0x10, R25 ;  /* 0x00000010ff2b7819 */ /* 0x000fe20000011619 */
[----:B------:R-:W-:Y:S01]  /*5120*/  HADD2.F32 R25, -RZ, R54.H0_H0 ;  /* 0x20000036ff197230 */ /* 0x000fe20000004100 */
[----:B------:R-:W-:Y:S01]  /*5130*/  LOP3.LUT R42, R36, 0xff, RZ, 0xc0, !PT ;  /* 0x000000ff242a7812 */ /* 0x000fe200078ec0ff */
[----:B------:R-:W-:Y:S01]  /*5140*/  HADD2.F32 R36, -RZ, R53.H0_H0 ;  /* 0x20000035ff247230 */ /* 0x000fe20000004100 */
[----:B------:R-:W-:Y:S01]  /*5150*/  LEA.HI R30, R26, 0xffffff80, RZ, 0x8 ;  /* 0xffffff801a1e7811 */ /* 0x000fe200078f40ff */
[----:B------:R-:W-:-:S02]  /*5160*/  HADD2.F32 R5, -RZ, R55.H0_H0 ;  /* 0x20000037ff057230 */ /* 0x000fc40000004100 */
[----:B------:R-:W-:Y:S01]  /*5170*/  FFMA.FTZ R49, R46, R25, R49 ;  /* 0x000000192e317223 */ /* 0x000fe20000010031 */
[----:B-1----:R-:W-:Y:S02]  /*5180*/  HADD2.F32 R37, -RZ, R58.H0_H0 ;  /* 0x2000003aff257230 */ /* 0x002fe40000004100 */
[----:B------:R-:W-:Y:S01]  /*5190*/  FFMA.FTZ R47, R36, R46, R47 ;  /* 0x0000002e242f7223 */ /* 0x000fe2000001002f */
[----:B------:R-:W-:Y:S01]  /*51a0*/  IADD3 R45, R45, -0x80, RZ ;  /* 0xffffff802d2d7810 */ /* 0x000fe20007ffe0ff */
[C---:B------:R-:W-:Y:S01]  /*51b0*/  FFMA.FTZ R50, R46.reuse, R5, R50 ;  /* 0x000000052e327223 */ /* 0x040fe20000010032 */
[----:B------:R-:W-:Y:S01]  /*51c0*/  LOP3.LUT R43, R43, 0xff, RZ, 0xc0, !PT ;  /* 0x000000ff2b2b7812 */ /* 0x000fe200078ec0ff */
[----:B------:R-:W-:Y:S01]  /*51d0*/  FFMA.FTZ R51, R46, R37, R52 ;  /* 0x000000252e337223 */ /* 0x000fe20000010034 */
[----:B------:R-:W-:Y:S01]  /*51e0*/  SHF.R.U32.HI R46, RZ, 0x10, R27 ;  /* 0x00000010ff2e7819 */ /* 0x000fe2000001161b */
[----:B------:R1:W5:Y:S01]  /*51f0*/  I2F.F16 R63, R45 ;  /* 0x0000002d003f7306 */ /* 0x0003620000200c00 */
[----:B------:R-:W-:Y:S01]  /*5200*/  SHF.R.U32.HI R26, RZ, 0x10, R26 ;  /* 0x00000010ff1a7819 */ /* 0x000fe2000001161a */
[----:B------:R-:W-:Y:S01]  /*5210*/  FFMA.FTZ R54, R48, R31, R50 ;  /* 0x0000001f30367223 */ /* 0x000fe20000010032 */
[----:B------:R-:W-:Y:S01]  /*5220*/  LOP3.LUT R46, R46, 0xff, RZ, 0xc0, !PT ;  /* 0x000000ff2e2e7812 */ /* 0x000fe200078ec0ff */
[----:B---3--:R-:W-:Y:S01]  /*5230*/  HADD2.F32 R39, -RZ, R39.H0_H0 ;  /* 0x20000027ff277230 */ /* 0x008fe20000004100 */
[----:B------:R-:W-:Y:S01]  /*5240*/  IADD3 R43, R43, -0x80, RZ ;  /* 0xffffff802b2b7810 */ /* 0x000fe20007ffe0ff */
[----:B------:R-:W-:Y:S01]  /*5250*/  FFMA.FTZ R49, R48, R33, R49 ;  /* 0x0000002130317223 */ /* 0x000fe20000010031 */
[----:B------:R-:W-:Y:S01]  /*5260*/  IADD3 R46, R46, -0x80, RZ ;  /* 0xffffff802e2e7810 */ /* 0x000fe20007ffe0ff */
[----:B------:R3:W5:Y:S01]  /*5270*/  I2F.F16 R60, R44 ;  /* 0x0000002c003c7306 */ /* 0x0007620000200c00 */
[----:B------:R-:W-:Y:S01]  /*5280*/  LOP3.LUT R26, R26, 0xff, RZ, 0xc0, !PT ;  /* 0x000000ff1a1a7812 */ /* 0x000fe200078ec0ff */
[----:B-1----:R-:W-:Y:S01]  /*5290*/  FFMA.FTZ R45, R48, R32, R51 ;  /* 0x00000020302d7223 */ /* 0x002fe20000010033 */
[----:B------:R-:W-:Y:S01]  /*52a0*/  IADD3 R42, R42, -0x80, RZ ;  /* 0xffffff802a2a7810 */ /* 0x000fe20007ffe0ff */
[----:B------:R-:W-:Y:S01]  /*52b0*/  HADD2.F32 R38, -RZ, R38.H0_H0 ;  /* 0x20000026ff267230 */ /* 0x000fe20000004100 */
[----:B------:R-:W-:Y:S01]  /*52c0*/  LEA.HI R50, R27, 0xffffff80, RZ, 0x8 ;  /* 0xffffff801b327811 */ /* 0x000fe200078f40ff */
[----:B------:R-:W-:Y:S01]  /*52d0*/  FFMA.FTZ R47, R34, R48, R47 ;  /* 0x00000030222f7223 */ /* 0x000fe2000001002f */
[----:B------:R-:W-:Y:S01]  /*52e0*/  HADD2.F32 R27, -RZ, R56.H0_H0 ;  /* 0x20000038ff1b7230 */ /* 0x000fe20000004100 */
[----:B------:R5:W1:Y:S01]  /*52f0*/  I2F.F16 R64, R46 ;  /* 0x0000002e00407306 */ /* 0x000a620000200c00 */
[----:B---3--:R-:W-:Y:S01]  /*5300*/  IADD3 R44, R26, -0x80, RZ ;  /* 0xffffff801a2c7810 */ /* 0x008fe20007ffe0ff */
[----:B----4-:R-:W-:-:S02]  /*5310*/  HADD2.F32 R26, -RZ, R62.H0_H0 ;  /* 0x2000003eff1a7230 */ /* 0x010fc40000004100 */
[----:B--2---:R-:W-:Y:S02]  /*5320*/  HADD2.F32 R48, -RZ, R59.H0_H0 ;  /* 0x2000003bff307230 */ /* 0x004fe40000004100 */
[----:B0-----:R-:W-:Y:S02]  /*5330*/  HADD2.F32 R51, -RZ, R9.H0_H0 ;  /* 0x20000009ff337230 */ /* 0x001fe40000004100 */
[----:B------:R0:W2:Y:S01]  /*5340*/  I2F.F16 R58, R42 ;  /* 0x0000002a003a7306 */ /* 0x0000a20000200c00 */
[----:B-----5:R-:W-:Y:S02]  /*5350*/  HADD2.F32 R46, -RZ, R63.H0_H0 ;  /* 0x2000003fff2e7230 */ /* 0x020fe40000004100 */
[----:B------:R-:W-:Y:S02]  /*5360*/  HADD2.F32 R9, -RZ, R9.H1_H1 ;  /* 0x30000009ff097230 */ /* 0x000fe40000004100 */
[----:B------:R-:W-:-:S03]  /*5370*/  HADD2.F32 R63, -RZ, R13.H0_H0 ;  /* 0x2000000dff3f7230 */ /* 0x000fc60000004100 */
[----:B------:R-:W3:Y:S01]  /*5380*/  I2F.F16 R43, R43 ;  /* 0x0000002b002b7306 */ /* 0x000ee20000200c00 */
[--C-:B0-----:R-:W-:Y:S02]  /*5390*/  HADD2.F32 R42, -RZ, R8.reuse.H0_H0 ;  /* 0x20000008ff2a7230 */ /* 0x101fe40000004100 */
[----:B------:R-:W-:-:S03]  /*53a0*/  HADD2.F32 R8, -RZ, R8.H1_H1 ;  /* 0x30000008ff087230 */ /* 0x000fc60000004100 */
[C---:B------:R-:W-:Y:S01]  /*53b0*/  FFMA.FTZ R53, R42.reuse, R39, R49 ;  /* 0x000000272a357223 */ /* 0x040fe20000010031 */
[----:B------:R-:W-:Y:S01]  /*53c0*/  FFMA.FTZ R55, R42, R26, R45 ;  /* 0x0000001a2a377223 */ /* 0x000fe2000001002d */
[----:B------:R3:W0:Y:S01]  /*53d0*/  I2F.F16 R61, R44 ;  /* 0x0000002c003d7306 */ /* 0x0006220000200c00 */
[----:B------:R-:W-:Y:S01]  /*53e0*/  FFMA.FTZ R52, R38, R42, R47 ;  /* 0x0000002a26347223 */ /* 0x000fe2000001002f */
[----:B------:R-:W-:Y:S02]  /*53f0*/  HADD2.F32 R49, -RZ, R57.H0_H0 ;  /* 0x20000039ff317230 */ /* 0x000fe40000004100 */
[----:B------:R-:W-:Y:S01]  /*5400*/  FFMA.FTZ R56, R42, R27, R54 ;  /* 0x0000001b2a387223 */ /* 0x000fe20000010036 */
[----:B------:R-:W-:Y:S02]  /*5410*/  HADD2.F32 R47, -RZ, R60.H0_H0 ;  /* 0x2000003cff2f7230 */ /* 0x000fe40000004100 */
[----:B------:R-:W-:Y:S01]  /*5420*/  FFMA.FTZ R55, R8, R46, R55 ;  /* 0x0000002e08377223 */ /* 0x000fe20000010037 */
[----:B-1----:R-:W-:-:S02]  /*5430*/  HADD2.F32 R42, -RZ, R64.H0_H0 ;  /* 0x20000040ff2a7230 */ /* 0x002fc40000004100 */
[----:B------:R-:W-:Y:S01]  /*5440*/  FFMA.FTZ R52, R49, R8, R52 ;  /* 0x0000000831347223 */ /* 0x000fe20000010034 */
[----:B------:R-:W1:Y:S01]  /*5450*/  I2F.F16 R28, R28 ;  /* 0x0000001c001c7306 */ /* 0x000e620000200c00 */
[----:B--2---:R-:W-:Y:S02]  /*5460*/  HADD2.F32 R45, -RZ, R58.H0_H0 ;  /* 0x2000003aff2d7230 */ /* 0x004fe40000004100 */
[C---:B------:R-:W-:Y:S01]  /*5470*/  FFMA.FTZ R54, R8.reuse, R48, R53 ;  /* 0x0000003008367223 */ /* 0x040fe20000010035 */
[----:B---3--:R-:W-:Y:S02]  /*5480*/  HADD2.F32 R44, -RZ, R43.H0_H0 ;  /* 0x2000002bff2c7230 */ /* 0x008fe40000004100 */
[----:B------:R-:W-:Y:S01]  /*5490*/  FFMA.FTZ R56, R8, R47, R56 ;  /* 0x0000002f08387223 */ /* 0x000fe20000010038 */
[----:B------:R-:W-:Y:S01]  /*54a0*/  FFMA.FTZ R8, R51, R42, R55 ;  /* 0x0000002a33087223 */ /* 0x000fe20000010037 */
        /* <DEDUP_REMOVED lines=83> */
.L_x_2595:
[----:B------:R-:W-:Y:S01]  /*59e0*/  IADD3 R15, R15, 0x20, RZ ;  /* 0x000000200f0f7810 */ /* 0x000fe20007ffe0ff */
[----:B------:R-:W-:Y:S01]  /*59f0*/  UIADD3 UR4, UR4, 0x40, URZ ;  /* 0x0000004004047890 */ /* 0x000fe2000fffe03f */
[----:B------:R-:W-:Y:S02]  /*5a00*/  IMAD.WIDE R40, R23, 0x8, R40 ;  /* 0x0000000817287825 */ /* 0x000fe400078e0228 */
[C---:B------:R-:W-:Y:S02]  /*5a10*/  ISETP.GE.AND P0, PT, R15.reuse, UR5, PT ;  /* 0x000000050f007c0c */ /* 0x040fe4000bf06270 */
[----:B------:R-:W-:Y:S01]  /*5a20*/  ISETP.LT.AND P2, PT, R15, R16, PT ;  /* 0x000000100f00720c */ /* 0x000fe20003f41270 */
[----:B------:R-:W-:-:S12]  /*5a30*/  IMAD.WIDE R34, R23, 0x8, R6 ;  /* 0x0000000817227825 */ /* 0x000fd800078e0206 */
[----:B------:R-:W-:Y:S05]  /*5a40*/  @!P0 BRA P2, `(.L_x_2596) ;  /* 0xffffffbc00c48947 */ /* 0x000fea000103ffff */
.L_x_2591:
[----:B------:R-:W-:Y:S01]  /*5a50*/  ISETP.GE.AND P0, PT, R15, R16, PT ;  /* 0x000000100f00720c */ /* 0x000fe20003f06270 */
[----:B------:R-:W-:-:S03]  /*5a60*/  ULDC UR5, c[0x0][0x25c] ;  /* 0x0000970000057ab9 */ /* 0x000fc60000000800 */
[----:B------:R-:W-:-:S13]  /*5a70*/  ISETP.GE.OR P0, PT, R15, UR5, P0 ;  /* 0x000000050f007c0c */ /* 0x000fda0008706670 */
[----:B------:R-:W-:Y:S05]  /*5a80*/  @P0 BRA `(.L_x_2597) ;  /* 0x0000001c00700947 */ /* 0x000fea0003800000 */
[----:B------:R-:W0:Y:S01]  /*5a90*/  LDC R0, c[0x0][0x23c] ;  /* 0x00008f00ff007b82 */ /* 0x000e220000000800 */
[----:B------:R-:W-:Y:S01]  /*5aa0*/  SHF.R.S32.HI R57, RZ, 0x1f, R23 ;  /* 0x0000001fff397819 */ /* 0x000fe20000011417 */
[----:B------:R-:W-:-:S06]  /*5ab0*/  ULDC UR5, c[0x0][0x25c] ;  /* 0x0000970000057ab9 */ /* 0x000fcc0000000800 */
.L_x_2600:
[----:B------:R-:W-:Y:S01]  /*5ac0*/  ISETP.NE.AND P0, PT, R15, R18, PT ;  /* 0x000000120f00720c */ /* 0x000fe20003f05270 */
[----:B------:R1:W5:-:S12]  /*5ad0*/  LDG.E.128.CONSTANT R24, desc[UR6][R34.64] ;  /* 0x0000000622187981 */ /* 0x000358000c1e9d00 */
[----:B------:R-:W2:Y:S01]  /*5ae0*/  @!P0 LDC.64 R2, c[0x0][0x248] ;  /* 0x00009200ff028b82 */ /* 0x000ea20000000a00 */
[----:B------:R-:W-:Y:S02]  /*5af0*/  @!P0 IADD3 R20, R20, 0x1, RZ ;  /* 0x0000000114148810 */ /* 0x000fe40007ffe0ff */
[----:B------:R-:W-:Y:S02]  /*5b00*/  @!P0 LEA R5, R15, 0x1, 0x1 ;  /* 0x000000010f058811 */ /* 0x000fe400078e08ff */
[----:B------:R-:W-:-:S06]  /*5b10*/  @!P0 LEA R6, R20, R1, 0x3 ;  /* 0x0000000114068211 */ /* 0x000fcc00078e18ff */
[----:B------:R-:W3:Y:S01]  /*5b20*/  @!P0 LDL.64 R6, [R6] ;  /* 0x0000000006068983 */ /* 0x000ee20000100a00 */
[----:B--2---:R-:W-:-:S06]  /*5b30*/  @!P0 IMAD.WIDE R2, R5, 0x2, R2 ;  /* 0x0000000205028825 */ /* 0x004fcc00078e0202 */
[----:B------:R1:W5:Y:S01]  /*5b40*/  @!P0 LDG.E.U16.CONSTANT R2, desc[UR6][R2.64] ;  /* 0x0000000602028981 */ /* 0x000362000c1e9500 */
[----:B0-----:R-:W-:Y:S02]  /*5b50*/  MOV R23, R0 ;  /* 0x0000000000177202 */ /* 0x001fe40000000f00 */
[----:B---3--:R-:W-:Y:S02]  /*5b60*/  @!P0 PRMT R13, R6, 0x7610, R13 ;  /* 0x00007610060d8816 */ /* 0x008fe4000000000d */
[----:B------:R-:W-:Y:S02]  /*5b70*/  @!P0 PRMT R12, R7, 0x7610, R12 ;  /* 0x00007610070c8816 */ /* 0x000fe4000000000c */
        /* <DEDUP_REMOVED lines=39> */
[----:B------:R-:W-:Y:S02]  /*5df0*/  HADD2 R46, R46, -1056, -1056 ;  /* 0xe420e4202e2e7430 */ /* 0x000fe40000000000 */
[----:B------:R-:W-:Y:S02]  /*5e00*/  HADD2 R44, R44, -1056, -1056 ;  /* 0xe420e4202c2c7430 */ /* 0x000fe40000000000 */
[----:B------:R-:W-:Y:S01]  /*5e10*/  HADD2 R48, R48, -1056, -1056 ;  /* 0xe420e42030307430 */ /* 0x000fe20000000000 */
[----:B------:R-:W-:Y:S02]  /*5e20*/  ISETP.GE.AND P2, PT, R14, 0x2, PT ;  /* 0x000000020e00780c */ /* 0x000fe40003f46270 */
        /* <DEDUP_REMOVED lines=15> */
[----:B------:R-:W-:Y:S02]  /*5f20*/  LOP3.LUT R26, R25, 0x300030, R26, 0xf8, !PT ;  /* 0x00300030191a7812 */ /* 0x000fe400078ef81a */
[----:B------:R-:W-:Y:S02]  /*5f30*/  LOP3.LUT R27, R11, 0x3f003f, RZ, 0xc0, !PT ;  /* 0x003f003f0b1b7812 */ /* 0x000fe400078ec0ff */
[--C-:B------:R-:W-:Y:S02]  /*5f40*/  SHF.R.U32.HI R58, RZ, 0xa, R11.reuse ;  /* 0x0000000aff3a7819 */ /* 0x100fe4000001160b */
[----:B------:R-:W-:Y:S02]  /*5f50*/  SHF.R.U32.HI R29, RZ, 0x6, R11 ;  /* 0x00000006ff1d7819 */ /* 0x000fe4000001160b */
[----:B------:R-:W-:Y:S02]  /*5f60*/  LOP3.LUT R24, R37, 0x300030, R8, 0xf8, !PT ;  /* 0x0030003025187812 */ /* 0x000fe400078ef808 */
[----:B------:R-:W-:-:S02]  /*5f70*/  LOP3.LUT R25, R10, 0x300030, R9, 0xf8, !PT ;  /* 0x003000300a197812 */ /* 0x000fc400078ef809 */
[----:B------:R-:W0:Y:S01]  /*5f80*/  LDS.128 R8, [UR4] ;  /* 0x00000004ff087984 */ /* 0x000e220008000c00 */
[--C-:B--2---:R-:W-:Y:S02]  /*5f90*/  SHF.R.U32.HI R37, RZ, 0xc, R4.reuse ;  /* 0x0000000cff257819 */ /* 0x104fe40000011604 */
[----:B------:R-:W-:Y:S02]  /*5fa0*/  LOP3.LUT R49, R4, 0x3f003f, RZ, 0xc0, !PT ;  /* 0x003f003f04317812 */ /* 0x000fe400078ec0ff */
[----:B------:R-:W-:Y:S02]  /*5fb0*/  SHF.R.U32.HI R50, RZ, 0x6, R4 ;  /* 0x00000006ff327819 */ /* 0x000fe40000011604 */
[--C-:B------:R-:W-:Y:S02]  /*5fc0*/  SHF.R.U32.HI R4, RZ, 0xc, R5.reuse ;  /* 0x0000000cff047819 */ /* 0x100fe40000011605 */
[----:B------:R-:W-:Y:S02]  /*5fd0*/  LOP3.LUT R51, R5, 0x3f003f, RZ, 0xc0, !PT ;  /* 0x003f003f05337812 */ /* 0x000fe400078ec0ff */
[----:B------:R-:W-:-:S02]  /*5fe0*/  SHF.R.U32.HI R52, RZ, 0x6, R5 ;  /* 0x00000006ff347819 */ /* 0x000fc40000011605 */
[----:B------:R-:W-:Y:S02]  /*5ff0*/  LOP3.LUT R55, R7, 0x3f003f, RZ, 0xc0, !PT ;  /* 0x003f003f07377812 */ /* 0x000fe400078ec0ff */
[--C-:B------:R-:W-:Y:S02]  /*6000*/  SHF.R.U32.HI R56, RZ, 0x6, R7.reuse ;  /* 0x00000006ff387819 */ /* 0x100fe40000011607 */
[----:B------:R-:W-:Y:S02]  /*6010*/  LOP3.LUT R37, R37, 0xf000f, RZ, 0xc0, !PT ;  /* 0x000f000f25257812 */ /* 0x000fe400078ec0ff */
[----:B------:R-:W-:Y:S02]  /*6020*/  SHF.R.U32.HI R5, RZ, 0xc, R6 ;  /* 0x0000000cff057819 */ /* 0x000fe40000011606 */
[----:B------:R-:W-:Y:S02]  /*6030*/  SHF.R.U32.HI R7, RZ, 0xc, R7 ;  /* 0x0000000cff077819 */ /* 0x000fe40000011607 */
[----:B------:R-:W-:-:S02]  /*6040*/  LOP3.LUT R4, R4, 0xf000f, RZ, 0xc0, !PT ;  /* 0x000f000f04047812 */ /* 0x000fc400078ec0ff */
[----:B------:R-:W-:Y:S02]  /*6050*/  LOP3.LUT R37, R37, 0x300030, R38, 0xf8, !PT ;  /* 0x0030003025257812 */ /* 0x000fe400078ef826 */
[----:B------:R-:W-:Y:S02]  /*6060*/  LOP3.LUT R53, R6, 0x3f003f, RZ, 0xc0, !PT ;  /* 0x003f003f06357812 */ /* 0x000fe400078ec0ff */
[----:B------:R-:W-:Y:S02]  /*6070*/  SHF.R.U32.HI R54, RZ, 0x6, R6 ;  /* 0x00000006ff367819 */ /* 0x000fe40000011606 */
[----:B------:R-:W-:Y:S02]  /*6080*/  LOP3.LUT R5, R5, 0xf000f, RZ, 0xc0, !PT ;  /* 0x000f000f05057812 */ /* 0x000fe400078ec0ff */
[----:B------:R-:W-:Y:S02]  /*6090*/  LOP3.LUT R7, R7, 0xf000f, RZ, 0xc0, !PT ;  /* 0x000f000f07077812 */ /* 0x000fe400078ec0ff */
[----:B------:R-:W-:-:S02]  /*60a0*/  LOP3.LUT R38, R4, 0x300030, R39, 0xf8, !PT ;  /* 0x0030003004267812 */ /* 0x000fc400078ef827 */
[----:B------:R-:W-:Y:S01]  /*60b0*/  LOP3.LUT R40, R5, 0x300030, R40, 0xf8, !PT ;  /* 0x0030003005287812 */ /* 0x000fe200078ef828 */
[-C--:B0-----:R-:W-:Y:S02]  /*60c0*/  HFMA2.MMA R4, R41, R8.reuse, RZ ;  /* 0x0000000829047235 */ /* 0x081fe400000000ff */
[----:B------:R-:W-:Y:S01]  /*60d0*/  HFMA2.MMA R6, R45, R8, RZ ;  /* 0x000000082d067235 */ /* 0x000fe200000000ff */
[----:B------:R-:W-:Y:S01]  /*60e0*/  LOP3.LUT R39, R7, 0x300030, R58, 0xf8, !PT ;  /* 0x0030003007277812 */ /* 0x000fe200078ef83a */
[-C--:B------:R-:W-:Y:S02]  /*60f0*/  HFMA2 R5, R43, R8.reuse, RZ.H0_H0 ;  /* 0x000000082b057231 */ /* 0x080fe400000400ff */
[----:B------:R-:W-:Y:S02]  /*6100*/  HFMA2 R7, R47, R8, RZ.H0_H0 ;  /* 0x000000082f077231 */ /* 0x000fe400000400ff */
        /* <DEDUP_REMOVED lines=13> */
[----:B------:R-:W-:Y:S01]  /*61e0*/  LOP3.LUT R55, R55, 0x64006400, RZ, 0xfc, !PT ;  /* 0x6400640037377812 */ /* 0x000fe200078efcff */
[-C--:B------:R-:W-:Y:S01]  /*61f0*/  HFMA2.MMA R8, R49, R10.reuse, R8 ;  /* 0x0000000a31087235 */ /* 0x080fe20000000008 */
[----:B------:R-:W-:Y:S01]  /*6200*/  LOP3.LUT R54, R54, 0x64006400, RZ, 0xfc, !PT ;  /* 0x6400640036367812 */ /* 0x000fe200078efcff */
[----:B------:R-:W-:Y:S01]  /*6210*/  HADD2 R50, R50, -1056, -1056 ;  /* 0xe420e42032327430 */ /* 0x000fe20000000000 */
[----:B------:R-:W-:Y:S01]  /*6220*/  HFMA2.MMA R59, R53, R10, R59 ;  /* 0x0000000a353b7235 */ /* 0x000fe2000000003b */
        /* <DEDUP_REMOVED lines=8> */
[----:B------:R-:W-:Y:S02]  /*62b0*/  LOP3.LUT R36, R36, 0x3f003f, RZ, 0xc0, !PT ;  /* 0x003f003f24247812 */ /* 0x000fe400078ec0ff */
[----:B------:R-:W-:Y:S01]  /*62c0*/  LOP3.LUT R8, R27, 0x64006400, RZ, 0xfc, !PT ;  /* 0x640064001b087812 */ /* 0x000fe200078efcff */
[----:B------:R-:W-:Y:S01]  /*62d0*/  HADD2 R27, R33, -1056, -1056 ;  /* 0xe420e420211b7430 */ /* 0x000fe20000000000 */
[----:B------:R-:W-:Y:S01]  /*62e0*/  HFMA2.MMA R59, R54, R11, R59 ;  /* 0x0000000b363b7235 */ /* 0x000fe2000000003b */
[----:B------:R-:W-:Y:S01]  /*62f0*/  LOP3.LUT R30, R30, 0x3f003f, RZ, 0xc0, !PT ;  /* 0x003f003f1e1e7812 */ /* 0x000fe200078ec0ff */
[----:B------:R-:W-:Y:S01]  /*6300*/  HADD2 R33, R28, -1056, -1056 ;  /* 0xe420e4201c217430 */ /* 0x000fe20000000000 */
[----:B------:R-:W-:Y:S02]  /*6310*/  LOP3.LUT R52, R52, 0x3f003f, RZ, 0xc0, !PT ;  /* 0x003f003f34347812 */ /* 0x000fe400078ec0ff */
[----:B------:R-:W-:-:S02]  /*6320*/  LOP3.LUT R36, R36, 0x64006400, RZ, 0xfc, !PT ;  /* 0x6400640024247812 */ /* 0x000fc400078efcff */
        /* <DEDUP_REMOVED lines=29> */
[----:B------:R-:W-:Y:S01]  /*6500*/  LOP3.LUT R24, R24, 0x64006400, RZ, 0xfc, !PT ;  /* 0x6400640018187812 */ /* 0x000fe200078efcff */
[----:B------:R-:W-:Y:S01]  /*6510*/  HADD2 R32, R32, -1056, -1056 ;  /* 0xe420e42020207430 */ /* 0x000fe20000000000 */
[----:B------:R-:W-:Y:S01]  /*6520*/  HFMA2.MMA R59, R62, R6, R59 ;  /* 0x000000063e3b7235 */ /* 0x000fe2000000003b */
[----:B------:R-:W-:Y:S01]  /*6530*/  HADD2 R60, R37, -1056, -1056 ;  /* 0xe420e420253c7430 */ /* 0x000fe20000000000 */
[----:B------:R-:W-:Y:S01]  /*6540*/  LOP3.LUT R25, R25, 0x64006400, RZ, 0xfc, !PT ;  /* 0x6400640019197812 */ /* 0x000fe200078efcff */
[----:B------:R-:W-:Y:S01]  /*6550*/  HFMA2 R11, R31, R4, R11 ;  /* 0x000000041f0b7231 */ /* 0x000fe2000000000b */
[----:B------:R-:W-:Y:S01]  /*6560*/  LOP3.LUT R38, R38, 0x64006400, RZ, 0xfc, !PT ;  /* 0x6400640026267812 */ /* 0x000fe200078efcff */
[----:B------:R-:W-:-:S02]  /*6570*/  HADD2 R28, R9, -1056, -1056 ;  /* 0xe420e420091c7430 */ /* 0x000fc40000000000 */
        /* <DEDUP_REMOVED lines=65> */
.L_x_2598:
[----:B-----5:R-:W-:Y:S01]  /*6990*/  @!P0 IADD3 R18, R2, R15, RZ ;  /* 0x0000000f02128210 */ /* 0x020fe20007ffe0ff */
[----:B------:R-:W-:Y:S06]  /*69a0*/  @!P1 BRA `(.L_x_2599) ;  /* 0x0000000c00889947 */ /* 0x000fec0003800000 */
[----:B------:R-:W-:Y:S02]  /*69b0*/  IMAD R5, R57, 0xc, RZ ;  /* 0x0000000c39057824 */ /* 0x000fe400078e02ff */
        /* <DEDUP_REMOVED lines=15> */
[----:B------:R-:W-:Y:S02]  /*6ab0*/  LOP3.LUT R47, R27, 0x3f003f, RZ, 0xc0, !PT ;  /* 0x003f003f1b2f7812 */ /* 0x000fe400078ec0ff */
[--C-:B------:R-:W-:Y:S02]  /*6ac0*/  SHF.R.U32.HI R48, RZ, 0xc, R27.reuse ;  /* 0x0000000cff307819 */ /* 0x100fe4000001161b */
        /* <DEDUP_REMOVED lines=13> */
[----:B------:R-:W-:Y:S02]  /*6ba0*/  LOP3.LUT R9, R24, 0xf000f, RZ, 0xc0, !PT ;  /* 0x000f000f18097812 */ /* 0x000fe400078ec0ff */
[----:B------:R-:W-:-:S02]  /*6bb0*/  LOP3.LUT R10, R25, 0xf000f, RZ, 0xc0, !PT ;  /* 0x000f000f190a7812 */ /* 0x000fc400078ec0ff */
[----:B------:R-:W-:Y:S02]  /*6bc0*/  LOP3.LUT R44, R26, 0x3f003f, RZ, 0xc0, !PT ;  /* 0x003f003f1a2c7812 */ /* 0x000fe400078ec0ff */
[----:B------:R-:W-:Y:S02]  /*6bd0*/  SHF.R.U32.HI R45, RZ, 0x6, R26 ;  /* 0x00000006ff2d7819 */ /* 0x000fe4000001161a */
[----:B------:R-:W-:Y:S02]  /*6be0*/  LOP3.LUT R26, R11, 0x3f003f, RZ, 0xc0, !PT ;  /* 0x003f003f0b1a7812 */ /* 0x000fe400078ec0ff */
[--C-:B------:R-:W-:Y:S02]  /*6bf0*/  SHF.R.U32.HI R49, RZ, 0x8, R11.reuse ;  /* 0x00000008ff317819 */ /* 0x100fe4000001160b */
[--C-:B------:R-:W-:Y:S02]  /*6c00*/  SHF.R.U32.HI R58, RZ, 0xa, R11.reuse ;  /* 0x0000000aff3a7819 */ /* 0x100fe4000001160b */
[----:B------:R-:W-:-:S02]  /*6c10*/  SHF.R.U32.HI R28, RZ, 0x6, R11 ;  /* 0x00000006ff1c7819 */ /* 0x000fc4000001160b */
[----:B------:R-:W-:Y:S02]  /*6c20*/  LOP3.LUT R24, R9, 0x300030, R8, 0xf8, !PT ;  /* 0x0030003009187812 */ /* 0x000fe400078ef808 */
[----:B------:R-:W-:Y:S02]  /*6c30*/  LOP3.LUT R25, R10, 0x300030, R39, 0xf8, !PT ;  /* 0x003000300a197812 */ /* 0x000fe400078ef827 */
[----:B------:R-:W0:Y:S01]  /*6c40*/  LDS.128 R8, [UR4+0x20] ;  /* 0x00002004ff087984 */ /* 0x000e220008000c00 */
[----:B------:R-:W-:Y:S02]  /*6c50*/  LOP3.LUT R3, R36, 0xf000f, RZ, 0xc0, !PT ;  /* 0x000f000f24037812 */ /* 0x000fe400078ec0ff */
[----:B------:R-:W-:Y:S02]  /*6c60*/  LOP3.LUT R48, R48, 0xf000f, RZ, 0xc0, !PT ;  /* 0x000f000f30307812 */ /* 0x000fe400078ec0ff */
[----:B------:R-:W-:Y:S02]  /*6c70*/  LOP3.LUT R2, R3, 0x300030, R2, 0xf8, !PT ;  /* 0x0030003003027812 */ /* 0x000fe400078ef802 */
[----:B------:R-:W-:-:S02]  /*6c80*/  LOP3.LUT R3, R48, 0x300030, R49, 0xf8, !PT ;  /* 0x0030003030037812 */ /* 0x000fc400078ef831 */
[--C-:B---3--:R-:W-:Y:S02]  /*6c90*/  SHF.R.U32.HI R36, RZ, 0xc, R4.reuse ;  /* 0x0000000cff247819 */ /* 0x108fe40000011604 */
        /* <DEDUP_REMOVED lines=8> */
[----:B------:R-:W-:Y:S02]  /*6d20*/  SHF.R.U32.HI R51, RZ, 0x6, R5 ;  /* 0x00000006ff337819 */ /* 0x000fe40000011605 */
        /* <DEDUP_REMOVED lines=11> */
[----:B------:R-:W-:Y:S02]  /*6de0*/  LOP3.LUT R36, R36, 0x300030, R37, 0xf8, !PT ;  /* 0x0030003024247812 */ /* 0x000fe400078ef825 */
[----:B------:R-:W-:Y:S01]  /*6df0*/  LOP3.LUT R37, R5, 0x300030, R38, 0xf8, !PT ;  /* 0x0030003005257812 */ /* 0x000fe200078ef826 */
[----:B------:R-:W-:Y:S01]  /*6e00*/  HADD2 R40, R4, -1056, -1056 ;  /* 0xe420e42004287430 */ /* 0x000fe20000000000 */
[----:B------:R-:W-:Y:S01]  /*6e10*/  LOP3.LUT R5, R43, 0x64006400, RZ, 0xfc, !PT ;  /* 0x640064002b057812 */ /* 0x000fe200078efcff */
[----:B------:R-:W-:Y:S01]  /*6e20*/  HADD2 R44, R6, -1056, -1056 ;  /* 0xe420e420062c7430 */ /* 0x000fe20000000000 */
[----:B------:R-:W-:Y:S01]  /*6e30*/  LOP3.LUT R55, R7, 0x3f003f, RZ, 0xc0, !PT ;  /* 0x003f003f07377812 */ /* 0x000fe200078ec0ff */
[----:B------:R-:W-:Y:S01]  /*6e40*/  HADD2 R43, R42, -1056, -1056 ;  /* 0xe420e4202a2b7430 */ /* 0x000fe20000000000 */
[--C-:B------:R-:W-:Y:S01]  /*6e50*/  SHF.R.U32.HI R56, RZ, 0x6, R7.reuse ;  /* 0x00000006ff387819 */ /* 0x100fe20000011607 */
[-C--:B0-----:R-:W-:Y:S01]  /*6e60*/  HFMA2.MMA R4, R41, R8.reuse, RZ ;  /* 0x0000000829047235 */ /* 0x081fe200000000ff */
[----:B------:R-:W-:Y:S01]  /*6e70*/  SHF.R.U32.HI R7, RZ, 0xc, R7 ;  /* 0x0000000cff077819 */ /* 0x000fe20000011607 */
[----:B------:R-:W-:Y:S01]  /*6e80*/  HFMA2.MMA R6, R45, R8, RZ ;  /* 0x000000082d067235 */ /* 0x000fe200000000ff */
[----:B------:R-:W-:-:S02]  /*6e90*/  HADD2 R42, R5, -1056, -1056 ;  /* 0xe420e420052a7430 */ /* 0x000fc40000000000 */
[----:B------:R-:W-:Y:S01]  /*6ea0*/  LOP3.LUT R7, R7, 0xf000f, RZ, 0xc0, !PT ;  /* 0x000f000f07077812 */ /* 0x000fe200078ec0ff */
[----:B------:R-:W-:-:S03]  /*6eb0*/  HFMA2 R5, R43, R8, RZ.H0_H0 ;  /* 0x000000082b057231 */ /* 0x000fc600000400ff */
[----:B------:R-:W-:Y:S01]  /*6ec0*/  LOP3.LUT R38, R7, 0x300030, R58, 0xf8, !PT ;  /* 0x0030003007267812 */ /* 0x000fe200078ef83a */
[-C--:B------:R-:W-:Y:S01]  /*6ed0*/  HFMA2.MMA R58, R40, R9.reuse, R4 ;  /* 0x00000009283a7235 */ /* 0x080fe20000000004 */
[----:B------:R-:W-:Y:S01]  /*6ee0*/  HFMA2 R59, R42, R9, R5 ;  /* 0x000000092a3b7231 */ /* 0x000fe20000000005 */
[----:B------:R-:W-:Y:S02]  /*6ef0*/  HFMA2.MMA R60, R44, R9, R6 ;  /* 0x000000092c3c7235 */ /* 0x000fe40000000006 */
[----:B------:R-:W0:Y:S01]  /*6f00*/  LDS.128 R4, [UR4+0x30] ;  /* 0x00003004ff047984 */ /* 0x000e220008000c00 */
[----:B------:R-:W-:Y:S02]  /*6f10*/  LOP3.LUT R39, R39, 0xf000f, RZ, 0xc0, !PT ;  /* 0x000f000f27277812 */ /* 0x000fe400078ec0ff */
[----:B------:R-:W-:Y:S02]  /*6f20*/  LOP3.LUT R47, R47, 0x64006400, RZ, 0xfc, !PT ;  /* 0x640064002f2f7812 */ /* 0x000fe400078efcff */
[----:B------:R-:W-:-:S02]  /*6f30*/  LOP3.LUT R54, R54, 0x3f003f, RZ, 0xc0, !PT ;  /* 0x003f003f36367812 */ /* 0x000fc400078ec0ff */
[----:B------:R-:W-:Y:S01]  /*6f40*/  LOP3.LUT R39, R39, 0x300030, R46, 0xf8, !PT ;  /* 0x0030003027277812 */ /* 0x000fe200078ef82e */
[----:B------:R-:W-:Y:S01]  /*6f50*/  HADD2 R47, R47, -1056, -1056 ;  /* 0xe420e4202f2f7430 */ /* 0x000fe20000000000 */
[----:B------:R-:W-:Y:S02]  /*6f60*/  LOP3.LUT R46, R54, 0x64006400, RZ, 0xfc, !PT ;  /* 0x64006400362e7812 */ /* 0x000fe400078efcff */
[----:B------:R-:W-:Y:S01]  /*6f70*/  LOP3.LUT R48, R48, 0x64006400, RZ, 0xfc, !PT ;  /* 0x6400640030307812 */ /* 0x000fe200078efcff */
[----:B------:R-:W-:Y:S01]  /*6f80*/  HFMA2 R8, R47, R8, RZ.H0_H0 ;  /* 0x000000082f087231 */ /* 0x000fe200000400ff */
[----:B------:R-:W-:Y:S01]  /*6f90*/  LOP3.LUT R49, R49, 0x3f003f, RZ, 0xc0, !PT ;  /* 0x003f003f31317812 */ /* 0x000fe200078ec0ff */
[----:B------:R-:W-:Y:S01]  /*6fa0*/  HADD2 R46, R46, -1056, -1056 ;  /* 0xe420e4202e2e7430 */ /* 0x000fe20000000000 */
        /* <DEDUP_REMOVED lines=25> */
[----:B------:R-:W-:-:S02]  /*7140*/  HADD2 R50, R9, -1056, -1056 ;  /* 0xe420e42009327430 */ /* 0x000fc40000000000 */
[----:B------:R-:W-:Y:S01]  /*7150*/  HADD2 R54, R56, -1056, -1056 ;  /* 0xe420e42038367430 */ /* 0x000fe20000000000 */
[----:B------:R-:W-:Y:S01]  /*7160*/  HFMA2.MMA R60, R52, R11, R60 ;  /* 0x0000000b343c7235 */ /* 0x000fe2000000003c */
[----:B------:R-:W-:Y:S01]  /*7170*/  HADD2 R27, R32, -1056, -1056 ;  /* 0xe420e420201b7430 */ /* 0x000fe20000000000 */
[----:B------:R-:W-:Y:S01]  /*7180*/  LOP3.LUT R8, R33, 0x64006400, RZ, 0xfc, !PT ;  /* 0x6400640021087812 */ /* 0x000fe200078efcff */
[-C--:B------:R-:W-:Y:S02]  /*7190*/  HFMA2 R59, R50, R11.reuse, R59 ;  /* 0x0000000b323b7231 */ /* 0x080fe4000000003b */
[----:B------:R-:W-:Y:S01]  /*71a0*/  HFMA2 R61, R54, R11, R61 ;  /* 0x0000000b363d7231 */ /* 0x000fe2000000003d */
[----:B------:R-:W-:Y:S01]  /*71b0*/  LOP3.LUT R11, R29, 0x3f003f, RZ, 0xc0, !PT ;  /* 0x003f003f1d0b7812 */ /* 0x000fe200078ec0ff */
[----:B------:R-:W-:Y:S01]  /*71c0*/  HADD2 R33, R10, -1056, -1056 ;  /* 0xe420e4200a217430 */ /* 0x000fe20000000000 */
        /* <DEDUP_REMOVED lines=22> */
[----:B------:R-:W-:Y:S01]  /*7330*/  LOP3.LUT R24, R24, 0x64006400, RZ, 0xfc, !PT ;  /* 0x6400640018187812 */ /* 0x000fe200078efcff */
[-C--:B------:R-:W-:Y:S01]  /*7340*/  HFMA2 R59, R29, R4.reuse, R59 ;  /* 0x000000041d3b7231 */ /* 0x080fe2000000003b */
[----:B------:R-:W-:Y:S01]  /*7350*/  HFMA2.MMA R60, R65, R6, R60 ;  /* 0x00000006413c7235 */ /* 0x000fe2000000003c */
[----:B------:R-:W-:Y:S02]  /*7360*/  HADD2 R30, R9, -1056, -1056 ;  /* 0xe420e420091e7430 */ /* 0x000fe40000000000 */
        /* <DEDUP_REMOVED lines=70> */
.L_x_2599:
        /* <DEDUP_REMOVED lines=8> */
.L_x_2597:
[----:B------:R-:W-:Y:S01]  /*7850*/  ISETP.GE.AND P0, PT, R15, R16, PT ;  /* 0x000000100f00720c */ /* 0x000fe20003f06270 */
[----:B------:R-:W-:-:S03]  /*7860*/  ULDC UR5, c[0x0][0x260] ;  /* 0x0000980000057ab9 */ /* 0x000fc60000000800 */
[----:B------:R-:W-:Y:S01]  /*7870*/  ISETP.GE.OR P0, PT, R15, UR5, P0 ;  /* 0x000000050f007c0c */ /* 0x000fe20008706670 */
[----:B------:R-:W-:-:S12]  /*7880*/  ULDC UR5, c[0x0][0x260] ;  /* 0x0000980000057ab9 */ /* 0x000fd80000000800 */
[----:B------:R-:W-:Y:S05]  /*7890*/  @P0 BRA `(.L_x_2601) ;  /* 0x0000001800c80947 */ /* 0x000fea0003800000 */
.L_x_2603:
[----:B------:R-:W0:Y:S01]  /*78a0*/  LDC R23, c[0x0][0x23c] ;  /* 0x00008f00ff177b82 */ /* 0x000e220000000800 */
[----:B------:R-:W-:Y:S01]  /*78b0*/  ISETP.NE.AND P0, PT, R15, R18, PT ;  /* 0x000000120f00720c */ /* 0x000fe20003f05270 */
[----:B------:R-:W5:-:S12]  /*78c0*/  LDG.E.128.CONSTANT R36, desc[UR6][R34.64] ;  /* 0x0000000622247981 */ /* 0x000f58000c1e9d00 */
[----:B------:R-:W1:Y:S01]  /*78d0*/  @!P0 LDC.64 R2, c[0x0][0x248] ;  /* 0x00009200ff028b82 */ /* 0x000e620000000a00 */
[----:B------:R-:W-:Y:S02]  /*78e0*/  @!P0 IADD3 R20, R20, 0x1, RZ ;  /* 0x0000000114148810 */ /* 0x000fe40007ffe0ff */
[----:B------:R-:W-:Y:S02]  /*78f0*/  @!P0 LEA R5, R15, 0x1, 0x1 ;  /* 0x000000010f058811 */ /* 0x000fe400078e08ff */
[----:B------:R-:W-:Y:S01]  /*7900*/  @!P0 LEA R10, R20, R1, 0x3 ;  /* 0x00000001140a8211 */ /* 0x000fe200078e18ff */
[----:B0-----:R-:W-:-:S05]  /*7910*/  IMAD.WIDE R28, R23, 0x4, R34 ;  /* 0x00000004171c7825 */ /* 0x001fca00078e0222 */
[----:B------:R-:W2:Y:S01]  /*7920*/  @!P0 LDL.64 R10, [R10] ;  /* 0x000000000a0a8983 */ /* 0x000ea20000100a00 */
[----:B------:R-:W-:-:S03]  /*7930*/  IMAD.WIDE R24, R23, 0x4, R28 ;  /* 0x0000000417187825 */ /* 0x000fc600078e021c */
[----:B------:R-:W5:Y:S01]  /*7940*/  LDG.E.128.CONSTANT R28, desc[UR6][R28.64] ;  /* 0x000000061c1c7981 */ /* 0x000f62000c1e9d00 */
[----:B------:R-:W-:-:S03]  /*7950*/  IMAD.WIDE R8, R23, 0x4, R24 ;  /* 0x0000000417087825 */ /* 0x000fc600078e0218 */
[----:B------:R-:W5:Y:S01]  /*7960*/  LDG.E.128.CONSTANT R24, desc[UR6][R24.64] ;  /* 0x0000000618187981 */ /* 0x000f62000c1e9d00 */
[----:B-1----:R-:W-:-:S03]  /*7970*/  @!P0 IMAD.WIDE R2, R5, 0x2, R2 ;  /* 0x0000000205028825 */ /* 0x002fc600078e0202 */
[----:B------:R-:W5:Y:S01]  /*7980*/  LDG.E.128.CONSTANT R4, desc[UR6][R8.64] ;  /* 0x0000000608047981 */ /* 0x000f62000c1e9d00 */
[----:B------:R-:W-:-:S03]  /*7990*/  IADD3 R33, R15, 0x20, RZ ;  /* 0x000000200f217810 */ /* 0x000fc60007ffe0ff */
[----:B------:R0:W5:Y:S01]  /*79a0*/  @!P0 LDG.E.U16.CONSTANT R0, desc[UR6][R2.64] ;  /* 0x0000000602008981 */ /* 0x000162000c1e9500 */
[----:B------:R-:W-:Y:S01]  /*79b0*/  ISETP.GE.AND P2, PT, R33, UR5, PT ;  /* 0x0000000521007c0c */ /* 0x000fe2000bf46270 */
[----:B0-----:R-:W-:Y:S01]  /*79c0*/  IMAD.WIDE R2, R23, 0x4, R8 ;  /* 0x0000000417027825 */ /* 0x001fe200078e0208 */
[----:B--2---:R-:W-:Y:S02]  /*79d0*/  @!P0 PRMT R13, R10, 0x7610, R13 ;  /* 0x000076100a0d8816 */ /* 0x004fe4000000000d */
[----:B------:R-:W-:Y:S02]  /*79e0*/  @!P0 PRMT R12, R11, 0x7610, R12 ;  /* 0x000076100b0c8816 */ /* 0x000fe4000000000c */
[----:B------:R-:W-:Y:S02]  /*79f0*/  @!P0 PRMT R13, R13, 0x7610, R10 ;  /* 0x000076100d0d8816 */ /* 0x000fe4000000000a */
[----:B------:R-:W-:Y:S01]  /*7a00*/  @!P0 PRMT R12, R12, 0x7610, R11 ;  /* 0x000076100c0c8816 */ /* 0x000fe2000000000b */
        /* <DEDUP_REMOVED lines=9> */
[----:B------:R-:W-:Y:S02]  /*7aa0*/  SHF.R.U32.HI R50, RZ, 0xe, R29 ;  /* 0x0000000eff327819 */ /* 0x000fe4000001161d */
[----:B------:R-:W-:Y:S02]  /*7ab0*/  SHF.R.U32.HI R63, RZ, 0xd, R26 ;  /* 0x0000000dff3f7819 */ /* 0x000fe4000001161a */
[----:B------:R-:W-:Y:S02]  /*7ac0*/  SHF.R.U32.HI R66, RZ, 0xd, R27 ;  /* 0x0000000dff427819 */ /* 0x000fe4000001161b */
[----:B------:R-:W-:Y:S02]  /*7ad0*/  LOP3.LUT R49, R49, 0x10001, RZ, 0xc0, !PT ;  /* 0x0001000131317812 */ /* 0x000fe400078ec0ff */
[----:B------:R-:W-:-:S02]  /*7ae0*/  LOP3.LUT R60, R60, 0x20002, R61, 0xf8, !PT ;  /* 0x000200023c3c7812 */ /* 0x000fc400078ef83d */
[----:B------:R-:W-:Y:S02]  /*7af0*/  LOP3.LUT R71, R64, 0x20002, R71, 0xf8, !PT ;  /* 0x0002000240477812 */ /* 0x000fe400078ef847 */
[----:B------:R-:W-:Y:S02]  /*7b00*/  SHF.R.U32.HI R59, RZ, 0xd, R25 ;  /* 0x0000000dff3b7819 */ /* 0x000fe40000011619 */
[----:B------:R-:W-:Y:S02]  /*7b10*/  SHF.R.U32.HI R77, RZ, 0xc, R6 ;  /* 0x0000000cff4d7819 */ /* 0x000fe40000011606 */
[----:B------:R-:W-:Y:S02]  /*7b20*/  SHF.R.U32.HI R78, RZ, 0xc, R7 ;  /* 0x0000000cff4e7819 */ /* 0x000fe40000011607 */
[----:B------:R-:W-:Y:S02]  /*7b30*/  LOP3.LUT R50, R49, 0x20002, R50, 0xf8, !PT ;  /* 0x0002000231327812 */ /* 0x000fe400078ef832 */
[----:B------:R-:W-:-:S02]  /*7b40*/  LOP3.LUT R60, R60, 0x40004, R63, 0xf8, !PT ;  /* 0x000400043c3c7812 */ /* 0x000fc400078ef83f */
        /* <DEDUP_REMOVED lines=15> */
[----:B------:R-:W-:Y:S02]  /*7c40*/  LOP3.LUT R50, R50, 0x40004, R59, 0xf8, !PT ;  /* 0x0004000432327812 */ /* 0x000fe400078ef83b */
[----:B------:R-:W-:Y:S02]  /*7c50*/  LOP3.LUT R77, R60, 0x80008, R77, 0xf8, !PT ;  /* 0x000800083c4d7812 */ /* 0x000fe400078ef84d */
[----:B------:R-:W-:-:S02]  /*7c60*/  LOP3.LUT R78, R71, 0x80008, R78, 0xf8, !PT ;  /* 0x00080008474e7812 */ /* 0x000fc400078ef84e */
        /* <DEDUP_REMOVED lines=19> */
[----:B------:R-:W-:Y:S02]  /*7da0*/  SHF.R.U32.HI R65, RZ, 0xa, R36 ;  /* 0x0000000aff417819 */ /* 0x000fe40000011624 */
        /* <DEDUP_REMOVED lines=10> */
[----:B------:R-:W-:Y:S02]  /*7e50*/  LOP3.LUT R97, R29, 0x64006400, RZ, 0xfc, !PT ;  /* 0x640064001d617812 */ /* 0x000fe400078efcff */
[----:B------:R-:W-:Y:S02]  /*7e60*/  LOP3.LUT R31, R24, 0x3e003e0, RZ, 0xc0, !PT ;  /* 0x03e003e0181f7812 */ /* 0x000fe400078ec0ff */
[----:B------:R-:W-:Y:S02]  /*7e70*/  LOP3.LUT R39, R26, 0x3e003e0, RZ, 0xc0, !PT ;  /* 0x03e003e01a277812 */ /* 0x000fe400078ec0ff */
[----:B------:R-:W-:Y:S02]  /*7e80*/  LOP3.LUT R41, R27, 0x3e003e0, RZ, 0xc0, !PT ;  /* 0x03e003e01b297812 */ /* 0x000fe400078ec0ff */
[----:B------:R-:W-:Y:S02]  /*7e90*/  MOV R32, 0x2800 ;  /* 0x0000280000207802 */ /* 0x000fe40000000f00 */
[----:B------:R-:W-:-:S02]  /*7ea0*/  LOP3.LUT R29, R38, 0x64006400, RZ, 0xfc, !PT ;  /* 0x64006400261d7812 */ /* 0x000fc400078efcff */
[----:B------:R-:W-:Y:S02]  /*7eb0*/  LOP3.LUT R48, R47, 0x40004, R48, 0xf8, !PT ;  /* 0x000400042f307812 */ /* 0x000fe400078ef830 */
        /* <DEDUP_REMOVED lines=59> */
[----:B------:R-:W-:Y:S02]  /*8270*/  SHF.R.U32.HI R24, RZ, 0xa, R24 ;  /* 0x0000000aff187819 */ /* 0x000fe40000011618 */
[----:B------:R-:W-:Y:S01]  /*8280*/  SHF.R.U32.HI R26, RZ, 0xa, R26 ;  /* 0x0000000aff1a7819 */ /* 0x000fe2000001161a */
[----:B------:R-:W-:Y:S01]  /*8290*/  HADD2 R85, R85, -1040, -1040 ;  /* 0xe410e41055557430 */ /* 0x000fe20000000000 */
[----:B------:R-:W-:-:S02]  /*82a0*/  LOP3.LUT R24, R24, 0x1f001f, RZ, 0xc0, !PT ;  /* 0x001f001f18187812 */ /* 0x000fc400078ec0ff */
[----:B------:R-:W-:Y:S02]  /*82b0*/  SHF.R.U32.HI R27, RZ, 0xa, R27 ;  /* 0x0000000aff1b7819 */ /* 0x000fe4000001161b */
[----:B------:R-:W-:Y:S02]  /*82c0*/  LOP3.LUT R24, R24, 0x64006400, RZ, 0xfc, !PT ;  /* 0x6400640018187812 */ /* 0x000fe400078efcff */
[----:B------:R-:W-:Y:S02]  /*82d0*/  SHF.R.U32.HI R25, RZ, 0xa, R25 ;  /* 0x0000000aff197819 */ /* 0x000fe40000011619 */
        /* <DEDUP_REMOVED lines=8> */
[----:B------:R-:W-:Y:S01]  /*8360*/  ISETP.GE.AND P3, PT, R14, 0x2, PT ;  /* 0x000000020e00780c */ /* 0x000fe20003f66270 */
[----:B------:R-:W-:Y:S01]  /*8370*/  HADD2 R54, R54, -1040, -1040 ;  /* 0xe410e41036367430 */ /* 0x000fe20000000000 */
[----:B------:R-:W-:-:S05]  /*8380*/  LOP3.LUT R56, R56, 0x64006400, RZ, 0xfc, !PT ;  /* 0x6400640038387812 */ /* 0x000fca00078efcff */
[----:B------:R-:W-:Y:S01]  /*8390*/  HADD2 R56, R56, -1040, -1040 ;  /* 0xe410e41038387430 */ /* 0x000fe20000000000 */
        /* <DEDUP_REMOVED lines=16> */
[----:B------:R-:W0:Y:S01]  /*84a0*/  LDS.128 R8, [UR4] ;  /* 0x00000004ff087984 */ /* 0x000e220008000c00 */
[----:B------:R-:W-:Y:S02]  /*84b0*/  LOP3.LUT R7, R7, 0x64006400, RZ, 0xfc, !PT ;  /* 0x6400640007077812 */ /* 0x000fe400078efcff */
[----:B------:R-:W-:-:S02]  /*84c0*/  LOP3.LUT R91, R91, 0x64006400, RZ, 0xfc, !PT ;  /* 0x640064005b5b7812 */ /* 0x000fc400078efcff */
[----:B------:R-:W-:Y:S01]  /*84d0*/  LOP3.LUT R93, R93, 0x64006400, RZ, 0xfc, !PT ;  /* 0x640064005d5d7812 */ /* 0x000fe200078efcff */
[-C--:B------:R-:W-:Y:S01]  /*84e0*/  HFMA2 R38, R7, R32.reuse.H0_H0, -48, -48 ;  /* 0xd200d20007267431 */ /* 0x080fe20000040020 */
[----:B------:R-:W-:Y:S01]  /*84f0*/  LOP3.LUT R29, R94, 0x64006400, RZ, 0xfc, !PT ;  /* 0x640064005e1d7812 */ /* 0x000fe200078efcff */
[-C--:B------:R-:W-:Y:S01]  /*8500*/  HFMA2 R36, R91, R32.reuse.H0_H0, -48, -48 ;  /* 0xd200d2005b247431 */ /* 0x080fe20000040020 */
[----:B------:R-:W-:Y:S01]  /*8510*/  LOP3.LUT R73, R73, 0x100010, R6, 0xf8, !PT ;  /* 0x0010001049497812 */ /* 0x000fe200078ef806 */
[-C--:B------:R-:W-:Y:S01]  /*8520*/  HFMA2 R34, R93, R32.reuse.H0_H0, -48, -48 ;  /* 0xd200d2005d227431 */ /* 0x080fe20000040020 */
[----:B------:R-:W-:Y:S01]  /*8530*/  LOP3.LUT R77, R77, 0x100010, R4, 0xf8, !PT ;  /* 0x001000104d4d7812 */ /* 0x000fe200078ef804 */
[----:B------:R-:W-:Y:S01]  /*8540*/  HFMA2 R32, R29, R32.H0_H0, -48, -48 ;  /* 0xd200d2001d207431 */ /* 0x000fe20000040020 */
[----:B------:R-:W-:Y:S01]  /*8550*/  LOP3.LUT R29, R53, 0x64006400, RZ, 0xfc, !PT ;  /* 0x64006400351d7812 */ /* 0x000fe200078efcff */
[----:B------:R-:W-:Y:S01]  /*8560*/  HADD2 R53, R51, -1040, -1040 ;  /* 0xe410e41033357430 */ /* 0x000fe20000000000 */
[----:B------:R-:W-:-:S02]  /*8570*/  LOP3.LUT R78, R78, 0x100010, R5, 0xf8, !PT ;  /* 0x001000104e4e7812 */ /* 0x000fc400078ef805 */
[----:B------:R-:W1:Y:S01]  /*8580*/  LDS.128 R4, [UR4+0x10] ;  /* 0x00001004ff047984 */ /* 0x000e620008000c00 */
[----:B------:R-:W-:Y:S01]  /*8590*/  HADD2 R51, R29, -1040, -1040 ;  /* 0xe410e4101d337430 */ /* 0x000fe20000000000 */
[----:B------:R-:W-:Y:S01]  /*85a0*/  LOP3.LUT R75, R75, 0x100010, R92, 0xf8, !PT ;  /* 0x001000104b4b7812 */ /* 0x000fe200078ef85c */
[----:B------:R-:W-:Y:S01]  /*85b0*/  HADD2 R29, R90, -1040, -1040 ;  /* 0xe410e4105a1d7430 */ /* 0x000fe20000000000 */
[----:B------:R-:W-:Y:S02]  /*85c0*/  LOP3.LUT R68, R68, 0x64006400, RZ, 0xfc, !PT ;  /* 0x6400640044447812 */ /* 0x000fe400078efcff */
[----:B------:R-:W-:Y:S02]  /*85d0*/  LOP3.LUT R60, R60, 0x1f001f, RZ, 0xc0, !PT ;  /* 0x001f001f3c3c7812 */ /* 0x000fe400078ec0ff */
[----:B------:R-:W-:Y:S02]  /*85e0*/  LOP3.LUT R66, R66, 0x1f001f, RZ, 0xc0, !PT ;  /* 0x001f001f42427812 */ /* 0x000fe400078ec0ff */
[----:B------:R-:W-:-:S02]  /*85f0*/  LOP3.LUT R63, R63, 0x1f001f, RZ, 0xc0, !PT ;  /* 0x001f001f3f3f7812 */ /* 0x000fc400078ec0ff */
[----:B------:R-:W-:Y:S02]  /*8600*/  LOP3.LUT R60, R60, 0x64006400, RZ, 0xfc, !PT ;  /* 0x640064003c3c7812 */ /* 0x000fe400078efcff */
[----:B------:R-:W-:Y:S02]  /*8610*/  LOP3.LUT R66, R66, 0x64006400, RZ, 0xfc, !PT ;  /* 0x6400640042427812 */ /* 0x000fe400078efcff */
[----:B------:R-:W-:-:S03]  /*8620*/  LOP3.LUT R78, R78, 0x64006400, RZ, 0xfc, !PT ;  /* 0x640064004e4e7812 */ /* 0x000fc600078efcff */
[----:B------:R-:W-:Y:S01]  /*8630*/  HADD2 R97, R66, -1040, -1040 ;  /* 0xe410e41042617430 */ /* 0x000fe20000000000 */
[----:B------:R-:W-:Y:S01]  /*8640*/  LOP3.LUT R66, R75, 0x64006400, RZ, 0xfc, !PT ;  /* 0x640064004b427812 */ /* 0x000fe200078efcff */
[----:B------:R-:W-:Y:S01]  /*8650*/  HADD2 R78, R78, -1040, -1040 ;  /* 0xe410e4104e4e7430 */ /* 0x000fe20000000000 */
[-C--:B0-----:R-:W-:Y:S01]  /*8660*/  HFMA2.MMA R89, R53, R8.reuse, RZ ;  /* 0x0000000835597235 */ /* 0x081fe200000000ff */
[-C--:B------:R-:W-:Y:S01]  /*8670*/  HFMA2 R91, R51, R8.reuse, RZ.H0_H0 ;  /* 0x00000008335b7231 */ /* 0x080fe200000400ff */
[----:B------:R-:W-:Y:S01]  /*8680*/  HFMA2.MMA R92, R31, R8, RZ ;  /* 0x000000081f5c7235 */ /* 0x000fe200000000ff */
[----:B------:R-:W-:Y:S02]  /*8690*/  HFMA2 R8, R29, R8, RZ.H0_H0 ;  /* 0x000000081d087231 */ /* 0x000fe400000400ff */
[-C--:B------:R-:W-:Y:S02]  /*86a0*/  HFMA2 R91, R48, R9.reuse, R91 ;  /* 0x00000009305b7231 */ /* 0x080fe4000000005b */
        /* <DEDUP_REMOVED lines=8> */
[----:B------:R-:W-:-:S02]  /*8730*/  HADD2 R89, R65, -1040, -1040 ;  /* 0xe410e41041597430 */ /* 0x000fc40000000000 */
[----:B------:R-:W-:Y:S02]  /*8740*/  HADD2 R76, R72, -1040, -1040 ;  /* 0xe410e410484c7430 */ /* 0x000fe40000000000 */
[-C--:B------:R-:W-:Y:S01]  /*8750*/  HFMA2.MMA R92, R67, R10.reuse, R92 ;  /* 0x0000000a435c7235 */ /* 0x080fe2000000005c */
[----:B------:R-:W-:Y:S01]  /*8760*/  HADD2 R72, R9, -1040, -1040 ;  /* 0xe410e41009487430 */ /* 0x000fe20000000000 */
[----:B------:R-:W-:Y:S01]  /*8770*/  HFMA2.MMA R90, R89, R10, R90 ;  /* 0x0000000a595a7235 */ /* 0x000fe2000000005a */
[----:B------:R-:W-:Y:S02]  /*8780*/  HADD2 R65, R70, -1040, -1040 ;  /* 0xe410e41046417430 */ /* 0x000fe40000000000 */
[-C--:B------:R-:W-:Y:S02]  /*8790*/  HFMA2 R91, R69, R10.reuse, R91 ;  /* 0x0000000a455b7231 */ /* 0x080fe4000000005b */
        /* <DEDUP_REMOVED lines=8> */
[-C--:B-1----:R-:W-:Y:S01]  /*8820*/  HFMA2 R92, R47, R4.reuse, R8 ;  /* 0x000000042f5c7231 */ /* 0x082fe20000000008 */
[-C--:B------:R-:W-:Y:S01]  /*8830*/  HFMA2.MMA R93, R45, R4.reuse, R9 ;  /* 0x000000042d5d7235 */ /* 0x080fe20000000009 */
[----:B------:R-:W-:Y:S01]  /*8840*/  HFMA2 R94, R43, R4, R11 ;  /* 0x000000042b5e7231 */ /* 0x000fe2000000000b */
[----:B------:R-:W-:Y:S01]  /*8850*/  HFMA2.MMA R91, R49, R4, R90 ;  /* 0x00000004315b7235 */ /* 0x000fe2000000005a */
[----:B------:R-:W0:Y:S01]  /*8860*/  LDS.128 R8, [UR4+0x20] ;  /* 0x00002004ff087984 */ /* 0x000e220008000c00 */
[----:B------:R-:W-:Y:S01]  /*8870*/  HADD2 R86, R80, -1040, -1040 ;  /* 0xe410e41050567430 */ /* 0x000fe20000000000 */
        /* <DEDUP_REMOVED lines=31> */
[----:B------:R-:W-:-:S02]  /*8a70*/  HADD2 R55, R55, -1040, -1040 ;  /* 0xe410e41037377430 */ /* 0x000fc40000000000 */
[----:B------:R-:W-:Y:S02]  /*8a80*/  HADD2 R62, R26, -1040, -1040 ;  /* 0xe410e4101a3e7430 */ /* 0x000fe40000000000 */
        /* <DEDUP_REMOVED lines=21> */
[----:B------:R-:W-:Y:S02]  /*8be0*/  HADD2 R61, R61, -1040, -1040 ;  /* 0xe410e4103d3d7430 */ /* 0x000fe40000000000 */
[-C--:B------:R-:W-:Y:S01]  /*8bf0*/  HFMA2 R94, R39, R10.reuse, R94 ;  /* 0x0000000a275e7231 */ /* 0x080fe2000000005e */
[-C--:B------:R-:W-:Y:S01]  /*8c00*/  HFMA2.MMA R27, R54, R11.reuse, R27 ;  /* 0x0000000b361b7235 */ /* 0x080fe2000000001b */
[----:B------:R-:W-:Y:S01]  /*8c10*/  HFMA2 R96, R35, R10, R96 ;  /* 0x0000000a23607231 */ /* 0x000fe20000000060 */
[----:B------:R-:W-:Y:S01]  /*8c20*/  HFMA2.MMA R8, R58, R11, R95 ;  /* 0x0000000b3a087235 */ /* 0x000fe2000000005f */
[-C--:B------:R-:W-:Y:S02]  /*8c30*/  HFMA2 R94, R56, R11.reuse, R94 ;  /* 0x0000000b385e7231 */ /* 0x080fe4000000005e */
[----:B------:R-:W-:Y:S02]  /*8c40*/  HFMA2 R96, R64, R11, R96 ;  /* 0x0000000b40607231 */ /* 0x000fe40000000060 */
        /* <DEDUP_REMOVED lines=8> */
[----:B------:R-:W-:Y:S01]  /*8cd0*/  HFMA2 R94, R36, R5, R94 ;  /* 0x00000005245e7231 */ /* 0x000fe2000000005e */
[-C--:B------:R-:W-:Y:S01]  /*8ce0*/  HFMA2.MMA R27, R38, R5.reuse, R27 ;  /* 0x00000005261b7235 */ /* 0x080fe2000000001b */
        /* <DEDUP_REMOVED lines=12> */
[-C--:B------:R-:W-:Y:S01]  /*8db0*/  HFMA2.MMA R27, R60, R7.reuse, R27 ;  /* 0x000000073c1b7235 */ /* 0x080fe2000000001b */
[-C--:B------:R-:W-:Y:S02]  /*8dc0*/  HFMA2 R94, R71, R6.reuse, R94 ;  /* 0x00000006475e7231 */ /* 0x080fe4000000005e */
[----:B------:R-:W-:Y:S01]  /*8dd0*/  HFMA2.MMA R8, R68, R7, R8 ;  /* 0x0000000744087235 */ /* 0x000fe20000000008 */
[----:B------:R-:W-:Y:S02]  /*8de0*/  HFMA2 R96, R99, R6, R96 ;  /* 0x0000000663607231 */ /* 0x000fe40000000060 */
        /* <DEDUP_REMOVED lines=87> */
.L_x_2602:
[----:B------:R-:W-:Y:S01]  /*9360*/  ISETP.LT.AND P3, PT, R33, R16, PT ;  /* 0x000000102100720c */ /* 0x000fe20003f61270 */
[----:B------:R-:W-:Y:S01]  /*9370*/  UIADD3 UR4, UR4, 0x40, URZ ;  /* 0x0000004004047890 */ /* 0x000fe2000fffe03f */
[----:B-----5:R-:W-:Y:S01]  /*9380*/  @!P0 IADD3 R18, R0, R15, RZ ;  /* 0x0000000f00128210 */ /* 0x020fe20007ffe0ff */
[----:B------:R-:W-:Y:S01]  /*9390*/  IMAD.WIDE R34, R23, 0x4, R2 ;  /* 0x0000000417227825 */ /* 0x000fe200078e0202 */
[----:B------:R-:W-:-:S09]  /*93a0*/  MOV R15, R33 ;  /* 0x00000021000f7202 */ /* 0x000fd20000000f00 */
[----:B------:R-:W-:Y:S05]  /*93b0*/  @!P2 BRA P3, `(.L_x_2603) ;  /* 0xffffffe40038a947 */ /* 0x000fea000183ffff */
.L_x_2601:
[----:B------:R-:W-:Y:S01]  /*93c0*/  ISETP.GE.AND P0, PT, R15, R16, PT ;  /* 0x000000100f00720c */ /* 0x000fe20003f06270 */
[----:B------:R-:W-:-:S03]  /*93d0*/  ULDC UR5, c[0x0][0x264] ;  /* 0x0000990000057ab9 */ /* 0x000fc60000000800 */
[----:B------:R-:W-:Y:S01]  /*93e0*/  ISETP.GE.OR P0, PT, R15, UR5, P0 ;  /* 0x000000050f007c0c */ /* 0x000fe20008706670 */
[----:B------:R-:W-:-:S12]  /*93f0*/  ULDC UR5, c[0x0][0x264] ;  /* 0x0000990000057ab9 */ /* 0x000fd80000000800 */
[----:B------:R-:W-:Y:S05]  /*9400*/  @P0 BRA `(.L_x_2604) ;  /* 0x0000003000a40947 */ /* 0x000fea0003800000 */
.L_x_2609:
        /* <DEDUP_REMOVED lines=29> */
[----:B------:R-:W-:Y:S02]  /*95e0*/  LOP3.LUT R38, R4, 0xf000f0, RZ, 0xc0, !PT ;  /* 0x00f000f004267812 */ /* 0x000fe400078ec0ff */
[----:B------:R-:W-:Y:S02]  /*95f0*/  SHF.R.U32.HI R37, RZ, 0x8, R4 ;  /* 0x00000008ff257819 */ /* 0x000fe40000011604 */
[----:B------:R-:W-:Y:S02]  /*9600*/  LOP3.LUT R4, R7, 0xf000f, RZ, 0xc0, !PT ;  /* 0x000f000f07047812 */ /* 0x000fe400078ec0ff */
[----:B------:R-:W-:Y:S02]  /*9610*/  LOP3.LUT R0, R0, 0x64006400, RZ, 0xfc, !PT ;  /* 0x6400640000007812 */ /* 0x000fe400078efcff */
[----:B0-----:R-:W-:Y:S02]  /*9620*/  LOP3.LUT R2, R5, 0xf000f, RZ, 0xc0, !PT ;  /* 0x000f000f05027812 */ /* 0x001fe400078ec0ff */
[----:B------:R-:W-:-:S02]  /*9630*/  LOP3.LUT R4, R4, 0x64006400, RZ, 0xfc, !PT ;  /* 0x6400640004047812 */ /* 0x000fc400078efcff */
[C---:B------:R-:W-:Y:S02]  /*9640*/  LOP3.LUT R3, R6.reuse, 0xf000f, RZ, 0xc0, !PT ;  /* 0x000f000f06037812 */ /* 0x040fe400078ec0ff */
[----:B------:R-:W-:Y:S01]  /*9650*/  LOP3.LUT R41, R6, 0xf000f0, RZ, 0xc0, !PT ;  /* 0x00f000f006297812 */ /* 0x000fe200078ec0ff */
[----:B------:R-:W-:Y:S01]  /*9660*/  HADD2 R45, R4, -1032, -1032 ;  /* 0xe408e408042d7430 */ /* 0x000fe20000000000 */
[----:B------:R-:W-:Y:S01]  /*9670*/  SHF.R.U32.HI R36, RZ, 0x8, R6 ;  /* 0x00000008ff247819 */ /* 0x000fe20000011606 */
[----:B------:R-:W-:Y:S01]  /*9680*/  HADD2 R6, R0, -1032, -1032 ;  /* 0xe408e40800067430 */ /* 0x000fe20000000000 */
[----:B------:R-:W-:Y:S02]  /*9690*/  LOP3.LUT R2, R2, 0x64006400, RZ, 0xfc, !PT ;  /* 0x6400640002027812 */ /* 0x000fe400078efcff */
[----:B------:R-:W-:Y:S01]  /*96a0*/  LOP3.LUT R3, R3, 0x64006400, RZ, 0xfc, !PT ;  /* 0x6400640003037812 */ /* 0x000fe200078efcff */
[----:B------:R-:W-:Y:S01]  /*96b0*/  HADD2.F32 R4, -RZ, R45.H0_H0 ;  /* 0x2000002dff047230 */ /* 0x000fe20000004100 */
[----:B------:R-:W-:Y:S01]  /*96c0*/  LOP3.LUT R39, R5, 0xf000f0, RZ, 0xc0, !PT ;  /* 0x00f000f005277812 */ /* 0x000fe200078ec0ff */
[----:B------:R-:W-:Y:S01]  /*96d0*/  HADD2.F32 R0, -RZ, R6.H0_H0 ;  /* 0x20000006ff007230 */ /* 0x000fe20000004100 */
[----:B------:R-:W-:Y:S01]  /*96e0*/  SHF.R.U32.HI R33, RZ, 0x8, R5 ;  /* 0x00000008ff217819 */ /* 0x000fe20000011605 */
[----:B------:R-:W-:Y:S01]  /*96f0*/  HADD2.F32 R5, -RZ, R42.H0_H0 ;  /* 0x2000002aff057230 */ /* 0x000fe20000004100 */
[----:B------:R-:W-:Y:S01]  /*9700*/  LOP3.LUT R47, R7, 0xf000f0, RZ, 0xc0, !PT ;  /* 0x00f000f0072f7812 */ /* 0x000fe200078ec0ff */
[----:B------:R-:W-:Y:S01]  /*9710*/  HADD2.F32 R42, -RZ, R6.H1_H1 ;  /* 0x30000006ff2a7230 */ /* 0x000fe20000004100 */
[----:B------:R-:W-:Y:S01]  /*9720*/  SHF.R.U32.HI R32, RZ, 0x8, R7 ;  /* 0x00000008ff207819 */ /* 0x000fe20000011607 */
[----:B------:R-:W-:Y:S01]  /*9730*/  HADD2 R40, R2, -1032, -1032 ;  /* 0xe408e40802287430 */ /* 0x000fe20000000000 */
[----:B------:R-:W0:Y:S01]  /*9740*/  LDS.64 R6, [UR4+0x8] ;  /* 0x00000804ff067984 */ /* 0x000e220008000a00 */
[----:B------:R-:W-:Y:S01]  /*9750*/  LOP3.LUT R38, R38, 0x64006400, RZ, 0xfc, !PT ;  /* 0x6400640026267812 */ /* 0x000fe200078efcff */
[----:B------:R-:W-:-:S02]  /*9760*/  HADD2 R44, R3, -1032, -1032 ;  /* 0xe408e408032c7430 */ /* 0x000fc40000000000 */
[----:B------:R-:W-:Y:S01]  /*9770*/  HADD2.F32 R45, -RZ, R45.H1_H1 ;  /* 0x3000002dff2d7230 */ /* 0x000fe20000004100 */
[----:B------:R-:W-:Y:S01]  /*9780*/  LOP3.LUT R46, R41, 0x64006400, RZ, 0xfc, !PT ;  /* 0x64006400292e7812 */ /* 0x000fe200078efcff */
[--C-:B------:R-:W-:Y:S02]  /*9790*/  HADD2.F32 R2, -RZ, R40.reuse.H0_H0 ;  /* 0x20000028ff027230 */ /* 0x100fe40000004100 */
[----:B------:R-:W-:Y:S02]  /*97a0*/  HFMA2 R50, R38, R23.H0_H0, -72, -72 ;  /* 0xd480d48026327431 */ /* 0x000fe40000040017 */
[----:B------:R-:W-:Y:S01]  /*97b0*/  HADD2.F32 R43, -RZ, R40.H1_H1 ;  /* 0x30000028ff2b7230 */ /* 0x000fe20000004100 */
[----:B------:R-:W-:Y:S01]  /*97c0*/  LOP3.LUT R40, R39, 0x64006400, RZ, 0xfc, !PT ;  /* 0x6400640027287812 */ /* 0x000fe200078efcff */
[--C-:B------:R-:W-:Y:S02]  /*97d0*/  HADD2.F32 R3, -RZ, R44.reuse.H0_H0 ;  /* 0x2000002cff037230 */ /* 0x100fe40000004100 */
[----:B------:R-:W-:Y:S01]  /*97e0*/  FFMA.FTZ R38, R5, R4, RZ ;  /* 0x0000000405267223 */ /* 0x000fe200000100ff */
[----:B------:R-:W-:-:S02]  /*97f0*/  HADD2.F32 R44, -RZ, R44.H1_H1 ;  /* 0x3000002cff2c7230 */ /* 0x000fc40000004100 */
[C---:B------:R-:W-:Y:S01]  /*9800*/  FFMA.FTZ R41, R5.reuse, R2, RZ ;  /* 0x0000000205297223 */ /* 0x040fe200000100ff */
[----:B------:R-:W-:Y:S01]  /*9810*/  FFMA.FTZ R39, R0, R5, RZ ;  /* 0x0000000500277223 */ /* 0x000fe200000100ff */
[C---:B------:R-:W-:Y:S01]  /*9820*/  FFMA.FTZ R57, R48.reuse, R45, R38 ;  /* 0x0000002d30397223 */ /* 0x040fe20000010026 */
[----:B------:R-:W-:Y:S01]  /*9830*/  FFMA.FTZ R49, R5, R3, RZ ;  /* 0x0000000305317223 */ /* 0x000fe200000100ff */
[----:B------:R-:W-:Y:S01]  /*9840*/  LOP3.LUT R38, R47, 0x64006400, RZ, 0xfc, !PT ;  /* 0x640064002f267812 */ /* 0x000fe200078efcff */
[-C--:B------:R-:W-:Y:S02]  /*9850*/  HFMA2 R40, R40, R23.reuse.H0_H0, -72, -72 ;  /* 0xd480d48028287431 */ /* 0x080fe40000040017 */
[----:B------:R-:W-:Y:S01]  /*9860*/  FFMA.FTZ R56, R48, R43, R41 ;  /* 0x0000002b30387223 */ /* 0x000fe20000010029 */
[----:B------:R-:W-:Y:S01]  /*9870*/  FFMA.FTZ R39, R42, R48, R39 ;  /* 0x000000302a277223 */ /* 0x000fe20000010027 */
[----:B------:R-:W-:Y:S01]  /*9880*/  FFMA.FTZ R41, R48, R44, R49 ;  /* 0x0000002c30297223 */ /* 0x000fe20000010031 */
[----:B------:R-:W-:-:S02]  /*9890*/  HFMA2 R5, R46, R23.H0_H0, -72, -72 ;  /* 0xd480d4802e057431 */ /* 0x000fc40000040017 */
[----:B------:R-:W-:Y:S02]  /*98a0*/  HADD2.F32 R48, -RZ, R40.H0_H0 ;  /* 0x20000028ff307230 */ /* 0x000fe40000004100 */
[----:B------:R-:W-:Y:S02]  /*98b0*/  HFMA2 R38, R38, R23.H0_H0, -72, -72 ;  /* 0xd480d48026267431 */ /* 0x000fe40000040017 */
[--C-:B------:R-:W-:Y:S01]  /*98c0*/  HADD2.F32 R46, -RZ, R50.reuse.H0_H0 ;  /* 0x20000032ff2e7230 */ /* 0x100fe20000004100 */
[----:B---3--:R-:W-:Y:S01]  /*98d0*/  LOP3.LUT R73, R8, 0xf000f0, RZ, 0xc0, !PT ;  /* 0x00f000f008497812 */ /* 0x008fe200078ec0ff */
[----:B------:R-:W-:Y:S01]  /*98e0*/  HADD2.F32 R47, -RZ, R50.H1_H1 ;  /* 0x30000032ff2f7230 */ /* 0x000fe20000004100 */
[----:B------:R-:W-:Y:S01]  /*98f0*/  LOP3.LUT R77, R10, 0xf000f0, RZ, 0xc0, !PT ;  /* 0x00f000f00a4d7812 */ /* 0x000fe200078ec0ff */
[----:B------:R-:W-:Y:S01]  /*9900*/  HADD2.F32 R49, -RZ, R40.H1_H1 ;  /* 0x30000028ff317230 */ /* 0x000fe20000004100 */
[----:B------:R-:W-:Y:S01]  /*9910*/  LOP3.LUT R75, R9, 0xf000f0, RZ, 0xc0, !PT ;  /* 0x00f000f0094b7812 */ /* 0x000fe200078ec0ff */
[--C-:B------:R-:W-:Y:S01]  /*9920*/  HADD2.F32 R50, -RZ, R5.reuse.H0_H0 ;  /* 0x20000005ff327230 */ /* 0x100fe20000004100 */
[----:B------:R-:W-:Y:S01]  /*9930*/  LOP3.LUT R79, R11, 0xf000f0, RZ, 0xc0, !PT ;  /* 0x00f000f00b4f7812 */ /* 0x000fe200078ec0ff */
[----:B------:R-:W-:-:S02]  /*9940*/  HADD2.F32 R51, -RZ, R5.H1_H1 ;  /* 0x30000005ff337230 */ /* 0x000fc40000004100 */
[C---:B------:R-:W-:Y:S01]  /*9950*/  FFMA.FTZ R5, R55.reuse, R48, R56 ;  /* 0x0000003037057223 */ /* 0x040fe20000010038 */
[--C-:B------:R-:W-:Y:S02]  /*9960*/  HADD2.F32 R52, -RZ, R38.reuse.H0_H0 ;  /* 0x20000026ff347230 */ /* 0x100fe40000004100 */
[----:B------:R-:W-:Y:S01]  /*9970*/  FFMA.FTZ R40, R55, R50, R41 ;  /* 0x0000003237287223 */ /* 0x000fe20000010029 */
[----:B------:R-:W-:Y:S02]  /*9980*/  HADD2.F32 R53, -RZ, R38.H1_H1 ;  /* 0x30000026ff357230 */ /* 0x000fe40000004100 */
[----:B------:R-:W-:Y:S01]  /*9990*/  FFMA.FTZ R38, R46, R55, R39 ;  /* 0x000000372e267223 */ /* 0x000fe20000010027 */
[C---:B------:R-:W-:Y:S01]  /*99a0*/  FFMA.FTZ R59, R54.reuse, R49, R5 ;  /* 0x00000031363b7223 */ /* 0x040fe20000010005 */
[----:B------:R-:W-:Y:S01]  /*99b0*/  LOP3.LUT R5, R37, 0xf000f, RZ, 0xc0, !PT ;  /* 0x000f000f25057812 */ /* 0x000fe200078ec0ff */
[----:B------:R-:W-:Y:S01]  /*99c0*/  FFMA.FTZ R61, R54, R51, R40 ;  /* 0x00000033363d7223 */ /* 0x000fe20000010028 */
        /* <DEDUP_REMOVED lines=18> */
[--C-:B------:R-:W-:Y:S02]  /*9af0*/  HADD2.F32 R39, -RZ, R7.reuse.H0_H0 ;  /* 0x20000007ff277230 */ /* 0x100fe40000004100 */
[----:B------:R-:W-:Y:S02]  /*9b00*/  HADD2 R65, R40, -1032, -1032 ;  /* 0xe408e40828417430 */ /* 0x000fe40000000000 */
[----:B------:R-:W-:Y:S01]  /*9b10*/  FFMA.FTZ R40, R54, R58, R41 ;  /* 0x0000003a36287223 */ /* 0x000fe20000010029 */
[----:B------:R-:W-:Y:S01]  /*9b20*/  FFMA.FTZ R41, R58, R55, R59 ;  /* 0x000000373a297223 */ /* 0x000fe2000001003b */
[--C-:B------:R-:W-:Y:S01]  /*9b30*/  HADD2.F32 R56, -RZ, R6.reuse.H0_H0 ;  /* 0x20000006ff387230 */ /* 0x100fe20000004100 */
[----:B------:R-:W-:Y:S01]  /*9b40*/  LOP3.LUT R33, R33, 0xf000f0, RZ, 0xc0, !PT ;  /* 0x00f000f021217812 */ /* 0x000fe200078ec0ff */
[----:B------:R-:W-:Y:S01]  /*9b50*/  HADD2.F32 R70, -RZ, R7.H1_H1 ;  /* 0x30000007ff467230 */ /* 0x000fe20000004100 */
[----:B------:R-:W-:Y:S01]  /*9b60*/  LOP3.LUT R74, R73, 0x64006400, RZ, 0xfc, !PT ;  /* 0x64006400494a7812 */ /* 0x000fe200078efcff */
[----:B------:R-:W-:-:S02]  /*9b70*/  HADD2.F32 R59, -RZ, R6.H1_H1 ;  /* 0x30000006ff3b7230 */ /* 0x000fc40000004100 */
[----:B------:R-:W-:Y:S01]  /*9b80*/  FFMA.FTZ R64, R58, R56, R61 ;  /* 0x000000383a407223 */ /* 0x000fe2000001003d */
[----:B------:R-:W0:Y:S01]  /*9b90*/  LDS.64 R6, [UR4+0x10] ;  /* 0x00001004ff067984 */ /* 0x000e220008000a00 */
        /* <DEDUP_REMOVED lines=11> */
[-C--:B------:R-:W-:Y:S01]  /*9c50*/  HFMA2 R65, R36, R23.reuse.H0_H0, -72, -72 ;  /* 0xd480d48024417431 */ /* 0x080fe20000040017 */
[----:B------:R-:W-:Y:S01]  /*9c60*/  LOP3.LUT R38, R5, 0x64006400, RZ, 0xfc, !PT ;  /* 0x6400640005267812 */ /* 0x000fe200078efcff */
[----:B------:R-:W-:Y:S01]  /*9c70*/  FFMA.FTZ R5, R61, R62, R40 ;  /* 0x0000003e3d057223 */ /* 0x000fe20000010028 */
[----:B------:R-:W-:Y:S01]  /*9c80*/  LOP3.LUT R36, R37, 0x64006400, RZ, 0xfc, !PT ;  /* 0x6400640025247812 */ /* 0x000fe200078efcff */
[-C--:B------:R-:W-:Y:S02]  /*9c90*/  HFMA2 R32, R32, R23.reuse.H0_H0, -72, -72 ;  /* 0xd480d48020207431 */ /* 0x080fe40000040017 */
[C---:B------:R-:W-:Y:S01]  /*9ca0*/  FFMA.FTZ R40, R62.reuse, R60, R41 ;  /* 0x0000003c3e287223 */ /* 0x040fe20000010029 */
[-C--:B------:R-:W-:Y:S02]  /*9cb0*/  HFMA2 R38, R38, R23.reuse.H0_H0, -72, -72 ;  /* 0xd480d48026267431 */ /* 0x080fe40000040017 */
[----:B------:R-:W-:Y:S01]  /*9cc0*/  FFMA.FTZ R33, R62, R59, R64 ;  /* 0x0000003b3e217223 */ /* 0x000fe20000010040 */
[----:B------:R-:W-:-:S02]  /*9cd0*/  HFMA2 R36, R36, R23.H0_H0, -72, -72 ;  /* 0xd480d48024247431 */ /* 0x000fc40000040017 */
[----:B------:R-:W-:Y:S01]  /*9ce0*/  FFMA.FTZ R41, R62, R58, R63 ;  /* 0x0000003a3e297223 */ /* 0x000fe2000001003f */
[--C-:B------:R-:W-:Y:S02]  /*9cf0*/  HADD2.F32 R62, -RZ, R65.reuse.H0_H0 ;  /* 0x20000041ff3e7230 */ /* 0x100fe40000004100 */
[----:B------:R-:W-:Y:S02]  /*9d00*/  HFMA2 R78, R78, R23.H0_H0, -72, -72 ;  /* 0xd480d4804e4e7431 */ /* 0x000fe40000040017 */
[----:B------:R-:W-:Y:S02]  /*9d10*/  HADD2.F32 R64, -RZ, R32.H0_H0 ;  /* 0x20000020ff407230 */ /* 0x000fe40000004100 */
[----:B------:R-:W-:Y:S02]  /*9d20*/  HADD2.F32 R66, -RZ, R38.H0_H0 ;  /* 0x20000026ff427230 */ /* 0x000fe40000004100 */
[----:B------:R-:W-:Y:S02]  /*9d30*/  HADD2.F32 R68, -RZ, R36.H0_H0 ;  /* 0x20000024ff447230 */ /* 0x000fe40000004100 */
[----:B------:R-:W-:Y:S01]  /*9d40*/  FFMA.FTZ R37, R39, R64, R40 ;  /* 0x0000004027257223 */ /* 0x000fe20000010028 */
[----:B------:R-:W-:Y:S01]  /*9d50*/  HADD2.F32 R63, -RZ, R65.H1_H1 ;  /* 0x30000041ff3f7230 */ /* 0x000fe20000004100 */
[----:B------:R-:W-:Y:S01]  /*9d60*/  SHF.R.U32.HI R40, RZ, 0x8, R8 ;  /* 0x00000008ff287819 */ /* 0x000fe20000011608 */
[----:B------:R-:W-:-:S02]  /*9d70*/  HADD2.F32 R65, -RZ, R32.H1_H1 ;  /* 0x30000020ff417230 */ /* 0x000fc40000004100 */
        /* <DEDUP_REMOVED lines=9> */
[----:B------:R-:W-:Y:S01]  /*9e10*/  FFMA.FTZ R33, R70, R69, R38 ;  /* 0x0000004546217223 */ /* 0x000fe20000010026 */
[----:B------:R-:W-:Y:S01]  /*9e20*/  LOP3.LUT R8, R9, 0xf000f, RZ, 0xc0, !PT ;  /* 0x000f000f09087812 */ /* 0x000fe200078ec0ff */
[----:B0-----:R-:W-:Y:S01]  /*9e30*/  HADD2.F32 R80, -RZ, R6.H1_H1 ;  /* 0x30000006ff507230 */ /* 0x001fe20000004100 */
[----:B------:R-:W-:Y:S01]  /*9e40*/  LOP3.LUT R70, R10, 0xf000f, RZ, 0xc0, !PT ;  /* 0x000f000f0a467812 */ /* 0x000fe200078ec0ff */
[--C-:B------:R-:W-:Y:S01]  /*9e50*/  HADD2.F32 R84, -RZ, R7.reuse.H0_H0 ;  /* 0x20000007ff547230 */ /* 0x100fe20000004100 */
[----:B------:R-:W-:Y:S01]  /*9e60*/  SHF.R.U32.HI R41, RZ, 0x8, R10 ;  /* 0x00000008ff297819 */ /* 0x000fe2000001160a */
[----:B------:R-:W-:Y:S01]  /*9e70*/  HADD2.F32 R81, -RZ, R7.H1_H1 ;  /* 0x30000007ff517230 */ /* 0x000fe20000004100 */
[----:B------:R-:W-:-:S02]  /*9e80*/  LOP3.LUT R10, R11, 0xf000f, RZ, 0xc0, !PT ;  /* 0x000f000f0b0a7812 */ /* 0x000fc400078ec0ff */
[----:B------:R-:W-:Y:S01]  /*9e90*/  SHF.R.U32.HI R39, RZ, 0x8, R9 ;  /* 0x00000008ff277819 */ /* 0x000fe20000011609 */
[----:B------:R-:W-:Y:S01]  /*9ea0*/  HADD2.F32 R9, -RZ, R6.H0_H0 ;  /* 0x20000006ff097230 */ /* 0x000fe20000004100 */
[----:B------:R-:W-:Y:S02]  /*9eb0*/  LOP3.LUT R8, R8, 0x64006400, RZ, 0xfc, !PT ;  /* 0x6400640008087812 */ /* 0x000fe400078efcff */
[----:B------:R-:W-:Y:S02]  /*9ec0*/  LOP3.LUT R5, R5, 0x64006400, RZ, 0xfc, !PT ;  /* 0x6400640005057812 */ /* 0x000fe400078efcff */
[----:B------:R-:W-:Y:S01]  /*9ed0*/  LOP3.LUT R6, R70, 0x64006400, RZ, 0xfc, !PT ;  /* 0x6400640046067812 */ /* 0x000fe200078efcff */
[----:B------:R-:W-:Y:S01]  /*9ee0*/  HADD2 R8, R8, -1032, -1032 ;  /* 0xe408e40808087430 */ /* 0x000fe20000000000 */
[----:B------:R-:W-:Y:S02]  /*9ef0*/  LOP3.LUT R7, R10, 0x64006400, RZ, 0xfc, !PT ;  /* 0x640064000a077812 */ /* 0x000fe400078efcff */
[----:B------:R-:W-:Y:S01]  /*9f00*/  SHF.R.U32.HI R38, RZ, 0x8, R11 ;  /* 0x00000008ff267819 */ /* 0x000fe2000001160b */
[----:B------:R-:W-:-:S02]  /*9f10*/  HADD2 R11, R5, -1032, -1032 ;  /* 0xe408e408050b7430 */ /* 0x000fc40000000000 */
[--C-:B------:R-:W-:Y:S02]  /*9f20*/  HADD2.F32 R71, -RZ, R8.reuse.H1_H1 ;  /* 0x30000008ff477230 */ /* 0x100fe40000004100 */
[----:B------:R-:W-:Y:S02]  /*9f30*/  HADD2 R72, R6, -1032, -1032 ;  /* 0xe408e40806487430 */ /* 0x000fe40000000000 */
[----:B------:R-:W-:Y:S02]  /*9f40*/  HADD2.F32 R6, -RZ, R8.H0_H0 ;  /* 0x20000008ff067230 */ /* 0x000fe40000004100 */
[----:B------:R-:W-:Y:S02]  /*9f50*/  HADD2 R76, R7, -1032, -1032 ;  /* 0xe408e408074c7430 */ /* 0x000fe40000000000 */
[--C-:B------:R-:W-:Y:S02]  /*9f60*/  HADD2.F32 R5, -RZ, R11.reuse.H0_H0 ;  /* 0x2000000bff057230 */ /* 0x100fe40000004100 */
[----:B------:R-:W-:-:S02]  /*9f70*/  HADD2.F32 R70, -RZ, R11.H1_H1 ;  /* 0x3000000bff467230 */ /* 0x000fc40000004100 */
[----:B------:R-:W-:Y:S01]  /*9f80*/  FFMA.FTZ R77, R9, R6, RZ ;  /* 0x00000006094d7223 */ /* 0x000fe200000100ff */
[----:B------:R-:W-:Y:S01]  /*9f90*/  HADD2.F32 R7, -RZ, R72.H0_H0 ;  /* 0x20000048ff077230 */ /* 0x000fe20000004100 */
[----:B------:R-:W0:Y:S01]  /*9fa0*/  LDS.64 R10, [UR4+0x18] ;  /* 0x00001804ff0a7984 */ /* 0x000e220008000a00 */
[--C-:B------:R-:W-:Y:S02]  /*9fb0*/  HADD2.F32 R8, -RZ, R76.reuse.H0_H0 ;  /* 0x2000004cff087230 */ /* 0x100fe40000004100 */
[----:B------:R-:W-:Y:S01]  /*9fc0*/  FFMA.FTZ R85, R80, R71, R77 ;  /* 0x0000004750557223 */ /* 0x000fe2000001004d */
[----:B------:R-:W-:Y:S01]  /*9fd0*/  HADD2.F32 R73, -RZ, R76.H1_H1 ;  /* 0x3000004cff497230 */ /* 0x000fe20000004100 */
[----:B------:R-:W-:Y:S01]  /*9fe0*/  LOP3.LUT R76, R75, 0x64006400, RZ, 0xfc, !PT ;  /* 0x640064004b4c7812 */ /* 0x000fe200078efcff */
[----:B------:R-:W-:Y:S02]  /*9ff0*/  HADD2.F32 R72, -RZ, R72.H1_H1 ;  /* 0x30000048ff487230 */ /* 0x000fe40000004100 */
[----:B------:R-:W-:Y:S01]  /*a000*/  FFMA.FTZ R75, R5, R9, RZ ;  /* 0x00000009054b7223 */ /* 0x000fe200000100ff */
[C---:B------:R-:W-:Y:S01]  /*a010*/  FFMA.FTZ R83, R9.reuse, R7, RZ ;  /* 0x0000000709537223 */ /* 0x040fe200000100ff */
[----:B------:R-:W-:Y:S01]  /*a020*/  FFMA.FTZ R74, R9, R8, RZ ;  /* 0x00000008094a7223 */ /* 0x000fe200000100ff */
[----:B------:R-:W-:-:S02]  /*a030*/  HFMA2 R76, R76, R23.H0_H0, -72, -72 ;  /* 0xd480d4804c4c7431 */ /* 0x000fc40000040017 */
[----:B------:R-:W-:Y:S01]  /*a040*/  FFMA.FTZ R82, R70, R80, R75 ;  /* 0x0000005046527223 */ /* 0x000fe2000001004b */
[C---:B------:R-:W-:Y:S01]  /*a050*/  FFMA.FTZ R86, R80.reuse, R72, R83 ;  /* 0x0000004850567223 */ /* 0x040fe20000010053 */
[----:B------:R-:W-:Y:S01]  /*a060*/  FFMA.FTZ R88, R80, R73, R74 ;  /* 0x0000004950587223 */ /* 0x000fe2000001004a */
[----:B------:R-:W-:Y:S01]  /*a070*/  LOP3.LUT R80, R79, 0x64006400, RZ, 0xfc, !PT ;  /* 0x640064004f507812 */ /* 0x000fe200078efcff */
[----:B------:R-:W-:Y:S02]  /*a080*/  HADD2.F32 R9, -RZ, R87.H0_H0 ;  /* 0x20000057ff097230 */ /* 0x000fe40000004100 */
[----:B------:R-:W-:Y:S02]  /*a090*/  HADD2.F32 R75, -RZ, R76.H0_H0 ;  /* 0x2000004cff4b7230 */ /* 0x000fe40000004100 */
[----:B------:R-:W-:Y:S02]  /*a0a0*/  HFMA2 R80, R80, R23.H0_H0, -72, -72 ;  /* 0xd480d48050507431 */ /* 0x000fe40000040017 */
[----:B------:R-:W-:-:S02]  /*a0b0*/  HADD2.F32 R77, -RZ, R78.H0_H0 ;  /* 0x2000004eff4d7230 */ /* 0x000fc40000004100 */
[----:B------:R-:W-:Y:S01]  /*a0c0*/  FFMA.FTZ R83, R9, R84, R82 ;  /* 0x0000005409537223 */ /* 0x000fe20000010052 */
[----:B------:R-:W-:Y:S02]  /*a0d0*/  HADD2.F32 R74, -RZ, R87.H1_H1 ;  /* 0x30000057ff4a7230 */ /* 0x000fe40000004100 */
[C---:B------:R-:W-:Y:S01]  /*a0e0*/  FFMA.FTZ R82, R84.reuse, R75, R85 ;  /* 0x0000004b54527223 */ /* 0x040fe20000010055 */
[----:B------:R-:W-:Y:S02]  /*a0f0*/  HADD2.F32 R79, -RZ, R80.H0_H0 ;  /* 0x20000050ff4f7230 */ /* 0x000fe40000004100 */
[----:B------:R-:W-:Y:S01]  /*a100*/  FFMA.FTZ R85, R84, R77, R86 ;  /* 0x0000004d54557223 */ /* 0x000fe20000010056 */
        /* <DEDUP_REMOVED lines=12> */
[----:B------:R-:W-:Y:S01]  /*a1d0*/  LOP3.LUT R81, R40, 0xf000f, RZ, 0xc0, !PT ;  /* 0x000f000f28517812 */ /* 0x000fe200078ec0ff */
[----:B------:R-:W-:Y:S01]  /*a1e0*/  HADD2 R91, R82, -1032, -1032 ;  /* 0xe408e408525b7430 */ /* 0x000fe20000000000 */
[----:B------:R-:W-:Y:S01]  /*a1f0*/  LOP3.LUT R84, R38, 0xf000f, RZ, 0xc0, !PT ;  /* 0x000f000f26547812 */ /* 0x000fe200078ec0ff */
[----:B------:R-:W-:Y:S01]  /*a200*/  HADD2 R92, R83, -1032, -1032 ;  /* 0xe408e408535c7430 */ /* 0x000fe20000000000 */
[----:B------:R-:W-:Y:S01]  /*a210*/  LOP3.LUT R81, R81, 0x64006400, RZ, 0xfc, !PT ;  /* 0x6400640051517812 */ /* 0x000fe200078efcff */
[----:B0-----:R-:W-:Y:S01]  /*a220*/  HADD2.F32 R85, -RZ, R10.H0_H0 ;  /* 0x2000000aff557230 */ /* 0x001fe20000004100 */
[----:B------:R-:W-:Y:S01]  /*a230*/  LOP3.LUT R84, R84, 0x64006400, RZ, 0xfc, !PT ;  /* 0x6400640054547812 */ /* 0x000fe200078efcff */
[----:B------:R-:W-:Y:S01]  /*a240*/  HADD2.F32 R82, -RZ, R91.H0_H0 ;  /* 0x2000005bff527230 */ /* 0x000fe20000004100 */
[----:B------:R-:W-:Y:S01]  /*a250*/  LOP3.LUT R40, R40, 0xf000f0, RZ, 0xc0, !PT ;  /* 0x00f000f028287812 */ /* 0x000fe200078ec0ff */
[----:B------:R-:W-:Y:S02]  /*a260*/  HADD2.F32 R83, -RZ, R92.H0_H0 ;  /* 0x2000005cff537230 */ /* 0x000fe40000004100 */
[----:B------:R-:W-:-:S02]  /*a270*/  HADD2 R89, R81, -1032, -1032 ;  /* 0xe408e40851597430 */ /* 0x000fc40000000000 */
[--C-:B------:R-:W-:Y:S02]  /*a280*/  HADD2.F32 R93, -RZ, R11.reuse.H0_H0 ;  /* 0x2000000bff5d7230 */ /* 0x100fe40000004100 */
[----:B------:R-:W-:Y:S02]  /*a290*/  HADD2 R98, R84, -1032, -1032 ;  /* 0xe408e40854627430 */ /* 0x000fe40000000000 */
        /* <DEDUP_REMOVED lines=14> */
[----:B------:R-:W-:Y:S01]  /*a380*/  FFMA.FTZ R99, R85, R84, R87 ;  /* 0x0000005455637223 */ /* 0x000fe20000010057 */
[----:B------:R-:W-:-:S02]  /*a390*/  HFMA2 R40, R40, R23.H0_H0, -72, -72 ;  /* 0xd480d48028287431 */ /* 0x000fc40000040017 */
[----:B------:R-:W-:Y:S02]  /*a3a0*/  HADD2.F32 R85, -RZ, R89.H1_H1 ;  /* 0x30000059ff557230 */ /* 0x000fe40000004100 */
[-C--:B------:R-:W-:Y:S02]  /*a3b0*/  HFMA2 R100, R38, R23.reuse.H0_H0, -72, -72 ;  /* 0xd480d48026647431 */ /* 0x080fe40000040017 */
[----:B------:R-:W-:Y:S02]  /*a3c0*/  HADD2.F32 R86, -RZ, R91.H1_H1 ;  /* 0x3000005bff567230 */ /* 0x000fe40000004100 */
[-C--:B------:R-:W-:Y:S02]  /*a3d0*/  HFMA2 R103, R88, R23.reuse.H0_H0, -72, -72 ;  /* 0xd480d48058677431 */ /* 0x080fe40000040017 */
[----:B------:R-:W-:Y:S02]  /*a3e0*/  HADD2.F32 R87, -RZ, R92.H1_H1 ;  /* 0x3000005cff577230 */ /* 0x000fe40000004100 */
        /* <DEDUP_REMOVED lines=13> */
[----:B------:R-:W-:Y:S02]  /*a4c0*/  HADD2.F32 R41, -RZ, R13.H0_H0 ;  /* 0x2000000dff297230 */ /* 0x000fe40000004100 */
[----:B------:R-:W-:Y:S01]  /*a4d0*/  FFMA.FTZ R101, R93, R92, R99 ;  /* 0x0000005c5d657223 */ /* 0x000fe20000010063 */
[----:B------:R-:W-:Y:S01]  /*a4e0*/  HADD2.F32 R93, -RZ, R40.H1_H1 ;  /* 0x30000028ff5d7230 */ /* 0x000fe20000004100 */
[----:B------:R-:W0:Y:S01]  /*a4f0*/  LDS.64 R10, [UR4+0x20] ;  /* 0x00002004ff0a7984 */ /* 0x000e220008000a00 */
[--C-:B------:R-:W-:Y:S02]  /*a500*/  HADD2.F32 R39, -RZ, R12.reuse.H0_H0 ;  /* 0x2000000cff277230 */ /* 0x100fe40000004100 */
[----:B------:R-:W-:Y:S01]  /*a510*/  FMUL.FTZ R36, R36, R41 ;  /* 0x0000002924247220 */ /* 0x000fe20000410000 */
[----:B------:R-:W-:-:S02]  /*a520*/  HADD2.F32 R38, -RZ, R12.H1_H1 ;  /* 0x3000000cff267230 */ /* 0x000fc40000004100 */
[----:B------:R-:W-:Y:S02]  /*a530*/  HADD2.F32 R40, -RZ, R13.H1_H1 ;  /* 0x3000000dff287230 */ /* 0x000fe40000004100 */
[----:B------:R-:W-:Y:S01]  /*a540*/  FMUL.FTZ R32, R32, R39 ;  /* 0x0000002720207220 */ /* 0x000fe20000410000 */
[----:B------:R-:W-:Y:S02]  /*a550*/  HADD2.F32 R94, -RZ, R100.H1_H1 ;  /* 0x30000064ff5e7230 */ /* 0x000fe40000004100 */
[----:B------:R-:W-:Y:S01]  /*a560*/  FMUL.FTZ R33, R33, R38 ;  /* 0x0000002621217220 */ /* 0x000fe20000410000 */
[----:B------:R-:W-:Y:S02]  /*a570*/  HADD2.F32 R95, -RZ, R103.H1_H1 ;  /* 0x30000067ff5f7230 */ /* 0x000fe40000004100 */
[----:B------:R-:W-:Y:S01]  /*a580*/  FMUL.FTZ R37, R37, R40 ;  /* 0x0000002825257220 */ /* 0x000fe20000410000 */
        /* <DEDUP_REMOVED lines=76> */
.L_x_2606:
[----:B------:R-:W-:Y:S05]  /*aa50*/  @!P0 BRA `(.L_x_2607) ;  /* 0x0000000000d88947 */ /* 0x000fea0003800000 */
        /* <DEDUP_REMOVED lines=54> */
.L_x_2607:
[----:B-----5:R-:W-:Y:S01]  /*adc0*/  LOP3.LUT R0, R28, 0xf000f, RZ, 0xc0, !PT ;  /* 0x000f000f1c007812 */ /* 0x020fe200078ec0ff */
        /* <DEDUP_REMOVED lines=10> */
[----:B------:R-:W-:Y:S01]  /*ae70*/  HADD2 R97, R102.H0_H0, R97.H0_H0 ;  /* 0x2000006166617230 */ /* 0x000fe20000000800 */
[----:B------:R-:W-:Y:S01]  /*ae80*/  LOP3.LUT R37, R31, 0xf000f0, RZ, 0xc0, !PT ;  /* 0x00f000f01f257812 */ /* 0x000fe200078ec0ff */
[----:B------:R-:W-:Y:S01]  /*ae90*/  HADD2 R98, R100.H0_H0, R98.H0_H0 ;  /* 0x2000006264627230 */ /* 0x000fe20000000800 */
[----:B------:R-:W-:Y:S01]  /*aea0*/  SHF.R.U32.HI R8, RZ, 0x8, R31 ;  /* 0x00000008ff087819 */ /* 0x000fe2000001161f */
[----:B------:R-:W-:Y:S01]  /*aeb0*/  HADD2 R31, R10, -1032, -1032 ;  /* 0xe408e4080a1f7430 */ /* 0x000fe20000000000 */
[----:B------:R-:W-:Y:S01]  /*aec0*/  LOP3.LUT R4, R28, 0xf000f0, RZ, 0xc0, !PT ;  /* 0x00f000f01c047812 */ /* 0x000fe200078ec0ff */
[----:B------:R-:W-:Y:S01]  /*aed0*/  HADD2 R21, R21.H0_H0, R99.H0_H0 ;  /* 0x2000006315157230 */ /* 0x000fe20000000800 */
[----:B------:R-:W-:Y:S01]  /*aee0*/  LOP3.LUT R0, R3, 0x64006400, RZ, 0xfc, !PT ;  /* 0x6400640003007812 */ /* 0x000fe200078efcff */
[----:B------:R-:W-:Y:S01]  /*aef0*/  HADD2.F32 R3, -RZ, R7.H0_H0 ;  /* 0x20000007ff037230 */ /* 0x000fe20000004100 */
[----:B------:R-:W-:Y:S01]  /*af00*/  LOP3.LUT R2, R2, 0x64006400, RZ, 0xfc, !PT ;  /* 0x6400640002027812 */ /* 0x000fe200078efcff */
[----:B------:R-:W-:Y:S01]  /*af10*/  HADD2 R22, R101.H0_H0, R22.H0_H0 ;  /* 0x2000001665167230 */ /* 0x000fe20000000800 */
[----:B------:R-:W-:Y:S01]  /*af20*/  SHF.R.U32.HI R53, RZ, 0x8, R28 ;  /* 0x00000008ff357819 */ /* 0x000fe2000001161c */
[----:B------:R-:W-:Y:S01]  /*af30*/  HADD2 R28, R0, -1032, -1032 ;  /* 0xe408e408001c7430 */ /* 0x000fe20000000000 */
[----:B------:R-:W-:Y:S01]  /*af40*/  LOP3.LUT R10, R4, 0x64006400, RZ, 0xfc, !PT ;  /* 0x64006400040a7812 */ /* 0x000fe200078efcff */
[----:B------:R-:W-:Y:S01]  /*af50*/  HADD2.F32 R4, -RZ, R31.H0_H0 ;  /* 0x2000001fff047230 */ /* 0x000fe20000004100 */
[----:B------:R-:W-:Y:S01]  /*af60*/  LOP3.LUT R33, R30, 0xf000f0, RZ, 0xc0, !PT ;  /* 0x00f000f01e217812 */ /* 0x000fe200078ec0ff */
[----:B------:R-:W-:Y:S01]  /*af70*/  HADD2 R11, R2, -1032, -1032 ;  /* 0xe408e408020b7430 */ /* 0x000fe20000000000 */
[----:B------:R-:W-:Y:S01]  /*af80*/  SHF.R.U32.HI R54, RZ, 0x8, R30 ;  /* 0x00000008ff367819 */ /* 0x000fe2000001161e */
[----:B------:R-:W-:-:S02]  /*af90*/  HADD2.F32 R30, -RZ, R7.H1_H1 ;  /* 0x30000007ff1e7230 */ /* 0x000fc40000004100 */
[----:B------:R-:W-:Y:S01]  /*afa0*/  HFMA2 R44, R10, R23.H0_H0, -72, -72 ;  /* 0xd480d4800a2c7431 */ /* 0x000fe20000040017 */
[----:B------:R-:W0:Y:S01]  /*afb0*/  LDS.64 R6, [UR4+0x28] ;  /* 0x00002804ff067984 */ /* 0x000e220008000a00 */
[----:B------:R-:W-:Y:S01]  /*afc0*/  HADD2.F32 R31, -RZ, R31.H1_H1 ;  /* 0x3000001fff1f7230 */ /* 0x000fe20000004100 */
[----:B------:R-:W-:Y:S01]  /*afd0*/  LOP3.LUT R32, R29, 0xf000f0, RZ, 0xc0, !PT ;  /* 0x00f000f01d207812 */ /* 0x000fe200078ec0ff */
[--C-:B------:R-:W-:Y:S02]  /*afe0*/  HADD2.F32 R0, -RZ, R28.reuse.H0_H0 ;  /* 0x2000001cff007230 */ /* 0x100fe40000004100 */
[----:B------:R-:W-:Y:S01]  /*aff0*/  FFMA.FTZ R10, R5, R4, RZ ;  /* 0x00000004050a7223 */ /* 0x000fe200000100ff */
[--C-:B------:R-:W-:Y:S01]  /*b000*/  HADD2.F32 R2, -RZ, R11.reuse.H0_H0 ;  /* 0x2000000bff027230 */ /* 0x100fe20000004100 */
[----:B------:R-:W-:Y:S01]  /*b010*/  LOP3.LUT R32, R32, 0x64006400, RZ, 0xfc, !PT ;  /* 0x6400640020207812 */ /* 0x000fe200078efcff */
[----:B------:R-:W-:Y:S02]  /*b020*/  HADD2.F32 R28, -RZ, R28.H1_H1 ;  /* 0x3000001cff1c7230 */ /* 0x000fe40000004100 */
[----:B------:R-:W-:Y:S01]  /*b030*/  FFMA.FTZ R51, R42, R31, R10 ;  /* 0x0000001f2a337223 */ /* 0x000fe2000001000a */
[----:B------:R-:W-:Y:S01]  /*b040*/  LOP3.LUT R36, R33, 0x64006400, RZ, 0xfc, !PT ;  /* 0x6400640021247812 */ /* 0x000fe200078efcff */
[----:B------:R-:W-:Y:S01]  /*b050*/  FFMA.FTZ R43, R5, R0, RZ ;  /* 0x00000000052b7223 */ /* 0x000fe200000100ff */
[----:B------:R-:W-:Y:S01]  /*b060*/  LOP3.LUT R10, R37, 0x64006400, RZ, 0xfc, !PT ;  /* 0x64006400250a7812 */ /* 0x000fe200078efcff */
[----:B------:R-:W-:Y:S01]  /*b070*/  FFMA.FTZ R33, R5, R2, RZ ;  /* 0x0000000205217223 */ /* 0x000fe200000100ff */
[----:B------:R-:W-:Y:S01]  /*b080*/  SHF.R.U32.HI R9, RZ, 0x8, R29 ;  /* 0x00000008ff097819 */ /* 0x000fe2000001161d */
[----:B------:R-:W-:-:S02]  /*b090*/  HADD2.F32 R29, -RZ, R11.H1_H1 ;  /* 0x3000000bff1d7230 */ /* 0x000fc40000004100 */
[----:B------:R-:W-:Y:S01]  /*b0a0*/  FFMA.FTZ R11, R3, R5, RZ ;  /* 0x00000005030b7223 */ /* 0x000fe200000100ff */
[C---:B------:R-:W-:Y:S01]  /*b0b0*/  FFMA.FTZ R49, R42.reuse, R28, R43 ;  /* 0x0000001c2a317223 */ /* 0x040fe2000001002b */
        /* <DEDUP_REMOVED lines=8> */
[----:B------:R-:W-:Y:S01]  /*b140*/  HADD2.F32 R36, -RZ, R5.H0_H0 ;  /* 0x20000005ff247230 */ /* 0x000fe20000004100 */
[----:B------:R-:W-:Y:S01]  /*b150*/  SHF.R.U32.HI R78, RZ, 0x8, R25 ;  /* 0x00000008ff4e7819 */ /* 0x000fe20000011619 */
        /* <DEDUP_REMOVED lines=25> */
[----:B------:R-:W-:-:S02]  /*b2f0*/  LOP3.LUT R5, R5, 0x64006400, RZ, 0xfc, !PT ;  /* 0x6400640005057812 */ /* 0x000fc400078efcff */
[----:B------:R-:W-:Y:S02]  /*b300*/  LOP3.LUT R10, R10, 0x64006400, RZ, 0xfc, !PT ;  /* 0x640064000a0a7812 */ /* 0x000fe400078efcff */
[----:B------:R-:W-:Y:S01]  /*b310*/  LOP3.LUT R11, R11, 0x64006400, RZ, 0xfc, !PT ;  /* 0x640064000b0b7812 */ /* 0x000fe200078efcff */
[----:B------:R-:W-:Y:S02]  /*b320*/  HADD2.F32 R49, -RZ, R60.H0_H0 ;  /* 0x2000003cff317230 */ /* 0x000fe40000004100 */
[----:B------:R-:W-:Y:S01]  /*b330*/  HADD2 R5, R5, -1032, -1032 ;  /* 0xe408e40805057430 */ /* 0x000fe20000000000 */
[----:B------:R-:W-:Y:S01]  /*b340*/  LOP3.LUT R9, R9, 0xf000f0, RZ, 0xc0, !PT ;  /* 0x00f000f009097812 */ /* 0x000fe200078ec0ff */
[----:B------:R-:W-:Y:S01]  /*b350*/  HADD2 R10, R10, -1032, -1032 ;  /* 0xe408e4080a0a7430 */ /* 0x000fe20000000000 */
[----:B------:R-:W-:Y:S01]  /*b360*/  LOP3.LUT R54, R54, 0xf000f0, RZ, 0xc0, !PT ;  /* 0x00f000f036367812 */ /* 0x000fe200078ec0ff */
[----:B------:R-:W-:Y:S02]  /*b370*/  HADD2 R6, R11, -1032, -1032 ;  /* 0xe408e4080b067430 */ /* 0x000fe40000000000 */
[----:B------:R-:W-:Y:S01]  /*b380*/  FFMA.FTZ R58, R50, R49, R52 ;  /* 0x00000031323a7223 */ /* 0x000fe20000010034 */
[----:B------:R-:W-:Y:S01]  /*b390*/  HADD2.F32 R46, -RZ, R5.H0_H0 ;  /* 0x20000005ff2e7230 */ /* 0x000fe20000004100 */
[----:B------:R-:W-:Y:S01]  /*b3a0*/  LOP3.LUT R54, R54, 0x64006400, RZ, 0xfc, !PT ;  /* 0x6400640036367812 */ /* 0x000fe200078efcff */
[----:B------:R-:W-:Y:S01]  /*b3b0*/  HADD2.F32 R47, -RZ, R10.H0_H0 ;  /* 0x2000000aff2f7230 */ /* 0x000fe20000004100 */
[----:B------:R-:W-:Y:S01]  /*b3c0*/  SHF.R.U32.HI R77, RZ, 0x8, R27 ;  /* 0x00000008ff4d7819 */ /* 0x000fe2000001161b */
[----:B------:R-:W-:-:S02]  /*b3d0*/  HADD2.F32 R48, -RZ, R6.H0_H0 ;  /* 0x20000006ff307230 */ /* 0x000fc40000004100 */
[----:B------:R-:W-:Y:S01]  /*b3e0*/  FFMA.FTZ R11, R46, R50, R51 ;  /* 0x000000322e0b7223 */ /* 0x000fe20000010033 */
[----:B------:R-:W-:Y:S02]  /*b3f0*/  HADD2.F32 R52, -RZ, R6.H1_H1 ;  /* 0x30000006ff347230 */ /* 0x000fe40000004100 */
[C---:B------:R-:W-:Y:S01]  /*b400*/  FFMA.FTZ R56, R50.reuse, R47, R57 ;  /* 0x0000002f32387223 */ /* 0x040fe20000010039 */
[----:B------:R-:W0:Y:S01]  /*b410*/  LDS.64 R6, [UR4+0x30] ;  /* 0x00003004ff067984 */ /* 0x000e220008000a00 */
[----:B------:R-:W-:Y:S01]  /*b420*/  FFMA.FTZ R59, R50, R48, R59 ;  /* 0x00000030323b7223 */ /* 0x000fe2000001003b */
[----:B------:R-:W-:Y:S01]  /*b430*/  HADD2.F32 R50, -RZ, R5.H1_H1 ;  /* 0x30000005ff327230 */ /* 0x000fe20000004100 */
[----:B------:R-:W-:Y:S01]  /*b440*/  LOP3.LUT R5, R53, 0xf000f0, RZ, 0xc0, !PT ;  /* 0x00f000f035057812 */ /* 0x000fe200078ec0ff */
[----:B------:R-:W-:Y:S02]  /*b450*/  HADD2.F32 R51, -RZ, R10.H1_H1 ;  /* 0x3000000aff337230 */ /* 0x000fe40000004100 */
        /* <DEDUP_REMOVED lines=8> */
[C---:B------:R-:W-:Y:S01]  /*b4e0*/  FFMA.FTZ R65, R55.reuse, R53, R58 ;  /* 0x0000003537417223 */ /* 0x040fe2000001003a */
[----:B------:R-:W-:Y:S01]  /*b4f0*/  FFMA.FTZ R9, R55, R52, R59 ;  /* 0x0000003437097223 */ /* 0x000fe2000001003b */
[----:B------:R-:W-:-:S02]  /*b500*/  HFMA2 R8, R8, R23.H0_H0, -72, -72 ;  /* 0xd480d48008087431 */ /* 0x000fc40000040017 */
[--C-:B------:R-:W-:Y:S02]  /*b510*/  HADD2.F32 R55, -RZ, R57.reuse.H1_H1 ;  /* 0x30000039ff377230 */ /* 0x100fe40000004100 */
[-C--:B------:R-:W-:Y:S02]  /*b520*/  HFMA2 R10, R10, R23.reuse.H0_H0, -72, -72 ;  /* 0xd480d4800a0a7431 */ /* 0x080fe40000040017 */
[----:B------:R-:W-:Y:S02]  /*b530*/  HFMA2 R5, R54, R23.H0_H0, -72, -72 ;  /* 0xd480d48036057431 */ /* 0x000fe40000040017 */
[----:B------:R-:W-:Y:S02]  /*b540*/  HADD2.F32 R54, -RZ, R57.H0_H0 ;  /* 0x20000039ff367230 */ /* 0x000fe40000004100 */
[----:B------:R-:W-:Y:S02]  /*b550*/  HADD2.F32 R60, -RZ, R10.H0_H0 ;  /* 0x2000000aff3c7230 */ /* 0x000fe40000004100 */
[----:B------:R-:W-:-:S02]  /*b560*/  HADD2.F32 R56, -RZ, R8.H0_H0 ;  /* 0x20000008ff387230 */ /* 0x000fc40000004100 */
[----:B------:R-:W-:Y:S01]  /*b570*/  FFMA.FTZ R84, R54, R63, R11 ;  /* 0x0000003f36547223 */ /* 0x000fe2000001000b */
[----:B------:R-:W-:Y:S02]  /*b580*/  HADD2.F32 R57, -RZ, R8.H1_H1 ;  /* 0x30000008ff397230 */ /* 0x000fe40000004100 */
[----:B------:R-:W-:Y:S01]  /*b590*/  FFMA.FTZ R8, R63, R60, R65 ;  /* 0x0000003c3f087223 */ /* 0x000fe20000010041 */
[----:B------:R-:W-:Y:S01]  /*b5a0*/  HADD2.F32 R61, -RZ, R10.H1_H1 ;  /* 0x3000000aff3d7230 */ /* 0x000fe20000004100 */
[----:B------:R-:W-:Y:S01]  /*b5b0*/  LOP3.LUT R10, R25, 0xf000f, RZ, 0xc0, !PT ;  /* 0x000f000f190a7812 */ /* 0x000fe200078ec0ff */
[--C-:B------:R-:W-:Y:S01]  /*b5c0*/  HADD2.F32 R58, -RZ, R5.reuse.H0_H0 ;  /* 0x20000005ff3a7230 */ /* 0x100fe20000004100 */
[----:B------:R-:W-:Y:S01]  /*b5d0*/  LOP3.LUT R11, R26, 0xf000f, RZ, 0xc0, !PT ;  /* 0x000f000f1a0b7812 */ /* 0x000fe200078ec0ff */
[----:B------:R-:W-:Y:S02]  /*b5e0*/  HADD2.F32 R59, -RZ, R5.H1_H1 ;  /* 0x30000005ff3b7230 */ /* 0x000fe40000004100 */
[----:B------:R-:W-:Y:S01]  /*b5f0*/  FFMA.FTZ R85, R62, R61, R8 ;  /* 0x0000003d3e557223 */ /* 0x000fe20000010008 */
[C---:B------:R-:W-:Y:S01]  /*b600*/  LOP3.LUT R5, R24.reuse, 0xf000f, RZ, 0xc0, !PT ;  /* 0x000f000f18057812 */ /* 0x040fe200078ec0ff */
        /* <DEDUP_REMOVED lines=17> */
[----:B------:R-:W-:Y:S01]  /*b720*/  FFMA.FTZ R84, R55, R62, R84 ;  /* 0x0000003e37547223 */ /* 0x000fe20000010054 */
[----:B------:R-:W-:Y:S02]  /*b730*/  HADD2 R27, R6, -1032, -1032 ;  /* 0xe408e408061b7430 */ /* 0x000fe40000000000 */
[C---:B------:R-:W-:Y:S01]  /*b740*/  FFMA.FTZ R83, R62.reuse, R57, R83 ;  /* 0x000000393e537223 */ /* 0x040fe20000010053 */
[----:B------:R-:W-:Y:S01]  /*b750*/  FFMA.FTZ R86, R62, R59, R86 ;  /* 0x0000003b3e567223 */ /* 0x000fe20000010056 */
[--C-:B------:R-:W-:Y:S01]  /*b760*/  HADD2.F32 R5, -RZ, R25.reuse.H0_H0 ;  /* 0x20000019ff057230 */ /* 0x100fe20000004100 */
[----:B------:R-:W-:Y:S01]  /*b770*/  LOP3.LUT R62, R8, 0x64006400, RZ, 0xfc, !PT ;  /* 0x64006400083e7812 */ /* 0x000fe200078efcff */
[----:B------:R-:W-:Y:S01]  /*b780*/  HADD2.F32 R24, -RZ, R25.H1_H1 ;  /* 0x30000019ff187230 */ /* 0x000fe20000004100 */
[----:B------:R-:W0:Y:S01]  /*b790*/  LDS.64 R10, [UR4+0x38] ;  /* 0x00003804ff0a7984 */ /* 0x000e220008000a00 */
[--C-:B------:R-:W-:Y:S01]  /*b7a0*/  HADD2.F32 R6, -RZ, R7.reuse.H0_H0 ;  /* 0x20000007ff067230 */ /* 0x100fe20000004100 */
[----:B------:R-:W-:Y:S01]  /*b7b0*/  LOP3.LUT R64, R63, 0x64006400, RZ, 0xfc, !PT ;  /* 0x640064003f407812 */ /* 0x000fe200078efcff */
[----:B------:R-:W-:Y:S01]  /*b7c0*/  HADD2.F32 R25, -RZ, R7.H1_H1 ;  /* 0x30000007ff197230 */ /* 0x000fe20000004100 */
[----:B------:R-:W-:Y:S01]  /*b7d0*/  LOP3.LUT R66, R65, 0x64006400, RZ, 0xfc, !PT ;  /* 0x6400640041427812 */ /* 0x000fe200078efcff */
[----:B------:R-:W-:-:S02]  /*b7e0*/  HADD2.F32 R7, -RZ, R26.H0_H0 ;  /* 0x2000001aff077230 */ /* 0x000fc40000004100 */
[-C--:B------:R-:W-:Y:S02]  /*b7f0*/  HFMA2 R79, R62, R23.reuse.H0_H0, -72, -72 ;  /* 0xd480d4803e4f7431 */ /* 0x080fe40000040017 */
[--C-:B------:R-:W-:Y:S02]  /*b800*/  HADD2.F32 R8, -RZ, R27.reuse.H0_H0 ;  /* 0x2000001bff087230 */ /* 0x100fe40000004100 */
        /* <DEDUP_REMOVED lines=19> */
[----:B------:R-:W-:Y:S01]  /*b940*/  FMUL.FTZ R86, R86, R39 ;  /* 0x0000002756567220 */ /* 0x000fe20000410000 */
[----:B------:R-:W-:Y:S02]  /*b950*/  HADD2.F32 R67, -RZ, R68.H0_H0 ;  /* 0x20000044ff437230 */ /* 0x000fe40000004100 */
[C---:B------:R-:W-:Y:S01]  /*b960*/  FFMA.FTZ R70, R72.reuse, R63, R73 ;  /* 0x0000003f48467223 */ /* 0x040fe20000010049 */
[----:B------:R-:W-:Y:S02]  /*b970*/  HADD2.F32 R64, -RZ, R64.H1_H1 ;  /* 0x30000040ff407230 */ /* 0x000fe40000004100 */
[C---:B------:R-:W-:Y:S01]  /*b980*/  FFMA.FTZ R73, R72.reuse, R65, R74 ;  /* 0x0000004148497223 */ /* 0x040fe2000001004a */
[----:B------:R-:W-:Y:S02]  /*b990*/  HADD2.F32 R66, -RZ, R66.H1_H1 ;  /* 0x30000042ff427230 */ /* 0x000fe40000004100 */
[----:B------:R-:W-:Y:S01]  /*b9a0*/  FFMA.FTZ R79, R72, R67, R80 ;  /* 0x00000043484f7223 */ /* 0x000fe20000010050 */
[----:B------:R-:W-:Y:S01]  /*b9b0*/  LOP3.LUT R72, R77, 0xf000f, RZ, 0xc0, !PT ;  /* 0x000f000f4d487812 */ /* 0x000fe200078ec0ff */
[----:B------:R-:W-:-:S02]  /*b9c0*/  HADD2.F32 R68, -RZ, R68.H1_H1 ;  /* 0x30000044ff447230 */ /* 0x000fc40000004100 */
        /* <DEDUP_REMOVED lines=16> */
[----:B------:R-:W-:Y:S02]  /*bad0*/  HADD2.F32 R72, -RZ, R95.H0_H0 ;  /* 0x2000005fff487230 */ /* 0x000fe40000004100 */
[----:B------:R-:W-:Y:S01]  /*bae0*/  HADD2 R93, R71, -1032, -1032 ;  /* 0xe408e408475d7430 */ /* 0x000fe20000000000 */
[----:B------:R-:W-:Y:S01]  /*baf0*/  LOP3.LUT R75, R75, 0xf000f0, RZ, 0xc0, !PT ;  /* 0x00f000f04b4b7812 */ /* 0x000fe200078ec0ff */
[----:B------:R-:W-:Y:S02]  /*bb00*/  HADD2 R91, R69, -1032, -1032 ;  /* 0xe408e408455b7430 */ /* 0x000fe40000000000 */
[----:B------:R-:W-:Y:S02]  /*bb10*/  HADD2.F32 R70, -RZ, R92.H0_H0 ;  /* 0x2000005cff467230 */ /* 0x000fe40000004100 */
[C---:B------:R-:W-:Y:S01]  /*bb20*/  FFMA.FTZ R89, R73.reuse, R72, R79 ;  /* 0x0000004849597223 */ /* 0x040fe2000001004f */
        /* <DEDUP_REMOVED lines=28> */
[----:B------:R-:W-:Y:S01]  /*bcf0*/  FMUL.FTZ R10, R84, R41 ;  /* 0x00000029540a7220 */ /* 0x000fe20000410000 */
[----:B------:R-:W-:Y:S01]  /*bd00*/  FFMA.FTZ R88, R77, R81, R88 ;  /* 0x000000514d587223 */ /* 0x000fe20000010058 */
[C---:B------:R-:W-:Y:S01]  /*bd10*/  FFMA.FTZ R90, R81.reuse, R78, R82 ;  /* 0x0000004e515a7223 */ /* 0x040fe20000010052 */
[C---:B------:R-:W-:Y:S01]  /*bd20*/  FFMA.FTZ R92, R81.reuse, R79, R92 ;  /* 0x0000004f515c7223 */ /* 0x040fe2000001005c */
[----:B------:R-:W-:Y:S01]  /*bd30*/  FFMA.FTZ R89, R81, R80, R89 ;  /* 0x0000005051597223 */ /* 0x000fe20000010059 */
[----:B------:R-:W-:Y:S01]  /*bd40*/  FMUL.FTZ R23, R83, R40 ;  /* 0x0000002853177220 */ /* 0x000fe20000410000 */
[----:B------:R-:W-:Y:S01]  /*bd50*/  HADD2.F32 R11, -RZ, R11.H1_H1 ;  /* 0x3000000bff0b7230 */ /* 0x000fe20000004100 */
[----:B------:R-:W-:Y:S01]  /*bd60*/  F2FP.F16.F32.PACK_AB R10, RZ, R10 ;  /* 0x0000000aff0a723e */ /* 0x000fe200000000ff */
        /* <DEDUP_REMOVED lines=8> */
[----:B------:R-:W-:Y:S02]  /*bdf0*/  HADD2 R97, R10.H0_H0, R97.H0_H0 ;  /* 0x200000610a617230 */ /* 0x000fe40000000800 */
[C---:B------:R-:W-:Y:S01]  /*be00*/  FFMA.FTZ R92, R11.reuse, R83, R92 ;  /* 0x000000530b5c7223 */ /* 0x040fe2000001005c */
[----:B------:R-:W-:Y:S01]  /*be10*/  FMUL.FTZ R88, R88, R41 ;  /* 0x0000002958587220 */ /* 0x000fe20000410000 */
[----:B------:R-:W-:Y:S01]  /*be20*/  FFMA.FTZ R89, R11, R84, R89 ;  /* 0x000000540b597223 */ /* 0x000fe20000010059 */
[----:B------:R-:W-:Y:S01]  /*be30*/  F2FP.F16.F32.PACK_AB R11, RZ, R85 ;  /* 0x00000055ff0b723e */ /* 0x000fe200000000ff */
[----:B------:R-:W-:Y:S01]  /*be40*/  FMUL.FTZ R10, R87, R40 ;  /* 0x00000028570a7220 */ /* 0x000fe20000410000 */
[----:B------:R-:W-:Y:S01]  /*be50*/  FMUL.FTZ R92, R92, R39 ;  /* 0x000000275c5c7220 */ /* 0x000fe20000410000 */
[----:B------:R-:W-:Y:S01]  /*be60*/  FMUL.FTZ R89, R89, R38 ;  /* 0x0000002659597220 */ /* 0x000fe20000410000 */
[----:B------:R-:W-:Y:S01]  /*be70*/  HADD2 R98, R86.H0_H0, R98.H0_H0 ;  /* 0x2000006256627230 */ /* 0x000fe20000000800 */
[----:B------:R-:W-:Y:S01]  /*be80*/  F2FP.F16.F32.PACK_AB R23, RZ, R23 ;  /* 0x00000017ff17723e */ /* 0x000fe200000000ff */
[----:B------:R-:W-:Y:S01]  /*be90*/  HADD2 R86, R11.H0_H0, R21.H0_H0 ;  /* 0x200000150b567230 */ /* 0x000fe20000000800 */
[----:B------:R-:W-:-:S02]  /*bea0*/  F2FP.F16.F32.PACK_AB R87, RZ, R88 ;  /* 0x00000058ff57723e */ /* 0x000fc400000000ff */
[----:B------:R-:W-:Y:S01]  /*beb0*/  F2FP.F16.F32.PACK_AB R10, RZ, R10 ;  /* 0x0000000aff0a723e */ /* 0x000fe200000000ff */
[----:B------:R-:W-:Y:S01]  /*bec0*/  HADD2 R85, R23.H0_H0, R22.H0_H0 ;  /* 0x2000001617557230 */ /* 0x000fe20000000800 */
[----:B------:R-:W-:Y:S02]  /*bed0*/  F2FP.F16.F32.PACK_AB R21, RZ, R92 ;  /* 0x0000005cff15723e */ /* 0x000fe400000000ff */
[----:B------:R-:W-:Y:S02]  /*bee0*/  F2FP.F16.F32.PACK_AB R89, RZ, R89 ;  /* 0x00000059ff59723e */ /* 0x000fe400000000ff */
[----:B------:R-:W-:Y:S02]  /*bef0*/  PRMT R87, R87, 0x5410, R10 ;  /* 0x0000541057577816 */ /* 0x000fe4000000000a */
[----:B------:R-:W-:Y:S01]  /*bf00*/  PRMT R21, R21, 0x5410, R89 ;  /* 0x0000541015157816 */ /* 0x000fe20000000059 */
        /* <DEDUP_REMOVED lines=55> */
.L_x_2608:
        /* <DEDUP_REMOVED lines=59> */
.L_x_2605:
[----:B------:R-:W0:Y:S01]  /*c630*/  LDC R23, c[0x0][0x23c] ;  /* 0x00008f00ff177b82 */ /* 0x000e220000000800 */
[----:B------:R-:W-:Y:S01]  /*c640*/  IADD3 R15, R15, 0x20, RZ ;  /* 0x000000200f0f7810 */ /* 0x000fe20007ffe0ff */
[----:B------:R-:W-:-:S03]  /*c650*/  UIADD3 UR4, UR4, 0x40, URZ ;  /* 0x0000004004047890 */ /* 0x000fc6000fffe03f */
[C---:B------:R-:W-:Y:S02]  /*c660*/  ISETP.GE.AND P0, PT, R15.reuse, UR5, PT ;  /* 0x000000050f007c0c */ /* 0x040fe4000bf06270 */
[----:B------:R-:W-:Y:S01]  /*c670*/  ISETP.LT.AND P2, PT, R15, R16, PT ;  /* 0x000000100f00720c */ /* 0x000fe20003f41270 */
[----:B0-----:R-:W-:-:S12]  /*c680*/  IMAD.WIDE R34, R23, 0x10, R34 ;  /* 0x0000001017227825 */ /* 0x001fd800078e0222 */
[----:B------:R-:W-:Y:S05]  /*c690*/  @!P0 BRA P2, `(.L_x_2609) ;  /* 0xffffffcc005c8947 */ /* 0x000fea000103ffff */
.L_x_2604:
[----:B------:R-:W-:Y:S01]  /*c6a0*/  ISETP.GE.AND P0, PT, R15, R16, PT ;  /* 0x000000100f00720c */ /* 0x000fe20003f06270 */
[----:B------:R-:W-:-:S03]  /*c6b0*/  ULDC UR5, c[0x0][0x268] ;  /* 0x00009a0000057ab9 */ /* 0x000fc60000000800 */
[----:B------:R-:W-:Y:S01]  /*c6c0*/  ISETP.GE.OR P0, PT, R15, UR5, P0 ;  /* 0x000000050f007c0c */ /* 0x000fe20008706670 */
[----:B------:R-:W-:-:S12]  /*c6d0*/  ULDC UR5, c[0x0][0x268] ;  /* 0x00009a0000057ab9 */ /* 0x000fd80000000800 */
[----:B------:R-:W-:Y:S05]  /*c6e0*/  @P0 BRA `(.L_x_2610) ;  /* 0x00000018005c0947 */ /* 0x000fea0003800000 */
.L_x_2612:
[----:B------:R-:W-:Y:S01]  /*c6f0*/  ISETP.NE.AND P0, PT, R15, R18, PT ;  /* 0x000000120f00720c */ /* 0x000fe20003f05270 */
[----:B------:R-:W0:Y:S01]  /*c700*/  LDC R23, c[0x0][0x23c] ;  /* 0x00008f00ff177b82 */ /* 0x000e220000000800 */
[----:B------:R1:W5:Y:S11]  /*c710*/  LDG.E.128.CONSTANT R24, desc[UR6][R34.64] ;  /* 0x0000000622187981 */ /* 0x000376000c1e9d00 */
[----:B------:R-:W2:Y:S01]  /*c720*/  @!P0 LDC.64 R4, c[0x0][0x248] ;  /* 0x00009200ff048b82 */ /* 0x000ea20000000a00 */
[----:B------:R-:W-:-:S02]  /*c730*/  @!P0 IADD3 R20, R20, 0x1, RZ ;  /* 0x0000000114148810 */ /* 0x000fc40007ffe0ff */
[----:B------:R-:W-:Y:S02]  /*c740*/  @!P0 LEA R3, R15, 0x1, 0x1 ;  /* 0x000000010f038811 */ /* 0x000fe400078e08ff */
[----:B------:R-:W-:-:S06]  /*c750*/  @!P0 LEA R28, R20, R1, 0x3 ;  /* 0x00000001141c8211 */ /* 0x000fcc00078e18ff */
[----:B------:R-:W3:Y:S01]  /*c760*/  @!P0 LDL.64 R28, [R28] ;  /* 0x000000001c1c8983 */ /* 0x000ee20000100a00 */
[----:B0-----:R-:W-:-:S05]  /*c770*/  IMAD.WIDE R6, R23, 0x4, R34 ;  /* 0x0000000417067825 */ /* 0x001fca00078e0222 */
[----:B------:R1:W5:Y:S01]  /*c780*/  LDG.E.128.CONSTANT R8, desc[UR6][R6.64] ;  /* 0x0000000606087981 */ /* 0x000362000c1e9d00 */
[----:B--2---:R-:W-:-:S05]  /*c790*/  @!P0 IMAD.WIDE R4, R3, 0x2, R4 ;  /* 0x0000000203048825 */ /* 0x004fca00078e0204 */
[----:B------:R1:W5:Y:S01]  /*c7a0*/  @!P0 LDG.E.U16.CONSTANT R0, desc[UR6][R4.64] ;  /* 0x0000000604008981 */ /* 0x000362000c1e9500 */
[----:B------:R-:W-:Y:S01]  /*c7b0*/  IADD3 R33, R15, 0x20, RZ ;  /* 0x000000200f217810 */ /* 0x000fe20007ffe0ff */
[----:B------:R-:W-:-:S03]  /*c7c0*/  IMAD.WIDE R2, R23, 0x4, R6 ;  /* 0x0000000417027825 */ /* 0x000fc600078e0206 */
[----:B------:R-:W-:Y:S02]  /*c7d0*/  ISETP.GE.AND P2, PT, R33, UR5, PT ;  /* 0x0000000521007c0c */ /* 0x000fe4000bf46270 */
[----:B---3--:R-:W-:Y:S02]  /*c7e0*/  @!P0 PRMT R13, R28, 0x7610, R13 ;  /* 0x000076101c0d8816 */ /* 0x008fe4000000000d */
[----:B------:R-:W-:Y:S02]  /*c7f0*/  @!P0 PRMT R12, R29, 0x7610, R12 ;  /* 0x000076101d0c8816 */ /* 0x000fe4000000000c */
[----:B------:R-:W-:Y:S02]  /*c800*/  @!P0 PRMT R13, R13, 0x7610, R28 ;  /* 0x000076100d0d8816 */ /* 0x000fe4000000001c */
[----:B------:R-:W-:Y:S01]  /*c810*/  @!P0 PRMT R12, R12, 0x7610, R29 ;  /* 0x000076100c0c8816 */ /* 0x000fe2000000001d */
        /* <DEDUP_REMOVED lines=36> */
[----:B------:R-:W-:Y:S02]  /*ca60*/  SHF.R.U32.HI R91, RZ, 0x6, R10 ;  /* 0x00000006ff5b7819 */ /* 0x000fe4000001160a */
[----:B------:R-:W-:Y:S01]  /*ca70*/  LOP3.LUT R39, R38, 0x20002, R39, 0xf8, !PT ;  /* 0x0002000226277812 */ /* 0x000fe200078ef827 */
[----:B------:R-:W-:Y:S01]  /*ca80*/  HFMA2 R65, R65, R40.H0_H0, -132, -132 ;  /* 0xd820d82041417431 */ /* 0x000fe20000040028 */
[----:B------:R-:W-:Y:S02]  /*ca90*/  LOP3.LUT R24, R67, 0x380038, RZ, 0xc0, !PT ;  /* 0x0038003843187812 */ /* 0x000fe400078ec0ff */
[----:B------:R-:W-:-:S02]  /*caa0*/  SHF.R.U32.HI R90, RZ, 0x6, R9 ;  /* 0x00000006ff5a7819 */ /* 0x000fc40000011609 */
[----:B------:R-:W-:Y:S02]  /*cab0*/  LOP3.LUT R25, R24, 0x64006400, RZ, 0xfc, !PT ;  /* 0x6400640018197812 */ /* 0x000fe400078efcff */
[----:B------:R-:W-:Y:S02]  /*cac0*/  LOP3.LUT R70, R9, 0x70007, RZ, 0xc0, !PT ;  /* 0x0007000709467812 */ /* 0x000fe400078ec0ff */
[C---:B------:R-:W-:Y:S01]  /*cad0*/  LOP3.LUT R9, R10.reuse, 0x380038, RZ, 0xc0, !PT ;  /* 0x003800380a097812 */ /* 0x040fe200078ec0ff */
[----:B------:R-:W-:Y:S01]  /*cae0*/  HFMA2 R58, R25, R40.H0_H0, -132, -132 ;  /* 0xd820d820193a7431 */ /* 0x000fe20000040028 */
        /* <DEDUP_REMOVED lines=12> */
[----:B------:R-:W-:Y:S02]  /*cbb0*/  LOP3.LUT R41, R41, 0x10001, RZ, 0xc0, !PT ;  /* 0x0001000129297812 */ /* 0x000fe400078ec0ff */
[----:B------:R-:W-:Y:S01]  /*cbc0*/  LOP3.LUT R32, R69, 0x380038, RZ, 0xc0, !PT ;  /* 0x0038003845207812 */ /* 0x000fe200078ec0ff */
[-C--:B------:R-:W-:Y:S01]  /*cbd0*/  HFMA2 R60, R9, R40.reuse.H0_H0, -132, -132 ;  /* 0xd820d820093c7431 */ /* 0x080fe20000040028 */
[----:B------:R-:W-:Y:S02]  /*cbe0*/  LOP3.LUT R55, R10, 0x64006400, RZ, 0xfc, !PT ;  /* 0x640064000a377812 */ /* 0x000fe400078efcff */
[----:B------:R-:W-:Y:S02]  /*cbf0*/  LOP3.LUT R42, R41, 0x20002, R42, 0xf8, !PT ;  /* 0x00020002292a7812 */ /* 0x000fe400078ef82a */
[----:B------:R-:W-:Y:S01]  /*cc00*/  LOP3.LUT R71, R71, 0x64006400, RZ, 0xfc, !PT ;  /* 0x6400640047477812 */ /* 0x000fe200078efcff */
[----:B------:R-:W-:Y:S01]  /*cc10*/  HFMA2 R55, R55, R40.H0_H0, -132, -132 ;  /* 0xd820d82037377431 */ /* 0x000fe20000040028 */
[----:B------:R-:W-:-:S02]  /*cc20*/  LOP3.LUT R77, R77, 0x64006400, RZ, 0xfc, !PT ;  /* 0x640064004d4d7812 */ /* 0x000fc400078efcff */
[----:B------:R-:W-:Y:S02]  /*cc30*/  LOP3.LUT R68, R68, 0x64006400, RZ, 0xfc, !PT ;  /* 0x6400640044447812 */ /* 0x000fe400078efcff */
[----:B------:R-:W-:Y:S02]  /*cc40*/  LOP3.LUT R70, R70, 0x64006400, RZ, 0xfc, !PT ;  /* 0x6400640046467812 */ /* 0x000fe400078efcff */
[----:B------:R-:W-:Y:S02]  /*cc50*/  ISETP.GE.AND P3, PT, R14, 0x2, PT ;  /* 0x000000020e00780c */ /* 0x000fe40003f66270 */
[----:B--2---:R-:W-:Y:S02]  /*cc60*/  SHF.R.U32.HI R76, RZ, 0xd, R5 ;  /* 0x0000000dff4c7819 */ /* 0x004fe40000011605 */
[----:B------:R-:W-:Y:S02]  /*cc70*/  LOP3.LUT R34, R6, 0x380038, RZ, 0xc0, !PT ;  /* 0x0038003806227812 */ /* 0x000fe400078ec0ff */
[----:B------:R-:W-:-:S02]  /*cc80*/  SHF.R.U32.HI R79, RZ, 0xd, R7 ;  /* 0x0000000dff4f7819 */ /* 0x000fc40000011607 */
[C---:B------:R-:W-:Y:S02]  /*cc90*/  LOP3.LUT R38, R7.reuse, 0x380038, RZ, 0xc0, !PT ;  /* 0x0038003807267812 */ /* 0x040fe400078ec0ff */
[----:B------:R-:W-:Y:S02]  /*cca0*/  SHF.R.U32.HI R84, RZ, 0x6, R7 ;  /* 0x00000006ff547819 */ /* 0x000fe40000011607 */
[----:B------:R-:W-:Y:S02]  /*ccb0*/  LOP3.LUT R88, R7, 0x70007, RZ, 0xc0, !PT ;  /* 0x0007000707587812 */ /* 0x000fe400078ec0ff */
[----:B------:R-:W-:Y:S02]  /*ccc0*/  LOP3.LUT R76, R37, 0x40004, R76, 0xf8, !PT ;  /* 0x00040004254c7812 */ /* 0x000fe400078ef84c */
[----:B------:R-:W-:Y:S01]  /*ccd0*/  LOP3.LUT R7, R30, 0x64006400, RZ, 0xfc, !PT ;  /* 0x640064001e077812 */ /* 0x000fe200078efcff */
[----:B------:R-:W-:Y:S01]  /*cce0*/  HFMA2 R30, R27, R40.H0_H0, -132, -132 ;  /* 0xd820d8201b1e7431 */ /* 0x000fe20000040028 */
[----:B------:R-:W-:-:S02]  /*ccf0*/  LOP3.LUT R37, R26, 0x64006400, RZ, 0xfc, !PT ;  /* 0x640064001a257812 */ /* 0x000fc400078efcff */
[----:B------:R-:W-:Y:S01]  /*cd00*/  LOP3.LUT R26, R91, 0x380038, RZ, 0xc0, !PT ;  /* 0x003800385b1a7812 */ /* 0x000fe200078ec0ff */
[-C--:B------:R-:W-:Y:S01]  /*cd10*/  HFMA2 R64, R7, R40.reuse.H0_H0, -132, -132 ;  /* 0xd820d82007407431 */ /* 0x080fe20000040028 */
[----:B------:R-:W-:Y:S02]  /*cd20*/  LOP3.LUT R27, R34, 0x64006400, RZ, 0xfc, !PT ;  /* 0x64006400221b7812 */ /* 0x000fe400078efcff */
[C---:B------:R-:W-:Y:S02]  /*cd30*/  LOP3.LUT R11, R5.reuse, 0x380038, RZ, 0xc0, !PT ;  /* 0x00380038050b7812 */ /* 0x040fe400078ec0ff */
[----:B------:R-:W-:Y:S01]  /*cd40*/  SHF.R.U32.HI R82, RZ, 0x6, R5 ;  /* 0x00000006ff527819 */ /* 0x000fe20000011605 */
[-C--:B------:R-:W-:Y:S01]  /*cd50*/  HFMA2 R50, R27, R40.reuse.H0_H0, -132, -132 ;  /* 0xd820d8201b327431 */ /* 0x080fe20000040028 */
[----:B------:R-:W-:Y:S02]  /*cd60*/  LOP3.LUT R86, R5, 0x70007, RZ, 0xc0, !PT ;  /* 0x0007000705567812 */ /* 0x000fe400078ec0ff */
[----:B------:R-:W-:Y:S01]  /*cd70*/  LOP3.LUT R5, R28, 0x64006400, RZ, 0xfc, !PT ;  /* 0x640064001c057812 */ /* 0x000fe200078efcff */
[----:B------:R-:W-:Y:S01]  /*cd80*/  HFMA2 R28, R37, R40.H0_H0, -132, -132 ;  /* 0xd820d820251c7431 */ /* 0x000fe20000040028 */
[----:B------:R-:W-:-:S02]  /*cd90*/  LOP3.LUT R53, R26, 0x64006400, RZ, 0xfc, !PT ;  /* 0x640064001a357812 */ /* 0x000fc400078efcff */
[--C-:B------:R-:W-:Y:S01]  /*cda0*/  SHF.R.U32.HI R81, RZ, 0xd, R4.reuse ;  /* 0x0000000dff517819 */ /* 0x100fe20000011604 */
[----:B------:R-:W0:Y:S01]  /*cdb0*/  LDS.128 R24, [UR4] ;  /* 0x00000004ff187984 */ /* 0x000e220008000c00 */
[C---:B------:R-:W-:Y:S01]  /*cdc0*/  LOP3.LUT R8, R4.reuse, 0x380038, RZ, 0xc0, !PT ;  /* 0x0038003804087812 */ /* 0x040fe200078ec0ff */
[-C--:B------:R-:W-:Y:S01]  /*cdd0*/  HFMA2 R66, R5, R40.reuse.H0_H0, -132, -132 ;  /* 0xd820d82005427431 */ /* 0x080fe20000040028 */
[----:B------:R-:W-:Y:S01]  /*cde0*/  SHF.R.U32.HI R80, RZ, 0x6, R4 ;  /* 0x00000006ff507819 */ /* 0x000fe20000011604 */
[----:B------:R-:W-:Y:S01]  /*cdf0*/  HFMA2 R53, R53, R40.H0_H0, -132, -132 ;  /* 0xd820d82035357431 */ /* 0x000fe20000040028 */
[----:B------:R-:W-:Y:S02]  /*ce00*/  LOP3.LUT R85, R4, 0x70007, RZ, 0xc0, !PT ;  /* 0x0007000704557812 */ /* 0x000fe400078ec0ff */
[--C-:B------:R-:W-:Y:S02]  /*ce10*/  SHF.R.U32.HI R78, RZ, 0xd, R6.reuse ;  /* 0x0000000dff4e7819 */ /* 0x100fe40000011606 */
[----:B------:R-:W-:-:S02]  /*ce20*/  SHF.R.U32.HI R83, RZ, 0x6, R6 ;  /* 0x00000006ff537819 */ /* 0x000fc40000011606 */
        /* <DEDUP_REMOVED lines=12> */
[----:B------:R-:W-:Y:S02]  /*cef0*/  LOP3.LUT R11, R11, 0x64006400, RZ, 0xfc, !PT ;  /* 0x640064000b0b7812 */ /* 0x000fe400078efcff */
[----:B------:R-:W-:Y:S02]  /*cf00*/  LOP3.LUT R36, R92, 0x380038, RZ, 0xc0, !PT ;  /* 0x003800385c247812 */ /* 0x000fe400078ec0ff */
[----:B------:R-:W-:Y:S01]  /*cf10*/  LOP3.LUT R8, R83, 0x380038, RZ, 0xc0, !PT ;  /* 0x0038003853087812 */ /* 0x000fe200078ec0ff */
[----:B------:R-:W-:Y:S01]  /*cf20*/  HFMA2 R52, R11, R40.H0_H0, -132, -132 ;  /* 0xd820d8200b347431 */ /* 0x000fe20000040028 */
[----:B------:R-:W-:Y:S02]  /*cf30*/  LOP3.LUT R10, R84, 0x380038, RZ, 0xc0, !PT ;  /* 0x00380038540a7812 */ /* 0x000fe400078ec0ff */
[----:B------:R-:W-:Y:S02]  /*cf40*/  LOP3.LUT R5, R4, 0x64006400, RZ, 0xfc, !PT ;  /* 0x6400640004057812 */ /* 0x000fe400078efcff */
[----:B------:R-:W-:-:S02]  /*cf50*/  LOP3.LUT R7, R6, 0x64006400, RZ, 0xfc, !PT ;  /* 0x6400640006077812 */ /* 0x000fc400078efcff */
[----:B------:R-:W-:Y:S01]  /*cf60*/  LOP3.LUT R78, R39, 0x40004, R78, 0xf8, !PT ;  /* 0x00040004274e7812 */ /* 0x000fe200078ef84e */
        /* <DEDUP_REMOVED lines=58> */
[-C--:B0-----:R-:W-:Y:S01]  /*d310*/  HFMA2.MMA R11, R75, R24.reuse, RZ ;  /* 0x000000184b0b7235 */ /* 0x081fe200000000ff */
[----:B------:R-:W-:Y:S01]  /*d320*/  HADD2 R73, R9, -1028, -1028 ;  /* 0xe404e40409497430 */ /* 0x000fe20000000000 */
[----:B------:R-:W-:Y:S01]  /*d330*/  LOP3.LUT R8, R8, 0x64006400, RZ, 0xfc, !PT ;  /* 0x6400640008087812 */ /* 0x000fe200078efcff */
[----:B------:R-:W-:Y:S01]  /*d340*/  HADD2 R29, R77, -1028, -1028 ;  /* 0xe404e4044d1d7430 */ /* 0x000fe20000000000 */
[----:B------:R-:W-:Y:S01]  /*d350*/  HFMA2.MMA R71, R31, R24, RZ ;  /* 0x000000181f477235 */ /* 0x000fe200000000ff */
[----:B------:R-:W-:Y:S01]  /*d360*/  LOP3.LUT R9, R69, 0x64006400, RZ, 0xfc, !PT ;  /* 0x6400640045097812 */ /* 0x000fe200078efcff */
[-C--:B------:R-:W-:Y:S01]  /*d370*/  HFMA2 R69, R73, R24.reuse, RZ.H0_H0 ;  /* 0x0000001849457231 */ /* 0x080fe200000400ff */
[----:B------:R-:W-:Y:S01]  /*d380*/  LOP3.LUT R67, R67, 0x64006400, RZ, 0xfc, !PT ;  /* 0x6400640043437812 */ /* 0x000fe200078efcff */
[-C--:B------:R-:W-:Y:S01]  /*d390*/  HFMA2.MMA R11, R66, R25.reuse, R11 ;  /* 0x00000019420b7235 */ /* 0x080fe2000000000b */
[----:B------:R-:W-:Y:S01]  /*d3a0*/  HADD2 R77, R8, -1028, -1028 ;  /* 0xe404e404084d7430 */ /* 0x000fe20000000000 */
[----:B------:R-:W-:Y:S01]  /*d3b0*/  LOP3.LUT R10, R10, 0x64006400, RZ, 0xfc, !PT ;  /* 0x640064000a0a7812 */ /* 0x000fe200078efcff */
[----:B------:R-:W-:Y:S01]  /*d3c0*/  HFMA2 R24, R29, R24, RZ.H0_H0 ;  /* 0x000000181d187231 */ /* 0x000fe200000400ff */
        /* <DEDUP_REMOVED lines=11> */
[-C--:B------:R-:W-:Y:S01]  /*d480*/  HFMA2 R93, R71, R26.reuse, R93 ;  /* 0x0000001a475d7231 */ /* 0x080fe2000000005d */
[----:B------:R-:W0:Y:S01]  /*d490*/  LDS.128 R8, [UR4+0x20] ;  /* 0x00002004ff087984 */ /* 0x000e220008000c00 */
        /* <DEDUP_REMOVED lines=34> */
[----:B------:R-:W-:Y:S01]  /*d6c0*/  HADD2 R96, R4, -1028, -1028 ;  /* 0xe404e40404607430 */ /* 0x000fe20000000000 */
[----:B------:R-:W1:Y:S01]  /*d6d0*/  LDS.128 R24, [UR4+0x30] ;  /* 0x00003004ff187984 */ /* 0x000e620008000c00 */
        /* <DEDUP_REMOVED lines=9> */
[----:B------:R-:W-:Y:S01]  /*d770*/  HADD2 R89, R89, -1028, -1028 ;  /* 0xe404e40459597430 */ /* 0x000fe20000000000 */
[----:B------:R-:W-:Y:S01]  /*d780*/  HFMA2.MMA R95, R53, R8, R95 ;  /* 0x00000008355f7235 */ /* 0x000fe2000000005f */
[----:B------:R-:W-:Y:S01]  /*d790*/  HFMA2 R6, R51, R8, R6 ;  /* 0x0000000833067231 */ /* 0x000fe20000000006 */
[----:B------:R-:W-:Y:S01]  /*d7a0*/  LOP3.LUT R86, R86, 0x64006400, RZ, 0xfc, !PT ;  /* 0x6400640056567812 */ /* 0x000fe200078efcff */
[----:B------:R-:W-:Y:S01]  /*d7b0*/  HFMA2 R93, R36, R9, R93 ;  /* 0x00000009245d7231 */ /* 0x000fe2000000005d */
[----:B------:R-:W-:-:S02]  /*d7c0*/  LOP3.LUT R82, R82, 0x70007, RZ, 0xc0, !PT ;  /* 0x0007000752527812 */ /* 0x000fc400078ec0ff */
[-C--:B------:R-:W-:Y:S01]  /*d7d0*/  HFMA2.MMA R5, R38, R9.reuse, R4 ;  /* 0x0000000926057235 */ /* 0x080fe20000000004 */
[----:B------:R-:W-:Y:S01]  /*d7e0*/  HADD2 R87, R86, -1028, -1028 ;  /* 0xe404e40456577430 */ /* 0x000fe20000000000 */
[----:B------:R-:W-:Y:S01]  /*d7f0*/  HFMA2.MMA R95, R34, R9, R95 ;  /* 0x00000009225f7235 */ /* 0x000fe2000000005f */
[----:B------:R-:W-:Y:S01]  /*d800*/  HFMA2 R9, R32, R9, R6 ;  /* 0x0000000920097231 */ /* 0x000fe20000000006 */
[----:B------:R-:W-:Y:S01]  /*d810*/  LOP3.LUT R82, R82, 0x64006400, RZ, 0xfc, !PT ;  /* 0x6400640052527812 */ /* 0x000fe200078efcff */
[----:B------:R-:W-:Y:S01]  /*d820*/  HFMA2 R93, R87, R10, R93 ;  /* 0x0000000a575d7231 */ /* 0x000fe2000000005d */
[----:B------:R-:W-:Y:S02]  /*d830*/  LOP3.LUT R88, R88, 0x64006400, RZ, 0xfc, !PT ;  /* 0x6400640058587812 */ /* 0x000fe400078efcff */
        /* <DEDUP_REMOVED lines=12> */
[----:B------:R-:W-:-:S02]  /*d900*/  LOP3.LUT R84, R84, 0x64006400, RZ, 0xfc, !PT ;  /* 0x6400640054547812 */ /* 0x000fc400078efcff */
[----:B------:R-:W-:Y:S01]  /*d910*/  LOP3.LUT R80, R78, 0x64006400, RZ, 0xfc, !PT ;  /* 0x640064004e507812 */ /* 0x000fe200078efcff */
[----:B-1----:R-:W-:Y:S01]  /*d920*/  HFMA2 R4, R93, R24, R4 ;  /* 0x000000185d047231 */ /* 0x002fe20000000004 */
[-C--:B------:R-:W-:Y:S01]  /*d930*/  HFMA2.MMA R5, R83, R24.reuse, R5 ;  /* 0x0000001853057235 */ /* 0x080fe20000000005 */
[----:B------:R-:W-:Y:S01]  /*d940*/  HFMA2 R9, R91, R10, R9 ;  /* 0x0000000a5b097231 */ /* 0x000fe20000000009 */
[----:B------:R-:W-:Y:S01]  /*d950*/  HFMA2.MMA R7, R95, R24, R6 ;  /* 0x000000185f077235 */ /* 0x000fe20000000006 */
[----:B------:R-:W-:Y:S01]  /*d960*/  HFMA2 R6, R44, R25, R4 ;  /* 0x000000192c067231 */ /* 0x000fe20000000004 */
        /* <DEDUP_REMOVED lines=104> */
[----:B------:R-:W-:-:S10]  /*dff0*/  HFMA2 R17, R40, R12, R17 ;  /* 0x0000000c28117231 */ /* 0x000fd40000000011 */
.L_x_2611:
[----:B------:R-:W-:Y:S01]  /*e000*/  ISETP.LT.AND P3, PT, R33, R16, PT ;  /* 0x000000102100720c */ /* 0x000fe20003f61270 */
[----:B------:R-:W-:Y:S01]  /*e010*/  UIADD3 UR4, UR4, 0x40, URZ ;  /* 0x0000004004047890 */ /* 0x000fe2000fffe03f */
[----:B-----5:R-:W-:Y:S01]  /*e020*/  @!P0 IADD3 R18, R0, R15, RZ ;  /* 0x0000000f00128210 */ /* 0x020fe20007ffe0ff */
[----:B------:R-:W-:Y:S01]  /*e030*/  IMAD.WIDE R34, R23, 0x4, R2 ;  /* 0x0000000417227825 */ /* 0x000fe200078e0202 */
[----:B------:R-:W-:-:S09]  /*e040*/  MOV R15, R33 ;  /* 0x00000021000f7202 */ /* 0x000fd20000000f00 */
[----:B------:R-:W-:Y:S05]  /*e050*/  @!P2 BRA P3, `(.L_x_2612) ;  /* 0xffffffe400a4a947 */ /* 0x000fea000183ffff */
.L_x_2610:
        /* <DEDUP_REMOVED lines=8> */
.L_x_2615:
[----:B------:R-:W-:-:S13]  /*e0e0*/  ISETP.NE.AND P0, PT, R15, R18, PT ;  /* 0x000000120f00720c */ /* 0x000fda0003f05270 */
[----:B------:R-:W0:Y:S01]  /*e0f0*/  @!P0 LDC.64 R4, c[0x0][0x248] ;  /* 0x00009200ff048b82 */ /* 0x000e220000000a00 */
[----:B------:R-:W-:Y:S02]  /*e100*/  @!P0 IADD3 R20, R20, 0x1, RZ ;  /* 0x0000000114148810 */ /* 0x000fe40007ffe0ff */
[----:B------:R-:W-:Y:S02]  /*e110*/  @!P0 LEA R7, R15, 0x1, 0x1 ;  /* 0x000000010f078811 */ /* 0x000fe400078e08ff */
[----:B------:R-:W-:-:S06]  /*e120*/  @!P0 LEA R8, R20, R1, 0x3 ;  /* 0x0000000114088211 */ /* 0x000fcc00078e18ff */
[----:B------:R-:W2:Y:S01]  /*e130*/  @!P0 LDL.64 R8, [R8] ;  /* 0x0000000008088983 */ /* 0x000ea20000100a00 */
[----:B0-----:R-:W-:-:S05]  /*e140*/  @!P0 IMAD.WIDE R4, R7, 0x2, R4 ;  /* 0x0000000207048825 */ /* 0x001fca00078e0204 */
[----:B------:R0:W5:Y:S01]  /*e150*/  @!P0 LDG.E.U16.CONSTANT R0, desc[UR6][R4.64] ;  /* 0x0000000604008981 */ /* 0x000162000c1e9500 */
[----:B------:R-:W-:Y:S02]  /*e160*/  IADD3 R25, R15, 0x10, RZ ;  /* 0x000000100f197810 */ /* 0x000fe40007ffe0ff */
[----:B------:R-:W-:Y:S02]  /*e170*/  IADD3 R2, P3, R34, R3, RZ ;  /* 0x0000000322027210 */ /* 0x000fe40007f7e0ff */
[C---:B------:R-:W-:Y:S02]  /*e180*/  ISETP.GE.AND P2, PT, R25.reuse, UR5, PT ;  /* 0x0000000519007c0c */ /* 0x040fe4000bf46270 */
[----:B------:R-:W-:Y:S02]  /*e190*/  ISETP.LT.AND P5, PT, R25, R16, PT ;  /* 0x000000101900720c */ /* 0x000fe40003fa1270 */
[----:B--2---:R-:W-:Y:S02]  /*e1a0*/  @!P0 PRMT R13, R8, 0x7610, R13 ;  /* 0x00007610080d8816 */ /* 0x004fe4000000000d */
[----:B------:R-:W-:-:S02]  /*e1b0*/  @!P0 PRMT R12, R9, 0x7610, R12 ;  /* 0x00007610090c8816 */ /* 0x000fc4000000000c */
[----:B------:R-:W-:Y:S02]  /*e1c0*/  @!P0 PRMT R13, R13, 0x7610, R8 ;  /* 0x000076100d0d8816 */ /* 0x000fe40000000008 */
[----:B------:R-:W-:Y:S01]  /*e1d0*/  @!P0 PRMT R12, R12, 0x7610, R9 ;  /* 0x000076100c0c8816 */ /* 0x000fe20000000009 */
[----:B0-----:R-:W-:Y:S06]  /*e1e0*/  @!P1 BRA `(.L_x_2614) ;  /* 0x0000000c00089947 */ /* 0x001fec0003800000 */
        /* <DEDUP_REMOVED lines=76> */
[-C--:B------:R-:W-:Y:S01]  /*e6b0*/  HFMA2 R42, R44, R61.reuse.H1_H1, -18, -18 ;  /* 0xcc80cc802c2a7431 */ /* 0x080fe2000006003d */
[----:B------:R-:W-:Y:S01]  /*e6c0*/  LOP3.LUT R57, R52, 0x64006400, RZ, 0xfc, !PT ;  /* 0x6400640034397812 */ /* 0x000fe200078efcff */
[----:B------:R-:W-:Y:S01]  /*e6d0*/  HADD2 R53, R53, -1026, -1026 ;  /* 0xe402e40235357430 */ /* 0x000fe20000000000 */
[----:B------:R-:W-:Y:S01]  /*e6e0*/  LOP3.LUT R46, R33, 0xc000c0, RZ, 0xc0, !PT ;  /* 0x00c000c0212e7812 */ /* 0x000fe200078ec0ff */
[----:B------:R-:W-:Y:S01]  /*e6f0*/  HFMA2 R44, R50, R61.H1_H1, -18, -18 ;  /* 0xcc80cc80322c7431 */ /* 0x000fe2000006003d */
        /* <DEDUP_REMOVED lines=14> */
[-C--:B0-----:R-:W-:Y:S01]  /*e7e0*/  HFMA2.MMA R58, R53, R4.reuse, RZ ;  /* 0x00000004353a7235 */ /* 0x081fe200000000ff */
[-C--:B------:R-:W-:Y:S01]  /*e7f0*/  HFMA2 R48, R48, R61.reuse.H1_H1, -18, -18 ;  /* 0xcc80cc8030307431 */ /* 0x080fe2000006003d */
[----:B------:R-:W-:Y:S01]  /*e800*/  LOP3.LUT R33, R33, 0x30003, RZ, 0xc0, !PT ;  /* 0x0003000321217812 */ /* 0x000fe200078ec0ff */
[-C--:B------:R-:W-:Y:S01]  /*e810*/  HFMA2 R50, R50, R61.reuse.H1_H1, -18, -18 ;  /* 0xcc80cc8032327431 */ /* 0x080fe2000006003d */
[----:B------:R-:W-:Y:S01]  /*e820*/  LOP3.LUT R27, R27, 0x30003, RZ, 0xc0, !PT ;  /* 0x000300031b1b7812 */ /* 0x000fe200078ec0ff */
[-C--:B------:R-:W-:Y:S01]  /*e830*/  HFMA2 R52, R52, R61.reuse.H1_H1, -18, -18 ;  /* 0xcc80cc8034347431 */ /* 0x080fe2000006003d */
[----:B------:R-:W-:Y:S01]  /*e840*/  LOP3.LUT R33, R33, 0x64006400, RZ, 0xfc, !PT ;  /* 0x6400640021217812 */ /* 0x000fe200078efcff */
[----:B------:R-:W-:Y:S01]  /*e850*/  HFMA2 R54, R54, R61.H1_H1, -18, -18 ;  /* 0xcc80cc8036367431 */ /* 0x000fe2000006003d */
[----:B------:R-:W-:Y:S01]  /*e860*/  HFMA2.MMA R61, R57, R4, RZ ;  /* 0x00000004393d7235 */ /* 0x000fe200000000ff */
[-C--:B------:R-:W-:Y:S01]  /*e870*/  HFMA2 R60, R55, R4.reuse, RZ.H0_H0 ;  /* 0x00000004373c7231 */ /* 0x080fe200000400ff */
[-C--:B------:R-:W-:Y:S01]  /*e880*/  HFMA2.MMA R58, R24, R5.reuse, R58 ;  /* 0x00000005183a7235 */ /* 0x080fe2000000003a */
[----:B------:R-:W-:Y:S01]  /*e890*/  HFMA2 R4, R59, R4, RZ.H0_H0 ;  /* 0x000000043b047231 */ /* 0x000fe200000400ff */
[----:B------:R-:W-:Y:S01]  /*e8a0*/  LOP3.LUT R27, R27, 0x64006400, RZ, 0xfc, !PT ;  /* 0x640064001b1b7812 */ /* 0x000fe200078efcff */
[-C--:B------:R-:W-:Y:S01]  /*e8b0*/  HFMA2 R60, R26, R5.reuse, R60 ;  /* 0x000000051a3c7231 */ /* 0x080fe2000000003c */
[----:B------:R-:W-:Y:S01]  /*e8c0*/  LOP3.LUT R31, R31, 0x30003, RZ, 0xc0, !PT ;  /* 0x000300031f1f7812 */ /* 0x000fe200078ec0ff */
[----:B------:R-:W-:Y:S01]  /*e8d0*/  HFMA2 R4, R30, R5, R4 ;  /* 0x000000051e047231 */ /* 0x000fe20000000004 */
[----:B------:R-:W-:Y:S01]  /*e8e0*/  HFMA2.MMA R61, R28, R5, R61 ;  /* 0x000000051c3d7235 */ /* 0x000fe2000000003d */
[----:B------:R-:W-:Y:S01]  /*e8f0*/  HFMA2 R60, R39, R6, R60 ;  /* 0x00000006273c7231 */ /* 0x000fe2000000003c */
[----:B------:R-:W-:Y:S01]  /*e900*/  HFMA2.MMA R58, R37, R6, R58 ;  /* 0x00000006253a7235 */ /* 0x000fe2000000003a */
[----:B------:R-:W-:Y:S01]  /*e910*/  HADD2 R33, R33, -1026, -1026 ;  /* 0xe402e40221217430 */ /* 0x000fe20000000000 */
[----:B------:R-:W-:Y:S01]  /*e920*/  LOP3.LUT R29, R29, 0x30003, RZ, 0xc0, !PT ;  /* 0x000300031d1d7812 */ /* 0x000fe200078ec0ff */
[----:B------:R-:W-:Y:S01]  /*e930*/  HFMA2 R60, R44, R7, R60 ;  /* 0x000000072c3c7231 */ /* 0x000fe2000000003c */
[----:B------:R-:W-:-:S02]  /*e940*/  LOP3.LUT R31, R31, 0x64006400, RZ, 0xfc, !PT ;  /* 0x640064001f1f7812 */ /* 0x000fc400078efcff */
[----:B------:R-:W-:Y:S01]  /*e950*/  HFMA2.MMA R61, R41, R6, R61 ;  /* 0x00000006293d7235 */ /* 0x000fe2000000003d */
[----:B------:R-:W-:Y:S01]  /*e960*/  HFMA2 R6, R43, R6, R4 ;  /* 0x000000062b067231 */ /* 0x000fe20000000004 */
[-C--:B------:R-:W-:Y:S01]  /*e970*/  HFMA2.MMA R4, R42, R7.reuse, R58 ;  /* 0x000000072a047235 */ /* 0x080fe2000000003a */
[----:B------:R-:W-:Y:S01]  /*e980*/  HADD2 R58, R27, -1026, -1026 ;  /* 0xe402e4021b3a7430 */ /* 0x000fe20000000000 */
[----:B------:R-:W-:Y:S01]  /*e990*/  LOP3.LUT R29, R29, 0x64006400, RZ, 0xfc, !PT ;  /* 0x640064001d1d7812 */ /* 0x000fe200078efcff */
[----:B------:R-:W-:Y:S02]  /*e9a0*/  HADD2 R31, R31, -1026, -1026 ;  /* 0xe402e4021f1f7430 */ /* 0x000fe40000000000 */
[----:B------:R-:W-:Y:S01]  /*e9b0*/  HFMA2 R6, R56, R7, R6 ;  /* 0x0000000738067231 */ /* 0x000fe20000000006 */
[----:B------:R-:W-:Y:S01]  /*e9c0*/  HFMA2.MMA R61, R46, R7, R61 ;  /* 0x000000072e3d7235 */ /* 0x000fe2000000003d */
[----:B------:R-:W-:Y:S01]  /*e9d0*/  HADD2 R29, R29, -1026, -1026 ;  /* 0xe402e4021d1d7430 */ /* 0x000fe20000000000 */
[----:B-1----:R-:W-:Y:S01]  /*e9e0*/  HFMA2.MMA R4, R33, R8, R4 ;  /* 0x0000000821047235 */ /* 0x002fe20000000004 */
        /* <DEDUP_REMOVED lines=66> */
.L_x_2614:
[----:B------:R-:W-:Y:S01]  /*ee10*/  UIADD3 UR4, UR4, 0x20, URZ ;  /* 0x0000002004047890 */ /* 0x000fe2000fffe03f */
[----:B-----5:R-:W-:Y:S02]  /*ee20*/  @!P0 IADD3 R18, R0, R15, RZ ;  /* 0x0000000f00128210 */ /* 0x020fe40007ffe0ff */
[----:B------:R-:W-:Y:S02]  /*ee30*/  IADD3.X R35, R35, R23, RZ, P3, !PT ;  /* 0x0000001723237210 */ /* 0x000fe40001ffe4ff */
[----:B------:R-:W-:Y:S02]  /*ee40*/  MOV R15, R25 ;  /* 0x00000019000f7202 */ /* 0x000fe40000000f00 */
[----:B------:R-:W-:Y:S01]  /*ee50*/  MOV R34, R2 ;  /* 0x0000000200227202 */ /* 0x000fe20000000f00 */
[----:B------:R-:W-:Y:S06]  /*ee60*/  @!P2 BRA P5, `(.L_x_2615) ;  /* 0xfffffff0009ca947 */ /* 0x000fec000283ffff */
.L_x_2613:
        /* <DEDUP_REMOVED lines=18> */
.L_x_2619:
[----:B------:R-:W0:Y:S02]  /*ef90*/  LDS R10, [R4] ;  /* 0x00000000040a7984 */ /* 0x000e240000000800 */
[----:B0-----:R-:W-:-:S06]  /*efa0*/  HADD2 R11, R10, R22 ;  /* 0x000000160a0b7230 */ /* 0x001fcc0000000000 */
[----:B------:R-:W0:Y:S02]  /*efb0*/  ATOMS.CAST.SPIN R11, [R4], R10, R11 ;  /* 0x0000000a040b738d */ /* 0x000e24000180000b */
[----:B0-----:R-:W-:-:S13]  /*efc0*/  ISETP.EQ.U32.AND P0, PT, R11, 0x1, PT ;  /* 0x000000010b00780c */ /* 0x001fda0003f02070 */
[----:B------:R-:W-:Y:S05]  /*efd0*/  @!P0 BRA `(.L_x_2619) ;  /* 0xfffffffc00ec8947 */ /* 0x000fea000383ffff */
[----:B------:R-:W-:Y:S05]  /*efe0*/  BRA `(.L_x_2617) ;  /* 0x00000000000c7947 */ /* 0x000fea0003800000 */
.L_x_2618:
[----:B------:R-:W2:Y:S02]  /*eff0*/  LD.E R0, desc[UR6][R2.64] ;  /* 0x0000000602007980 */ /* 0x000ea4000c101900 */
[----:B--2---:R-:W-:-:S05]  /*f000*/  IADD3 R5, R22, R0, RZ ;  /* 0x0000000016057210 */ /* 0x004fca0007ffe0ff */
[----:B------:R0:W-:Y:S02]  /*f010*/  ST.E desc[UR6][R2.64], R5 ;  /* 0x0000000502007985 */ /* 0x0001e4000c101906 */
.L_x_2617:
[----:B------:R-:W-:Y:S05]  /*f020*/  BSYNC B0 ;  /* 0x0000000000007941 */ /* 0x000fea0003800000 */
.L_x_2616:
[----:B------:R1:W-:Y:S01]  /*f030*/  ATOM.E.ADD.F16x2.RN.STRONG.GPU P0, RZ, desc[UR6][R2.64+0x4], R21 ;  /* 0x0000041502ff79a2 */ /* 0x0003e2000810e1c6 */
[----:B------:R-:W-:Y:S04]  /*f040*/  BSSY B0, `(.L_x_2620) ;  /* 0x000000e000007945 */ /* 0x000fe80003800000 */
[----:B-1----:R-:W-:Y:S05]  /*f050*/  @P0 BRA `(.L_x_2621) ;  /* 0x0000000000300947 */ /* 0x002fea0003800000 */
[----:B------:R-:W1:Y:S02]  /*f060*/  QSPC.E.S P0, RZ, [R2+0x4] ;  /* 0x0000040002ff73aa */ /* 0x000e640000000500 */
[----:B-1----:R-:W-:Y:S05]  /*f070*/  @!P0 BRA `(.L_x_2622) ;  /* 0x00000000001c8947 */ /* 0x002fea0003800000 */
[----:B0-----:R-:W-:-:S07]  /*f080*/  MOV R2, R2 ;  /* 0x0000000200027202 */ /* 0x001fce0000000f00 */
.L_x_2623:
[----:B------:R-:W0:Y:S02]  /*f090*/  LDS R4, [R2+0x4] ;  /* 0x0000040002047984 */ /* 0x000e240000000800 */
[----:B0-----:R-:W-:-:S10]  /*f0a0*/  HFMA2.MMA R5, R4, 1, 1, R21 ;  /* 0x3c003c0004057835 */ /* 0x001fd40000000015 */
[----:B------:R-:W0:Y:S02]  /*f0b0*/  ATOMS.CAST.SPIN R5, [R2+0x4], R4, R5 ;  /* 0x000004040205738d */ /* 0x000e240001800005 */
[----:B0-----:R-:W-:-:S13]  /*f0c0*/  ISETP.EQ.U32.AND P0, PT, R5, 0x1, PT ;  /* 0x000000010500780c */ /* 0x001fda0003f02070 */
[----:B------:R-:W-:Y:S05]  /*f0d0*/  @!P0 BRA `(.L_x_2623) ;  /* 0xfffffffc00ec8947 */ /* 0x000fea000383ffff */
[----:B------:R-:W-:Y:S05]  /*f0e0*/  BRA `(.L_x_2621) ;  /* 0x00000000000c7947 */ /* 0x000fea0003800000 */
.L_x_2622:
[----:B------:R-:W0:Y:S02]  /*f0f0*/  LD.E R0, desc[UR6][R2.64+0x4] ;  /* 0x0000040602007980 */ /* 0x000e24000c101900 */
[----:B0-----:R-:W-:-:S05]  /*f100*/  IADD3 R5, R21, R0, RZ ;  /* 0x0000000015057210 */ /* 0x001fca0007ffe0ff */
[----:B------:R1:W-:Y:S02]  /*f110*/  ST.E desc[UR6][R2.64+0x4], R5 ;  /* 0x0000040502007985 */ /* 0x0003e4000c101906 */
.L_x_2621:
[----:B------:R-:W-:Y:S05]  /*f120*/  BSYNC B0 ;  /* 0x0000000000007941 */ /* 0x000fea0003800000 */
.L_x_2620:
        /* <DEDUP_REMOVED lines=11> */
.L_x_2627:
[----:B------:R-:W0:Y:S02]  /*f1e0*/  LDS R6, [R4] ;  /* 0x0000000004067984 */ /* 0x000e240000000800 */
[----:B0-----:R-:W-:-:S06]  /*f1f0*/  HADD2 R7, R6, R19 ;  /* 0x0000001306077230 */ /* 0x001fcc0000000000 */
[----:B------:R-:W0:Y:S02]  /*f200*/  ATOMS.CAST.SPIN R7, [R4], R6, R7 ;  /* 0x000000060407738d */ /* 0x000e240001800007 */
[----:B0-----:R-:W-:-:S13]  /*f210*/  ISETP.EQ.U32.AND P0, PT, R7, 0x1, PT ;  /* 0x000000010700780c */ /* 0x001fda0003f02070 */
[----:B------:R-:W-:Y:S05]  /*f220*/  @!P0 BRA `(.L_x_2627) ;  /* 0xfffffffc00ec8947 */ /* 0x000fea000383ffff */
[----:B------:R-:W-:Y:S05]  /*f230*/  BRA `(.L_x_2625) ;  /* 0x00000000000c7947 */ /* 0x000fea0003800000 */
.L_x_2626:
[----:B------:R-:W2:Y:S02]  /*f240*/  LD.E R0, desc[UR6][R2.64] ;  /* 0x0000000602007980 */ /* 0x000ea4000c101900 */
[----:B--2---:R-:W-:-:S05]  /*f250*/  IADD3 R5, R19, R0, RZ ;  /* 0x0000000013057210 */ /* 0x004fca0007ffe0ff */
[----:B------:R0:W-:Y:S02]  /*f260*/  ST.E desc[UR6][R2.64], R5 ;  /* 0x0000000502007985 */ /* 0x0001e4000c101906 */
.L_x_2625:
[----:B------:R-:W-:Y:S05]  /*f270*/  BSYNC B0 ;  /* 0x0000000000007941 */ /* 0x000fea0003800000 */
.L_x_2624:
[----:B------:R1:W-:Y:S02]  /*f280*/  ATOM.E.ADD.F16x2.RN.STRONG.GPU P0, RZ, desc[UR6][R2.64+0x4], R17 ;  /* 0x0000041102ff79a2 */ /* 0x0003e4000810e1c6 */
[----:B-1----:R-:W-:Y:S05]  /*f290*/  @P0 EXIT ;  /* 0x000000000000094d */ /* 0x002fea0003800000 */
[----:B------:R-:W1:Y:S02]  /*f2a0*/  QSPC.E.S P0, RZ, [R2+0x4] ;  /* 0x0000040002ff73aa */ /* 0x000e640000000500 */
[----:B-1----:R-:W-:Y:S05]  /*f2b0*/  @!P0 BRA `(.L_x_2628) ;  /* 0x00000000001c8947 */ /* 0x002fea0003800000 */
[----:B0-----:R-:W-:-:S07]  /*f2c0*/  MOV R2, R2 ;  /* 0x0000000200027202 */ /* 0x001fce0000000f00 */
.L_x_2629:
[----:B------:R-:W0:Y:S02]  /*f2d0*/  LDS R4, [R2+0x4] ;  /* 0x0000040002047984 */ /* 0x000e240000000800 */
[----:B0-----:R-:W-:-:S10]  /*f2e0*/  HFMA2.MMA R5, R4, 1, 1, R17 ;  /* 0x3c003c0004057835 */ /* 0x001fd40000000011 */
[----:B------:R-:W0:Y:S02]  /*f2f0*/  ATOMS.CAST.SPIN R5, [R2+0x4], R4, R5 ;  /* 0x000004040205738d */ /* 0x000e240001800005 */
[----:B0-----:R-:W-:-:S13]  /*f300*/  ISETP.EQ.U32.AND P0, PT, R5, 0x1, PT ;  /* 0x000000010500780c */ /* 0x001fda0003f02070 */
[----:B------:R-:W-:Y:S05]  /*f310*/  @!P0 BRA `(.L_x_2629) ;  /* 0xfffffffc00ec8947 */ /* 0x000fea000383ffff */
[----:B------:R-:W-:Y:S05]  /*f320*/  EXIT ;  /* 0x000000000000794d */ /* 0x000fea0003800000 */
.L_x_2628:
[----:B------:R-:W0:Y:S02]  /*f330*/  LD.E R0, desc[UR6][R2.64+0x4] ;  /* 0x0000040602007980 */ /* 0x000e24000c101900 */
[----:B0-----:R-:W-:-:S05]  /*f340*/  IADD3 R5, R17, R0, RZ ;  /* 0x0000000011057210 */ /* 0x001fca0007ffe0ff */
[----:B------:R-:W-:Y:S01]  /*f350*/  ST.E desc[UR6][R2.64+0x4], R5 ;  /* 0x0000040502007985 */ /* 0x000fe2000c101906 */
[----:B------:R-:W-:Y:S05]  /*f360*/  EXIT ;  /* 0x000000000000794d */ /* 0x000fea0003800000 */
.L_x_2630:
        /* <DEDUP_REMOVED lines=9> */
.L_x_4199:


//--------------------- .text._Z23gemm_half_q_half_kernelILi2ELi160ELb0ELb0ELi64EEvPK6__halfPKjS4_S2_PS0_iiiiPKtS7_iiiiiibS2_i --------------------------
	.section	.text._Z23gemm_half_q_half_kernelILi2ELi160ELb0ELb0ELi64EEvPK6__halfPKjS4_S2_PS0_iiiiPKtS7_iiiiiibS2_i,"ax",@progbits
	.align	128
        .global         _Z23gemm_half_q_half_kernelILi2ELi160ELb0ELb0ELi64EEvPK6__halfPKjS4_S2_PS0_iiiiPKtS7_iiiiiibS2_i
        .type           _Z23gemm_half_q_half_kernelILi2ELi160ELb0ELb0ELi64EEvPK6__halfPKjS4_S2_PS0_iiiiPKtS7_iiiiiibS2_i,@function
        .size           _Z23gemm_half_q_half_kernelILi2ELi160ELb0ELb0ELi64EEvPK6__halfPKjS4_S2_PS0_iiiiPKtS7_iiiiiibS2_i,(.L_x_4200 - _Z23gemm_half_q_half_kernelILi2ELi160ELb0ELb0ELi64EEvPK6__halfPKjS4_S2_PS0_iiiiPKtS7_iiiiiibS2_i)
        .other          _Z23gemm_half_q_half_kernelILi2ELi160ELb0ELb0ELi64EEvPK6__halfPKjS4_S2_PS0_iiiiPKtS7_iiiiiibS2_i,@"STO_CUDA_ENTRY STV_DEFAULT"
_Z23gemm_half_q_half_kernelILi2ELi160ELb0ELb0ELi64EEvPK6__halfPKjS4_S2_PS0_iiiiPKtS7_iiiiiibS2_i:
.text._Z23gemm_half_q_half_kernelILi2ELi160ELb0ELb0ELi64EEvPK6__halfPKjS4_S2_PS0_iiiiPKtS7_iiiiiibS2_i:
        /* <DEDUP_REMOVED lines=45> */
.L_x_2635:
        /* <DEDUP_REMOVED lines=16> */
.L_x_2634:
        /* <DEDUP_REMOVED lines=16> */
.L_x_2633:
        /* <DEDUP_REMOVED lines=17> */
.L_x_2637:
        /* <DEDUP_REMOVED lines=16> */
.L_x_2636:
        /* <DEDUP_REMOVED lines=14> */
.L_x_2632:
[----:B------:R-:W-:Y:S05]  /*07c0*/  BSYNC B0 ;  /* 0x0000000000007941 */ /* 0x000fea0003800000 */
.L_x_2631:
        /* <DEDUP_REMOVED lines=11> */
[----:B------:R-:W-:Y:S01]  /*0880*/  ISETP.GT.AND P2, PT, R2, 0x3, PT ;  /* 0x000000030200780c */ /* 0x000fe20003f44270 */
[----:B-1----:R-:W-:Y:S01]  /*0890*/  HFMA2.MMA R17, -RZ, RZ, 0, 0 ;  /* 0x00000000ff117435 */ /* 0x002fe200000001ff */
[----:B------:R-:W-:Y:S02]  /*08a0*/  PLOP3.LUT P0, PT, PT, PT, PT, 0x80, 0x0 ;  /* 0x000000000000781c */ /* 0x000fe40003f0f070 */
[----:B------:R-:W-:-:S04]  /*08b0*/  LEA R6, R6, R9, 0x7 ;  /* 0x0000000906067211 */ /* 0x000fc800078e38ff */
[----:B------:R-:W-:-:S04]  /*08c0*/  LEA R7, R7, R6, 0x1 ;  /* 0x0000000607077211 */ /* 0x000fc800078e08ff */
[----:B------:R-:W-:-:S05]  /*08d0*/  SHF.L.U32 R7, R7, 0x1, RZ ;  /* 0x0000000107077819 */ /* 0x000fca00000006ff */
[----:B0-----:R-:W-:Y:S01]  /*08e0*/  IMAD.WIDE R6, R7, 0x2, R10 ;  /* 0x0000000207067825 */ /* 0x001fe200078e020a */
[----:B------:R-:W-:Y:S06]  /*08f0*/  @!P2 BRA `(.L_x_2639) ;  /* 0x000000000034a947 */ /* 0x000fec0003800000 */
[----:B------:R-:W-:Y:S02]  /*0900*/  PLOP3.LUT P0, PT, PT, PT, PT, 0x8, 0x0 ;  /* 0x000000000000781c */ /* 0x000fe40003f0e170 */
[----:B------:R-:W-:-:S11]  /*0910*/  IADD3 R12, R2, -0x3, RZ ;  /* 0xfffffffd020c7810 */ /* 0x000fd60007ffe0ff */
.L_x_2640:
        /* <DEDUP_REMOVED lines=11> */
.L_x_2639:
        /* <DEDUP_REMOVED lines=10> */
.L_x_2638:
[----:B--2---:R-:W2:Y:S01]  /*0a70*/  LDC.64 R6, c[0x0][0x248] ;  /* 0x00009200ff067b82 */ /* 0x004ea20000000a00 */
[----:B-1----:R-:W-:-:S05]  /*0a80*/  SHF.L.U32 R17, R5, 0x7, RZ ;  /* 0x0000000705117819 */ /* 0x002fca00000006ff */
[----:B--2---:R-:W-:-:S05]  /*0a90*/  IMAD.WIDE R16, R17, 0x2, R6 ;  /* 0x0000000211107825 */ /* 0x004fca00078e0206 */
[----:B------:R1:W5:Y:S01]  /*0aa0*/  LDG.E.U16.CONSTANT R15, desc[UR6][R16.64+0x2] ;  /* 0x00000206100f7981 */ /* 0x000362000c1e9500 */
[----:B------:R-:W-:Y:S01]  /*0ab0*/  BAR.SYNC.DEFER_BLOCKING 0x0 ;  /* 0x0000000000007b1d */ /* 0x000fe20000010000 */
[----:B------:R-:W-:-:S13]  /*0ac0*/  ISETP.GE.AND P0, PT, R0, R3, PT ;  /* 0x000000030000720c */ /* 0x000fda0003f06270 */
[----:B-1----:R-:W-:Y:S05]  /*0ad0*/  @P0 BRA `(.L_x_2641) ;  /* 0x0000000000d00947 */ /* 0x002fea0003800000 */
[----:B------:R1:W5:Y:S01]  /*0ae0*/  LDG.E.U16.CONSTANT R5, desc[UR6][R16.64] ;  /* 0x0000000610057981 */ /* 0x000362000c1e9500 */
[----:B------:R-:W2:Y:S01]  /*0af0*/  LDC.64 R8, c[0x0][0x220] ;  /* 0x00008800ff087b82 */ /* 0x000ea20000000a00 */
[----:B------:R-:W-:Y:S02]  /*0b00*/  SHF.R.S32.HI R14, RZ, 0x1f, R13 ;  /* 0x0000001fff0e7819 */ /* 0x000fe4000001140d */
[----:B0-----:R-:W-:Y:S02]  /*0b10*/  SHF.L.U32 R12, R13, 0x2, RZ ;  /* 0x000000020d0c7819 */ /* 0x001fe400000006ff */
[----:B------:R-:W-:Y:S02]  /*0b20*/  LEA.HI R14, R14, R13, RZ, 0x3 ;  /* 0x0000000d0e0e7211 */ /* 0x000fe400078f18ff */
[----:B------:R-:W-:Y:S01]  /*0b30*/  MOV R22, RZ ;  /* 0x000000ff00167202 */ /* 0x000fe20000000f00 */
[----:B------:R-:W0:Y:S01]  /*0b40*/  LDC.64 R10, c[0x0][0x228] ;  /* 0x00008a00ff0a7b82 */ /* 0x000e220000000a00 */
[----:B------:R-:W-:-:S02]  /*0b50*/  MOV R24, R0 ;  /* 0x0000000000187202 */ /* 0x000fc40000000f00 */
[----:B------:R-:W-:Y:S02]  /*0b60*/  LOP3.LUT R12, R12, 0x10, RZ, 0xc0, !PT ;  /* 0x000000100c0c7812 */ /* 0x000fe400078ec0ff */
[----:B-1----:R-:W-:-:S07]  /*0b70*/  SHF.R.S32.HI R14, RZ, 0x3, R14 ;  /* 0x00000003ff0e7819 */ /* 0x002fce000001140e */
.L_x_2642:
[----:B-----5:R-:W-:-:S05]  /*0b80*/  IADD3 R19, R5, R22, RZ ;  /* 0x0000001605137210 */ /* 0x020fca0007ffe0ff */
[----:B-1----:R-:W-:-:S05]  /*0b90*/  IMAD R16, R19, R4, RZ ;  /* 0x0000000413107224 */ /* 0x002fca00078e02ff */
        /* <DEDUP_REMOVED lines=40> */
.L_x_2641:
        /* <DEDUP_REMOVED lines=11> */
[----:B0-----:R-:W-:Y:S01]  /*0ed0*/  LEA.HI R12, R6, R5, RZ, 0x5 ;  /* 0x00000005060c7211 */ /* 0x001fe200078f28ff */
        /* <DEDUP_REMOVED lines=12> */
.L_x_2643:
        /* <DEDUP_REMOVED lines=8> */
.L_x_2644:
        /* <DEDUP_REMOVED lines=10> */
.L_x_2645:
        /* <DEDUP_REMOVED lines=8> */
.L_x_2646:
        /* <DEDUP_REMOVED lines=10> */
.L_x_2647:
        /* <DEDUP_REMOVED lines=12> */
[----:B-1----:R-:W-:Y:S02]  /*12a0*/  SHF.R.S32.HI R17, RZ, 0x1f, R10 ;  /* 0x0000001fff117819 */ /* 0x002fe4000001140a */
[----:B------:R-:W-:Y:S02]  /*12b0*/  IADD3 R21, P0, R13, R10, RZ ;  /* 0x0000000a0d157210 */ /* 0x000fe40007f1e0ff */
[----:B------:R-:W-:-:S02]  /*12c0*/  PRMT R7, RZ, 0x5410, RZ ;  /* 0x00005410ff077816 */ /* 0x000fc400000000ff */
[----:B------:R-:W-:Y:S01]  /*12d0*/  IADD3.X R8, R17, R6, RZ, P0, !PT ;  /* 0x0000000611087210 */ /* 0x000fe200007fe4ff */
[----:B0-----:R-:W-:Y:S01]  /*12e0*/  ULEA UR4, UR5, UR4, 0x18 ;  /* 0x0000000405047291 */ /* 0x001fe2000f8ec03f */
[C---:B------:R-:W-:Y:S02]  /*12f0*/  LEA R34, P0, R21.reuse, UR10, 0x2 ;  /* 0x0000000a15227c11 */ /* 0x040fe4000f8010ff */
[C---:B------:R-:W-:Y:S02]  /*1300*/  IADD3 R9, R0.reuse, R15, RZ ;  /* 0x0000000f00097210 */ /* 0x040fe40007ffe0ff */
[----:B------:R-:W-:Y:S02]  /*1310*/  LEA.HI.X R21, R21, UR11, R8, 0x2, P0 ;  /* 0x0000000b15157c11 */ /* 0x000fe400080f1408 */
[----:B------:R-:W-:Y:S02]  /*1320*/  ISETP.GE.AND P0, PT, R0, R3, PT ;  /* 0x000000030000720c */ /* 0x000fe40003f06270 */
[----:B------:R-:W-:-:S02]  /*1330*/  PRMT R8, RZ, 0x5410, RZ ;  /* 0x00005410ff087816 */ /* 0x000fc400000000ff */
[----:B------:R-:W-:-:S13]  /*1340*/  ISETP.GE.OR P0, PT, R0, UR8, P0 ;  /* 0x0000000800007c0c */ /* 0x000fda0008706670 */
        /* <DEDUP_REMOVED lines=9> */
.L_x_2653:
[----:B------:R-:W-:-:S13]  /*13e0*/  ISETP.NE.AND P0, PT, R0, R9, PT ;  /* 0x000000090000720c */ /* 0x000fda0003f05270 */
[----:B0----5:R-:W0:Y:S01]  /*13f0*/  @!P0 LDC.64 R12, c[0x0][0x248] ;  /* 0x00009200ff0c8b82 */ /* 0x021e220000000a00 */
        /* <DEDUP_REMOVED lines=22> */
[----:B---3--:R-:W-:Y:S02]  /*1560*/  SHF.R.U32.HI R24, RZ, 0x8, R12 ;  /* 0x00000008ff187819 */ /* 0x008fe4000001160c */
[----:B------:R-:W-:Y:S02]  /*1570*/  LOP3.LUT R25, R19, 0xff, RZ, 0xc0, !PT ;  /* 0x000000ff13197812 */ /* 0x000fe400078ec0ff */
[----:B------:R-:W-:Y:S02]  /*1580*/  LOP3.LUT R24, R24, 0xff, RZ, 0xc0, !PT ;  /* 0x000000ff18187812 */ /* 0x000fe400078ec0ff */
[----:B------:R-:W-:Y:S02]  /*1590*/  IADD3 R35, R25, -0x80, RZ ;  /* 0xffffff8019237810 */ /* 0x000fe40007ffe0ff */
[----:B------:R-:W-:-:S02]  /*15a0*/  IADD3 R42, R24, -0x80, RZ ;  /* 0xffffff80182a7810 */ /* 0x000fc40007ffe0ff */
[----:B------:R-:W-:Y:S01]  /*15b0*/  LOP3.LUT R4, R13, 0xff, RZ, 0xc0, !PT ;  /* 0x000000ff0d047812 */ /* 0x000fe200078ec0ff */
[----:B------:R-:W0:Y:S03]  /*15c0*/  LDS.64 R24, [UR4] ;  /* 0x00000004ff187984 */ /* 0x000e260008000a00 */
[----:B------:R-:W-:Y:S02]  /*15d0*/  IADD3 R40, R4, -0x80, RZ ;  /* 0xffffff8004287810 */ /* 0x000fe40007ffe0ff */
[----:B------:R-:W-:-:S04]  /*15e0*/  LOP3.LUT R4, R15, 0xff, RZ, 0xc0, !PT ;  /* 0x000000ff0f047812 */ /* 0x000fc800078ec0ff */
[----:B------:R-:W-:Y:S02]  /*15f0*/  IADD3 R10, R4, -0x80, RZ ;  /* 0xffffff80040a7810 */ /* 0x000fe40007ffe0ff */
[----:B------:R-:W-:Y:S02]  /*1600*/  LOP3.LUT R4, R12, 0xff, RZ, 0xc0, !PT ;  /* 0x000000ff0c047812 */ /* 0x000fe400078ec0ff */
[----:B------:R-:W-:Y:S02]  /*1610*/  SHF.R.U32.HI R47, RZ, 0x8, R15 ;  /* 0x00000008ff2f7819 */ /* 0x000fe4000001160f */
[----:B------:R-:W-:Y:S02]  /*1620*/  IADD3 R6, R4, -0x80, RZ ;  /* 0xffffff8004067810 */ /* 0x000fe40007ffe0ff */
[----:B------:R-:W-:Y:S02]  /*1630*/  LOP3.LUT R4, R14, 0xff, RZ, 0xc0, !PT ;  /* 0x000000ff0e047812 */ /* 0x000fe400078ec0ff */
[----:B------:R-:W-:-:S02]  /*1640*/  SHF.R.U32.HI R41, RZ, 0x8, R13 ;  /* 0x00000008ff297819 */ /* 0x000fc4000001160d */
[----:B------:R-:W-:Y:S02]  /*1650*/  IADD3 R4, R4, -0x80, RZ ;  /* 0xffffff8004047810 */ /* 0x000fe40007ffe0ff */
[----:B------:R-:W-:Y:S02]  /*1660*/  LOP3.LUT R47, R47, 0xff, RZ, 0xc0, !PT ;  /* 0x000000ff2f2f7812 */ /* 0x000fe400078ec0ff */
[----:B------:R-:W-:Y:S02]  /*1670*/  LOP3.LUT R41, R41, 0xff, RZ, 0xc0, !PT ;  /* 0x000000ff29297812 */ /* 0x000fe400078ec0ff */
[----:B------:R-:W-:Y:S02]  /*1680*/  LEA.HI R46, R12, 0xffffff80, RZ, 0x8 ;  /* 0xffffff800c2e7811 */ /* 0x000fe400078f40ff */
[----:B------:R-:W-:Y:S02]  /*1690*/  LEA.HI R27, R14, 0xffffff80, RZ, 0x8 ;  /* 0xffffff800e1b7811 */ /* 0x000fe400078f40ff */
[----:B------:R-:W-:-:S02]  /*16a0*/  SHF.R.U32.HI R12, RZ, 0x10, R12 ;  /* 0x00000010ff0c7819 */ /* 0x000fc4000001160c */
[--C-:B------:R-:W-:Y:S02]  /*16b0*/  SHF.R.U32.HI R43, RZ, 0x8, R14.reuse ;  /* 0x00000008ff2b7819 */ /* 0x100fe4000001160e */
[----:B------:R-:W-:Y:S02]  /*16c0*/  SHF.R.U32.HI R14, RZ, 0x10, R14 ;  /* 0x00000010ff0e7819 */ /* 0x000fe4000001160e */
[----:B------:R-:W-:Y:S01]  /*16d0*/  IADD3 R50, R47, -0x80, RZ ;  /* 0xffffff802f327810 */ /* 0x000fe20007ffe0ff */
[----:B------:R-:W-:Y:S01]  /*16e0*/  I2F.F16 R40, R40 ;  /* 0x0000002800287306 */ /* 0x000fe20000200c00 */
[----:B------:R-:W-:Y:S02]  /*16f0*/  IADD3 R41, R41, -0x80, RZ ;  /* 0xffffff8029297810 */ /* 0x000fe40007ffe0ff */
[----:B------:R-:W-:Y:S02]  /*1700*/  LEA.HI R26, R13, 0xffffff80, RZ, 0x8 ;  /* 0xffffff800d1a7811 */ /* 0x000fe400078f40ff */
[----:B------:R-:W-:-:S03]  /*1710*/  LOP3.LUT R12, R12, 0xff, RZ, 0xc0, !PT ;  /* 0x000000ff0c0c7812 */ /* 0x000fc600078ec0ff */
[----:B------:R-:W1:Y:S01]  /*1720*/  I2F.F16 R6, R6 ;  /* 0x0000000600067306 */ /* 0x000e620000200c00 */
[----:B------:R-:W-:Y:S02]  /*1730*/  SHF.R.U32.HI R13, RZ, 0x10, R13 ;  /* 0x00000010ff0d7819 */ /* 0x000fe4000001160d */
[----:B------:R-:W-:-:S05]  /*1740*/  LOP3.LUT R14, R14, 0xff, RZ, 0xc0, !PT ;  /* 0x000000ff0e0e7812 */ /* 0x000fca00078ec0ff */
[----:B------:R-:W2:Y:S01]  /*1750*/  I2F.F16 R4, R4 ;  /* 0x0000000400047306 */ /* 0x000ea20000200c00 */
[----:B------:R-:W-:Y:S02]  /*1760*/  LEA.HI R30, R15, 0xffffff80, RZ, 0x8 ;  /* 0xffffff800f1e7811 */ /* 0x000fe400078f40ff */
[----:B------:R-:W-:-:S05]  /*1770*/  IADD3 R12, R12, -0x80, RZ ;  /* 0xffffff800c0c7810 */ /* 0x000fca0007ffe0ff */
[----:B------:R-:W3:Y:S01]  /*1780*/  I2F.F16 R10, R10 ;  /* 0x0000000a000a7306 */ /* 0x000ee20000200c00 */
[----:B------:R-:W-:Y:S02]  /*1790*/  LOP3.LUT R45, R43, 0xff, RZ, 0xc0, !PT ;  /* 0x000000ff2b2d7812 */ /* 0x000fe400078ec0ff */
[----:B------:R-:W-:Y:S02]  /*17a0*/  LOP3.LUT R13, R13, 0xff, RZ, 0xc0, !PT ;  /* 0x000000ff0d0d7812 */ /* 0x000fe400078ec0ff */
[----:B------:R-:W-:-:S03]  /*17b0*/  SHF.R.U32.HI R15, RZ, 0x10, R15 ;  /* 0x00000010ff0f7819 */ /* 0x000fc6000001160f */
[----:B------:R-:W-:Y:S01]  /*17c0*/  I2F.F16 R50, R50 ;  /* 0x0000003200327306 */ /* 0x000fe20000200c00 */
[----:B------:R-:W-:Y:S02]  /*17d0*/  IADD3 R14, R14, -0x80, RZ ;  /* 0xffffff800e0e7810 */ /* 0x000fe40007ffe0ff */
[----:B------:R-:W-:-:S05]  /*17e0*/  IADD3 R45, R45, -0x80, RZ ;  /* 0xffffff802d2d7810 */ /* 0x000fca0007ffe0ff */
[----:B------:R-:W4:Y:S01]  /*17f0*/  I2F.F16 R41, R41 ;  /* 0x0000002900297306 */ /* 0x000f220000200c00 */
[----:B------:R-:W-:Y:S01]  /*1800*/  IADD3 R13, R13, -0x80, RZ ;  /* 0xffffff800d0d7810 */ /* 0x000fe20007ffe0ff */
[----:B-1----:R-:W-:-:S06]  /*1810*/  HADD2.F32 R6, -RZ, R6.H0_H0 ;  /* 0x20000006ff067230 */ /* 0x002fcc0000004100 */
[----:B------:R1:W5:Y:S01]  /*1820*/  I2F.F16 R44, R12 ;  /* 0x0000000c002c7306 */ /* 0x0003620000200c00 */
[----:B--2---:R-:W-:Y:S02]  /*1830*/  HADD2.F32 R4, -RZ, R4.H0_H0 ;  /* 0x20000004ff047230 */ /* 0x004fe40000004100 */
[----:B---3--:R-:W-:Y:S01]  /*1840*/  HADD2.F32 R10, -RZ, R10.H0_H0 ;  /* 0x2000000aff0a7230 */ /* 0x008fe20000004100 */
[----:B-1----:R-:W-:-:S04]  /*1850*/  LOP3.LUT R12, R15, 0xff, RZ, 0xc0, !PT ;  /* 0x000000ff0f0c7812 */ /* 0x002fc800078ec0ff */
[----:B------:R-:W1:Y:S01]  /*1860*/  I2F.F16 R14, R14 ;  /* 0x0000000e000e7306 */ /* 0x000e620000200c00 */
[----:B------:R-:W-:Y:S01]  /*1870*/  SHF.R.U32.HI R47, RZ, 0x8, R16 ;  /* 0x00000008ff2f7819 */ /* 0x000fe20000011610 */
[----:B0-----:R-:W-:Y:S01]  /*1880*/  HADD2.F32 R49, -RZ, R24.H1_H1 ;  /* 0x30000018ff317230 */ /* 0x001fe20000004100 */
[----:B------:R-:W-:-:S05]  /*1890*/  SHF.R.U32.HI R15, RZ, 0x8, R17 ;  /* 0x00000008ff0f7819 */ /* 0x000fca0000011611 */
[----:B------:R0:W-:Y:S01]  /*18a0*/  I2F.F16 R48, R45 ;  /* 0x0000002d00307306 */ /* 0x0001e20000200c00 */
[----:B----4-:R-:W-:-:S07]  /*18b0*/  HADD2.F32 R41, -RZ, R41.H0_H0 ;  /* 0x20000029ff297230 */ /* 0x010fce0000004100 */
[----:B------:R2:W-:Y:S01]  /*18c0*/  I2F.F16 R43, R13 ;  /* 0x0000000d002b7306 */ /* 0x0005e20000200c00 */
[----:B0-----:R-:W-:Y:S01]  /*18d0*/  IADD3 R45, R12, -0x80, RZ ;  /* 0xffffff800c2d7810 */ /* 0x001fe20007ffe0ff */
[----:B------:R-:W-:Y:S02]  /*18e0*/  HADD2.F32 R12, -RZ, R40.H0_H0 ;  /* 0x20000028ff0c7230 */ /* 0x000fe40000004100 */
[----:B--2---:R-:W-:-:S04]  /*18f0*/  HADD2.F32 R13, -RZ, R24.H0_H0 ;  /* 0x20000018ff0d7230 */ /* 0x004fc80000004100 */
[----:B------:R-:W0:Y:S01]  /*1900*/  I2F.F16 R42, R42 ;  /* 0x0000002a002a7306 */ /* 0x000e220000200c00 */
[----:B------:R-:W-:Y:S01]  /*1910*/  HADD2.F32 R24, -RZ, R50.H0_H0 ;  /* 0x20000032ff187230 */ /* 0x000fe20000004100 */
[----:B------:R-:W-:Y:S01]  /*1920*/  LOP3.LUT R47, R47, 0xff, RZ, 0xc0, !PT ;  /* 0x000000ff2f2f7812 */ /* 0x000fe200078ec0ff */
[----:B------:R-:W-:Y:S01]  /*1930*/  FFMA.FTZ R51, R6, R13, RZ ;  /* 0x0000000d06337223 */ /* 0x000fe200000100ff */
[C---:B------:R-:W-:Y:S01]  /*1940*/  FFMA.FTZ R50, R13.reuse, R12, RZ ;  /* 0x0000000c0d327223 */ /* 0x040fe200000100ff */
[C---:B------:R-:W-:Y:S01]  /*1950*/  FFMA.FTZ R53, R13.reuse, R4, RZ ;  /* 0x000000040d357223 */ /* 0x040fe200000100ff */
[----:B------:R-:W-:Y:S01]  /*1960*/  FFMA.FTZ R13, R13, R10, RZ ;  /* 0x0000000a0d0d7223 */ /* 0x000fe200000100ff */
[----:B------:R-:W-:Y:S01]  /*1970*/  LOP3.LUT R15, R15, 0xff, RZ, 0xc0, !PT ;  /* 0x000000ff0f0f7812 */ /* 0x000fe200078ec0ff */
[C---:B------:R-:W-:Y:S01]  /*1980*/  FFMA.FTZ R55, R49.reuse, R41, R50 ;  /* 0x0000002931377223 */ /* 0x040fe20000010032 */
[----:B------:R-:W2:Y:S01]  /*1990*/  I2F.F16 R45, R45 ;  /* 0x0000002d002d7306 */ /* 0x000ea20000200c00 */
[----:B------:R-:W-:Y:S01]  /*19a0*/  FFMA.FTZ R54, R49, R24, R13 ;  /* 0x0000001831367223 */ /* 0x000fe2000001000d */
[----:B------:R-:W-:Y:S01]  /*19b0*/  IADD3 R50, R47, -0x80, RZ ;  /* 0xffffff802f327810 */ /* 0x000fe20007ffe0ff */
[----:B-----5:R-:W-:Y:S01]  /*19c0*/  HADD2.F32 R13, -RZ, R44.H0_H0 ;  /* 0x2000002cff0d7230 */ /* 0x020fe20000004100 */
[----:B------:R-:W-:Y:S01]  /*19d0*/  IADD3 R47, R15, -0x80, RZ ;  /* 0xffffff800f2f7810 */ /* 0x000fe20007ffe0ff */
[----:B-1----:R-:W-:-:S02]  /*19e0*/  HADD2.F32 R44, -RZ, R14.H0_H0 ;  /* 0x2000000eff2c7230 */ /* 0x002fc40000004100 */
[----:B------:R-:W1:Y:S01]  /*19f0*/  LDS.64 R14, [UR4+0x8] ;  /* 0x00000804ff0e7984 */ /* 0x000e620008000a00 */
[----:B0-----:R-:W-:Y:S01]  /*1a00*/  HADD2.F32 R42, -RZ, R42.H0_H0 ;  /* 0x2000002aff2a7230 */ /* 0x001fe20000004100 */
[----:B------:R-:W0:Y:S01]  /*1a10*/  I2F.F16 R46, R46 ;  /* 0x0000002e002e7306 */ /* 0x000e220000200c00 */
[----:B------:R-:W-:Y:S02]  /*1a20*/  HADD2.F32 R40, -RZ, R48.H0_H0 ;  /* 0x20000030ff287230 */ /* 0x000fe40000004100 */
[----:B------:R-:W-:Y:S02]  /*1a30*/  HADD2.F32 R56, -RZ, R25.H0_H0 ;  /* 0x20000019ff387230 */ /* 0x000fe40000004100 */
[----:B------:R-:W-:-:S03]  /*1a40*/  FFMA.FTZ R48, R42, R49, R51 ;  /* 0x000000312a307223 */ /* 0x000fc60000010033 */
[----:B------:R-:W3:Y:S01]  /*1a50*/  I2F.F16 R26, R26 ;  /* 0x0000001a001a7306 */ /* 0x000ee20000200c00 */
[----:B------:R-:W-:Y:S01]  /*1a60*/  FFMA.FTZ R51, R49, R40, R53 ;  /* 0x0000002831337223 */ /* 0x000fe20000010035 */
[----:B------:R-:W-:Y:S01]  /*1a70*/  SHF.R.U32.HI R53, RZ, 0x8, R18 ;  /* 0x00000008ff357819 */ /* 0x000fe20000011612 */
[----:B------:R-:W-:-:S05]  /*1a80*/  HADD2.F32 R43, -RZ, R43.H0_H0 ;  /* 0x2000002bff2b7230 */ /* 0x000fca0000004100 */
[----:B------:R-:W4:Y:S01]  /*1a90*/  I2F.F16 R27, R27 ;  /* 0x0000001b001b7306 */ /* 0x000f220000200c00 */
[----:B--2---:R-:W-:-:S07]  /*1aa0*/  HADD2.F32 R45, -RZ, R45.H0_H0 ;  /* 0x2000002dff2d7230 */ /* 0x004fce0000004100 */
[----:B------:R-:W2:Y:S01]  /*1ab0*/  I2F.F16 R30, R30 ;  /* 0x0000001e001e7306 */ /* 0x000ea20000200c00 */
[----:B------:R-:W-:Y:S01]  /*1ac0*/  FFMA.FTZ R49, R13, R56, R48 ;  /* 0x000000380d317223 */ /* 0x000fe20000010030 */
[----:B------:R-:W-:Y:S01]  /*1ad0*/  LOP3.LUT R53, R53, 0xff, RZ, 0xc0, !PT ;  /* 0x000000ff35357812 */ /* 0x000fe200078ec0ff */
[C---:B------:R-:W-:Y:S01]  /*1ae0*/  FFMA.FTZ R48, R56.reuse, R44, R51 ;  /* 0x0000002c38307223 */ /* 0x040fe20000010033 */
[C---:B------:R-:W-:Y:S01]  /*1af0*/  FFMA.FTZ R52, R56.reuse, R43, R55 ;  /* 0x0000002b38347223 */ /* 0x040fe20000010037 */
[----:B------:R-:W-:Y:S01]  /*1b00*/  FFMA.FTZ R51, R56, R45, R54 ;  /* 0x0000002d38337223 */ /* 0x000fe20000010036 */
[----:B------:R-:W-:Y:S02]  /*1b10*/  SHF.R.U32.HI R56, RZ, 0x8, R19 ;  /* 0x00000008ff387819 */ /* 0x000fe40000011613 */
[----:B------:R-:W5:Y:S01]  /*1b20*/  I2F.F16 R28, R28 ;  /* 0x0000001c001c7306 */ /* 0x000f620000200c00 */
[----:B------:R-:W-:Y:S01]  /*1b30*/  IADD3 R55, R53, -0x80, RZ ;  /* 0xffffff8035377810 */ /* 0x000fe20007ffe0ff */
[----:B------:R-:W-:Y:S01]  /*1b40*/  HADD2.F32 R53, -RZ, R25.H1_H1 ;  /* 0x30000019ff357230 */ /* 0x000fe20000004100 */
[----:B------:R-:W-:Y:S01]  /*1b50*/  LOP3.LUT R56, R56, 0xff, RZ, 0xc0, !PT ;  /* 0x000000ff38387812 */ /* 0x000fe200078ec0ff */
[----:B0-----:R-:W-:-:S04]  /*1b60*/  HADD2.F32 R46, -RZ, R46.H0_H0 ;  /* 0x2000002eff2e7230 */ /* 0x001fc80000004100 */
[----:B------:R-:W0:Y:S01]  /*1b70*/  I2F.F16 R35, R35 ;  /* 0x0000002300237306 */ /* 0x000e220000200c00 */
[----:B---3--:R-:W-:Y:S01]  /*1b80*/  HADD2.F32 R25, -RZ, R26.H0_H0 ;  /* 0x2000001aff197230 */ /* 0x008fe20000004100 */
[----:B------:R-:W-:Y:S01]  /*1b90*/  LEA.HI R31, R17, 0xffffff80, RZ, 0x8 ;  /* 0xffffff80111f7811 */ /* 0x000fe200078f40ff */
[----:B----4-:R-:W-:Y:S02]  /*1ba0*/  HADD2.F32 R27, -RZ, R27.H0_H0 ;  /* 0x2000001bff1b7230 */ /* 0x010fe40000004100 */
[----:B--2---:R-:W-:Y:S01]  /*1bb0*/  HADD2.F32 R30, -RZ, R30.H0_H0 ;  /* 0x2000001eff1e7230 */ /* 0x004fe20000004100 */
[----:B------:R-:W-:Y:S02]  /*1bc0*/  SHF.R.U32.HI R54, RZ, 0x10, R16 ;  /* 0x00000010ff367819 */ /* 0x000fe40000011610 */
[----:B------:R-:W-:Y:S01]  /*1bd0*/  I2F.F16 R29, R29 ;  /* 0x0000001d001d7306 */ /* 0x000fe20000200c00 */
[----:B------:R-:W-:Y:S02]  /*1be0*/  SHF.R.U32.HI R17, RZ, 0x10, R17 ;  /* 0x00000010ff117819 */ /* 0x000fe40000011611 */
[----:B------:R-:W-:Y:S01]  /*1bf0*/  LEA.HI R38, R16, 0xffffff80, RZ, 0x8 ;  /* 0xffffff8010267811 */ /* 0x000fe200078f40ff */
[----:B------:R-:W-:Y:S01]  /*1c00*/  FFMA.FTZ R49, R46, R53, R49 ;  /* 0x000000352e317223 */ /* 0x000fe20000010031 */
[----:B------:R-:W-:-:S03]  /*1c10*/  LEA.HI R34, R18, 0xffffff80, RZ, 0x8 ;  /* 0xffffff8012227811 */ /* 0x000fc600078f40ff */
[----:B------:R-:W2:Y:S01]  /*1c20*/  I2F.F16 R39, R39 ;  /* 0x0000002700277306 */ /* 0x000ea20000200c00 */
[----:B------:R-:W-:Y:S01]  /*1c30*/  IADD3 R56, R56, -0x80, RZ ;  /* 0xffffff8038387810 */ /* 0x000fe20007ffe0ff */
[C---:B------:R-:W-:Y:S01]  /*1c40*/  FFMA.FTZ R52, R53.reuse, R25, R52 ;  /* 0x0000001935347223 */ /* 0x040fe20000010034 */
[C---:B------:R-:W-:Y:S01]  /*1c50*/  FFMA.FTZ R48, R53.reuse, R27, R48 ;  /* 0x0000001b35307223 */ /* 0x040fe20000010030 */
[----:B------:R-:W-:Y:S01]  /*1c60*/  FFMA.FTZ R51, R53, R30, R51 ;  /* 0x0000001e35337223 */ /* 0x000fe20000010033 */
[----:B------:R-:W-:-:S03]  /*1c70*/  SHF.R.U32.HI R18, RZ, 0x10, R18 ;  /* 0x00000010ff127819 */ /* 0x000fc60000011612 */
[----:B------:R3:W-:Y:S01]  /*1c80*/  I2F.F16 R16, R55 ;  /* 0x0000003700107306 */ /* 0x0007e20000200c00 */
[----:B------:R-:W-:Y:S02]  /*1c90*/  LOP3.LUT R54, R54, 0xff, RZ, 0xc0, !PT ;  /* 0x000000ff36367812 */ /* 0x000fe400078ec0ff */
[----:B------:R-:W-:Y:S02]  /*1ca0*/  LOP3.LUT R53, R17, 0xff, RZ, 0xc0, !PT ;  /* 0x000000ff11357812 */ /* 0x000fe400078ec0ff */
[----:B------:R-:W-:Y:S02]  /*1cb0*/  LOP3.LUT R18, R18, 0xff, RZ, 0xc0, !PT ;  /* 0x000000ff12127812 */ /* 0x000fe400078ec0ff */
[----:B---3--:R-:W-:Y:S01]  /*1cc0*/  SHF.R.U32.HI R55, RZ, 0x10, R19 ;  /* 0x00000010ff377819 */ /* 0x008fe20000011613 */
[----:B------:R-:W3:Y:S01]  /*1cd0*/  I2F.F16 R50, R50 ;  /* 0x0000003200327306 */ /* 0x000ee20000200c00 */
[----:B------:R-:W-:Y:S02]  /*1ce0*/  LEA.HI R37, R19, 0xffffff80, RZ, 0x8 ;  /* 0xffffff8013257811 */ /* 0x000fe400078f40ff */
[----:B------:R-:W-:Y:S01]  /*1cf0*/  LOP3.LUT R55, R55, 0xff, RZ, 0xc0, !PT ;  /* 0x000000ff37377812 */ /* 0x000fe200078ec0ff */
[----:B-----5:R-:W-:Y:S01]  /*1d00*/  HADD2.F32 R19, -RZ, R28.H0_H0 ;  /* 0x2000001cff137230 */ /* 0x020fe20000004100 */
[----:B------:R-:W-:-:S03]  /*1d10*/  IADD3 R54, R54, -0x80, RZ ;  /* 0xffffff8036367810 */ /* 0x000fc60007ffe0ff */
[----:B------:R-:W4:Y:S01]  /*1d20*/  I2F.F16 R47, R47 ;  /* 0x0000002f002f7306 */ /* 0x000f220000200c00 */
[----:B------:R-:W-:Y:S01]  /*1d30*/  IADD3 R53, R53, -0x80, RZ ;  /* 0xffffff8035357810 */ /* 0x000fe20007ffe0ff */
[----:B0-----:R-:W-:Y:S01]  /*1d40*/  HADD2.F32 R28, -RZ, R35.H0_H0 ;  /* 0x20000023ff1c7230 */ /* 0x001fe20000004100 */
[----:B------:R-:W-:-:S05]  /*1d50*/  IADD3 R35, R55, -0x80, RZ ;  /* 0xffffff8037237810 */ /* 0x000fca0007ffe0ff */
[----:B------:R0:W5:Y:S01]  /*1d60*/  I2F.F16 R26, R56 ;  /* 0x00000038001a7306 */ /* 0x0001620000200c00 */
[----:B--2---:R-:W-:-:S07]  /*1d70*/  HADD2.F32 R39, -RZ, R39.H0_H0 ;  /* 0x20000027ff277230 */ /* 0x004fce0000004100 */
[----:B------:R-:W2:Y:S01]  /*1d80*/  I2F.F16 R17, R54 ;  /* 0x0000003600117306 */ /* 0x000ea20000200c00 */
[----:B0-----:R-:W-:Y:S01]  /*1d90*/  IADD3 R56, R18, -0x80, RZ ;  /* 0xffffff8012387810 */ /* 0x001fe20007ffe0ff */
[----:B------:R-:W-:Y:S02]  /*1da0*/  HADD2.F32 R18, -RZ, R29.H0_H0 ;  /* 0x2000001dff127230 */ /* 0x000fe40000004100 */
[----:B-1----:R-:W-:-:S04]  /*1db0*/  HADD2.F32 R29, -RZ, R14.H0_H0 ;  /* 0x2000000eff1d7230 */ /* 0x002fc80000004100 */
[----:B------:R-:W0:Y:S01]  /*1dc0*/  I2F.F16 R53, R53 ;  /* 0x0000003500357306 */ /* 0x000e220000200c00 */
[----:B------:R-:W-:Y:S01]  /*1dd0*/  FFMA.FTZ R49, R18, R29, R49 ;  /* 0x0000001d12317223 */ /* 0x000fe20000010031 */
[C---:B------:R-:W-:Y:S01]  /*1de0*/  FFMA.FTZ R52, R29.reuse, R19, R52 ;  /* 0x000000131d347223 */ /* 0x040fe20000010034 */
[----:B------:R-:W-:-:S05]  /*1df0*/  FFMA.FTZ R48, R29, R39, R48 ;  /* 0x000000271d307223 */ /* 0x000fca0000010030 */
[----:B------:R2:W1:Y:S01]  /*1e00*/  I2F.F16 R54, R56 ;  /* 0x0000003800367306 */ /* 0x0004620000200c00 */
[----:B------:R-:W-:Y:S01]  /*1e10*/  FFMA.FTZ R51, R29, R28, R51 ;  /* 0x0000001c1d337223 */ /* 0x000fe20000010033 */
[----:B------:R-:W-:-:S06]  /*1e20*/  HADD2.F32 R55, -RZ, R14.H1_H1 ;  /* 0x3000000eff377230 */ /* 0x000fcc0000004100 */
[----:B------:R-:W1:Y:S01]  /*1e30*/  I2F.F16 R38, R38 ;  /* 0x0000002600267306 */ /* 0x000e620000200c00 */
[----:B---3--:R-:W-:Y:S02]  /*1e40*/  HADD2.F32 R50, -RZ, R50.H0_H0 ;  /* 0x20000032ff327230 */ /* 0x008fe40000004100 */
[----:B----4-:R-:W-:-:S05]  /*1e50*/  HADD2.F32 R47, -RZ, R47.H0_H0 ;  /* 0x2000002fff2f7230 */ /* 0x010fca0000004100 */
[----:B------:R-:W3:Y:S01]  /*1e60*/  I2F.F16 R35, R35 ;  /* 0x0000002300237306 */ /* 0x000ee20000200c00 */
[----:B------:R-:W-:Y:S02]  /*1e70*/  HADD2.F32 R29, -RZ, R16.H0_H0 ;  /* 0x20000010ff1d7230 */ /* 0x000fe40000004100 */
[----:B-----5:R-:W-:-:S05]  /*1e80*/  HADD2.F32 R26, -RZ, R26.H0_H0 ;  /* 0x2000001aff1a7230 */ /* 0x020fca0000004100 */
[----:B------:R-:W4:Y:S01]  /*1e90*/  I2F.F16 R31, R31 ;  /* 0x0000001f001f7306 */ /* 0x000f220000200c00 */
[----:B------:R-:W-:-:S07]  /*1ea0*/  FFMA.FTZ R49, R50, R55, R49 ;  /* 0x0000003732317223 */ /* 0x000fce0000010031 */
[----:B------:R-:W5:Y:S01]  /*1eb0*/  I2F.F16 R34, R34 ;  /* 0x0000002200227306 */ /* 0x000f620000200c00 */
[C---:B------:R-:W-:Y:S01]  /*1ec0*/  FFMA.FTZ R52, R55.reuse, R47, R52 ;  /* 0x0000002f37347223 */ /* 0x040fe20000010034 */
[C---:B------:R-:W-:Y:S01]  /*1ed0*/  FFMA.FTZ R48, R55.reuse, R29, R48 ;  /* 0x0000001d37307223 */ /* 0x040fe20000010030 */
[----:B------:R-:W-:-:S05]  /*1ee0*/  FFMA.FTZ R51, R55, R26, R51 ;  /* 0x0000001a37337223 */ /* 0x000fca0000010033 */
[----:B------:R-:W5:Y:S01]  /*1ef0*/  I2F.F16 R37, R37 ;  /* 0x0000002500257306 */ /* 0x000f620000200c00 */
[----:B------:R-:W-:Y:S02]  /*1f00*/  HADD2.F32 R55, -RZ, R15.H0_H0 ;  /* 0x2000000fff377230 */ /* 0x000fe40000004100 */
[----:B--2---:R-:W-:Y:S02]  /*1f10*/  HADD2.F32 R56, -RZ, R17.H0_H0 ;  /* 0x20000011ff387230 */ /* 0x004fe40000004100 */
[----:B0-----:R-:W-:Y:S02]  /*1f20*/  HADD2.F32 R53, -RZ, R53.H0_H0 ;  /* 0x20000035ff357230 */ /* 0x001fe40000004100 */
[----:B-1----:R-:W-:Y:S02]  /*1f30*/  HADD2.F32 R57, -RZ, R54.H0_H0 ;  /* 0x20000036ff397230 */ /* 0x002fe40000004100 */
[----:B------:R-:W-:Y:S01]  /*1f40*/  FFMA.FTZ R49, R56, R55, R49 ;  /* 0x0000003738317223 */ /* 0x000fe20000010031 */
[----:B------:R-:W-:-:S02]  /*1f50*/  HADD2.F32 R15, -RZ, R15.H1_H1 ;  /* 0x3000000fff0f7230 */ /* 0x000fc40000004100 */
[----:B------:R-:W-:Y:S02]  /*1f60*/  HADD2.F32 R38, -RZ, R38.H0_H0 ;  /* 0x20000026ff267230 */ /* 0x000fe40000004100 */
[----:B---3--:R-:W-:Y:S02]  /*1f70*/  HADD2.F32 R54, -RZ, R35.H0_H0 ;  /* 0x20000023ff367230 */ /* 0x008fe40000004100 */
[C---:B------:R-:W-:Y:S01]  /*1f80*/  FFMA.FTZ R52, R55.reuse, R53, R52 ;  /* 0x0000003537347223 */ /* 0x040fe20000010034 */
[----:B----4-:R-:W-:Y:S02]  /*1f90*/  HADD2.F32 R31, -RZ, R31.H0_H0 ;  /* 0x2000001fff1f7230 */ /* 0x010fe40000004100 */
[----:B------:R-:W-:Y:S01]  /*1fa0*/  FFMA.FTZ R35, R55, R57, R48 ;  /* 0x0000003937237223 */ /* 0x000fe20000010030 */
[----:B-----5:R-:W-:Y:S02]  /*1fb0*/  HADD2.F32 R34, -RZ, R34.H0_H0 ;  /* 0x20000022ff227230 */ /* 0x020fe40000004100 */
[----:B------:R-:W-:Y:S01]  /*1fc0*/  FFMA.FTZ R14, R38, R15, R49 ;  /* 0x0000000f260e7223 */ /* 0x000fe20000010031 */
[----:B------:R-:W-:-:S02]  /*1fd0*/  HADD2.F32 R58, -RZ, R37.H0_H0 ;  /* 0x20000025ff3a7230 */ /* 0x000fc40000004100 */
[----:B------:R-:W-:Y:S01]  /*1fe0*/  FFMA.FTZ R51, R55, R54, R51 ;  /* 0x0000003637337223 */ /* 0x000fe20000010033 */
[--C-:B------:R-:W-:Y:S02]  /*1ff0*/  HADD2.F32 R49, -RZ, R36.reuse.H0_H0 ;  /* 0x20000024ff317230 */ /* 0x100fe40000004100 */
[C---:B------:R-:W-:Y:S01]  /*2000*/  FFMA.FTZ R17, R15.reuse, R31, R52 ;  /* 0x0000001f0f117223 */ /* 0x040fe20000010034 */
[----:B------:R-:W-:Y:S02]  /*2010*/  HADD2.F32 R48, -RZ, R36.H1_H1 ;  /* 0x30000024ff307230 */ /* 0x000fe40000004100 */
        /* <DEDUP_REMOVED lines=71> */
.L_x_2649:
[----:B------:R-:W0:Y:S02]  /*2490*/  LDC R4, c[0x0][0x23c] ;  /* 0x00008f00ff047b82 */ /* 0x000e240000000800 */
[----:B0-----:R-:W-:-:S04]  /*24a0*/  IMAD.WIDE R12, R4, 0x8, R20 ;  /* 0x00000008040c7825 */ /* 0x001fc800078e0214 */
[----:B------:R-:W-:-:S04]  /*24b0*/  IMAD.WIDE R22, R4, 0x8, R22 ;  /* 0x0000000804167825 */ /* 0x000fc800078e0216 */
[----:B------:R-:W-:Y:S02]  /*24c0*/  IMAD.WIDE R24, R4, 0x8, R12 ;  /* 0x0000000804187825 */ /* 0x000fe400078e020c */
[----:B------:R-:W5:Y:S01]  /*24d0*/  LDG.E.128.CONSTANT R12, desc[UR6][R12.64] ;  /* 0x000000060c0c7981 */ /* 0x000f62000c1e9d00 */
[----:B------:R-:W-:Y:S05]  /*24e0*/  @!P1 BRA `(.L_x_2650) ;  /* 0x0000000c00ec9947 */ /* 0x000fea0003800000 */
[----:B------:R-:W2:Y:S01]  /*24f0*/  LDG.E.128.CONSTANT R16, desc[UR6][R22.64] ;  /* 0x0000000616107981 */ /* 0x000ea2000c1e9d00 */
[----:B-----5:R-:W-:Y:S02]  /*2500*/  LOP3.LUT R20, R14, 0xff, RZ, 0xc0, !PT ;  /* 0x000000ff0e147812 */ /* 0x020fe400078ec0ff */
[----:B------:R-:W-:Y:S02]  /*2510*/  SHF.R.U32.HI R21, RZ, 0x8, R13 ;  /* 0x00000008ff157819 */ /* 0x000fe4000001160d */
[----:B------:R-:W-:Y:S02]  /*2520*/  IADD3 R34, R20, -0x80, RZ ;  /* 0xffffff8014227810 */ /* 0x000fe40007ffe0ff */
[----:B------:R-:W-:Y:S02]  /*2530*/  SHF.R.U32.HI R20, RZ, 0x8, R12 ;  /* 0x00000008ff147819 */ /* 0x000fe4000001160c */
[----:B------:R-:W-:Y:S02]  /*2540*/  LOP3.LUT R21, R21, 0xff, RZ, 0xc0, !PT ;  /* 0x000000ff15157812 */ /* 0x000fe400078ec0ff */
[----:B------:R-:W-:Y:S01]  /*2550*/  LOP3.LUT R20, R20, 0xff, RZ, 0xc0, !PT ;  /* 0x000000ff14147812 */ /* 0x000fe200078ec0ff */
[----:B------:R-:W-:Y:S01]  /*2560*/  I2F.F16 R34, R34 ;  /* 0x0000002200227306 */ /* 0x000fe20000200c00 */
[----:B------:R-:W-:-:S02]  /*2570*/  IADD3 R48, R21, -0x80, RZ ;  /* 0xffffff8015307810 */ /* 0x000fc40007ffe0ff */
[----:B------:R-:W-:Y:S02]  /*2580*/  IADD3 R20, R20, -0x80, RZ ;  /* 0xffffff8014147810 */ /* 0x000fe40007ffe0ff */
[C---:B------:R-:W-:Y:S02]  /*2590*/  LEA.HI R42, R12.reuse, 0xffffff80, RZ, 0x8 ;  /* 0xffffff800c2a7811 */ /* 0x040fe400078f40ff */
[----:B------:R-:W-:Y:S01]  /*25a0*/  LOP3.LUT R10, R12, 0xff, RZ, 0xc0, !PT ;  /* 0x000000ff0c0a7812 */ /* 0x000fe200078ec0ff */
[----:B------:R0:W1:Y:S01]  /*25b0*/  I2F.F16 R37, R20 ;  /* 0x0000001400257306 */ /* 0x0000620000200c00 */
[----:B------:R-:W-:Y:S02]  /*25c0*/  SHF.R.U32.HI R12, RZ, 0x10, R12 ;  /* 0x00000010ff0c7819 */ /* 0x000fe4000001160c */
[----:B------:R-:W-:Y:S02]  /*25d0*/  LOP3.LUT R6, R13, 0xff, RZ, 0xc0, !PT ;  /* 0x000000ff0d067812 */ /* 0x000fe400078ec0ff */
[----:B------:R-:W-:-:S02]  /*25e0*/  LOP3.LUT R12, R12, 0xff, RZ, 0xc0, !PT ;  /* 0x000000ff0c0c7812 */ /* 0x000fc400078ec0ff */
[----:B------:R-:W-:Y:S01]  /*25f0*/  LEA.HI R26, R13, 0xffffff80, RZ, 0x8 ;  /* 0xffffff800d1a7811 */ /* 0x000fe200078f40ff */
[----:B------:R-:W-:Y:S01]  /*2600*/  I2F.F16 R48, R48 ;  /* 0x0000003000307306 */ /* 0x000fe20000200c00 */
[----:B0-----:R-:W0:Y:S01]  /*2610*/  LDS.64 R20, [UR4+0x10] ;  /* 0x00001004ff147984 */ /* 0x001e220008000a00 */
[----:B------:R-:W-:Y:S02]  /*2620*/  IADD3 R12, R12, -0x80, RZ ;  /* 0xffffff800c0c7810 */ /* 0x000fe40007ffe0ff */
[----:B------:R-:W-:Y:S02]  /*2630*/  SHF.R.U32.HI R13, RZ, 0x10, R13 ;  /* 0x00000010ff0d7819 */ /* 0x000fe4000001160d */
[----:B------:R-:W-:Y:S01]  /*2640*/  IADD3 R35, R6, -0x80, RZ ;  /* 0xffffff8006237810 */ /* 0x000fe20007ffe0ff */
[----:B-1----:R-:W-:Y:S01]  /*2650*/  HADD2.F32 R37, -RZ, R37.H0_H0 ;  /* 0x20000025ff257230 */ /* 0x002fe20000004100 */
[----:B------:R-:W-:Y:S01]  /*2660*/  LOP3.LUT R6, R15, 0xff, RZ, 0xc0, !PT ;  /* 0x000000ff0f067812 */ /* 0x000fe200078ec0ff */
[----:B------:R1:W3:Y:S01]  /*2670*/  I2F.F16 R38, R12 ;  /* 0x0000000c00267306 */ /* 0x0002e20000200c00 */
[----:B------:R-:W-:-:S02]  /*2680*/  SHF.R.U32.HI R39, RZ, 0x8, R14 ;  /* 0x00000008ff277819 */ /* 0x000fc4000001160e */
[----:B------:R-:W-:Y:S02]  /*2690*/  LOP3.LUT R13, R13, 0xff, RZ, 0xc0, !PT ;  /* 0x000000ff0d0d7812 */ /* 0x000fe400078ec0ff */
[----:B------:R-:W-:Y:S02]  /*26a0*/  IADD3 R6, R6, -0x80, RZ ;  /* 0xffffff8006067810 */ /* 0x000fe40007ffe0ff */
[----:B------:R-:W-:Y:S01]  /*26b0*/  IADD3 R10, R10, -0x80, RZ ;  /* 0xffffff800a0a7810 */ /* 0x000fe20007ffe0ff */
[----:B------:R-:W-:Y:S01]  /*26c0*/  I2F.F16 R35, R35 ;  /* 0x0000002300237306 */ /* 0x000fe20000200c00 */
[----:B-1----:R-:W-:Y:S02]  /*26d0*/  SHF.R.U32.HI R12, RZ, 0x8, R15 ;  /* 0x00000008ff0c7819 */ /* 0x002fe4000001160f */
[----:B------:R-:W-:Y:S02]  /*26e0*/  LOP3.LUT R40, R39, 0xff, RZ, 0xc0, !PT ;  /* 0x000000ff27287812 */ /* 0x000fe400078ec0ff */
[----:B------:R-:W-:-:S02]  /*26f0*/  LOP3.LUT R12, R12, 0xff, RZ, 0xc0, !PT ;  /* 0x000000ff0c0c7812 */ /* 0x000fc400078ec0ff */
[----:B------:R-:W-:Y:S01]  /*2700*/  IADD3 R13, R13, -0x80, RZ ;  /* 0xffffff800d0d7810 */ /* 0x000fe20007ffe0ff */
[----:B------:R-:W-:Y:S01]  /*2710*/  I2F.F16 R6, R6 ;  /* 0x0000000600067306 */ /* 0x000fe20000200c00 */
[----:B------:R-:W-:Y:S01]  /*2720*/  IADD3 R49, R40, -0x80, RZ ;  /* 0xffffff8028317810 */ /* 0x000fe20007ffe0ff */
[----:B---3--:R-:W-:Y:S01]  /*2730*/  HADD2.F32 R38, -RZ, R38.H0_H0 ;  /* 0x20000026ff267230 */ /* 0x008fe20000004100 */
[----:B------:R-:W-:Y:S02]  /*2740*/  IADD3 R51, R12, -0x80, RZ ;  /* 0xffffff800c337810 */ /* 0x000fe40007ffe0ff */
[----:B------:R-:W-:Y:S02]  /*2750*/  LEA.HI R27, R14, 0xffffff80, RZ, 0x8 ;  /* 0xffffff800e1b7811 */ /* 0x000fe400078f40ff */
[----:B------:R-:W-:Y:S01]  /*2760*/  LEA.HI R28, R15, 0xffffff80, RZ, 0x8 ;  /* 0xffffff800f1c7811 */ /* 0x000fe200078f40ff */
[----:B------:R-:W1:Y:S01]  /*2770*/  I2F.F16 R10, R10 ;  /* 0x0000000a000a7306 */ /* 0x000e620000200c00 */
[----:B------:R-:W-:-:S02]  /*2780*/  SHF.R.U32.HI R14, RZ, 0x10, R14 ;  /* 0x00000010ff0e7819 */ /* 0x000fc4000001160e */
[----:B------:R-:W-:Y:S02]  /*2790*/  SHF.R.U32.HI R15, RZ, 0x10, R15 ;  /* 0x00000010ff0f7819 */ /* 0x000fe4000001160f */
[----:B------:R-:W-:Y:S02]  /*27a0*/  LOP3.LUT R14, R14, 0xff, RZ, 0xc0, !PT ;  /* 0x000000ff0e0e7812 */ /* 0x000fe400078ec0ff */
[----:B------:R-:W-:Y:S01]  /*27b0*/  LOP3.LUT R15, R15, 0xff, RZ, 0xc0, !PT ;  /* 0x000000ff0f0f7812 */ /* 0x000fe200078ec0ff */
[----:B------:R-:W3:Y:S01]  /*27c0*/  I2F.F16 R39, R13 ;  /* 0x0000000d00277306 */ /* 0x000ee20000200c00 */
[----:B------:R-:W-:Y:S01]  /*27d0*/  IADD3 R14, R14, -0x80, RZ ;  /* 0xffffff800e0e7810 */ /* 0x000fe20007ffe0ff */
[--C-:B0-----:R-:W-:Y:S01]  /*27e0*/  HADD2.F32 R50, -RZ, R20.reuse.H1_H1 ;  /* 0x30000014ff327230 */ /* 0x101fe20000004100 */
[----:B------:R-:W-:Y:S01]  /*27f0*/  IADD3 R41, R15, -0x80, RZ ;  /* 0xffffff800f297810 */ /* 0x000fe20007ffe0ff */
[----:B------:R-:W-:Y:S01]  /*2800*/  HADD2.F32 R15, -RZ, R20.H0_H0 ;  /* 0x20000014ff0f7230 */ /* 0x000fe20000004100 */
[----:B------:R-:W-:Y:S01]  /*2810*/  ISETP.GE.AND P0, PT, R2, 0x2, PT ;  /* 0x000000020200780c */ /* 0x000fe20003f06270 */
[----:B------:R-:W-:-:S02]  /*2820*/  HADD2.F32 R55, -RZ, R21.H0_H0 ;  /* 0x20000015ff377230 */ /* 0x000fc40000004100 */
[----:B------:R-:W-:Y:S01]  /*2830*/  I2F.F16 R49, R49 ;  /* 0x0000003100317306 */ /* 0x000fe20000200c00 */
[----:B-1----:R-:W-:Y:S02]  /*2840*/  HADD2.F32 R10, -RZ, R10.H0_H0 ;  /* 0x2000000aff0a7230 */ /* 0x002fe40000004100 */
[----:B---3--:R-:W-:-:S05]  /*2850*/  HADD2.F32 R39, -RZ, R39.H0_H0 ;  /* 0x20000027ff277230 */ /* 0x008fca0000004100 */
[----:B------:R-:W0:Y:S08]  /*2860*/  I2F.F16 R51, R51 ;  /* 0x0000003300337306 */ /* 0x000e300000200c00 */
[----:B------:R-:W1:Y:S01]  /*2870*/  I2F.F16 R40, R14 ;  /* 0x0000000e00287306 */ /* 0x000e620000200c00 */
[----:B0-----:R-:W-:-:S07]  /*2880*/  HADD2.F32 R20, -RZ, R51.H0_H0 ;  /* 0x20000033ff147230 */ /* 0x001fce0000004100 */
[----:B------:R-:W0:Y:S01]  /*2890*/  I2F.F16 R41, R41 ;  /* 0x0000002900297306 */ /* 0x000e220000200c00 */
[----:B-1----:R-:W-:-:S07]  /*28a0*/  HADD2.F32 R40, -RZ, R40.H0_H0 ;  /* 0x20000028ff287230 */ /* 0x002fce0000004100 */
[----:B------:R-:W-:Y:S01]  /*28b0*/  I2F.F16 R26, R26 ;  /* 0x0000001a001a7306 */ /* 0x000fe20000200c00 */
[----:B0-----:R-:W-:-:S07]  /*28c0*/  HADD2.F32 R41, -RZ, R41.H0_H0 ;  /* 0x20000029ff297230 */ /* 0x001fce0000004100 */
[----:B------:R-:W-:Y:S08]  /*28d0*/  I2F.F16 R27, R27 ;  /* 0x0000001b001b7306 */ /* 0x000ff00000200c00 */
[----:B------:R-:W0:Y:S08]  /*28e0*/  I2F.F16 R42, R42 ;  /* 0x0000002a002a7306 */ /* 0x000e300000200c00 */
[----:B------:R-:W1:Y:S01]  /*28f0*/  I2F.F16 R28, R28 ;  /* 0x0000001c001c7306 */ /* 0x000e620000200c00 */
[----:B0-----:R-:W-:Y:S01]  /*2900*/  HADD2.F32 R42, -RZ, R42.H0_H0 ;  /* 0x2000002aff2a7230 */ /* 0x001fe20000004100 */
[----:B--2---:R-:W-:-:S02]  /*2910*/  LOP3.LUT R13, R17, 0xff, RZ, 0xc0, !PT ;  /* 0x000000ff110d7812 */ /* 0x004fc400078ec0ff */
[----:B------:R-:W-:Y:S02]  /*2920*/  LOP3.LUT R12, R16, 0xff, RZ, 0xc0, !PT ;  /* 0x000000ff100c7812 */ /* 0x000fe400078ec0ff */
[----:B------:R-:W-:Y:S02]  /*2930*/  IADD3 R44, R13, -0x80, RZ ;  /* 0xffffff800d2c7810 */ /* 0x000fe40007ffe0ff */
[----:B------:R-:W-:Y:S02]  /*2940*/  LOP3.LUT R13, R18, 0xff, RZ, 0xc0, !PT ;  /* 0x000000ff120d7812 */ /* 0x000fe400078ec0ff */
[----:B------:R-:W-:Y:S02]  /*2950*/  IADD3 R12, R12, -0x80, RZ ;  /* 0xffffff800c0c7810 */ /* 0x000fe40007ffe0ff */
[----:B------:R-:W-:Y:S01]  /*2960*/  IADD3 R45, R13, -0x80, RZ ;  /* 0xffffff800d2d7810 */ /* 0x000fe20007ffe0ff */
[----:B------:R-:W-:Y:S01]  /*2970*/  I2F.F16 R44, R44 ;  /* 0x0000002c002c7306 */ /* 0x000fe20000200c00 */
[----:B------:R-:W-:-:S02]  /*2980*/  LOP3.LUT R13, R19, 0xff, RZ, 0xc0, !PT ;  /* 0x000000ff130d7812 */ /* 0x000fc400078ec0ff */
[----:B------:R-:W-:Y:S02]  /*2990*/  SHF.R.U32.HI R47, RZ, 0x8, R16 ;  /* 0x00000008ff2f7819 */ /* 0x000fe40000011610 */
[----:B------:R-:W-:Y:S01]  /*29a0*/  IADD3 R46, R13, -0x80, RZ ;  /* 0xffffff800d2e7810 */ /* 0x000fe20007ffe0ff */
[----:B------:R-:W-:Y:S01]  /*29b0*/  HADD2.F32 R13, -RZ, R35.H0_H0 ;  /* 0x20000023ff0d7230 */ /* 0x000fe20000004100 */
[----:B------:R-:W-:Y:S01]  /*29c0*/  SHF.R.U32.HI R14, RZ, 0x8, R17 ;  /* 0x00000008ff0e7819 */ /* 0x000fe20000011611 */
[----:B------:R0:W2:Y:S01]  /*29d0*/  I2F.F16 R43, R12 ;  /* 0x0000000c002b7306 */ /* 0x0000a20000200c00 */
[----:B------:R-:W-:Y:S02]  /*29e0*/  HADD2.F32 R35, -RZ, R48.H0_H0 ;  /* 0x20000030ff237230 */ /* 0x000fe40000004100 */
[----:B------:R-:W-:Y:S01]  /*29f0*/  FFMA.FTZ R48, R10, R15, RZ ;  /* 0x0000000f0a307223 */ /* 0x000fe200000100ff */
[----:B------:R-:W-:Y:S02]  /*2a00*/  LOP3.LUT R47, R47, 0xff, RZ, 0xc0, !PT ;  /* 0x000000ff2f2f7812 */ /* 0x000fe400078ec0ff */
[----:B------:R-:W-:Y:S01]  /*2a10*/  LOP3.LUT R14, R14, 0xff, RZ, 0xc0, !PT ;  /* 0x000000ff0e0e7812 */ /* 0x000fe200078ec0ff */
[----:B------:R-:W-:Y:S01]  /*2a20*/  FFMA.FTZ R53, R37, R50, R48 ;  /* 0x0000003225357223 */ /* 0x000fe20000010030 */
[----:B------:R-:W-:Y:S01]  /*2a30*/  SHF.R.U32.HI R54, RZ, 0x8, R19 ;  /* 0x00000008ff367819 */ /* 0x000fe20000011613 */
[----:B------:R-:W-:Y:S01]  /*2a40*/  I2F.F16 R45, R45 ;  /* 0x0000002d002d7306 */ /* 0x000fe20000200c00 */
[----:B0-----:R-:W-:Y:S01]  /*2a50*/  HADD2.F32 R12, -RZ, R6.H0_H0 ;  /* 0x20000006ff0c7230 */ /* 0x001fe20000004100 */
[----:B------:R-:W-:Y:S01]  /*2a60*/  LEA.HI R31, R16, 0xffffff80, RZ, 0x8 ;  /* 0xffffff80101f7811 */ /* 0x000fe200078f40ff */
[----:B------:R-:W-:Y:S01]  /*2a70*/  HADD2.F32 R6, -RZ, R34.H0_H0 ;  /* 0x20000022ff067230 */ /* 0x000fe20000004100 */
[----:B------:R-:W-:Y:S01]  /*2a80*/  LOP3.LUT R54, R54, 0xff, RZ, 0xc0, !PT ;  /* 0x000000ff36367812 */ /* 0x000fe200078ec0ff */
[----:B------:R-:W-:-:S02]  /*2a90*/  HADD2.F32 R34, -RZ, R49.H0_H0 ;  /* 0x20000031ff227230 */ /* 0x000fc40000004100 */
[C---:B------:R-:W-:Y:S01]  /*2aa0*/  FFMA.FTZ R49, R15.reuse, R13, RZ ;  /* 0x0000000d0f317223 */ /* 0x040fe200000100ff */
[----:B------:R-:W-:Y:S01]  /*2ab0*/  SHF.R.U32.HI R16, RZ, 0x10, R16 ;  /* 0x00000010ff107819 */ /* 0x000fe20000011610 */
[C---:B------:R-:W-:Y:S01]  /*2ac0*/  FFMA.FTZ R51, R15.reuse, R6, RZ ;  /* 0x000000060f337223 */ /* 0x040fe200000100ff */
[----:B------:R-:W-:Y:S01]  /*2ad0*/  FFMA.FTZ R15, R15, R12, RZ ;  /* 0x0000000c0f0f7223 */ /* 0x000fe200000100ff */
[C---:B------:R-:W-:Y:S01]  /*2ae0*/  FFMA.FTZ R48, R50.reuse, R35, R49 ;  /* 0x0000002332307223 */ /* 0x040fe20000010031 */
[----:B------:R-:W-:Y:S01]  /*2af0*/  IADD3 R49, R47, -0x80, RZ ;  /* 0xffffff802f317810 */ /* 0x000fe20007ffe0ff */
[C---:B------:R-:W-:Y:S01]  /*2b00*/  FFMA.FTZ R51, R50.reuse, R34, R51 ;  /* 0x0000002232337223 */ /* 0x040fe20000010033 */
[----:B------:R-:W-:Y:S01]  /*2b10*/  FFMA.FTZ R50, R50, R20, R15 ;  /* 0x0000001432327223 */ /* 0x000fe2000001000f */
[----:B------:R-:W-:Y:S01]  /*2b20*/  IADD3 R47, R14, -0x80, RZ ;  /* 0xffffff800e2f7810 */ /* 0x000fe20007ffe0ff */
[----:B------:R-:W-:Y:S01]  /*2b30*/  FFMA.FTZ R53, R38, R55, R53 ;  /* 0x0000003726357223 */ /* 0x000fe20000010035 */
[----:B------:R-:W0:Y:S01]  /*2b40*/  LDS.64 R14, [UR4+0x18] ;  /* 0x00001804ff0e7984 */ /* 0x000e220008000a00 */
[C---:B------:R-:W-:Y:S01]  /*2b50*/  FFMA.FTZ R48, R55.reuse, R39, R48 ;  /* 0x0000002737307223 */ /* 0x040fe20000010030 */
[C---:B------:R-:W-:Y:S01]  /*2b60*/  FFMA.FTZ R51, R55.reuse, R40, R51 ;  /* 0x0000002837337223 */ /* 0x040fe20000010033 */
[----:B------:R-:W-:Y:S01]  /*2b70*/  FFMA.FTZ R50, R55, R41, R50 ;  /* 0x0000002937327223 */ /* 0x000fe20000010032 */
[----:B------:R-:W-:Y:S01]  /*2b80*/  SHF.R.U32.HI R52, RZ, 0x8, R18 ;  /* 0x00000008ff347819 */ /* 0x000fe20000011612 */
[----:B------:R-:W-:Y:S01]  /*2b90*/  HADD2.F32 R55, -RZ, R21.H1_H1 ;  /* 0x30000015ff377230 */ /* 0x000fe20000004100 */
[----:B------:R-:W-:Y:S01]  /*2ba0*/  IADD3 R56, R54, -0x80, RZ ;  /* 0xffffff8036387810 */ /* 0x000fe20007ffe0ff */
[----:B------:R-:W-:Y:S01]  /*2bb0*/  I2F.F16 R46, R46 ;  /* 0x0000002e002e7306 */ /* 0x000fe20000200c00 */
[----:B------:R-:W-:Y:S01]  /*2bc0*/  HADD2.F32 R21, -RZ, R26.H0_H0 ;  /* 0x2000001aff157230 */ /* 0x000fe20000004100 */
[----:B------:R-:W-:Y:S01]  /*2bd0*/  LEA.HI R29, R17, 0xffffff80, RZ, 0x8 ;  /* 0xffffff80111d7811 */ /* 0x000fe200078f40ff */
[----:B------:R-:W-:Y:S01]  /*2be0*/  HADD2.F32 R26, -RZ, R27.H0_H0 ;  /* 0x2000001bff1a7230 */ /* 0x000fe20000004100 */
[----:B------:R-:W-:Y:S01]  /*2bf0*/  LOP3.LUT R54, R16, 0xff, RZ, 0xc0, !PT ;  /* 0x000000ff10367812 */ /* 0x000fe200078ec0ff */
[----:B-1----:R-:W-:Y:S01]  /*2c00*/  HADD2.F32 R27, -RZ, R28.H0_H0 ;  /* 0x2000001cff1b7230 */ /* 0x002fe20000004100 */
[----:B------:R-:W-:Y:S01]  /*2c10*/  LOP3.LUT R52, R52, 0xff, RZ, 0xc0, !PT ;  /* 0x000000ff34347812 */ /* 0x000fe200078ec0ff */
[----:B------:R-:W-:Y:S01]  /*2c20*/  FFMA.FTZ R53, R42, R55, R53 ;  /* 0x000000372a357223 */ /* 0x000fe20000010035 */
[----:B------:R-:W1:Y:S01]  /*2c30*/  I2F.F16 R49, R49 ;  /* 0x0000003100317306 */ /* 0x000e620000200c00 */
[----:B------:R-:W-:Y:S01]  /*2c40*/  SHF.R.U32.HI R17, RZ, 0x10, R17 ;  /* 0x00000010ff117819 */ /* 0x000fe20000011611 */
[C---:B------:R-:W-:Y:S01]  /*2c50*/  FFMA.FTZ R48, R55.reuse, R21, R48 ;  /* 0x0000001537307223 */ /* 0x040fe20000010030 */
[----:B------:R-:W-:Y:S01]  /*2c60*/  LEA.HI R30, R18, 0xffffff80, RZ, 0x8 ;  /* 0xffffff80121e7811 */ /* 0x000fe200078f40ff */
[C---:B------:R-:W-:Y:S01]  /*2c70*/  FFMA.FTZ R51, R55.reuse, R26, R51 ;  /* 0x0000001a37337223 */ /* 0x040fe20000010033 */
[----:B------:R-:W-:Y:S01]  /*2c80*/  SHF.R.U32.HI R18, RZ, 0x10, R18 ;  /* 0x00000010ff127819 */ /* 0x000fe20000011612 */
[----:B------:R-:W-:Y:S01]  /*2c90*/  FFMA.FTZ R50, R55, R27, R50 ;  /* 0x0000001b37327223 */ /* 0x000fe20000010032 */
[----:B------:R-:W-:Y:S01]  /*2ca0*/  IADD3 R28, R54, -0x80, RZ ;  /* 0xffffff80361c7810 */ /* 0x000fe20007ffe0ff */
[----:B------:R3:W4:Y:S01]  /*2cb0*/  I2F.F16 R16, R56 ;  /* 0x0000003800107306 */ /* 0x0007220000200c00 */
[----:B------:R-:W-:-:S02]  /*2cc0*/  IADD3 R52, R52, -0x80, RZ ;  /* 0xffffff8034347810 */ /* 0x000fc40007ffe0ff */
[----:B------:R-:W-:Y:S02]  /*2cd0*/  LOP3.LUT R54, R17, 0xff, RZ, 0xc0, !PT ;  /* 0x000000ff11367812 */ /* 0x000fe400078ec0ff */
[----:B------:R-:W-:Y:S02]  /*2ce0*/  SHF.R.U32.HI R55, RZ, 0x10, R19 ;  /* 0x00000010ff377819 */ /* 0x000fe40000011613 */
[----:B------:R-:W-:Y:S01]  /*2cf0*/  LOP3.LUT R18, R18, 0xff, RZ, 0xc0, !PT ;  /* 0x000000ff12127812 */ /* 0x000fe200078ec0ff */
[----:B------:R-:W4:Y:S01]  /*2d00*/  I2F.F16 R47, R47 ;  /* 0x0000002f002f7306 */ /* 0x000f220000200c00 */
[----:B---3--:R-:W-:Y:S02]  /*2d10*/  IADD3 R56, R54, -0x80, RZ ;  /* 0xffffff8036387810 */ /* 0x008fe40007ffe0ff */
[----:B------:R-:W-:Y:S02]  /*2d20*/  LOP3.LUT R54, R55, 0xff, RZ, 0xc0, !PT ;  /* 0x000000ff37367812 */ /* 0x000fe400078ec0ff */
[----:B------:R-:W-:Y:S01]  /*2d30*/  IADD3 R55, R18, -0x80, RZ ;  /* 0xffffff8012377810 */ /* 0x000fe20007ffe0ff */
[----:B--2---:R-:W-:Y:S01]  /*2d40*/  HADD2.F32 R18, -RZ, R43.H0_H0 ;  /* 0x2000002bff127230 */ /* 0x004fe20000004100 */
[----:B------:R-:W-:Y:S01]  /*2d50*/  IADD3 R54, R54, -0x80, RZ ;  /* 0xffffff8036367810 */ /* 0x000fe20007ffe0ff */
[----:B------:R-:W2:Y:S01]  /*2d60*/  I2F.F16 R52, R52 ;  /* 0x0000003400347306 */ /* 0x000ea20000200c00 */
[----:B------:R-:W-:-:S02]  /*2d70*/  HADD2.F32 R43, -RZ, R44.H0_H0 ;  /* 0x2000002cff2b7230 */ /* 0x000fc40000004100 */
[----:B0-----:R-:W-:Y:S02]  /*2d80*/  HADD2.F32 R57, -RZ, R14.H0_H0 ;  /* 0x2000000eff397230 */ /* 0x001fe40000004100 */
[----:B-1----:R-:W-:Y:S02]  /*2d90*/  HADD2.F32 R44, -RZ, R49.H0_H0 ;  /* 0x20000031ff2c7230 */ /* 0x002fe40000004100 */
[----:B----4-:R-:W-:Y:S01]  /*2da0*/  HADD2.F32 R49, -RZ, R16.H0_H0 ;  /* 0x20000010ff317230 */ /* 0x010fe20000004100 */
[----:B------:R0:W1:Y:S01]  /*2db0*/  I2F.F16 R17, R28 ;  /* 0x0000001c00117306 */ /* 0x0000620000200c00 */
[----:B------:R-:W-:Y:S01]  /*2dc0*/  LEA.HI R16, R19, 0xffffff80, RZ, 0x8 ;  /* 0xffffff8013107811 */ /* 0x000fe200078f40ff */
[----:B------:R-:W-:Y:S01]  /*2dd0*/  FFMA.FTZ R53, R18, R57, R53 ;  /* 0x0000003912357223 */ /* 0x000fe20000010035 */
[----:B------:R-:W-:Y:S01]  /*2de0*/  FFMA.FTZ R48, R57, R43, R48 ;  /* 0x0000002b39307223 */ /* 0x000fe20000010030 */
[----:B------:R-:W-:Y:S02]  /*2df0*/  HADD2.F32 R47, -RZ, R47.H0_H0 ;  /* 0x2000002fff2f7230 */ /* 0x000fe40000004100 */
[----:B--2---:R-:W-:-:S02]  /*2e00*/  HADD2.F32 R52, -RZ, R52.H0_H0 ;  /* 0x20000034ff347230 */ /* 0x004fc40000004100 */
[----:B------:R-:W2:Y:S01]  /*2e10*/  I2F.F16 R56, R56 ;  /* 0x0000003800387306 */ /* 0x000ea20000200c00 */
[----:B0-----:R-:W-:Y:S02]  /*2e20*/  HADD2.F32 R28, -RZ, R45.H0_H0 ;  /* 0x2000002dff1c7230 */ /* 0x001fe40000004100 */
[----:B------:R-:W-:-:S03]  /*2e30*/  HADD2.F32 R45, -RZ, R46.H0_H0 ;  /* 0x2000002eff2d7230 */ /* 0x000fc60000004100 */
[C---:B------:R-:W-:Y:S01]  /*2e40*/  FFMA.FTZ R51, R57.reuse, R28, R51 ;  /* 0x0000001c39337223 */ /* 0x040fe20000010033 */
[----:B-1----:R-:W-:Y:S01]  /*2e50*/  HADD2.F32 R46, -RZ, R17.H0_H0 ;  /* 0x20000011ff2e7230 */ /* 0x002fe20000004100 */
[----:B------:R-:W0:Y:S01]  /*2e60*/  I2F.F16 R55, R55 ;  /* 0x0000003700377306 */ /* 0x000e220000200c00 */
[----:B------:R-:W-:Y:S01]  /*2e70*/  FFMA.FTZ R50, R57, R45, R50 ;  /* 0x0000002d39327223 */ /* 0x000fe20000010032 */
[----:B------:R-:W-:Y:S02]  /*2e80*/  HADD2.F32 R57, -RZ, R14.H1_H1 ;  /* 0x3000000eff397230 */ /* 0x000fe40000004100 */
[--C-:B------:R-:W-:Y:S02]  /*2e90*/  HADD2.F32 R17, -RZ, R15.reuse.H0_H0 ;  /* 0x2000000fff117230 */ /* 0x100fe40000004100 */
[----:B------:R-:W-:Y:S02]  /*2ea0*/  HADD2.F32 R15, -RZ, R15.H1_H1 ;  /* 0x3000000fff0f7230 */ /* 0x000fe40000004100 */
[----:B------:R-:W-:Y:S01]  /*2eb0*/  FFMA.FTZ R53, R44, R57, R53 ;  /* 0x000000392c357223 */ /* 0x000fe20000010035 */
[----:B------:R-:W1:Y:S01]  /*2ec0*/  I2F.F16 R31, R31 ;  /* 0x0000001f001f7306 */ /* 0x000e620000200c00 */
[C---:B------:R-:W-:Y:S01]  /*2ed0*/  FFMA.FTZ R48, R57.reuse, R47, R48 ;  /* 0x0000002f39307223 */ /* 0x040fe20000010030 */
[C---:B------:R-:W-:Y:S01]  /*2ee0*/  FFMA.FTZ R51, R57.reuse, R52, R51 ;  /* 0x0000003439337223 */ /* 0x040fe20000010033 */
[----:B------:R-:W-:Y:S01]  /*2ef0*/  FFMA.FTZ R57, R57, R49, R50 ;  /* 0x0000003139397223 */ /* 0x000fe20000010032 */
[----:B--2---:R-:W-:-:S02]  /*2f00*/  HADD2.F32 R19, -RZ, R56.H0_H0 ;  /* 0x20000038ff137230 */ /* 0x004fc40000004100 */
[----:B------:R-:W-:Y:S01]  /*2f10*/  FFMA.FTZ R53, R46, R17, R53 ;  /* 0x000000112e357223 */ /* 0x000fe20000010035 */
[----:B0-----:R-:W-:Y:S01]  /*2f20*/  HADD2.F32 R50, -RZ, R55.H0_H0 ;  /* 0x20000037ff327230 */ /* 0x001fe20000004100 */
[----:B------:R-:W0:Y:S01]  /*2f30*/  I2F.F16 R14, R54 ;  /* 0x00000036000e7306 */ /* 0x000e220000200c00 */
[C---:B------:R-:W-:Y:S01]  /*2f40*/  FFMA.FTZ R48, R17.reuse, R19, R48 ;  /* 0x0000001311307223 */ /* 0x040fe20000010030 */
[----:B------:R-:W-:Y:S02]  /*2f50*/  HADD2.F32 R55, -RZ, R36.H0_H0 ;  /* 0x20000024ff377230 */ /* 0x000fe40000004100 */
[----:B------:R-:W-:Y:S01]  /*2f60*/  FFMA.FTZ R51, R17, R50, R51 ;  /* 0x0000003211337223 */ /* 0x000fe20000010033 */
[----:B-1----:R-:W-:-:S03]  /*2f70*/  HADD2.F32 R56, -RZ, R31.H0_H0 ;  /* 0x2000001fff387230 */ /* 0x002fc60000004100 */
[----:B------:R-:W1:Y:S01]  /*2f80*/  I2F.F16 R29, R29 ;  /* 0x0000001d001d7306 */ /* 0x000e620000200c00 */
[----:B0-----:R-:W-:-:S07]  /*2f90*/  HADD2.F32 R54, -RZ, R14.H0_H0 ;  /* 0x2000000eff367230 */ /* 0x001fce0000004100 */
[----:B------:R-:W0:Y:S01]  /*2fa0*/  I2F.F16 R30, R30 ;  /* 0x0000001e001e7306 */ /* 0x000e220000200c00 */
[----:B------:R-:W-:Y:S01]  /*2fb0*/  FFMA.FTZ R14, R17, R54, R57 ;  /* 0x00000036110e7223 */ /* 0x000fe20000010039 */
[----:B-1----:R-:W-:-:S06]  /*2fc0*/  HADD2.F32 R29, -RZ, R29.H0_H0 ;  /* 0x2000001dff1d7230 */ /* 0x002fcc0000004100 */
[----:B------:R-:W1:Y:S01]  /*2fd0*/  I2F.F16 R16, R16 ;  /* 0x0000001000107306 */ /* 0x000e620000200c00 */
[----:B------:R-:W-:Y:S01]  /*2fe0*/  FFMA.FTZ R58, R15, R29, R48 ;  /* 0x0000001d0f3a7223 */ /* 0x000fe20000010030 */
[----:B------:R-:W-:Y:S02]  /*2ff0*/  HADD2.F32 R48, -RZ, R33.H0_H0 ;  /* 0x20000021ff307230 */ /* 0x000fe40000004100 */
[----:B0-----:R-:W-:-:S05]  /*3000*/  HADD2.F32 R30, -RZ, R30.H0_H0 ;  /* 0x2000001eff1e7230 */ /* 0x001fca0000004100 */
[----:B------:R-:W-:Y:S01]  /*3010*/  FFMA.FTZ R17, R15, R30, R51 ;  /* 0x0000001e0f117223 */ /* 0x000fe20000010033 */
[----:B------:R-:W-:Y:S02]  /*3020*/  HADD2.F32 R51, -RZ, R33.H1_H1 ;  /* 0x30000021ff337230 */ /* 0x000fe40000004100 */
[----:B-1----:R-:W-:Y:S02]  /*3030*/  HADD2.F32 R31, -RZ, R16.H0_H0 ;  /* 0x20000010ff1f7230 */ /* 0x002fe40000004100 */
[----:B------:R-:W-:Y:S01]  /*3040*/  FFMA.FTZ R16, R56, R15, R53 ;  /* 0x0000000f38107223 */ /* 0x000fe20000010035 */
[----:B------:R-:W-:Y:S02]  /*3050*/  HADD2.F32 R53, -RZ, R36.H1_H1 ;  /* 0x30000024ff357230 */ /* 0x000fe40000004100 */
[----:B------:R-:W-:Y:S01]  /*3060*/  FMUL.FTZ R17, R17, R48 ;  /* 0x0000003011117220 */ /* 0x000fe20000410000 */
[----:B------:R-:W-:Y:S01]  /*3070*/  FFMA.FTZ R14, R15, R31, R14 ;  /* 0x0000001f0f0e7223 */ /* 0x000fe2000001000e */
[----:B------:R-:W-:Y:S01]  /*3080*/  FMUL.FTZ R16, R16, R55 ;  /* 0x0000003710107220 */ /* 0x000fe20000410000 */
        /* <DEDUP_REMOVED lines=65> */
.L_x_2650:
[----:B-----5:R0:W5:Y:S01]  /*34a0*/  LDG.E.128.CONSTANT R12, desc[UR6][R24.64] ;  /* 0x00000006180c7981 */ /* 0x020162000c1e9d00 */
[----:B------:R-:W-:-:S04]  /*34b0*/  IMAD.WIDE R22, R4, 0x8, R22 ;  /* 0x0000000804167825 */ /* 0x000fc800078e0216 */
[----:B------:R-:W-:Y:S01]  /*34c0*/  IMAD.WIDE R20, R4, 0x8, R24 ;  /* 0x0000000804147825 */ /* 0x000fe200078e0218 */
[----:B------:R-:W-:Y:S06]  /*34d0*/  @!P1 BRA `(.L_x_2651) ;  /* 0x0000000c00ec9947 */ /* 0x000fec0003800000 */
[----:B------:R-:W2:Y:S01]  /*34e0*/  LDG.E.128.CONSTANT R16, desc[UR6][R22.64] ;  /* 0x0000000616107981 */ /* 0x000ea2000c1e9d00 */
[----:B0----5:R-:W-:Y:S02]  /*34f0*/  LOP3.LUT R24, R14, 0xff, RZ, 0xc0, !PT ;  /* 0x000000ff0e187812 */ /* 0x021fe400078ec0ff */
        /* <DEDUP_REMOVED lines=249> */
.L_x_2651:
[----:B-----5:R1:W5:Y:S01]  /*4490*/  LDG.E.128.CONSTANT R12, desc[UR6][R20.64] ;  /* 0x00000006140c7981 */ /* 0x020362000c1e9d00 */
        /* <DEDUP_REMOVED lines=14> */
[----:B------:R0:W3:Y:S01]  /*4580*/  I2F.F16 R37, R24 ;  /* 0x0000001800257306 */ /* 0x0000e20000200c00 */
        /* <DEDUP_REMOVED lines=9> */
[----:B---3--:R-:W-:Y:S01]  /*4620*/  HADD2.F32 R37, -RZ, R37.H0_H0 ;  /* 0x20000025ff257230 */ /* 0x008fe20000004100 */
[----:B------:R-:W-:Y:S01]  /*4630*/  LOP3.LUT R6, R15, 0xff, RZ, 0xc0, !PT ;  /* 0x000000ff0f067812 */ /* 0x000fe200078ec0ff */
[----:B------:R3:W4:Y:S01]  /*4640*/  I2F.F16 R38, R12 ;  /* 0x0000000c00267306 */ /* 0x0007220000200c00 */
[----:B------:R-:W-:-:S02]  /*4650*/  SHF.R.U32.HI R39, RZ, 0x8, R14 ;  /* 0x00000008ff277819 */ /* 0x000fc4000001160e */
[----:B------:R-:W-:Y:S02]  /*4660*/  LOP3.LUT R13, R13, 0xff, RZ, 0xc0, !PT ;  /* 0x000000ff0d0d7812 */ /* 0x000fe400078ec0ff */
[----:B------:R-:W-:Y:S02]  /*4670*/  IADD3 R6, R6, -0x80, RZ ;  /* 0xffffff8006067810 */ /* 0x000fe40007ffe0ff */
[----:B------:R-:W-:Y:S01]  /*4680*/  IADD3 R10, R10, -0x80, RZ ;  /* 0xffffff800a0a7810 */ /* 0x000fe20007ffe0ff */
[----:B------:R-:W-:Y:S01]  /*4690*/  I2F.F16 R35, R35 ;  /* 0x0000002300237306 */ /* 0x000fe20000200c00 */
[----:B---3--:R-:W-:Y:S02]  /*46a0*/  SHF.R.U32.HI R12, RZ, 0x8, R15 ;  /* 0x00000008ff0c7819 */ /* 0x008fe4000001160f */
[----:B------:R-:W-:Y:S02]  /*46b0*/  LOP3.LUT R40, R39, 0xff, RZ, 0xc0, !PT ;  /* 0x000000ff27287812 */ /* 0x000fe400078ec0ff */
[----:B------:R-:W-:-:S02]  /*46c0*/  LOP3.LUT R12, R12, 0xff, RZ, 0xc0, !PT ;  /* 0x000000ff0c0c7812 */ /* 0x000fc400078ec0ff */
[----:B------:R-:W-:Y:S01]  /*46d0*/  IADD3 R13, R13, -0x80, RZ ;  /* 0xffffff800d0d7810 */ /* 0x000fe20007ffe0ff */
[----:B------:R-:W-:Y:S01]  /*46e0*/  I2F.F16 R6, R6 ;  /* 0x0000000600067306 */ /* 0x000fe20000200c00 */
[----:B------:R-:W-:Y:S01]  /*46f0*/  IADD3 R49, R40, -0x80, RZ ;  /* 0xffffff8028317810 */ /* 0x000fe20007ffe0ff */
[----:B----4-:R-:W-:Y:S01]  /*4700*/  HADD2.F32 R38, -RZ, R38.H0_H0 ;  /* 0x20000026ff267230 */ /* 0x010fe20000004100 */
[----:B------:R-:W-:Y:S02]  /*4710*/  IADD3 R51, R12, -0x80, RZ ;  /* 0xffffff800c337810 */ /* 0x000fe40007ffe0ff */
[----:B------:R-:W-:Y:S02]  /*4720*/  LEA.HI R27, R14, 0xffffff80, RZ, 0x8 ;  /* 0xffffff800e1b7811 */ /* 0x000fe400078f40ff */
[----:B------:R-:W-:Y:S01]  /*4730*/  LEA.HI R28, R15, 0xffffff80, RZ, 0x8 ;  /* 0xffffff800f1c7811 */ /* 0x000fe200078f40ff */
[----:B------:R-:W3:Y:S01]  /*4740*/  I2F.F16 R10, R10 ;  /* 0x0000000a000a7306 */ /* 0x000ee20000200c00 */
[----:B------:R-:W-:-:S02]  /*4750*/  SHF.R.U32.HI R14, RZ, 0x10, R14 ;  /* 0x00000010ff0e7819 */ /* 0x000fc4000001160e */
[----:B------:R-:W-:Y:S02]  /*4760*/  SHF.R.U32.HI R15, RZ, 0x10, R15 ;  /* 0x00000010ff0f7819 */ /* 0x000fe4000001160f */
[----:B------:R-:W-:Y:S02]  /*4770*/  LOP3.LUT R14, R14, 0xff, RZ, 0xc0, !PT ;  /* 0x000000ff0e0e7812 */ /* 0x000fe400078ec0ff */
[----:B------:R-:W-:Y:S01]  /*4780*/  LOP3.LUT R15, R15, 0xff, RZ, 0xc0, !PT ;  /* 0x000000ff0f0f7812 */ /* 0x000fe200078ec0ff */
[----:B------:R-:W4:Y:S01]  /*4790*/  I2F.F16 R39, R13 ;  /* 0x0000000d00277306 */ /* 0x000f220000200c00 */
[----:B------:R-:W-:Y:S01]  /*47a0*/  IADD3 R14, R14, -0x80, RZ ;  /* 0xffffff800e0e7810 */ /* 0x000fe20007ffe0ff */
[--C-:B0-----:R-:W-:Y:S01]  /*47b0*/  HADD2.F32 R50, -RZ, R24.reuse.H1_H1 ;  /* 0x30000018ff327230 */ /* 0x101fe20000004100 */
[----:B------:R-:W-:Y:S01]  /*47c0*/  IADD3 R41, R15, -0x80, RZ ;  /* 0xffffff800f297810 */ /* 0x000fe20007ffe0ff */
[----:B------:R-:W-:Y:S01]  /*47d0*/  HADD2.F32 R15, -RZ, R24.H0_H0 ;  /* 0x20000018ff0f7230 */ /* 0x000fe20000004100 */
[----:B------:R-:W-:Y:S01]  /*47e0*/  ISETP.GE.AND P0, PT, R2, 0x2, PT ;  /* 0x000000020200780c */ /* 0x000fe20003f06270 */
[----:B------:R-:W-:-:S02]  /*47f0*/  HADD2.F32 R55, -RZ, R25.H0_H0 ;  /* 0x20000019ff377230 */ /* 0x000fc40000004100 */
[----:B------:R-:W-:Y:S01]  /*4800*/  I2F.F16 R49, R49 ;  /* 0x0000003100317306 */ /* 0x000fe20000200c00 */
[----:B---3--:R-:W-:Y:S02]  /*4810*/  HADD2.F32 R10, -RZ, R10.H0_H0 ;  /* 0x2000000aff0a7230 */ /* 0x008fe40000004100 */
[----:B----4-:R-:W-:-:S05]  /*4820*/  HADD2.F32 R39, -RZ, R39.H0_H0 ;  /* 0x20000027ff277230 */ /* 0x010fca0000004100 */
[----:B------:R-:W0:Y:S08]  /*4830*/  I2F.F16 R51, R51 ;  /* 0x0000003300337306 */ /* 0x000e300000200c00 */
[----:B------:R-:W3:Y:S01]  /*4840*/  I2F.F16 R40, R14 ;  /* 0x0000000e00287306 */ /* 0x000ee20000200c00 */
[----:B0-----:R-:W-:-:S07]  /*4850*/  HADD2.F32 R24, -RZ, R51.H0_H0 ;  /* 0x20000033ff187230 */ /* 0x001fce0000004100 */
[----:B------:R-:W0:Y:S01]  /*4860*/  I2F.F16 R41, R41 ;  /* 0x0000002900297306 */ /* 0x000e220000200c00 */
[----:B---3--:R-:W-:-:S07]  /*4870*/  HADD2.F32 R40, -RZ, R40.H0_H0 ;  /* 0x20000028ff287230 */ /* 0x008fce0000004100 */
[----:B------:R-:W-:Y:S01]  /*4880*/  I2F.F16 R26, R26 ;  /* 0x0000001a001a7306 */ /* 0x000fe20000200c00 */
[----:B0-----:R-:W-:-:S07]  /*4890*/  HADD2.F32 R41, -RZ, R41.H0_H0 ;  /* 0x20000029ff297230 */ /* 0x001fce0000004100 */
[----:B------:R-:W-:Y:S08]  /*48a0*/  I2F.F16 R27, R27 ;  /* 0x0000001b001b7306 */ /* 0x000ff00000200c00 */
[----:B------:R-:W0:Y:S08]  /*48b0*/  I2F.F16 R42, R42 ;  /* 0x0000002a002a7306 */ /* 0x000e300000200c00 */
[----:B------:R-:W3:Y:S01]  /*48c0*/  I2F.F16 R28, R28 ;  /* 0x0000001c001c7306 */ /* 0x000ee20000200c00 */
        /* <DEDUP_REMOVED lines=48> */
[----:B---3--:R-:W-:Y:S01]  /*4bd0*/  HADD2.F32 R27, -RZ, R28.H0_H0 ;  /* 0x2000001cff1b7230 */ /* 0x008fe20000004100 */
[----:B------:R-:W-:Y:S01]  /*4be0*/  LOP3.LUT R52, R52, 0xff, RZ, 0xc0, !PT ;  /* 0x000000ff34347812 */ /* 0x000fe200078ec0ff */
[----:B------:R-:W-:Y:S01]  /*4bf0*/  FFMA.FTZ R53, R42, R55, R53 ;  /* 0x000000372a357223 */ /* 0x000fe20000010035 */
[----:B------:R-:W3:Y:S01]  /*4c00*/  I2F.F16 R49, R49 ;  /* 0x0000003100317306 */ /* 0x000ee20000200c00 */
[----:B------:R-:W-:Y:S01]  /*4c10*/  SHF.R.U32.HI R17, RZ, 0x10, R17 ;  /* 0x00000010ff117819 */ /* 0x000fe20000011611 */
[C---:B------:R-:W-:Y:S01]  /*4c20*/  FFMA.FTZ R48, R55.reuse, R25, R48 ;  /* 0x0000001937307223 */ /* 0x040fe20000010030 */
[----:B------:R-:W-:Y:S01]  /*4c30*/  LEA.HI R30, R18, 0xffffff80, RZ, 0x8 ;  /* 0xffffff80121e7811 */ /* 0x000fe200078f40ff */
[C---:B------:R-:W-:Y:S01]  /*4c40*/  FFMA.FTZ R51, R55.reuse, R26, R51 ;  /* 0x0000001a37337223 */ /* 0x040fe20000010033 */
[----:B------:R-:W-:Y:S01]  /*4c50*/  SHF.R.U32.HI R18, RZ, 0x10, R18 ;  /* 0x00000010ff127819 */ /* 0x000fe20000011612 */
[----:B------:R-:W-:Y:S01]  /*4c60*/  FFMA.FTZ R50, R55, R27, R50 ;  /* 0x0000001b37327223 */ /* 0x000fe20000010032 */
[----:B------:R-:W-:Y:S01]  /*4c70*/  IADD3 R28, R54, -0x80, RZ ;  /* 0xffffff80361c7810 */ /* 0x000fe20007ffe0ff */
[----:B------:R4:W1:Y:S01]  /*4c80*/  I2F.F16 R16, R56 ;  /* 0x0000003800107306 */ /* 0x0008620000200c00 */
[----:B------:R-:W-:-:S02]  /*4c90*/  IADD3 R52, R52, -0x80, RZ ;  /* 0xffffff8034347810 */ /* 0x000fc40007ffe0ff */
[----:B------:R-:W-:Y:S02]  /*4ca0*/  LOP3.LUT R54, R17, 0xff, RZ, 0xc0, !PT ;  /* 0x000000ff11367812 */ /* 0x000fe400078ec0ff */
[----:B------:R-:W-:Y:S02]  /*4cb0*/  SHF.R.U32.HI R55, RZ, 0x10, R19 ;  /* 0x00000010ff377819 */ /* 0x000fe40000011613 */
[----:B------:R-:W-:Y:S01]  /*4cc0*/  LOP3.LUT R18, R18, 0xff, RZ, 0xc0, !PT ;  /* 0x000000ff12127812 */ /* 0x000fe200078ec0ff */
[----:B------:R-:W1:Y:S01]  /*4cd0*/  I2F.F16 R47, R47 ;  /* 0x0000002f002f7306 */ /* 0x000e620000200c00 */
[----:B----4-:R-:W-:Y:S02]  /*4ce0*/  IADD3 R56, R54, -0x80, RZ ;  /* 0xffffff8036387810 */ /* 0x010fe40007ffe0ff */
[----:B------:R-:W-:Y:S02]  /*4cf0*/  LOP3.LUT R54, R55, 0xff, RZ, 0xc0, !PT ;  /* 0x000000ff37367812 */ /* 0x000fe400078ec0ff */
[----:B------:R-:W-:Y:S01]  /*4d00*/  IADD3 R55, R18, -0x80, RZ ;  /* 0xffffff8012377810 */ /* 0x000fe20007ffe0ff */
[----:B--2---:R-:W-:Y:S01]  /*4d10*/  HADD2.F32 R18, -RZ, R43.H0_H0 ;  /* 0x2000002bff127230 */ /* 0x004fe20000004100 */
[----:B------:R-:W-:Y:S01]  /*4d20*/  IADD3 R54, R54, -0x80, RZ ;  /* 0xffffff8036367810 */ /* 0x000fe20007ffe0ff */
[----:B------:R-:W2:Y:S01]  /*4d30*/  I2F.F16 R52, R52 ;  /* 0x0000003400347306 */ /* 0x000ea20000200c00 */
[----:B------:R-:W-:-:S02]  /*4d40*/  HADD2.F32 R43, -RZ, R44.H0_H0 ;  /* 0x2000002cff2b7230 */ /* 0x000fc40000004100 */
[----:B0-----:R-:W-:Y:S02]  /*4d50*/  HADD2.F32 R57, -RZ, R14.H0_H0 ;  /* 0x2000000eff397230 */ /* 0x001fe40000004100 */
[----:B---3--:R-:W-:Y:S02]  /*4d60*/  HADD2.F32 R44, -RZ, R49.H0_H0 ;  /* 0x20000031ff2c7230 */ /* 0x008fe40000004100 */
[----:B-1----:R-:W-:Y:S01]  /*4d70*/  HADD2.F32 R49, -RZ, R16.H0_H0 ;  /* 0x20000010ff317230 */ /* 0x002fe20000004100 */
        /* <DEDUP_REMOVED lines=111> */
.L_x_2652:
[----:B------:R-:W-:Y:S01]  /*5470*/  IADD3 R0, R0, 0x20, RZ ;  /* 0x0000002000007810 */ /* 0x000fe20007ffe0ff */
[----:B-1----:R-:W-:Y:S01]  /*5480*/  IMAD.WIDE R20, R4, 0x8, R20 ;  /* 0x0000000804147825 */ /* 0x002fe200078e0214 */
[----:B------:R-:W-:Y:S02]  /*5490*/  UIADD3 UR4, UR4, 0x40, URZ ;  /* 0x0000004004047890 */ /* 0x000fe4000fffe03f */
[----:B------:R-:W-:Y:S01]  /*54a0*/  ISETP.GE.AND P0, PT, R0, UR5, PT ;  /* 0x0000000500007c0c */ /* 0x000fe2000bf06270 */
[----:B------:R-:W-:Y:S01]  /*54b0*/  IMAD.WIDE R22, R4, 0x8, R22 ;  /* 0x0000000804167825 */ /* 0x000fe200078e0216 */
[----:B------:R-:W-:Y:S02]  /*54c0*/  ISETP.LT.AND P2, PT, R0, R3, PT ;  /* 0x000000030000720c */ /* 0x000fe40003f41270 */
[----:B------:R-:W-:-:S11]  /*54d0*/  MOV R34, R20 ;  /* 0x0000001400227202 */ /* 0x000fd60000000f00 */
[----:B------:R-:W-:Y:S05]  /*54e0*/  @!P0 BRA P2, `(.L_x_2653) ;  /* 0xffffffbc00bc8947 */ /* 0x000fea000103ffff */
.L_x_2648:
[----:B------:R-:W-:Y:S01]  /*54f0*/  ISETP.GE.AND P0, PT, R0, R3, PT ;  /* 0x000000030000720c */ /* 0x000fe20003f06270 */
[----:B------:R-:W-:-:S03]  /*5500*/  ULDC UR5, c[0x0][0x25c] ;  /* 0x0000970000057ab9 */ /* 0x000fc60000000800 */
[----:B------:R-:W-:-:S13]  /*5510*/  ISETP.GE.OR P0, PT, R0, UR5, P0 ;  /* 0x0000000500007c0c */ /* 0x000fda0008706670 */
[----:B------:R-:W-:Y:S05]  /*5520*/  @P0 BRA `(.L_x_2654) ;  /* 0x0000001c00740947 */ /* 0x000fea0003800000 */
[----:B------:R-:W1:Y:S01]  /*5530*/  LDC R10, c[0x0][0x23c] ;  /* 0x00008f00ff0a7b82 */ /* 0x000e620000000800 */
[----:B------:R-:W-:Y:S01]  /*5540*/  SHF.R.S32.HI R6, RZ, 0x1f, R4 ;  /* 0x0000001fff067819 */ /* 0x000fe20000011404 */
[----:B------:R-:W-:-:S06]  /*5550*/  ULDC UR5, c[0x0][0x25c] ;  /* 0x0000970000057ab9 */ /* 0x000fcc0000000800 */
.L_x_2657:
[----:B------:R-:W-:-:S13]  /*5560*/  ISETP.NE.AND P0, PT, R0, R9, PT ;  /* 0x000000090000720c */ /* 0x000fda0003f05270 */
[----:B------:R-:W2:Y:S01]  /*5570*/  @!P0 LDC.64 R16, c[0x0][0x248] ;  /* 0x00009200ff108b82 */ /* 0x000ea20000000a00 */
[----:B------:R-:W-:Y:S02]  /*5580*/  @!P0 IADD3 R5, R5, 0x1, RZ ;  /* 0x0000000105058810 */ /* 0x000fe40007ffe0ff */
[----:B-----5:R-:W-:Y:S02]  /*5590*/  @!P0 LEA R13, R0, 0x1, 0x1 ;  /* 0x00000001000d8811 */ /* 0x020fe400078e08ff */
[----:B------:R-:W-:Y:S02]  /*55a0*/  @!P0 LEA R18, R5, R1, 0x3 ;  /* 0x0000000105128211 */ /* 0x000fe400078e18ff */
[----:B------:R-:W-:-:S04]  /*55b0*/  MOV R35, R21 ;  /* 0x0000001500237202 */ /* 0x000fc80000000f00 */
[----:B------:R-:W3:Y:S01]  /*55c0*/  @!P0 LDL.64 R18, [R18] ;  /* 0x0000000012128983 */ /* 0x000ee20000100a00 */
[----:B--2---:R-:W-:-:S03]  /*55d0*/  @!P0 IMAD.WIDE R16, R13, 0x2, R16 ;  /* 0x000000020d108825 */ /* 0x004fc600078e0210 */
[----:B------:R2:W5:Y:S04]  /*55e0*/  LDG.E.128.CONSTANT R12, desc[UR6][R34.64] ;  /* 0x00000006220c7981 */ /* 0x000568000c1e9d00 */
[----:B------:R-:W4:Y:S01]  /*55f0*/  @!P0 LDG.E.U16.CONSTANT R17, desc[UR6][R16.64] ;  /* 0x0000000610118981 */ /* 0x000f22000c1e9500 */
[----:B-1----:R-:W-:Y:S02]  /*5600*/  MOV R4, R10 ;  /* 0x0000000a00047202 */ /* 0x002fe40000000f00 */
[----:B---3--:R-:W-:Y:S02]  /*5610*/  @!P0 PRMT R36, R18, 0x7610, R36 ;  /* 0x0000761012248816 */ /* 0x008fe40000000024 */
[----:B------:R-:W-:Y:S02]  /*5620*/  @!P0 PRMT R33, R19, 0x7610, R33 ;  /* 0x0000761013218816 */ /* 0x000fe40000000021 */
[----:B------:R-:W-:-:S02]  /*5630*/  @!P0 PRMT R36, R36, 0x7610, R18 ;  /* 0x0000761024248816 */ /* 0x000fc40000000012 */
[----:B------:R-:W-:Y:S02]  /*5640*/  @!P0 PRMT R33, R33, 0x7610, R19 ;  /* 0x0000761021218816 */ /* 0x000fe40000000013 */
[----:B----4-:R-:W-:Y:S01]  /*5650*/  @!P0 IADD3 R9, R17, R0, RZ ;  /* 0x0000000011098210 */ /* 0x010fe20007ffe0ff */
[----:B--2---:R-:W-:Y:S06]  /*5660*/  @!P1 BRA `(.L_x_2655) ;  /* 0x0000000c00789947 */ /* 0x004fec0003800000 */
[C---:B------:R-:W-:Y:S01]  /*5670*/  IMAD.WIDE R28, R4.reuse, 0x4, R34 ;  /* 0x00000004041c7825 */ /* 0x040fe200078e0222 */
[----:B0-----:R-:W0:Y:S04]  /*5680*/  LDS.128 R24, [UR4] ;  /* 0x00000004ff187984 */ /* 0x001e280008000c00 */
[----:B------:R1:W2:Y:S01]  /*5690*/  LDG.E.128.CONSTANT R16, desc[UR6][R28.64] ;  /* 0x000000061c107981 */ /* 0x0002a2000c1e9d00 */
        /* <DEDUP_REMOVED lines=39> */
[----:B------:R-:W-:-:S02]  /*5910*/  HFMA2 R52, R42, R25, R52 ;  /* 0x000000192a347231 */ /* 0x000fc40000000034 */
[----:B------:R-:W-:Y:S01]  /*5920*/  HFMA2 R56, R38, R25, R56 ;  /* 0x0000001926387231 */ /* 0x000fe20000000038 */
[----:B--2---:R-:W-:Y:S02]  /*5930*/  LOP3.LUT R24, R16, 0x3f003f, RZ, 0xc0, !PT ;  /* 0x003f003f10187812 */ /* 0x004fe400078ec0ff */
        /* <DEDUP_REMOVED lines=48> */
[-C--:B0-----:R-:W-:Y:S01]  /*5c40*/  HFMA2.MMA R50, R27, R28.reuse, R50 ;  /* 0x0000001c1b327235 */ /* 0x081fe20000000032 */
[----:B------:R-:W-:Y:S01]  /*5c50*/  HADD2 R53, R53, -1056, -1056 ;  /* 0xe420e42035357430 */ /* 0x000fe20000000000 */
[----:B------:R-:W-:Y:S01]  /*5c60*/  SHF.R.U32.HI R18, RZ, 0xc, R18 ;  /* 0x0000000cff127819 */ /* 0x000fe20000011612 */
        /* <DEDUP_REMOVED lines=19> */
[----:B------:R-:W-:Y:S01]  /*5da0*/  SHF.R.U32.HI R56, RZ, 0xc, R17 ;  /* 0x0000000cff387819 */ /* 0x000fe20000011611 */
[----:B------:R-:W-:Y:S01]  /*5db0*/  HADD2 R61, R12, -1056, -1056 ;  /* 0xe420e4200c3d7430 */ /* 0x000fe20000000000 */
        /* <DEDUP_REMOVED lines=8> */
[--C-:B------:R-:W-:Y:S02]  /*5e40*/  SHF.R.U32.HI R19, RZ, 0xa, R22.reuse ;  /* 0x0000000aff137819 */ /* 0x100fe40000011616 */
[----:B------:R-:W-:Y:S02]  /*5e50*/  SHF.R.U32.HI R21, RZ, 0x6, R21 ;  /* 0x00000006ff157819 */ /* 0x000fe40000011615 */
[----:B------:R-:W-:Y:S02]  /*5e60*/  LOP3.LUT R19, R18, 0x300030, R19, 0xf8, !PT ;  /* 0x0030003012137812 */ /* 0x000fe400078ef813 */
[--C-:B------:R-:W-:Y:S02]  /*5e70*/  SHF.R.U32.HI R18, RZ, 0xa, R23.reuse ;  /* 0x0000000aff127819 */ /* 0x100fe40000011617 */
[----:B------:R-:W-:Y:S02]  /*5e80*/  SHF.R.U32.HI R22, RZ, 0x6, R22 ;  /* 0x00000006ff167819 */ /* 0x000fe40000011616 */
        /* <DEDUP_REMOVED lines=8> */
[----:B------:R-:W-:Y:S02]  /*5f10*/  LOP3.LUT R18, R57, 0x300030, R18, 0xf8, !PT ;  /* 0x0030003039127812 */ /* 0x000fe400078ef812 */
        /* <DEDUP_REMOVED lines=24> */
[----:B------:R-:W-:-:S02]  /*60a0*/  HFMA2 R14, R29, R30, R28 ;  /* 0x0000001e1d0e7231 */ /* 0x000fc4000000001c */
[----:B------:R-:W-:Y:S02]  /*60b0*/  HADD2 R30, R19, -1056, -1056 ;  /* 0xe420e420131e7430 */ /* 0x000fe40000000000 */
[-C--:B------:R-:W-:Y:S01]  /*60c0*/  HFMA2.MMA R12, R52, R31.reuse, R12 ;  /* 0x0000001f340c7235 */ /* 0x080fe2000000000c */
[----:B------:R-:W-:Y:S02]  /*60d0*/  HADD2 R50, R17, -1056, -1056 ;  /* 0xe420e42011327430 */ /* 0x000fe40000000000 */
[----:B------:R-:W-:Y:S01]  /*60e0*/  HADD2 R28, R18, -1056, -1056 ;  /* 0xe420e420121c7430 */ /* 0x000fe20000000000 */
[----:B------:R-:W-:Y:S01]  /*60f0*/  HFMA2.MMA R15, R30, R31, R15 ;  /* 0x0000001f1e0f7235 */ /* 0x000fe2000000000f */
        /* <DEDUP_REMOVED lines=14> */
[----:B------:R-:W-:Y:S01]  /*61e0*/  HFMA2 R39, R39, R12, RZ.H0_H0 ;  /* 0x0000000c27277231 */ /* 0x000fe200000400ff */
[-C--:B------:R-:W-:Y:S02]  /*61f0*/  HFMA2.MMA R41, R41, R12.reuse, RZ ;  /* 0x0000000c29297235 */ /* 0x080fe400000000ff */
[----:B------:R-:W-:-:S03]  /*6200*/  HFMA2.MMA R12, R37, R12, RZ ;  /* 0x0000000c250c7235 */ /* 0x000fc600000000ff */
[----:B------:R-:W-:-:S03]  /*6210*/  HFMA2.MMA R39, R40, R13, R39 ;  /* 0x0000000d28277235 */ /* 0x000fc60000000027 */
[-C--:B------:R-:W-:Y:S02]  /*6220*/  HFMA2 R48, R48, R13.reuse, R55 ;  /* 0x0000000d30307231 */ /* 0x080fe40000000037 */
[-C--:B------:R-:W-:Y:S02]  /*6230*/  HFMA2 R41, R42, R13.reuse, R41 ;  /* 0x0000000d2a297231 */ /* 0x080fe40000000029 */
[----:B------:R-:W-:Y:S01]  /*6240*/  HFMA2 R12, R38, R13, R12 ;  /* 0x0000000d260c7231 */ /* 0x000fe2000000000c */
[-C--:B------:R-:W-:Y:S01]  /*6250*/  HFMA2.MMA R13, R43, R14.reuse, R39 ;  /* 0x0000000e2b0d7235 */ /* 0x080fe20000000027 */
[-C--:B------:R-:W-:Y:S01]  /*6260*/  HFMA2 R41, R45, R14.reuse, R41 ;  /* 0x0000000e2d297231 */ /* 0x080fe20000000029 */
[----:B------:R-:W-:Y:S01]  /*6270*/  HFMA2.MMA R48, R47, R14, R48 ;  /* 0x0000000e2f307235 */ /* 0x000fe20000000030 */
[----:B------:R-:W-:Y:S02]  /*6280*/  HFMA2 R12, R25, R14, R12 ;  /* 0x0000000e190c7231 */ /* 0x000fe4000000000c */
[----:B------:R-:W-:-:S02]  /*6290*/  HFMA2 R41, R44, R15, R41 ;  /* 0x0000000f2c297231 */ /* 0x000fc40000000029 */
        /* <DEDUP_REMOVED lines=24> */
[----:B------:R-:W-:-:S03]  /*6420*/  PRMT R26, R26, 0x5410, R13 ;  /* 0x000054101a1a7816 */ /* 0x000fc6000000000d */
[----:B------:R-:W-:-:S03]  /*6430*/  HFMA2 R11, R15, R33, R11 ;  /* 0x000000210f0b7231 */ /* 0x000fc6000000000b */
[----:B------:R-:W-:-:S11]  /*6440*/  HFMA2.MMA R32, R26, R36, R32 ;  /* 0x000000241a207235 */ /* 0x000fd60000000020 */
.L_x_2655:
[----:B------:R-:W-:Y:S05]  /*6450*/  @!P1 BRA `(.L_x_2656) ;  /* 0x0000000c00889947 */ /* 0x000fea0003800000 */
[----:B-----5:R-:W-:Y:S01]  /*6460*/  IMAD R13, R6, 0xc, RZ ;  /* 0x0000000c060d7824 */ /* 0x020fe200078e02ff */
[----:B0-----:R-:W0:Y:S01]  /*6470*/  LDS.128 R24, [UR4+0x20] ;  /* 0x00002004ff187984 */ /* 0x001e220008000c00 */
        /* <DEDUP_REMOVED lines=14> */
[----:B------:R-:W-:Y:S02]  /*6560*/  SHF.R.U32.HI R29, RZ, 0x6, R14 ;  /* 0x00000006ff1d7819 */ /* 0x000fe4000001160e */
[----:B------:R-:W-:Y:S02]  /*6570*/  LOP3.LUT R37, R37, 0x64006400, RZ, 0xfc, !PT ;  /* 0x6400640025257812 */ /* 0x000fe400078efcff */
[----:B------:R-:W-:Y:S01]  /*6580*/  LOP3.LUT R28, R41, 0x64006400, RZ, 0xfc, !PT ;  /* 0x64006400291c7812 */ /* 0x000fe200078efcff */
[----:B------:R-:W-:Y:S01]  /*6590*/  HADD2 R41, R39, -1056, -1056 ;  /* 0xe420e42027297430 */ /* 0x000fe20000000000 */
[----:B------:R-:W-:Y:S01]  /*65a0*/  LOP3.LUT R42, R15, 0x3f003f, RZ, 0xc0, !PT ;  /* 0x003f003f0f2a7812 */ /* 0x000fe200078ec0ff */
[----:B------:R-:W-:Y:S01]  /*65b0*/  HADD2 R55, R37, -1056, -1056 ;  /* 0xe420e42025377430 */ /* 0x000fe20000000000 */
[----:B-1----:R-:W-:Y:S01]  /*65c0*/  SHF.R.U32.HI R30, RZ, 0x6, R15 ;  /* 0x00000006ff1e7819 */ /* 0x002fe2000001160f */
[----:B------:R-:W-:Y:S01]  /*65d0*/  HADD2 R39, R28, -1056, -1056 ;  /* 0xe420e4201c277430 */ /* 0x000fe20000000000 */
[----:B------:R-:W-:Y:S01]  /*65e0*/  LOP3.LUT R40, R40, 0x3f003f, RZ, 0xc0, !PT ;  /* 0x003f003f28287812 */ /* 0x000fe200078ec0ff */
[----:B0-----:R-:W-:Y:S01]  /*65f0*/  HFMA2 R52, R41, R24, RZ.H0_H0 ;  /* 0x0000001829347231 */ /* 0x001fe200000400ff */
[----:B------:R-:W-:Y:S01]  /*6600*/  LOP3.LUT R38, R38, 0x3f003f, RZ, 0xc0, !PT ;  /* 0x003f003f26267812 */ /* 0x000fe200078ec0ff */
[-C--:B------:R-:W-:Y:S01]  /*6610*/  HFMA2.MMA R50, R55, R24.reuse, RZ ;  /* 0x0000001837327235 */ /* 0x080fe200000000ff */
[----:B------:R-:W-:Y:S01]  /*6620*/  LOP3.LUT R29, R29, 0x3f003f, RZ, 0xc0, !PT ;  /* 0x003f003f1d1d7812 */ /* 0x000fe200078ec0ff */
[----:B------:R-:W-:Y:S01]  /*6630*/  HFMA2.MMA R54, R39, R24, RZ ;  /* 0x0000001827367235 */ /* 0x000fe200000000ff */
        /* <DEDUP_REMOVED lines=24> */
[-C--:B------:R-:W-:Y:S01]  /*67c0*/  HFMA2.MMA R54, R43, R26.reuse, R54 ;  /* 0x0000001a2b367235 */ /* 0x080fe20000000036 */
[----:B------:R-:W-:Y:S01]  /*67d0*/  LOP3.LUT R44, R29, 0x64006400, RZ, 0xfc, !PT ;  /* 0x640064001d2c7812 */ /* 0x000fe200078efcff */
[----:B------:R-:W-:Y:S01]  /*67e0*/  HADD2 R47, R24, -1056, -1056 ;  /* 0xe420e420182f7430 */ /* 0x000fe20000000000 */
[----:B------:R-:W0:Y:S01]  /*67f0*/  LDS.128 R28, [UR4+0x30] ;  /* 0x00003004ff1c7984 */ /* 0x000e220008000c00 */
[----:B------:R-:W-:Y:S01]  /*6800*/  HADD2 R45, R25, -1056, -1056 ;  /* 0xe420e420192d7430 */ /* 0x000fe20000000000 */
[----:B------:R-:W-:Y:S01]  /*6810*/  SHF.R.U32.HI R24, RZ, 0x6, R16 ;  /* 0x00000006ff187819 */ /* 0x000fe20000011610 */
[----:B------:R-:W-:Y:S01]  /*6820*/  HADD2 R25, R44, -1056, -1056 ;  /* 0xe420e4202c197430 */ /* 0x000fe20000000000 */
[----:B------:R-:W-:Y:S01]  /*6830*/  SHF.R.U32.HI R44, RZ, 0x6, R18 ;  /* 0x00000006ff2c7819 */ /* 0x000fe20000011612 */
[----:B------:R-:W-:Y:S01]  /*6840*/  HFMA2.MMA R50, R47, R26, R50 ;  /* 0x0000001a2f327235 */ /* 0x000fe20000000032 */
[-C--:B------:R-:W-:Y:S01]  /*6850*/  HFMA2 R52, R45, R26.reuse, R52 ;  /* 0x0000001a2d347231 */ /* 0x080fe20000000034 */
[----:B------:R-:W-:Y:S01]  /*6860*/  SHF.R.U32.HI R46, RZ, 0x6, R19 ;  /* 0x00000006ff2e7819 */ /* 0x000fe20000011613 */
[----:B------:R-:W-:Y:S01]  /*6870*/  HFMA2 R56, R25, R26, R56 ;  /* 0x0000001a19387231 */ /* 0x000fe20000000038 */
[----:B------:R-:W-:-:S02]  /*6880*/  SHF.R.U32.HI R26, RZ, 0x6, R17 ;  /* 0x00000006ff1a7819 */ /* 0x000fc40000011611 */
        /* <DEDUP_REMOVED lines=56> */
[----:B------:R-:W-:Y:S02]  /*6c10*/  LOP3.LUT R18, R18, 0xf000f, RZ, 0xc0, !PT ;  /* 0x000f000f12127812 */ /* 0x000fe400078ec0ff */
[----:B------:R-:W-:Y:S02]  /*6c20*/  LOP3.LUT R17, R56, 0x300030, R17, 0xf8, !PT ;  /* 0x0030003038117812 */ /* 0x000fe400078ef811 */
[----:B------:R-:W-:-:S02]  /*6c30*/  SHF.R.U32.HI R56, RZ, 0xc, R19 ;  /* 0x0000000cff387819 */ /* 0x000fc40000011613 */
[----:B------:R-:W-:Y:S02]  /*6c40*/  SHF.R.U32.HI R19, RZ, 0xa, R22 ;  /* 0x0000000aff137819 */ /* 0x000fe40000011616 */
[----:B------:R-:W-:Y:S02]  /*6c50*/  SHF.R.U32.HI R20, RZ, 0x6, R20 ;  /* 0x00000006ff147819 */ /* 0x000fe40000011614 */
[----:B------:R-:W-:Y:S02]  /*6c60*/  LOP3.LUT R19, R18, 0x300030, R19, 0xf8, !PT ;  /* 0x0030003012137812 */ /* 0x000fe400078ef813 */
[----:B------:R-:W-:Y:S02]  /*6c70*/  SHF.R.U32.HI R21, RZ, 0x6, R21 ;  /* 0x00000006ff157819 */ /* 0x000fe40000011615 */
[----:B------:R-:W-:Y:S02]  /*6c80*/  SHF.R.U32.HI R18, RZ, 0xa, R23 ;  /* 0x0000000aff127819 */ /* 0x000fe40000011617 */
[----:B------:R-:W-:-:S02]  /*6c90*/  SHF.R.U32.HI R22, RZ, 0x6, R22 ;  /* 0x00000006ff167819 */ /* 0x000fc40000011616 */
[----:B------:R-:W-:Y:S02]  /*6ca0*/  SHF.R.U32.HI R23, RZ, 0x6, R23 ;  /* 0x00000006ff177819 */ /* 0x000fe40000011617 */
[----:B------:R-:W-:Y:S02]  /*6cb0*/  LOP3.LUT R20, R20, 0x3f003f, RZ, 0xc0, !PT ;  /* 0x003f003f14147812 */ /* 0x000fe400078ec0ff */
[----:B------:R-:W-:Y:S02]  /*6cc0*/  LOP3.LUT R21, R21, 0x3f003f, RZ, 0xc0, !PT ;  /* 0x003f003f15157812 */ /* 0x000fe400078ec0ff */
[----:B------:R-:W-:Y:S02]  /*6cd0*/  LOP3.LUT R57, R56, 0xf000f, RZ, 0xc0, !PT ;  /* 0x000f000f38397812 */ /* 0x000fe400078ec0ff */
[----:B------:R-:W-:Y:S02]  /*6ce0*/  LOP3.LUT R22, R22, 0x3f003f, RZ, 0xc0, !PT ;  /* 0x003f003f16167812 */ /* 0x000fe400078ec0ff */
[----:B------:R-:W-:-:S02]  /*6cf0*/  LOP3.LUT R23, R23, 0x3f003f, RZ, 0xc0, !PT ;  /* 0x003f003f17177812 */ /* 0x000fc400078ec0ff */
[----:B------:R-:W-:Y:S02]  /*6d00*/  LOP3.LUT R20, R20, 0x64006400, RZ, 0xfc, !PT ;  /* 0x6400640014147812 */ /* 0x000fe400078efcff */
        /* <DEDUP_REMOVED lines=14> */
[----:B------:R-:W-:Y:S01]  /*6df0*/  LOP3.LUT R15, R15, 0x64006400, RZ, 0xfc, !PT ;  /* 0x640064000f0f7812 */ /* 0x000fe200078efcff */
[-C--:B------:R-:W-:Y:S01]  /*6e00*/  HFMA2 R52, R22, R29.reuse, R52 ;  /* 0x0000001d16347231 */ /* 0x080fe20000000034 */
[----:B------:R-:W-:Y:S01]  /*6e10*/  LOP3.LUT R16, R16, 0x64006400, RZ, 0xfc, !PT ;  /* 0x6400640010107812 */ /* 0x000fe200078efcff */
[----:B------:R-:W-:Y:S01]  /*6e20*/  HADD2 R59, R13, -1056, -1056 ;  /* 0xe420e4200d3b7430 */ /* 0x000fe20000000000 */
[----:B------:R-:W-:Y:S01]  /*6e30*/  LOP3.LUT R19, R19, 0x64006400, RZ, 0xfc, !PT ;  /* 0x6400640013137812 */ /* 0x000fe200078efcff */
[----:B------:R-:W-:Y:S01]  /*6e40*/  HADD2 R57, R14, -1056, -1056 ;  /* 0xe420e4200e397430 */ /* 0x000fe20000000000 */
[-C--:B------:R-:W-:Y:S01]  /*6e50*/  HFMA2.MMA R12, R61, R30.reuse, R50 ;  /* 0x0000001e3d0c7235 */ /* 0x080fe20000000032 */
[----:B------:R-:W-:Y:S01]  /*6e60*/  HFMA2 R28, R20, R29, R28 ;  /* 0x0000001d141c7231 */ /* 0x000fe2000000001c */
[----:B------:R-:W-:Y:S01]  /*6e70*/  LOP3.LUT R17, R17, 0x64006400, RZ, 0xfc, !PT ;  /* 0x6400640011117812 */ /* 0x000fe200078efcff */
[----:B------:R-:W-:Y:S01]  /*6e80*/  HADD2 R29, R15, -1056, -1056 ;  /* 0xe420e4200f1d7430 */ /* 0x000fe20000000000 */
[----:B------:R-:W-:Y:S01]  /*6e90*/  LOP3.LUT R18, R18, 0x64006400, RZ, 0xfc, !PT ;  /* 0x6400640012127812 */ /* 0x000fe200078efcff */
[----:B------:R-:W-:Y:S01]  /*6ea0*/  HFMA2 R13, R59, R30, R52 ;  /* 0x0000001e3b0d7231 */ /* 0x000fe20000000034 */
[----:B------:R-:W-:Y:S01]  /*6eb0*/  HFMA2.MMA R15, R57, R30, R54 ;  /* 0x0000001e390f7235 */ /* 0x000fe20000000036 */
[----:B------:R-:W-:-:S02]  /*6ec0*/  HADD2 R52, R16, -1056, -1056 ;  /* 0xe420e42010347430 */ /* 0x000fc40000000000 */
[----:B------:R-:W-:Y:S02]  /*6ed0*/  HFMA2 R14, R29, R30, R28 ;  /* 0x0000001e1d0e7231 */ /* 0x000fe4000000001c */
[----:B------:R-:W-:Y:S02]  /*6ee0*/  HADD2 R30, R19, -1056, -1056 ;  /* 0xe420e420131e7430 */ /* 0x000fe40000000000 */
[-C--:B------:R-:W-:Y:S01]  /*6ef0*/  HFMA2.MMA R12, R52, R31.reuse, R12 ;  /* 0x0000001f340c7235 */ /* 0x080fe2000000000c */
[----:B------:R-:W-:Y:S02]  /*6f00*/  HADD2 R50, R17, -1056, -1056 ;  /* 0xe420e42011327430 */ /* 0x000fe40000000000 */
[----:B------:R-:W-:Y:S01]  /*6f10*/  HADD2 R28, R18, -1056, -1056 ;  /* 0xe420e420121c7430 */ /* 0x000fe20000000000 */
        /* <DEDUP_REMOVED lines=54> */
.L_x_2656:
        /* <DEDUP_REMOVED lines=8> */
.L_x_2654:
        /* <DEDUP_REMOVED lines=9> */
[----:B---3-5:R-:W-:-:S05]  /*7390*/  IMAD.WIDE R14, R5, 0x2, R16 ;  /* 0x00000002050e7825 */ /* 0x028fca00078e0210 */
[----:B------:R1:W-:Y:S01]  /*73a0*/  ATOM.E.ADD.F16x2.RN.STRONG.GPU P0, RZ, desc[UR6][R14.64], R8 ;  /* 0x000000080eff79a2 */ /* 0x0003e2000810e1c6 */
[----:B------:R-:W-:Y:S04]  /*73b0*/  BSSY B0, `(.L_x_2658) ;  /* 0x0000010000007945 */ /* 0x000fe80003800000 */
[----:B-1----:R-:W-:Y:S05]  /*73c0*/  @P0 BRA `(.L_x_2659) ;  /* 0x0000000000380947 */ /* 0x002fea0003800000 */
[----:B------:R-:W1:Y:S02]  /*73d0*/  QSPC.E.S P0, RZ, [R14] ;  /* 0x000000000eff73aa */ /* 0x000e640000000500 */
[----:B-1----:R-:W-:Y:S05]  /*73e0*/  @!P0 BRA `(.L_x_2660) ;  /* 0x0000000000248947 */ /* 0x002fea0003800000 */
[----:B------:R-:W-:Y:S02]  /*73f0*/  MOV R12, R14 ;  /* 0x0000000e000c7202 */ /* 0x000fe40000000f00 */
[----:B------:R-:W-:Y:S02]  /*7400*/  MOV R3, R8 ;  /* 0x0000000800037202 */ /* 0x000fe40000000f00 */
[----:B------:R-:W-:-:S07]  /*7410*/  MOV R12, R12 ;  /* 0x0000000c000c7202 */ /* 0x000fce0000000f00 */
.L_x_2661:
[----:B------:R-:W1:Y:S02]  /*7420*/  LDS R8, [R12] ;  /* 0x000000000c087984 */ /* 0x000e640000000800 */
[----:B-1----:R-:W-:-:S06]  /*7430*/  HADD2 R9, R8, R3 ;  /* 0x0000000308097230 */ /* 0x002fcc0000000000 */
[----:B------:R-:W1:Y:S02]  /*7440*/  ATOMS.CAST.SPIN R9, [R12], R8, R9 ;  /* 0x000000080c09738d */ /* 0x000e640001800009 */
[----:B-1----:R-:W-:-:S13]  /*7450*/  ISETP.EQ.U32.AND P0, PT, R9, 0x1, PT ;  /* 0x000000010900780c */ /* 0x002fda0003f02070 */
[----:B------:R-:W-:Y:S05]  /*7460*/  @!P0 BRA `(.L_x_2661) ;  /* 0xfffffffc00ec8947 */ /* 0x000fea000383ffff */
[----:B------:R-:W-:Y:S05]  /*7470*/  BRA `(.L_x_2659) ;  /* 0x00000000000c7947 */ /* 0x000fea0003800000 */
.L_x_2660:
[----:B------:R-:W2:Y:S02]  /*7480*/  LD.E R0, desc[UR6][R14.64] ;  /* 0x000000060e007980 */ /* 0x000ea4000c101900 */
[----:B--2---:R-:W-:-:S05]  /*7490*/  IADD3 R3, R8, R0, RZ ;  /* 0x0000000008037210 */ /* 0x004fca0007ffe0ff */
[----:B------:R1:W-:Y:S02]  /*74a0*/  ST.E desc[UR6][R14.64], R3 ;  /* 0x000000030e007985 */ /* 0x0003e4000c101906 */
.L_x_2659:
[----:B------:R-:W-:Y:S05]  /*74b0*/  BSYNC B0 ;  /* 0x0000000000007941 */ /* 0x000fea0003800000 */
.L_x_2658:
[----:B------:R2:W-:Y:S01]  /*74c0*/  ATOM.E.ADD.F16x2.RN.STRONG.GPU P0, RZ, desc[UR6][R14.64+0x4], R7 ;  /* 0x000004070eff79a2 */ /* 0x0005e2000810e1c6 */
[----:B------:R-:W-:Y:S04]  /*74d0*/  BSSY B0, `(.L_x_2662) ;  /* 0x0000010000007945 */ /* 0x000fe80003800000 */
[----:B--2---:R-:W-:Y:S05]  /*74e0*/  @P0 BRA `(.L_x_2663) ;  /* 0x0000000000380947 */ /* 0x004fea0003800000 */
[----:B------:R-:W2:Y:S02]  /*74f0*/  QSPC.E.S P0, RZ, [R14+0x4] ;  /* 0x000004000eff73aa */ /* 0x000ea40000000500 */
[----:B--2---:R-:W-:Y:S05]  /*7500*/  @!P0 BRA `(.L_x_2664) ;  /* 0x0000000000248947 */ /* 0x004fea0003800000 */
[----:B------:R-:W-:Y:S02]  /*7510*/  MOV R8, R14 ;  /* 0x0000000e00087202 */ /* 0x000fe40000000f00 */
[----:B-1----:R-:W-:Y:S02]  /*7520*/  MOV R3, R7 ;  /* 0x0000000700037202 */ /* 0x002fe40000000f00 */
[----:B------:R-:W-:-:S07]  /*7530*/  MOV R8, R8 ;  /* 0x0000000800087202 */ /* 0x000fce0000000f00 */
.L_x_2665:
[----:B------:R-:W1:Y:S02]  /*7540*/  LDS R6, [R8+0x4] ;  /* 0x0000040008067984 */ /* 0x000e640000000800 */
[----:B-1----:R-:W-:-:S10]  /*7550*/  HFMA2.MMA R7, R6, 1, 1, R3 ;  /* 0x3c003c0006077835 */ /* 0x002fd40000000003 */
[----:B------:R-:W1:Y:S02]  /*7560*/  ATOMS.CAST.SPIN R7, [R8+0x4], R6, R7 ;  /* 0x000004060807738d */ /* 0x000e640001800007 */
[----:B-1----:R-:W-:-:S13]  /*7570*/  ISETP.EQ.U32.AND P0, PT, R7, 0x1, PT ;  /* 0x000000010700780c */ /* 0x002fda0003f02070 */
[----:B------:R-:W-:Y:S05]  /*7580*/  @!P0 BRA `(.L_x_2665) ;  /* 0xfffffffc00ec8947 */ /* 0x000fea000383ffff */
[----:B------:R-:W-:Y:S05]  /*7590*/  BRA `(.L_x_2663) ;  /* 0x00000000000c7947 */ /* 0x000fea0003800000 */
.L_x_2664:
[----:B------:R-:W1:Y:S02]  /*75a0*/  LD.E R0, desc[UR6][R14.64+0x4] ;  /* 0x000004060e007980 */ /* 0x000e64000c101900 */
[----:B-1----:R-:W-:-:S05]  /*75b0*/  IADD3 R3, R7, R0, RZ ;  /* 0x0000000007037210 */ /* 0x002fca0007ffe0ff */
[----:B------:R2:W-:Y:S02]  /*75c0*/  ST.E desc[UR6][R14.64+0x4], R3 ;  /* 0x000004030e007985 */ /* 0x0005e4000c101906 */
.L_x_2663:
[----:B------:R-:W-:Y:S05]  /*75d0*/  BSYNC B0 ;  /* 0x0000000000007941 */ /* 0x000fea0003800000 */
.L_x_2662:
[----:B------:R-:W-:-:S13]  /*75e0*/  ISETP.GE.AND P0, PT, R2, 0x2, PT ;  /* 0x000000020200780c */ /* 0x000fda0003f06270 */
[----:B------:R-:W-:Y:S05]  /*75f0*/  @!P0 EXIT ;  /* 0x000000000000894d */ /* 0x000fea0003800000 */
[----:B------:R-:W-:-:S05]  /*7600*/  IADD3 R5, R5, R4, RZ ;  /* 0x0000000405057210 */ /* 0x000fca0007ffe0ff */
[----:B------:R-:W-:-:S05]  /*7610*/  IMAD.WIDE R4, R5, 0x2, R16 ;  /* 0x0000000205047825 */ /* 0x000fca00078e0210 */
[----:B------:R3:W-:Y:S01]  /*7620*/  ATOM.E.ADD.F16x2.RN.STRONG.GPU P0, RZ, desc[UR6][R4.64], R32 ;  /* 0x0000002004ff79a2 */ /* 0x0007e2000810e1c6 */
[----:B------:R-:W-:Y:S04]  /*7630*/  BSSY B0, `(.L_x_2666) ;  /* 0x000000f000007945 */ /* 0x000fe80003800000 */
[----:B---3--:R-:W-:Y:S05]  /*7640*/  @P0 BRA `(.L_x_2667) ;  /* 0x0000000000340947 */ /* 0x008fea0003800000 */
[----:B------:R-:W3:Y:S02]  /*7650*/  QSPC.E.S P0, RZ, [R4] ;  /* 0x0000000004ff73aa */ /* 0x000ee40000000500 */
[----:B---3--:R-:W-:Y:S05]  /*7660*/  @!P0 BRA `(.L_x_2668) ;  /* 0x0000000000208947 */ /* 0x008fea0003800000 */
[----:B------:R-:W-:-:S04]  /*7670*/  MOV R2, R4 ;  /* 0x0000000400027202 */ /* 0x000fc80000000f00 */
[----:B------:R-:W-:-:S07]  /*7680*/  MOV R0, R2 ;  /* 0x0000000200007202 */ /* 0x000fce0000000f00 */
.L_x_2669:
[----:B------:R-:W1:Y:S02]  /*7690*/  LDS R2, [R0] ;  /* 0x0000000000027984 */ /* 0x000e640000000800 */
[----:B-12---:R-:W-:-:S06]  /*76a0*/  HADD2 R3, R2, R32 ;  /* 0x0000002002037230 */ /* 0x006fcc0000000000 */
[----:B------:R-:W1:Y:S02]  /*76b0*/  ATOMS.CAST.SPIN R3, [R0], R2, R3 ;  /* 0x000000020003738d */ /* 0x000e640001800003 */
[----:B-1----:R-:W-:-:S13]  /*76c0*/  ISETP.EQ.U32.AND P0, PT, R3, 0x1, PT ;  /* 0x000000010300780c */ /* 0x002fda0003f02070 */
[----:B------:R-:W-:Y:S05]  /*76d0*/  @!P0 BRA `(.L_x_2669) ;  /* 0xfffffffc00ec8947 */ /* 0x000fea000383ffff */
[----:B------:R-:W-:Y:S05]  /*76e0*/  BRA `(.L_x_2667) ;  /* 0x00000000000c7947 */ /* 0x000fea0003800000 */
.L_x_2668:
[----:B------:R-:W1:Y:S02]  /*76f0*/  LD.E R0, desc[UR6][R4.64] ;  /* 0x0000000604007980 */ /* 0x000e64000c101900 */
[----:B-12---:R-:W-:-:S05]  /*7700*/  IADD3 R3, R32, R0, RZ ;  /* 0x0000000020037210 */ /* 0x006fca0007ffe0ff */
[----:B------:R3:W-:Y:S02]  /*7710*/  ST.E desc[UR6][R4.64], R3 ;  /* 0x0000000304007985 */ /* 0x0007e4000c101906 */
.L_x_2667:
[----:B------:R-:W-:Y:S05]  /*7720*/  BSYNC B0 ;  /* 0x0000000000007941 */ /* 0x000fea0003800000 */
.L_x_2666:
[----:B------:R4:W-:Y:S02]  /*7730*/  ATOM.E.ADD.F16x2.RN.STRONG.GPU P0, RZ, desc[UR6][R4.64+0x4], R11 ;  /* 0x0000040b04ff79a2 */ /* 0x0009e4000810e1c6 */
[----:B----4-:R-:W-:Y:S05]  /*7740*/  @P0 EXIT ;  /* 0x000000000000094d */ /* 0x010fea0003800000 */
[----:B------:R-:W4:Y:S02]  /*7750*/  QSPC.E.S P0, RZ, [R4+0x4] ;  /* 0x0000040004ff73aa */ /* 0x000f240000000500 */
[----:B----4-:R-:W-:Y:S05]  /*7760*/  @!P0 BRA `(.L_x_2670) ;  /* 0x0000000000208947 */ /* 0x010fea0003800000 */
[----:B------:R-:W-:-:S04]  /*7770*/  MOV R2, R4 ;  /* 0x0000000400027202 */ /* 0x000fc80000000f00 */
[----:B------:R-:W-:-:S07]  /*7780*/  MOV R0, R2 ;  /* 0x0000000200007202 */ /* 0x000fce0000000f00 */
.L_x_2671:
[----:B------:R-:W1:Y:S02]  /*7790*/  LDS R2, [R0+0x4] ;  /* 0x0000040000027984 */ /* 0x000e640000000800 */
[----:B-123--:R-:W-:-:S10]  /*77a0*/  HFMA2.MMA R3, R2, 1, 1, R11 ;  /* 0x3c003c0002037835 */ /* 0x00efd4000000000b */
[----:B------:R-:W1:Y:S02]  /*77b0*/  ATOMS.CAST.SPIN R3, [R0+0x4], R2, R3 ;  /* 0x000004020003738d */ /* 0x000e640001800003 */
[----:B-1----:R-:W-:-:S13]  /*77c0*/  ISETP.EQ.U32.AND P0, PT, R3, 0x1, PT ;  /* 0x000000010300780c */ /* 0x002fda0003f02070 */
[----:B------:R-:W-:Y:S05]  /*77d0*/  @!P0 BRA `(.L_x_2671) ;  /* 0xfffffffc00ec8947 */ /* 0x000fea000383ffff */
[----:B------:R-:W-:Y:S05]  /*77e0*/  EXIT ;  /* 0x000000000000794d */ /* 0x000fea0003800000 */
.L_x_2670:
[----:B------:R-:W1:Y:S02]  /*77f0*/  LD.E R0, desc[UR6][R4.64+0x4] ;  /* 0x0000040604007980 */ /* 0x000e64000c101900 */
[----:B-123--:R-:W-:-:S05]  /*7800*/  IADD3 R3, R11, R0, RZ ;  /* 0x000000000b037210 */ /* 0x00efca0007ffe0ff */
[----:B------:R-:W-:Y:S01]  /*7810*/  ST.E desc[UR6][R4.64+0x4], R3 ;  /* 0x0000040304007985 */ /* 0x000fe2000c101906 */
[----:B------:R-:W-:Y:S05]  /*7820*/  EXIT ;  /* 0x000000000000794d */ /* 0x000fea0003800000 */
.L_x_2672:
        /* <DEDUP_REMOVED lines=13> */
.L_x_4200:


//--------------------- .text._Z23gemm_half_q_half_kernelILi2ELi40ELb0ELb0ELi64EEvPK6__halfPKjS4_S2_PS0_iiiiPKtS7_iiiiiibS2_i --------------------------
	.section	.text._Z23gemm_half_q_half_kernelILi2ELi40ELb0ELb0ELi64EEvPK6__halfPKjS4_S2_PS0_iiiiPKtS7_iiiiiibS2_i,"ax",@progbits
	.align	128
        .global         _Z23gemm_half_q_half_kernelILi2ELi40ELb0ELb0ELi64EEvPK6__halfPKjS4_S2_PS0_iiiiPKtS7_iiiiiibS2_i
        .type           _Z23gemm_half_q_half_kernelILi2ELi40ELb0ELb0ELi64EEvPK6__halfPKjS4_S2_PS0_iiiiPKtS7_iiiiiibS2_i,@function
        .size           _Z23gemm_half_q_half_kernelILi2ELi40ELb0ELb0ELi64EEvPK6__halfPKjS4_S2_PS0_iiiiPKtS7_iiiiiibS2_i,(.L_x_4201 - _Z23gemm_half_q_half_kernelILi2ELi40ELb0ELb0ELi64EEvPK6__halfPKjS4_S2_PS0_iiiiPKtS7_iiiiiibS2_i)
        .other          _Z23gemm_half_q_half_kernelILi2ELi40ELb0ELb0ELi64EEvPK6__halfPKjS4_S2_PS0_iiiiPKtS7_iiiiiibS2_i,@"STO_CUDA_ENTRY STV_DEFAULT"
_Z23gemm_half_q_half_kernelILi2ELi40ELb0ELb0ELi64EEvPK6__halfPKjS4_S2_PS0_iiiiPKtS7_iiiiiibS2_i:
.text._Z23gemm_half_q_half_kernelILi2ELi40ELb0ELb0ELi64EEvPK6__halfPKjS4_S2_PS0_iiiiPKtS7_iiiiiibS2_i:
        /* <DEDUP_REMOVED lines=45> */
.L_x_2677:
        /* <DEDUP_REMOVED lines=16> */
.L_x_2676:
        /* <DEDUP_REMOVED lines=16> */
.L_x_2675:
[----:B------:R-:W0:Y:S01]  /*04d0*/  S2UR UR6, SR_CgaCtaId ;  /* 0x00000000000679c3 */ /* 0x000e220000008800 */
[----:B------:R-:W-:Y:S01]  /*04e0*/  IMAD R10, R9, R4, RZ ;  /* 0x00000004090a7224 */ /* 0x000fe200078e02ff */
[----:B------:R-:W-:Y:S01]  /*04f0*/  ISETP.GT.AND P2, PT, R3, 0x3, PT ;  /* 0x000000030300780c */ /* 0x000fe20003f44270 */
[----:B------:R-:W-:Y:S01]  /*0500*/  UMOV UR5, 0x400 ;  /* 0x0000040000057882 */ /* 0x000fe20000000000 */
[----:B------:R-:W-:Y:S02]  /*0510*/  ULDC.64 UR10, c[0x0][0x210] ;  /* 0x00008400000a7ab9 */ /* 0x000fe40000000a00 */
[----:B------:R-:W-:-:S04]  /*0520*/  SHF.L.U32 R10, R10, 0x1, RZ ;  /* 0x000000010a0a7819 */ /* 0x000fc800000006ff */
[----:B------:R-:W-:-:S04]  /*0530*/  IADD3 R13, P0, R13, R10, RZ ;  /* 0x0000000a0d0d7210 */ /* 0x000fc80007f1e0ff */
[----:B------:R-:W-:Y:S01]  /*0540*/  LEA.HI.X.SX32 R8, R10, R8, 0x1, P0 ;  /* 0x000000080a087211 */ /* 0x000fe200000f0eff */
[----:B------:R-:W-:Y:S01]  /*0550*/  HFMA2.MMA R10, -RZ, RZ, 0, 0 ;  /* 0x00000000ff0a7435 */ /* 0x000fe200000001ff */
        /* <DEDUP_REMOVED lines=8> */
.L_x_2679:
        /* <DEDUP_REMOVED lines=16> */
.L_x_2678:
        /* <DEDUP_REMOVED lines=14> */
.L_x_2674:
[----:B------:R-:W-:Y:S05]  /*07c0*/  BSYNC B0 ;  /* 0x0000000000007941 */ /* 0x000fea0003800000 */
.L_x_2673:
        /* <DEDUP_REMOVED lines=21> */
.L_x_2682:
        /* <DEDUP_REMOVED lines=11> */
.L_x_2681:
        /* <DEDUP_REMOVED lines=10> */
.L_x_2680:
        /* <DEDUP_REMOVED lines=17> */
.L_x_2684:
        /* <DEDUP_REMOVED lines=42> */
.L_x_2683:
[----:B------:R1:W5:Y:S01]  /*0e20*/  LDL.64 R12, [R1] ;  /* 0x00000000010c7983 */ /* 0x0003620000100a00 */
[----:B------:R-:W2:Y:S01]  /*0e30*/  LDC R7, c[0x0][0x25c] ;  /* 0x00009700ff077b82 */ /* 0x000ea20000000800 */
        /* <DEDUP_REMOVED lines=10> */
[----:B0-----:R-:W-:Y:S01]  /*0ee0*/  LEA.HI R16, R6, R5, RZ, 0x5 ;  /* 0x0000000506107211 */ /* 0x001fe200078f28ff */
[----:B------:R-:W-:Y:S01]  /*0ef0*/  HFMA2.MMA R5, -RZ, RZ, 0, 0 ;  /* 0x00000000ff057435 */ /* 0x000fe200000001ff */
[----:B------:R-:W-:Y:S02]  /*0f00*/  MOV R10, RZ ;  /* 0x000000ff000a7202 */ /* 0x000fe40000000f00 */
        /* <DEDUP_REMOVED lines=11> */
.L_x_2685:
        /* <DEDUP_REMOVED lines=8> */
.L_x_2686:
        /* <DEDUP_REMOVED lines=8> */
.L_x_2687:
        /* <DEDUP_REMOVED lines=8> */
.L_x_2688:
        /* <DEDUP_REMOVED lines=10> */
.L_x_2689:
        /* <DEDUP_REMOVED lines=28> */
.L_x_2693:
        /* <DEDUP_REMOVED lines=26> */
[----:B------:R-:W-:-:S02]  /*1540*/  SHF.R.U32.HI R40, RZ, 0x6, R14 ;  /* 0x00000006ff287819 */ /* 0x000fc4000001160e */
[----:B------:R-:W-:Y:S02]  /*1550*/  LOP3.LUT R41, R15, 0x3f003f, RZ, 0xc0, !PT ;  /* 0x003f003f0f297812 */ /* 0x000fe400078ec0ff */
[----:B------:R-:W-:Y:S02]  /*1560*/  LOP3.LUT R30, R30, 0x64006400, RZ, 0xfc, !PT ;  /* 0x640064001e1e7812 */ /* 0x000fe400078efcff */
[----:B------:R-:W-:Y:S02]  /*1570*/  LOP3.LUT R39, R39, 0x64006400, RZ, 0xfc, !PT ;  /* 0x6400640027277812 */ /* 0x000fe400078efcff */
[----:B-1----:R-:W-:Y:S01]  /*1580*/  SHF.R.U32.HI R28, RZ, 0x6, R15 ;  /* 0x00000006ff1c7819 */ /* 0x002fe2000001160f */
[----:B------:R-:W-:Y:S01]  /*1590*/  HADD2 R52, R30, -1056, -1056 ;  /* 0xe420e4201e347430 */ /* 0x000fe20000000000 */
        /* <DEDUP_REMOVED lines=9> */
[-C--:B0-----:R-:W-:Y:S01]  /*1630*/  HFMA2.MMA R53, R52, R24.reuse, RZ ;  /* 0x0000001834357235 */ /* 0x081fe200000000ff */
        /* <DEDUP_REMOVED lines=10> */
[----:B------:R-:W-:Y:S01]  /*16e0*/  ISETP.GE.AND P0, PT, R3, 0x2, PT ;  /* 0x000000020300780c */ /* 0x000fe20003f06270 */
[----:B------:R-:W-:-:S02]  /*16f0*/  HADD2 R35, R35, -1056, -1056 ;  /* 0xe420e42023237430 */ /* 0x000fc40000000000 */
[-C--:B------:R-:W-:Y:S01]  /*1700*/  HFMA2 R54, R42, R24.reuse, RZ.H0_H0 ;  /* 0x000000182a367231 */ /* 0x080fe200000400ff */
[-C--:B------:R-:W-:Y:S01]  /*1710*/  HFMA2.MMA R53, R51, R25.reuse, R53 ;  /* 0x0000001933357235 */ /* 0x080fe20000000035 */
[----:B------:R-:W-:Y:S01]  /*1720*/  HFMA2 R56, R40, R24, RZ.H0_H0 ;  /* 0x0000001828387231 */ /* 0x000fe200000400ff */
[----:B------:R-:W-:Y:S01]  /*1730*/  HFMA2.MMA R55, R38, R25, R55 ;  /* 0x0000001926377235 */ /* 0x000fe20000000037 */
[-C--:B------:R-:W-:Y:S02]  /*1740*/  HFMA2 R54, R39, R25.reuse, R54 ;  /* 0x0000001927367231 */ /* 0x080fe40000000036 */
[----:B------:R-:W-:Y:S01]  /*1750*/  HFMA2 R56, R35, R25, R56 ;  /* 0x0000001923387231 */ /* 0x000fe20000000038 */
[----:B--2---:R-:W-:Y:S02]  /*1760*/  LOP3.LUT R25, R17, 0x3f003f, RZ, 0xc0, !PT ;  /* 0x003f003f11197812 */ /* 0x004fe400078ec0ff */
        /* <DEDUP_REMOVED lines=13> */
[----:B------:R-:W-:Y:S01]  /*1840*/  SHF.R.U32.HI R46, RZ, 0x6, R18 ;  /* 0x00000006ff2e7819 */ /* 0x000fe20000011612 */
[-C--:B------:R-:W-:Y:S01]  /*1850*/  HFMA2.MMA R53, R44, R26.reuse, R53 ;  /* 0x0000001a2c357235 */ /* 0x080fe20000000035 */
[-C--:B------:R-:W-:Y:S01]  /*1860*/  HFMA2 R54, R43, R26.reuse, R54 ;  /* 0x0000001a2b367231 */ /* 0x080fe20000000036 */
[----:B------:R-:W-:Y:S01]  /*1870*/  HFMA2.MMA R55, R25, R26, R55 ;  /* 0x0000001a19377235 */ /* 0x000fe20000000037 */
[----:B------:R-:W-:Y:S01]  /*1880*/  HFMA2 R56, R24, R26, R56 ;  /* 0x0000001a18387231 */ /* 0x000fe20000000038 */
        /* <DEDUP_REMOVED lines=57> */
[--C-:B------:R-:W-:Y:S02]  /*1c20*/  SHF.R.U32.HI R17, RZ, 0xa, R21.reuse ;  /* 0x0000000aff117819 */ /* 0x100fe40000011615 */
[----:B------:R-:W-:Y:S02]  /*1c30*/  SHF.R.U32.HI R21, RZ, 0x6, R21 ;  /* 0x00000006ff157819 */ /* 0x000fe40000011615 */
[----:B------:R-:W-:Y:S02]  /*1c40*/  LOP3.LUT R17, R56, 0x300030, R17, 0xf8, !PT ;  /* 0x0030003038117812 */ /* 0x000fe400078ef811 */
[----:B------:R-:W-:-:S02]  /*1c50*/  SHF.R.U32.HI R56, RZ, 0xc, R19 ;  /* 0x0000000cff387819 */ /* 0x000fc40000011613 */
[--C-:B------:R-:W-:Y:S02]  /*1c60*/  SHF.R.U32.HI R19, RZ, 0xa, R22.reuse ;  /* 0x0000000aff137819 */ /* 0x100fe40000011616 */
[----:B------:R-:W-:Y:S02]  /*1c70*/  SHF.R.U32.HI R22, RZ, 0x6, R22 ;  /* 0x00000006ff167819 */ /* 0x000fe40000011616 */
[----:B------:R-:W-:Y:S02]  /*1c80*/  LOP3.LUT R19, R18, 0x300030, R19, 0xf8, !PT ;  /* 0x0030003012137812 */ /* 0x000fe400078ef813 */
[----:B------:R-:W-:Y:S02]  /*1c90*/  SHF.R.U32.HI R20, RZ, 0x6, R20 ;  /* 0x00000006ff147819 */ /* 0x000fe40000011614 */
[--C-:B------:R-:W-:Y:S02]  /*1ca0*/  SHF.R.U32.HI R18, RZ, 0xa, R23.reuse ;  /* 0x0000000aff127819 */ /* 0x100fe40000011617 */
        /* <DEDUP_REMOVED lines=10> */
[----:B------:R-:W-:Y:S01]  /*1d50*/  LOP3.LUT R18, R57, 0x300030, R18, 0xf8, !PT ;  /* 0x0030003039127812 */ /* 0x000fe200078ef812 */
[----:B------:R-:W-:Y:S01]  /*1d60*/  HADD2 R21, R56, -1056, -1056 ;  /* 0xe420e42038157430 */ /* 0x000fe20000000000 */
[----:B------:R-:W-:Y:S01]  /*1d70*/  LOP3.LUT R57, R23, 0x64006400, RZ, 0xfc, !PT ;  /* 0x6400640017397812 */ /* 0x000fe200078efcff */
[----:B------:R-:W-:Y:S01]  /*1d80*/  HADD2 R23, R20, -1056, -1056 ;  /* 0xe420e42014177430 */ /* 0x000fe20000000000 */
[----:B------:R-:W-:Y:S01]  /*1d90*/  LOP3.LUT R12, R12, 0x64006400, RZ, 0xfc, !PT ;  /* 0x640064000c0c7812 */ /* 0x000fe200078efcff */
[-C--:B------:R-:W-:Y:S01]  /*1da0*/  HFMA2 R54, R22, R29.reuse, R54 ;  /* 0x0000001d16367231 */ /* 0x080fe20000000036 */
[----:B------:R-:W-:Y:S01]  /*1db0*/  LOP3.LUT R13, R13, 0x64006400, RZ, 0xfc, !PT ;  /* 0x640064000d0d7812 */ /* 0x000fe200078efcff */
[----:B------:R-:W-:Y:S01]  /*1dc0*/  HADD2 R20, R57, -1056, -1056 ;  /* 0xe420e42039147430 */ /* 0x000fe20000000000 */
        /* <DEDUP_REMOVED lines=23> */
[----:B------:R-:W-:Y:S01]  /*1f40*/  HFMA2 R13, R56, R31, R13 ;  /* 0x0000001f380d7231 */ /* 0x000fe2000000000d */
[----:B------:R-:W-:Y:S01]  /*1f50*/  PRMT R31, R33, 0x5432, R33 ;  /* 0x00005432211f7816 */ /* 0x000fe20000000021 */
[----:B------:R-:W-:-:S02]  /*1f60*/  HADD2 R15, R15.H0_H0, R15.H1_H1 ;  /* 0x3000000f0f0f7230 */ /* 0x000fc40000000800 */
[----:B------:R-:W-:Y:S02]  /*1f70*/  HADD2 R13, R13.H0_H0, R13.H1_H1 ;  /* 0x3000000d0d0d7230 */ /* 0x000fe40000000800 */
[----:B------:R-:W-:Y:S02]  /*1f80*/  HADD2 R55, R55.H0_H0, R55.H1_H1 ;  /* 0x3000003737377230 */ /* 0x000fe40000000800 */
[----:B------:R-:W-:-:S03]  /*1f90*/  HADD2 R12, R12.H0_H0, R12.H1_H1 ;  /* 0x3000000c0c0c7230 */ /* 0x000fc60000000800 */
[----:B------:R-:W-:Y:S02]  /*1fa0*/  PRMT R14, R55, 0x5410, R15 ;  /* 0x00005410370e7816 */ /* 0x000fe4000000000f */
[----:B------:R-:W-:Y:S02]  /*1fb0*/  PRMT R12, R12, 0x5410, R13 ;  /* 0x000054100c0c7816 */ /* 0x000fe4000000000d */
[----:B------:R-:W-:Y:S01]  /*1fc0*/  PRMT R55, R34, 0x5432, R34 ;  /* 0x0000543222377816 */ /* 0x000fe20000000022 */
[----:B------:R-:W-:-:S05]  /*1fd0*/  HFMA2 R7, R14, R31, R7 ;  /* 0x0000001f0e077231 */ /* 0x000fca0000000007 */
[----:B------:R-:W-:Y:S01]  /*1fe0*/  HFMA2.MMA R8, R12, R55, R8 ;  /* 0x000000370c087235 */ /* 0x000fe20000000008 */
[----:B------:R-:W-:Y:S10]  /*1ff0*/  @!P0 BRA `(.L_x_2691) ;  /* 0x0000000000a88947 */ /* 0x000ff40003800000 */
        /* <DEDUP_REMOVED lines=42> */
.L_x_2691:
        /* <DEDUP_REMOVED lines=13> */
[----:B------:R-:W-:Y:S02]  /*2370*/  SHF.R.U32.HI R38, RZ, 0x6, R12 ;  /* 0x00000006ff267819 */ /* 0x000fe4000001160c */
[----:B------:R-:W-:Y:S02]  /*2380*/  SHF.R.U32.HI R28, RZ, 0x6, R14 ;  /* 0x00000006ff1c7819 */ /* 0x000fe4000001160e */
[----:B------:R-:W-:-:S02]  /*2390*/  LOP3.LUT R35, R35, 0x64006400, RZ, 0xfc, !PT ;  /* 0x6400640023237812 */ /* 0x000fc400078efcff */
[----:B------:R-:W-:Y:S02]  /*23a0*/  LOP3.LUT R41, R41, 0x64006400, RZ, 0xfc, !PT ;  /* 0x6400640029297812 */ /* 0x000fe400078efcff */
[----:B------:R-:W-:Y:S01]  /*23b0*/  LOP3.LUT R39, R13, 0x3f003f, RZ, 0xc0, !PT ;  /* 0x003f003f0d277812 */ /* 0x000fe200078ec0ff */
[----:B------:R-:W-:Y:S01]  /*23c0*/  HADD2 R52, R35, -1056, -1056 ;  /* 0xe420e42023347430 */ /* 0x000fe20000000000 */
[----:B------:R-:W-:Y:S01]  /*23d0*/  SHF.R.U32.HI R40, RZ, 0x6, R13 ;  /* 0x00000006ff287819 */ /* 0x000fe2000001160d */
[----:B------:R-:W-:Y:S01]  /*23e0*/  HADD2 R41, R41, -1056, -1056 ;  /* 0xe420e42029297430 */ /* 0x000fe20000000000 */
[----:B------:R-:W-:Y:S02]  /*23f0*/  LOP3.LUT R42, R15, 0x3f003f, RZ, 0xc0, !PT ;  /* 0x003f003f0f2a7812 */ /* 0x000fe400078ec0ff */
[----:B-1----:R-:W-:Y:S01]  /*2400*/  SHF.R.U32.HI R31, RZ, 0x6, R15 ;  /* 0x00000006ff1f7819 */ /* 0x002fe2000001160f */
[-C--:B0-----:R-:W-:Y:S01]  /*2410*/  HFMA2.MMA R53, R52, R24.reuse, RZ ;  /* 0x0000001834357235 */ /* 0x081fe200000000ff */
        /* <DEDUP_REMOVED lines=9> */
[----:B------:R-:W-:Y:S01]  /*24b0*/  HFMA2 R54, R42, R24, RZ.H0_H0 ;  /* 0x000000182a367231 */ /* 0x000fe200000400ff */
[----:B------:R-:W-:-:S02]  /*24c0*/  LOP3.LUT R29, R29, 0x64006400, RZ, 0xfc, !PT ;  /* 0x640064001d1d7812 */ /* 0x000fc400078efcff */
        /* <DEDUP_REMOVED lines=29> */
[----:B------:R-:W-:Y:S01]  /*26a0*/  SHF.R.U32.HI R46, RZ, 0x6, R18 ;  /* 0x00000006ff2e7819 */ /* 0x000fe20000011612 */
[----:B------:R-:W-:Y:S01]  /*26b0*/  HFMA2.MMA R55, R25, R26, R55 ;  /* 0x0000001a19377235 */ /* 0x000fe20000000037 */
        /* <DEDUP_REMOVED lines=61> */
[--C-:B------:R-:W-:Y:S02]  /*2a90*/  SHF.R.U32.HI R19, RZ, 0xa, R22.reuse ;  /* 0x0000000aff137819 */ /* 0x100fe40000011616 */
[----:B------:R-:W-:Y:S02]  /*2aa0*/  SHF.R.U32.HI R21, RZ, 0x6, R21 ;  /* 0x00000006ff157819 */ /* 0x000fe40000011615 */
[----:B------:R-:W-:Y:S02]  /*2ab0*/  SHF.R.U32.HI R22, RZ, 0x6, R22 ;  /* 0x00000006ff167819 */ /* 0x000fe40000011616 */
[----:B------:R-:W-:Y:S02]  /*2ac0*/  LOP3.LUT R19, R18, 0x300030, R19, 0xf8, !PT ;  /* 0x0030003012137812 */ /* 0x000fe400078ef813 */
        /* <DEDUP_REMOVED lines=98> */
.L_x_2692:
        /* <DEDUP_REMOVED lines=8> */
.L_x_2690:
[----:B------:R-:W-:Y:S01]  /*3170*/  ISETP.GE.AND P0, PT, R0, R2, PT ;  /* 0x000000020000720c */ /* 0x000fe20003f06270 */
[----:B------:R-:W-:-:S03]  /*3180*/  ULDC UR5, c[0x0][0x264] ;  /* 0x0000990000057ab9 */ /* 0x000fc60000000800 */
[----:B------:R-:W-:Y:S01]  /*3190*/  ISETP.GE.OR P0, PT, R0, UR5, P0 ;  /* 0x0000000500007c0c */ /* 0x000fe20008706670 */
[----:B------:R-:W-:-:S12]  /*31a0*/  ULDC UR5, c[0x0][0x264] ;  /* 0x0000990000057ab9 */ /* 0x000fd80000000800 */
[----:B------:R-:W-:Y:S05]  /*31b0*/  @P0 BRA `(.L_x_2694) ;  /* 0x0000003000b40947 */ /* 0x000fea0003800000 */
.L_x_2699:
        /* <DEDUP_REMOVED lines=35> */
[----:B------:R-:W-:Y:S01]  /*33f0*/  SHF.R.U32.HI R14, RZ, 0x8, R15 ;  /* 0x00000008ff0e7819 */ /* 0x000fe2000001160f */
[----:B------:R-:W-:Y:S01]  /*3400*/  HADD2.F32 R15, -RZ, R16.H0_H0 ;  /* 0x20000010ff0f7230 */ /* 0x000fe20000004100 */
        /* <DEDUP_REMOVED lines=17> */
[----:B------:R-:W-:Y:S01]  /*3520*/  HADD2.F32 R28, -RZ, R26.H1_H1 ;  /* 0x3000001aff1c7230 */ /* 0x000fe20000004100 */
[----:B------:R-:W-:Y:S01]  /*3530*/  LOP3.LUT R26, R25, 0x64006400, RZ, 0xfc, !PT ;  /* 0x64006400191a7812 */ /* 0x000fe200078efcff */
[----:B------:R-:W-:Y:S02]  /*3540*/  HADD2.F32 R27, -RZ, R27.H1_H1 ;  /* 0x3000001bff1b7230 */ /* 0x000fe40000004100 */
[----:B------:R-:W-:Y:S01]  /*3550*/  FFMA.FTZ R25, R13, R15, RZ ;  /* 0x0000000f0d197223 */ /* 0x000fe200000100ff */
[C---:B------:R-:W-:Y:S01]  /*3560*/  FFMA.FTZ R35, R15.reuse, R6, RZ ;  /* 0x000000060f237223 */ /* 0x040fe200000100ff */
[----:B------:R-:W-:Y:S01]  /*3570*/  FFMA.FTZ R40, R15, R4, RZ ;  /* 0x000000040f287223 */ /* 0x000fe200000100ff */
[-C--:B------:R-:W-:Y:S02]  /*3580*/  HFMA2 R37, R26, R59.reuse.H0_H0, -72, -72 ;  /* 0xd480d4801a257431 */ /* 0x080fe4000004003b */
        /* <DEDUP_REMOVED lines=11> */
[----:B------:R-:W-:-:S02]  /*3640*/  HADD2.F32 R39, -RZ, R36.H0_H0 ;  /* 0x20000024ff277230 */ /* 0x000fc40000004100 */
[----:B------:R-:W-:Y:S02]  /*3650*/  HADD2.F32 R38, -RZ, R36.H1_H1 ;  /* 0x30000024ff267230 */ /* 0x000fe40000004100 */
[C---:B------:R-:W-:Y:S01]  /*3660*/  FFMA.FTZ R23, R10.reuse, R37, R42 ;  /* 0x000000250a177223 */ /* 0x040fe2000001002a */
[----:B------:R-:W-:Y:S02]  /*3670*/  HADD2.F32 R36, -RZ, R15.H1_H1 ;  /* 0x3000000fff247230 */ /* 0x000fe40000004100 */
[----:B------:R-:W-:Y:S01]  /*3680*/  FFMA.FTZ R15, R41, R10, R26 ;  /* 0x0000000a290f7223 */ /* 0x000fe2000001001a */
[--C-:B------:R-:W-:Y:S02]  /*3690*/  HADD2.F32 R35, -RZ, R24.reuse.H0_H0 ;  /* 0x20000018ff237230 */ /* 0x100fe40000004100 */
[----:B------:R-:W-:Y:S01]  /*36a0*/  FFMA.FTZ R46, R10, R39, R25 ;  /* 0x000000270a2e7223 */ /* 0x000fe20000010019 */
        /* <DEDUP_REMOVED lines=28> */
[----:B------:R-:W-:Y:S02]  /*3870*/  HADD2.F32 R57, -RZ, R49.H1_H1 ;  /* 0x30000031ff397230 */ /* 0x000fe40000004100 */
        /* <DEDUP_REMOVED lines=10> */
[C---:B------:R-:W-:Y:S01]  /*3920*/  FFMA.FTZ R26, R16.reuse, R55, R26 ;  /* 0x00000037101a7223 */ /* 0x040fe2000001001a */
[----:B------:R-:W-:Y:S01]  /*3930*/  FFMA.FTZ R15, R16, R54, R47 ;  /* 0x00000036100f7223 */ /* 0x000fe2000001002f */
[----:B------:R-:W-:Y:S01]  /*3940*/  LOP3.LUT R20, R20, 0x64006400, RZ, 0xfc, !PT ;  /* 0x6400640014147812 */ /* 0x000fe200078efcff */
[-C--:B------:R-:W-:Y:S01]  /*3950*/  HFMA2 R14, R14, R59.reuse.H0_H0, -72, -72 ;  /* 0xd480d4800e0e7431 */ /* 0x080fe2000004003b */
[----:B------:R-:W-:Y:S01]  /*3960*/  LOP3.LUT R22, R22, 0x64006400, RZ, 0xfc, !PT ;  /* 0x6400640016167812 */ /* 0x000fe200078efcff */
[----:B------:R-:W-:Y:S01]  /*3970*/  HADD2.F32 R10, -RZ, R17.H0_H0 ;  /* 0x20000011ff0a7230 */ /* 0x000fe20000004100 */
        /* <DEDUP_REMOVED lines=10> */
[----:B------:R-:W-:Y:S01]  /*3a20*/  FFMA.FTZ R24, R53, R10, R24 ;  /* 0x0000000a35187223 */ /* 0x000fe20000010018 */
        /* <DEDUP_REMOVED lines=8> */
[--C-:B------:R-:W-:Y:S02]  /*3ab0*/  HADD2.F32 R20, -RZ, R34.reuse.H1_H1 ;  /* 0x30000022ff147230 */ /* 0x100fe40000004100 */
[C---:B------:R-:W-:Y:S01]  /*3ac0*/  FFMA.FTZ R15, R17.reuse, R47, R26 ;  /* 0x0000002f110f7223 */ /* 0x040fe2000001001a */
[--C-:B------:R-:W-:Y:S02]  /*3ad0*/  HADD2.F32 R16, -RZ, R33.reuse.H1_H1 ;  /* 0x30000021ff107230 */ /* 0x100fe40000004100 */
[----:B------:R-:W-:Y:S01]  /*3ae0*/  FFMA.FTZ R23, R17, R46, R23 ;  /* 0x0000002e11177223 */ /* 0x000fe20000010017 */
[----:B------:R-:W-:Y:S02]  /*3af0*/  HADD2.F32 R17, -RZ, R34.H0_H0 ;  /* 0x20000022ff117230 */ /* 0x000fe40000004100 */
[----:B------:R-:W-:Y:S01]  /*3b00*/  FMUL.FTZ R21, R21, R20 ;  /* 0x0000001415157220 */ /* 0x000fe20000410000 */
[----:B------:R-:W-:-:S02]  /*3b10*/  HADD2.F32 R10, -RZ, R33.H0_H0 ;  /* 0x20000021ff0a7230 */ /* 0x000fc40000004100 */
[----:B------:R-:W-:Y:S01]  /*3b20*/  FMUL.FTZ R15, R15, R16 ;  /* 0x000000100f0f7220 */ /* 0x000fe20000410000 */
[----:B------:R-:W-:Y:S01]  /*3b30*/  FMUL.FTZ R14, R14, R17 ;  /* 0x000000110e0e7220 */ /* 0x000fe20000410000 */
[----:B------:R-:W-:Y:S01]  /*3b40*/  F2FP.F16.F32.PACK_AB R21, RZ, R21 ;  /* 0x00000015ff15723e */ /* 0x000fe200000000ff */
[----:B------:R-:W-:Y:S02]  /*3b50*/  FMUL.FTZ R23, R23, R10 ;  /* 0x0000000a17177220 */ /* 0x000fe40000410000 */
[----:B------:R-:W-:Y:S02]  /*3b60*/  F2FP.F16.F32.PACK_AB R15, RZ, R15 ;  /* 0x0000000fff0f723e */ /* 0x000fe400000000ff */
[----:B------:R-:W-:Y:S01]  /*3b70*/  F2FP.F16.F32.PACK_AB R14, RZ, R14 ;  /* 0x0000000eff0e723e */ /* 0x000fe200000000ff */
[----:B------:R-:W-:Y:S01]  /*3b80*/  HADD2 R21, R21.H0_H0, R8.H0_H0 ;  /* 0x2000000815157230 */ /* 0x000fe20000000800 */
[----:B------:R-:W-:Y:S01]  /*3b90*/  F2FP.F16.F32.PACK_AB R23, RZ, R23 ;  /* 0x00000017ff17723e */ /* 0x000fe200000000ff */
[----:B------:R-:W-:-:S02]  /*3ba0*/  HADD2 R25, R15.H0_H0, R7.H0_H0 ;  /* 0x200000070f197230 */ /* 0x000fc40000000800 */
[----:B------:R-:W-:Y:S02]  /*3bb0*/  HADD2 R26, R14.H0_H0, R8.H1_H1 ;  /* 0x300000080e1a7230 */ /* 0x000fe40000000800 */
[----:B------:R-:W-:Y:S01]  /*3bc0*/  HADD2 R24, R23.H0_H0, R7.H1_H1 ;  /* 0x3000000717187230 */ /* 0x000fe20000000800 */
[----:B------:R-:W-:Y:S06]  /*3bd0*/  @!P0 BRA `(.L_x_2696) ;  /* 0x0000000000d88947 */ /* 0x000fec0003800000 */
        /* <DEDUP_REMOVED lines=54> */
.L_x_2696:
[----:B------:R-:W0:Y:S01]  /*3f40*/  LDC R8, c[0x0][0x23c] ;  /* 0x00008f00ff087b82 */ /* 0x000e220000000800 */
[----:B------:R-:W1:Y:S01]  /*3f50*/  LDS.64 R6, [UR4+0x10] ;  /* 0x00001004ff067984 */ /* 0x000e620008000a00 */
[----:B0-----:R-:W-:-:S05]  /*3f60*/  IMAD.WIDE R56, R8, 0x4, R18 ;  /* 0x0000000408387825 */ /* 0x001fca00078e0212 */
[----:B------:R0:W2:Y:S02]  /*3f70*/  LDG.E.128.CONSTANT R12, desc[UR8][R56.64] ;  /* 0x00000008380c7981 */ /* 0x0000a4000c1e9d00 */
[----:B0-----:R-:W-:-:S04]  /*3f80*/  IMAD.WIDE R56, R8, 0x4, R56 ;  /* 0x0000000408387825 */ /* 0x001fc800078e0238 */
[--C-:B-1----:R-:W-:Y:S02]  /*3f90*/  HADD2.F32 R28, -RZ, R7.reuse.H0_H0 ;  /* 0x20000007ff1c7230 */ /* 0x102fe40000004100 */
[----:B------:R-:W-:Y:S01]  /*3fa0*/  HADD2.F32 R47, -RZ, R7.H1_H1 ;  /* 0x30000007ff2f7230 */ /* 0x000fe20000004100 */
[----:B--2---:R-:W-:Y:S02]  /*3fb0*/  LOP3.LUT R22, R12, 0xf000f, RZ, 0xc0, !PT ;  /* 0x000f000f0c167812 */ /* 0x004fe400078ec0ff */
[----:B------:R-:W-:Y:S02]  /*3fc0*/  LOP3.LUT R23, R13, 0xf000f, RZ, 0xc0, !PT ;  /* 0x000f000f0d177812 */ /* 0x000fe400078ec0ff */
[----:B------:R-:W-:Y:S02]  /*3fd0*/  LOP3.LUT R27, R14, 0xf000f, RZ, 0xc0, !PT ;  /* 0x000f000f0e1b7812 */ /* 0x000fe400078ec0ff */
[----:B------:R-:W-:Y:S02]  /*3fe0*/  LOP3.LUT R22, R22, 0x64006400, RZ, 0xfc, !PT ;  /* 0x6400640016167812 */ /* 0x000fe400078efcff */
[----:B------:R-:W-:-:S02]  /*3ff0*/  LOP3.LUT R23, R23, 0x64006400, RZ, 0xfc, !PT ;  /* 0x6400640017177812 */ /* 0x000fc400078efcff */
[----:B------:R-:W-:Y:S01]  /*4000*/  LOP3.LUT R27, R27, 0x64006400, RZ, 0xfc, !PT ;  /* 0x640064001b1b7812 */ /* 0x000fe200078efcff */
[----:B------:R-:W-:Y:S01]  /*4010*/  HADD2 R22, R22, -1032, -1032 ;  /* 0xe408e40816167430 */ /* 0x000fe20000000000 */
[C---:B------:R-:W-:Y:S01]  /*4020*/  LOP3.LUT R35, R15.reuse, 0xf000f, RZ, 0xc0, !PT ;  /* 0x000f000f0f237812 */ /* 0x040fe200078ec0ff */
[----:B------:R-:W-:Y:S01]  /*4030*/  HADD2 R23, R23, -1032, -1032 ;  /* 0xe408e40817177430 */ /* 0x000fe20000000000 */
[----:B------:R-:W-:Y:S02]  /*4040*/  LOP3.LUT R29, R15, 0xf000f0, RZ, 0xc0, !PT ;  /* 0x00f000f00f1d7812 */ /* 0x000fe400078ec0ff */
        /* <DEDUP_REMOVED lines=14> */
[----:B------:R-:W-:Y:S01]  /*4130*/  HADD2.F32 R42, -RZ, R15.H1_H1 ;  /* 0x3000000fff2a7230 */ /* 0x000fe20000004100 */
[----:B------:R-:W-:Y:S01]  /*4140*/  LOP3.LUT R36, R31, 0x64006400, RZ, 0xfc, !PT ;  /* 0x640064001f247812 */ /* 0x000fe200078efcff */
[-C--:B------:R-:W-:Y:S01]  /*4150*/  HFMA2 R31, R30, R59.reuse.H0_H0, -72, -72 ;  /* 0xd480d4801e1f7431 */ /* 0x080fe2000004003b */
[----:B------:R-:W-:Y:S01]  /*4160*/  SHF.R.U32.HI R44, RZ, 0x8, R13 ;  /* 0x00000008ff2c7819 */ /* 0x000fe2000001160d */
[--C-:B------:R-:W-:Y:S01]  /*4170*/  HADD2.F32 R13, -RZ, R6.reuse.H0_H0 ;  /* 0x20000006ff0d7230 */ /* 0x100fe20000004100 */
[----:B------:R-:W-:Y:S01]  /*4180*/  SHF.R.U32.HI R52, RZ, 0x8, R14 ;  /* 0x00000008ff347819 */ /* 0x000fe2000001160e */
[----:B------:R-:W-:Y:S01]  /*4190*/  HADD2.F32 R14, -RZ, R6.H1_H1 ;  /* 0x30000006ff0e7230 */ /* 0x000fe20000004100 */
[----:B------:R-:W-:Y:S01]  /*41a0*/  LOP3.LUT R38, R29, 0x64006400, RZ, 0xfc, !PT ;  /* 0x640064001d267812 */ /* 0x000fe200078efcff */
[----:B------:R-:W-:-:S02]  /*41b0*/  HFMA2 R30, R4, R59.H0_H0, -72, -72 ;  /* 0xd480d480041e7431 */ /* 0x000fc4000004003b */
[----:B------:R-:W-:Y:S02]  /*41c0*/  HADD2.F32 R6, -RZ, R15.H0_H0 ;  /* 0x2000000fff067230 */ /* 0x000fe40000004100 */
[-C--:B------:R-:W-:Y:S02]  /*41d0*/  HFMA2 R29, R36, R59.reuse.H0_H0, -72, -72 ;  /* 0xd480d480241d7431 */ /* 0x080fe4000004003b */
[--C-:B------:R-:W-:Y:S02]  /*41e0*/  HADD2.F32 R4, -RZ, R35.reuse.H0_H0 ;  /* 0x20000023ff047230 */ /* 0x100fe40000004100 */
        /* <DEDUP_REMOVED lines=14> */
[----:B------:R-:W-:Y:S01]  /*42d0*/  SHF.R.U32.HI R12, RZ, 0x8, R12 ;  /* 0x00000008ff0c7819 */ /* 0x000fe2000001160c */
[----:B------:R-:W-:-:S02]  /*42e0*/  HADD2.F32 R36, -RZ, R31.H1_H1 ;  /* 0x3000001fff247230 */ /* 0x000fc40000004100 */
        /* <DEDUP_REMOVED lines=45> */
[----:B------:R-:W-:Y:S02]  /*45c0*/  HADD2.F32 R62, -RZ, R23.H0_H0 ;  /* 0x20000017ff3e7230 */ /* 0x000fe40000004100 */
[----:B------:R-:W-:Y:S01]  /*45d0*/  FFMA.FTZ R61, R13, R49, R61 ;  /* 0x000000310d3d7223 */ /* 0x000fe2000001003d */
[----:B------:R-:W-:Y:S02]  /*45e0*/  HADD2.F32 R45, -RZ, R45.H1_H1 ;  /* 0x3000002dff2d7230 */ /* 0x000fe40000004100 */
[-C--:B------:R-:W-:Y:S02]  /*45f0*/  HFMA2 R51, R51, R59.reuse.H0_H0, -72, -72 ;  /* 0xd480d48033337431 */ /* 0x080fe4000004003b */
[----:B------:R-:W-:Y:S02]  /*4600*/  HADD2.F32 R44, -RZ, R47.H0_H0 ;  /* 0x2000002fff2c7230 */ /* 0x000fe40000004100 */
[----:B------:R-:W-:Y:S02]  /*4610*/  HFMA2 R52, R52, R59.H0_H0, -72, -72 ;  /* 0xd480d48034347431 */ /* 0x000fe4000004003b */
[----:B------:R-:W-:-:S02]  /*4620*/  HADD2.F32 R60, -RZ, R23.H1_H1 ;  /* 0x30000017ff3c7230 */ /* 0x000fc40000004100 */
[----:B------:R-:W-:Y:S02]  /*4630*/  HFMA2 R53, R53, R59.H0_H0, -72, -72 ;  /* 0xd480d48035357431 */ /* 0x000fe4000004003b */
[----:B------:R-:W-:Y:S02]  /*4640*/  HADD2.F32 R47, -RZ, R47.H1_H1 ;  /* 0x3000002fff2f7230 */ /* 0x000fe40000004100 */
[C---:B------:R-:W-:Y:S01]  /*4650*/  FFMA.FTZ R22, R49.reuse, R46, R48 ;  /* 0x0000002e31167223 */ /* 0x040fe20000010030 */
[----:B------:R-:W-:Y:S01]  /*4660*/  FFMA.FTZ R61, R44, R62, R61 ;  /* 0x0000003e2c3d7223 */ /* 0x000fe2000001003d */
[C---:B------:R-:W-:Y:S01]  /*4670*/  FFMA.FTZ R54, R49.reuse, R12, R54 ;  /* 0x0000000c31367223 */ /* 0x040fe20000010036 */
[----:B------:R-:W-:Y:S01]  /*4680*/  FFMA.FTZ R58, R49, R45, R58 ;  /* 0x0000002d313a7223 */ /* 0x000fe2000001003a */
        /* <DEDUP_REMOVED lines=10> */
[----:B------:R-:W-:Y:S01]  /*4730*/  FMUL.FTZ R61, R20, R61 ;  /* 0x0000003d143d7220 */ /* 0x000fe20000410000 */
[C---:B------:R-:W-:Y:S01]  /*4740*/  FFMA.FTZ R54, R60.reuse, R51, R54 ;  /* 0x000000333c367223 */ /* 0x040fe20000010036 */
[C---:B------:R-:W-:Y:S01]  /*4750*/  FFMA.FTZ R22, R60.reuse, R52, R22 ;  /* 0x000000343c167223 */ /* 0x040fe20000010016 */
[----:B------:R-:W-:-:S02]  /*4760*/  FFMA.FTZ R23, R60, R53, R23 ;  /* 0x000000353c177223 */ /* 0x000fc40000010017 */
[----:B------:R-:W-:Y:S01]  /*4770*/  F2FP.F16.F32.PACK_AB R58, RZ, R61 ;  /* 0x0000003dff3a723e */ /* 0x000fe200000000ff */
[----:B------:R-:W-:Y:S01]  /*4780*/  FMUL.FTZ R61, R17, R54 ;  /* 0x00000036113d7220 */ /* 0x000fe20000410000 */
[----:B------:R-:W-:Y:S01]  /*4790*/  FMUL.FTZ R60, R16, R22 ;  /* 0x00000016103c7220 */ /* 0x000fe20000410000 */
[----:B------:R-:W-:Y:S02]  /*47a0*/  FMUL.FTZ R54, R10, R23 ;  /* 0x000000170a367220 */ /* 0x000fe40000410000 */
[----:B------:R-:W-:Y:S01]  /*47b0*/  HADD2 R21, R58.H0_H0, R21.H0_H0 ;  /* 0x200000153a157230 */ /* 0x000fe20000000800 */
[----:B------:R-:W-:Y:S02]  /*47c0*/  F2FP.F16.F32.PACK_AB R22, RZ, R61 ;  /* 0x0000003dff16723e */ /* 0x000fe400000000ff */
[----:B------:R-:W-:Y:S02]  /*47d0*/  F2FP.F16.F32.PACK_AB R23, RZ, R60 ;  /* 0x0000003cff17723e */ /* 0x000fe400000000ff */
[----:B------:R-:W-:Y:S01]  /*47e0*/  F2FP.F16.F32.PACK_AB R54, RZ, R54 ;  /* 0x00000036ff36723e */ /* 0x000fe200000000ff */
[----:B------:R-:W-:-:S02]  /*47f0*/  HADD2 R22, R22.H0_H0, R26.H0_H0 ;  /* 0x2000001a16167230 */ /* 0x000fc40000000800 */
[----:B------:R-:W-:Y:S02]  /*4800*/  HADD2 R23, R23.H0_H0, R25.H0_H0 ;  /* 0x2000001917177230 */ /* 0x000fe40000000800 */
[----:B------:R-:W-:Y:S01]  /*4810*/  HADD2 R54, R54.H0_H0, R24.H0_H0 ;  /* 0x2000001836367230 */ /* 0x000fe20000000800 */
[----:B------:R-:W-:Y:S06]  /*4820*/  @!P0 BRA `(.L_x_2697) ;  /* 0x0000000000d88947 */ /* 0x000fec0003800000 */
[----:B------:R-:W0:Y:S02]  /*4830*/  LDS.64 R24, [UR4+0x90] ;  /* 0x00009004ff187984 */ /* 0x000e240008000a00 */
        /* <DEDUP_REMOVED lines=8> */
[----:B------:R-:W0:Y:S01]  /*48c0*/  LDS.64 R26, [UR4+0x98] ;  /* 0x00009804ff1a7984 */ /* 0x000e220008000a00 */
        /* <DEDUP_REMOVED lines=13> */
[----:B------:R-:W-:-:S02]  /*49a0*/  HADD2.F32 R26, -RZ, R26.H1_H1 ;  /* 0x3000001aff1a7230 */ /* 0x000fc40000004100 */
[--C-:B------:R-:W-:Y:S02]  /*49b0*/  HADD2.F32 R7, -RZ, R27.reuse.H0_H0 ;  /* 0x2000001bff077230 */ /* 0x100fe40000004100 */
[-C--:B------:R-:W-:Y:S01]  /*49c0*/  FFMA.FTZ R36, R29, R31.reuse, R36 ;  /* 0x0000001f1d247223 */ /* 0x080fe20000010024 */
[-C--:B------:R-:W-:Y:S01]  /*49d0*/  FFMA.FTZ R35, R28, R31.reuse, R35 ;  /* 0x0000001f1c237223 */ /* 0x080fe20000010023 */
        /* <DEDUP_REMOVED lines=27> */
.L_x_2697:
[----:B------:R0:W2:Y:S04]  /*4b90*/  LDG.E.128.CONSTANT R12, desc[UR8][R56.64] ;  /* 0x00000008380c7981 */ /* 0x0000a8000c1e9d00 */
[----:B------:R-:W1:Y:S01]  /*4ba0*/  LDS.64 R6, [UR4+0x20] ;  /* 0x00002004ff067984 */ /* 0x000e620008000a00 */
[----:B0-----:R-:W-:-:S04]  /*4bb0*/  IMAD.WIDE R56, R8, 0x4, R56 ;  /* 0x0000000408387825 */ /* 0x001fc800078e0238 */
[----:B-1----:R-:W-:Y:S02]  /*4bc0*/  HADD2.F32 R25, -RZ, R6.H1_H1 ;  /* 0x30000006ff197230 */ /* 0x002fe40000004100 */
[----:B------:R-:W-:Y:S01]  /*4bd0*/  HADD2.F32 R52, -RZ, R7.H1_H1 ;  /* 0x30000007ff347230 */ /* 0x000fe20000004100 */
        /* <DEDUP_REMOVED lines=9> */
[----:B------:R-:W-:Y:S01]  /*4c70*/  SHF.R.U32.HI R44, RZ, 0x8, R13 ;  /* 0x00000008ff2c7819 */ /* 0x000fe2000001160d */
[----:B------:R-:W-:Y:S01]  /*4c80*/  HADD2.F32 R13, -RZ, R6.H0_H0 ;  /* 0x20000006ff0d7230 */ /* 0x000fe20000004100 */
        /* <DEDUP_REMOVED lines=9> */
[----:B------:R-:W-:Y:S01]  /*4d20*/  SHF.R.U32.HI R47, RZ, 0x8, R15 ;  /* 0x00000008ff2f7819 */ /* 0x000fe2000001160f */
[----:B------:R-:W-:Y:S01]  /*4d30*/  HADD2.F32 R43, -RZ, R6.H1_H1 ;  /* 0x30000006ff2b7230 */ /* 0x000fe20000004100 */
[----:B------:R-:W-:Y:S01]  /*4d40*/  LOP3.LUT R28, R28, 0x64006400, RZ, 0xfc, !PT ;  /* 0x640064001c1c7812 */ /* 0x000fe200078efcff */
[--C-:B------:R-:W-:Y:S01]  /*4d50*/  HADD2.F32 R7, -RZ, R14.reuse.H0_H0 ;  /* 0x2000000eff077230 */ /* 0x100fe20000004100 */
[----:B------:R-:W-:Y:S01]  /*4d60*/  LOP3.LUT R4, R4, 0x64006400, RZ, 0xfc, !PT ;  /* 0x6400640004047812 */ /* 0x000fe200078efcff */
[----:B------:R-:W-:Y:S01]  /*4d70*/  HADD2.F32 R42, -RZ, R14.H1_H1 ;  /* 0x3000000eff2a7230 */ /* 0x000fe20000004100 */
[----:B------:R-:W-:Y:S01]  /*4d80*/  LOP3.LUT R26, R26, 0x64006400, RZ, 0xfc, !PT ;  /* 0x640064001a1a7812 */ /* 0x000fe200078efcff */
[--C-:B------:R-:W-:Y:S01]  /*4d90*/  HADD2.F32 R6, -RZ, R29.reuse.H0_H0 ;  /* 0x2000001dff067230 */ /* 0x100fe20000004100 */
[----:B------:R-:W0:Y:S01]  /*4da0*/  LDS.64 R14, [UR4+0x28] ;  /* 0x00002804ff0e7984 */ /* 0x000e220008000a00 */
[----:B------:R-:W-:Y:S01]  /*4db0*/  HADD2.F32 R41, -RZ, R29.H1_H1 ;  /* 0x3000001dff297230 */ /* 0x000fe20000004100 */
[----:B------:R-:W-:Y:S01]  /*4dc0*/  LOP3.LUT R29, R30, 0x64006400, RZ, 0xfc, !PT ;  /* 0x640064001e1d7812 */ /* 0x000fe200078efcff */
[----:B------:R-:W-:Y:S01]  /*4dd0*/  FFMA.FTZ R48, R13, R7, RZ ;  /* 0x000000070d307223 */ /* 0x000fe200000100ff */
[----:B------:R-:W-:Y:S01]  /*4de0*/  LOP3.LUT R30, R27, 0x64006400, RZ, 0xfc, !PT ;  /* 0x640064001b1e7812 */ /* 0x000fe200078efcff */
[----:B------:R-:W-:-:S02]  /*4df0*/  HFMA2 R27, R28, R59.H0_H0, -72, -72 ;  /* 0xd480d4801c1b7431 */ /* 0x000fc4000004003b */
[----:B------:R-:W-:Y:S01]  /*4e00*/  FFMA.FTZ R50, R13, R6, RZ ;  /* 0x000000060d327223 */ /* 0x000fe200000100ff */
[----:B------:R-:W-:Y:S01]  /*4e10*/  HADD2 R31, R29, -1032, -1032 ;  /* 0xe408e4081d1f7430 */ /* 0x000fe20000000000 */
[----:B------:R-:W-:Y:S01]  /*4e20*/  LOP3.LUT R45, R47, 0xf000f, RZ, 0xc0, !PT ;  /* 0x000f000f2f2d7812 */ /* 0x000fe200078ec0ff */
[-C--:B------:R-:W-:Y:S02]  /*4e30*/  HFMA2 R28, R4, R59.reuse.H0_H0, -72, -72 ;  /* 0xd480d480041c7431 */ /* 0x080fe4000004003b */
[----:B------:R-:W-:Y:S02]  /*4e40*/  HADD2.F32 R38, -RZ, R27.H0_H0 ;  /* 0x2000001bff267230 */ /* 0x000fe40000004100 */
[-C--:B------:R-:W-:Y:S02]  /*4e50*/  HFMA2 R30, R30, R59.reuse.H0_H0, -72, -72 ;  /* 0xd480d4801e1e7431 */ /* 0x080fe4000004003b */
[----:B------:R-:W-:Y:S02]  /*4e60*/  HADD2.F32 R4, -RZ, R31.H0_H0 ;  /* 0x2000001fff047230 */ /* 0x000fe40000004100 */
[----:B------:R-:W-:-:S02]  /*4e70*/  HFMA2 R29, R26, R59.H0_H0, -72, -72 ;  /* 0xd480d4801a1d7431 */ /* 0x000fc4000004003b */
[----:B------:R-:W-:Y:S02]  /*4e80*/  HADD2.F32 R40, -RZ, R31.H1_H1 ;  /* 0x3000001fff287230 */ /* 0x000fe40000004100 */
[----:B------:R-:W-:Y:S01]  /*4e90*/  FFMA.FTZ R26, R12, R13, RZ ;  /* 0x0000000d0c1a7223 */ /* 0x000fe200000100ff */
[----:B------:R-:W-:Y:S02]  /*4ea0*/  HADD2.F32 R39, -RZ, R30.H0_H0 ;  /* 0x2000001eff277230 */ /* 0x000fe40000004100 */
[----:B------:R-:W-:Y:S01]  /*4eb0*/  FFMA.FTZ R31, R13, R4, RZ ;  /* 0x000000040d1f7223 */ /* 0x000fe200000100ff */
[----:B------:R-:W-:Y:S02]  /*4ec0*/  HADD2.F32 R37, -RZ, R28.H0_H0 ;  /* 0x2000001cff257230 */ /* 0x000fe40000004100 */
[----:B------:R-:W-:Y:S01]  /*4ed0*/  FFMA.FTZ R26, R43, R25, R26 ;  /* 0x000000192b1a7223 */ /* 0x000fe2000001001a */
[----:B------:R-:W-:Y:S02]  /*4ee0*/  HADD2.F32 R36, -RZ, R29.H0_H0 ;  /* 0x2000001dff247230 */ /* 0x000fe40000004100 */
[C---:B------:R-:W-:Y:S01]  /*4ef0*/  FFMA.FTZ R13, R25.reuse, R42, R48 ;  /* 0x0000002a190d7223 */ /* 0x040fe20000010030 */
[C---:B------:R-:W-:Y:S01]  /*4f00*/  FFMA.FTZ R50, R25.reuse, R41, R50 ;  /* 0x0000002919327223 */ /* 0x040fe20000010032 */
        /* <DEDUP_REMOVED lines=17> */
[C---:B------:R-:W-:Y:S01]  /*5020*/  FFMA.FTZ R53, R52.reuse, R30, R53 ;  /* 0x0000001e34357223 */ /* 0x040fe20000010035 */
[----:B------:R-:W-:Y:S01]  /*5030*/  LOP3.LUT R45, R45, 0x64006400, RZ, 0xfc, !PT ;  /* 0x640064002d2d7812 */ /* 0x000fe200078efcff */
[----:B------:R-:W-:Y:S01]  /*5040*/  FFMA.FTZ R52, R52, R29, R24 ;  /* 0x0000001d34347223 */ /* 0x000fe20000010018 */
[----:B------:R-:W-:-:S02]  /*5050*/  HADD2 R24, R27, -1032, -1032 ;  /* 0xe408e4081b187430 */ /* 0x000fc40000000000 */
[----:B0-----:R-:W-:Y:S02]  /*5060*/  HADD2.F32 R51, -RZ, R14.H0_H0 ;  /* 0x2000000eff337230 */ /* 0x001fe40000004100 */
        /* <DEDUP_REMOVED lines=13> */
[----:B------:R-:W-:Y:S01]  /*5140*/  LOP3.LUT R53, R46, 0xf000f0, RZ, 0xc0, !PT ;  /* 0x00f000f02e357812 */ /* 0x000fe200078ec0ff */
[----:B------:R-:W-:Y:S01]  /*5150*/  FFMA.FTZ R51, R51, R25, R52 ;  /* 0x0000001933337223 */ /* 0x000fe20000010034 */
[----:B------:R-:W-:Y:S01]  /*5160*/  HADD2.F32 R13, -RZ, R13.H1_H1 ;  /* 0x3000000dff0d7230 */ /* 0x000fe20000004100 */
[----:B------:R-:W-:Y:S01]  /*5170*/  LOP3.LUT R47, R47, 0x64006400, RZ, 0xfc, !PT ;  /* 0x640064002f2f7812 */ /* 0x000fe200078efcff */
[----:B------:R-:W-:-:S02]  /*5180*/  HADD2.F32 R52, -RZ, R14.H1_H1 ;  /* 0x3000000eff347230 */ /* 0x000fc40000004100 */
[----:B------:R-:W-:Y:S01]  /*5190*/  HADD2.F32 R46, -RZ, R48.H1_H1 ;  /* 0x30000030ff2e7230 */ /* 0x000fe20000004100 */
[----:B------:R-:W-:Y:S01]  /*51a0*/  LOP3.LUT R48, R53, 0x64006400, RZ, 0xfc, !PT ;  /* 0x6400640035307812 */ /* 0x000fe200078efcff */
[----:B------:R-:W-:Y:S02]  /*51b0*/  HADD2.F32 R45, -RZ, R45.H1_H1 ;  /* 0x3000002dff2d7230 */ /* 0x000fe40000004100 */
[----:B------:R-:W-:Y:S01]  /*51c0*/  FFMA.FTZ R61, R24, R52, R61 ;  /* 0x00000034183d7223 */ /* 0x000fe2000001003d */
[C---:B------:R-:W-:Y:S01]  /*51d0*/  FFMA.FTZ R58, R52.reuse, R13, R58 ;  /* 0x0000000d343a7223 */ /* 0x040fe2000001003a */
[C---:B------:R-:W-:Y:S01]  /*51e0*/  FFMA.FTZ R14, R52.reuse, R46, R50 ;  /* 0x0000002e340e7223 */ /* 0x040fe20000010032 */
[----:B------:R-:W-:Y:S02]  /*51f0*/  HFMA2 R48, R48, R59.H0_H0, -72, -72 ;  /* 0xd480d48030307431 */ /* 0x000fe4000004003b */
[----:B------:R-:W-:Y:S01]  /*5200*/  FFMA.FTZ R51, R52, R45, R51 ;  /* 0x0000002d34337223 */ /* 0x000fe20000010033 */
[----:B------:R-:W-:Y:S01]  /*5210*/  LOP3.LUT R52, R44, 0xf000f0, RZ, 0xc0, !PT ;  /* 0x00f000f02c347812 */ /* 0x000fe200078ec0ff */
[----:B------:R-:W-:-:S02]  /*5220*/  HADD2.F32 R62, -RZ, R15.H0_H0 ;  /* 0x2000000fff3e7230 */ /* 0x000fc40000004100 */
[-C--:B------:R-:W-:Y:S02]  /*5230*/  HFMA2 R47, R47, R59.reuse.H0_H0, -72, -72 ;  /* 0xd480d4802f2f7431 */ /* 0x080fe4000004003b */
[----:B------:R-:W-:Y:S01]  /*5240*/  HADD2.F32 R60, -RZ, R15.H1_H1 ;  /* 0x3000000fff3c7230 */ /* 0x000fe20000004100 */
[----:B------:R-:W-:Y:S01]  /*5250*/  LOP3.LUT R52, R52, 0x64006400, RZ, 0xfc, !PT ;  /* 0x6400640034347812 */ /* 0x000fe200078efcff */
[--C-:B------:R-:W-:Y:S01]  /*5260*/  HADD2.F32 R44, -RZ, R48.reuse.H0_H0 ;  /* 0x20000030ff2c7230 */ /* 0x100fe20000004100 */
[----:B------:R-:W-:Y:S01]  /*5270*/  LOP3.LUT R15, R49, 0x64006400, RZ, 0xfc, !PT ;  /* 0x64006400310f7812 */ /* 0x000fe200078efcff */
[----:B------:R-:W-:Y:S02]  /*5280*/  HADD2.F32 R55, -RZ, R48.H1_H1 ;  /* 0x30000030ff377230 */ /* 0x000fe40000004100 */
[----:B------:R-:W-:Y:S02]  /*5290*/  HFMA2 R52, R52, R59.H0_H0, -72, -72 ;  /* 0xd480d48034347431 */ /* 0x000fe4000004003b */
[----:B------:R-:W-:-:S02]  /*52a0*/  HADD2.F32 R49, -RZ, R47.H0_H0 ;  /* 0x2000002fff317230 */ /* 0x000fc40000004100 */
[----:B------:R-:W-:Y:S02]  /*52b0*/  HFMA2 R48, R15, R59.H0_H0, -72, -72 ;  /* 0xd480d4800f307431 */ /* 0x000fe4000004003b */
[----:B------:R-:W-:Y:S01]  /*52c0*/  FFMA.FTZ R61, R44, R62, R61 ;  /* 0x0000003e2c3d7223 */ /* 0x000fe2000001003d */
[----:B------:R-:W-:Y:S02]  /*52d0*/  HADD2.F32 R47, -RZ, R47.H1_H1 ;  /* 0x3000002fff2f7230 */ /* 0x000fe40000004100 */
        /* <DEDUP_REMOVED lines=8> */
[C---:B------:R-:W-:Y:S01]  /*5360*/  FFMA.FTZ R15, R60.reuse, R47, R15 ;  /* 0x0000002f3c0f7223 */ /* 0x040fe2000001000f */
[----:B------:R-:W-:Y:S01]  /*5370*/  FFMA.FTZ R58, R60, R52, R58 ;  /* 0x000000343c3a7223 */ /* 0x000fe2000001003a */
[----:B------:R-:W-:Y:S01]  /*5380*/  FMUL.FTZ R61, R20, R61 ;  /* 0x0000003d143d7220 */ /* 0x000fe20000410000 */
[----:B------:R-:W-:Y:S02]  /*5390*/  FFMA.FTZ R14, R60, R48, R14 ;  /* 0x000000303c0e7223 */ /* 0x000fe4000001000e */
[----:B------:R-:W-:Y:S02]  /*53a0*/  FMUL.FTZ R8, R17, R58 ;  /* 0x0000003a11087220 */ /* 0x000fe40000410000 */
[----:B------:R-:W-:Y:S01]  /*53b0*/  FMUL.FTZ R58, R16, R14 ;  /* 0x0000000e103a7220 */ /* 0x000fe20000410000 */
        /* <DEDUP_REMOVED lines=64> */
.L_x_2698:
[----:B------:R-:W2:Y:S01]  /*57c0*/  LDG.E.128.CONSTANT R12, desc[UR8][R56.64] ;  /* 0x00000008380c7981 */ /* 0x000ea2000c1e9d00 */
[----:B------:R-:W-:Y:S02]  /*57d0*/  PRMT R21, R21, 0x5410, R8 ;  /* 0x0000541015157816 */ /* 0x000fe40000000008 */
[----:B------:R-:W-:Y:S01]  /*57e0*/  PRMT R51, R51, 0x5410, R54 ;  /* 0x0000541033337816 */ /* 0x000fe20000000036 */
[----:B------:R-:W0:Y:S02]  /*57f0*/  LDS.64 R22, [UR4+0x30] ;  /* 0x00003004ff167984 */ /* 0x000e240008000a00 */
[----:B0-----:R-:W-:Y:S02]  /*5800*/  HADD2.F32 R7, -RZ, R22.H0_H0 ;  /* 0x20000016ff077230 */ /* 0x001fe40000004100 */
[--C-:B------:R-:W-:Y:S02]  /*5810*/  HADD2.F32 R50, -RZ, R23.reuse.H0_H0 ;  /* 0x20000017ff327230 */ /* 0x100fe40000004100 */
        /* <DEDUP_REMOVED lines=10> */
[----:B------:R-:W-:Y:S02]  /*58c0*/  SHF.R.U32.HI R47, RZ, 0x8, R14 ;  /* 0x00000008ff2f7819 */ /* 0x000fe4000001160e */
[C---:B------:R-:W-:Y:S02]  /*58d0*/  LOP3.LUT R14, R15.reuse, 0xf000f, RZ, 0xc0, !PT ;  /* 0x000f000f0f0e7812 */ /* 0x040fe400078ec0ff */
[----:B------:R-:W-:Y:S01]  /*58e0*/  LOP3.LUT R30, R15, 0xf000f0, RZ, 0xc0, !PT ;  /* 0x00f000f00f1e7812 */ /* 0x000fe200078ec0ff */
[----:B------:R-:W-:Y:S01]  /*58f0*/  HADD2.F32 R45, -RZ, R6.H1_H1 ;  /* 0x30000006ff2d7230 */ /* 0x000fe20000004100 */
[----:B------:R-:W-:Y:S01]  /*5900*/  SHF.R.U32.HI R52, RZ, 0x8, R15 ;  /* 0x00000008ff347819 */ /* 0x000fe2000001160f */
[----:B------:R-:W-:Y:S02]  /*5910*/  HADD2.F32 R15, -RZ, R22.H1_H1 ;  /* 0x30000016ff0f7230 */ /* 0x000fe40000004100 */
[----:B------:R-:W-:Y:S01]  /*5920*/  HADD2 R22, R12, -1032, -1032 ;  /* 0xe408e4080c167430 */ /* 0x000fe20000000000 */
[----:B------:R-:W-:Y:S01]  /*5930*/  LOP3.LUT R4, R4, 0x64006400, RZ, 0xfc, !PT ;  /* 0x6400640004047812 */ /* 0x000fe200078efcff */
[----:B------:R-:W-:Y:S01]  /*5940*/  HADD2.F32 R12, -RZ, R6.H0_H0 ;  /* 0x20000006ff0c7230 */ /* 0x000fe20000004100 */
[----:B------:R-:W-:-:S02]  /*5950*/  LOP3.LUT R28, R13, 0xf000f0, RZ, 0xc0, !PT ;  /* 0x00f000f00d1c7812 */ /* 0x000fc400078ec0ff */
[--C-:B------:R-:W-:Y:S02]  /*5960*/  HADD2.F32 R6, -RZ, R22.reuse.H0_H0 ;  /* 0x20000016ff067230 */ /* 0x100fe40000004100 */
[----:B------:R-:W-:Y:S02]  /*5970*/  HADD2 R4, R4, -1032, -1032 ;  /* 0xe408e40804047430 */ /* 0x000fe40000000000 */
        /* <DEDUP_REMOVED lines=9> */
[----:B------:R-:W-:Y:S01]  /*5a10*/  LOP3.LUT R4, R29, 0x64006400, RZ, 0xfc, !PT ;  /* 0x640064001d047812 */ /* 0x000fe200078efcff */
[-C--:B------:R-:W-:Y:S01]  /*5a20*/  HFMA2 R29, R24, R59.reuse.H0_H0, -72, -72 ;  /* 0xd480d480181d7431 */ /* 0x080fe2000004003b */
[----:B------:R-:W-:Y:S01]  /*5a30*/  LOP3.LUT R30, R30, 0x64006400, RZ, 0xfc, !PT ;  /* 0x640064001e1e7812 */ /* 0x000fe200078efcff */
[----:B------:R-:W-:-:S02]  /*5a40*/  HFMA2 R24, R28, R59.H0_H0, -72, -72 ;  /* 0xd480d4801c187431 */ /* 0x000fc4000004003b */
[--C-:B------:R-:W-:Y:S02]  /*5a50*/  HADD2.F32 R43, -RZ, R31.reuse.H1_H1 ;  /* 0x3000001fff2b7230 */ /* 0x100fe40000004100 */
[-C--:B------:R-:W-:Y:S02]  /*5a60*/  HFMA2 R28, R4, R59.reuse.H0_H0, -72, -72 ;  /* 0xd480d480041c7431 */ /* 0x080fe4000004003b */
[----:B------:R-:W-:Y:S02]  /*5a70*/  HADD2.F32 R4, -RZ, R31.H0_H0 ;  /* 0x2000001fff047230 */ /* 0x000fe40000004100 */
[----:B------:R-:W-:Y:S02]  /*5a80*/  HFMA2 R14, R30, R59.H0_H0, -72, -72 ;  /* 0xd480d4801e0e7431 */ /* 0x000fe4000004003b */
[----:B------:R-:W-:Y:S01]  /*5a90*/  FFMA.FTZ R30, R7, R12, RZ ;  /* 0x0000000c071e7223 */ /* 0x000fe200000100ff */
[----:B------:R-:W-:Y:S01]  /*5aa0*/  FFMA.FTZ R31, R13, R7, RZ ;  /* 0x000000070d1f7223 */ /* 0x000fe200000100ff */
[----:B------:R-:W-:Y:S01]  /*5ab0*/  FFMA.FTZ R35, R7, R6, RZ ;  /* 0x0000000607237223 */ /* 0x000fe200000100ff */
[----:B------:R-:W-:-:S02]  /*5ac0*/  HADD2.F32 R41, -RZ, R24.H0_H0 ;  /* 0x20000018ff297230 */ /* 0x000fc40000004100 */
[----:B------:R-:W-:Y:S01]  /*5ad0*/  FFMA.FTZ R36, R7, R4, RZ ;  /* 0x0000000407247223 */ /* 0x000fe200000100ff */
[C---:B------:R-:W-:Y:S01]  /*5ae0*/  FFMA.FTZ R7, R15.reuse, R45, R30 ;  /* 0x0000002d0f077223 */ /* 0x040fe2000001001e */
[--C-:B------:R-:W-:Y:S02]  /*5af0*/  HADD2.F32 R42, -RZ, R29.reuse.H0_H0 ;  /* 0x2000001dff2a7230 */ /* 0x100fe40000004100 */
[----:B------:R-:W-:Y:S01]  /*5b00*/  FFMA.FTZ R31, R46, R15, R31 ;  /* 0x0000000f2e1f7223 */ /* 0x000fe2000001001f */
[----:B------:R-:W-:Y:S02]  /*5b10*/  HADD2.F32 R40, -RZ, R28.H0_H0 ;  /* 0x2000001cff287230 */ /* 0x000fe40000004100 */
[C---:B------:R-:W-:Y:S01]  /*5b20*/  FFMA.FTZ R35, R15.reuse, R44, R35 ;  /* 0x0000002c0f237223 */ /* 0x040fe20000010023 */
[----:B------:R-:W-:Y:S02]  /*5b30*/  HADD2.F32 R39, -RZ, R14.H0_H0 ;  /* 0x2000000eff277230 */ /* 0x000fe40000004100 */
[----:B------:R-:W-:Y:S01]  /*5b40*/  FFMA.FTZ R36, R15, R43, R36 ;  /* 0x0000002b0f247223 */ /* 0x000fe20000010024 */
[----:B------:R-:W-:Y:S01]  /*5b50*/  FFMA.FTZ R48, R50, R41, R7 ;  /* 0x0000002932307223 */ /* 0x000fe20000010007 */
        /* <DEDUP_REMOVED lines=24> */
[----:B------:R-:W-:-:S02]  /*5ce0*/  HADD2.F32 R29, -RZ, R14.H0_H0 ;  /* 0x2000000eff1d7230 */ /* 0x000fc40000004100 */
[C---:B------:R-:W-:Y:S01]  /*5cf0*/  FFMA.FTZ R48, R25.reuse, R36, R55 ;  /* 0x0000002419307223 */ /* 0x040fe20000010037 */
[----:B------:R-:W-:Y:S02]  /*5d00*/  HADD2.F32 R28, -RZ, R7.H0_H0 ;  /* 0x20000007ff1c7230 */ /* 0x000fe40000004100 */
[----:B------:R-:W-:Y:S01]  /*5d10*/  FFMA.FTZ R25, R25, R35, R50 ;  /* 0x0000002319197223 */ /* 0x000fe20000010032 */
[----:B------:R-:W-:Y:S01]  /*5d20*/  FFMA.FTZ R58, R31, R49, R58 ;  /* 0x000000311f3a7223 */ /* 0x000fe2000001003a */
[C---:B------:R-:W-:Y:S01]  /*5d30*/  FFMA.FTZ R53, R49.reuse, R30, R56 ;  /* 0x0000001e31357223 */ /* 0x040fe20000010038 */
        /* <DEDUP_REMOVED lines=16> */
[----:B------:R-:W-:-:S02]  /*5e40*/  HFMA2 R55, R62, R59.H0_H0, -72, -72 ;  /* 0xd480d4803e377431 */ /* 0x000fc4000004003b */
[----:B------:R-:W-:Y:S01]  /*5e50*/  FFMA.FTZ R7, R25, R50, R58 ;  /* 0x0000003219077223 */ /* 0x000fe2000001003a */
[-C--:B------:R-:W-:Y:S02]  /*5e60*/  HFMA2 R53, R60, R59.reuse.H0_H0, -72, -72 ;  /* 0xd480d4803c357431 */ /* 0x080fe4000004003b */
[C---:B------:R-:W-:Y:S01]  /*5e70*/  FFMA.FTZ R26, R50.reuse, R15, R48 ;  /* 0x0000000f321a7223 */ /* 0x040fe20000010030 */
[-C--:B------:R-:W-:Y:S02]  /*5e80*/  HFMA2 R52, R52, R59.reuse.H0_H0, -72, -72 ;  /* 0xd480d48034347431 */ /* 0x080fe4000004003b */
[----:B------:R-:W-:Y:S01]  /*5e90*/  FFMA.FTZ R27, R50, R14, R49 ;  /* 0x0000000e321b7223 */ /* 0x000fe20000010031 */
[----:B------:R-:W-:Y:S02]  /*5ea0*/  HFMA2 R59, R56, R59.H0_H0, -72, -72 ;  /* 0xd480d480383b7431 */ /* 0x000fe4000004003b */
[----:B------:R-:W-:Y:S02]  /*5eb0*/  HADD2.F32 R56, -RZ, R23.H0_H0 ;  /* 0x20000017ff387230 */ /* 0x000fe40000004100 */
[----:B------:R-:W-:-:S02]  /*5ec0*/  HADD2.F32 R47, -RZ, R55.H0_H0 ;  /* 0x20000037ff2f7230 */ /* 0x000fc40000004100 */
[----:B------:R-:W-:Y:S02]  /*5ed0*/  HADD2.F32 R48, -RZ, R53.H0_H0 ;  /* 0x20000035ff307230 */ /* 0x000fe40000004100 */
[----:B------:R-:W-:Y:S02]  /*5ee0*/  HADD2.F32 R49, -RZ, R52.H0_H0 ;  /* 0x20000034ff317230 */ /* 0x000fe40000004100 */
[----:B------:R-:W-:Y:S01]  /*5ef0*/  FFMA.FTZ R7, R47, R56, R7 ;  /* 0x000000382f077223 */ /* 0x000fe20000010007 */
[----:B------:R-:W-:Y:S02]  /*5f00*/  HADD2.F32 R50, -RZ, R59.H0_H0 ;  /* 0x2000003bff327230 */ /* 0x000fe40000004100 */
[C---:B------:R-:W-:Y:S01]  /*5f10*/  FFMA.FTZ R22, R56.reuse, R48, R22 ;  /* 0x0000003038167223 */ /* 0x040fe20000010016 */
[----:B------:R-:W-:Y:S02]  /*5f20*/  HADD2.F32 R23, -RZ, R23.H1_H1 ;  /* 0x30000017ff177230 */ /* 0x000fe40000004100 */
        /* <DEDUP_REMOVED lines=34> */
[----:B------:R-:W-:Y:S01]  /*6150*/  FFMA.FTZ R12, R45, R22, R12 ;  /* 0x000000162d0c7223 */ /* 0x000fe2000001000c */
[----:B------:R-:W-:Y:S02]  /*6160*/  HADD2.F32 R23, -RZ, R23.H1_H1 ;  /* 0x30000017ff177230 */ /* 0x000fe40000004100 */
        /* <DEDUP_REMOVED lines=41> */
.L_x_2695:
        /* <DEDUP_REMOVED lines=9> */
.L_x_2694:
        /* <DEDUP_REMOVED lines=18> */
.L_x_2703:
[----:B------:R-:W0:Y:S02]  /*65b0*/  LDS R8, [R12] ;  /* 0x000000000c087984 */ /* 0x000e240000000800 */
[----:B0-----:R-:W-:-:S10]  /*65c0*/  HFMA2.MMA R9, R8, 1, 1, R5 ;  /* 0x3c003c0008097835 */ /* 0x001fd40000000005 */
[----:B------:R-:W0:Y:S02]  /*65d0*/  ATOMS.CAST.SPIN R9, [R12], R8, R9 ;  /* 0x000000080c09738d */ /* 0x000e240001800009 */
[----:B0-----:R-:W-:-:S13]  /*65e0*/  ISETP.EQ.U32.AND P0, PT, R9, 0x1, PT ;  /* 0x000000010900780c */ /* 0x001fda0003f02070 */
[----:B------:R-:W-:Y:S05]  /*65f0*/  @!P0 BRA `(.L_x_2703) ;  /* 0xfffffffc00ec8947 */ /* 0x000fea000383ffff */
[----:B------:R-:W-:Y:S05]  /*6600*/  BRA `(.L_x_2701) ;  /* 0x00000000000c7947 */ /* 0x000fea0003800000 */
.L_x_2702:
[----:B------:R-:W2:Y:S02]  /*6610*/  LD.E R0, desc[UR8][R14.64] ;  /* 0x000000080e007980 */ /* 0x000ea4000c101900 */
[----:B--2---:R-:W-:-:S05]  /*6620*/  IADD3 R5, R8, R0, RZ ;  /* 0x0000000008057210 */ /* 0x004fca0007ffe0ff */
[----:B------:R0:W-:Y:S02]  /*6630*/  ST.E desc[UR8][R14.64], R5 ;  /* 0x000000050e007985 */ /* 0x0001e4000c101908 */
.L_x_2701:
[----:B------:R-:W-:Y:S05]  /*6640*/  BSYNC B0 ;  /* 0x0000000000007941 */ /* 0x000fea0003800000 */
.L_x_2700:
[----:B------:R1:W-:Y:S01]  /*6650*/  ATOM.E.ADD.F16x2.RN.STRONG.GPU P0, RZ, desc[UR8][R14.64+0x4], R7 ;  /* 0x000004070eff79a2 */ /* 0x0003e2000810e1c8 */
[----:B------:R-:W-:Y:S04]  /*6660*/  BSSY B0, `(.L_x_2704) ;  /* 0x0000010000007945 */ /* 0x000fe80003800000 */
[----:B-1----:R-:W-:Y:S05]  /*6670*/  @P0 BRA `(.L_x_2705) ;  /* 0x0000000000380947 */ /* 0x002fea0003800000 */
[----:B------:R-:W1:Y:S02]  /*6680*/  QSPC.E.S P0, RZ, [R14+0x4] ;  /* 0x000004000eff73aa */ /* 0x000e640000000500 */
[----:B-1----:R-:W-:Y:S05]  /*6690*/  @!P0 BRA `(.L_x_2706) ;  /* 0x0000000000248947 */ /* 0x002fea0003800000 */
[----:B------:R-:W-:Y:S02]  /*66a0*/  MOV R8, R14 ;  /* 0x0000000e00087202 */ /* 0x000fe40000000f00 */
[----:B0-----:R-:W-:Y:S02]  /*66b0*/  MOV R5, R7 ;  /* 0x0000000700057202 */ /* 0x001fe40000000f00 */
[----:B------:R-:W-:-:S07]  /*66c0*/  MOV R8, R8 ;  /* 0x0000000800087202 */ /* 0x000fce0000000f00 */
.L_x_2707:
[----:B------:R-:W0:Y:S02]  /*66d0*/  LDS R6, [R8+0x4] ;  /* 0x0000040008067984 */ /* 0x000e240000000800 */
[----:B0-----:R-:W-:-:S06]  /*66e0*/  HADD2 R7, R6, R5 ;  /* 0x0000000506077230 */ /* 0x001fcc0000000000 */
[----:B------:R-:W0:Y:S02]  /*66f0*/  ATOMS.CAST.SPIN R7, [R8+0x4], R6, R7 ;  /* 0x000004060807738d */ /* 0x000e240001800007 */
[----:B0-----:R-:W-:-:S13]  /*6700*/  ISETP.EQ.U32.AND P0, PT, R7, 0x1, PT ;  /* 0x000000010700780c */ /* 0x001fda0003f02070 */
[----:B------:R-:W-:Y:S05]  /*6710*/  @!P0 BRA `(.L_x_2707) ;  /* 0xfffffffc00ec8947 */ /* 0x000fea000383ffff */
[----:B------:R-:W-:Y:S05]  /*6720*/  BRA `(.L_x_2705) ;  /* 0x00000000000c7947 */ /* 0x000fea0003800000 */
.L_x_2706:
[----:B------:R-:W0:Y:S02]  /*6730*/  LD.E R0, desc[UR8][R14.64+0x4] ;  /* 0x000004080e007980 */ /* 0x000e24000c101900 */
[----:B0-----:R-:W-:-:S05]  /*6740*/  IADD3 R5, R7, R0, RZ ;  /* 0x0000000007057210 */ /* 0x001fca0007ffe0ff */
[----:B------:R1:W-:Y:S02]  /*6750*/  ST.E desc[UR8][R14.64+0x4], R5 ;  /* 0x000004050e007985 */ /* 0x0003e4000c101908 */
.L_x_2705:
[----:B------:R-:W-:Y:S05]  /*6760*/  BSYNC B0 ;  /* 0x0000000000007941 */ /* 0x000fea0003800000 */
.L_x_2704:
        /* <DEDUP_REMOVED lines=11> */
.L_x_2711:
[----:B------:R-:W0:Y:S02]  /*6820*/  LDS R2, [R0] ;  /* 0x0000000000027984 */ /* 0x000e240000000800 */
[----:B0-----:R-:W-:-:S10]  /*6830*/  HFMA2.MMA R3, R2, 1, 1, R32 ;  /* 0x3c003c0002037835 */ /* 0x001fd40000000020 */
[----:B------:R-:W0:Y:S02]  /*6840*/  ATOMS.CAST.SPIN R3, [R0], R2, R3 ;  /* 0x000000020003738d */ /* 0x000e240001800003 */
[----:B0-----:R-:W-:-:S13]  /*6850*/  ISETP.EQ.U32.AND P0, PT, R3, 0x1, PT ;  /* 0x000000010300780c */ /* 0x001fda0003f02070 */
[----:B------:R-:W-:Y:S05]  /*6860*/  @!P0 BRA `(.L_x_2711) ;  /* 0xfffffffc00ec8947 */ /* 0x000fea000383ffff */
[----:B------:R-:W-:Y:S05]  /*6870*/  BRA `(.L_x_2709) ;  /* 0x00000000000c7947 */ /* 0x000fea0003800000 */
.L_x_2710:
[----:B------:R-:W2:Y:S02]  /*6880*/  LD.E R0, desc[UR8][R4.64] ;  /* 0x0000000804007980 */ /* 0x000ea4000c101900 */
[----:B--2---:R-:W-:-:S05]  /*6890*/  IADD3 R3, R32, R0, RZ ;  /* 0x0000000020037210 */ /* 0x004fca0007ffe0ff */
[----:B------:R0:W-:Y:S02]  /*68a0*/  ST.E desc[UR8][R4.64], R3 ;  /* 0x0000000304007985 */ /* 0x0001e4000c101908 */
.L_x_2709:
[----:B------:R-:W-:Y:S05]  /*68b0*/  BSYNC B0 ;  /* 0x0000000000007941 */ /* 0x000fea0003800000 */
.L_x_2708:
[----:B------:R1:W-:Y:S02]  /*68c0*/  ATOM.E.ADD.F16x2.RN.STRONG.GPU P0, RZ, desc[UR8][R4.64+0x4], R11 ;  /* 0x0000040b04ff79a2 */ /* 0x0003e4000810e1c8 */
[----:B-1----:R-:W-:Y:S05]  /*68d0*/  @P0 EXIT ;  /* 0x000000000000094d */ /* 0x002fea0003800000 */
[----:B------:R-:W1:Y:S02]  /*68e0*/  QSPC.E.S P0, RZ, [R4+0x4] ;  /* 0x0000040004ff73aa */ /* 0x000e640000000500 */
[----:B-1----:R-:W-:Y:S05]  /*68f0*/  @!P0 BRA `(.L_x_2712) ;  /* 0x0000000000208947 */ /* 0x002fea0003800000 */
[----:B------:R-:W-:-:S04]  /*6900*/  MOV R2, R4 ;  /* 0x0000000400027202 */ /* 0x000fc80000000f00 */
[----:B------:R-:W-:-:S07]  /*6910*/  MOV R0, R2 ;  /* 0x0000000200007202 */ /* 0x000fce0000000f00 */
.L_x_2713:
[----:B------:R-:W0:Y:S02]  /*6920*/  LDS R2, [R0+0x4] ;  /* 0x0000040000027984 */ /* 0x000e240000000800 */
[----:B0-----:R-:W-:-:S06]  /*6930*/  HADD2 R3, R2, R11 ;  /* 0x0000000b02037230 */ /* 0x001fcc0000000000 */
[----:B------:R-:W0:Y:S02]  /*6940*/  ATOMS.CAST.SPIN R3, [R0+0x4], R2, R3 ;  /* 0x000004020003738d */ /* 0x000e240001800003 */
[----:B0-----:R-:W-:-:S13]  /*6950*/  ISETP.EQ.U32.AND P0, PT, R3, 0x1, PT ;  /* 0x000000010300780c */ /* 0x001fda0003f02070 */
[----:B------:R-:W-:Y:S05]  /*6960*/  @!P0 BRA `(.L_x_2713) ;  /* 0xfffffffc00ec8947 */ /* 0x000fea000383ffff */
[----:B------:R-:W-:Y:S05]  /*6970*/  EXIT ;  /* 0x000000000000794d */ /* 0x000fea0003800000 */
.L_x_2712:
[----:B------:R-:W0:Y:S02]  /*6980*/  LD.E R0, desc[UR8][R4.64+0x4] ;  /* 0x0000040804007980 */ /* 0x000e24000c101900 */
[----:B0-----:R-:W-:-:S05]  /*6990*/  IADD3 R3, R11, R0, RZ ;  /* 0x000000000b037210 */ /* 0x001fca0007ffe0ff */
[----:B------:R-:W-:Y:S01]  /*69a0*/  ST.E desc[UR8][R4.64+0x4], R3 ;  /* 0x0000040304007985 */ /* 0x000fe2000c101908 */
[----:B------:R-:W-:Y:S05]  /*69b0*/  EXIT ;  /* 0x000000000000794d */ /* 0x000fea0003800000 */
.L_x_2714:
        /* <DEDUP_REMOVED lines=12> */
.L_x_4201:


//--------------------- .text._Z23gemm_half_q_half_kernelILi2ELi10ELb0ELb0ELi64EEvPK6__halfPKjS4_S2_PS0_iiiiPKtS7_iiiiiibS2_i --------------------------
	.section	.text._Z23gemm_half_q_half_kernelILi2ELi10ELb0ELb0ELi64EEvPK6__halfPKjS4_S2_PS0_iiiiPKtS7_iiiiiibS2_i,"ax",@progbits
	.align	128
        .global         _Z23gemm_half_q_half_kernelILi2ELi10ELb0ELb0ELi64EEvPK6__halfPKjS4_S2_PS0_iiiiPKtS7_iiiiiibS2_i
        .type           _Z23gemm_half_q_half_kernelILi2ELi10ELb0ELb0ELi64EEvPK6__halfPKjS4_S2_PS0_iiiiPKtS7_iiiiiibS2_i,@function
        .size           _Z23gemm_half_q_half_kernelILi2ELi10ELb0ELb0ELi64EEvPK6__halfPKjS4_S2_PS0_iiiiPKtS7_iiiiiibS2_i,(.L_x_4202 - _Z23gemm_half_q_half_kernelILi2ELi10ELb0ELb0ELi64EEvPK6__halfPKjS4_S2_PS0_iiiiPKtS7_iiiiiibS2_i)
        .other          _Z23gemm_half_q_half_kernelILi2ELi10ELb0ELb0ELi64EEvPK6__halfPKjS4_S2_PS0_iiiiPKtS7_iiiiiibS2_i,@"STO_CUDA_ENTRY STV_DEFAULT"
_Z23gemm_half_q_half_kernelILi2ELi10ELb0ELb0ELi64EEvPK6__halfPKjS4_S2_PS0_iiiiPKtS7_iiiiiibS2_i:
.text._Z23gemm_half_q_half_kernelILi2ELi10ELb0ELb0ELi64EEvPK6__halfPKjS4_S2_PS0_iiiiPKtS7_iiiiiibS2_i:
        /* <DEDUP_REMOVED lines=38> */
[C---:B------:R-:W-:Y:S02]  /*0260*/  LEA R8, P0, R9.reuse, UR10, 0x1 ;  /* 0x0000000a09087c11 */ /* 0x040fe4000f8008ff */
[----:B------:R-:W-:Y:S02]  /*0270*/  LEA R7, R2, UR5, 0x1 ;  /* 0x0000000502077c11 */ /* 0x000fe4000f8e08ff */
[----:B------:R-:W-:Y:S02]  /*0280*/  LEA.HI.X R9, R9, UR11, R12, 0x1, P0 ;  /* 0x0000000b09097c11 */ /* 0x000fe400080f0c0c */
[----:B------:R-:W-:Y:S01]  /*0290*/  PLOP3.LUT P0, PT, PT, PT, PT, 0x80, 0x0 ;  /* 0x000000000000781c */ /* 0x000fe20003f0f070 */
[----:B------:R-:W-:-:S12]  /*02a0*/  @!P2 BRA `(.L_x_2718) ;  /* 0x000000000048a947 */ /* 0x000fd80003800000 */
[----:B------:R-:W-:Y:S02]  /*02b0*/  PLOP3.LUT P0, PT, PT, PT, PT, 0x8, 0x0 ;  /* 0x000000000000781c */ /* 0x000fe40003f0e170 */
[----:B------:R-:W-:-:S11]  /*02c0*/  IADD3 R17, R21, -0x3, RZ ;  /* 0xfffffffd15117810 */ /* 0x000fd60007ffe0ff */
.L_x_2719:
        /* <DEDUP_REMOVED lines=16> */
.L_x_2718:
        /* <DEDUP_REMOVED lines=16> */
.L_x_2717:
        /* <DEDUP_REMOVED lines=17> */
.L_x_2721:
        /* <DEDUP_REMOVED lines=16> */
.L_x_2720:
        /* <DEDUP_REMOVED lines=14> */
.L_x_2716:
[----:B------:R-:W-:Y:S05]  /*07c0*/  BSYNC B0 ;  /* 0x0000000000007941 */ /* 0x000fea0003800000 */
.L_x_2715:
        /* <DEDUP_REMOVED lines=13> */
[----:B------:R-:W-:-:S04]  /*08a0*/  PLOP3.LUT P0, PT, PT, PT, PT, 0x80, 0x0 ;  /* 0x000000000000781c */ /* 0x000fc80003f0f070 */
[----:B------:R-:W-:-:S04]  /*08b0*/  LEA R9, R4, UR4, 0x1 ;  /* 0x0000000404097c11 */ /* 0x000fc8000f8e08ff */
[----:B------:R-:W-:Y:S01]  /*08c0*/  LEA R9, R2, R9, 0x2 ;  /* 0x0000000902097211 */ /* 0x000fe200078e10ff */
[----:B------:R-:W-:-:S04]  /*08d0*/  HFMA2.MMA R2, -RZ, RZ, 0, 0 ;  /* 0x00000000ff027435 */ /* 0x000fc800000001ff */
[----:B0-----:R-:W-:Y:S01]  /*08e0*/  IMAD.WIDE R6, R9, 0x2, R6 ;  /* 0x0000000209067825 */ /* 0x001fe200078e0206 */
[----:B------:R-:W-:Y:S06]  /*08f0*/  @!P2 BRA `(.L_x_2723) ;  /* 0x000000000034a947 */ /* 0x000fec0003800000 */
[----:B------:R-:W-:Y:S02]  /*0900*/  PLOP3.LUT P0, PT, PT, PT, PT, 0x8, 0x0 ;  /* 0x000000000000781c */ /* 0x000fe40003f0e170 */
[----:B------:R-:W-:-:S11]  /*0910*/  IADD3 R15, R21, -0x3, RZ ;  /* 0xfffffffd150f7810 */ /* 0x000fd60007ffe0ff */
.L_x_2724:
        /* <DEDUP_REMOVED lines=11> */
.L_x_2723:
        /* <DEDUP_REMOVED lines=10> */
.L_x_2722:
        /* <DEDUP_REMOVED lines=17> */
.L_x_2726:
        /* <DEDUP_REMOVED lines=42> */
.L_x_2725:
        /* <DEDUP_REMOVED lines=24> */
.L_x_2727:
        /* <DEDUP_REMOVED lines=8> */
.L_x_2728:
[----:B------:R-:W-:Y:S01]  /*1020*/  HFMA2.MMA R2, -RZ, RZ, 0, 0 ;  /* 0x00000000ff027435 */ /* 0x000fe200000001ff */
[----:B------:R-:W-:Y:S01]  /*1030*/  MOV R11, RZ ;  /* 0x000000ff000b7202 */ /* 0x000fe20000000f00 */
        /* <DEDUP_REMOVED lines=10> */
.L_x_2729:
        /* <DEDUP_REMOVED lines=8> */
.L_x_2730:
        /* <DEDUP_REMOVED lines=8> */
.L_x_2731:
        /* <DEDUP_REMOVED lines=20> */
[----:B------:R-:W-:Y:S01]  /*1320*/  IADD3 R17, R23, R14, RZ ;  /* 0x0000000e17117210 */ /* 0x000fe20007ffe0ff */
[----:B------:R-:W-:Y:S06]  /*1330*/  @P0 BRA `(.L_x_2732) ;  /* 0x0000003000b00947 */ /* 0x000fec0003800000 */
[----:B------:R-:W-:Y:S01]  /*1340*/  HFMA2.MMA R20, -RZ, RZ, 0, 0 ;  /* 0x00000000ff147435 */ /* 0x000fe200000001ff */
[----:B------:R-:W-:Y:S01]  /*1350*/  PRMT R11, RZ, 0x7610, R11 ;  /* 0x00007610ff0b7816 */ /* 0x000fe2000000000b */
[----:B------:R-:W-:-:S09]  /*1360*/  ULDC UR5, c[0x0][0x264] ;  /* 0x0000990000057ab9 */ /* 0x000fd20000000800 */
.L_x_2737:
        /* <DEDUP_REMOVED lines=24> */
[----:B------:R-:W-:Y:S02]  /*14f0*/  LOP3.LUT R4, R5, 0xf000f, RZ, 0xc0, !PT ;  /* 0x000f000f05047812 */ /* 0x000fe400078ec0ff */
[----:B------:R-:W-:Y:S02]  /*1500*/  LOP3.LUT R0, R0, 0x64006400, RZ, 0xfc, !PT ;  /* 0x6400640000007812 */ /* 0x000fe400078efcff */
[C---:B------:R-:W-:Y:S02]  /*1510*/  LOP3.LUT R28, R6.reuse, 0xf000f, RZ, 0xc0, !PT ;  /* 0x000f000f061c7812 */ /* 0x040fe400078ec0ff */
[----:B------:R-:W-:-:S02]  /*1520*/  LOP3.LUT R33, R6, 0xf000f0, RZ, 0xc0, !PT ;  /* 0x00f000f006217812 */ /* 0x000fc400078ec0ff */
[----:B------:R-:W-:Y:S02]  /*1530*/  SHF.R.U32.HI R16, RZ, 0x8, R6 ;  /* 0x00000008ff107819 */ /* 0x000fe40000011606 */
[----:B------:R-:W-:Y:S02]  /*1540*/  LOP3.LUT R6, R7, 0xf000f, RZ, 0xc0, !PT ;  /* 0x000f000f07067812 */ /* 0x000fe400078ec0ff */
[----:B------:R-:W-:Y:S02]  /*1550*/  LOP3.LUT R32, R5, 0xf000f0, RZ, 0xc0, !PT ;  /* 0x00f000f005207812 */ /* 0x000fe400078ec0ff */
[----:B------:R-:W-:Y:S01]  /*1560*/  SHF.R.U32.HI R14, RZ, 0x8, R5 ;  /* 0x00000008ff0e7819 */ /* 0x000fe20000011605 */
[----:B------:R-:W-:Y:S01]  /*1570*/  HADD2.F32 R5, -RZ, R2.H0_H0 ;  /* 0x20000002ff057230 */ /* 0x000fe20000004100 */
        /* <DEDUP_REMOVED lines=19> */
[-C--:B------:R-:W-:Y:S02]  /*16b0*/  HFMA2 R24, R24, R59.reuse.H0_H0, -72, -72 ;  /* 0xd480d48018187431 */ /* 0x080fe4000004003b */
[----:B------:R-:W-:Y:S01]  /*16c0*/  HADD2.F32 R29, -RZ, R28.H1_H1 ;  /* 0x3000001cff1d7230 */ /* 0x000fe20000004100 */
[----:B------:R-:W-:Y:S01]  /*16d0*/  LOP3.LUT R28, R25, 0x64006400, RZ, 0xfc, !PT ;  /* 0x64006400191c7812 */ /* 0x000fe200078efcff */
[--C-:B------:R-:W-:Y:S02]  /*16e0*/  HADD2.F32 R0, -RZ, R34.reuse.H0_H0 ;  /* 0x20000022ff007230 */ /* 0x100fe40000004100 */
[----:B------:R-:W-:Y:S01]  /*16f0*/  FFMA.FTZ R36, R5, R2, RZ ;  /* 0x0000000205247223 */ /* 0x000fe200000100ff */
[----:B------:R-:W-:Y:S01]  /*1700*/  HADD2.F32 R25, -RZ, R34.H1_H1 ;  /* 0x30000022ff197230 */ /* 0x000fe20000004100 */
[----:B------:R-:W-:Y:S01]  /*1710*/  LOP3.LUT R34, R33, 0x64006400, RZ, 0xfc, !PT ;  /* 0x6400640021227812 */ /* 0x000fe200078efcff */
[----:B------:R-:W-:-:S02]  /*1720*/  HFMA2 R35, R28, R59.H0_H0, -72, -72 ;  /* 0xd480d4801c237431 */ /* 0x000fc4000004003b */
[C---:B------:R-:W-:Y:S01]  /*1730*/  FFMA.FTZ R38, R5.reuse, R0, RZ ;  /* 0x0000000005267223 */ /* 0x040fe200000100ff */
[----:B------:R-:W-:Y:S01]  /*1740*/  FFMA.FTZ R28, R4, R5, RZ ;  /* 0x00000005041c7223 */ /* 0x000fe200000100ff */
[----:B------:R-:W-:Y:S01]  /*1750*/  FFMA.FTZ R33, R5, R3, RZ ;  /* 0x0000000305217223 */ /* 0x000fe200000100ff */
[----:B------:R-:W-:Y:S02]  /*1760*/  HFMA2 R5, R34, R59.H0_H0, -72, -72 ;  /* 0xd480d48022057431 */ /* 0x000fe4000004003b */
[C---:B------:R-:W-:Y:S01]  /*1770*/  FFMA.FTZ R45, R26.reuse, R25, R38 ;  /* 0x000000191a2d7223 */ /* 0x040fe20000010026 */
[--C-:B------:R-:W-:Y:S02]  /*1780*/  HADD2.F32 R38, -RZ, R35.reuse.H0_H0 ;  /* 0x20000023ff267230 */ /* 0x100fe40000004100 */
[----:B------:R-:W-:Y:S01]  /*1790*/  FFMA.FTZ R39, R31, R26, R28 ;  /* 0x0000001a1f277223 */ /* 0x000fe2000001001c */
[----:B------:R-:W-:Y:S01]  /*17a0*/  FFMA.FTZ R41, R26, R29, R36 ;  /* 0x0000001d1a297223 */ /* 0x000fe20000010024 */
[----:B------:R-:W-:-:S02]  /*17b0*/  HADD2.F32 R37, -RZ, R35.H1_H1 ;  /* 0x30000023ff257230 */ /* 0x000fc40000004100 */
[----:B------:R-:W-:Y:S01]  /*17c0*/  FFMA.FTZ R28, R26, R30, R33 ;  /* 0x0000001e1a1c7223 */ /* 0x000fe20000010021 */
[--C-:B------:R-:W-:Y:S01]  /*17d0*/  HADD2.F32 R36, -RZ, R32.reuse.H0_H0 ;  /* 0x20000020ff247230 */ /* 0x100fe20000004100 */
[----:B------:R-:W-:Y:S01]  /*17e0*/  LOP3.LUT R40, R40, 0x64006400, RZ, 0xfc, !PT ;  /* 0x6400640028287812 */ /* 0x000fe200078efcff */
[----:B------:R-:W-:Y:S01]  /*17f0*/  HADD2.F32 R35, -RZ, R32.H1_H1 ;  /* 0x30000020ff237230 */ /* 0x000fe20000004100 */
[----:B------:R-:W-:Y:S01]  /*1800*/  LOP3.LUT R16, R16, 0xf000f0, RZ, 0xc0, !PT ;  /* 0x00f000f010107812 */ /* 0x000fe200078ec0ff */
[--C-:B------:R-:W-:Y:S02]  /*1810*/  HADD2.F32 R34, -RZ, R5.reuse.H0_H0 ;  /* 0x20000005ff227230 */ /* 0x100fe40000004100 */
[----:B------:R-:W-:Y:S01]  /*1820*/  FFMA.FTZ R43, R27, R36, R28 ;  /* 0x000000241b2b7223 */ /* 0x000fe2000001001c */
[----:B------:R-:W-:Y:S02]  /*1830*/  HADD2.F32 R33, -RZ, R5.H1_H1 ;  /* 0x30000005ff217230 */ /* 0x000fe40000004100 */
[----:B------:R-:W-:-:S02]  /*1840*/  HADD2 R46, R40, -1032, -1032 ;  /* 0xe408e408282e7430 */ /* 0x000fc40000000000 */
[--C-:B------:R-:W-:Y:S02]  /*1850*/  HADD2.F32 R32, -RZ, R24.reuse.H0_H0 ;  /* 0x20000018ff207230 */ /* 0x100fe40000004100 */
[C---:B------:R-:W-:Y:S01]  /*1860*/  FFMA.FTZ R26, R27.reuse, R34, R41 ;  /* 0x000000221b1a7223 */ /* 0x040fe20000010029 */
[----:B------:R-:W-:Y:S02]  /*1870*/  HADD2.F32 R5, -RZ, R24.H1_H1 ;  /* 0x30000018ff057230 */ /* 0x000fe40000004100 */
[----:B------:R-:W-:Y:S01]  /*1880*/  FFMA.FTZ R24, R38, R27, R39 ;  /* 0x0000001b26187223 */ /* 0x000fe20000010027 */
        /* <DEDUP_REMOVED lines=19> */
[C---:B------:R-:W-:Y:S01]  /*19c0*/  FFMA.FTZ R45, R28.reuse, R40, R45 ;  /* 0x000000281c2d7223 */ /* 0x040fe2000001002d */
[--C-:B------:R-:W-:Y:S02]  /*19d0*/  HADD2.F32 R39, -RZ, R26.reuse.H0_H0 ;  /* 0x2000001aff277230 */ /* 0x100fe40000004100 */
[----:B------:R-:W-:Y:S01]  /*19e0*/  FFMA.FTZ R43, R28, R41, R43 ;  /* 0x000000291c2b7223 */ /* 0x000fe2000001002b */
        /* <DEDUP_REMOVED lines=18> */
[----:B------:R-:W-:Y:S01]  /*1b10*/  FFMA.FTZ R27, R54, R24, R27 ;  /* 0x00000018361b7223 */ /* 0x000fe2000001001b */
[----:B------:R-:W-:Y:S02]  /*1b20*/  HFMA2 R26, R26, R59.H0_H0, -72, -72 ;  /* 0xd480d4801a1a7431 */ /* 0x000fe4000004003b */
[----:B------:R-:W-:-:S02]  /*1b30*/  HADD2.F32 R7, -RZ, R7.H1_H1 ;  /* 0x30000007ff077230 */ /* 0x000fc40000004100 */
[C---:B------:R-:W-:Y:S01]  /*1b40*/  FFMA.FTZ R13, R24.reuse, R53, R43 ;  /* 0x00000035180d7223 */ /* 0x040fe2000001002b */
[----:B------:R-:W-:Y:S02]  /*1b50*/  HADD2.F32 R46, -RZ, R14.H1_H1 ;  /* 0x3000000eff2e7230 */ /* 0x000fe40000004100 */
[----:B------:R-:W-:Y:S01]  /*1b60*/  FFMA.FTZ R15, R24, R52, R45 ;  /* 0x00000034180f7223 */ /* 0x000fe2000001002d */
[----:B------:R-:W-:Y:S02]  /*1b70*/  HADD2.F32 R49, -RZ, R28.H0_H0 ;  /* 0x2000001cff317230 */ /* 0x000fe40000004100 */
[----:B------:R-:W-:Y:S01]  /*1b80*/  FFMA.FTZ R27, R50, R6, R27 ;  /* 0x00000006321b7223 */ /* 0x000fe2000001001b */
[--C-:B------:R-:W-:Y:S02]  /*1b90*/  HADD2.F32 R48, -RZ, R16.reuse.H0_H0 ;  /* 0x20000010ff307230 */ /* 0x100fe40000004100 */
[----:B------:R-:W-:Y:S01]  /*1ba0*/  FFMA.FTZ R24, R24, R51, R44 ;  /* 0x0000003318187223 */ /* 0x000fe2000001002c */
[----:B------:R-:W-:-:S02]  /*1bb0*/  HADD2.F32 R44, -RZ, R16.H1_H1 ;  /* 0x30000010ff2c7230 */ /* 0x000fc40000004100 */
[----:B------:R-:W-:Y:S01]  /*1bc0*/  FFMA.FTZ R27, R46, R7, R27 ;  /* 0x000000072e1b7223 */ /* 0x000fe2000001001b */
[----:B------:R-:W-:Y:S02]  /*1bd0*/  HADD2.F32 R47, -RZ, R26.H0_H0 ;  /* 0x2000001aff2f7230 */ /* 0x000fe40000004100 */
[C---:B------:R-:W-:Y:S01]  /*1be0*/  FFMA.FTZ R14, R6.reuse, R49, R13 ;  /* 0x00000031060e7223 */ /* 0x040fe2000001000d */
[----:B------:R-:W-:Y:S02]  /*1bf0*/  HADD2.F32 R16, -RZ, R12.H0_H0 ;  /* 0x2000000cff107230 */ /* 0x000fe40000004100 */
[C---:B------:R-:W-:Y:S01]  /*1c00*/  FFMA.FTZ R15, R6.reuse, R48, R15 ;  /* 0x00000030060f7223 */ /* 0x040fe2000001000f */
[----:B------:R-:W-:Y:S02]  /*1c10*/  HADD2.F32 R45, -RZ, R28.H1_H1 ;  /* 0x3000001cff2d7230 */ /* 0x000fe40000004100 */
[----:B------:R-:W-:Y:S02]  /*1c20*/  HADD2.F32 R43, -RZ, R26.H1_H1 ;  /* 0x3000001aff2b7230 */ /* 0x000fe40000004100 */
[----:B------:R-:W-:Y:S01]  /*1c30*/  FFMA.FTZ R26, R6, R47, R24 ;  /* 0x0000002f061a7223 */ /* 0x000fe20000010018 */
[----:B------:R-:W-:Y:S01]  /*1c40*/  FMUL.FTZ R24, R27, R16 ;  /* 0x000000101b187220 */ /* 0x000fe20000410000 */
[C---:B------:R-:W-:Y:S01]  /*1c50*/  FFMA.FTZ R6, R7.reuse, R45, R14 ;  /* 0x0000002d07067223 */ /* 0x040fe2000001000e */
[----:B------:R-:W-:Y:S01]  /*1c60*/  FFMA.FTZ R27, R7, R44, R15 ;  /* 0x0000002c071b7223 */ /* 0x000fe2000001000f */
[----:B------:R-:W-:-:S02]  /*1c70*/  HADD2.F32 R15, -RZ, R12.H1_H1 ;  /* 0x3000000cff0f7230 */ /* 0x000fc40000004100 */
[----:B------:R-:W-:Y:S01]  /*1c80*/  FFMA.FTZ R26, R7, R43, R26 ;  /* 0x0000002b071a7223 */ /* 0x000fe2000001001a */
[--C-:B------:R-:W-:Y:S01]  /*1c90*/  HADD2.F32 R14, -RZ, R56.reuse.H0_H0 ;  /* 0x20000038ff0e7230 */ /* 0x100fe20000004100 */
[----:B------:R-:W-:Y:S01]  /*1ca0*/  F2FP.F16.F32.PACK_AB R24, RZ, R24 ;  /* 0x00000018ff18723e */ /* 0x000fe200000000ff */
[----:B------:R-:W-:Y:S02]  /*1cb0*/  HADD2.F32 R13, -RZ, R56.H1_H1 ;  /* 0x30000038ff0d7230 */ /* 0x000fe40000004100 */
[----:B------:R-:W-:Y:S01]  /*1cc0*/  FMUL.FTZ R6, R6, R15 ;  /* 0x0000000f06067220 */ /* 0x000fe20000410000 */
[----:B------:R-:W-:Y:S01]  /*1cd0*/  FMUL.FTZ R27, R27, R14 ;  /* 0x0000000e1b1b7220 */ /* 0x000fe20000410000 */
[----:B------:R-:W-:Y:S02]  /*1ce0*/  HADD2 R24, R24.H0_H0, R11.H0_H0 ;  /* 0x2000000b18187230 */ /* 0x000fe40000000800 */
[----:B------:R-:W-:Y:S01]  /*1cf0*/  FMUL.FTZ R26, R26, R13 ;  /* 0x0000000d1a1a7220 */ /* 0x000fe20000410000 */
[----:B------:R-:W-:-:S02]  /*1d00*/  F2FP.F16.F32.PACK_AB R6, RZ, R6 ;  /* 0x00000006ff06723e */ /* 0x000fc400000000ff */
[----:B------:R-:W-:Y:S02]  /*1d10*/  F2FP.F16.F32.PACK_AB R27, RZ, R27 ;  /* 0x0000001bff1b723e */ /* 0x000fe400000000ff */
[----:B------:R-:W-:Y:S01]  /*1d20*/  F2FP.F16.F32.PACK_AB R28, RZ, R26 ;  /* 0x0000001aff1c723e */ /* 0x000fe200000000ff */
[----:B------:R-:W-:Y:S02]  /*1d30*/  HADD2 R26, R6.H0_H0, R11.H1_H1 ;  /* 0x3000000b061a7230 */ /* 0x000fe40000000800 */
[--C-:B------:R-:W-:Y:S02]  /*1d40*/  HADD2 R27, R27.H0_H0, R10.reuse.H0_H0 ;  /* 0x2000000a1b1b7230 */ /* 0x100fe40000000800 */
        /* <DEDUP_REMOVED lines=56> */
.L_x_2734:
[----:B------:R-:W0:Y:S01]  /*20d0*/  LDC R25, c[0x0][0x23c] ;  /* 0x00008f00ff197b82 */ /* 0x000e220000000800 */
[----:B------:R-:W1:Y:S01]  /*20e0*/  LDS.64 R2, [UR4+0x10] ;  /* 0x00001004ff027984 */ /* 0x000e620008000a00 */
[----:B0-----:R-:W-:-:S05]  /*20f0*/  IMAD.WIDE R10, R25, 0x4, R8 ;  /* 0x00000004190a7825 */ /* 0x001fca00078e0208 */
[----:B------:R0:W2:Y:S02]  /*2100*/  LDG.E.128.CONSTANT R4, desc[UR8][R10.64] ;  /* 0x000000080a047981 */ /* 0x0000a4000c1e9d00 */
[----:B0-----:R-:W-:-:S04]  /*2110*/  IMAD.WIDE R10, R25, 0x4, R10 ;  /* 0x00000004190a7825 */ /* 0x001fc800078e020a */
[--C-:B-1----:R-:W-:Y:S02]  /*2120*/  HADD2.F32 R31, -RZ, R2.reuse.H0_H0 ;  /* 0x20000002ff1f7230 */ /* 0x102fe40000004100 */
[----:B------:R-:W-:Y:S02]  /*2130*/  HADD2.F32 R32, -RZ, R2.H1_H1 ;  /* 0x30000002ff207230 */ /* 0x000fe40000004100 */
[----:B------:R-:W-:Y:S01]  /*2140*/  HADD2.F32 R50, -RZ, R3.H1_H1 ;  /* 0x30000003ff327230 */ /* 0x000fe20000004100 */
[C---:B--2---:R-:W-:Y:S02]  /*2150*/  LOP3.LUT R30, R4.reuse, 0xf000f, RZ, 0xc0, !PT ;  /* 0x000f000f041e7812 */ /* 0x044fe400078ec0ff */
        /* <DEDUP_REMOVED lines=8> */
[----:B------:R-:W-:Y:S01]  /*21e0*/  LOP3.LUT R5, R5, 0x64006400, RZ, 0xfc, !PT ;  /* 0x6400640005057812 */ /* 0x000fe200078efcff */
[----:B------:R-:W-:Y:S01]  /*21f0*/  HADD2 R2, R30, -1032, -1032 ;  /* 0xe408e4081e027430 */ /* 0x000fe20000000000 */
[----:B------:R-:W-:Y:S01]  /*2200*/  LOP3.LUT R0, R6, 0xf000f0, RZ, 0xc0, !PT ;  /* 0x00f000f006007812 */ /* 0x000fe200078ec0ff */
[----:B------:R-:W-:Y:S01]  /*2210*/  HADD2.F32 R30, -RZ, R3.H0_H0 ;  /* 0x20000003ff1e7230 */ /* 0x000fe20000004100 */
[----:B------:R-:W-:Y:S01]  /*2220*/  SHF.R.U32.HI R54, RZ, 0x8, R6 ;  /* 0x00000008ff367819 */ /* 0x000fe20000011606 */
[----:B------:R-:W-:Y:S01]  /*2230*/  HADD2 R6, R4, -1032, -1032 ;  /* 0xe408e40804067430 */ /* 0x000fe20000000000 */
[C---:B------:R-:W-:Y:S01]  /*2240*/  LOP3.LUT R36, R7.reuse, 0xf000f, RZ, 0xc0, !PT ;  /* 0x000f000f07247812 */ /* 0x040fe200078ec0ff */
[----:B------:R-:W-:Y:S01]  /*2250*/  HADD2.F32 R4, -RZ, R2.H0_H0 ;  /* 0x20000002ff047230 */ /* 0x000fe20000004100 */
[----:B------:R-:W-:-:S02]  /*2260*/  LOP3.LUT R33, R7, 0xf000f0, RZ, 0xc0, !PT ;  /* 0x00f000f007217812 */ /* 0x000fc400078ec0ff */
[----:B------:R-:W-:Y:S01]  /*2270*/  SHF.R.U32.HI R52, RZ, 0x8, R7 ;  /* 0x00000008ff347819 */ /* 0x000fe20000011607 */
[----:B------:R-:W-:Y:S02]  /*2280*/  HADD2 R7, R5, -1032, -1032 ;  /* 0xe408e40805077430 */ /* 0x000fe40000000000 */
[----:B------:R-:W-:Y:S01]  /*2290*/  HADD2.F32 R5, -RZ, R2.H1_H1 ;  /* 0x30000002ff057230 */ /* 0x000fe20000004100 */
[----:B------:R-:W-:Y:S01]  /*22a0*/  LOP3.LUT R36, R36, 0x64006400, RZ, 0xfc, !PT ;  /* 0x6400640024247812 */ /* 0x000fe200078efcff */
[--C-:B------:R-:W-:Y:S01]  /*22b0*/  HADD2.F32 R3, -RZ, R6.reuse.H0_H0 ;  /* 0x20000006ff037230 */ /* 0x100fe20000004100 */
[----:B------:R-:W-:Y:S01]  /*22c0*/  LOP3.LUT R34, R34, 0x64006400, RZ, 0xfc, !PT ;  /* 0x6400640022227812 */ /* 0x000fe200078efcff */
[----:B------:R-:W-:Y:S01]  /*22d0*/  HADD2.F32 R45, -RZ, R6.H1_H1 ;  /* 0x30000006ff2d7230 */ /* 0x000fe20000004100 */
[----:B------:R-:W-:Y:S01]  /*22e0*/  LOP3.LUT R0, R0, 0x64006400, RZ, 0xfc, !PT ;  /* 0x6400640000007812 */ /* 0x000fe200078efcff */
[----:B------:R-:W-:Y:S02]  /*22f0*/  HADD2.F32 R2, -RZ, R7.H0_H0 ;  /* 0x20000007ff027230 */ /* 0x000fe40000004100 */
[----:B------:R-:W-:-:S02]  /*2300*/  HADD2 R37, R36, -1032, -1032 ;  /* 0xe408e40824257430 */ /* 0x000fc40000000000 */
[----:B------:R-:W-:Y:S01]  /*2310*/  HADD2.F32 R44, -RZ, R7.H1_H1 ;  /* 0x30000007ff2c7230 */ /* 0x000fe20000004100 */
[----:B------:R-:W-:Y:S01]  /*2320*/  LOP3.LUT R38, R35, 0x64006400, RZ, 0xfc, !PT ;  /* 0x6400640023267812 */ /* 0x000fe200078efcff */
[----:B------:R-:W0:Y:S01]  /*2330*/  LDS.64 R6, [UR4+0x18] ;  /* 0x00001804ff067984 */ /* 0x000e220008000a00 */
[----:B------:R-:W-:Y:S01]  /*2340*/  LOP3.LUT R40, R33, 0x64006400, RZ, 0xfc, !PT ;  /* 0x6400640021287812 */ /* 0x000fe200078efcff */
[-C--:B------:R-:W-:Y:S02]  /*2350*/  HFMA2 R36, R34, R59.reuse.H0_H0, -72, -72 ;  /* 0xd480d48022247431 */ /* 0x080fe4000004003b */
[--C-:B------:R-:W-:Y:S02]  /*2360*/  HADD2.F32 R43, -RZ, R37.reuse.H1_H1 ;  /* 0x30000025ff2b7230 */ /* 0x100fe40000004100 */
[----:B------:R-:W-:Y:S02]  /*2370*/  HFMA2 R34, R0, R59.H0_H0, -72, -72 ;  /* 0xd480d48000227431 */ /* 0x000fe4000004003b */
[----:B------:R-:W-:-:S02]  /*2380*/  HADD2.F32 R0, -RZ, R37.H0_H0 ;  /* 0x20000025ff007230 */ /* 0x000fc40000004100 */
[-C--:B------:R-:W-:Y:S02]  /*2390*/  HFMA2 R33, R38, R59.reuse.H0_H0, -72, -72 ;  /* 0xd480d48026217431 */ /* 0x080fe4000004003b */
[----:B------:R-:W-:Y:S01]  /*23a0*/  FFMA.FTZ R38, R4, R31, RZ ;  /* 0x0000001f04267223 */ /* 0x000fe200000100ff */
[----:B------:R-:W-:Y:S02]  /*23b0*/  HFMA2 R35, R40, R59.H0_H0, -72, -72 ;  /* 0xd480d48028237431 */ /* 0x000fe4000004003b */
        /* <DEDUP_REMOVED lines=56> */
[----:B------:R-:W-:Y:S02]  /*2740*/  HFMA2 R49, R58, R59.H0_H0, -72, -72 ;  /* 0xd480d4803a317431 */ /* 0x000fe4000004003b */
        /* <DEDUP_REMOVED lines=8> */
[----:B------:R-:W-:-:S02]  /*27d0*/  HADD2.F32 R49, -RZ, R49.H1_H1 ;  /* 0x30000031ff317230 */ /* 0x000fc40000004100 */
[-C--:B------:R-:W-:Y:S02]  /*27e0*/  HFMA2 R54, R54, R59.reuse.H0_H0, -72, -72 ;  /* 0xd480d48036367431 */ /* 0x080fe4000004003b */
[-C--:B------:R-:W-:Y:S02]  /*27f0*/  HFMA2 R53, R50, R59.reuse.H0_H0, -72, -72 ;  /* 0xd480d48032357431 */ /* 0x080fe4000004003b */
[----:B------:R-:W-:Y:S01]  /*2800*/  FFMA.FTZ R50, R46, R63, R51 ;  /* 0x0000003f2e327223 */ /* 0x000fe20000010033 */
[----:B------:R-:W-:Y:S02]  /*2810*/  HFMA2 R55, R52, R59.H0_H0, -72, -72 ;  /* 0xd480d48034377431 */ /* 0x000fe4000004003b */
[----:B------:R-:W-:Y:S02]  /*2820*/  HADD2.F32 R51, -RZ, R54.H0_H0 ;  /* 0x20000036ff337230 */ /* 0x000fe40000004100 */
[----:B------:R-:W-:Y:S01]  /*2830*/  FFMA.FTZ R7, R49, R57, R50 ;  /* 0x0000003931077223 */ /* 0x000fe20000010032 */
[----:B------:R-:W-:-:S02]  /*2840*/  HADD2.F32 R50, -RZ, R53.H0_H0 ;  /* 0x20000035ff327230 */ /* 0x000fc40000004100 */
[----:B------:R-:W-:Y:S02]  /*2850*/  HADD2.F32 R52, -RZ, R55.H0_H0 ;  /* 0x20000037ff347230 */ /* 0x000fe40000004100 */
[----:B------:R-:W-:Y:S01]  /*2860*/  FMUL.FTZ R58, R16, R7 ;  /* 0x00000007103a7220 */ /* 0x000fe20000410000 */
[C---:B------:R-:W-:Y:S01]  /*2870*/  FFMA.FTZ R7, R63.reuse, R51, R6 ;  /* 0x000000333f077223 */ /* 0x040fe20000010006 */
[----:B------:R-:W-:Y:S02]  /*2880*/  HADD2.F32 R53, -RZ, R53.H1_H1 ;  /* 0x30000035ff357230 */ /* 0x000fe40000004100 */
[C---:B------:R-:W-:Y:S01]  /*2890*/  FFMA.FTZ R60, R63.reuse, R50, R60 ;  /* 0x000000323f3c7223 */ /* 0x040fe2000001003c */
[----:B------:R-:W-:Y:S02]  /*28a0*/  HADD2.F32 R54, -RZ, R54.H1_H1 ;  /* 0x30000036ff367230 */ /* 0x000fe40000004100 */
[----:B------:R-:W-:Y:S01]  /*28b0*/  FFMA.FTZ R6, R63, R52, R61 ;  /* 0x000000343f067223 */ /* 0x000fe2000001003d */
[----:B------:R-:W-:-:S02]  /*28c0*/  HADD2.F32 R55, -RZ, R55.H1_H1 ;  /* 0x30000037ff377230 */ /* 0x000fc40000004100 */
[C---:B------:R-:W-:Y:S01]  /*28d0*/  FFMA.FTZ R60, R57.reuse, R53, R60 ;  /* 0x00000035393c7223 */ /* 0x040fe2000001003c */
[----:B------:R-:W-:Y:S01]  /*28e0*/  F2FP.F16.F32.PACK_AB R58, RZ, R58 ;  /* 0x0000003aff3a723e */ /* 0x000fe200000000ff */
[C---:B------:R-:W-:Y:S01]  /*28f0*/  FFMA.FTZ R7, R57.reuse, R54, R7 ;  /* 0x0000003639077223 */ /* 0x040fe20000010007 */
[----:B------:R-:W-:Y:S01]  /*2900*/  FFMA.FTZ R6, R57, R55, R6 ;  /* 0x0000003739067223 */ /* 0x000fe20000010006 */
[----:B------:R-:W-:Y:S02]  /*2910*/  FMUL.FTZ R57, R15, R60 ;  /* 0x0000003c0f397220 */ /* 0x000fe40000410000 */
[----:B------:R-:W-:Y:S01]  /*2920*/  FMUL.FTZ R7, R14, R7 ;  /* 0x000000070e077220 */ /* 0x000fe20000410000 */
[----:B------:R-:W-:Y:S02]  /*2930*/  HADD2 R24, R58.H0_H0, R24.H0_H0 ;  /* 0x200000183a187230 */ /* 0x000fe40000000800 */
[----:B------:R-:W-:Y:S01]  /*2940*/  FMUL.FTZ R6, R13, R6 ;  /* 0x000000060d067220 */ /* 0x000fe20000410000 */
[----:B------:R-:W-:-:S02]  /*2950*/  F2FP.F16.F32.PACK_AB R57, RZ, R57 ;  /* 0x00000039ff39723e */ /* 0x000fc400000000ff */
[----:B------:R-:W-:Y:S02]  /*2960*/  F2FP.F16.F32.PACK_AB R7, RZ, R7 ;  /* 0x00000007ff07723e */ /* 0x000fe400000000ff */
[----:B------:R-:W-:Y:S01]  /*2970*/  F2FP.F16.F32.PACK_AB R6, RZ, R6 ;  /* 0x00000006ff06723e */ /* 0x000fe200000000ff */
[----:B------:R-:W-:Y:S02]  /*2980*/  HADD2 R26, R57.H0_H0, R26.H0_H0 ;  /* 0x2000001a391a7230 */ /* 0x000fe40000000800 */
        /* <DEDUP_REMOVED lines=11> */
[--C-:B------:R-:W-:Y:S01]  /*2a40*/  HADD2.F32 R2, -RZ, R7.reuse.H0_H0 ;  /* 0x20000007ff027230 */ /* 0x100fe20000004100 */
[----:B------:R-:W0:Y:S01]  /*2a50*/  LDS.64 R4, [UR4+0x98] ;  /* 0x00009804ff047984 */ /* 0x000e220008000a00 */
        /* <DEDUP_REMOVED lines=44> */
.L_x_2735:
[----:B------:R-:W2:Y:S04]  /*2d20*/  LDG.E.128.CONSTANT R4, desc[UR8][R10.64] ;  /* 0x000000080a047981 */ /* 0x000ea8000c1e9d00 */
[----:B------:R-:W0:Y:S02]  /*2d30*/  LDS.64 R2, [UR4+0x20] ;  /* 0x00002004ff027984 */ /* 0x000e240008000a00 */
[----:B0-----:R-:W-:Y:S02]  /*2d40*/  HADD2.F32 R30, -RZ, R2.H1_H1 ;  /* 0x30000002ff1e7230 */ /* 0x001fe40000004100 */
[----:B------:R-:W-:Y:S01]  /*2d50*/  HADD2.F32 R53, -RZ, R3.H1_H1 ;  /* 0x30000003ff357230 */ /* 0x000fe20000004100 */
[C---:B--2---:R-:W-:Y:S02]  /*2d60*/  LOP3.LUT R29, R4.reuse, 0xf000f, RZ, 0xc0, !PT ;  /* 0x000f000f041d7812 */ /* 0x044fe400078ec0ff */
[----:B------:R-:W-:-:S02]  /*2d70*/  LOP3.LUT R32, R4, 0xf000f0, RZ, 0xc0, !PT ;  /* 0x00f000f004207812 */ /* 0x000fc400078ec0ff */
[----:B------:R-:W-:Y:S02]  /*2d80*/  SHF.R.U32.HI R48, RZ, 0x8, R4 ;  /* 0x00000008ff307819 */ /* 0x000fe40000011604 */
[----:B------:R-:W-:Y:S02]  /*2d90*/  LOP3.LUT R4, R5, 0xf000f, RZ, 0xc0, !PT ;  /* 0x000f000f05047812 */ /* 0x000fe400078ec0ff */
[----:B------:R-:W-:Y:S02]  /*2da0*/  LOP3.LUT R29, R29, 0x64006400, RZ, 0xfc, !PT ;  /* 0x640064001d1d7812 */ /* 0x000fe400078efcff */
[----:B------:R-:W-:Y:S02]  /*2db0*/  LOP3.LUT R4, R4, 0x64006400, RZ, 0xfc, !PT ;  /* 0x6400640004047812 */ /* 0x000fe400078efcff */
[C---:B------:R-:W-:Y:S02]  /*2dc0*/  LOP3.LUT R34, R6.reuse, 0xf000f, RZ, 0xc0, !PT ;  /* 0x000f000f06227812 */ /* 0x040fe400078ec0ff */
[----:B------:R-:W-:-:S02]  /*2dd0*/  LOP3.LUT R0, R6, 0xf000f0, RZ, 0xc0, !PT ;  /* 0x00f000f006007812 */ /* 0x000fc400078ec0ff */
[----:B------:R-:W-:Y:S01]  /*2de0*/  SHF.R.U32.HI R50, RZ, 0x8, R6 ;  /* 0x00000008ff327819 */ /* 0x000fe20000011606 */
[----:B------:R-:W-:Y:S01]  /*2df0*/  HADD2 R6, R4, -1032, -1032 ;  /* 0xe408e40804067430 */ /* 0x000fe20000000000 */
[----:B------:R-:W-:Y:S02]  /*2e00*/  LOP3.LUT R33, R5, 0xf000f0, RZ, 0xc0, !PT ;  /* 0x00f000f005217812 */ /* 0x000fe400078ec0ff */
[----:B------:R-:W-:Y:S01]  /*2e10*/  SHF.R.U32.HI R46, RZ, 0x8, R5 ;  /* 0x00000008ff2e7819 */ /* 0x000fe20000011605 */
[----:B------:R-:W-:Y:S02]  /*2e20*/  HADD2.F32 R5, -RZ, R2.H0_H0 ;  /* 0x20000002ff057230 */ /* 0x000fe40000004100 */
[----:B------:R-:W-:Y:S01]  /*2e30*/  HADD2 R2, R29, -1032, -1032 ;  /* 0xe408e4081d027430 */ /* 0x000fe20000000000 */
[C---:B------:R-:W-:Y:S01]  /*2e40*/  LOP3.LUT R35, R7.reuse, 0xf000f, RZ, 0xc0, !PT ;  /* 0x000f000f07237812 */ /* 0x040fe200078ec0ff */
[----:B------:R-:W-:Y:S01]  /*2e50*/  HADD2.F32 R29, -RZ, R3.H0_H0 ;  /* 0x20000003ff1d7230 */ /* 0x000fe20000004100 */
[----:B------:R-:W-:Y:S01]  /*2e60*/  LOP3.LUT R31, R7, 0xf000f0, RZ, 0xc0, !PT ;  /* 0x00f000f0071f7812 */ /* 0x000fe200078ec0ff */
[--C-:B------:R-:W-:Y:S01]  /*2e70*/  HADD2.F32 R3, -RZ, R6.reuse.H0_H0 ;  /* 0x20000006ff037230 */ /* 0x100fe20000004100 */
[----:B------:R-:W-:Y:S01]  /*2e80*/  SHF.R.U32.HI R54, RZ, 0x8, R7 ;  /* 0x00000008ff367819 */ /* 0x000fe20000011607 */
[----:B------:R-:W-:Y:S01]  /*2e90*/  HADD2.F32 R44, -RZ, R6.H1_H1 ;  /* 0x30000006ff2c7230 */ /* 0x000fe20000004100 */
[----:B------:R-:W-:Y:S01]  /*2ea0*/  LOP3.LUT R34, R34, 0x64006400, RZ, 0xfc, !PT ;  /* 0x6400640022227812 */ /* 0x000fe200078efcff */
[----:B------:R-:W0:Y:S01]  /*2eb0*/  LDS.64 R6, [UR4+0x28] ;  /* 0x00002804ff067984 */ /* 0x000e220008000a00 */
[----:B------:R-:W-:Y:S01]  /*2ec0*/  LOP3.LUT R35, R35, 0x64006400, RZ, 0xfc, !PT ;  /* 0x6400640023237812 */ /* 0x000fe200078efcff */
[----:B------:R-:W-:Y:S01]  /*2ed0*/  HADD2.F32 R4, -RZ, R2.H0_H0 ;  /* 0x20000002ff047230 */ /* 0x000fe20000004100 */
[----:B------:R-:W-:Y:S01]  /*2ee0*/  LOP3.LUT R32, R32, 0x64006400, RZ, 0xfc, !PT ;  /* 0x6400640020207812 */ /* 0x000fe200078efcff */
[----:B------:R-:W-:Y:S01]  /*2ef0*/  HADD2 R34, R34, -1032, -1032 ;  /* 0xe408e40822227430 */ /* 0x000fe20000000000 */
[----:B------:R-:W-:Y:S01]  /*2f00*/  LOP3.LUT R0, R0, 0x64006400, RZ, 0xfc, !PT ;  /* 0x6400640000007812 */ /* 0x000fe200078efcff */
[----:B------:R-:W-:-:S02]  /*2f10*/  HADD2 R35, R35, -1032, -1032 ;  /* 0xe408e40823237430 */ /* 0x000fc40000000000 */
[----:B------:R-:W-:Y:S01]  /*2f20*/  HADD2.F32 R45, -RZ, R2.H1_H1 ;  /* 0x30000002ff2d7230 */ /* 0x000fe20000004100 */
[----:B------:R-:W-:Y:S01]  /*2f30*/  LOP3.LUT R36, R33, 0x64006400, RZ, 0xfc, !PT ;  /* 0x6400640021247812 */ /* 0x000fe200078efcff */
[--C-:B------:R-:W-:Y:S01]  /*2f40*/  HADD2.F32 R2, -RZ, R34.reuse.H0_H0 ;  /* 0x20000022ff027230 */ /* 0x100fe20000004100 */
[----:B------:R-:W-:Y:S01]  /*2f50*/  LOP3.LUT R38, R31, 0x64006400, RZ, 0xfc, !PT ;  /* 0x640064001f267812 */ /* 0x000fe200078efcff */
[----:B------:R-:W-:Y:S02]  /*2f60*/  HADD2.F32 R43, -RZ, R34.H1_H1 ;  /* 0x30000022ff2b7230 */ /* 0x000fe40000004100 */
[-C--:B------:R-:W-:Y:S02]  /*2f70*/  HFMA2 R34, R32, R59.reuse.H0_H0, -72, -72 ;  /* 0xd480d48020227431 */ /* 0x080fe4000004003b */
[----:B------:R-:W-:Y:S02]  /*2f80*/  HADD2.F32 R42, -RZ, R35.H1_H1 ;  /* 0x30000023ff2a7230 */ /* 0x000fe40000004100 */
[----:B------:R-:W-:-:S02]  /*2f90*/  HFMA2 R32, R0, R59.H0_H0, -72, -72 ;  /* 0xd480d48000207431 */ /* 0x000fc4000004003b */
[----:B------:R-:W-:Y:S02]  /*2fa0*/  HADD2.F32 R0, -RZ, R35.H0_H0 ;  /* 0x20000023ff007230 */ /* 0x000fe40000004100 */
        /* <DEDUP_REMOVED lines=47> */
[----:B------:R-:W-:Y:S02]  /*32a0*/  HADD2.F32 R47, -RZ, R47.H1_H1 ;  /* 0x3000002fff2f7230 */ /* 0x000fe40000004100 */
[C---:B------:R-:W-:Y:S01]  /*32b0*/  FFMA.FTZ R49, R52.reuse, R31, R58 ;  /* 0x0000001f34317223 */ /* 0x040fe2000001003a */
[----:B------:R-:W-:Y:S02]  /*32c0*/  HADD2.F32 R58, -RZ, R6.H1_H1 ;  /* 0x30000006ff3a7230 */ /* 0x000fe40000004100 */
[----:B------:R-:W-:Y:S01]  /*32d0*/  FFMA.FTZ R52, R52, R30, R53 ;  /* 0x0000001e34347223 */ /* 0x000fe20000010035 */
        /* <DEDUP_REMOVED lines=8> */
[--C-:B------:R-:W-:Y:S02]  /*3360*/  HADD2.F32 R61, -RZ, R7.reuse.H1_H1 ;  /* 0x30000007ff3d7230 */ /* 0x100fe40000004100 */
[----:B------:R-:W-:Y:S02]  /*3370*/  HFMA2 R49, R6, R59.H0_H0, -72, -72 ;  /* 0xd480d48006317431 */ /* 0x000fe4000004003b */
[----:B------:R-:W-:Y:S01]  /*3380*/  HADD2.F32 R6, -RZ, R7.H0_H0 ;  /* 0x20000007ff067230 */ /* 0x000fe20000004100 */
[----:B------:R-:W-:Y:S01]  /*3390*/  LOP3.LUT R52, R52, 0x64006400, RZ, 0xfc, !PT ;  /* 0x6400640034347812 */ /* 0x000fe200078efcff */
[----:B------:R-:W-:Y:S01]  /*33a0*/  FFMA.FTZ R53, R29, R58, R60 ;  /* 0x0000003a1d357223 */ /* 0x000fe2000001003c */
[----:B------:R-:W-:Y:S01]  /*33b0*/  LOP3.LUT R54, R54, 0x64006400, RZ, 0xfc, !PT ;  /* 0x6400640036367812 */ /* 0x000fe200078efcff */
[----:B------:R-:W-:-:S02]  /*33c0*/  HADD2.F32 R46, -RZ, R49.H0_H0 ;  /* 0x20000031ff2e7230 */ /* 0x000fc40000004100 */
[-C--:B------:R-:W-:Y:S02]  /*33d0*/  HFMA2 R50, R50, R59.reuse.H0_H0, -72, -72 ;  /* 0xd480d48032327431 */ /* 0x080fe4000004003b */
[----:B------:R-:W-:Y:S02]  /*33e0*/  HADD2.F32 R55, -RZ, R49.H1_H1 ;  /* 0x30000031ff377230 */ /* 0x000fe40000004100 */
[-C--:B------:R-:W-:Y:S02]  /*33f0*/  HFMA2 R51, R52, R59.reuse.H0_H0, -72, -72 ;  /* 0xd480d48034337431 */ /* 0x080fe4000004003b */
[----:B------:R-:W-:Y:S02]  /*3400*/  HADD2.F32 R5, -RZ, R5.H1_H1 ;  /* 0x30000005ff057230 */ /* 0x000fe40000004100 */
[----:B------:R-:W-:Y:S01]  /*3410*/  FFMA.FTZ R52, R46, R6, R53 ;  /* 0x000000062e347223 */ /* 0x000fe20000010035 */
[----:B------:R-:W-:Y:S02]  /*3420*/  HFMA2 R49, R54, R59.H0_H0, -72, -72 ;  /* 0xd480d48036317431 */ /* 0x000fe4000004003b */
[----:B------:R-:W-:-:S02]  /*3430*/  HADD2.F32 R53, -RZ, R50.H0_H0 ;  /* 0x20000032ff357230 */ /* 0x000fc40000004100 */
[----:B------:R-:W-:Y:S01]  /*3440*/  FFMA.FTZ R7, R55, R61, R52 ;  /* 0x0000003d37077223 */ /* 0x000fe20000010034 */
[----:B------:R-:W-:Y:S02]  /*3450*/  HADD2.F32 R54, -RZ, R51.H0_H0 ;  /* 0x20000033ff367230 */ /* 0x000fe40000004100 */
[----:B------:R-:W-:Y:S01]  /*3460*/  FFMA.FTZ R63, R58, R5, R63 ;  /* 0x000000053a3f7223 */ /* 0x000fe2000001003f */
[----:B------:R-:W-:Y:S02]  /*3470*/  HADD2.F32 R52, -RZ, R49.H0_H0 ;  /* 0x20000031ff347230 */ /* 0x000fe40000004100 */
[----:B------:R-:W-:Y:S01]  /*3480*/  FMUL.FTZ R60, R16, R7 ;  /* 0x00000007103c7220 */ /* 0x000fe20000410000 */
[C---:B------:R-:W-:Y:S01]  /*3490*/  FFMA.FTZ R7, R6.reuse, R53, R62 ;  /* 0x0000003506077223 */ /* 0x040fe2000001003e */
[C---:B------:R-:W-:Y:S01]  /*34a0*/  FFMA.FTZ R58, R6.reuse, R54, R63 ;  /* 0x00000036063a7223 */ /* 0x040fe2000001003f */
[----:B------:R-:W-:Y:S02]  /*34b0*/  HADD2.F32 R51, -RZ, R51.H1_H1 ;  /* 0x30000033ff337230 */ /* 0x000fe40000004100 */
[----:B------:R-:W-:Y:S01]  /*34c0*/  FFMA.FTZ R6, R6, R52, R57 ;  /* 0x0000003406067223 */ /* 0x000fe20000010039 */
[----:B------:R-:W-:Y:S01]  /*34d0*/  HADD2.F32 R50, -RZ, R50.H1_H1 ;  /* 0x30000032ff327230 */ /* 0x000fe20000004100 */
[----:B------:R-:W-:Y:S01]  /*34e0*/  F2FP.F16.F32.PACK_AB R57, RZ, R60 ;  /* 0x0000003cff39723e */ /* 0x000fe200000000ff */
[----:B------:R-:W-:-:S02]  /*34f0*/  HADD2.F32 R49, -RZ, R49.H1_H1 ;  /* 0x30000031ff317230 */ /* 0x000fc40000004100 */
[C---:B------:R-:W-:Y:S01]  /*3500*/  FFMA.FTZ R58, R61.reuse, R51, R58 ;  /* 0x000000333d3a7223 */ /* 0x040fe2000001003a */
[C---:B------:R-:W-:Y:S01]  /*3510*/  FFMA.FTZ R7, R61.reuse, R50, R7 ;  /* 0x000000323d077223 */ /* 0x040fe20000010007 */
[----:B------:R-:W-:Y:S02]  /*3520*/  HADD2 R24, R57.H0_H0, R24.H0_H0 ;  /* 0x2000001839187230 */ /* 0x000fe40000000800 */
[----:B------:R-:W-:Y:S01]  /*3530*/  FFMA.FTZ R6, R61, R49, R6 ;  /* 0x000000313d067223 */ /* 0x000fe20000010006 */
[----:B------:R-:W-:-:S04]  /*3540*/  IMAD.WIDE R60, R25, 0x4, R10 ;  /* 0x00000004193c7825 */ /* 0x000fc800078e020a */
[----:B------:R-:W-:Y:S01]  /*3550*/  FMUL.FTZ R10, R15, R58 ;  /* 0x0000003a0f0a7220 */ /* 0x000fe20000410000 */
[----:B------:R-:W-:Y:S01]  /*3560*/  FMUL.FTZ R7, R14, R7 ;  /* 0x000000070e077220 */ /* 0x000fe20000410000 */
[----:B------:R-:W-:-:S03]  /*3570*/  FMUL.FTZ R6, R13, R6 ;  /* 0x000000060d067220 */ /* 0x000fc60000410000 */
[----:B------:R-:W-:Y:S02]  /*3580*/  F2FP.F16.F32.PACK_AB R10, RZ, R10 ;  /* 0x0000000aff0a723e */ /* 0x000fe400000000ff */
[----:B------:R-:W-:Y:S02]  /*3590*/  F2FP.F16.F32.PACK_AB R7, RZ, R7 ;  /* 0x00000007ff07723e */ /* 0x000fe400000000ff */
        /* <DEDUP_REMOVED lines=59> */
.L_x_2736:
        /* <DEDUP_REMOVED lines=18> */
[----:B------:R-:W-:Y:S01]  /*3a70*/  HADD2.F32 R5, -RZ, R2.H0_H0 ;  /* 0x20000002ff057230 */ /* 0x000fe20000004100 */
[C---:B------:R-:W-:Y:S01]  /*3a80*/  LOP3.LUT R6, R7.reuse, 0xf000f, RZ, 0xc0, !PT ;  /* 0x000f000f07067812 */ /* 0x040fe200078ec0ff */
[----:B------:R-:W-:Y:S01]  /*3a90*/  HADD2.F32 R43, -RZ, R10.H1_H1 ;  /* 0x3000000aff2b7230 */ /* 0x000fe20000004100 */
[----:B------:R-:W-:Y:S02]  /*3aa0*/  LOP3.LUT R33, R7, 0xf000f0, RZ, 0xc0, !PT ;  /* 0x00f000f007217812 */ /* 0x000fe400078ec0ff */
[----:B------:R-:W-:Y:S01]  /*3ab0*/  SHF.R.U32.HI R48, RZ, 0x8, R7 ;  /* 0x00000008ff307819 */ /* 0x000fe20000011607 */
[----:B------:R-:W-:-:S02]  /*3ac0*/  HADD2.F32 R7, -RZ, R2.H1_H1 ;  /* 0x30000002ff077230 */ /* 0x000fc40000004100 */
[----:B------:R-:W-:Y:S01]  /*3ad0*/  HADD2 R2, R4, -1032, -1032 ;  /* 0xe408e40804027430 */ /* 0x000fe20000000000 */
[----:B------:R-:W-:Y:S02]  /*3ae0*/  LOP3.LUT R0, R0, 0x64006400, RZ, 0xfc, !PT ;  /* 0x6400640000007812 */ /* 0x000fe400078efcff */
[----:B------:R-:W-:Y:S02]  /*3af0*/  LOP3.LUT R32, R6, 0x64006400, RZ, 0xfc, !PT ;  /* 0x6400640006207812 */ /* 0x000fe400078efcff */
[--C-:B------:R-:W-:Y:S02]  /*3b00*/  HADD2.F32 R3, -RZ, R2.reuse.H0_H0 ;  /* 0x20000002ff037230 */ /* 0x100fe40000004100 */
[----:B------:R-:W-:Y:S02]  /*3b10*/  HADD2 R0, R0, -1032, -1032 ;  /* 0xe408e40800007430 */ /* 0x000fe40000000000 */
[----:B------:R-:W-:Y:S02]  /*3b20*/  HADD2.F32 R44, -RZ, R2.H1_H1 ;  /* 0x30000002ff2c7230 */ /* 0x000fe40000004100 */
[----:B------:R-:W-:-:S02]  /*3b30*/  HADD2 R32, R32, -1032, -1032 ;  /* 0xe408e40820207430 */ /* 0x000fc40000000000 */
[----:B------:R-:W-:Y:S01]  /*3b40*/  HADD2.F32 R2, -RZ, R10.H0_H0 ;  /* 0x2000000aff027230 */ /* 0x000fe20000004100 */
[----:B------:R-:W-:Y:S01]  /*3b50*/  LOP3.LUT R30, R30, 0x64006400, RZ, 0xfc, !PT ;  /* 0x640064001e1e7812 */ /* 0x000fe200078efcff */
[----:B------:R-:W0:Y:S01]  /*3b60*/  LDS.64 R10, [UR4+0x38] ;  /* 0x00003804ff0a7984 */ /* 0x000e220008000a00 */
[--C-:B------:R-:W-:Y:S01]  /*3b70*/  HADD2.F32 R4, -RZ, R0.reuse.H0_H0 ;  /* 0x20000000ff047230 */ /* 0x100fe20000004100 */
[----:B------:R-:W-:Y:S01]  /*3b80*/  LOP3.LUT R6, R31, 0x64006400, RZ, 0xfc, !PT ;  /* 0x640064001f067812 */ /* 0x000fe200078efcff */
[----:B------:R-:W-:Y:S01]  /*3b90*/  HADD2.F32 R45, -RZ, R0.H1_H1 ;  /* 0x30000000ff2d7230 */ /* 0x000fe20000004100 */
[----:B------:R-:W-:Y:S01]  /*3ba0*/  LOP3.LUT R0, R25, 0x64006400, RZ, 0xfc, !PT ;  /* 0x6400640019007812 */ /* 0x000fe200078efcff */
[-C--:B------:R-:W-:Y:S01]  /*3bb0*/  HFMA2 R25, R30, R59.reuse.H0_H0, -72, -72 ;  /* 0xd480d4801e197431 */ /* 0x080fe2000004003b */
[----:B------:R-:W-:Y:S01]  /*3bc0*/  LOP3.LUT R34, R33, 0x64006400, RZ, 0xfc, !PT ;  /* 0x6400640021227812 */ /* 0x000fe200078efcff */
[----:B------:R-:W-:Y:S02]  /*3bd0*/  HFMA2 R30, R6, R59.H0_H0, -72, -72 ;  /* 0xd480d480061e7431 */ /* 0x000fe4000004003b */
[----:B------:R-:W-:-:S02]  /*3be0*/  HADD2.F32 R42, -RZ, R32.H1_H1 ;  /* 0x30000020ff2a7230 */ /* 0x000fc40000004100 */
[-C--:B------:R-:W-:Y:S02]  /*3bf0*/  HFMA2 R31, R0, R59.reuse.H0_H0, -72, -72 ;  /* 0xd480d480001f7431 */ /* 0x080fe4000004003b */
[----:B------:R-:W-:Y:S02]  /*3c00*/  HADD2.F32 R0, -RZ, R32.H0_H0 ;  /* 0x20000020ff007230 */ /* 0x000fe40000004100 */
[----:B------:R-:W-:Y:S02]  /*3c10*/  HFMA2 R6, R34, R59.H0_H0, -72, -72 ;  /* 0xd480d48022067431 */ /* 0x000fe4000004003b */
[----:B------:R-:W-:Y:S01]  /*3c20*/  FFMA.FTZ R32, R4, R5, RZ ;  /* 0x0000000504207223 */ /* 0x000fe200000100ff */
        /* <DEDUP_REMOVED lines=41> */
[C---:B------:R-:W-:Y:S01]  /*3ec0*/  FFMA.FTZ R54, R49.reuse, R35, R54 ;  /* 0x0000002331367223 */ /* 0x040fe20000010036 */
[----:B------:R-:W-:Y:S01]  /*3ed0*/  LOP3.LUT R46, R48, 0xf000f0, RZ, 0xc0, !PT ;  /* 0x00f000f0302e7812 */ /* 0x000fe200078ec0ff */
[----:B------:R-:W-:Y:S01]  /*3ee0*/  FFMA.FTZ R55, R49, R34, R51 ;  /* 0x0000002231377223 */ /* 0x000fe20000010033 */
[----:B------:R-:W-:-:S02]  /*3ef0*/  HADD2.F32 R25, -RZ, R25.H1_H1 ;  /* 0x30000019ff197230 */ /* 0x000fc40000004100 */
[----:B------:R-:W-:Y:S01]  /*3f00*/  FFMA.FTZ R50, R33, R60, R50 ;  /* 0x0000003c21327223 */ /* 0x000fe20000010032 */
[----:B------:R-:W-:Y:S02]  /*3f10*/  HADD2.F32 R7, -RZ, R7.H1_H1 ;  /* 0x30000007ff077230 */ /* 0x000fe40000004100 */
[----:B------:R-:W-:Y:S01]  /*3f20*/  FFMA.FTZ R51, R60, R32, R53 ;  /* 0x000000203c337223 */ /* 0x000fe20000010035 */
        /* <DEDUP_REMOVED lines=9> */
[----:B------:R-:W-:-:S02]  /*3fc0*/  HADD2.F32 R6, -RZ, R6.H1_H1 ;  /* 0x30000006ff067230 */ /* 0x000fc40000004100 */
[-C--:B------:R-:W-:Y:S02]  /*3fd0*/  HFMA2 R52, R52, R59.reuse.H0_H0, -72, -72 ;  /* 0xd480d48034347431 */ /* 0x080fe4000004003b */
[----:B------:R-:W-:Y:S02]  /*3fe0*/  HADD2.F32 R5, -RZ, R5.H1_H1 ;  /* 0x30000005ff057230 */ /* 0x000fe40000004100 */
[-C--:B------:R-:W-:Y:S02]  /*3ff0*/  HFMA2 R51, R58, R59.reuse.H0_H0, -72, -72 ;  /* 0xd480d4803a337431 */ /* 0x080fe4000004003b */
[----:B------:R-:W-:Y:S02]  /*4000*/  HADD2.F32 R53, -RZ, R11.H0_H0 ;  /* 0x2000000bff357230 */ /* 0x000fe40000004100 */
[-C--:B------:R-:W-:Y:S02]  /*4010*/  HFMA2 R50, R48, R59.reuse.H0_H0, -72, -72 ;  /* 0xd480d48030327431 */ /* 0x080fe4000004003b */
[----:B------:R-:W-:Y:S01]  /*4020*/  FFMA.FTZ R29, R10, R6, R49 ;  /* 0x000000060a1d7223 */ /* 0x000fe20000010031 */
[----:B------:R-:W-:-:S02]  /*4030*/  HFMA2 R59, R46, R59.H0_H0, -72, -72 ;  /* 0xd480d4802e3b7431 */ /* 0x000fc4000004003b */
[----:B------:R-:W-:Y:S02]  /*4040*/  HADD2.F32 R46, -RZ, R52.H0_H0 ;  /* 0x20000034ff2e7230 */ /* 0x000fe40000004100 */
[----:B------:R-:W-:Y:S01]  /*4050*/  FFMA.FTZ R60, R10, R5, R60 ;  /* 0x000000050a3c7223 */ /* 0x000fe2000001003c */
[----:B------:R-:W-:Y:S02]  /*4060*/  HADD2.F32 R48, -RZ, R50.H0_H0 ;  /* 0x20000032ff307230 */ /* 0x000fe40000004100 */
[----:B------:R-:W-:Y:S02]  /*4070*/  HADD2.F32 R47, -RZ, R51.H0_H0 ;  /* 0x20000033ff2f7230 */ /* 0x000fe40000004100 */
[----:B------:R-:W-:Y:S01]  /*4080*/  FFMA.FTZ R10, R46, R53, R55 ;  /* 0x000000352e0a7223 */ /* 0x000fe20000010037 */
[----:B------:R-:W-:Y:S02]  /*4090*/  HADD2.F32 R49, -RZ, R59.H0_H0 ;  /* 0x2000003bff317230 */ /* 0x000fe40000004100 */
[----:B------:R-:W-:Y:S01]  /*40a0*/  FFMA.FTZ R58, R53, R48, R29 ;  /* 0x00000030353a7223 */ /* 0x000fe2000001001d */
[----:B------:R-:W-:-:S02]  /*40b0*/  HADD2.F32 R11, -RZ, R11.H1_H1 ;  /* 0x3000000bff0b7230 */ /* 0x000fc40000004100 */
[C---:B------:R-:W-:Y:S01]  /*40c0*/  FFMA.FTZ R54, R53.reuse, R47, R54 ;  /* 0x0000002f35367223 */ /* 0x040fe20000010036 */
[----:B------:R-:W-:Y:S01]  /*40d0*/  FFMA.FTZ R29, R53, R49, R60 ;  /* 0x00000031351d7223 */ /* 0x000fe2000001003c */
        /* <DEDUP_REMOVED lines=75> */
.L_x_2733:
[----:B------:R-:W0:Y:S01]  /*4590*/  LDC R5, c[0x0][0x23c] ;  /* 0x00008f00ff057b82 */ /* 0x000e220000000800 */
[----:B------:R-:W-:Y:S01]  /*45a0*/  IADD3 R23, R23, 0x20, RZ ;  /* 0x0000002017177810 */ /* 0x000fe20007ffe0ff */
[----:B------:R-:W-:-:S03]  /*45b0*/  UIADD3 UR4, UR4, 0x40, URZ ;  /* 0x0000004004047890 */ /* 0x000fc6000fffe03f */
[C---:B------:R-:W-:Y:S02]  /*45c0*/  ISETP.GE.AND P0, PT, R23.reuse, UR5, PT ;  /* 0x0000000517007c0c */ /* 0x040fe4000bf06270 */
[----:B------:R-:W-:Y:S01]  /*45d0*/  ISETP.LT.AND P2, PT, R23, R22, PT ;  /* 0x000000161700720c */ /* 0x000fe20003f41270 */
[----:B0-----:R-:W-:-:S12]  /*45e0*/  IMAD.WIDE R8, R5, 0x10, R8 ;  /* 0x0000001005087825 */ /* 0x001fd800078e0208 */
[----:B------:R-:W-:Y:S05]  /*45f0*/  @!P0 BRA P2, `(.L_x_2737) ;  /* 0xffffffcc005c8947 */ /* 0x000fea000103ffff */
.L_x_2732:
        /* <DEDUP_REMOVED lines=8> */
.L_x_2740:
        /* <DEDUP_REMOVED lines=8> */
[----:B------:R-:W-:-:S04]  /*4700*/  IADD3 R3, R23, 0x10, RZ ;  /* 0x0000001017037810 */ /* 0x000fc80007ffe0ff */
[C---:B------:R-:W-:Y:S02]  /*4710*/  ISETP.GE.AND P2, PT, R3.reuse, UR5, PT ;  /* 0x0000000503007c0c */ /* 0x040fe4000bf46270 */
[----:B------:R-:W-:Y:S02]  /*4720*/  ISETP.LT.AND P3, PT, R3, R22, PT ;  /* 0x000000160300720c */ /* 0x000fe40003f61270 */
[----:B--2---:R-:W-:Y:S02]  /*4730*/  @!P0 PRMT R12, R6, 0x7610, R12 ;  /* 0x00007610060c8816 */ /* 0x004fe4000000000c */
[----:B------:R-:W-:Y:S02]  /*4740*/  @!P0 PRMT R56, R7, 0x7610, R56 ;  /* 0x0000761007388816 */ /* 0x000fe40000000038 */
[----:B------:R-:W-:Y:S02]  /*4750*/  @!P0 PRMT R12, R12, 0x7610, R6 ;  /* 0x000076100c0c8816 */ /* 0x000fe40000000006 */
[----:B------:R-:W-:-:S02]  /*4760*/  @!P0 PRMT R56, R56, 0x7610, R7 ;  /* 0x0000761038388816 */ /* 0x000fc40000000007 */
[----:B---3--:R-:W-:Y:S01]  /*4770*/  @!P0 IADD3 R17, R4, R23, RZ ;  /* 0x0000001704118210 */ /* 0x008fe20007ffe0ff */
[----:B------:R-:W-:Y:S06]  /*4780*/  @!P1 BRA `(.L_x_2739) ;  /* 0x0000000800f89947 */ /* 0x000fec0003800000 */
[----:B------:R-:W2:Y:S01]  /*4790*/  LDG.E.128.CONSTANT R24, desc[UR8][R8.64] ;  /* 0x0000000808187981 */ /* 0x000ea2000c1e9d00 */
[----:B------:R-:W-:Y:S01]  /*47a0*/  MOV R14, 0x3400 ;  /* 0x00003400000e7802 */ /* 0x000fe20000000f00 */
[----:B------:R-:W-:Y:S01]  /*47b0*/  HFMA2.MMA R57, -RZ, RZ, 0, 0.0625 ;  /* 0x00002c00ff397435 */ /* 0x000fe200000001ff */
[----:B------:R-:W-:Y:S01]  /*47c0*/  MOV R31, 0x2400 ;  /* 0x00002400001f7802 */ /* 0x000fe20000000f00 */
[----:B------:R-:W0:Y:S01]  /*47d0*/  LDS.128 R4, [UR4] ;  /* 0x00000004ff047984 */ /* 0x000e220008000c00 */
[----:B------:R-:W-:Y:S02]  /*47e0*/  ISETP.GE.AND P0, PT, R21, 0x2, PT ;  /* 0x000000021500780c */ /* 0x000fe40003f06270 */
[C---:B--2---:R-:W-:Y:S02]  /*47f0*/  LOP3.LUT R28, R26.reuse, 0xc000c, RZ, 0xc0, !PT ;  /* 0x000c000c1a1c7812 */ /* 0x044fe400078ec0ff */
[----:B------:R-:W-:Y:S02]  /*4800*/  SHF.R.U32.HI R50, RZ, 0x8, R26 ;  /* 0x00000008ff327819 */ /* 0x000fe4000001161a */
[----:B------:R-:W-:-:S02]  /*4810*/  LOP3.LUT R54, R26, 0x300030, RZ, 0xc0, !PT ;  /* 0x003000301a367812 */ /* 0x000fc400078ec0ff */
[C---:B------:R-:W-:Y:S02]  /*4820*/  LOP3.LUT R43, R26.reuse, 0xc000c0, RZ, 0xc0, !PT ;  /* 0x00c000c01a2b7812 */ /* 0x040fe400078ec0ff */
[----:B------:R-:W-:Y:S02]  /*4830*/  LOP3.LUT R23, R26, 0x30003, RZ, 0xc0, !PT ;  /* 0x000300031a177812 */ /* 0x000fe400078ec0ff */
[----:B------:R-:W-:Y:S02]  /*4840*/  LOP3.LUT R26, R27, 0xc000c, RZ, 0xc0, !PT ;  /* 0x000c000c1b1a7812 */ /* 0x000fe400078ec0ff */
[C---:B------:R-:W-:Y:S02]  /*4850*/  LOP3.LUT R16, R24.reuse, 0xc000c, RZ, 0xc0, !PT ;  /* 0x000c000c18107812 */ /* 0x040fe400078ec0ff */
[----:B------:R-:W-:Y:S02]  /*4860*/  SHF.R.U32.HI R48, RZ, 0x8, R24 ;  /* 0x00000008ff307819 */ /* 0x000fe40000011618 */
[----:B------:R-:W-:-:S02]  /*4870*/  LOP3.LUT R46, R24, 0x300030, RZ, 0xc0, !PT ;  /* 0x00300030182e7812 */ /* 0x000fc400078ec0ff */
[C---:B------:R-:W-:Y:S02]  /*4880*/  LOP3.LUT R40, R24.reuse, 0xc000c0, RZ, 0xc0, !PT ;  /* 0x00c000c018287812 */ /* 0x040fe400078ec0ff */
[----:B------:R-:W-:Y:S02]  /*4890*/  LOP3.LUT R13, R24, 0x30003, RZ, 0xc0, !PT ;  /* 0x00030003180d7812 */ /* 0x000fe400078ec0ff */
[C---:B------:R-:W-:Y:S02]  /*48a0*/  LOP3.LUT R24, R25.reuse, 0xc000c, RZ, 0xc0, !PT ;  /* 0x000c000c19187812 */ /* 0x040fe400078ec0ff */
[----:B------:R-:W-:Y:S02]  /*48b0*/  LOP3.LUT R35, R28, 0x64006400, RZ, 0xfc, !PT ;  /* 0x640064001c237812 */ /* 0x000fe400078efcff */
[----:B------:R-:W-:Y:S02]  /*48c0*/  LOP3.LUT R37, R26, 0x64006400, RZ, 0xfc, !PT ;  /* 0x640064001a257812 */ /* 0x000fe400078efcff */
[----:B------:R-:W-:Y:S01]  /*48d0*/  SHF.R.U32.HI R49, RZ, 0x8, R25 ;  /* 0x00000008ff317819 */ /* 0x000fe20000011619 */
[-C--:B------:R-:W-:Y:S01]  /*48e0*/  HFMA2 R34, R35, R14.reuse.H0_H0, -258, -258 ;  /* 0xdc08dc0823227431 */ /* 0x080fe2000004000e */
[----:B------:R-:W-:Y:S01]  /*48f0*/  LOP3.LUT R26, R50, 0xc000c, RZ, 0xc0, !PT ;  /* 0x000c000c321a7812 */ /* 0x000fe200078ec0ff */
[----:B------:R-:W-:Y:S01]  /*4900*/  HFMA2 R32, R37, R14.H0_H0, -258, -258 ;  /* 0xdc08dc0825207431 */ /* 0x000fe2000004000e */
[----:B------:R-:W-:-:S02]  /*4910*/  LOP3.LUT R52, R25, 0x300030, RZ, 0xc0, !PT ;  /* 0x0030003019347812 */ /* 0x000fc400078ec0ff */
[C---:B------:R-:W-:Y:S02]  /*4920*/  LOP3.LUT R42, R25.reuse, 0xc000c0, RZ, 0xc0, !PT ;  /* 0x00c000c0192a7812 */ /* 0x040fe400078ec0ff */
[----:B------:R-:W-:Y:S02]  /*4930*/  LOP3.LUT R15, R25, 0x30003, RZ, 0xc0, !PT ;  /* 0x00030003190f7812 */ /* 0x000fe400078ec0ff */
[----:B------:R-:W-:Y:S02]  /*4940*/  SHF.R.U32.HI R51, RZ, 0x8, R27 ;  /* 0x00000008ff337819 */ /* 0x000fe4000001161b */
[C---:B------:R-:W-:Y:S02]  /*4950*/  LOP3.LUT R29, R27.reuse, 0x300030, RZ, 0xc0, !PT ;  /* 0x003000301b1d7812 */ /* 0x040fe400078ec0ff */
[C---:B------:R-:W-:Y:S02]  /*4960*/  LOP3.LUT R44, R27.reuse, 0xc000c0, RZ, 0xc0, !PT ;  /* 0x00c000c01b2c7812 */ /* 0x040fe400078ec0ff */
        /* <DEDUP_REMOVED lines=16> */
[----:B------:R-:W-:Y:S01]  /*4a70*/  HADD2 R23, R15, -1026, -1026 ;  /* 0xe402e4020f177430 */ /* 0x000fe20000000000 */
[----:B------:R-:W-:Y:S01]  /*4a80*/  LOP3.LUT R39, R28, 0x64006400, RZ, 0xfc, !PT ;  /* 0x640064001c277812 */ /* 0x000fe200078efcff */
        /* <DEDUP_REMOVED lines=8> */
[----:B------:R-:W-:Y:S01]  /*4b10*/  LOP3.LUT R54, R54, 0x64006400, RZ, 0xfc, !PT ;  /* 0x6400640036367812 */ /* 0x000fe200078efcff */
[-C--:B0-----:R-:W-:Y:S01]  /*4b20*/  HFMA2.MMA R41, R29, R4.reuse, RZ ;  /* 0x000000041d297235 */ /* 0x081fe200000000ff */
[----:B------:R-:W-:Y:S01]  /*4b30*/  HADD2 R13, R33, -1026, -1026 ;  /* 0xe402e402210d7430 */ /* 0x000fe20000000000 */
[----:B------:R-:W-:Y:S01]  /*4b40*/  HFMA2.MMA R45, R15, R4, RZ ;  /* 0x000000040f2d7235 */ /* 0x000fe200000000ff */
[----:B------:R-:W-:Y:S01]  /*4b50*/  LOP3.LUT R52, R52, 0x64006400, RZ, 0xfc, !PT ;  /* 0x6400640034347812 */ /* 0x000fe200078efcff */
[-C--:B------:R-:W-:Y:S01]  /*4b60*/  HFMA2 R33, R23, R4.reuse, RZ.H0_H0 ;  /* 0x0000000417217231 */ /* 0x080fe200000400ff */
[----:B------:R-:W-:Y:S01]  /*4b70*/  LOP3.LUT R55, R48, 0x300030, RZ, 0xc0, !PT ;  /* 0x0030003030377812 */ /* 0x000fe200078ec0ff */
[----:B------:R-:W-:-:S02]  /*4b80*/  HFMA2 R35, R13, R4, RZ.H0_H0 ;  /* 0x000000040d237231 */ /* 0x000fc400000400ff */
[-C--:B------:R-:W-:Y:S01]  /*4b90*/  HFMA2.MMA R41, R38, R5.reuse, R41 ;  /* 0x0000000526297235 */ /* 0x080fe20000000029 */
[----:B------:R-:W-:Y:S01]  /*4ba0*/  HFMA2 R39, R46, R57.H0_H0, -66, -66 ;  /* 0xd420d4202e277431 */ /* 0x000fe20000040039 */
[----:B------:R-:W-:Y:S01]  /*4bb0*/  HFMA2.MMA R45, R34, R5, R45 ;  /* 0x00000005222d7235 */ /* 0x000fe2000000002d */
[----:B------:R-:W-:Y:S01]  /*4bc0*/  HFMA2 R47, R32, R5, R35 ;  /* 0x00000005202f7231 */ /* 0x000fe20000000023 */
[----:B------:R-:W-:Y:S01]  /*4bd0*/  LOP3.LUT R46, R40, 0x64006400, RZ, 0xfc, !PT ;  /* 0x64006400282e7812 */ /* 0x000fe200078efcff */
[----:B------:R-:W-:Y:S01]  /*4be0*/  HFMA2 R35, R54, R57.H0_H0, -66, -66 ;  /* 0xd420d42036237431 */ /* 0x000fe20000040039 */
[----:B------:R-:W-:Y:S01]  /*4bf0*/  LOP3.LUT R54, R42, 0x64006400, RZ, 0xfc, !PT ;  /* 0x640064002a367812 */ /* 0x000fe200078efcff */
[----:B------:R-:W-:Y:S01]  /*4c00*/  HFMA2 R4, R36, R5, R33 ;  /* 0x0000000524047231 */ /* 0x000fe20000000021 */
[-C--:B------:R-:W-:Y:S01]  /*4c10*/  HFMA2.MMA R41, R39, R6.reuse, R41 ;  /* 0x0000000627297235 */ /* 0x080fe20000000029 */
[-C--:B------:R-:W-:Y:S01]  /*4c20*/  HFMA2 R37, R52, R57.reuse.H0_H0, -66, -66 ;  /* 0xd420d42034257431 */ /* 0x080fe20000040039 */
[----:B------:R-:W-:Y:S01]  /*4c30*/  LOP3.LUT R42, R43, 0x64006400, RZ, 0xfc, !PT ;  /* 0x640064002b2a7812 */ /* 0x000fe200078efcff */
[----:B------:R-:W-:Y:S01]  /*4c40*/  HFMA2 R33, R58, R57.H0_H0, -66, -66 ;  /* 0xd420d4203a217431 */ /* 0x000fe20000040039 */
[----:B------:R-:W-:Y:S01]  /*4c50*/  LOP3.LUT R43, R50, 0x30003, RZ, 0xc0, !PT ;  /* 0x00030003322b7812 */ /* 0x000fe200078ec0ff */
[-C--:B------:R-:W-:Y:S01]  /*4c60*/  HFMA2 R5, R37, R6.reuse, R4 ;  /* 0x0000000625057231 */ /* 0x080fe20000000004 */
[----:B------:R-:W-:Y:S01]  /*4c70*/  HFMA2.MMA R4, R35, R6, R45 ;  /* 0x0000000623047235 */ /* 0x000fe2000000002d */
[----:B------:R-:W-:Y:S01]  /*4c80*/  HFMA2 R6, R33, R6, R47 ;  /* 0x0000000621067231 */ /* 0x000fe2000000002f */
[----:B------:R-:W-:Y:S01]  /*4c90*/  LOP3.LUT R47, R48, 0x30003, RZ, 0xc0, !PT ;  /* 0x00030003302f7812 */ /* 0x000fe200078ec0ff */
[-C--:B------:R-:W-:Y:S01]  /*4ca0*/  HFMA2 R46, R46, R31.reuse.H0_H0, -18, -18 ;  /* 0xcc80cc802e2e7431 */ /* 0x080fe2000004001f */
[----:B------:R-:W-:Y:S01]  /*4cb0*/  LOP3.LUT R43, R43, 0x64006400, RZ, 0xfc, !PT ;  /* 0x640064002b2b7812 */ /* 0x000fe200078efcff */
[----:B------:R-:W-:Y:S01]  /*4cc0*/  HFMA2 R42, R42, R31.H0_H0, -18, -18 ;  /* 0xcc80cc802a2a7431 */ /* 0x000fe2000004001f */
[----:B------:R-:W-:-:S02]  /*4cd0*/  LOP3.LUT R47, R47, 0x64006400, RZ, 0xfc, !PT ;  /* 0x640064002f2f7812 */ /* 0x000fc400078efcff */
        /* <DEDUP_REMOVED lines=12> */
[-C--:B-1----:R-:W-:Y:S01]  /*4da0*/  HFMA2.MMA R53, R47, R24.reuse, R53 ;  /* 0x000000182f357235 */ /* 0x082fe20000000035 */
[-C--:B------:R-:W-:Y:S01]  /*4db0*/  HFMA2 R5, R44, R7.reuse, R5 ;  /* 0x000000072c057231 */ /* 0x080fe20000000005 */
[----:B------:R-:W-:Y:S01]  /*4dc0*/  HFMA2.MMA R4, R43, R24, R4 ;  /* 0x000000182b047235 */ /* 0x000fe20000000004 */
[----:B------:R-:W-:Y:S01]  /*4dd0*/  HADD2 R45, R45, -1026, -1026 ;  /* 0xe402e4022d2d7430 */ /* 0x000fe20000000000 */
[----:B------:R-:W-:Y:S01]  /*4de0*/  LOP3.LUT R48, R48, 0xc000c0, RZ, 0xc0, !PT ;  /* 0x00c000c030307812 */ /* 0x000fe200078ec0ff */
[----:B------:R-:W-:-:S02]  /*4df0*/  HFMA2 R6, R40, R7, R6 ;  /* 0x0000000728067231 */ /* 0x000fc40000000006 */
[----:B------:R-:W-:Y:S01]  /*4e00*/  HADD2 R41, R52, -1026, -1026 ;  /* 0xe402e40234297430 */ /* 0x000fe20000000000 */
[----:B------:R-:W-:Y:S01]  /*4e10*/  LOP3.LUT R48, R48, 0x64006400, RZ, 0xfc, !PT ;  /* 0x6400640030307812 */ /* 0x000fe200078efcff */
[-C--:B------:R-:W-:Y:S01]  /*4e20*/  HFMA2 R7, R45, R24.reuse, R5 ;  /* 0x000000182d077231 */ /* 0x080fe20000000005 */
[-C--:B------:R-:W-:Y:S01]  /*4e30*/  HFMA2.MMA R5, R30, R25.reuse, R53 ;  /* 0x000000191e057235 */ /* 0x080fe20000000035 */
[----:B------:R-:W-:Y:S01]  /*4e40*/  HFMA2 R24, R41, R24, R6 ;  /* 0x0000001829187231 */ /* 0x000fe20000000006 */
[C---:B------:R-:W-:Y:S01]  /*4e50*/  LOP3.LUT R53, R49.reuse, 0x300030, RZ, 0xc0, !PT ;  /* 0x0030003031357812 */ /* 0x040fe200078ec0ff */
[-C--:B------:R-:W-:Y:S01]  /*4e60*/  HFMA2 R6, R28, R25.reuse, R7 ;  /* 0x000000191c067231 */ /* 0x080fe20000000007 */
[----:B------:R-:W-:Y:S01]  /*4e70*/  HFMA2.MMA R4, R16, R25, R4 ;  /* 0x0000001910047235 */ /* 0x000fe20000000004 */
[----:B------:R-:W-:Y:S01]  /*4e80*/  LOP3.LUT R49, R49, 0xc000c0, RZ, 0xc0, !PT ;  /* 0x00c000c031317812 */ /* 0x000fe200078ec0ff */
[----:B------:R-:W-:Y:S01]  /*4e90*/  HFMA2 R25, R14, R25, R24 ;  /* 0x000000190e197231 */ /* 0x000fe20000000018 */
[C---:B------:R-:W-:Y:S01]  /*4ea0*/  LOP3.LUT R24, R50.reuse, 0x300030, RZ, 0xc0, !PT ;  /* 0x0030003032187812 */ /* 0x040fe200078ec0ff */
[----:B------:R-:W-:Y:S01]  /*4eb0*/  HFMA2 R55, R55, R57.H0_H0, -66, -66 ;  /* 0xd420d42037377431 */ /* 0x000fe20000040039 */
[----:B------:R-:W-:Y:S01]  /*4ec0*/  LOP3.LUT R7, R50, 0xc000c0, RZ, 0xc0, !PT ;  /* 0x00c000c032077812 */ /* 0x000fe200078ec0ff */
[----:B------:R-:W-:Y:S01]  /*4ed0*/  HFMA2 R52, R48, R31.H0_H0, -18, -18 ;  /* 0xcc80cc8030347431 */ /* 0x000fe2000004001f */
[----:B------:R-:W-:-:S02]  /*4ee0*/  LOP3.LUT R50, R51, 0x300030, RZ, 0xc0, !PT ;  /* 0x0030003033327812 */ /* 0x000fc400078ec0ff */
[----:B------:R-:W-:Y:S01]  /*4ef0*/  LOP3.LUT R54, R49, 0x64006400, RZ, 0xfc, !PT ;  /* 0x6400640031367812 */ /* 0x000fe200078efcff */
[----:B------:R-:W-:Y:S01]  /*4f00*/  HFMA2.MMA R5, R55, R26, R5 ;  /* 0x0000001a37057235 */ /* 0x000fe20000000005 */
[----:B------:R-:W-:Y:S02]  /*4f10*/  LOP3.LUT R51, R51, 0xc000c0, RZ, 0xc0, !PT ;  /* 0x00c000c033337812 */ /* 0x000fe400078ec0ff */
[----:B------:R-:W-:Y:S02]  /*4f20*/  LOP3.LUT R24, R24, 0x64006400, RZ, 0xfc, !PT ;  /* 0x6400640018187812 */ /* 0x000fe400078efcff */
[----:B------:R-:W-:Y:S01]  /*4f30*/  LOP3.LUT R49, R50, 0x64006400, RZ, 0xfc, !PT ;  /* 0x6400640032317812 */ /* 0x000fe200078efcff */
[----:B------:R-:W-:Y:S01]  /*4f40*/  HFMA2 R50, R54, R31.H0_H0, -18, -18 ;  /* 0xcc80cc8036327431 */ /* 0x000fe2000004001f */
[----:B------:R-:W-:Y:S01]  /*4f50*/  LOP3.LUT R54, R51, 0x64006400, RZ, 0xfc, !PT ;  /* 0x6400640033367812 */ /* 0x000fe200078efcff */
[-C--:B------:R-:W-:Y:S01]  /*4f60*/  HFMA2 R51, R24, R57.reuse.H0_H0, -66, -66 ;  /* 0xd420d42018337431 */ /* 0x080fe20000040039 */
[----:B------:R-:W-:Y:S01]  /*4f70*/  LOP3.LUT R48, R7, 0x64006400, RZ, 0xfc, !PT ;  /* 0x6400640007307812 */ /* 0x000fe200078efcff */
[----:B------:R-:W-:Y:S01]  /*4f80*/  HFMA2.MMA R5, R52, R27, R5 ;  /* 0x0000001b34057235 */ /* 0x000fe20000000005 */
[----:B------:R-:W-:Y:S01]  /*4f90*/  LOP3.LUT R53, R53, 0x64006400, RZ, 0xfc, !PT ;  /* 0x6400640035357812 */ /* 0x000fe200078efcff */
[----:B------:R-:W-:-:S02]  /*4fa0*/  HFMA2 R49, R49, R57.H0_H0, -66, -66 ;  /* 0xd420d42031317431 */ /* 0x000fc40000040039 */
[----:B------:R-:W-:Y:S01]  /*4fb0*/  HFMA2.MMA R24, R51, R26, R4 ;  /* 0x0000001a33187235 */ /* 0x000fe20000000004 */
[----:B------:R-:W-:Y:S02]  /*4fc0*/  HFMA2 R48, R48, R31.H0_H0, -18, -18 ;  /* 0xcc80cc8030307431 */ /* 0x000fe4000004001f */
[----:B------:R-:W-:Y:S02]  /*4fd0*/  HFMA2 R53, R53, R57.H0_H0, -66, -66 ;  /* 0xd420d42035357431 */ /* 0x000fe40000040039 */
[----:B------:R-:W-:Y:S02]  /*4fe0*/  HFMA2 R54, R54, R31.H0_H0, -18, -18 ;  /* 0xcc80cc8036367431 */ /* 0x000fe4000004001f */
[-C--:B------:R-:W-:Y:S01]  /*4ff0*/  HFMA2 R6, R53, R26.reuse, R6 ;  /* 0x0000001a35067231 */ /* 0x080fe20000000006 */
        /* <DEDUP_REMOVED lines=31> */
[-C--:B------:R-:W-:Y:S02]  /*51f0*/  HFMA2.MMA R23, R46, R7.reuse, R23 ;  /* 0x000000072e177235 */ /* 0x080fe40000000017 */
[----:B------:R-:W-:Y:S01]  /*5200*/  HFMA2.MMA R42, R42, R7, R15 ;  /* 0x000000072a2a7235 */ /* 0x000fe2000000000f */
[----:B------:R-:W-:-:S04]  /*5210*/  HFMA2 R7, R41, R24, R4 ;  /* 0x0000001829077231 */ /* 0x000fc80000000004 */
        /* <DEDUP_REMOVED lines=21> */
.L_x_2739:
[----:B------:R-:W-:Y:S01]  /*5370*/  IADD3 R8, P0, R8, R2, RZ ;  /* 0x0000000208087210 */ /* 0x000fe20007f1e0ff */
[----:B------:R-:W-:Y:S01]  /*5380*/  UIADD3 UR4, UR4, 0x20, URZ ;  /* 0x0000002004047890 */ /* 0x000fe2000fffe03f */
[----:B------:R-:W-:Y:S02]  /*5390*/  MOV R23, R3 ;  /* 0x0000000300177202 */ /* 0x000fe40000000f00 */
[----:B------:R-:W-:Y:S01]  /*53a0*/  IADD3.X R9, R9, R0, RZ, P0, !PT ;  /* 0x0000000009097210 */ /* 0x000fe200007fe4ff */
[----:B------:R-:W-:Y:S08]  /*53b0*/  @!P2 BRA P3, `(.L_x_2740) ;  /* 0xfffffff000b0a947 */ /* 0x000ff0000183ffff */
.L_x_2738:
        /* <DEDUP_REMOVED lines=18> */
.L_x_2744:
[----:B------:R-:W0:Y:S02]  /*54e0*/  LDS R12, [R4] ;  /* 0x00000000040c7984 */ /* 0x000e240000000800 */
[----:B0-----:R-:W-:-:S06]  /*54f0*/  HADD2 R13, R12, R11 ;  /* 0x0000000b0c0d7230 */ /* 0x001fcc0000000000 */
[----:B------:R-:W0:Y:S02]  /*5500*/  ATOMS.CAST.SPIN R13, [R4], R12, R13 ;  /* 0x0000000c040d738d */ /* 0x000e24000180000d */
[----:B0-----:R-:W-:-:S13]  /*5510*/  ISETP.EQ.U32.AND P0, PT, R13, 0x1, PT ;  /* 0x000000010d00780c */ /* 0x001fda0003f02070 */
[----:B------:R-:W-:Y:S05]  /*5520*/  @!P0 BRA `(.L_x_2744) ;  /* 0xfffffffc00ec8947 */ /* 0x000fea000383ffff */
[----:B------:R-:W-:Y:S05]  /*5530*/  BRA `(.L_x_2742) ;  /* 0x00000000000c7947 */ /* 0x000fea0003800000 */
.L_x_2743:
[----:B------:R-:W2:Y:S02]  /*5540*/  LD.E R0, desc[UR8][R2.64] ;  /* 0x0000000802007980 */ /* 0x000ea4000c101900 */
[----:B--2---:R-:W-:-:S05]  /*5550*/  IADD3 R5, R11, R0, RZ ;  /* 0x000000000b057210 */ /* 0x004fca0007ffe0ff */
[----:B------:R0:W-:Y:S02]  /*5560*/  ST.E desc[UR8][R2.64], R5 ;  /* 0x0000000502007985 */ /* 0x0001e4000c101908 */
.L_x_2742:
[----:B------:R-:W-:Y:S05]  /*5570*/  BSYNC B0 ;  /* 0x0000000000007941 */ /* 0x000fea0003800000 */
.L_x_2741:
[----:B------:R1:W-:Y:S01]  /*5580*/  ATOM.E.ADD.F16x2.RN.STRONG.GPU P0, RZ, desc[UR8][R2.64+0x4], R10 ;  /* 0x0000040a02ff79a2 */ /* 0x0003e2000810e1c8 */
[----:B------:R-:W-:Y:S04]  /*5590*/  BSSY B0, `(.L_x_2745) ;  /* 0x000000e000007945 */ /* 0x000fe80003800000 */
[----:B-1----:R-:W-:Y:S05]  /*55a0*/  @P0 BRA `(.L_x_2746) ;  /* 0x0000000000300947 */ /* 0x002fea0003800000 */
[----:B------:R-:W1:Y:S02]  /*55b0*/  QSPC.E.S P0, RZ, [R2+0x4] ;  /* 0x0000040002ff73aa */ /* 0x000e640000000500 */
[----:B-1----:R-:W-:Y:S05]  /*55c0*/  @!P0 BRA `(.L_x_2747) ;  /* 0x00000000001c8947 */ /* 0x002fea0003800000 */
[----:B0-----:R-:W-:-:S07]  /*55d0*/  MOV R2, R2 ;  /* 0x0000000200027202 */ /* 0x001fce0000000f00 */
.L_x_2748:
[----:B------:R-:W0:Y:S02]  /*55e0*/  LDS R4, [R2+0x4] ;  /* 0x0000040002047984 */ /* 0x000e240000000800 */
[----:B0-----:R-:W-:-:S10]  /*55f0*/  HFMA2.MMA R5, R4, 1, 1, R10 ;  /* 0x3c003c0004057835 */ /* 0x001fd4000000000a */
[----:B------:R-:W0:Y:S02]  /*5600*/  ATOMS.CAST.SPIN R5, [R2+0x4], R4, R5 ;  /* 0x000004040205738d */ /* 0x000e240001800005 */
[----:B0-----:R-:W-:-:S13]  /*5610*/  ISETP.EQ.U32.AND P0, PT, R5, 0x1, PT ;  /* 0x000000010500780c */ /* 0x001fda0003f02070 */
[----:B------:R-:W-:Y:S05]  /*5620*/  @!P0 BRA `(.L_x_2748) ;  /* 0xfffffffc00ec8947 */ /* 0x000fea000383ffff */
[----:B------:R-:W-:Y:S05]  /*5630*/  BRA `(.L_x_2746) ;  /* 0x00000000000c7947 */ /* 0x000fea0003800000 */
.L_x_2747:
[----:B------:R-:W0:Y:S02]  /*5640*/  LD.E R0, desc[UR8][R2.64+0x4] ;  /* 0x0000040802007980 */ /* 0x000e24000c101900 */
[----:B0-----:R-:W-:-:S05]  /*5650*/  IADD3 R5, R10, R0, RZ ;  /* 0x000000000a057210 */ /* 0x001fca0007ffe0ff */
[----:B------:R1:W-:Y:S02]  /*5660*/  ST.E desc[UR8][R2.64+0x4], R5 ;  /* 0x0000040502007985 */ /* 0x0003e4000c101908 */
.L_x_2746:
[----:B------:R-:W-:Y:S05]  /*5670*/  BSYNC B0 ;  /* 0x0000000000007941 */ /* 0x000fea0003800000 */
.L_x_2745:
        /* <DEDUP_REMOVED lines=11> */
.L_x_2752:
[----:B------:R-:W0:Y:S02]  /*5730*/  LDS R6, [R4] ;  /* 0x0000000004067984 */ /* 0x000e240000000800 */
[----:B0-----:R-:W-:-:S06]  /*5740*/  HADD2 R7, R6, R19 ;  /* 0x0000001306077230 */ /* 0x001fcc0000000000 */
[----:B------:R-:W0:Y:S02]  /*5750*/  ATOMS.CAST.SPIN R7, [R4], R6, R7 ;  /* 0x000000060407738d */ /* 0x000e240001800007 */
[----:B0-----:R-:W-:-:S13]  /*5760*/  ISETP.EQ.U32.AND P0, PT, R7, 0x1, PT ;  /* 0x000000010700780c */ /* 0x001fda0003f02070 */
[----:B------:R-:W-:Y:S05]  /*5770*/  @!P0 BRA `(.L_x_2752) ;  /* 0xfffffffc00ec8947 */ /* 0x000fea000383ffff */
[----:B------:R-:W-:Y:S05]  /*5780*/  BRA `(.L_x_2750) ;  /* 0x00000000000c7947 */ /* 0x000fea0003800000 */
.L_x_2751:
[----:B------:R-:W2:Y:S02]  /*5790*/  LD.E R0, desc[UR8][R2.64] ;  /* 0x0000000802007980 */ /* 0x000ea4000c101900 */
[----:B--2---:R-:W-:-:S05]  /*57a0*/  IADD3 R5, R19, R0, RZ ;  /* 0x0000000013057210 */ /* 0x004fca0007ffe0ff */
[----:B------:R0:W-:Y:S02]  /*57b0*/  ST.E desc[UR8][R2.64], R5 ;  /* 0x0000000502007985 */ /* 0x0001e4000c101908 */
.L_x_2750:
[----:B------:R-:W-:Y:S05]  /*57c0*/  BSYNC B0 ;  /* 0x0000000000007941 */ /* 0x000fea0003800000 */
.L_x_2749:
[----:B------:R1:W-:Y:S02]  /*57d0*/  ATOM.E.ADD.F16x2.RN.STRONG.GPU P0, RZ, desc[UR8][R2.64+0x4], R18 ;  /* 0x0000041202ff79a2 */ /* 0x0003e4000810e1c8 */
[----:B-1----:R-:W-:Y:S05]  /*57e0*/  @P0 EXIT ;  /* 0x000000000000094d */ /* 0x002fea0003800000 */
[----:B------:R-:W1:Y:S02]  /*57f0*/  QSPC.E.S P0, RZ, [R2+0x4] ;  /* 0x0000040002ff73aa */ /* 0x000e640000000500 */
[----:B-1----:R-:W-:Y:S05]  /*5800*/  @!P0 BRA `(.L_x_2753) ;  /* 0x00000000001c8947 */ /* 0x002fea0003800000 */
[----:B0-----:R-:W-:-:S07]  /*5810*/  MOV R2, R2 ;  /* 0x0000000200027202 */ /* 0x001fce0000000f00 */
.L_x_2754:
[----:B------:R-:W0:Y:S02]  /*5820*/  LDS R4, [R2+0x4] ;  /* 0x0000040002047984 */ /* 0x000e240000000800 */
[----:B0-----:R-:W-:-:S10]  /*5830*/  HFMA2.MMA R5, R4, 1, 1, R18 ;  /* 0x3c003c0004057835 */ /* 0x001fd40000000012 */
[----:B------:R-:W0:Y:S02]  /*5840*/  ATOMS.CAST.SPIN R5, [R2+0x4], R4, R5 ;  /* 0x000004040205738d */ /* 0x000e240001800005 */
[----:B0-----:R-:W-:-:S13]  /*5850*/  ISETP.EQ.U32.AND P0, PT, R5, 0x1, PT ;  /* 0x000000010500780c */ /* 0x001fda0003f02070 */
[----:B------:R-:W-:Y:S05]  /*5860*/  @!P0 BRA `(.L_x_2754) ;  /* 0xfffffffc00ec8947 */ /* 0x000fea000383ffff */
[----:B------:R-:W-:Y:S05]  /*5870*/  EXIT ;  /* 0x000000000000794d */ /* 0x000fea0003800000 */
.L_x_2753:
[----:B------:R-:W0:Y:S02]  /*5880*/  LD.E R0, desc[UR8][R2.64+0x4] ;  /* 0x0000040802007980 */ /* 0x000e24000c101900 */
[----:B0-----:R-:W-:-:S05]  /*5890*/  IADD3 R5, R18, R0, RZ ;  /* 0x0000000012057210 */ /* 0x001fca0007ffe0ff */
[----:B------:R-:W-:Y:S01]  /*58a0*/  ST.E desc[UR8][R2.64+0x4], R5 ;  /* 0x0000040502007985 */ /* 0x000fe2000c101908 */
[----:B------:R-:W-:Y:S05]  /*58b0*/  EXIT ;  /* 0x000000000000794d */ /* 0x000fea0003800000 */
.L_x_2755:
        /* <DEDUP_REMOVED lines=12> */
.L_x_4202:


//--------------------- .text._Z23gemm_half_q_half_kernelILi2ELi172ELb0ELb0ELi64EEvPK6__halfPKjS4_S2_PS0_iiiiPKtS7_iiiiiibS2_i --------------------------
	.section	.text._Z23gemm_half_q_half_kernelILi2ELi172ELb0ELb0ELi64EEvPK6__halfPKjS4_S2_PS0_iiiiPKtS7_iiiiiibS2_i,"ax",@progbits
	.align	128
        .global         _Z23gemm_half_q_half_kernelILi2ELi172ELb0ELb0ELi64EEvPK6__halfPKjS4_S2_PS0_iiiiPKtS7_iiiiiibS2_i
        .type           _Z23gemm_half_q_half_kernelILi2ELi172ELb0ELb0ELi64EEvPK6__halfPKjS4_S2_PS0_iiiiPKtS7_iiiiiibS2_i,@function
        .size           _Z23gemm_half_q_half_kernelILi2ELi172ELb0ELb0ELi64EEvPK6__halfPKjS4_S2_PS0_iiiiPKtS7_iiiiiibS2_i,(.L_x_4203 - _Z23gemm_half_q_half_kernelILi2ELi172ELb0ELb0ELi64EEvPK6__halfPKjS4_S2_PS0_iiiiPKtS7_iiiiiibS2_i)
        .other          _Z23gemm_half_q_half_kernelILi2ELi172ELb0ELb0ELi64EEvPK6__halfPKjS4_S2_PS0_iiiiPKtS7_iiiiiibS2_i,@"STO_CUDA_ENTRY STV_DEFAULT"
_Z23gemm_half_q_half_kernelILi2ELi172ELb0ELb0ELi64EEvPK6__halfPKjS4_S2_PS0_iiiiPKtS7_iiiiiibS2_i:
.text._Z23gemm_half_q_half_kernelILi2ELi172ELb0ELb0ELi64EEvPK6__halfPKjS4_S2_PS0_iiiiPKtS7_iiiiiibS2_i:
        /* <DEDUP_REMOVED lines=38> */
.L_x_2760:
        /* <DEDUP_REMOVED lines=37> */
.L_x_2759:
        /* <DEDUP_REMOVED lines=24> */
.L_x_2761:
        /* <DEDUP_REMOVED lines=14> */
.L_x_2758:
        /* <DEDUP_REMOVED lines=10> */
.L_x_2763:
[----:B------:R-:W-:-:S04]  /*07b0*/  LEA R6, R0, R17, 0x1 ;  /* 0x0000001100067211 */ /* 0x000fc800078e08ff */
[C---:B------:R-:W-:Y:S01]  /*07c0*/  IADD3 R9, R6.reuse, 0x1, RZ ;  /* 0x0000000106097810 */ /* 0x040fe20007ffe0ff */
[CC--:B0-----:R-:W-:Y:S01]  /*07d0*/  IMAD R8, R6.reuse, R25.reuse, RZ ;  /* 0x0000001906087224 */ /* 0x0c1fe200078e02ff */
[C---:B------:R-:W-:Y:S02]  /*07e0*/  IADD3 R10, R6.reuse, 0x2, RZ ;  /* 0x00000002060a7810 */ /* 0x040fe40007ffe0ff */
[----:B------:R-:W-:Y:S01]  /*07f0*/  IADD3 R11, R6, 0x3, RZ ;  /* 0x00000003060b7810 */ /* 0x000fe20007ffe0ff */
[-C--:B------:R-:W-:Y:S01]  /*0800*/  IMAD R6, R9, R25.reuse, RZ ;  /* 0x0000001909067224 */ /* 0x080fe200078e02ff */
[----:B------:R-:W-:Y:S01]  /*0810*/  IADD3 R14, P2, R3, R8, RZ ;  /* 0x00000008030e7210 */ /* 0x000fe20007f5e0ff */
[-C--:B------:R-:W-:Y:S02]  /*0820*/  IMAD R10, R10, R25.reuse, RZ ;  /* 0x000000190a0a7224 */ /* 0x080fe400078e02ff */
[----:B------:R-:W-:Y:S01]  /*0830*/  IMAD R12, R11, R25, RZ ;  /* 0x000000190b0c7224 */ /* 0x000fe200078e02ff */
[----:B------:R-:W-:-:S02]  /*0840*/  LEA.HI.X.SX32 R9, R8, R21, 0x1, P2 ;  /* 0x0000001508097211 */ /* 0x000fc400010f0eff */
[C---:B------:R-:W-:Y:S02]  /*0850*/  IADD3 R11, P3, R3.reuse, R6, RZ ;  /* 0x00000006030b7210 */ /* 0x040fe40007f7e0ff */
[----:B------:R-:W-:Y:S02]  /*0860*/  LEA R8, P2, R14, UR4, 0x1 ;  /* 0x000000040e087c11 */ /* 0x000fe4000f8408ff */
[C---:B------:R-:W-:Y:S02]  /*0870*/  IADD3 R13, P4, R3.reuse, R10, RZ ;  /* 0x0000000a030d7210 */ /* 0x040fe40007f9e0ff */
[----:B------:R-:W-:Y:S02]  /*0880*/  IADD3 R15, P5, R3, R12, RZ ;  /* 0x0000000c030f7210 */ /* 0x000fe40007fbe0ff */
[----:B------:R-:W-:Y:S02]  /*0890*/  LEA.HI.X.SX32 R18, R6, R21, 0x1, P3 ;  /* 0x0000001506127211 */ /* 0x000fe400018f0eff */
[----:B------:R-:W-:-:S02]  /*08a0*/  LEA.HI.X R9, R14, UR5, R9, 0x1, P2 ;  /* 0x000000050e097c11 */ /* 0x000fc400090f0c09 */
[-C--:B------:R-:W-:Y:S02]  /*08b0*/  LEA.HI.X.SX32 R16, R10, R21.reuse, 0x1, P4 ;  /* 0x000000150a107211 */ /* 0x080fe400020f0eff */
[----:B------:R-:W-:Y:S01]  /*08c0*/  LEA.HI.X.SX32 R6, R12, R21, 0x1, P5 ;  /* 0x000000150c067211 */ /* 0x000fe200028f0eff */
[----:B------:R-:W2:Y:S01]  /*08d0*/  LDG.E.U16.CONSTANT R8, desc[UR6][R8.64] ;  /* 0x0000000608087981 */ /* 0x000ea2000c1e9500 */
        /* <DEDUP_REMOVED lines=18> */
.L_x_2762:
        /* <DEDUP_REMOVED lines=24> */
.L_x_2764:
[----:B------:R-:W-:-:S13]  /*0b80*/  ISETP.LT.OR P0, PT, R17, R24, P0 ;  /* 0x000000181100720c */ /* 0x000fda0000701670 */
[----:B------:R-:W-:Y:S05]  /*0b90*/  @!P0 BRA `(.L_x_2757) ;  /* 0x00000000002c8947 */ /* 0x000fea0003800000 */
[----:B------:R-:W-:Y:S01]  /*0ba0*/  LEA R6, R0, R17, 0x1 ;  /* 0x0000001100067211 */ /* 0x000fe200078e08ff */
[----:B------:R-:W-:-:S04]  /*0bb0*/  ULDC.64 UR4, c[0x0][0x210] ;  /* 0x0000840000047ab9 */ /* 0x000fc80000000a00 */
[----:B------:R-:W-:-:S05]  /*0bc0*/  IMAD R6, R6, R25, RZ ;  /* 0x0000001906067224 */ /* 0x000fca00078e02ff */
[----:B------:R-:W-:-:S04]  /*0bd0*/  IADD3 R3, P0, R3, R6, RZ ;  /* 0x0000000603037210 */ /* 0x000fc80007f1e0ff */
[----:B------:R-:W-:Y:S02]  /*0be0*/  LEA.HI.X.SX32 R6, R6, R21, 0x1, P0 ;  /* 0x0000001506067211 */ /* 0x000fe400000f0eff */
[----:B01----:R-:W-:-:S04]  /*0bf0*/  LEA R8, P0, R3, UR4, 0x1 ;  /* 0x0000000403087c11 */ /* 0x003fc8000f8008ff */
[----:B------:R-:W-:-:S05]  /*0c00*/  LEA.HI.X R9, R3, UR5, R6, 0x1, P0 ;  /* 0x0000000503097c11 */ /* 0x000fca00080f0c06 */
[----:B------:R-:W2:Y:S01]  /*0c10*/  LDG.E.U16.CONSTANT R8, desc[UR6][R8.64] ;  /* 0x0000000608087981 */ /* 0x000ea2000c1e9500 */
[----:B------:R-:W-:-:S04]  /*0c20*/  LEA R17, R17, R20, 0x7 ;  /* 0x0000001411117211 */ /* 0x000fc800078e38ff */
[----:B------:R-:W-:-:S05]  /*0c30*/  LEA R17, R4, R17, 0x1 ;  /* 0x0000001104117211 */ /* 0x000fca00078e08ff */
[----:B--2---:R2:W-:Y:S02]  /*0c40*/  STS.U16 [R17], R8 ;  /* 0x0000000811007388 */ /* 0x0045e40000000400 */
.L_x_2757:
[----:B------:R-:W-:Y:S05]  /*0c50*/  BSYNC B0 ;  /* 0x0000000000007941 */ /* 0x000fea0003800000 */
.L_x_2756:
        /* <DEDUP_REMOVED lines=14> */
[----:B0-----:R-:W0:Y:S01]  /*0d40*/  LDC.64 R14, c[0x0][0x230] ;  /* 0x00008c00ff0e7b82 */ /* 0x001e220000000a00 */
[----:B------:R-:W-:Y:S02]  /*0d50*/  PLOP3.LUT P0, PT, PT, PT, PT, 0x8, 0x0 ;  /* 0x000000000000781c */ /* 0x000fe40003f0e170 */
[----:B------:R-:W-:-:S11]  /*0d60*/  IADD3 R16, R24, -0x3, RZ ;  /* 0xfffffffd18107810 */ /* 0x000fd60007ffe0ff */
.L_x_2767:
[----:B-1----:R-:W-:Y:S02]  /*0d70*/  LEA R2, R0, R17, 0x1 ;  /* 0x0000001100027211 */ /* 0x002fe400078e08ff */
[----:B------:R-:W-:Y:S02]  /*0d80*/  IADD3 R17, R17, 0x4, RZ ;  /* 0x0000000411117810 */ /* 0x000fe40007ffe0ff */
[C---:B------:R-:W-:Y:S01]  /*0d90*/  IADD3 R4, R2.reuse, 0x1, RZ ;  /* 0x0000000102047810 */ /* 0x040fe20007ffe0ff */
        /* <DEDUP_REMOVED lines=16> */
.L_x_2766:
[----:B-1----:R-:W-:-:S04]  /*0ea0*/  IADD3 R2, R24, -R17, RZ ;  /* 0x8000001118027210 */ /* 0x002fc80007ffe0ff */
        /* <DEDUP_REMOVED lines=13> */
.L_x_2768:
[----:B------:R-:W-:-:S13]  /*0f80*/  ISETP.LT.OR P0, PT, R17, R24, P0 ;  /* 0x000000181100720c */ /* 0x000fda0000701670 */
[----:B-1----:R-:W1:Y:S01]  /*0f90*/  @P0 LDC.64 R2, c[0x0][0x230] ;  /* 0x00008c00ff020b82 */ /* 0x002e620000000a00 */
[----:B------:R-:W-:-:S05]  /*0fa0*/  @P0 LEA R0, R0, R17, 0x1 ;  /* 0x0000001100000211 */ /* 0x000fca00078e08ff */
[----:B------:R-:W-:-:S04]  /*0fb0*/  @P0 IMAD R9, R0, R6, R5 ;  /* 0x0000000600090224 */ /* 0x000fc800078e0205 */
[----:B-1----:R-:W-:-:S05]  /*0fc0*/  @P0 IMAD.WIDE R2, R9, 0x2, R2 ;  /* 0x0000000209020825 */ /* 0x002fca00078e0202 */
[----:B------:R3:W-:Y:S02]  /*0fd0*/  @P0 STG.E.64 desc[UR6][R2.64], RZ ;  /* 0x000000ff02000986 */ /* 0x0007e4000c101b06 */
.L_x_2765:
[----:B01----:R-:W0:Y:S01]  /*0fe0*/  LDC.64 R12, c[0x0][0x248] ;  /* 0x00009200ff0c7b82 */ /* 0x003e220000000a00 */
[----:B---3--:R-:W-:-:S05]  /*0ff0*/  SHF.L.U32 R3, R7, 0x7, RZ ;  /* 0x0000000707037819 */ /* 0x008fca00000006ff */
[----:B0-----:R-:W-:-:S05]  /*1000*/  IMAD.WIDE R2, R3, 0x2, R12 ;  /* 0x0000000203027825 */ /* 0x001fca00078e020c */
[----:B------:R0:W5:Y:S01]  /*1010*/  LDG.E.U16.CONSTANT R26, desc[UR6][R2.64+0x2] ;  /* 0x00000206021a7981 */ /* 0x000162000c1e9500 */
[----:B------:R-:W-:Y:S01]  /*1020*/  BAR.SYNC.DEFER_BLOCKING 0x0 ;  /* 0x0000000000007b1d */ /* 0x000fe20000010000 */
[----:B------:R-:W-:-:S13]  /*1030*/  ISETP.GE.AND P0, PT, R23, R22, PT ;  /* 0x000000161700720c */ /* 0x000fda0003f06270 */
[----:B0-----:R-:W-:Y:S05]  /*1040*/  @P0 BRA `(.L_x_2769) ;  /* 0x0000000000d00947 */ /* 0x001fea0003800000 */
[----:B------:R0:W5:Y:S01]  /*1050*/  LDG.E.U16.CONSTANT R0, desc[UR6][R2.64] ;  /* 0x0000000602007981 */ /* 0x000162000c1e9500 */
[----:B--2---:R-:W-:Y:S01]  /*1060*/  SHF.R.S32.HI R8, RZ, 0x1f, R5 ;  /* 0x0000001fff087819 */ /* 0x004fe20000011405 */
[----:B------:R-:W-:Y:S01]  /*1070*/  HFMA2.MMA R15, -RZ, RZ, 0, 0 ;  /* 0x00000000ff0f7435 */ /* 0x000fe200000001ff */
[----:B------:R-:W-:Y:S02]  /*1080*/  SHF.L.U32 R4, R5, 0x2, RZ ;  /* 0x0000000205047819 */ /* 0x000fe400000006ff */
[----:B------:R-:W-:Y:S02]  /*1090*/  LEA.HI R8, R8, R5, RZ, 0x3 ;  /* 0x0000000508087211 */ /* 0x000fe400078f18ff */
[----:B------:R-:W-:Y:S02]  /*10a0*/  MOV R17, R23 ;  /* 0x0000001700117202 */ /* 0x000fe40000000f00 */
[----:B------:R-:W-:Y:S02]  /*10b0*/  LOP3.LUT R4, R4, 0x10, RZ, 0xc0, !PT ;  /* 0x0000001004047812 */ /* 0x000fe400078ec0ff */
[----:B0-----:R-:W-:-:S07]  /*10c0*/  SHF.R.S32.HI R14, RZ, 0x3, R8 ;  /* 0x00000003ff0e7819 */ /* 0x001fce0000011408 */
.L_x_2770:
[----:B0-----:R-:W0:Y:S01]  /*10d0*/  LDC.64 R2, c[0x0][0x220] ;  /* 0x00008800ff027b82 */ /* 0x001e220000000a00 */
[----:B-----5:R-:W-:-:S05]  /*10e0*/  IADD3 R11, R0, R15, RZ ;  /* 0x0000000f000b7210 */ /* 0x020fca0007ffe0ff */
[----:B------:R-:W-:-:S05]  /*10f0*/  IMAD R8, R11, R6, RZ ;  /* 0x000000060b087224 */ /* 0x000fca00078e02ff */
[----:B------:R-:W-:-:S04]  /*1100*/  SHF.R.S32.HI R9, RZ, 0x1f, R8 ;  /* 0x0000001fff097819 */ /* 0x000fc80000011408 */
[----:B------:R-:W-:-:S04]  /*1110*/  LEA.HI R9, R9, R8, RZ, 0x3 ;  /* 0x0000000809097211 */ /* 0x000fc800078f18ff */
[----:B------:R-:W-:-:S05]  /*1120*/  LEA.HI.SX32 R9, R9, R14, 0x1d ;  /* 0x0000000e09097211 */ /* 0x000fca00078feaff */
[----:B0-----:R-:W-:Y:S02]  /*1130*/  IMAD.WIDE R2, R9, 0x4, R2 ;  /* 0x0000000409027825 */ /* 0x001fe400078e0202 */
[----:B------:R-:W0:Y:S04]  /*1140*/  LDC.64 R8, c[0x0][0x228] ;  /* 0x00008a00ff087b82 */ /* 0x000e280000000a00 */
        /* <DEDUP_REMOVED lines=19> */
[----:B------:R-:W-:Y:S02]  /*1280*/  IMAD R19, R19, R19, RZ ;  /* 0x0000001313137224 */ /* 0x000fe400078e02ff */
[----:B0-----:R-:W-:-:S02]  /*1290*/  IMAD R9, R2, R2, RZ ;  /* 0x0000000202097224 */ /* 0x001fc400078e02ff */
[----:B------:R-:W-:Y:S01]  /*12a0*/  IMAD R16, R16, R16, RZ ;  /* 0x0000001010107224 */ /* 0x000fe200078e02ff */
[----:B------:R-:W-:Y:S01]  /*12b0*/  I2F.F16 R18, R18 ;  /* 0x0000001200127306 */ /* 0x000fe20000200c00 */
[----:B----4-:R-:W-:-:S04]  /*12c0*/  IADD3 R17, R10, R17, RZ ;  /* 0x000000110a117210 */ /* 0x010fc80007ffe0ff */
[----:B------:R-:W-:-:S03]  /*12d0*/  ISETP.GE.AND P0, PT, R17, R22, PT ;  /* 0x000000161100720c */ /* 0x000fc60003f06270 */
        /* <DEDUP_REMOVED lines=11> */
.L_x_2769:
        /* <DEDUP_REMOVED lines=24> */
.L_x_2771:
        /* <DEDUP_REMOVED lines=8> */
.L_x_2772:
[----:B------:R-:W-:Y:S01]  /*1590*/  HFMA2.MMA R2, -RZ, RZ, 0, 0 ;  /* 0x00000000ff027435 */ /* 0x000fe200000001ff */
[----:B------:R-:W-:Y:S01]  /*15a0*/  MOV R9, RZ ;  /* 0x000000ff00097202 */ /* 0x000fe20000000f00 */
[----:B------:R-:W-:Y:S09]  /*15b0*/  @!P3 BRA `(.L_x_2773) ;  /* 0x00000000001cb947 */ /* 0x000ff20003800000 */
[----:B--2---:R-:W0:Y:S02]  /*15c0*/  LDC R8, c[0x0][0x264] ;  /* 0x00009900ff087b82 */ /* 0x004e240000000800 */
[----:B0-----:R-:W-:-:S04]  /*15d0*/  VIMNMX R8, R23, R8, PT ;  /* 0x0000000817087248 */ /* 0x001fc80003fe0100 */
[----:B------:R-:W-:-:S04]  /*15e0*/  IADD3 R8, R8, -UR4, RZ ;  /* 0x8000000408087c10 */ /* 0x000fc8000fffe0ff */
[----:B------:R-:W-:-:S04]  /*15f0*/  SHF.R.S32.HI R9, RZ, 0x1f, R8 ;  /* 0x0000001fff097819 */ /* 0x000fc80000011408 */
[----:B------:R-:W-:-:S04]  /*1600*/  LEA.HI R9, R9, R8, RZ, 0x5 ;  /* 0x0000000809097211 */ /* 0x000fc800078f28ff */
[----:B------:R-:W-:-:S04]  /*1610*/  SHF.R.S32.HI R9, RZ, 0x5, R9 ;  /* 0x00000005ff097819 */ /* 0x000fc80000011409 */
[----:B------:R-:W-:-:S07]  /*1620*/  SHF.L.U32 R9, R9, 0x2, RZ ;  /* 0x0000000209097819 */ /* 0x000fce00000006ff */
.L_x_2773:
        /* <DEDUP_REMOVED lines=8> */
.L_x_2774:
[----:B------:R-:W-:Y:S01]  /*16b0*/  HFMA2.MMA R3, -RZ, RZ, 0, 0 ;  /* 0x00000000ff037435 */ /* 0x000fe200000001ff */
[----:B------:R-:W-:Y:S01]  /*16c0*/  SHF.R.S32.HI R11, RZ, 0x5, R10 ;  /* 0x00000005ff0b7819 */ /* 0x000fe2000001140a */
        /* <DEDUP_REMOVED lines=8> */
.L_x_2775:
[----:B------:R-:W-:Y:S01]  /*1750*/  LEA R4, R11, R4, 0x3 ;  /* 0x000000040b047211 */ /* 0x000fe200078e18ff */
[----:B------:R-:W0:Y:S01]  /*1760*/  S2UR UR5, SR_CgaCtaId ;  /* 0x00000000000579c3 */ /* 0x000e220000008800 */
[----:B------:R-:W-:Y:S01]  /*1770*/  ULDC.64 UR10, c[0x0][0x218] ;  /* 0x00008600000a7ab9 */ /* 0x000fe20000000a00 */
[----:B------:R-:W-:Y:S01]  /*1780*/  UMOV UR4, 0x400 ;  /* 0x0000040000047882 */ /* 0x000fe20000000000 */
[----:B------:R-:W-:Y:S02]  /*1790*/  IADD3 R0, R9, R4, R0 ;  /* 0x0000000409007210 */ /* 0x000fe40007ffe000 */
[----:B------:R-:W-:Y:S02]  /*17a0*/  MOV R28, RZ ;  /* 0x000000ff001c7202 */ /* 0x000fe40000000f00 */
        /* <DEDUP_REMOVED lines=12> */
[C---:B-----5:R-:W-:Y:S02]  /*1870*/  IADD3 R26, R23.reuse, R26, RZ ;  /* 0x0000001a171a7210 */ /* 0x060fe40007ffe0ff */
[----:B------:R-:W-:Y:S02]  /*1880*/  LEA.HI.X R33, R2, UR11, R3, 0x2, P0 ;  /* 0x0000000b02217c11 */ /* 0x000fe400080f1403 */
[----:B------:R-:W-:-:S04]  /*1890*/  ISETP.GE.AND P0, PT, R23, R22, PT ;  /* 0x000000161700720c */ /* 0x000fc80003f06270 */
[----:B------:R-:W-:-:S13]  /*18a0*/  ISETP.GE.OR P0, PT, R23, UR8, P0 ;  /* 0x0000000817007c0c */ /* 0x000fda0008706670 */
[----:B------:R-:W-:Y:S05]  /*18b0*/  @P0 BRA `(.L_x_2776) ;  /* 0x0000004000680947 */ /* 0x000fea0003800000 */
[----:B------:R-:W-:Y:S01]  /*18c0*/  IADD3 R5, P0, P2, R5, R6, R4 ;  /* 0x0000000605057210 */ /* 0x000fe20007a1e004 */
[----:B------:R-:W-:Y:S01]  /*18d0*/  ULDC UR8, c[0x0][0x240] ;  /* 0x0000900000087ab9 */ /* 0x000fe20000000800 */
[----:B------:R-:W-:Y:S01]  /*18e0*/  SHF.R.S32.HI R3, RZ, 0x1f, R6 ;  /* 0x0000001fff037819 */ /* 0x000fe20000011406 */
[----:B------:R-:W-:Y:S01]  /*18f0*/  ULDC UR5, c[0x0][0x258] ;  /* 0x0000960000057ab9 */ /* 0x000fe20000000800 */
[----:B------:R-:W-:Y:S02]  /*1900*/  MOV R28, RZ ;  /* 0x000000ff001c7202 */ /* 0x000fe40000000f00 */
[----:B------:R-:W-:Y:S02]  /*1910*/  IADD3.X R0, R0, R3, R9, P0, P2 ;  /* 0x0000000300007210 */ /* 0x000fe400007e4409 */
[----:B------:R-:W-:Y:S02]  /*1920*/  LEA R44, P0, R5, UR10, 0x2 ;  /* 0x0000000a052c7c11 */ /* 0x000fe4000f8010ff */
[----:B------:R-:W-:-:S02]  /*1930*/  PRMT R30, RZ, 0x7610, R30 ;  /* 0x00007610ff1e7816 */ /* 0x000fc4000000001e */
[----:B------:R-:W-:-:S09]  /*1940*/  LEA.HI.X R45, R5, UR11, R0, 0x2, P0 ;  /* 0x0000000b052d7c11 */ /* 0x000fd200080f1400 */
.L_x_2781:
[----:B------:R-:W-:Y:S01]  /*1950*/  ISETP.NE.AND P0, PT, R23, R26, PT ;  /* 0x0000001a1700720c */ /* 0x000fe20003f05270 */
[----:B------:R-:W2:-:S12]  /*1960*/  LDC R6, c[0x0][0x23c] ;  /* 0x00008f00ff067b82 */ /* 0x000e980000000800 */
[----:B------:R-:W0:Y:S01]  /*1970*/  @!P0 LDC.64 R46, c[0x0][0x248] ;  /* 0x00009200ff2e8b82 */ /* 0x000e220000000a00 */
[----:B------:R-:W-:Y:S02]  /*1980*/  @!P0 IADD3 R28, R28, 0x1, RZ ;  /* 0x000000011c1c8810 */ /* 0x000fe40007ffe0ff */
[----:B------:R-:W-:Y:S02]  /*1990*/  @!P0 SHF.L.U32 R3, R23, 0x1, RZ ;  /* 0x0000000117038819 */ /* 0x000fe400000006ff */
[----:B------:R-:W-:-:S05]  /*19a0*/  @!P0 LEA R0, R28, R1, 0x3 ;  /* 0x000000011c008211 */ /* 0x000fca00078e18ff */
[----:B------:R-:W3:Y:S01]  /*19b0*/  @!P0 LDL.64 R4, [R0] ;  /* 0x0000000000048983 */ /* 0x000ee20000100a00 */
[----:B--2---:R-:W-:-:S04]  /*19c0*/  IMAD.WIDE R16, R6, 0x8, R32 ;  /* 0x0000000806107825 */ /* 0x004fc800078e0220 */
[----:B------:R-:W-:Y:S02]  /*19d0*/  IMAD.WIDE R12, R6, 0x8, R16 ;  /* 0x00000008060c7825 */ /* 0x000fe400078e0210 */
[----:B------:R-:W5:Y:S02]  /*19e0*/  LDG.E.128.CONSTANT R16, desc[UR6][R16.64] ;  /* 0x0000000610107981 */ /* 0x000f64000c1e9d00 */
[----:B0-----:R-:W-:-:S04]  /*19f0*/  @!P0 IMAD.WIDE R46, R3, 0x2, R46 ;  /* 0x00000002032e8825 */ /* 0x001fc800078e022e */
[----:B------:R-:W-:Y:S02]  /*1a00*/  IMAD.WIDE R34, R6, 0x8, R12 ;  /* 0x0000000806227825 */ /* 0x000fe400078e020c */
[----:B------:R0:W5:Y:S04]  /*1a10*/  @!P0 LDG.E.U16.CONSTANT R46, desc[UR6][R46.64+0x2] ;  /* 0x000002062e2e8981 */ /* 0x000168000c1e9500 */
[----:B------:R-:W5:Y:S04]  /*1a20*/  LDG.E.128.CONSTANT R12, desc[UR6][R12.64] ;  /* 0x000000060c0c7981 */ /* 0x000f68000c1e9d00 */
[----:B------:R0:W5:Y:S01]  /*1a30*/  LDG.E.128.CONSTANT R8, desc[UR6][R34.64] ;  /* 0x0000000622087981 */ /* 0x000162000c1e9d00 */
[----:B---3--:R-:W-:-:S02]  /*1a40*/  @!P0 PRMT R20, R4, 0x7610, R20 ;  /* 0x0000761004148816 */ /* 0x008fc40000000014 */
        /* <DEDUP_REMOVED lines=18> */
[----:B------:R-:W-:-:S02]  /*1b70*/  LOP3.LUT R32, R39, 0xff, RZ, 0xc0, !PT ;  /* 0x000000ff27207812 */ /* 0x000fc400078ec0ff */
[----:B------:R-:W-:Y:S02]  /*1b80*/  IADD3 R0, R0, -0x80, RZ ;  /* 0xffffff8000007810 */ /* 0x000fe40007ffe0ff */
[----:B------:R-:W-:Y:S02]  /*1b90*/  IADD3 R32, R32, -0x80, RZ ;  /* 0xffffff8020207810 */ /* 0x000fe40007ffe0ff */
        /* <DEDUP_REMOVED lines=25> */
[----:B------:R-:W-:Y:S02]  /*1d30*/  LOP3.LUT R41, R41, 0xff, RZ, 0xc0, !PT ;  /* 0x000000ff29297812 */ /* 0x000fe400078ec0ff */
[----:B------:R-:W-:Y:S02]  /*1d40*/  IADD3 R5, R5, -0x80, RZ ;  /* 0xffffff8005057810 */ /* 0x000fe40007ffe0ff */
[----:B------:R-:W-:Y:S01]  /*1d50*/  IADD3 R41, R41, -0x80, RZ ;  /* 0xffffff8029297810 */ /* 0x000fe20007ffe0ff */
[----:B------:R0:W3:Y:S01]  /*1d60*/  I2F.F16 R56, R32 ;  /* 0x0000002000387306 */ /* 0x0000e20000200c00 */
        /* <DEDUP_REMOVED lines=9> */
[----:B------:R0:W4:Y:S01]  /*1e00*/  I2F.F16 R72, R32 ;  /* 0x0000002000487306 */ /* 0x0001220000200c00 */
[--C-:B--2---:R-:W-:Y:S01]  /*1e10*/  SHF.R.U32.HI R5, RZ, 0x8, R42.reuse ;  /* 0x00000008ff057819 */ /* 0x104fe2000001162a */
[----:B---3--:R-:W-:Y:S01]  /*1e20*/  HADD2.F32 R56, -RZ, R56.H0_H0 ;  /* 0x20000038ff387230 */ /* 0x008fe20000004100 */
[----:B------:R-:W-:-:S02]  /*1e30*/  SHF.R.U32.HI R42, RZ, 0x10, R42 ;  /* 0x00000010ff2a7819 */ /* 0x000fc4000001162a */
[----:B------:R-:W-:Y:S02]  /*1e40*/  LOP3.LUT R5, R5, 0xff, RZ, 0xc0, !PT ;  /* 0x000000ff05057812 */ /* 0x000fe400078ec0ff */
[----:B------:R-:W-:Y:S01]  /*1e50*/  LOP3.LUT R42, R42, 0xff, RZ, 0xc0, !PT ;  /* 0x000000ff2a2a7812 */ /* 0x000fe200078ec0ff */
[----:B------:R2:W-:Y:S01]  /*1e60*/  I2F.F16 R68, R4 ;  /* 0x0000000400447306 */ /* 0x0005e20000200c00 */
[----:B0-----:R-:W0:Y:S01]  /*1e70*/  LDS.64 R32, [UR4+0x8] ;  /* 0x00000804ff207984 */ /* 0x001e220008000a00 */
[----:B------:R-:W-:Y:S01]  /*1e80*/  IADD3 R5, R5, -0x80, RZ ;  /* 0xffffff8005057810 */ /* 0x000fe20007ffe0ff */
[--C-:B-1----:R-:W-:Y:S01]  /*1e90*/  HADD2.F32 R61, -RZ, R3.reuse.H0_H0 ;  /* 0x20000003ff3d7230 */ /* 0x102fe20000004100 */
[----:B------:R-:W-:Y:S01]  /*1ea0*/  IADD3 R0, R0, -0x80, RZ ;  /* 0xffffff8000007810 */ /* 0x000fe20007ffe0ff */
[----:B------:R-:W-:Y:S01]  /*1eb0*/  HADD2.F32 R66, -RZ, R3.H1_H1 ;  /* 0x30000003ff427230 */ /* 0x000fe20000004100 */
[----:B------:R-:W-:Y:S01]  /*1ec0*/  SHF.R.U32.HI R3, RZ, 0x8, R39 ;  /* 0x00000008ff037819 */ /* 0x000fe20000011627 */
[----:B------:R-:W-:Y:S01]  /*1ed0*/  HADD2.F32 R58, -RZ, R2.H1_H1 ;  /* 0x30000002ff3a7230 */ /* 0x000fe20000004100 */
[----:B------:R1:W-:Y:S01]  /*1ee0*/  I2F.F16 R70, R5 ;  /* 0x0000000500467306 */ /* 0x0003e20000200c00 */
[----:B--2---:R-:W-:Y:S01]  /*1ef0*/  SHF.R.U32.HI R4, RZ, 0x8, R37 ;  /* 0x00000008ff047819 */ /* 0x004fe20000011625 */
[----:B----4-:R-:W-:Y:S01]  /*1f00*/  HADD2.F32 R55, -RZ, R55.H0_H0 ;  /* 0x20000037ff377230 */ /* 0x010fe20000004100 */
[----:B------:R-:W-:-:S02]  /*1f10*/  LOP3.LUT R3, R3, 0xff, RZ, 0xc0, !PT ;  /* 0x000000ff03037812 */ /* 0x000fc400078ec0ff */
[----:B------:R-:W-:Y:S02]  /*1f20*/  LOP3.LUT R4, R4, 0xff, RZ, 0xc0, !PT ;  /* 0x000000ff04047812 */ /* 0x000fe400078ec0ff */
[----:B------:R-:W-:Y:S01]  /*1f30*/  IADD3 R60, R3, -0x80, RZ ;  /* 0xffffff80033c7810 */ /* 0x000fe20007ffe0ff */
[----:B------:R2:W-:Y:S01]  /*1f40*/  I2F.F16 R57, R40 ;  /* 0x0000002800397306 */ /* 0x0005e20000200c00 */
[----:B-1----:R-:W-:Y:S01]  /*1f50*/  HADD2.F32 R5, -RZ, R2.H0_H0 ;  /* 0x20000002ff057230 */ /* 0x002fe20000004100 */
[----:B------:R-:W-:Y:S01]  /*1f60*/  SHF.R.U32.HI R2, RZ, 0x8, R38 ;  /* 0x00000008ff027819 */ /* 0x000fe20000011626 */
[----:B------:R-:W-:Y:S01]  /*1f70*/  HADD2.F32 R3, -RZ, R59.H0_H0 ;  /* 0x2000003bff037230 */ /* 0x000fe20000004100 */
[----:B------:R-:W-:Y:S02]  /*1f80*/  IADD3 R42, R42, -0x80, RZ ;  /* 0xffffff802a2a7810 */ /* 0x000fe40007ffe0ff */
[----:B------:R-:W-:Y:S02]  /*1f90*/  LOP3.LUT R2, R2, 0xff, RZ, 0xc0, !PT ;  /* 0x000000ff02027812 */ /* 0x000fe400078ec0ff */
[----:B------:R-:W1:Y:S01]  /*1fa0*/  I2F.F16 R52, R52 ;  /* 0x0000003400347306 */ /* 0x000e620000200c00 */
[----:B------:R-:W-:Y:S01]  /*1fb0*/  IADD3 R64, R4, -0x80, RZ ;  /* 0xffffff8004407810 */ /* 0x000fe20007ffe0ff */
[----:B--2---:R-:W-:Y:S01]  /*1fc0*/  HADD2.F32 R40, -RZ, R62.H0_H0 ;  /* 0x2000003eff287230 */ /* 0x004fe20000004100 */
[----:B------:R-:W-:Y:S01]  /*1fd0*/  IADD3 R63, R2, -0x80, RZ ;  /* 0xffffff80023f7810 */ /* 0x000fe20007ffe0ff */
[----:B------:R-:W-:-:S02]  /*1fe0*/  HADD2.F32 R2, -RZ, R71.H0_H0 ;  /* 0x20000047ff027230 */ /* 0x000fc40000004100 */
[----:B------:R-:W-:Y:S01]  /*1ff0*/  FFMA.FTZ R59, R3, R5, RZ ;  /* 0x00000005033b7223 */ /* 0x000fe200000100ff */
[----:B------:R-:W-:Y:S01]  /*2000*/  HADD2.F32 R4, -RZ, R69.H0_H0 ;  /* 0x20000045ff047230 */ /* 0x000fe20000004100 */
[----:B------:R-:W-:Y:S01]  /*2010*/  LEA.HI R47, R36, 0xffffff80, RZ, 0x8 ;  /* 0xffffff80242f7811 */ /* 0x000fe200078f40ff */
[----:B------:R2:W-:Y:S01]  /*2020*/  I2F.F16 R75, R43 ;  /* 0x0000002b004b7306 */ /* 0x0005e20000200c00 */
[----:B------:R-:W-:Y:S01]  /*2030*/  LEA.HI R48, R37, 0xffffff80, RZ, 0x8 ;  /* 0xffffff8025307811 */ /* 0x000fe200078f40ff */
[----:B------:R-:W-:Y:S01]  /*2040*/  FFMA.FTZ R62, R40, R58, R59 ;  /* 0x0000003a283e7223 */ /* 0x000fe2000001003b */
[----:B------:R-:W-:Y:S01]  /*2050*/  SHF.R.U32.HI R36, RZ, 0x10, R36 ;  /* 0x00000010ff247819 */ /* 0x000fe20000011624 */
[----:B------:R-:W-:Y:S01]  /*2060*/  FFMA.FTZ R69, R5, R4, RZ ;  /* 0x0000000405457223 */ /* 0x000fe200000100ff */
[----:B------:R-:W-:Y:S02]  /*2070*/  SHF.R.U32.HI R37, RZ, 0x10, R37 ;  /* 0x00000010ff257819 */ /* 0x000fe40000011625 */
[----:B------:R-:W-:Y:S01]  /*2080*/  SHF.R.U32.HI R59, RZ, 0x10, R38 ;  /* 0x00000010ff3b7819 */ /* 0x000fe20000011626 */
[----:B------:R3:W4:Y:S01]  /*2090*/  I2F.F16 R65, R0 ;  /* 0x0000000000417306 */ /* 0x0007220000200c00 */
[----:B--2---:R-:W-:-:S02]  /*20a0*/  HADD2.F32 R43, -RZ, R72.H0_H0 ;  /* 0x20000048ff2b7230 */ /* 0x004fc40000004100 */
[----:B------:R-:W-:Y:S01]  /*20b0*/  FFMA.FTZ R72, R5, R2, RZ ;  /* 0x0000000205487223 */ /* 0x000fe200000100ff */
[----:B------:R-:W-:Y:S01]  /*20c0*/  LOP3.LUT R36, R36, 0xff, RZ, 0xc0, !PT ;  /* 0x000000ff24247812 */ /* 0x000fe200078ec0ff */
[----:B-1----:R-:W-:Y:S01]  /*20d0*/  HADD2.F32 R52, -RZ, R52.H0_H0 ;  /* 0x20000034ff347230 */ /* 0x002fe20000004100 */
[----:B------:R-:W-:Y:S01]  /*20e0*/  LOP3.LUT R37, R37, 0xff, RZ, 0xc0, !PT ;  /* 0x000000ff25257812 */ /* 0x000fe200078ec0ff */
[----:B------:R-:W-:Y:S01]  /*20f0*/  FFMA.FTZ R71, R58, R43, R72 ;  /* 0x0000002b3a477223 */ /* 0x000fe20000010048 */
[----:B------:R-:W-:Y:S01]  /*2100*/  LOP3.LUT R59, R59, 0xff, RZ, 0xc0, !PT ;  /* 0x000000ff3b3b7812 */ /* 0x000fe200078ec0ff */
[----:B------:R1:W2:Y:S01]  /*2110*/  I2F.F16 R74, R42 ;  /* 0x0000002a004a7306 */ /* 0x0002a20000200c00 */
[----:B---3--:R-:W-:Y:S01]  /*2120*/  HADD2.F32 R0, -RZ, R67.H0_H0 ;  /* 0x20000043ff007230 */ /* 0x008fe20000004100 */
[----:B------:R-:W-:Y:S02]  /*2130*/  IADD3 R36, R36, -0x80, RZ ;  /* 0xffffff8024247810 */ /* 0x000fe40007ffe0ff */
[----:B------:R-:W-:-:S02]  /*2140*/  IADD3 R37, R37, -0x80, RZ ;  /* 0xffffff8025257810 */ /* 0x000fc40007ffe0ff */
[----:B------:R-:W-:Y:S01]  /*2150*/  FFMA.FTZ R67, R5, R0, RZ ;  /* 0x0000000005437223 */ /* 0x000fe200000100ff */
[----:B------:R-:W-:Y:S01]  /*2160*/  HADD2.F32 R5, -RZ, R57.H0_H0 ;  /* 0x20000039ff057230 */ /* 0x000fe20000004100 */
[----:B------:R3:W0:Y:S01]  /*2170*/  I2F.F16 R73, R41 ;  /* 0x0000002900497306 */ /* 0x0006220000200c00 */
[----:B-1----:R-:W-:Y:S01]  /*2180*/  HADD2.F32 R42, -RZ, R70.H0_H0 ;  /* 0x20000046ff2a7230 */ /* 0x002fe20000004100 */
[----:B------:R-:W-:Y:S01]  /*2190*/  IADD3 R59, R59, -0x80, RZ ;  /* 0xffffff803b3b7810 */ /* 0x000fe20007ffe0ff */
[----:B----4-:R-:W-:Y:S01]  /*21a0*/  HADD2.F32 R65, -RZ, R65.H0_H0 ;  /* 0x20000041ff417230 */ /* 0x010fe20000004100 */
[----:B------:R-:W-:Y:S02]  /*21b0*/  LEA.HI R31, R38, 0xffffff80, RZ, 0x8 ;  /* 0xffffff80261f7811 */ /* 0x000fe400078f40ff */
[----:B------:R-:W-:Y:S01]  /*21c0*/  FFMA.FTZ R70, R58, R42, R69 ;  /* 0x0000002a3a467223 */ /* 0x000fe20000010045 */
[----:B--2---:R-:W-:Y:S01]  /*21d0*/  HADD2.F32 R57, -RZ, R74.H0_H0 ;  /* 0x2000004aff397230 */ /* 0x004fe20000004100 */
[----:B------:R-:W1:Y:S01]  /*21e0*/  I2F.F16 R49, R49 ;  /* 0x0000003100317306 */ /* 0x000e620000200c00 */
[----:B---3--:R-:W-:-:S05]  /*21f0*/  HADD2.F32 R41, -RZ, R68.H0_H0 ;  /* 0x20000044ff297230 */ /* 0x008fca0000004100 */
[----:B------:R-:W-:Y:S01]  /*2200*/  FFMA.FTZ R68, R58, R41, R67 ;  /* 0x000000293a447223 */ /* 0x000fe20000010043 */
[----:B------:R-:W-:Y:S01]  /*2210*/  HADD2.F32 R58, -RZ, R75.H0_H0 ;  /* 0x2000004bff3a7230 */ /* 0x000fe20000004100 */
[----:B------:R2:W-:Y:S01]  /*2220*/  I2F.F16 R76, R60 ;  /* 0x0000003c004c7306 */ /* 0x0005e20000200c00 */
[----:B------:R-:W-:Y:S01]  /*2230*/  FFMA.FTZ R67, R5, R61, R62 ;  /* 0x0000003d05437223 */ /* 0x000fe2000001003e */
[----:B0-----:R-:W-:Y:S02]  /*2240*/  HADD2.F32 R38, -RZ, R73.H0_H0 ;  /* 0x20000049ff267230 */ /* 0x001fe40000004100 */
[C---:B------:R-:W-:Y:S01]  /*2250*/  FFMA.FTZ R74, R61.reuse, R58, R71 ;  /* 0x0000003a3d4a7223 */ /* 0x040fe20000010047 */
[----:B------:R-:W-:Y:S01]  /*2260*/  FFMA.FTZ R62, R52, R66, R67 ;  /* 0x00000042343e7223 */ /* 0x000fe20000010043 */
[----:B-1----:R-:W-:Y:S02]  /*2270*/  HADD2.F32 R49, -RZ, R49.H0_H0 ;  /* 0x20000031ff317230 */ /* 0x002fe40000004100 */
[----:B------:R-:W0:Y:S01]  /*2280*/  I2F.F16 R50, R50 ;  /* 0x0000003200327306 */ /* 0x000e220000200c00 */
[----:B--2---:R-:W-:Y:S01]  /*2290*/  SHF.R.U32.HI R60, RZ, 0x10, R39 ;  /* 0x00000010ff3c7819 */ /* 0x004fe20000011627 */
[C---:B------:R-:W-:Y:S01]  /*22a0*/  FFMA.FTZ R69, R61.reuse, R38, R68 ;  /* 0x000000263d457223 */ /* 0x040fe20000010044 */
[----:B------:R-:W-:Y:S01]  /*22b0*/  FFMA.FTZ R68, R61, R57, R70 ;  /* 0x000000393d447223 */ /* 0x000fe20000010046 */
[----:B------:R-:W-:Y:S01]  /*22c0*/  FFMA.FTZ R61, R66, R49, R74 ;  /* 0x00000031423d7223 */ /* 0x000fe2000001004a */
[----:B------:R-:W-:-:S03]  /*22d0*/  LOP3.LUT R60, R60, 0xff, RZ, 0xc0, !PT ;  /* 0x000000ff3c3c7812 */ /* 0x000fc600078ec0ff */
[----:B------:R-:W1:Y:S01]  /*22e0*/  I2F.F16 R51, R51 ;  /* 0x0000003300337306 */ /* 0x000e620000200c00 */
[----:B------:R-:W-:Y:S01]  /*22f0*/  IADD3 R60, R60, -0x80, RZ ;  /* 0xffffff803c3c7810 */ /* 0x000fe20007ffe0ff */
[----:B0-----:R-:W-:-:S06]  /*2300*/  HADD2.F32 R50, -RZ, R50.H0_H0 ;  /* 0x20000032ff327230 */ /* 0x001fcc0000004100 */
[----:B------:R-:W0:Y:S01]  /*2310*/  I2F.F16 R64, R64 ;  /* 0x0000004000407306 */ /* 0x000e220000200c00 */
[----:B------:R-:W-:Y:S01]  /*2320*/  FFMA.FTZ R70, R66, R50, R69 ;  /* 0x0000003242467223 */ /* 0x000fe20000010045 */
[----:B-1----:R-:W-:-:S06]  /*2330*/  HADD2.F32 R51, -RZ, R51.H0_H0 ;  /* 0x20000033ff337230 */ /* 0x002fcc0000004100 */
[----:B------:R-:W1:Y:S01]  /*2340*/  I2F.F16 R63, R63 ;  /* 0x0000003f003f7306 */ /* 0x000e620000200c00 */
[----:B------:R-:W-:Y:S01]  /*2350*/  FFMA.FTZ R72, R66, R51, R68 ;  /* 0x0000003342487223 */ /* 0x000fe20000010044 */
[----:B------:R-:W-:Y:S02]  /*2360*/  HADD2.F32 R68, -RZ, R33.H0_H0 ;  /* 0x20000021ff447230 */ /* 0x000fe40000004100 */
[----:B0-----:R-:W-:-:S04]  /*2370*/  HADD2.F32 R64, -RZ, R64.H0_H0 ;  /* 0x20000040ff407230 */ /* 0x001fc80000004100 */
[----:B------:R0:W2:Y:S01]  /*2380*/  I2F.F16 R73, R36 ;  /* 0x0000002400497306 */ /* 0x0000a20000200c00 */
[----:B------:R-:W-:Y:S02]  /*2390*/  HADD2.F32 R33, -RZ, R33.H1_H1 ;  /* 0x30000021ff217230 */ /* 0x000fe40000004100 */
[----:B-1----:R-:W-:-:S05]  /*23a0*/  HADD2.F32 R63, -RZ, R63.H0_H0 ;  /* 0x2000003fff3f7230 */ /* 0x002fca0000004100 */
[----:B------:R1:W3:Y:S01]  /*23b0*/  I2F.F16 R71, R37 ;  /* 0x0000002500477306 */ /* 0x0002e20000200c00 */
[----:B0-----:R-:W-:Y:S01]  /*23c0*/  LEA.HI R36, R39, 0xffffff80, RZ, 0x8 ;  /* 0xffffff8027247811 */ /* 0x001fe200078f40ff */
[--C-:B------:R-:W-:Y:S02]  /*23d0*/  HADD2.F32 R39, -RZ, R32.reuse.H0_H0 ;  /* 0x20000020ff277230 */ /* 0x100fe40000004100 */
[----:B------:R-:W-:-:S03]  /*23e0*/  HADD2.F32 R32, -RZ, R32.H1_H1 ;  /* 0x30000020ff207230 */ /* 0x000fc60000004100 */
[----:B------:R-:W-:Y:S01]  /*23f0*/  FFMA.FTZ R66, R53, R39, R62 ;  /* 0x0000002735427223 */ /* 0x000fe2000001003e */
[----:B------:R3:W0:Y:S01]  /*2400*/  I2F.F16 R67, R60 ;  /* 0x0000003c00437306 */ /* 0x0006220000200c00 */
[C---:B-1----:R-:W-:Y:S01]  /*2410*/  FFMA.FTZ R37, R39.reuse, R54, R70 ;  /* 0x0000003627257223 */ /* 0x042fe20000010046 */
[----:B------:R-:W-:Y:S02]  /*2420*/  HADD2.F32 R62, -RZ, R76.H0_H0 ;  /* 0x2000004cff3e7230 */ /* 0x000fe40000004100 */
[C---:B------:R-:W-:Y:S01]  /*2430*/  FFMA.FTZ R72, R39.reuse, R55, R72 ;  /* 0x0000003727487223 */ /* 0x040fe20000010048 */
[----:B------:R-:W-:Y:S01]  /*2440*/  FFMA.FTZ R69, R39, R56, R61 ;  /* 0x0000003827457223 */ /* 0x000fe2000001003d */
[----:B--2---:R-:W-:Y:S02]  /*2450*/  HADD2.F32 R61, -RZ, R73.H0_H0 ;  /* 0x20000049ff3d7230 */ /* 0x004fe40000004100 */
[----:B------:R-:W-:Y:S01]  /*2460*/  FFMA.FTZ R66, R65, R32, R66 ;  /* 0x0000002041427223 */ /* 0x000fe20000010042 */
[----:B------:R-:W-:Y:S01]  /*2470*/  FFMA.FTZ R72, R32, R63, R72 ;  /* 0x0000003f20487223 */ /* 0x000fe20000010048 */
[----:B------:R-:W1:Y:S01]  /*2480*/  I2F.F16 R59, R59 ;  /* 0x0000003b003b7306 */ /* 0x000e620000200c00 */
[----:B---3--:R-:W-:-:S02]  /*2490*/  HADD2.F32 R60, -RZ, R71.H0_H0 ;  /* 0x20000047ff3c7230 */ /* 0x008fc40000004100 */
[----:B0-----:R-:W-:-:S05]  /*24a0*/  HADD2.F32 R39, -RZ, R67.H0_H0 ;  /* 0x20000043ff277230 */ /* 0x001fca0000004100 */
[----:B------:R-:W0:Y:S01]  /*24b0*/  I2F.F16 R47, R47 ;  /* 0x0000002f002f7306 */ /* 0x000e220000200c00 */
[----:B------:R-:W-:Y:S01]  /*24c0*/  FFMA.FTZ R67, R32, R64, R37 ;  /* 0x0000004020437223 */ /* 0x000fe20000010025 */
[----:B------:R-:W-:Y:S01]  /*24d0*/  FFMA.FTZ R37, R61, R68, R66 ;  /* 0x000000443d257223 */ /* 0x000fe20000010042 */
[----:B------:R-:W-:Y:S02]  /*24e0*/  HADD2.F32 R66, -RZ, R21.H0_H0 ;  /* 0x20000015ff427230 */ /* 0x000fe40000004100 */
[----:B-1----:R-:W-:-:S03]  /*24f0*/  HADD2.F32 R59, -RZ, R59.H0_H0 ;  /* 0x2000003bff3b7230 */ /* 0x002fc60000004100 */
[----:B------:R-:W1:Y:S02]  /*2500*/  I2F.F16 R48, R48 ;  /* 0x0000003000307306 */ /* 0x000e640000200c00 */
[----:B------:R-:W-:Y:S01]  /*2510*/  FFMA.FTZ R71, R68, R59, R72 ;  /* 0x0000003b44477223 */ /* 0x000fe20000010048 */
[----:B0-----:R-:W-:-:S05]  /*2520*/  HADD2.F32 R70, -RZ, R47.H0_H0 ;  /* 0x2000002fff467230 */ /* 0x001fca0000004100 */
[----:B------:R-:W0:Y:S01]  /*2530*/  I2F.F16 R31, R31 ;  /* 0x0000001f001f7306 */ /* 0x000e220000200c00 */
[----:B------:R-:W-:-:S07]  /*2540*/  FFMA.FTZ R37, R70, R33, R37 ;  /* 0x0000002146257223 */ /* 0x000fce0000010025 */
[----:B------:R2:W3:Y:S02]  /*2550*/  I2F.F16 R74, R36 ;  /* 0x00000024004a7306 */ /* 0x0004e40000200c00 */
[----:B--2---:R-:W-:Y:S01]  /*2560*/  FFMA.FTZ R36, R32, R62, R69 ;  /* 0x0000003e20247223 */ /* 0x004fe20000010045 */
[----:B-1----:R-:W-:Y:S02]  /*2570*/  HADD2.F32 R69, -RZ, R48.H0_H0 ;  /* 0x20000030ff457230 */ /* 0x002fe40000004100 */
[C---:B------:R-:W-:Y:S01]  /*2580*/  FFMA.FTZ R32, R68.reuse, R60, R67 ;  /* 0x0000003c44207223 */ /* 0x040fe20000010043 */
[----:B0-----:R-:W-:Y:S02]  /*2590*/  HADD2.F32 R48, -RZ, R31.H0_H0 ;  /* 0x2000001fff307230 */ /* 0x001fe40000004100 */
[----:B------:R-:W-:Y:S01]  /*25a0*/  FFMA.FTZ R36, R68, R39, R36 ;  /* 0x0000002744247223 */ /* 0x000fe20000010024 */
[----:B------:R-:W-:Y:S02]  /*25b0*/  HADD2.F32 R68, -RZ, R20.H0_H0 ;  /* 0x20000014ff447230 */ /* 0x000fe40000004100 */
[----:B------:R-:W-:Y:S01]  /*25c0*/  FFMA.FTZ R32, R33, R69, R32 ;  /* 0x0000004521207223 */ /* 0x000fe20000010020 */
[----:B---3--:R-:W-:-:S02]  /*25d0*/  HADD2.F32 R47, -RZ, R74.H0_H0 ;  /* 0x2000004aff2f7230 */ /* 0x008fc40000004100 */
[----:B------:R-:W-:Y:S01]  /*25e0*/  FFMA.FTZ R71, R33, R48, R71 ;  /* 0x0000003021477223 */ /* 0x000fe20000010047 */
[----:B------:R-:W-:Y:S02]  /*25f0*/  HADD2.F32 R67, -RZ, R20.H1_H1 ;  /* 0x30000014ff437230 */ /* 0x000fe40000004100 */
[----:B------:R-:W-:Y:S01]  /*2600*/  FMUL.FTZ R37, R37, R68 ;  /* 0x0000004425257220 */ /* 0x000fe20000410000 */
[----:B------:R-:W-:Y:S02]  /*2610*/  HADD2.F32 R31, -RZ, R21.H1_H1 ;  /* 0x30000015ff1f7230 */ /* 0x000fe40000004100 */
[----:B------:R-:W-:Y:S01]  /*2620*/  FFMA.FTZ R36, R33, R47, R36 ;  /* 0x0000002f21247223 */ /* 0x000fe20000010024 */
[----:B------:R-:W-:Y:S01]  /*2630*/  FMUL.FTZ R71, R71, R66 ;  /* 0x0000004247477220 */ /* 0x000fe20000410000 */
[----:B------:R-:W-:Y:S01]  /*2640*/  FMUL.FTZ R32, R32, R67 ;  /* 0x0000004320207220 */ /* 0x000fe20000410000 */
[----:B------:R-:W-:Y:S01]  /*2650*/  F2FP.F16.F32.PACK_AB R37, RZ, R37 ;  /* 0x00000025ff25723e */ /* 0x000fe200000000ff */
[----:B------:R-:W-:-:S02]  /*2660*/  FMUL.FTZ R36, R36, R31 ;  /* 0x0000001f24247220 */ /* 0x000fc40000410000 */
        /* <DEDUP_REMOVED lines=62> */
.L_x_2777:
        /* <DEDUP_REMOVED lines=23> */
[----:B0-----:R-:W-:-:S02]  /*2bc0*/  SHF.R.U32.HI R0, RZ, 0x8, R17 ;  /* 0x00000008ff007819 */ /* 0x001fc40000011611 */
[----:B------:R-:W-:Y:S02]  /*2bd0*/  SHF.R.U32.HI R17, RZ, 0x10, R17 ;  /* 0x00000010ff117819 */ /* 0x000fe40000011611 */
[----:B------:R-:W-:Y:S02]  /*2be0*/  LOP3.LUT R0, R0, 0xff, RZ, 0xc0, !PT ;  /* 0x000000ff00007812 */ /* 0x000fe400078ec0ff */
[----:B------:R-:W-:Y:S01]  /*2bf0*/  IADD3 R16, R16, -0x80, RZ ;  /* 0xffffff8010107810 */ /* 0x000fe20007ffe0ff */
[----:B------:R0:W-:Y:S01]  /*2c00*/  I2F.F16 R59, R4 ;  /* 0x00000004003b7306 */ /* 0x0001e20000200c00 */
[----:B-1----:R-:W1:Y:S01]  /*2c10*/  LDS.64 R2, [UR4+0x10] ;  /* 0x00001004ff027984 */ /* 0x002e620008000a00 */
[----:B------:R-:W-:Y:S02]  /*2c20*/  LOP3.LUT R5, R5, 0xff, RZ, 0xc0, !PT ;  /* 0x000000ff05057812 */ /* 0x000fe400078ec0ff */
[----:B------:R-:W-:Y:S02]  /*2c30*/  IADD3 R0, R0, -0x80, RZ ;  /* 0xffffff8000007810 */ /* 0x000fe40007ffe0ff */
[----:B------:R-:W-:-:S02]  /*2c40*/  LOP3.LUT R17, R17, 0xff, RZ, 0xc0, !PT ;  /* 0x000000ff11117812 */ /* 0x000fc400078ec0ff */
        /* <DEDUP_REMOVED lines=45> */
[----:B------:R2:W3:Y:S01]  /*2f20*/  I2F.F16 R51, R4 ;  /* 0x0000000400337306 */ /* 0x0004e20000200c00 */
[----:B-1----:R-:W-:-:S02]  /*2f30*/  SHF.R.U32.HI R0, RZ, 0x8, R36 ;  /* 0x00000008ff007819 */ /* 0x002fc40000011624 */
[----:B------:R-:W-:Y:S01]  /*2f40*/  LOP3.LUT R18, R3, 0xff, RZ, 0xc0, !PT ;  /* 0x000000ff03127812 */ /* 0x000fe200078ec0ff */
[----:B------:R-:W-:Y:S01]  /*2f50*/  HADD2.F32 R3, -RZ, R47.H0_H0 ;  /* 0x2000002fff037230 */ /* 0x000fe20000004100 */
[----:B------:R-:W-:Y:S01]  /*2f60*/  LOP3.LUT R0, R0, 0xff, RZ, 0xc0, !PT ;  /* 0x000000ff00007812 */ /* 0x000fe200078ec0ff */
[----:B------:R-:W-:Y:S01]  /*2f70*/  HADD2.F32 R47, -RZ, R65.H0_H0 ;  /* 0x20000041ff2f7230 */ /* 0x000fe20000004100 */
[----:B------:R-:W-:Y:S01]  /*2f80*/  SHF.R.U32.HI R19, RZ, 0x8, R39 ;  /* 0x00000008ff137819 */ /* 0x000fe20000011627 */
[----:B------:R-:W-:Y:S01]  /*2f90*/  I2F.F16 R52, R52 ;  /* 0x0000003400347306 */ /* 0x000fe20000200c00 */
[----:B--2---:R-:W-:Y:S01]  /*2fa0*/  LOP3.LUT R4, R2, 0xff, RZ, 0xc0, !PT ;  /* 0x000000ff02047812 */ /* 0x004fe200078ec0ff */
[----:B------:R-:W-:Y:S01]  /*2fb0*/  HADD2.F32 R2, -RZ, R59.H0_H0 ;  /* 0x2000003bff027230 */ /* 0x000fe20000004100 */
[----:B------:R-:W-:Y:S01]  /*2fc0*/  IADD3 R60, R0, -0x80, RZ ;  /* 0xffffff80003c7810 */ /* 0x000fe20007ffe0ff */
[----:B------:R-:W-:Y:S01]  /*2fd0*/  HADD2.F32 R0, -RZ, R56.H0_H0 ;  /* 0x20000038ff007230 */ /* 0x000fe20000004100 */
[----:B------:R-:W-:Y:S01]  /*2fe0*/  IADD3 R59, R4, -0x80, RZ ;  /* 0xffffff80043b7810 */ /* 0x000fe20007ffe0ff */
[----:B------:R-:W-:Y:S01]  /*2ff0*/  HADD2.F32 R4, -RZ, R63.H0_H0 ;  /* 0x2000003fff047230 */ /* 0x000fe20000004100 */
[----:B------:R-:W-:Y:S01]  /*3000*/  IADD3 R56, R18, -0x80, RZ ;  /* 0xffffff8012387810 */ /* 0x000fe20007ffe0ff */
[----:B------:R-:W-:Y:S01]  /*3010*/  HADD2.F32 R18, -RZ, R55.H0_H0 ;  /* 0x20000037ff127230 */ /* 0x000fe20000004100 */
[----:B------:R-:W-:Y:S01]  /*3020*/  LEA.HI R31, R36, 0xffffff80, RZ, 0x8 ;  /* 0xffffff80241f7811 */ /* 0x000fe200078f40ff */
[----:B------:R-:W-:Y:S01]  /*3030*/  FFMA.FTZ R55, R3, R5, RZ ;  /* 0x0000000503377223 */ /* 0x000fe200000100ff */
[----:B------:R-:W-:Y:S01]  /*3040*/  SHF.R.U32.HI R49, RZ, 0x10, R36 ;  /* 0x00000010ff317819 */ /* 0x000fe20000011624 */
[----:B------:R-:W-:Y:S01]  /*3050*/  HADD2.F32 R36, -RZ, R64.H0_H0 ;  /* 0x20000040ff247230 */ /* 0x000fe20000004100 */
[----:B------:R-:W-:Y:S01]  /*3060*/  LOP3.LUT R57, R19, 0xff, RZ, 0xc0, !PT ;  /* 0x000000ff13397812 */ /* 0x000fe200078ec0ff */
[C---:B------:R-:W-:Y:S01]  /*3070*/  FFMA.FTZ R63, R5.reuse, R0, RZ ;  /* 0x00000000053f7223 */ /* 0x040fe200000100ff */
[C---:B------:R-:W-:Y:S01]  /*3080*/  FFMA.FTZ R65, R5.reuse, R4, RZ ;  /* 0x0000000405417223 */ /* 0x040fe200000100ff */
[----:B------:R-:W-:Y:S01]  /*3090*/  FFMA.FTZ R64, R5, R2, RZ ;  /* 0x0000000205407223 */ /* 0x000fe200000100ff */
[----:B------:R-:W-:-:S02]  /*30a0*/  HADD2.F32 R19, -RZ, R58.H0_H0 ;  /* 0x2000003aff137230 */ /* 0x000fc40000004100 */
[----:B------:R-:W-:Y:S01]  /*30b0*/  FFMA.FTZ R58, R18, R54, R55 ;  /* 0x00000036123a7223 */ /* 0x000fe20000010037 */
[----:B------:R-:W-:Y:S02]  /*30c0*/  HADD2.F32 R5, -RZ, R48.H0_H0 ;  /* 0x20000030ff057230 */ /* 0x000fe40000004100 */
[----:B------:R-:W-:Y:S01]  /*30d0*/  FFMA.FTZ R70, R54, R47, R64 ;  /* 0x0000002f36467223 */ /* 0x000fe20000010040 */
[----:B------:R-:W-:Y:S01]  /*30e0*/  LEA.HI R33, R38, 0xffffff80, RZ, 0x8 ;  /* 0xffffff8026217811 */ /* 0x000fe200078f40ff */
[----:B------:R-:W-:Y:S01]  /*30f0*/  HADD2.F32 R48, -RZ, R67.H0_H0 ;  /* 0x20000043ff307230 */ /* 0x000fe20000004100 */
[----:B------:R-:W-:Y:S01]  /*3100*/  SHF.R.U32.HI R38, RZ, 0x10, R38 ;  /* 0x00000010ff267819 */ /* 0x000fe20000011626 */
[----:B------:R-:W-:Y:S01]  /*3110*/  FFMA.FTZ R64, R5, R62, R58 ;  /* 0x0000003e05407223 */ /* 0x000fe2000001003a */
[----:B------:R-:W-:Y:S01]  /*3120*/  SHF.R.U32.HI R58, RZ, 0x10, R39 ;  /* 0x00000010ff3a7819 */ /* 0x000fe20000011627 */
[----:B------:R-:W1:Y:S01]  /*3130*/  I2F.F16 R53, R53 ;  /* 0x0000003500357306 */ /* 0x000e620000200c00 */
[----:B------:R-:W-:Y:S01]  /*3140*/  LEA.HI R32, R37, 0xffffff80, RZ, 0x8 ;  /* 0xffffff8025207811 */ /* 0x000fe200078f40ff */
[C---:B------:R-:W-:Y:S01]  /*3150*/  FFMA.FTZ R63, R54.reuse, R19, R63 ;  /* 0x00000013363f7223 */ /* 0x040fe2000001003f */
[----:B------:R-:W-:Y:S01]  /*3160*/  FFMA.FTZ R65, R54, R36, R65 ;  /* 0x0000002436417223 */ /* 0x000fe20000010041 */
[----:B------:R-:W-:Y:S01]  /*3170*/  SHF.R.U32.HI R55, RZ, 0x10, R37 ;  /* 0x00000010ff377819 */ /* 0x000fe20000011625 */
[----:B------:R-:W-:Y:S01]  /*3180*/  HADD2.F32 R37, -RZ, R66.H0_H0 ;  /* 0x20000042ff257230 */ /* 0x000fe20000004100 */
[----:B------:R-:W-:Y:S01]  /*3190*/  LOP3.LUT R54, R49, 0xff, RZ, 0xc0, !PT ;  /* 0x000000ff31367812 */ /* 0x000fe200078ec0ff */
[----:B------:R-:W-:Y:S01]  /*31a0*/  HADD2.F32 R49, -RZ, R68.H0_H0 ;  /* 0x20000044ff317230 */ /* 0x000fe20000004100 */
[----:B------:R-:W-:Y:S01]  /*31b0*/  LOP3.LUT R38, R38, 0xff, RZ, 0xc0, !PT ;  /* 0x000000ff26267812 */ /* 0x000fe200078ec0ff */
[----:B------:R-:W-:Y:S01]  /*31c0*/  FFMA.FTZ R68, R62, R48, R65 ;  /* 0x000000303e447223 */ /* 0x000fe20000010041 */
[----:B------:R-:W-:Y:S01]  /*31d0*/  LOP3.LUT R58, R58, 0xff, RZ, 0xc0, !PT ;  /* 0x000000ff3a3a7812 */ /* 0x000fe200078ec0ff */
[----:B------:R2:W-:Y:S01]  /*31e0*/  I2F.F16 R71, R56 ;  /* 0x0000003800477306 */ /* 0x0005e20000200c00 */
[----:B------:R-:W-:Y:S01]  /*31f0*/  LOP3.LUT R55, R55, 0xff, RZ, 0xc0, !PT ;  /* 0x000000ff37377812 */ /* 0x000fe200078ec0ff */
[C---:B------:R-:W-:Y:S01]  /*3200*/  FFMA.FTZ R66, R62.reuse, R37, R63 ;  /* 0x000000253e427223 */ /* 0x040fe2000001003f */
[----:B------:R-:W-:Y:S01]  /*3210*/  IADD3 R57, R57, -0x80, RZ ;  /* 0xffffff8039397810 */ /* 0x000fe20007ffe0ff */
[----:B------:R-:W-:Y:S01]  /*3220*/  FFMA.FTZ R63, R62, R49, R70 ;  /* 0x000000313e3f7223 */ /* 0x000fe20000010046 */
[----:B------:R-:W-:Y:S01]  /*3230*/  IADD3 R54, R54, -0x80, RZ ;  /* 0xffffff8036367810 */ /* 0x000fe20007ffe0ff */
[----:B------:R-:W-:Y:S01]  /*3240*/  FFMA.FTZ R69, R61, R41, R68 ;  /* 0x000000293d457223 */ /* 0x000fe20000010044 */
[----:B------:R-:W-:Y:S01]  /*3250*/  IADD3 R58, R58, -0x80, RZ ;  /* 0xffffff803a3a7810 */ /* 0x000fe20007ffe0ff */
[----:B------:R-:W4:Y:S01]  /*3260*/  I2F.F16 R60, R60 ;  /* 0x0000003c003c7306 */ /* 0x000f220000200c00 */
[----:B--2---:R-:W-:Y:S01]  /*3270*/  IADD3 R56, R38, -0x80, RZ ;  /* 0xffffff8026387810 */ /* 0x004fe20007ffe0ff */
[----:B------:R-:W-:Y:S01]  /*3280*/  FFMA.FTZ R64, R43, R61, R64 ;  /* 0x0000003d2b407223 */ /* 0x000fe20000010040 */
[----:B------:R-:W-:Y:S01]  /*3290*/  IADD3 R55, R55, -0x80, RZ ;  /* 0xffffff8037377810 */ /* 0x000fe20007ffe0ff */
[----:B------:R-:W-:Y:S01]  /*32a0*/  FFMA.FTZ R66, R61, R42, R66 ;  /* 0x0000002a3d427223 */ /* 0x000fe20000010042 */
[----:B---3--:R-:W-:-:S02]  /*32b0*/  HADD2.F32 R38, -RZ, R51.H0_H0 ;  /* 0x20000033ff267230 */ /* 0x008fc40000004100 */
[----:B-1----:R-:W-:Y:S01]  /*32c0*/  HADD2.F32 R51, -RZ, R53.H0_H0 ;  /* 0x20000035ff337230 */ /* 0x002fe20000004100 */
[----:B------:R-:W1:Y:S01]  /*32d0*/  I2F.F16 R59, R59 ;  /* 0x0000003b003b7306 */ /* 0x000e620000200c00 */
[----:B0-----:R-:W-:Y:S02]  /*32e0*/  HADD2.F32 R67, -RZ, R17.H1_H1 ;  /* 0x30000011ff437230 */ /* 0x001fe40000004100 */
[----:B----4-:R-:W-:-:S05]  /*32f0*/  HADD2.F32 R60, -RZ, R60.H0_H0 ;  /* 0x2000003cff3c7230 */ /* 0x010fca0000004100 */
[----:B------:R0:W2:Y:S01]  /*3300*/  I2F.F16 R72, R57 ;  /* 0x0000003900487306 */ /* 0x0000a20000200c00 */
[----:B-1----:R-:W-:-:S07]  /*3310*/  HADD2.F32 R59, -RZ, R59.H0_H0 ;  /* 0x2000003bff3b7230 */ /* 0x002fce0000004100 */
[----:B------:R1:W-:Y:S01]  /*3320*/  I2F.F16 R62, R54 ;  /* 0x00000036003e7306 */ /* 0x0003e20000200c00 */
[--C-:B0-----:R-:W-:Y:S02]  /*3330*/  HADD2.F32 R57, -RZ, R16.reuse.H0_H0 ;  /* 0x20000010ff397230 */ /* 0x101fe40000004100 */
[----:B------:R-:W-:-:S03]  /*3340*/  HADD2.F32 R16, -RZ, R16.H1_H1 ;  /* 0x30000010ff107230 */ /* 0x000fc60000004100 */
[----:B------:R-:W-:Y:S02]  /*3350*/  FFMA.FTZ R65, R57, R38, R66 ;  /* 0x0000002639417223 */ /* 0x000fe40000010042 */
[----:B------:R2:W0:Y:S01]  /*3360*/  I2F.F16 R68, R56 ;  /* 0x0000003800447306 */ /* 0x0004220000200c00 */
[----:B-1----:R-:W-:Y:S01]  /*3370*/  FFMA.FTZ R54, R61, R40, R63 ;  /* 0x000000283d367223 */ /* 0x002fe2000001003f */
[----:B------:R-:W-:Y:S01]  /*3380*/  LEA.HI R61, R39, 0xffffff80, RZ, 0x8 ;  /* 0xffffff80273d7811 */ /* 0x000fe200078f40ff */
[----:B------:R-:W-:Y:S02]  /*3390*/  HADD2.F32 R39, -RZ, R50.H0_H0 ;  /* 0x20000032ff277230 */ /* 0x000fe40000004100 */
[----:B------:R-:W-:Y:S02]  /*33a0*/  HADD2.F32 R50, -RZ, R52.H0_H0 ;  /* 0x20000034ff327230 */ /* 0x000fe40000004100 */
[----:B------:R-:W-:Y:S01]  /*33b0*/  HADD2.F32 R63, -RZ, R17.H0_H0 ;  /* 0x20000011ff3f7230 */ /* 0x000fe20000004100 */
[----:B------:R1:W3:Y:S01]  /*33c0*/  I2F.F16 R70, R55 ;  /* 0x0000003700467306 */ /* 0x0002e20000200c00 */
[----:B------:R-:W-:Y:S01]  /*33d0*/  FFMA.FTZ R17, R39, R57, R64 ;  /* 0x0000003927117223 */ /* 0x000fe20000010040 */
[C---:B------:R-:W-:Y:S01]  /*33e0*/  FFMA.FTZ R64, R57.reuse, R50, R69 ;  /* 0x0000003239407223 */ /* 0x040fe20000010045 */
[----:B------:R-:W-:Y:S01]  /*33f0*/  FFMA.FTZ R69, R57, R51, R54 ;  /* 0x0000003339457223 */ /* 0x000fe20000010036 */
[----:B------:R-:W-:-:S02]  /*3400*/  HADD2.F32 R57, -RZ, R71.H0_H0 ;  /* 0x20000047ff397230 */ /* 0x000fc40000004100 */
[----:B--2---:R-:W-:Y:S02]  /*3410*/  HADD2.F32 R56, -RZ, R72.H0_H0 ;  /* 0x20000048ff387230 */ /* 0x004fe40000004100 */
[----:B------:R-:W2:Y:S01]  /*3420*/  I2F.F16 R58, R58 ;  /* 0x0000003a003a7306 */ /* 0x000ea20000200c00 */
[----:B0-----:R-:W-:Y:S02]  /*3430*/  HADD2.F32 R53, -RZ, R68.H0_H0 ;  /* 0x20000044ff357230 */ /* 0x001fe40000004100 */
[C---:B------:R-:W-:Y:S01]  /*3440*/  FFMA.FTZ R64, R16.reuse, R57, R64 ;  /* 0x0000003910407223 */ /* 0x040fe20000010040 */
[----:B-1----:R-:W-:Y:S02]  /*3450*/  HADD2.F32 R55, -RZ, R62.H0_H0 ;  /* 0x2000003eff377230 */ /* 0x002fe40000004100 */
[----:B------:R-:W-:Y:S01]  /*3460*/  FFMA.FTZ R62, R16, R59, R65 ;  /* 0x0000003b103e7223 */ /* 0x000fe20000010041 */
[----:B---3--:R-:W-:Y:S01]  /*3470*/  HADD2.F32 R54, -RZ, R70.H0_H0 ;  /* 0x20000046ff367230 */ /* 0x008fe20000004100 */
[----:B------:R-:W-:Y:S01]  /*3480*/  I2F.F16 R31, R31 ;  /* 0x0000001f001f7306 */ /* 0x000fe20000200c00 */
[----:B--2---:R-:W-:-:S07]  /*3490*/  HADD2.F32 R52, -RZ, R58.H0_H0 ;  /* 0x2000003aff347230 */ /* 0x004fce0000004100 */
[----:B------:R-:W0:Y:S01]  /*34a0*/  I2F.F16 R32, R32 ;  /* 0x0000002000207306 */ /* 0x000e220000200c00 */
[----:B------:R-:W-:-:S04]  /*34b0*/  FFMA.FTZ R58, R60, R16, R17 ;  /* 0x000000103c3a7223 */ /* 0x000fc80000010011 */
[----:B------:R-:W-:Y:S01]  /*34c0*/  FFMA.FTZ R17, R55, R63, R58 ;  /* 0x0000003f37117223 */ /* 0x000fe2000001003a */
[----:B------:R-:W-:Y:S02]  /*34d0*/  HADD2.F32 R58, -RZ, R21.H0_H0 ;  /* 0x20000015ff3a7230 */ /* 0x000fe40000004100 */
[----:B------:R-:W1:Y:S01]  /*34e0*/  I2F.F16 R33, R33 ;  /* 0x0000002100217306 */ /* 0x000e620000200c00 */
[----:B0-----:R-:W-:-:S07]  /*34f0*/  HADD2.F32 R65, -RZ, R32.H0_H0 ;  /* 0x20000020ff417230 */ /* 0x001fce0000004100 */
[----:B------:R0:W2:Y:S01]  /*3500*/  I2F.F16 R73, R61 ;  /* 0x0000003d00497306 */ /* 0x0000a20000200c00 */
[----:B-1----:R-:W-:Y:S02]  /*3510*/  HADD2.F32 R66, -RZ, R33.H0_H0 ;  /* 0x20000021ff427230 */ /* 0x002fe40000004100 */
[----:B0-----:R-:W-:Y:S01]  /*3520*/  FFMA.FTZ R61, R16, R56, R69 ;  /* 0x00000038103d7223 */ /* 0x001fe20000010045 */
[C---:B------:R-:W-:Y:S01]  /*3530*/  FFMA.FTZ R69, R63.reuse, R53, R64 ;  /* 0x000000353f457223 */ /* 0x040fe20000010040 */
[----:B------:R-:W-:Y:S02]  /*3540*/  HADD2.F32 R64, -RZ, R31.H0_H0 ;  /* 0x2000001fff407230 */ /* 0x000fe40000004100 */
[C---:B------:R-:W-:Y:S01]  /*3550*/  FFMA.FTZ R16, R63.reuse, R54, R62 ;  /* 0x000000363f107223 */ /* 0x040fe2000001003e */
[----:B------:R-:W-:Y:S01]  /*3560*/  FFMA.FTZ R68, R63, R52, R61 ;  /* 0x000000343f447223 */ /* 0x000fe2000001003d */
[----:B------:R-:W-:Y:S02]  /*3570*/  HADD2.F32 R62, -RZ, R20.H0_H0 ;  /* 0x20000014ff3e7230 */ /* 0x000fe40000004100 */
[----:B------:R-:W-:Y:S01]  /*3580*/  FFMA.FTZ R69, R67, R66, R69 ;  /* 0x0000004243457223 */ /* 0x000fe20000010045 */
[----:B--2---:R-:W-:-:S02]  /*3590*/  HADD2.F32 R63, -RZ, R73.H0_H0 ;  /* 0x20000049ff3f7230 */ /* 0x004fc40000004100 */
[----:B------:R-:W-:Y:S01]  /*35a0*/  FFMA.FTZ R17, R64, R67, R17 ;  /* 0x0000004340117223 */ /* 0x000fe20000010011 */
[----:B------:R-:W-:Y:S02]  /*35b0*/  HADD2.F32 R61, -RZ, R20.H1_H1 ;  /* 0x30000014ff3d7230 */ /* 0x000fe40000004100 */
        /* <DEDUP_REMOVED lines=70> */
.L_x_2778:
        /* <DEDUP_REMOVED lines=40> */
[----:B------:R-:W-:Y:S02]  /*3ca0*/  LEA.HI R37, R15, 0xffffff80, RZ, 0x8 ;  /* 0xffffff800f257811 */ /* 0x000fe400078f40ff */
[----:B------:R-:W-:Y:S01]  /*3cb0*/  SHF.R.U32.HI R14, RZ, 0x10, R14 ;  /* 0x00000010ff0e7819 */ /* 0x000fe2000001160e */
[----:B------:R-:W-:Y:S01]  /*3cc0*/  I2F.F16 R63, R13 ;  /* 0x0000000d003f7306 */ /* 0x000fe20000200c00 */
[----:B------:R-:W-:Y:S02]  /*3cd0*/  SHF.R.U32.HI R15, RZ, 0x10, R15 ;  /* 0x00000010ff0f7819 */ /* 0x000fe4000001160f */
[----:B------:R-:W-:Y:S02]  /*3ce0*/  LOP3.LUT R14, R14, 0xff, RZ, 0xc0, !PT ;  /* 0x000000ff0e0e7812 */ /* 0x000fe400078ec0ff */
[----:B------:R-:W-:Y:S02]  /*3cf0*/  LOP3.LUT R15, R15, 0xff, RZ, 0xc0, !PT ;  /* 0x000000ff0f0f7812 */ /* 0x000fe400078ec0ff */
[----:B------:R-:W-:Y:S01]  /*3d00*/  IADD3 R14, R14, -0x80, RZ ;  /* 0xffffff800e0e7810 */ /* 0x000fe20007ffe0ff */
[----:B------:R0:W-:Y:S01]  /*3d10*/  I2F.F16 R61, R12 ;  /* 0x0000000c003d7306 */ /* 0x0001e20000200c00 */
[----:B------:R-:W-:-:S02]  /*3d20*/  IADD3 R15, R15, -0x80, RZ ;  /* 0xffffff800f0f7810 */ /* 0x000fc40007ffe0ff */
[----:B------:R-:W-:-:S05]  /*3d30*/  ISETP.GE.AND P2, PT, R24, 0x2, PT ;  /* 0x000000021800780c */ /* 0x000fca0003f46270 */
[----:B------:R-:W-:Y:S01]  /*3d40*/  I2F.F16 R56, R4 ;  /* 0x0000000400387306 */ /* 0x000fe20000200c00 */
[----:B0-----:R-:W0:Y:S01]  /*3d50*/  LDS.64 R12, [UR4+0x28] ;  /* 0x00002804ff0c7984 */ /* 0x001e220008000a00 */
[----:B-1----:R-:W-:Y:S02]  /*3d60*/  HADD2.F32 R51, -RZ, R2.H1_H1 ;  /* 0x30000002ff337230 */ /* 0x002fe40000004100 */
[--C-:B------:R-:W-:Y:S02]  /*3d70*/  HADD2.F32 R58, -RZ, R3.reuse.H0_H0 ;  /* 0x20000003ff3a7230 */ /* 0x100fe40000004100 */
[----:B------:R-:W-:Y:S02]  /*3d80*/  HADD2.F32 R57, -RZ, R3.H1_H1 ;  /* 0x30000003ff397230 */ /* 0x000fe40000004100 */
        /* <DEDUP_REMOVED lines=40> */
[----:B------:R-:W-:Y:S01]  /*4010*/  LEA.HI R31, R16, 0xffffff80, RZ, 0x8 ;  /* 0xffffff80101f7811 */ /* 0x000fe200078f40ff */
[C---:B------:R-:W-:Y:S01]  /*4020*/  FFMA.FTZ R52, R5.reuse, R0, RZ ;  /* 0x0000000005347223 */ /* 0x040fe200000100ff */
[----:B------:R-:W-:Y:S01]  /*4030*/  SHF.R.U32.HI R41, RZ, 0x10, R16 ;  /* 0x00000010ff297819 */ /* 0x000fe20000011610 */
[----:B------:R-:W-:Y:S02]  /*4040*/  HADD2.F32 R16, -RZ, R56.H0_H0 ;  /* 0x20000038ff107230 */ /* 0x000fe40000004100 */
[C---:B------:R-:W-:Y:S01]  /*4050*/  FFMA.FTZ R59, R5.reuse, R4, RZ ;  /* 0x00000004053b7223 */ /* 0x040fe200000100ff */
[----:B------:R-:W-:Y:S02]  /*4060*/  HADD2.F32 R40, -RZ, R61.H0_H0 ;  /* 0x2000003dff287230 */ /* 0x000fe40000004100 */
[----:B------:R-:W-:Y:S01]  /*4070*/  FFMA.FTZ R5, R5, R2, RZ ;  /* 0x0000000205057223 */ /* 0x000fe200000100ff */
[----:B------:R-:W-:Y:S01]  /*4080*/  FFMA.FTZ R56, R14, R51, R55 ;  /* 0x000000330e387223 */ /* 0x000fe20000010037 */
[----:B------:R-:W-:Y:S01]  /*4090*/  FFMA.FTZ R55, R51, R15, R52 ;  /* 0x0000000f33377223 */ /* 0x000fe20000010034 */
[----:B------:R-:W-:Y:S01]  /*40a0*/  LEA.HI R32, R17, 0xffffff80, RZ, 0x8 ;  /* 0xffffff8011207811 */ /* 0x000fe200078f40ff */
[C---:B------:R-:W-:Y:S01]  /*40b0*/  FFMA.FTZ R62, R51.reuse, R16, R59 ;  /* 0x00000010333e7223 */ /* 0x040fe2000001003b */
[----:B------:R-:W-:Y:S01]  /*40c0*/  SHF.R.U32.HI R52, RZ, 0x10, R17 ;  /* 0x00000010ff347819 */ /* 0x000fe20000011611 */
[----:B------:R-:W-:Y:S01]  /*40d0*/  FFMA.FTZ R61, R51, R40, R5 ;  /* 0x00000028333d7223 */ /* 0x000fe20000010005 */
[----:B------:R-:W-:Y:S01]  /*40e0*/  HADD2.F32 R17, -RZ, R63.H0_H0 ;  /* 0x2000003fff117230 */ /* 0x000fe20000004100 */
[----:B------:R-:W-:Y:S01]  /*40f0*/  LOP3.LUT R51, R41, 0xff, RZ, 0xc0, !PT ;  /* 0x000000ff29337812 */ /* 0x000fe200078ec0ff */
[----:B------:R3:W4:Y:S01]  /*4100*/  I2F.F16 R65, R42 ;  /* 0x0000002a00417306 */ /* 0x0007220000200c00 */
[----:B------:R-:W-:Y:S01]  /*4110*/  HADD2.F32 R5, -RZ, R60.H0_H0 ;  /* 0x2000003cff057230 */ /* 0x000fe20000004100 */
[----:B------:R-:W-:Y:S01]  /*4120*/  LEA.HI R33, R18, 0xffffff80, RZ, 0x8 ;  /* 0xffffff8012217811 */ /* 0x000fe200078f40ff */
[----:B------:R-:W-:-:S02]  /*4130*/  HADD2.F32 R41, -RZ, R64.H0_H0 ;  /* 0x20000040ff297230 */ /* 0x000fc40000004100 */
[----:B------:R-:W-:Y:S01]  /*4140*/  FFMA.FTZ R60, R58, R17, R55 ;  /* 0x000000113a3c7223 */ /* 0x000fe20000010037 */
[----:B------:R-:W-:Y:S01]  /*4150*/  SHF.R.U32.HI R55, RZ, 0x10, R19 ;  /* 0x00000010ff377819 */ /* 0x000fe20000011613 */
[----:B------:R-:W-:Y:S01]  /*4160*/  FFMA.FTZ R56, R5, R58, R56 ;  /* 0x0000003a05387223 */ /* 0x000fe20000010038 */
[----:B------:R-:W-:Y:S01]  /*4170*/  IADD3 R54, R54, -0x80, RZ ;  /* 0xffffff8036367810 */ /* 0x000fe20007ffe0ff */
[C---:B------:R-:W-:Y:S01]  /*4180*/  FFMA.FTZ R59, R58.reuse, R41, R62 ;  /* 0x000000293a3b7223 */ /* 0x040fe2000001003e */
[----:B---3--:R-:W-:Y:S01]  /*4190*/  HADD2.F32 R42, -RZ, R66.H0_H0 ;  /* 0x20000042ff2a7230 */ /* 0x008fe20000004100 */
[----:B------:R-:W-:Y:S01]  /*41a0*/  IADD3 R51, R51, -0x80, RZ ;  /* 0xffffff8033337810 */ /* 0x000fe20007ffe0ff */
[----:B------:R3:W-:Y:S01]  /*41b0*/  I2F.F16 R70, R54 ;  /* 0x0000003600467306 */ /* 0x0007e20000200c00 */
[----:B------:R-:W-:Y:S01]  /*41c0*/  SHF.R.U32.HI R18, RZ, 0x10, R18 ;  /* 0x00000010ff127819 */ /* 0x000fe20000011612 */
[----:B------:R-:W-:Y:S01]  /*41d0*/  FFMA.FTZ R64, R57, R36, R59 ;  /* 0x0000002439407223 */ /* 0x000fe2000001003b */
[----:B------:R-:W-:Y:S01]  /*41e0*/  FFMA.FTZ R58, R58, R42, R61 ;  /* 0x0000002a3a3a7223 */ /* 0x000fe2000001003d */
[----:B------:R-:W-:Y:S01]  /*41f0*/  LOP3.LUT R52, R52, 0xff, RZ, 0xc0, !PT ;  /* 0x000000ff34347812 */ /* 0x000fe200078ec0ff */
[----:B0-----:R-:W-:Y:S01]  /*4200*/  HADD2.F32 R59, -RZ, R13.H0_H0 ;  /* 0x2000000dff3b7230 */ /* 0x001fe20000004100 */
[----:B------:R-:W-:Y:S01]  /*4210*/  LOP3.LUT R55, R55, 0xff, RZ, 0xc0, !PT ;  /* 0x000000ff37377812 */ /* 0x000fe200078ec0ff */
[----:B------:R-:W-:Y:S01]  /*4220*/  FFMA.FTZ R66, R57, R37, R58 ;  /* 0x0000002539427223 */ /* 0x000fe2000001003a */
[----:B------:R0:W-:Y:S01]  /*4230*/  I2F.F16 R63, R51 ;  /* 0x00000033003f7306 */ /* 0x0001e20000200c00 */
[----:B------:R-:W-:Y:S01]  /*4240*/  LOP3.LUT R18, R18, 0xff, RZ, 0xc0, !PT ;  /* 0x000000ff12127812 */ /* 0x000fe200078ec0ff */
[----:B---3--:R-:W-:Y:S01]  /*4250*/  FFMA.FTZ R54, R39, R57, R56 ;  /* 0x0000003927367223 */ /* 0x008fe20000010038 */
[----:B------:R-:W-:Y:S01]  /*4260*/  IADD3 R52, R52, -0x80, RZ ;  /* 0xffffff8034347810 */ /* 0x000fe20007ffe0ff */
[----:B------:R-:W-:Y:S01]  /*4270*/  HADD2.F32 R58, -RZ, R12.H0_H0 ;  /* 0x2000000cff3a7230 */ /* 0x000fe20000004100 */
[----:B------:R-:W-:Y:S01]  /*4280*/  LEA.HI R56, R19, 0xffffff80, RZ, 0x8 ;  /* 0xffffff8013387811 */ /* 0x000fe200078f40ff */
[----:B--2---:R-:W-:-:S02]  /*4290*/  HADD2.F32 R19, -RZ, R43.H0_H0 ;  /* 0x2000002bff137230 */ /* 0x004fc40000004100 */
[----:B------:R-:W-:Y:S01]  /*42a0*/  I2F.F16 R48, R48 ;  /* 0x0000003000307306 */ /* 0x000fe20000200c00 */
[----:B0-----:R-:W-:Y:S01]  /*42b0*/  FFMA.FTZ R51, R57, R38, R60 ;  /* 0x0000002639337223 */ /* 0x001fe2000001003c */
[----:B------:R-:W-:Y:S01]  /*42c0*/  HADD2.F32 R57, -RZ, R12.H1_H1 ;  /* 0x3000000cff397230 */ /* 0x000fe20000004100 */
[----:B------:R-:W-:Y:S01]  /*42d0*/  IADD3 R12, R55, -0x80, RZ ;  /* 0xffffff80370c7810 */ /* 0x000fe20007ffe0ff */
[----:B-1----:R-:W-:Y:S02]  /*42e0*/  HADD2.F32 R43, -RZ, R50.H0_H0 ;  /* 0x20000032ff2b7230 */ /* 0x002fe40000004100 */
[----:B------:R-:W-:Y:S01]  /*42f0*/  FFMA.FTZ R60, R19, R58, R54 ;  /* 0x0000003a133c7223 */ /* 0x000fe20000010036 */
[----:B----4-:R-:W-:Y:S01]  /*4300*/  HADD2.F32 R54, -RZ, R65.H0_H0 ;  /* 0x20000041ff367230 */ /* 0x010fe20000004100 */
[----:B------:R-:W0:Y:S01]  /*4310*/  I2F.F16 R49, R49 ;  /* 0x0000003100317306 */ /* 0x000e220000200c00 */
[----:B------:R-:W-:Y:S01]  /*4320*/  FFMA.FTZ R61, R58, R43, R66 ;  /* 0x0000002b3a3d7223 */ /* 0x000fe20000010042 */
[----:B------:R-:W-:-:S06]  /*4330*/  HADD2.F32 R13, -RZ, R13.H1_H1 ;  /* 0x3000000dff0d7230 */ /* 0x000fcc0000004100 */
[----:B------:R1:W-:Y:S01]  /*4340*/  I2F.F16 R68, R53 ;  /* 0x0000003500447306 */ /* 0x0003e20000200c00 */
[----:B0-----:R-:W-:-:S07]  /*4350*/  HADD2.F32 R55, -RZ, R49.H0_H0 ;  /* 0x20000031ff377230 */ /* 0x001fce0000004100 */
[----:B------:R0:W2:Y:S01]  /*4360*/  I2F.F16 R67, R52 ;  /* 0x0000003400437306 */ /* 0x0000a20000200c00 */
[----:B-1----:R-:W-:Y:S01]  /*4370*/  IADD3 R53, R18, -0x80, RZ ;  /* 0xffffff8012357810 */ /* 0x002fe20007ffe0ff */
[----:B------:R-:W-:Y:S02]  /*4380*/  HADD2.F32 R18, -RZ, R47.H0_H0 ;  /* 0x2000002fff127230 */ /* 0x000fe40000004100 */
[----:B------:R-:W-:Y:S02]  /*4390*/  HADD2.F32 R47, -RZ, R48.H0_H0 ;  /* 0x20000030ff2f7230 */ /* 0x000fe40000004100 */
[----:B------:R-:W-:Y:S01]  /*43a0*/  FFMA.FTZ R60, R55, R57, R60 ;  /* 0x00000039373c7223 */ /* 0x000fe2000001003c */
[C---:B------:R-:W-:Y:S01]  /*43b0*/  FFMA.FTZ R62, R58.reuse, R18, R51 ;  /* 0x000000123a3e7223 */ /* 0x040fe20000010033 */
[----:B------:R1:W3:Y:S01]  /*43c0*/  I2F.F16 R69, R53 ;  /* 0x0000003500457306 */ /* 0x0002e20000200c00 */
[----:B0-----:R-:W-:Y:S02]  /*43d0*/  HADD2.F32 R52, -RZ, R70.H0_H0 ;  /* 0x20000046ff347230 */ /* 0x001fe40000004100 */
[----:B------:R-:W-:Y:S01]  /*43e0*/  FFMA.FTZ R64, R58, R47, R64 ;  /* 0x0000002f3a407223 */ /* 0x000fe20000010040 */
[----:B------:R-:W-:-:S02]  /*43f0*/  HADD2.F32 R51, -RZ, R63.H0_H0 ;  /* 0x2000003fff337230 */ /* 0x000fc40000004100 */
[C---:B------:R-:W-:Y:S01]  /*4400*/  FFMA.FTZ R62, R57.reuse, R54, R62 ;  /* 0x00000036393e7223 */ /* 0x040fe2000001003e */
[----:B------:R-:W-:Y:S02]  /*4410*/  HADD2.F32 R58, -RZ, R20.H0_H0 ;  /* 0x20000014ff3a7230 */ /* 0x000fe40000004100 */
[----:B------:R-:W-:Y:S01]  /*4420*/  FFMA.FTZ R61, R57, R52, R61 ;  /* 0x00000034393d7223 */ /* 0x000fe2000001003d */
[----:B--2---:R-:W-:Y:S01]  /*4430*/  HADD2.F32 R50, -RZ, R67.H0_H0 ;  /* 0x20000043ff327230 */ /* 0x004fe20000004100 */
[----:B------:R-:W0:Y:S01]  /*4440*/  I2F.F16 R12, R12 ;  /* 0x0000000c000c7306 */ /* 0x000e220000200c00 */
[----:B-1----:R-:W-:Y:S02]  /*4450*/  HADD2.F32 R53, -RZ, R68.H0_H0 ;  /* 0x20000044ff357230 */ /* 0x002fe40000004100 */
[----:B------:R-:W-:Y:S01]  /*4460*/  FFMA.FTZ R60, R51, R59, R60 ;  /* 0x0000003b333c7223 */ /* 0x000fe2000001003c */
[----:B------:R-:W-:Y:S02]  /*4470*/  FFMA.FTZ R62, R59, R50, R62 ;  /* 0x000000323b3e7223 */ /* 0x000fe4000001003e */
[----:B------:R-:W-:Y:S01]  /*4480*/  FFMA.FTZ R64, R57, R53, R64 ;  /* 0x0000003539407223 */ /* 0x000fe20000010040 */
[----:B---3--:R-:W-:Y:S01]  /*4490*/  HADD2.F32 R49, -RZ, R69.H0_H0 ;  /* 0x20000045ff317230 */ /* 0x008fe20000004100 */
[----:B------:R-:W1:Y:S01]  /*44a0*/  I2F.F16 R31, R31 ;  /* 0x0000001f001f7306 */ /* 0x000e620000200c00 */
[----:B------:R-:W-:-:S03]  /*44b0*/  HADD2.F32 R57, -RZ, R20.H1_H1 ;  /* 0x30000014ff397230 */ /* 0x000fc60000004100 */
[----:B------:R-:W-:Y:S01]  /*44c0*/  FFMA.FTZ R64, R59, R49, R64 ;  /* 0x000000313b407223 */ /* 0x000fe20000010040 */
[----:B0-----:R-:W-:-:S03]  /*44d0*/  HADD2.F32 R48, -RZ, R12.H0_H0 ;  /* 0x2000000cff307230 */ /* 0x001fc60000004100 */
[----:B------:R-:W0:Y:S02]  /*44e0*/  I2F.F16 R32, R32 ;  /* 0x0000002000207306 */ /* 0x000e240000200c00 */
[----:B------:R-:W-:Y:S01]  /*44f0*/  FFMA.FTZ R12, R59, R48, R61 ;  /* 0x000000303b0c7223 */ /* 0x000fe2000001003d */
[----:B-1----:R-:W-:-:S05]  /*4500*/  HADD2.F32 R65, -RZ, R31.H0_H0 ;  /* 0x2000001fff417230 */ /* 0x002fca0000004100 */
[----:B------:R-:W1:Y:S01]  /*4510*/  I2F.F16 R33, R33 ;  /* 0x0000002100217306 */ /* 0x000e620000200c00 */
[----:B------:R-:W-:Y:S02]  /*4520*/  HADD2.F32 R31, -RZ, R21.H1_H1 ;  /* 0x30000015ff1f7230 */ /* 0x000fe40000004100 */
[----:B0-----:R-:W-:-:S05]  /*4530*/  HADD2.F32 R67, -RZ, R32.H0_H0 ;  /* 0x20000020ff437230 */ /* 0x001fca0000004100 */
[----:B------:R0:W2:Y:S01]  /*4540*/  I2F.F16 R66, R56 ;  /* 0x0000003800427306 */ /* 0x0000a20000200c00 */
[----:B------:R-:W-:Y:S01]  /*4550*/  FFMA.FTZ R62, R13, R67, R62 ;  /* 0x000000430d3e7223 */ /* 0x000fe2000001003e */
[----:B-1----:R-:W-:Y:S02]  /*4560*/  HADD2.F32 R69, -RZ, R33.H0_H0 ;  /* 0x20000021ff457230 */ /* 0x002fe40000004100 */
[----:B------:R-:W-:Y:S01]  /*4570*/  FFMA.FTZ R33, R65, R13, R60 ;  /* 0x0000000d41217223 */ /* 0x000fe2000001003c */
[----:B0-----:R-:W-:Y:S02]  /*4580*/  HADD2.F32 R56, -RZ, R21.H0_H0 ;  /* 0x20000015ff387230 */ /* 0x001fe40000004100 */
[----:B------:R-:W-:Y:S01]  /*4590*/  FMUL.FTZ R62, R62, R57 ;  /* 0x000000393e3e7220 */ /* 0x000fe20000410000 */
[----:B------:R-:W-:Y:S01]  /*45a0*/  FFMA.FTZ R59, R13, R69, R64 ;  /* 0x000000450d3b7223 */ /* 0x000fe20000010040 */
[----:B------:R-:W-:Y:S01]  /*45b0*/  FMUL.FTZ R33, R33, R58 ;  /* 0x0000003a21217220 */ /* 0x000fe20000410000 */
[----:B--2---:R-:W-:-:S02]  /*45c0*/  HADD2.F32 R71, -RZ, R66.H0_H0 ;  /* 0x20000042ff477230 */ /* 0x004fc40000004100 */
[----:B------:R-:W-:Y:S01]  /*45d0*/  FMUL.FTZ R59, R59, R56 ;  /* 0x000000383b3b7220 */ /* 0x000fe20000410000 */
[----:B------:R-:W-:Y:S02]  /*45e0*/  F2FP.F16.F32.PACK_AB R62, RZ, R62 ;  /* 0x0000003eff3e723e */ /* 0x000fe400000000ff */
[----:B------:R-:W-:Y:S01]  /*45f0*/  F2FP.F16.F32.PACK_AB R33, RZ, R33 ;  /* 0x00000021ff21723e */ /* 0x000fe200000000ff */
[----:B------:R-:W-:Y:S01]  /*4600*/  FFMA.FTZ R12, R13, R71, R12 ;  /* 0x000000470d0c7223 */ /* 0x000fe2000001000c */
        /* <DEDUP_REMOVED lines=62> */
.L_x_2779:
[----:B-----5:R-:W-:Y:S01]  /*49f0*/  @!P0 IADD3 R26, R46, R23, RZ ;  /* 0x000000172e1a8210 */ /* 0x020fe20007ffe0ff */
[----:B------:R-:W-:Y:S01]  /*4a00*/  IMAD.WIDE R44, R6, 0x8, R44 ;  /* 0x00000008062c7825 */ /* 0x000fe200078e022c */
[----:B------:R-:W-:Y:S06]  /*4a10*/  @!P1 BRA `(.L_x_2780) ;  /* 0x0000000c00ec9947 */ /* 0x000fec0003800000 */
[----:B------:R-:W2:Y:S01]  /*4a20*/  LDG.E.128.CONSTANT R12, desc[UR6][R44.64] ;  /* 0x000000062c0c7981 */ /* 0x000ea2000c1e9d00 */
[----:B------:R-:W-:Y:S01]  /*4a30*/  LOP3.LUT R0, R9, 0xff, RZ, 0xc0, !PT ;  /* 0x000000ff09007812 */ /* 0x000fe200078ec0ff */
[----:B------:R-:W-:Y:S01]  /*4a40*/  HADD2.F32 R65, -RZ, R20.H0_H0 ;  /* 0x20000014ff417230 */ /* 0x000fe20000004100 */
        /* <DEDUP_REMOVED lines=21> */
[----:B------:R-:W-:Y:S02]  /*4ba0*/  LOP3.LUT R5, R5, 0xff, RZ, 0xc0, !PT ;  /* 0x000000ff05057812 */ /* 0x000fe400078ec0ff */
[----:B------:R-:W-:Y:S02]  /*4bb0*/  LOP3.LUT R0, R0, 0xff, RZ, 0xc0, !PT ;  /* 0x000000ff00007812 */ /* 0x000fe400078ec0ff */
[----:B------:R-:W-:Y:S01]  /*4bc0*/  LEA.HI R31, R11, 0xffffff80, RZ, 0x8 ;  /* 0xffffff800b1f7811 */ /* 0x000fe200078f40ff */
[----:B------:R0:W-:Y:S01]  /*4bd0*/  I2F.F16 R56, R4 ;  /* 0x0000000400387306 */ /* 0x0001e20000200c00 */
[----:B-1----:R-:W1:Y:S01]  /*4be0*/  LDS.64 R2, [UR4+0x30] ;  /* 0x00003004ff027984 */ /* 0x002e620008000a00 */
[----:B------:R-:W-:Y:S02]  /*4bf0*/  IADD3 R0, R0, -0x80, RZ ;  /* 0xffffff8000007810 */ /* 0x000fe40007ffe0ff */
[----:B------:R-:W-:Y:S02]  /*4c00*/  SHF.R.U32.HI R11, RZ, 0x10, R11 ;  /* 0x00000010ff0b7819 */ /* 0x000fe4000001160b */
[----:B------:R-:W-:-:S02]  /*4c10*/  LEA.HI R32, R9, 0xffffff80, RZ, 0x8 ;  /* 0xffffff8009207811 */ /* 0x000fc400078f40ff */
[----:B------:R3:W-:Y:S01]  /*4c20*/  I2F.F16 R53, R8 ;  /* 0x0000000800357306 */ /* 0x0007e20000200c00 */
[----:B0-----:R-:W-:Y:S02]  /*4c30*/  SHF.R.U32.HI R4, RZ, 0x8, R10 ;  /* 0x00000008ff047819 */ /* 0x001fe4000001160a */
[----:B------:R-:W-:Y:S02]  /*4c40*/  SHF.R.U32.HI R9, RZ, 0x10, R9 ;  /* 0x00000010ff097819 */ /* 0x000fe40000011609 */
[----:B------:R-:W-:Y:S02]  /*4c50*/  LOP3.LUT R4, R4, 0xff, RZ, 0xc0, !PT ;  /* 0x000000ff04047812 */ /* 0x000fe400078ec0ff */
[----:B------:R-:W-:Y:S01]  /*4c60*/  LEA.HI R19, R10, 0xffffff80, RZ, 0x8 ;  /* 0xffffff800a137811 */ /* 0x000fe200078f40ff */
[----:B------:R-:W-:Y:S01]  /*4c70*/  I2F.F16 R48, R0 ;  /* 0x0000000000307306 */ /* 0x000fe20000200c00 */
[----:B---3--:R-:W-:Y:S02]  /*4c80*/  IADD3 R8, R5, -0x80, RZ ;  /* 0xffffff8005087810 */ /* 0x008fe40007ffe0ff */
[----:B------:R-:W-:-:S02]  /*4c90*/  IADD3 R4, R4, -0x80, RZ ;  /* 0xffffff8004047810 */ /* 0x000fc40007ffe0ff */
[----:B------:R-:W-:Y:S02]  /*4ca0*/  LOP3.LUT R11, R11, 0xff, RZ, 0xc0, !PT ;  /* 0x000000ff0b0b7812 */ /* 0x000fe400078ec0ff */
[----:B------:R-:W-:Y:S01]  /*4cb0*/  SHF.R.U32.HI R10, RZ, 0x10, R10 ;  /* 0x00000010ff0a7819 */ /* 0x000fe2000001160a */
[----:B------:R-:W-:Y:S01]  /*4cc0*/  I2F.F16 R51, R4 ;  /* 0x0000000400337306 */ /* 0x000fe20000200c00 */
[----:B------:R-:W-:Y:S02]  /*4cd0*/  LOP3.LUT R9, R9, 0xff, RZ, 0xc0, !PT ;  /* 0x000000ff09097812 */ /* 0x000fe400078ec0ff */
[----:B------:R-:W-:Y:S02]  /*4ce0*/  IADD3 R11, R11, -0x80, RZ ;  /* 0xffffff800b0b7810 */ /* 0x000fe40007ffe0ff */
[----:B------:R-:W-:Y:S02]  /*4cf0*/  LOP3.LUT R10, R10, 0xff, RZ, 0xc0, !PT ;  /* 0x000000ff0a0a7812 */ /* 0x000fe400078ec0ff */
[----:B------:R-:W-:Y:S01]  /*4d00*/  IADD3 R9, R9, -0x80, RZ ;  /* 0xffffff8009097810 */ /* 0x000fe20007ffe0ff */
[----:B------:R-:W-:Y:S01]  /*4d10*/  I2F.F16 R59, R11 ;  /* 0x0000000b003b7306 */ /* 0x000fe20000200c00 */
[----:B------:R-:W-:-:S02]  /*4d20*/  IADD3 R10, R10, -0x80, RZ ;  /* 0xffffff800a0a7810 */ /* 0x000fc40007ffe0ff */
[----:B------:R-:W-:-:S05]  /*4d30*/  ISETP.GE.AND P0, PT, R24, 0x2, PT ;  /* 0x000000021800780c */ /* 0x000fca0003f06270 */
[----:B------:R-:W-:Y:S01]  /*4d40*/  I2F.F16 R57, R8 ;  /* 0x0000000800397306 */ /* 0x000fe20000200c00 */
[----:B-1----:R-:W-:Y:S02]  /*4d50*/  HADD2.F32 R43, -RZ, R2.H1_H1 ;  /* 0x30000002ff2b7230 */ /* 0x002fe40000004100 */
[--C-:B------:R-:W-:Y:S02]  /*4d60*/  HADD2.F32 R50, -RZ, R3.reuse.H0_H0 ;  /* 0x20000003ff327230 */ /* 0x100fe40000004100 */
[----:B------:R-:W-:-:S03]  /*4d70*/  HADD2.F32 R52, -RZ, R3.H1_H1 ;  /* 0x30000003ff347230 */ /* 0x000fc60000004100 */
[----:B------:R0:W-:Y:S08]  /*4d80*/  I2F.F16 R54, R9 ;  /* 0x0000000900367306 */ /* 0x0001f00000200c00 */
[----:B------:R-:W-:Y:S01]  /*4d90*/  I2F.F16 R55, R10 ;  /* 0x0000000a00377306 */ /* 0x000fe20000200c00 */
[----:B0-----:R-:W0:Y:S07]  /*4da0*/  LDS.64 R8, [UR4+0x38] ;  /* 0x00003804ff087984 */ /* 0x001e2e0008000a00 */
        /* <DEDUP_REMOVED lines=19> */
[----:B------:R2:W3:Y:S01]  /*4ee0*/  I2F.F16 R40, R4 ;  /* 0x0000000400287306 */ /* 0x0004e20000200c00 */
[----:B-1----:R-:W-:Y:S02]  /*4ef0*/  SHF.R.U32.HI R0, RZ, 0x8, R12 ;  /* 0x00000008ff007819 */ /* 0x002fe4000001160c */
[----:B------:R-:W-:Y:S02]  /*4f00*/  SHF.R.U32.HI R3, RZ, 0x8, R14 ;  /* 0x00000008ff037819 */ /* 0x000fe4000001160e */
[----:B------:R-:W-:-:S02]  /*4f10*/  LOP3.LUT R0, R0, 0xff, RZ, 0xc0, !PT ;  /* 0x000000ff00007812 */ /* 0x000fc400078ec0ff */
[----:B------:R-:W-:Y:S01]  /*4f20*/  LOP3.LUT R10, R3, 0xff, RZ, 0xc0, !PT ;  /* 0x000000ff030a7812 */ /* 0x000fe200078ec0ff */
[----:B------:R-:W-:Y:S01]  /*4f30*/  HADD2.F32 R3, -RZ, R38.H0_H0 ;  /* 0x20000026ff037230 */ /* 0x000fe20000004100 */
[----:B--2---:R-:W-:Y:S01]  /*4f40*/  LOP3.LUT R4, R2, 0xff, RZ, 0xc0, !PT ;  /* 0x000000ff02047812 */ /* 0x004fe200078ec0ff */
[----:B------:R1:W2:Y:S01]  /*4f50*/  I2F.F16 R63, R11 ;  /* 0x0000000b003f7306 */ /* 0x0002a20000200c00 */
[----:B------:R-:W-:Y:S01]  /*4f60*/  IADD3 R36, R0, -0x80, RZ ;  /* 0xffffff8000247810 */ /* 0x000fe20007ffe0ff */
[----:B------:R-:W-:Y:S01]  /*4f70*/  HADD2.F32 R0, -RZ, R46.H0_H0 ;  /* 0x2000002eff007230 */ /* 0x000fe20000004100 */
[----:B------:R-:W-:Y:S01]  /*4f80*/  LEA.HI R16, R12, 0xffffff80, RZ, 0x8 ;  /* 0xffffff800c107811 */ /* 0x000fe200078f40ff */
[----:B------:R-:W-:Y:S01]  /*4f90*/  HADD2.F32 R2, -RZ, R56.H0_H0 ;  /* 0x20000038ff027230 */ /* 0x000fe20000004100 */
[----:B------:R-:W-:Y:S01]  /*4fa0*/  SHF.R.U32.HI R37, RZ, 0x10, R12 ;  /* 0x00000010ff257819 */ /* 0x000fe2000001160c */
[----:B---3--:R-:W-:Y:S01]  /*4fb0*/  HADD2.F32 R40, -RZ, R40.H0_H0 ;  /* 0x20000028ff287230 */ /* 0x008fe20000004100 */
[----:B------:R-:W-:Y:S01]  /*4fc0*/  SHF.R.U32.HI R12, RZ, 0x8, R15 ;  /* 0x00000008ff0c7819 */ /* 0x000fe2000001160f */
[----:B------:R3:W-:Y:S01]  /*4fd0*/  I2F.F16 R58, R36 ;  /* 0x00000024003a7306 */ /* 0x0007e20000200c00 */
[----:B------:R-:W-:Y:S01]  /*4fe0*/  IADD3 R38, R4, -0x80, RZ ;  /* 0xffffff8004267810 */ /* 0x000fe20007ffe0ff */
[----:B------:R-:W-:Y:S01]  /*4ff0*/  HADD2.F32 R4, -RZ, R49.H0_H0 ;  /* 0x20000031ff047230 */ /* 0x000fe20000004100 */
[----:B------:R-:W-:Y:S01]  /*5000*/  IADD3 R46, R10, -0x80, RZ ;  /* 0xffffff800a2e7810 */ /* 0x000fe20007ffe0ff */
[----:B------:R-:W-:-:S02]  /*5010*/  HADD2.F32 R10, -RZ, R42.H0_H0 ;  /* 0x2000002aff0a7230 */ /* 0x000fc40000004100 */
[----:B------:R-:W-:Y:S01]  /*5020*/  FFMA.FTZ R49, R3, R5, RZ ;  /* 0x0000000503317223 */ /* 0x000fe200000100ff */
[----:B-1----:R-:W-:Y:S02]  /*5030*/  HADD2.F32 R11, -RZ, R48.H0_H0 ;  /* 0x20000030ff0b7230 */ /* 0x002fe40000004100 */
[C---:B------:R-:W-:Y:S01]  /*5040*/  FFMA.FTZ R42, R5.reuse, R0, RZ ;  /* 0x00000000052a7223 */ /* 0x040fe200000100ff */
[----:B------:R-:W-:Y:S01]  /*5050*/  LOP3.LUT R47, R12, 0xff, RZ, 0xc0, !PT ;  /* 0x000000ff0c2f7812 */ /* 0x000fe200078ec0ff */
[----:B------:R-:W-:Y:S02]  /*5060*/  HADD2.F32 R12, -RZ, R51.H0_H0 ;  /* 0x20000033ff0c7230 */ /* 0x000fe40000004100 */
[C---:B------:R-:W-:Y:S01]  /*5070*/  FFMA.FTZ R51, R5.reuse, R4, RZ ;  /* 0x0000000405337223 */ /* 0x040fe200000100ff */
[----:B---3--:R-:W-:Y:S02]  /*5080*/  HADD2.F32 R36, -RZ, R57.H0_H0 ;  /* 0x20000039ff247230 */ /* 0x008fe40000004100 */
[----:B------:R-:W-:Y:S01]  /*5090*/  FFMA.FTZ R48, R10, R43, R49 ;  /* 0x0000002b0a307223 */ /* 0x000fe20000010031 */
[----:B------:R-:W-:Y:S01]  /*50a0*/  FFMA.FTZ R5, R5, R2, RZ ;  /* 0x0000000205057223 */ /* 0x000fe200000100ff */
[----:B------:R-:W-:Y:S01]  /*50b0*/  FFMA.FTZ R49, R43, R11, R42 ;  /* 0x0000000b2b317223 */ /* 0x000fe2000001002a */
[----:B------:R-:W-:Y:S01]  /*50c0*/  LOP3.LUT R42, R37, 0xff, RZ, 0xc0, !PT ;  /* 0x000000ff252a7812 */ /* 0x000fe200078ec0ff */
[----:B------:R-:W-:-:S02]  /*50d0*/  HADD2.F32 R37, -RZ, R53.H0_H0 ;  /* 0x20000035ff257230 */ /* 0x000fc40000004100 */
[C---:B------:R-:W-:Y:S01]  /*50e0*/  FFMA.FTZ R56, R43.reuse, R12, R51 ;  /* 0x0000000c2b387223 */ /* 0x040fe20000010033 */
[----:B------:R-:W-:Y:S01]  /*50f0*/  FFMA.FTZ R51, R43, R36, R5 ;  /* 0x000000242b337223 */ /* 0x000fe20000010005 */
[----:B------:R-:W-:Y:S01]  /*5100*/  LEA.HI R17, R13, 0xffffff80, RZ, 0x8 ;  /* 0xffffff800d117811 */ /* 0x000fe200078f40ff */
[----:B------:R1:W-:Y:S01]  /*5110*/  I2F.F16 R60, R38 ;  /* 0x00000026003c7306 */ /* 0x0003e20000200c00 */
[----:B------:R-:W-:Y:S01]  /*5120*/  SHF.R.U32.HI R43, RZ, 0x10, R13 ;  /* 0x00000010ff2b7819 */ /* 0x000fe2000001160d */
[----:B------:R-:W-:Y:S01]  /*5130*/  HADD2.F32 R13, -RZ, R54.H0_H0 ;  /* 0x20000036ff0d7230 */ /* 0x000fe20000004100 */
[----:B------:R-:W-:Y:S01]  /*5140*/  LEA.HI R18, R14, 0xffffff80, RZ, 0x8 ;  /* 0xffffff800e127811 */ /* 0x000fe200078f40ff */
[----:B------:R-:W-:Y:S02]  /*5150*/  HADD2.F32 R5, -RZ, R55.H0_H0 ;  /* 0x20000037ff057230 */ /* 0x000fe40000004100 */
[----:B------:R-:W-:Y:S01]  /*5160*/  FFMA.FTZ R54, R37, R50, R48 ;  /* 0x0000003225367223 */ /* 0x000fe20000010030 */
[----:B------:R-:W-:Y:S01]  /*5170*/  SHF.R.U32.HI R14, RZ, 0x10, R14 ;  /* 0x00000010ff0e7819 */ /* 0x000fe2000001160e */
[----:B------:R-:W-:Y:S01]  /*5180*/  FFMA.FTZ R49, R50, R13, R49 ;  /* 0x0000000d32317223 */ /* 0x000fe20000010031 */
[----:B------:R-:W-:Y:S01]  /*5190*/  SHF.R.U32.HI R48, RZ, 0x10, R15 ;  /* 0x00000010ff307819 */ /* 0x000fe2000001160f */
[----:B-1----:R-:W-:Y:S01]  /*51a0*/  HADD2.F32 R38, -RZ, R59.H0_H0 ;  /* 0x2000003bff267230 */ /* 0x002fe20000004100 */
[----:B------:R-:W-:Y:S01]  /*51b0*/  LOP3.LUT R14, R14, 0xff, RZ, 0xc0, !PT ;  /* 0x000000ff0e0e7812 */ /* 0x000fe200078ec0ff */
[----:B------:R-:W-:Y:S01]  /*51c0*/  FFMA.FTZ R56, R50, R5, R56 ;  /* 0x0000000532387223 */ /* 0x000fe20000010038 */
[----:B------:R-:W-:Y:S01]  /*51d0*/  IADD3 R47, R47, -0x80, RZ ;  /* 0xffffff802f2f7810 */ /* 0x000fe20007ffe0ff */
[----:B------:R1:W-:Y:S01]  /*51e0*/  I2F.F16 R62, R46 ;  /* 0x0000002e003e7306 */ /* 0x0003e20000200c00 */
[----:B------:R-:W-:Y:S01]  /*51f0*/  IADD3 R42, R42, -0x80, RZ ;  /* 0xffffff802a2a7810 */ /* 0x000fe20007ffe0ff */
[----:B------:R-:W-:Y:S01]  /*5200*/  FFMA.FTZ R50, R50, R38, R51 ;  /* 0x0000002632327223 */ /* 0x000fe20000010033 */
[----:B------:R-:W-:Y:S01]  /*5210*/  LOP3.LUT R48, R48, 0xff, RZ, 0xc0, !PT ;  /* 0x000000ff30307812 */ /* 0x000fe200078ec0ff */
[----:B------:R-:W-:Y:S01]  /*5220*/  FFMA.FTZ R54, R33, R52, R54 ;  /* 0x0000003421367223 */ /* 0x000fe20000010036 */
[----:B------:R-:W-:Y:S01]  /*5230*/  LOP3.LUT R43, R43, 0xff, RZ, 0xc0, !PT ;  /* 0x000000ff2b2b7812 */ /* 0x000fe200078ec0ff */
[----:B------:R-:W-:Y:S01]  /*5240*/  FFMA.FTZ R56, R52, R19, R56 ;  /* 0x0000001334387223 */ /* 0x000fe20000010038 */
[----:B------:R-:W-:Y:S01]  /*5250*/  IADD3 R48, R48, -0x80, RZ ;  /* 0xffffff8030307810 */ /* 0x000fe20007ffe0ff */
[----:B------:R-:W3:Y:S01]  /*5260*/  I2F.F16 R41, R41 ;  /* 0x0000002900297306 */ /* 0x000ee20000200c00 */
[----:B-1----:R-:W-:Y:S01]  /*5270*/  IADD3 R46, R14, -0x80, RZ ;  /* 0xffffff800e2e7810 */ /* 0x002fe20007ffe0ff */
[----:B--2---:R-:W-:Y:S01]  /*5280*/  HADD2.F32 R14, -RZ, R63.H0_H0 ;  /* 0x2000003fff0e7230 */ /* 0x004fe20000004100 */
[----:B------:R-:W-:Y:S01]  /*5290*/  IADD3 R43, R43, -0x80, RZ ;  /* 0xffffff802b2b7810 */ /* 0x000fe20007ffe0ff */
[----:B------:R-:W-:Y:S01]  /*52a0*/  HADD2.F32 R39, -RZ, R39.H0_H0 ;  /* 0x20000027ff277230 */ /* 0x000fe20000004100 */
[----:B------:R-:W-:Y:S01]  /*52b0*/  LEA.HI R51, R15, 0xffffff80, RZ, 0x8 ;  /* 0xffffff800f337811 */ /* 0x000fe200078f40ff */
[----:B0-----:R-:W-:-:S02]  /*52c0*/  HADD2.F32 R53, -RZ, R9.H0_H0 ;  /* 0x20000009ff357230 */ /* 0x001fc40000004100 */
[----:B------:R0:W-:Y:S01]  /*52d0*/  I2F.F16 R64, R47 ;  /* 0x0000002f00407306 */ /* 0x0001e20000200c00 */
[----:B------:R-:W-:Y:S02]  /*52e0*/  HADD2.F32 R9, -RZ, R9.H1_H1 ;  /* 0x30000009ff097230 */ /* 0x000fe40000004100 */
[----:B---3--:R-:W-:-:S05]  /*52f0*/  HADD2.F32 R15, -RZ, R41.H0_H0 ;  /* 0x20000029ff0f7230 */ /* 0x008fca0000004100 */
[----:B------:R1:W2:Y:S01]  /*5300*/  I2F.F16 R59, R42 ;  /* 0x0000002a003b7306 */ /* 0x0002a20000200c00 */
[--C-:B0-----:R-:W-:Y:S02]  /*5310*/  HADD2.F32 R47, -RZ, R8.reuse.H0_H0 ;  /* 0x20000008ff2f7230 */ /* 0x101fe40000004100 */
[----:B------:R-:W-:Y:S02]  /*5320*/  HADD2.F32 R8, -RZ, R8.H1_H1 ;  /* 0x30000008ff087230 */ /* 0x000fe40000004100 */
[----:B------:R-:W-:Y:S02]  /*5330*/  HADD2.F32 R41, -RZ, R58.H0_H0 ;  /* 0x2000003aff297230 */ /* 0x000fe40000004100 */
[----:B------:R-:W-:Y:S01]  /*5340*/  FFMA.FTZ R54, R39, R47, R54 ;  /* 0x0000002f27367223 */ /* 0x000fe20000010036 */
[----:B------:R-:W-:Y:S01]  /*5350*/  FFMA.FTZ R56, R47, R15, R56 ;  /* 0x0000000f2f387223 */ /* 0x000fe20000010038 */
[----:B------:R0:W-:Y:S01]  /*5360*/  I2F.F16 R61, R43 ;  /* 0x0000002b003d7306 */ /* 0x0001e20000200c00 */
[C---:B-1----:R-:W-:Y:S01]  /*5370*/  FFMA.FTZ R42, R52.reuse, R32, R49 ;  /* 0x00000020342a7223 */ /* 0x042fe20000010031 */
[----:B------:R-:W-:Y:S01]  /*5380*/  FFMA.FTZ R49, R52, R31, R50 ;  /* 0x0000001f34317223 */ /* 0x000fe20000010032 */
[----:B------:R-:W-:-:S02]  /*5390*/  FFMA.FTZ R54, R41, R8, R54 ;  /* 0x0000000829367223 */ /* 0x000fc40000010036 */
[C---:B------:R-:W-:Y:S01]  /*53a0*/  FFMA.FTZ R55, R47.reuse, R40, R42 ;  /* 0x000000282f377223 */ /* 0x040fe2000001002a */
[----:B------:R-:W-:Y:S01]  /*53b0*/  FFMA.FTZ R57, R47, R14, R49 ;  /* 0x0000000e2f397223 */ /* 0x000fe20000010031 */
[----:B------:R-:W-:Y:S01]  /*53c0*/  HADD2.F32 R42, -RZ, R60.H0_H0 ;  /* 0x2000003cff2a7230 */ /* 0x000fe20000004100 */
[----:B------:R1:W3:Y:S01]  /*53d0*/  I2F.F16 R50, R46 ;  /* 0x0000002e00327306 */ /* 0x0002e20000200c00 */
[----:B0-----:R-:W-:Y:S02]  /*53e0*/  HADD2.F32 R43, -RZ, R62.H0_H0 ;  /* 0x2000003eff2b7230 */ /* 0x001fe40000004100 */
[----:B--2---:R-:W-:-:S03]  /*53f0*/  HADD2.F32 R47, -RZ, R59.H0_H0 ;  /* 0x2000003bff2f7230 */ /* 0x004fc60000004100 */
[----:B------:R-:W-:Y:S02]  /*5400*/  FFMA.FTZ R56, R8, R43, R56 ;  /* 0x0000002b08387223 */ /* 0x000fe40000010038 */
[----:B------:R0:W2:Y:S01]  /*5410*/  I2F.F16 R52, R48 ;  /* 0x0000003000347306 */ /* 0x0000a20000200c00 */
[----:B-1----:R-:W-:Y:S02]  /*5420*/  HADD2.F32 R46, -RZ, R64.H0_H0 ;  /* 0x20000040ff2e7230 */ /* 0x002fe40000004100 */
[----:B------:R-:W-:-:S03]  /*5430*/  FFMA.FTZ R54, R47, R53, R54 ;  /* 0x000000352f367223 */ /* 0x000fc60000010036 */
[----:B------:R-:W-:Y:S01]  /*5440*/  FFMA.FTZ R57, R8, R46, R57 ;  /* 0x0000002e08397223 */ /* 0x000fe20000010039 */
[----:B---3--:R-:W-:Y:S01]  /*5450*/  HADD2.F32 R49, -RZ, R50.H0_H0 ;  /* 0x20000032ff317230 */ /* 0x008fe20000004100 */
[----:B------:R-:W1:Y:S01]  /*5460*/  I2F.F16 R16, R16 ;  /* 0x0000001000107306 */ /* 0x000e620000200c00 */
[----:B0-----:R-:W-:-:S03]  /*5470*/  HADD2.F32 R48, -RZ, R61.H0_H0 ;  /* 0x2000003dff307230 */ /* 0x001fc60000004100 */
[----:B------:R-:W-:Y:S01]  /*5480*/  FFMA.FTZ R56, R53, R49, R56 ;  /* 0x0000003135387223 */ /* 0x000fe20000010038 */
[----:B--2---:R-:W-:-:S03]  /*5490*/  HADD2.F32 R50, -RZ, R52.H0_H0 ;  /* 0x20000034ff327230 */ /* 0x004fc60000004100 */
[----:B------:R-:W0:Y:S01]  /*54a0*/  I2F.F16 R17, R17 ;  /* 0x0000001100117306 */ /* 0x000e220000200c00 */
[----:B------:R-:W-:Y:S01]  /*54b0*/  FFMA.FTZ R52, R8, R42, R55 ;  /* 0x0000002a08347223 */ /* 0x000fe20000010037 */
[----:B------:R-:W-:-:S03]  /*54c0*/  FFMA.FTZ R58, R53, R50, R57 ;  /* 0x00000032353a7223 */ /* 0x000fc60000010039 */
[----:B------:R-:W-:Y:S01]  /*54d0*/  FFMA.FTZ R8, R53, R48, R52 ;  /* 0x0000003035087223 */ /* 0x000fe20000010034 */
[----:B------:R-:W-:Y:S02]  /*54e0*/  HADD2.F32 R52, -RZ, R20.H1_H1 ;  /* 0x30000014ff347230 */ /* 0x000fe40000004100 */
[----:B------:R-:W2:Y:S01]  /*54f0*/  I2F.F16 R18, R18 ;  /* 0x0000001200127306 */ /* 0x000ea20000200c00 */
[----:B-1----:R-:W-:-:S05]  /*5500*/  HADD2.F32 R57, -RZ, R16.H0_H0 ;  /* 0x20000010ff397230 */ /* 0x002fca0000004100 */
[----:B------:R-:W-:Y:S01]  /*5510*/  FFMA.FTZ R54, R57, R9, R54 ;  /* 0x0000000939367223 */ /* 0x000fe20000010036 */
[----:B0-----:R-:W-:Y:S01]  /*5520*/  HADD2.F32 R59, -RZ, R17.H0_H0 ;  /* 0x20000011ff3b7230 */ /* 0x001fe20000004100 */
[----:B------:R0:W1:Y:S02]  /*5530*/  I2F.F16 R63, R51 ;  /* 0x00000033003f7306 */ /* 0x0000640000200c00 */
[----:B------:R-:W-:Y:S02]  /*5540*/  FMUL.FTZ R54, R54, R65 ;  /* 0x0000004136367220 */ /* 0x000fe40000410000 */
[----:B------:R-:W-:Y:S01]  /*5550*/  FFMA.FTZ R17, R9, R59, R8 ;  /* 0x0000003b09117223 */ /* 0x000fe20000010008 */
[----:B--2---:R-:W-:-:S03]  /*5560*/  HADD2.F32 R61, -RZ, R18.H0_H0 ;  /* 0x20000012ff3d7230 */ /* 0x004fc60000004100 */
[----:B------:R-:W-:Y:S01]  /*5570*/  FMUL.FTZ R17, R17, R52 ;  /* 0x0000003411117220 */ /* 0x000fe20000410000 */
[----:B0-----:R-:W-:Y:S01]  /*5580*/  HADD2.F32 R51, -RZ, R21.H0_H0 ;  /* 0x20000015ff337230 */ /* 0x001fe20000004100 */
[----:B------:R-:W-:Y:S01]  /*5590*/  F2FP.F16.F32.PACK_AB R54, RZ, R54 ;  /* 0x00000036ff36723e */ /* 0x000fe200000000ff */
[C---:B------:R-:W-:Y:S02]  /*55a0*/  FFMA.FTZ R56, R9.reuse, R61, R56 ;  /* 0x0000003d09387223 */ /* 0x040fe40000010038 */
[----:B------:R-:W-:Y:S01]  /*55b0*/  F2FP.F16.F32.PACK_AB R17, RZ, R17 ;  /* 0x00000011ff11723e */ /* 0x000fe200000000ff */
[----:B-1----:R-:W-:Y:S02]  /*55c0*/  HADD2.F32 R63, -RZ, R63.H0_H0 ;  /* 0x2000003fff3f7230 */ /* 0x002fe40000004100 */
[----:B------:R-:W-:Y:S01]  /*55d0*/  FMUL.FTZ R56, R56, R51 ;  /* 0x0000003338387220 */ /* 0x000fe20000410000 */
[----:B------:R-:W-:Y:S02]  /*55e0*/  PRMT R54, R54, 0x5410, R17 ;  /* 0x0000541036367816 */ /* 0x000fe40000000011 */
[----:B------:R-:W-:-:S02]  /*55f0*/  FFMA.FTZ R58, R9, R63, R58 ;  /* 0x0000003f093a7223 */ /* 0x000fc4000001003a */
        /* <DEDUP_REMOVED lines=61> */
.L_x_2780:
[----:B------:R-:W-:Y:S01]  /*59d0*/  LEA R0, R7, 0x40, 0x6 ;  /* 0x0000004007007811 */ /* 0x000fe200078e30ff */
[----:B------:R-:W-:Y:S01]  /*59e0*/  UIADD3 UR4, UR4, 0x40, URZ ;  /* 0x0000004004047890 */ /* 0x000fe2000fffe03f */
[----:B------:R-:W-:Y:S01]  /*59f0*/  IADD3 R23, R23, 0x20, RZ ;  /* 0x0000002017177810 */ /* 0x000fe20007ffe0ff */
[----:B------:R-:W-:Y:S01]  /*5a00*/  IMAD.WIDE R44, R6, 0x8, R44 ;  /* 0x00000008062c7825 */ /* 0x000fe200078e022c */
[----:B------:R-:W-:Y:S02]  /*5a10*/  VIMNMX R0, R0, UR8, PT ;  /* 0x0000000800007c48 */ /* 0x000fe4000bfe0100 */
[C---:B------:R-:W-:Y:S01]  /*5a20*/  ISETP.GE.AND P0, PT, R23.reuse, UR5, PT ;  /* 0x0000000517007c0c */ /* 0x040fe2000bf06270 */
[----:B------:R-:W-:Y:S01]  /*5a30*/  IMAD.WIDE R32, R6, 0x8, R34 ;  /* 0x0000000806207825 */ /* 0x000fe200078e0222 */
[----:B------:R-:W-:-:S13]  /*5a40*/  ISETP.LT.AND P2, PT, R23, R0, PT ;  /* 0x000000001700720c */ /* 0x000fda0003f41270 */
[----:B------:R-:W-:Y:S05]  /*5a50*/  @!P0 BRA P2, `(.L_x_2781) ;  /* 0xffffffbc00bc8947 */ /* 0x000fea000103ffff */
.L_x_2776:
[----:B------:R-:W-:Y:S01]  /*5a60*/  ISETP.GE.AND P0, PT, R23, R22, PT ;  /* 0x000000161700720c */ /* 0x000fe20003f06270 */
[----:B------:R-:W-:-:S03]  /*5a70*/  ULDC UR5, c[0x0][0x25c] ;  /* 0x0000970000057ab9 */ /* 0x000fc60000000800 */
[----:B------:R-:W-:-:S13]  /*5a80*/  ISETP.GE.OR P0, PT, R23, UR5, P0 ;  /* 0x0000000517007c0c */ /* 0x000fda0008706670 */
[----:B------:R-:W-:Y:S05]  /*5a90*/  @P0 BRA `(.L_x_2782) ;  /* 0x0000001c00700947 */ /* 0x000fea0003800000 */
[----:B------:R-:W0:Y:S01]  /*5aa0*/  LDC R0, c[0x0][0x23c] ;  /* 0x00008f00ff007b82 */ /* 0x000e220000000800 */
[----:B------:R-:W-:Y:S01]  /*5ab0*/  SHF.R.S32.HI R58, RZ, 0x1f, R6 ;  /* 0x0000001fff3a7819 */ /* 0x000fe20000011406 */
[----:B------:R-:W-:-:S06]  /*5ac0*/  ULDC UR5, c[0x0][0x25c] ;  /* 0x0000970000057ab9 */ /* 0x000fcc0000000800 */
.L_x_2785:
[----:B------:R-:W-:Y:S01]  /*5ad0*/  ISETP.NE.AND P0, PT, R23, R26, PT ;  /* 0x0000001a1700720c */ /* 0x000fe20003f05270 */
[----:B--2---:R1:W5:-:S12]  /*5ae0*/  LDG.E.128.CONSTANT R16, desc[UR6][R32.64] ;  /* 0x0000000620107981 */ /* 0x004358000c1e9d00 */
        /* <DEDUP_REMOVED lines=39> */
[----:B------:R-:W-:-:S03]  /*5d60*/  LOP3.LUT R56, R56, 0x3f003f, RZ, 0xc0, !PT ;  /* 0x003f003f38387812 */ /* 0x000fc600078ec0ff */
        /* <DEDUP_REMOVED lines=14> */
[----:B------:R-:W-:Y:S02]  /*5e50*/  LOP3.LUT R17, R15, 0x3f003f, RZ, 0xc0, !PT ;  /* 0x003f003f0f117812 */ /* 0x000fe400078ec0ff */
[--C-:B------:R-:W-:Y:S02]  /*5e60*/  SHF.R.U32.HI R14, RZ, 0x8, R15.reuse ;  /* 0x00000008ff0e7819 */ /* 0x100fe4000001160f */
[--C-:B------:R-:W-:Y:S02]  /*5e70*/  SHF.R.U32.HI R60, RZ, 0xa, R15.reuse ;  /* 0x0000000aff3c7819 */ /* 0x100fe4000001160f */
[----:B------:R-:W-:Y:S02]  /*5e80*/  SHF.R.U32.HI R19, RZ, 0x6, R15 ;  /* 0x00000006ff137819 */ /* 0x000fe4000001160f */
[----:B------:R-:W-:-:S02]  /*5e90*/  LOP3.LUT R15, R38, 0xf000f, RZ, 0xc0, !PT ;  /* 0x000f000f260f7812 */ /* 0x000fc400078ec0ff */
[----:B------:R-:W-:Y:S02]  /*5ea0*/  LOP3.LUT R3, R3, 0x300030, R4, 0xf8, !PT ;  /* 0x0030003003037812 */ /* 0x000fe400078ef804 */
[----:B------:R-:W-:Y:S02]  /*5eb0*/  LOP3.LUT R5, R5, 0x300030, R12, 0xf8, !PT ;  /* 0x0030003005057812 */ /* 0x000fe400078ef80c */
[----:B------:R-:W-:Y:S02]  /*5ec0*/  LOP3.LUT R16, R16, 0x300030, R13, 0xf8, !PT ;  /* 0x0030003010107812 */ /* 0x000fe400078ef80d */
[----:B------:R-:W-:Y:S02]  /*5ed0*/  LOP3.LUT R4, R15, 0x300030, R14, 0xf8, !PT ;  /* 0x003000300f047812 */ /* 0x000fe400078ef80e */
[----:B------:R-:W0:Y:S01]  /*5ee0*/  LDS.128 R12, [UR4] ;  /* 0x00000004ff0c7984 */ /* 0x000e220008000c00 */
[----:B--2---:R-:W-:Y:S02]  /*5ef0*/  SHF.R.U32.HI R38, RZ, 0xc, R8 ;  /* 0x0000000cff267819 */ /* 0x004fe40000011608 */
[----:B------:R-:W-:-:S02]  /*5f00*/  LOP3.LUT R50, R8, 0x3f003f, RZ, 0xc0, !PT ;  /* 0x003f003f08327812 */ /* 0x000fc400078ec0ff */
[----:B------:R-:W-:Y:S02]  /*5f10*/  SHF.R.U32.HI R51, RZ, 0x6, R8 ;  /* 0x00000006ff337819 */ /* 0x000fe40000011608 */
[--C-:B------:R-:W-:Y:S02]  /*5f20*/  SHF.R.U32.HI R8, RZ, 0xc, R9.reuse ;  /* 0x0000000cff087819 */ /* 0x100fe40000011609 */
        /* <DEDUP_REMOVED lines=11> */
[----:B------:R-:W-:-:S02]  /*5fe0*/  LOP3.LUT R38, R38, 0x300030, R39, 0xf8, !PT ;  /* 0x0030003026267812 */ /* 0x000fc400078ef827 */
[----:B------:R-:W-:Y:S01]  /*5ff0*/  LOP3.LUT R39, R9, 0x300030, R40, 0xf8, !PT ;  /* 0x0030003009277812 */ /* 0x000fe200078ef828 */
[----:B------:R-:W-:Y:S01]  /*6000*/  HADD2 R42, R8, -1056, -1056 ;  /* 0xe420e420082a7430 */ /* 0x000fe20000000000 */
[----:B------:R-:W-:Y:S01]  /*6010*/  LOP3.LUT R9, R45, 0x64006400, RZ, 0xfc, !PT ;  /* 0x640064002d097812 */ /* 0x000fe200078efcff */
[----:B------:R-:W-:Y:S01]  /*6020*/  HADD2 R46, R10, -1056, -1056 ;  /* 0xe420e4200a2e7430 */ /* 0x000fe20000000000 */
[----:B------:R-:W-:Y:S01]  /*6030*/  LOP3.LUT R57, R11, 0x3f003f, RZ, 0xc0, !PT ;  /* 0x003f003f0b397812 */ /* 0x000fe200078ec0ff */
[----:B------:R-:W-:Y:S01]  /*6040*/  HADD2 R45, R44, -1056, -1056 ;  /* 0xe420e4202c2d7430 */ /* 0x000fe20000000000 */
[--C-:B------:R-:W-:Y:S02]  /*6050*/  SHF.R.U32.HI R59, RZ, 0x6, R11.reuse ;  /* 0x00000006ff3b7819 */ /* 0x100fe4000001160b */
[----:B------:R-:W-:Y:S01]  /*6060*/  SHF.R.U32.HI R11, RZ, 0xc, R11 ;  /* 0x0000000cff0b7819 */ /* 0x000fe2000001160b */
[-C--:B0-----:R-:W-:Y:S02]  /*6070*/  HFMA2.MMA R8, R43, R12.reuse, RZ ;  /* 0x0000000c2b087235 */ /* 0x081fe400000000ff */
[----:B------:R-:W-:Y:S01]  /*6080*/  HFMA2.MMA R10, R47, R12, RZ ;  /* 0x0000000c2f0a7235 */ /* 0x000fe200000000ff */
[----:B------:R-:W-:Y:S01]  /*6090*/  HADD2 R44, R9, -1056, -1056 ;  /* 0xe420e420092c7430 */ /* 0x000fe20000000000 */
[----:B------:R-:W-:Y:S01]  /*60a0*/  LOP3.LUT R11, R11, 0xf000f, RZ, 0xc0, !PT ;  /* 0x000f000f0b0b7812 */ /* 0x000fe200078ec0ff */
[----:B------:R-:W-:-:S03]  /*60b0*/  HFMA2 R9, R45, R12, RZ.H0_H0 ;  /* 0x0000000c2d097231 */ /* 0x000fc600000400ff */
[----:B------:R-:W-:Y:S01]  /*60c0*/  LOP3.LUT R40, R11, 0x300030, R60, 0xf8, !PT ;  /* 0x003000300b287812 */ /* 0x000fe200078ef83c */
[-C--:B------:R-:W-:Y:S01]  /*60d0*/  HFMA2.MMA R60, R42, R13.reuse, R8 ;  /* 0x0000000d2a3c7235 */ /* 0x080fe20000000008 */
[----:B------:R-:W-:Y:S01]  /*60e0*/  HFMA2 R61, R44, R13, R9 ;  /* 0x0000000d2c3d7231 */ /* 0x000fe20000000009 */
[----:B------:R-:W-:Y:S02]  /*60f0*/  HFMA2.MMA R62, R46, R13, R10 ;  /* 0x0000000d2e3e7235 */ /* 0x000fe4000000000a */
[----:B------:R-:W0:Y:S01]  /*6100*/  LDS.128 R8, [UR4+0x10] ;  /* 0x00001004ff087984 */ /* 0x000e220008000c00 */
[----:B------:R-:W-:-:S04]  /*6110*/  LOP3.LUT R41, R41, 0xf000f, RZ, 0xc0, !PT ;  /* 0x000f000f29297812 */ /* 0x000fc800078ec0ff */
[----:B------:R-:W-:Y:S02]  /*6120*/  LOP3.LUT R41, R41, 0x300030, R48, 0xf8, !PT ;  /* 0x0030003029297812 */ /* 0x000fe400078ef830 */
[----:B------:R-:W-:Y:S01]  /*6130*/  LOP3.LUT R48, R56, 0x64006400, RZ, 0xfc, !PT ;  /* 0x6400640038307812 */ /* 0x000fe200078efcff */
[----:B------:R-:W-:Y:S01]  /*6140*/  HFMA2 R12, R49, R12, RZ.H0_H0 ;  /* 0x0000000c310c7231 */ /* 0x000fe200000400ff */
[----:B------:R-:W-:Y:S02]  /*6150*/  LOP3.LUT R50, R50, 0x64006400, RZ, 0xfc, !PT ;  /* 0x6400640032327812 */ /* 0x000fe400078efcff */
        /* <DEDUP_REMOVED lines=16> */
[----:B------:R-:W-:Y:S01]  /*6260*/  HADD2 R53, R52, -1056, -1056 ;  /* 0xe420e42034357430 */ /* 0x000fe20000000000 */
[----:B------:R-:W-:Y:S01]  /*6270*/  LOP3.LUT R36, R36, 0x64006400, RZ, 0xfc, !PT ;  /* 0x6400640024247812 */ /* 0x000fe200078efcff */
[----:B------:R-:W-:Y:S02]  /*6280*/  HADD2 R57, R57, -1056, -1056 ;  /* 0xe420e42039397430 */ /* 0x000fe40000000000 */
[----:B------:R-:W-:Y:S01]  /*6290*/  HADD2 R54, R56, -1056, -1056 ;  /* 0xe420e42038367430 */ /* 0x000fe20000000000 */
[----:B------:R-:W-:Y:S01]  /*62a0*/  HFMA2.MMA R60, R50, R15, R60 ;  /* 0x0000000f323c7235 */ /* 0x000fe2000000003c */
[----:B------:R-:W-:Y:S01]  /*62b0*/  HADD2 R52, R13, -1056, -1056 ;  /* 0xe420e4200d347430 */ /* 0x000fe20000000000 */
[----:B------:R-:W-:Y:S01]  /*62c0*/  LOP3.LUT R13, R18, 0x64006400, RZ, 0xfc, !PT ;  /* 0x64006400120d7812 */ /* 0x000fe200078efcff */
[-C--:B------:R-:W-:Y:S01]  /*62d0*/  HFMA2 R61, R53, R14.reuse, R61 ;  /* 0x0000000e353d7231 */ /* 0x080fe2000000003d */
[----:B------:R-:W-:Y:S01]  /*62e0*/  LOP3.LUT R31, R31, 0x3f003f, RZ, 0xc0, !PT ;  /* 0x003f003f1f1f7812 */ /* 0x000fe200078ec0ff */
[----:B------:R-:W-:Y:S01]  /*62f0*/  HFMA2 R63, R57, R14, R63 ;  /* 0x0000000e393f7231 */ /* 0x000fe2000000003f */
[----:B------:R-:W-:-:S02]  /*6300*/  LOP3.LUT R37, R37, 0x3f003f, RZ, 0xc0, !PT ;  /* 0x003f003f25257812 */ /* 0x000fc400078ec0ff */
[----:B------:R-:W-:Y:S01]  /*6310*/  LOP3.LUT R14, R17, 0x64006400, RZ, 0xfc, !PT ;  /* 0x64006400110e7812 */ /* 0x000fe200078efcff */
[----:B------:R-:W-:Y:S01]  /*6320*/  HADD2 R17, R36, -1056, -1056 ;  /* 0xe420e42024117430 */ /* 0x000fe20000000000 */
[----:B------:R-:W-:Y:S01]  /*6330*/  HFMA2.MMA R62, R54, R15, R62 ;  /* 0x0000000f363e7235 */ /* 0x000fe2000000003e */
[----:B------:R-:W-:Y:S01]  /*6340*/  LOP3.LUT R36, R31, 0x64006400, RZ, 0xfc, !PT ;  /* 0x640064001f247812 */ /* 0x000fe200078efcff */
[----:B------:R-:W-:Y:S01]  /*6350*/  HADD2 R31, R13, -1056, -1056 ;  /* 0xe420e4200d1f7430 */ /* 0x000fe20000000000 */
[----:B------:R-:W-:Y:S02]  /*6360*/  LOP3.LUT R18, R37, 0x64006400, RZ, 0xfc, !PT ;  /* 0x6400640025127812 */ /* 0x000fe400078efcff */
[----:B------:R-:W-:Y:S01]  /*6370*/  LOP3.LUT R59, R59, 0x3f003f, RZ, 0xc0, !PT ;  /* 0x003f003f3b3b7812 */ /* 0x000fe200078ec0ff */
[-C--:B0-----:R-:W-:Y:S02]  /*6380*/  HFMA2.MMA R13, R17, R8.reuse, R60 ;  /* 0x00000008110d7235 */ /* 0x081fe4000000003c */
[----:B------:R-:W-:Y:S01]  /*6390*/  HADD2 R18, R18, -1056, -1056 ;  /* 0xe420e42012127430 */ /* 0x000fe20000000000 */
[----:B------:R-:W-:Y:S01]  /*63a0*/  LOP3.LUT R59, R59, 0x64006400, RZ, 0xfc, !PT ;  /* 0x640064003b3b7812 */ /* 0x000fe200078efcff */
[----:B------:R-:W-:Y:S01]  /*63b0*/  HFMA2.MMA R62, R31, R8, R62 ;  /* 0x000000081f3e7235 */ /* 0x000fe2000000003e */
[----:B------:R-:W-:Y:S01]  /*63c0*/  HADD2 R36, R36, -1056, -1056 ;  /* 0xe420e42024247430 */ /* 0x000fe20000000000 */
[----:B------:R-:W-:-:S02]  /*63d0*/  LOP3.LUT R3, R3, 0x64006400, RZ, 0xfc, !PT ;  /* 0x6400640003037812 */ /* 0x000fc400078efcff */
[----:B------:R-:W-:Y:S01]  /*63e0*/  HADD2 R56, R59, -1056, -1056 ;  /* 0xe420e4203b387430 */ /* 0x000fe20000000000 */
[-C--:B------:R-:W-:Y:S01]  /*63f0*/  HFMA2.MMA R13, R18, R9.reuse, R13 ;  /* 0x00000009120d7235 */ /* 0x080fe2000000000d */
[----:B------:R-:W-:Y:S01]  /*6400*/  LOP3.LUT R16, R16, 0x64006400, RZ, 0xfc, !PT ;  /* 0x6400640010107812 */ /* 0x000fe200078efcff */
[----:B------:R-:W-:Y:S01]  /*6410*/  HADD2 R64, R3, -1056, -1056 ;  /* 0xe420e42003407430 */ /* 0x000fe20000000000 */
[----:B------:R-:W-:Y:S02]  /*6420*/  LOP3.LUT R34, R34, 0x64006400, RZ, 0xfc, !PT ;  /* 0x6400640022227812 */ /* 0x000fe400078efcff */
        /* <DEDUP_REMOVED lines=87> */
.L_x_2783:
        /* <DEDUP_REMOVED lines=11> */
[----:B--2---:R-:W-:Y:S02]  /*6a50*/  SHF.R.U32.HI R4, RZ, 0xc, R16 ;  /* 0x0000000cff047819 */ /* 0x004fe40000011610 */
[----:B------:R-:W-:Y:S02]  /*6a60*/  SHF.R.U32.HI R5, RZ, 0xc, R17 ;  /* 0x0000000cff057819 */ /* 0x000fe40000011611 */
[----:B------:R-:W-:Y:S02]  /*6a70*/  SHF.R.U32.HI R37, RZ, 0xc, R18 ;  /* 0x0000000cff257819 */ /* 0x000fe40000011612 */
        /* <DEDUP_REMOVED lines=19> */
[----:B------:R-:W-:Y:S02]  /*6bb0*/  SHF.R.U32.HI R14, RZ, 0x8, R15 ;  /* 0x00000008ff0e7819 */ /* 0x000fe4000001160f */
[----:B------:R-:W-:-:S02]  /*6bc0*/  LOP3.LUT R4, R37, 0xf000f, RZ, 0xc0, !PT ;  /* 0x000f000f25047812 */ /* 0x000fc400078ec0ff */
[----:B------:R-:W-:Y:S02]  /*6bd0*/  LOP3.LUT R49, R49, 0xf000f, RZ, 0xc0, !PT ;  /* 0x000f000f31317812 */ /* 0x000fe400078ec0ff */
[----:B------:R-:W-:Y:S02]  /*6be0*/  LOP3.LUT R2, R3, 0x300030, R2, 0xf8, !PT ;  /* 0x0030003003027812 */ /* 0x000fe400078ef802 */
[----:B------:R-:W-:Y:S02]  /*6bf0*/  LOP3.LUT R3, R5, 0x300030, R12, 0xf8, !PT ;  /* 0x0030003005037812 */ /* 0x000fe400078ef80c */
[----:B------:R-:W-:Y:S02]  /*6c00*/  LOP3.LUT R41, R16, 0x3f003f, RZ, 0xc0, !PT ;  /* 0x003f003f10297812 */ /* 0x000fe400078ec0ff */
[----:B------:R-:W-:Y:S02]  /*6c10*/  SHF.R.U32.HI R42, RZ, 0x6, R16 ;  /* 0x00000006ff2a7819 */ /* 0x000fe40000011610 */
[----:B------:R-:W-:-:S02]  /*6c20*/  LOP3.LUT R45, R18, 0x3f003f, RZ, 0xc0, !PT ;  /* 0x003f003f122d7812 */ /* 0x000fc400078ec0ff */
[----:B------:R-:W-:Y:S02]  /*6c30*/  SHF.R.U32.HI R46, RZ, 0x6, R18 ;  /* 0x00000006ff2e7819 */ /* 0x000fe40000011612 */
[----:B------:R-:W-:Y:S02]  /*6c40*/  LOP3.LUT R5, R4, 0x300030, R13, 0xf8, !PT ;  /* 0x0030003004057812 */ /* 0x000fe400078ef80d */
[----:B------:R-:W-:Y:S02]  /*6c50*/  LOP3.LUT R16, R15, 0x3f003f, RZ, 0xc0, !PT ;  /* 0x003f003f0f107812 */ /* 0x000fe400078ec0ff */
[--C-:B------:R-:W-:Y:S02]  /*6c60*/  SHF.R.U32.HI R57, RZ, 0xa, R15.reuse ;  /* 0x0000000aff397819 */ /* 0x100fe4000001160f */
[----:B------:R-:W-:Y:S02]  /*6c70*/  SHF.R.U32.HI R18, RZ, 0x6, R15 ;  /* 0x00000006ff127819 */ /* 0x000fe4000001160f */
[----:B------:R-:W-:-:S02]  /*6c80*/  LOP3.LUT R4, R49, 0x300030, R14, 0xf8, !PT ;  /* 0x0030003031047812 */ /* 0x000fc400078ef80e */
[----:B------:R-:W0:Y:S01]  /*6c90*/  LDS.128 R12, [UR4+0x20] ;  /* 0x00002004ff0c7984 */ /* 0x000e220008000c00 */
[--C-:B---3--:R-:W-:Y:S02]  /*6ca0*/  SHF.R.U32.HI R37, RZ, 0xc, R8.reuse ;  /* 0x0000000cff257819 */ /* 0x108fe40000011608 */
[----:B------:R-:W-:Y:S02]  /*6cb0*/  LOP3.LUT R49, R8, 0x3f003f, RZ, 0xc0, !PT ;  /* 0x003f003f08317812 */ /* 0x000fe400078ec0ff */
[----:B------:R-:W-:Y:S02]  /*6cc0*/  SHF.R.U32.HI R50, RZ, 0x6, R8 ;  /* 0x00000006ff327819 */ /* 0x000fe40000011608 */
[----:B------:R-:W-:Y:S02]  /*6cd0*/  LOP3.LUT R41, R41, 0x64006400, RZ, 0xfc, !PT ;  /* 0x6400640029297812 */ /* 0x000fe400078efcff */
[----:B------:R-:W-:Y:S02]  /*6ce0*/  LOP3.LUT R45, R45, 0x64006400, RZ, 0xfc, !PT ;  /* 0x640064002d2d7812 */ /* 0x000fe400078efcff */
[----:B------:R-:W-:-:S02]  /*6cf0*/  SHF.R.U32.HI R8, RZ, 0xc, R9 ;  /* 0x0000000cff087819 */ /* 0x000fc40000011609 */
[----:B------:R-:W-:Y:S02]  /*6d00*/  LOP3.LUT R55, R11, 0x3f003f, RZ, 0xc0, !PT ;  /* 0x003f003f0b377812 */ /* 0x000fe400078ec0ff */
[--C-:B------:R-:W-:Y:S02]  /*6d10*/  SHF.R.U32.HI R56, RZ, 0x6, R11.reuse ;  /* 0x00000006ff387819 */ /* 0x100fe4000001160b */
[----:B------:R-:W-:Y:S01]  /*6d20*/  SHF.R.U32.HI R11, RZ, 0xc, R11 ;  /* 0x0000000cff0b7819 */ /* 0x000fe2000001160b */
[----:B------:R-:W-:Y:S01]  /*6d30*/  HADD2 R41, R41, -1056, -1056 ;  /* 0xe420e42029297430 */ /* 0x000fe20000000000 */
[----:B------:R-:W-:Y:S01]  /*6d40*/  LOP3.LUT R51, R9, 0x3f003f, RZ, 0xc0, !PT ;  /* 0x003f003f09337812 */ /* 0x000fe200078ec0ff */
[----:B------:R-:W-:Y:S01]  /*6d50*/  HADD2 R45, R45, -1056, -1056 ;  /* 0xe420e4202d2d7430 */ /* 0x000fe20000000000 */
        /* <DEDUP_REMOVED lines=14> */
[----:B------:R-:W-:Y:S02]  /*6e40*/  LOP3.LUT R38, R8, 0x300030, R39, 0xf8, !PT ;  /* 0x0030003008267812 */ /* 0x000fe400078ef827 */
[----:B------:R-:W-:Y:S02]  /*6e50*/  LOP3.LUT R42, R42, 0x64006400, RZ, 0xfc, !PT ;  /* 0x640064002a2a7812 */ /* 0x000fe400078efcff */
[----:B------:R-:W-:Y:S01]  /*6e60*/  LOP3.LUT R46, R46, 0x64006400, RZ, 0xfc, !PT ;  /* 0x640064002e2e7812 */ /* 0x000fe200078efcff */
[----:B------:R-:W-:Y:S01]  /*6e70*/  HADD2 R43, R43, -1056, -1056 ;  /* 0xe420e4202b2b7430 */ /* 0x000fe20000000000 */
[----:B------:R-:W-:Y:S01]  /*6e80*/  LOP3.LUT R9, R9, 0xf000f, RZ, 0xc0, !PT ;  /* 0x000f000f09097812 */ /* 0x000fe200078ec0ff */
[----:B------:R-:W-:Y:S01]  /*6e90*/  HADD2 R47, R47, -1056, -1056 ;  /* 0xe420e4202f2f7430 */ /* 0x000fe20000000000 */
[----:B------:R-:W-:Y:S01]  /*6ea0*/  LOP3.LUT R39, R10, 0x300030, R57, 0xf8, !PT ;  /* 0x003000300a277812 */ /* 0x000fe200078ef839 */
[-C--:B0-----:R-:W-:Y:S01]  /*6eb0*/  HFMA2.MMA R8, R41, R12.reuse, RZ ;  /* 0x0000000c29087235 */ /* 0x081fe200000000ff */
[----:B------:R-:W-:Y:S01]  /*6ec0*/  LOP3.LUT R44, R44, 0x64006400, RZ, 0xfc, !PT ;  /* 0x640064002c2c7812 */ /* 0x000fe200078efcff */
        /* <DEDUP_REMOVED lines=41> */
[----:B------:R-:W-:Y:S01]  /*7160*/  HFMA2 R61, R55, R14, R61 ;  /* 0x0000000e373d7231 */ /* 0x000fe2000000003d */
[----:B------:R-:W-:Y:S01]  /*7170*/  HFMA2.MMA R60, R54, R15, R60 ;  /* 0x0000000f363c7235 */ /* 0x000fe2000000003c */
[----:B------:R-:W-:Y:S01]  /*7180*/  HFMA2 R59, R52, R15, R13 ;  /* 0x0000000f343b7231 */ /* 0x000fe2000000000d */
        /* <DEDUP_REMOVED lines=8> */
[----:B------:R-:W-:Y:S01]  /*7210*/  HFMA2 R61, R56, R15, R61 ;  /* 0x0000000f383d7231 */ /* 0x000fe2000000003d */
[----:B------:R-:W-:Y:S01]  /*7220*/  LOP3.LUT R15, R18, 0x3f003f, RZ, 0xc0, !PT ;  /* 0x003f003f120f7812 */ /* 0x000fe200078ec0ff */
[----:B------:R-:W-:Y:S01]  /*7230*/  HADD2 R16, R16, -1056, -1056 ;  /* 0xe420e42010107430 */ /* 0x000fe20000000000 */
[----:B------:R-:W-:Y:S01]  /*7240*/  HFMA2.MMA R60, R35, R8, R60 ;  /* 0x00000008233c7235 */ /* 0x000fe2000000003c */
        /* <DEDUP_REMOVED lines=15> */
[----:B------:R-:W-:Y:S01]  /*7340*/  LOP3.LUT R40, R40, 0x64006400, RZ, 0xfc, !PT ;  /* 0x6400640028287812 */ /* 0x000fe200078efcff */
[----:B------:R-:W-:Y:S01]  /*7350*/  HADD2 R31, R14, -1056, -1056 ;  /* 0xe420e4200e1f7430 */ /* 0x000fe20000000000 */
[----:B------:R-:W-:Y:S01]  /*7360*/  HFMA2.MMA R60, R3, R10, R60 ;  /* 0x0000000a033c7235 */ /* 0x000fe2000000003c */
[-C--:B------:R-:W-:Y:S02]  /*7370*/  HFMA2 R59, R19, R8.reuse, R59 ;  /* 0x00000008133b7231 */ /* 0x080fe4000000003b */
[----:B------:R-:W-:Y:S02]  /*7380*/  HADD2 R18, R18, -1056, -1056 ;  /* 0xe420e42012127430 */ /* 0x000fe40000000000 */
[----:B------:R-:W-:Y:S01]  /*7390*/  HADD2 R2, R37, -1056, -1056 ;  /* 0xe420e42025027430 */ /* 0x000fe20000000000 */
[----:B------:R-:W-:Y:S01]  /*73a0*/  LOP3.LUT R4, R4, 0x64006400, RZ, 0xfc, !PT ;  /* 0x6400640004047812 */ /* 0x000fe200078efcff */
[----:B------:R-:W-:Y:S01]  /*73b0*/  HFMA2 R61, R31, R8, R61 ;  /* 0x000000081f3d7231 */ /* 0x000fe2000000003d */
[----:B------:R-:W-:Y:S01]  /*73c0*/  LOP3.LUT R38, R38, 0x64006400, RZ, 0xfc, !PT ;  /* 0x6400640026267812 */ /* 0x000fe200078efcff */
[----:B------:R-:W-:-:S02]  /*73d0*/  HADD2 R36, R15, -1056, -1056 ;  /* 0xe420e4200f247430 */ /* 0x000fc40000000000 */
[----:B------:R-:W-:Y:S02]  /*73e0*/  HADD2 R40, R40, -1056, -1056 ;  /* 0xe420e42028287430 */ /* 0x000fe40000000000 */
[-C--:B------:R-:W-:Y:S01]  /*73f0*/  HFMA2 R59, R18, R9.reuse, R59 ;  /* 0x00000009123b7231 */ /* 0x080fe2000000003b */
[----:B------:R-:W-:Y:S01]  /*7400*/  LOP3.LUT R39, R39, 0x64006400, RZ, 0xfc, !PT ;  /* 0x6400640027277812 */ /* 0x000fe200078efcff */
[-C--:B------:R-:W-:Y:S01]  /*7410*/  HFMA2.MMA R57, R2, R11.reuse, R57 ;  /* 0x0000000b02397235 */ /* 0x080fe20000000039 */
[----:B------:R-:W-:Y:S02]  /*7420*/  HFMA2 R61, R36, R9, R61 ;  /* 0x00000009243d7231 */ /* 0x000fe4000000003d */
[----:B------:R-:W-:Y:S01]  /*7430*/  HADD2 R4, R4, -1056, -1056 ;  /* 0xe420e42004047430 */ /* 0x000fe20000000000 */
[----:B------:R-:W-:Y:S01]  /*7440*/  HFMA2.MMA R60, R40, R11, R60 ;  /* 0x0000000b283c7235 */ /* 0x000fe2000000003c */
[----:B------:R-:W-:Y:S02]  /*7450*/  HFMA2 R59, R62, R10, R59 ;  /* 0x0000000a3e3b7231 */ /* 0x000fe4000000003b */
        /* <DEDUP_REMOVED lines=27> */
[-C--:B------:R-:W-:Y:S01]  /*7610*/  HFMA2.MMA R5, R49, R10.reuse, R5 ;  /* 0x0000000a31057235 */ /* 0x080fe20000000005 */
[----:B-1----:R-:W-:Y:S01]  /*7620*/  HFMA2 R9, R19, R12, R43 ;  /* 0x0000000c13097231 */ /* 0x002fe2000000002b */
[----:B------:R-:W-:-:S03]  /*7630*/  HFMA2.MMA R45, R53, R10, R45 ;  /* 0x0000000a352d7235 */ /* 0x000fc6000000002d */
[----:B------:R-:W-:-:S03]  /*7640*/  HFMA2 R9, R18, R13, R9 ;  /* 0x0000000d12097231 */ /* 0x000fc60000000009 */
[-C--:B------:R-:W-:Y:S01]  /*7650*/  HFMA2.MMA R5, R50, R11.reuse, R5 ;  /* 0x0000000b32057235 */ /* 0x080fe20000000005 */
[----:B------:R-:W-:Y:S01]  /*7660*/  HFMA2 R9, R62, R14, R9 ;  /* 0x0000000e3e097231 */ /* 0x000fe20000000009 */
        /* <DEDUP_REMOVED lines=23> */
.L_x_2784:
        /* <DEDUP_REMOVED lines=8> */
.L_x_2782:
        /* <DEDUP_REMOVED lines=8> */
.L_x_2791:
[----:B------:R-:W-:-:S13]  /*78e0*/  ISETP.NE.AND P0, PT, R23, R26, PT ;  /* 0x0000001a1700720c */ /* 0x000fda0003f05270 */
[----:B------:R-:W0:Y:S01]  /*78f0*/  @!P0 LDC.64 R2, c[0x0][0x248] ;  /* 0x00009200ff028b82 */ /* 0x000e220000000a00 */
[----:B------:R-:W-:Y:S02]  /*7900*/  @!P0 IADD3 R28, R28, 0x1, RZ ;  /* 0x000000011c1c8810 */ /* 0x000fe40007ffe0ff */
[----:B------:R-:W-:Y:S02]  /*7910*/  @!P0 LEA R5, R23, 0x1, 0x1 ;  /* 0x0000000117058811 */ /* 0x000fe400078e08ff */
[----:B------:R-:W-:-:S03]  /*7920*/  @!P0 LEA R4, R28, R1, 0x3 ;  /* 0x000000011c048211 */ /* 0x000fc600078e18ff */
[----:B0-----:R-:W-:-:S03]  /*7930*/  @!P0 IMAD.WIDE R2, R5, 0x2, R2 ;  /* 0x0000000205028825 */ /* 0x001fc600078e0202 */
[----:B------:R-:W3:Y:S04]  /*7940*/  @!P0 LDL.64 R4, [R4] ;  /* 0x0000000004048983 */ /* 0x000ee80000100a00 */
[----:B------:R-:W4:Y:S01]  /*7950*/  @!P0 LDG.E.U16.CONSTANT R2, desc[UR6][R2.64] ;  /* 0x0000000602028981 */ /* 0x000f22000c1e9500 */
[----:B---3--:R-:W-:Y:S02]  /*7960*/  @!P0 PRMT R20, R4, 0x7610, R20 ;  /* 0x0000761004148816 */ /* 0x008fe40000000014 */
[----:B------:R-:W-:Y:S02]  /*7970*/  @!P0 PRMT R21, R5, 0x7610, R21 ;  /* 0x0000761005158816 */ /* 0x000fe40000000015 */
[----:B----4-:R-:W-:Y:S02]  /*7980*/  @!P0 IADD3 R26, R2, R23, RZ ;  /* 0x00000017021a8210 */ /* 0x010fe40007ffe0ff */
[----:B------:R-:W-:-:S02]  /*7990*/  @!P0 PRMT R20, R20, 0x7610, R4 ;  /* 0x0000761014148816 */ /* 0x000fc40000000004 */
[----:B------:R-:W-:Y:S01]  /*79a0*/  @!P0 PRMT R21, R21, 0x7610, R5 ;  /* 0x0000761015158816 */ /* 0x000fe20000000005 */
[----:B------:R-:W-:Y:S06]  /*79b0*/  @!P1 BRA `(.L_x_2787) ;  /* 0x0000003000509947 */ /* 0x000fec0003800000 */
[----:B------:R-:W3:Y:S01]  /*79c0*/  LDG.E.128.CONSTANT R4, desc[UR6][R32.64] ;  /* 0x0000000620047981 */ /* 0x000ee2000c1e9d00 */
[----:B------:R-:W0:Y:S03]  /*79d0*/  LDC R13, c[0x0][0x23c] ;  /* 0x00008f00ff0d7b82 */ /* 0x000e260000000800 */
[----:B------:R-:W1:Y:S01]  /*79e0*/  LDS.64 R42, [UR4] ;  /* 0x00000004ff2a7984 */ /* 0x000e620008000a00 */
[----:B0-----:R-:W-:-:S05]  /*79f0*/  IMAD.WIDE R2, R13, 0x4, R32 ;  /* 0x000000040d027825 */ /* 0x001fca00078e0220 */
[----:B--2---:R0:W2:Y:S01]  /*7a00*/  LDG.E.128.CONSTANT R8, desc[UR6][R2.64] ;  /* 0x0000000602087981 */ /* 0x0040a2000c1e9d00 */
        /* <DEDUP_REMOVED lines=9> */
[----:B---3--:R-:W-:-:S02]  /*7aa0*/  LOP3.LUT R0, R4, 0xf000f, RZ, 0xc0, !PT ;  /* 0x000f000f04007812 */ /* 0x008fc400078ec0ff */
[----:B------:R-:W-:Y:S02]  /*7ab0*/  LOP3.LUT R39, R4, 0xf000f0, RZ, 0xc0, !PT ;  /* 0x00f000f004277812 */ /* 0x000fe400078ec0ff */
[----:B------:R-:W-:Y:S02]  /*7ac0*/  SHF.R.U32.HI R37, RZ, 0x8, R4 ;  /* 0x00000008ff257819 */ /* 0x000fe40000011604 */
[----:B------:R-:W-:Y:S02]  /*7ad0*/  LOP3.LUT R0, R0, 0x64006400, RZ, 0xfc, !PT ;  /* 0x6400640000007812 */ /* 0x000fe400078efcff */
        /* <DEDUP_REMOVED lines=9> */
[----:B------:R-:W-:Y:S01]  /*7b70*/  HADD2 R41, R2, -1032, -1032 ;  /* 0xe408e40802297430 */ /* 0x000fe20000000000 */
        /* <DEDUP_REMOVED lines=14> */
[----:B--2---:R-:W-:Y:S01]  /*7c60*/  LOP3.LUT R70, R10, 0xf000f, RZ, 0xc0, !PT ;  /* 0x000f000f0a467812 */ /* 0x004fe200078ec0ff */
        /* <DEDUP_REMOVED lines=8> */
[----:B------:R-:W-:Y:S01]  /*7cf0*/  LOP3.LUT R5, R48, 0x64006400, RZ, 0xfc, !PT ;  /* 0x6400640030057812 */ /* 0x000fe200078efcff */
[----:B------:R-:W-:Y:S02]  /*7d00*/  HFMA2 R41, R41, R36.H0_H0, -72, -72 ;  /* 0xd480d48029297431 */ /* 0x000fe40000040024 */
[----:B------:R-:W-:-:S02]  /*7d10*/  HADD2.F32 R44, -RZ, R44.H1_H1 ;  /* 0x3000002cff2c7230 */ /* 0x000fc40000004100 */
[C---:B------:R-:W-:Y:S01]  /*7d20*/  FFMA.FTZ R56, R49.reuse, R43, R40 ;  /* 0x0000002b31387223 */ /* 0x040fe20000010028 */
[----:B------:R-:W-:Y:S02]  /*7d30*/  HADD2.F32 R45, -RZ, R45.H1_H1 ;  /* 0x3000002dff2d7230 */ /* 0x000fe40000004100 */
[----:B------:R-:W-:Y:S02]  /*7d40*/  HFMA2 R5, R5, R36.H0_H0, -72, -72 ;  /* 0xd480d48005057431 */ /* 0x000fe40000040024 */
[--C-:B------:R-:W-:Y:S02]  /*7d50*/  HADD2.F32 R48, -RZ, R41.reuse.H0_H0 ;  /* 0x20000029ff307230 */ /* 0x100fe40000004100 */
[----:B------:R-:W-:Y:S01]  /*7d60*/  FFMA.FTZ R39, R42, R49, R39 ;  /* 0x000000312a277223 */ /* 0x000fe20000010027 */
[C---:B------:R-:W-:Y:S01]  /*7d70*/  FFMA.FTZ R57, R49.reuse, R44, R51 ;  /* 0x0000002c31397223 */ /* 0x040fe20000010033 */
[----:B------:R-:W-:Y:S01]  /*7d80*/  FFMA.FTZ R59, R49, R45, R46 ;  /* 0x0000002d313b7223 */ /* 0x000fe2000001002e */
[----:B------:R-:W-:-:S02]  /*7d90*/  HADD2.F32 R49, -RZ, R41.H1_H1 ;  /* 0x30000029ff317230 */ /* 0x000fc40000004100 */
[----:B------:R-:W-:Y:S02]  /*7da0*/  HFMA2 R40, R47, R36.H0_H0, -72, -72 ;  /* 0xd480d4802f287431 */ /* 0x000fe40000040024 */
[--C-:B------:R-:W-:Y:S01]  /*7db0*/  HADD2.F32 R52, -RZ, R5.reuse.H0_H0 ;  /* 0x20000005ff347230 */ /* 0x100fe20000004100 */
[----:B------:R-:W-:Y:S01]  /*7dc0*/  LOP3.LUT R41, R31, 0xf000f, RZ, 0xc0, !PT ;  /* 0x000f000f1f297812 */ /* 0x000fe200078ec0ff */
[----:B------:R-:W-:Y:S02]  /*7dd0*/  HADD2.F32 R53, -RZ, R5.H1_H1 ;  /* 0x30000005ff357230 */ /* 0x000fe40000004100 */
[C---:B------:R-:W-:Y:S01]  /*7de0*/  FFMA.FTZ R5, R55.reuse, R48, R56 ;  /* 0x0000003037057223 */ /* 0x040fe20000010038 */
[--C-:B------:R-:W-:Y:S02]  /*7df0*/  HADD2.F32 R46, -RZ, R50.reuse.H0_H0 ;  /* 0x20000032ff2e7230 */ /* 0x100fe40000004100 */
[----:B------:R-:W-:Y:S01]  /*7e00*/  FFMA.FTZ R58, R55, R52, R59 ;  /* 0x00000034373a7223 */ /* 0x000fe2000001003b */
[----:B------:R-:W-:-:S02]  /*7e10*/  HADD2.F32 R47, -RZ, R50.H1_H1 ;  /* 0x30000032ff2f7230 */ /* 0x000fc40000004100 */
[C---:B------:R-:W-:Y:S01]  /*7e20*/  FFMA.FTZ R61, R54.reuse, R49, R5 ;  /* 0x00000031363d7223 */ /* 0x040fe20000010005 */
[----:B------:R-:W-:Y:S01]  /*7e30*/  LOP3.LUT R5, R37, 0xf000f, RZ, 0xc0, !PT ;  /* 0x000f000f25057812 */ /* 0x000fe200078ec0ff */
[--C-:B------:R-:W-:Y:S02]  /*7e40*/  HADD2.F32 R50, -RZ, R40.reuse.H0_H0 ;  /* 0x20000028ff327230 */ /* 0x100fe40000004100 */
[----:B------:R-:W-:Y:S01]  /*7e50*/  FFMA.FTZ R60, R54, R53, R58 ;  /* 0x00000035363c7223 */ /* 0x000fe2000001003a */
[----:B------:R-:W-:Y:S01]  /*7e60*/  HADD2.F32 R51, -RZ, R40.H1_H1 ;  /* 0x30000028ff337230 */ /* 0x000fe20000004100 */
[----:B------:R-:W-:Y:S01]  /*7e70*/  LOP3.LUT R5, R5, 0x64006400, RZ, 0xfc, !PT ;  /* 0x6400640005057812 */ /* 0x000fe200078efcff */
[----:B------:R-:W-:Y:S01]  /*7e80*/  FFMA.FTZ R40, R46, R55, R39 ;  /* 0x000000372e287223 */ /* 0x000fe20000010027 */
[----:B------:R-:W-:Y:S01]  /*7e90*/  LOP3.LUT R39, R34, 0xf000f, RZ, 0xc0, !PT ;  /* 0x000f000f22277812 */ /* 0x000fe200078ec0ff */
[----:B------:R-:W-:Y:S01]  /*7ea0*/  FFMA.FTZ R56, R55, R50, R57 ;  /* 0x0000003237387223 */ /* 0x000fe20000010039 */
[----:B0-----:R-:W-:-:S02]  /*7eb0*/  HADD2.F32 R58, -RZ, R6.H0_H0 ;  /* 0x20000006ff3a7230 */ /* 0x001fc40000004100 */
[----:B------:R-:W-:Y:S01]  /*7ec0*/  FFMA.FTZ R59, R47, R54, R40 ;  /* 0x000000362f3b7223 */ /* 0x000fe20000010028 */
[----:B------:R-:W-:Y:S01]  /*7ed0*/  HADD2 R5, R5, -1032, -1032 ;  /* 0xe408e40805057430 */ /* 0x000fe20000000000 */
[----:B------:R-:W-:Y:S01]  /*7ee0*/  LOP3.LUT R40, R35, 0xf000f, RZ, 0xc0, !PT ;  /* 0x000f000f23287812 */ /* 0x000fe200078ec0ff */
[----:B------:R-:W-:Y:S01]  /*7ef0*/  FFMA.FTZ R65, R54, R51, R56 ;  /* 0x0000003336417223 */ /* 0x000fe20000010038 */
        /* <DEDUP_REMOVED lines=19> */
[----:B------:R-:W-:Y:S01]  /*8030*/  HADD2.F32 R56, -RZ, R66.H0_H0 ;  /* 0x20000042ff387230 */ /* 0x000fe20000004100 */
[----:B------:R-:W-:Y:S01]  /*8040*/  LOP3.LUT R37, R37, 0x64006400, RZ, 0xfc, !PT ;  /* 0x6400640025257812 */ /* 0x000fe200078efcff */
[--C-:B------:R-:W-:Y:S01]  /*8050*/  HADD2.F32 R57, -RZ, R67.reuse.H0_H0 ;  /* 0x20000043ff397230 */ /* 0x100fe20000004100 */
[----:B------:R-:W-:Y:S01]  /*8060*/  LOP3.LUT R35, R35, 0x64006400, RZ, 0xfc, !PT ;  /* 0x6400640023237812 */ /* 0x000fe200078efcff */
[----:B------:R-:W-:-:S02]  /*8070*/  HADD2.F32 R61, -RZ, R67.H1_H1 ;  /* 0x30000043ff3d7230 */ /* 0x000fc40000004100 */
[C---:B------:R-:W-:Y:S01]  /*8080*/  FFMA.FTZ R65, R58.reuse, R56, R65 ;  /* 0x000000383a417223 */ /* 0x040fe20000010041 */
[----:B------:R-:W-:Y:S01]  /*8090*/  LOP3.LUT R31, R31, 0x64006400, RZ, 0xfc, !PT ;  /* 0x640064001f1f7812 */ /* 0x000fe200078efcff */
[----:B------:R-:W-:Y:S01]  /*80a0*/  FFMA.FTZ R64, R58, R57, R60 ;  /* 0x000000393a407223 */ /* 0x000fe2000001003c */
[----:B------:R-:W-:Y:S01]  /*80b0*/  HADD2.F32 R58, -RZ, R5.H1_H1 ;  /* 0x30000005ff3a7230 */ /* 0x000fe20000004100 */
[----:B------:R-:W-:Y:S01]  /*80c0*/  LOP3.LUT R5, R34, 0x64006400, RZ, 0xfc, !PT ;  /* 0x6400640022057812 */ /* 0x000fe200078efcff */
[----:B------:R-:W-:Y:S02]  /*80d0*/  HADD2.F32 R60, -RZ, R66.H1_H1 ;  /* 0x30000042ff3c7230 */ /* 0x000fe40000004100 */
[-C--:B------:R-:W-:Y:S02]  /*80e0*/  HFMA2 R66, R37, R36.reuse.H0_H0, -72, -72 ;  /* 0xd480d48025427431 */ /* 0x080fe40000040024 */
[----:B------:R-:W-:Y:S01]  /*80f0*/  FFMA.FTZ R34, R62, R59, R63 ;  /* 0x0000003b3e227223 */ /* 0x000fe2000001003f */
[----:B------:R-:W-:-:S02]  /*8100*/  HFMA2 R35, R35, R36.H0_H0, -72, -72 ;  /* 0xd480d48023237431 */ /* 0x000fc40000040024 */
[----:B------:R-:W-:Y:S01]  /*8110*/  FFMA.FTZ R39, R58, R62, R39 ;  /* 0x0000003e3a277223 */ /* 0x000fe20000010027 */
[-C--:B------:R-:W-:Y:S02]  /*8120*/  HFMA2 R5, R5, R36.reuse.H0_H0, -72, -72 ;  /* 0xd480d48005057431 */ /* 0x080fe40000040024 */
[C---:B------:R-:W-:Y:S01]  /*8130*/  FFMA.FTZ R37, R62.reuse, R60, R65 ;  /* 0x0000003c3e257223 */ /* 0x040fe20000010041 */
[----:B------:R-:W-:Y:S02]  /*8140*/  HFMA2 R31, R31, R36.H0_H0, -72, -72 ;  /* 0xd480d4801f1f7431 */ /* 0x000fe40000040024 */
[----:B------:R-:W-:Y:S01]  /*8150*/  FFMA.FTZ R71, R62, R61, R64 ;  /* 0x0000003d3e477223 */ /* 0x000fe20000010040 */
[--C-:B------:R-:W-:Y:S01]  /*8160*/  HADD2.F32 R62, -RZ, R66.reuse.H0_H0 ;  /* 0x20000042ff3e7230 */ /* 0x100fe20000004100 */
[----:B------:R-:W-:Y:S01]  /*8170*/  LOP3.LUT R76, R10, 0xf000f0, RZ, 0xc0, !PT ;  /* 0x00f000f00a4c7812 */ /* 0x000fe200078ec0ff */
[----:B------:R-:W-:Y:S01]  /*8180*/  HADD2.F32 R63, -RZ, R66.H1_H1 ;  /* 0x30000042ff3f7230 */ /* 0x000fe20000004100 */
[----:B------:R-:W-:Y:S01]  /*8190*/  LOP3.LUT R74, R9, 0xf000f0, RZ, 0xc0, !PT ;  /* 0x00f000f0094a7812 */ /* 0x000fe200078ec0ff */
[----:B------:R-:W-:-:S02]  /*81a0*/  HADD2.F32 R64, -RZ, R5.H0_H0 ;  /* 0x20000005ff407230 */ /* 0x000fc40000004100 */
[----:B------:R-:W-:Y:S01]  /*81b0*/  FFMA.FTZ R98, R62, R41, R39 ;  /* 0x000000293e627223 */ /* 0x000fe20000010027 */
[----:B------:R-:W-:Y:S01]  /*81c0*/  HADD2.F32 R66, -RZ, R35.H0_H0 ;  /* 0x20000023ff427230 */ /* 0x000fe20000004100 */
[----:B------:R-:W-:Y:S01]  /*81d0*/  LOP3.LUT R78, R11, 0xf000f0, RZ, 0xc0, !PT ;  /* 0x00f000f00b4e7812 */ /* 0x000fe200078ec0ff */
[--C-:B------:R-:W-:Y:S02]  /*81e0*/  HADD2.F32 R68, -RZ, R31.reuse.H0_H0 ;  /* 0x2000001fff447230 */ /* 0x100fe40000004100 */
[----:B------:R-:W-:Y:S01]  /*81f0*/  FFMA.FTZ R98, R63, R40, R98 ;  /* 0x000000283f627223 */ /* 0x000fe20000010062 */
        /* <DEDUP_REMOVED lines=10> */
[----:B------:R-:W-:Y:S01]  /*82a0*/  SHF.R.U32.HI R35, RZ, 0x8, R8 ;  /* 0x00000008ff237819 */ /* 0x000fe20000011608 */
[--C-:B0-----:R-:W-:Y:S01]  /*82b0*/  HADD2.F32 R84, -RZ, R7.reuse.H0_H0 ;  /* 0x20000007ff547230 */ /* 0x101fe20000004100 */
[----:B------:R-:W-:Y:S01]  /*82c0*/  LOP3.LUT R8, R9, 0xf000f, RZ, 0xc0, !PT ;  /* 0x000f000f09087812 */ /* 0x000fe200078ec0ff */
[----:B------:R-:W-:Y:S01]  /*82d0*/  HADD2.F32 R81, -RZ, R7.H1_H1 ;  /* 0x30000007ff517230 */ /* 0x000fe20000004100 */
[----:B------:R-:W-:Y:S01]  /*82e0*/  SHF.R.U32.HI R37, RZ, 0x8, R10 ;  /* 0x00000008ff257819 */ /* 0x000fe2000001160a */
[----:B------:R-:W-:Y:S01]  /*82f0*/  FFMA.FTZ R34, R40, R69, R34 ;  /* 0x0000004528227223 */ /* 0x000fe20000010022 */
[----:B------:R-:W-:Y:S01]  /*8300*/  LOP3.LUT R10, R11, 0xf000f, RZ, 0xc0, !PT ;  /* 0x000f000f0b0a7812 */ /* 0x000fe200078ec0ff */
[----:B------:R-:W-:Y:S01]  /*8310*/  HADD2.F32 R79, -RZ, R6.H1_H1 ;  /* 0x30000006ff4f7230 */ /* 0x000fe20000004100 */
[----:B------:R-:W-:-:S02]  /*8320*/  LOP3.LUT R5, R5, 0x64006400, RZ, 0xfc, !PT ;  /* 0x6400640005057812 */ /* 0x000fc400078efcff */
[----:B------:R-:W-:Y:S02]  /*8330*/  LOP3.LUT R8, R8, 0x64006400, RZ, 0xfc, !PT ;  /* 0x6400640008087812 */ /* 0x000fe400078efcff */
[----:B------:R-:W-:Y:S02]  /*8340*/  LOP3.LUT R7, R10, 0x64006400, RZ, 0xfc, !PT ;  /* 0x640064000a077812 */ /* 0x000fe400078efcff */
[----:B------:R-:W-:Y:S01]  /*8350*/  SHF.R.U32.HI R40, RZ, 0x8, R9 ;  /* 0x00000008ff287819 */ /* 0x000fe20000011609 */
[----:B------:R-:W-:Y:S01]  /*8360*/  HADD2.F32 R9, -RZ, R6.H0_H0 ;  /* 0x20000006ff097230 */ /* 0x000fe20000004100 */
[----:B------:R-:W-:Y:S01]  /*8370*/  SHF.R.U32.HI R39, RZ, 0x8, R11 ;  /* 0x00000008ff277819 */ /* 0x000fe2000001160b */
[----:B------:R-:W-:Y:S01]  /*8380*/  HADD2 R11, R5, -1032, -1032 ;  /* 0xe408e408050b7430 */ /* 0x000fe20000000000 */
[----:B------:R-:W-:Y:S01]  /*8390*/  LOP3.LUT R6, R70, 0x64006400, RZ, 0xfc, !PT ;  /* 0x6400640046067812 */ /* 0x000fe200078efcff */
[----:B------:R-:W-:Y:S01]  /*83a0*/  HADD2 R8, R8, -1032, -1032 ;  /* 0xe408e40808087430 */ /* 0x000fe20000000000 */
[----:B------:R-:W-:Y:S01]  /*83b0*/  LOP3.LUT R41, R41, 0x64006400, RZ, 0xfc, !PT ;  /* 0x6400640029297812 */ /* 0x000fe200078efcff */
[----:B------:R-:W-:-:S02]  /*83c0*/  HADD2 R73, R7, -1032, -1032 ;  /* 0xe408e40807497430 */ /* 0x000fc40000000000 */
[--C-:B------:R-:W-:Y:S02]  /*83d0*/  HADD2.F32 R5, -RZ, R11.reuse.H0_H0 ;  /* 0x2000000bff057230 */ /* 0x100fe40000004100 */
[----:B------:R-:W-:Y:S02]  /*83e0*/  HADD2 R72, R6, -1032, -1032 ;  /* 0xe408e40806487430 */ /* 0x000fe40000000000 */
[----:B------:R-:W-:Y:S02]  /*83f0*/  HADD2.F32 R70, -RZ, R11.H1_H1 ;  /* 0x3000000bff467230 */ /* 0x000fe40000004100 */
[----:B------:R-:W-:Y:S02]  /*8400*/  HFMA2 R80, R41, R36.H0_H0, -72, -72 ;  /* 0xd480d48029507431 */ /* 0x000fe40000040024 */
[--C-:B------:R-:W-:Y:S01]  /*8410*/  HADD2.F32 R6, -RZ, R8.reuse.H0_H0 ;  /* 0x20000008ff067230 */ /* 0x100fe20000004100 */
[----:B------:R-:W0:Y:S01]  /*8420*/  LDS.64 R10, [UR4+0x18] ;  /* 0x00001804ff0a7984 */ /* 0x000e220008000a00 */
[----:B------:R-:W-:-:S02]  /*8430*/  HADD2.F32 R71, -RZ, R8.H1_H1 ;  /* 0x30000008ff477230 */ /* 0x000fc40000004100 */
[----:B------:R-:W-:Y:S01]  /*8440*/  FFMA.FTZ R41, R5, R9, RZ ;  /* 0x0000000905297223 */ /* 0x000fe200000100ff */
[--C-:B------:R-:W-:Y:S01]  /*8450*/  HADD2.F32 R8, -RZ, R73.reuse.H0_H0 ;  /* 0x20000049ff087230 */ /* 0x100fe20000004100 */
[----:B------:R-:W-:Y:S01]  /*8460*/  LOP3.LUT R77, R76, 0x64006400, RZ, 0xfc, !PT ;  /* 0x640064004c4d7812 */ /* 0x000fe200078efcff */
[----:B------:R-:W-:Y:S01]  /*8470*/  HADD2.F32 R73, -RZ, R73.H1_H1 ;  /* 0x30000049ff497230 */ /* 0x000fe20000004100 */
[----:B------:R-:W-:Y:S01]  /*8480*/  LOP3.LUT R75, R74, 0x64006400, RZ, 0xfc, !PT ;  /* 0x640064004a4b7812 */ /* 0x000fe200078efcff */
[----:B------:R-:W-:Y:S01]  /*8490*/  FFMA.FTZ R82, R70, R79, R41 ;  /* 0x0000004f46527223 */ /* 0x000fe20000010029 */
[----:B------:R-:W-:Y:S01]  /*84a0*/  FFMA.FTZ R76, R9, R8, RZ ;  /* 0x00000008094c7223 */ /* 0x000fe200000100ff */
[----:B------:R-:W-:Y:S01]  /*84b0*/  HADD2.F32 R7, -RZ, R72.H0_H0 ;  /* 0x20000048ff077230 */ /* 0x000fe20000004100 */
[----:B------:R-:W-:Y:S01]  /*84c0*/  LOP3.LUT R41, R78, 0x64006400, RZ, 0xfc, !PT ;  /* 0x640064004e297812 */ /* 0x000fe200078efcff */
[-C--:B------:R-:W-:Y:S02]  /*84d0*/  HFMA2 R78, R77, R36.reuse.H0_H0, -72, -72 ;  /* 0xd480d4804d4e7431 */ /* 0x080fe40000040024 */
[----:B------:R-:W-:Y:S01]  /*84e0*/  FFMA.FTZ R88, R79, R73, R76 ;  /* 0x000000494f587223 */ /* 0x000fe2000001004c */
[----:B------:R-:W-:-:S02]  /*84f0*/  HFMA2 R76, R75, R36.H0_H0, -72, -72 ;  /* 0xd480d4804b4c7431 */ /* 0x000fc40000040024 */
[----:B------:R-:W-:Y:S02]  /*8500*/  HADD2.F32 R72, -RZ, R72.H1_H1 ;  /* 0x30000048ff487230 */ /* 0x000fe40000004100 */
[C---:B------:R-:W-:Y:S01]  /*8510*/  FFMA.FTZ R74, R9.reuse, R6, RZ ;  /* 0x00000006094a7223 */ /* 0x040fe200000100ff */
[----:B------:R-:W-:Y:S01]  /*8520*/  FFMA.FTZ R85, R9, R7, RZ ;  /* 0x0000000709557223 */ /* 0x000fe200000100ff */
[----:B------:R-:W-:Y:S02]  /*8530*/  HFMA2 R41, R41, R36.H0_H0, -72, -72 ;  /* 0xd480d48029297431 */ /* 0x000fe40000040024 */
[----:B------:R-:W-:Y:S02]  /*8540*/  HADD2.F32 R9, -RZ, R80.H0_H0 ;  /* 0x20000050ff097230 */ /* 0x000fe40000004100 */
[C---:B------:R-:W-:Y:S01]  /*8550*/  FFMA.FTZ R83, R79.reuse, R71, R74 ;  /* 0x000000474f537223 */ /* 0x040fe2000001004a */
[----:B------:R-:W-:Y:S02]  /*8560*/  HADD2.F32 R75, -RZ, R76.H0_H0 ;  /* 0x2000004cff4b7230 */ /* 0x000fe40000004100 */
[----:B------:R-:W-:Y:S01]  /*8570*/  FFMA.FTZ R86, R79, R72, R85 ;  /* 0x000000484f567223 */ /* 0x000fe20000010055 */
[----:B------:R-:W-:-:S02]  /*8580*/  HADD2.F32 R77, -RZ, R78.H0_H0 ;  /* 0x2000004eff4d7230 */ /* 0x000fc40000004100 */
[----:B------:R-:W-:Y:S02]  /*8590*/  HADD2.F32 R74, -RZ, R80.H1_H1 ;  /* 0x30000050ff4a7230 */ /* 0x000fe40000004100 */
[--C-:B------:R-:W-:Y:S02]  /*85a0*/  HADD2.F32 R79, -RZ, R41.reuse.H0_H0 ;  /* 0x20000029ff4f7230 */ /* 0x100fe40000004100 */
        /* <DEDUP_REMOVED lines=9> */
[----:B------:R-:W-:Y:S01]  /*8640*/  FFMA.FTZ R90, R81, R78, R83 ;  /* 0x0000004e515a7223 */ /* 0x000fe20000010053 */
[----:B------:R-:W-:Y:S01]  /*8650*/  LOP3.LUT R41, R35, 0xf000f, RZ, 0xc0, !PT ;  /* 0x000f000f23297812 */ /* 0x000fe200078ec0ff */
[----:B------:R-:W-:Y:S01]  /*8660*/  FFMA.FTZ R87, R81, R80, R85 ;  /* 0x0000005051577223 */ /* 0x000fe20000010055 */
[----:B------:R-:W-:Y:S01]  /*8670*/  LOP3.LUT R82, R40, 0xf000f, RZ, 0xc0, !PT ;  /* 0x000f000f28527812 */ /* 0x000fe200078ec0ff */
[----:B0-----:R-:W-:Y:S01]  /*8680*/  HADD2.F32 R85, -RZ, R10.H0_H0 ;  /* 0x2000000aff557230 */ /* 0x001fe20000004100 */
[----:B------:R-:W-:Y:S01]  /*8690*/  LOP3.LUT R83, R37, 0xf000f, RZ, 0xc0, !PT ;  /* 0x000f000f25537812 */ /* 0x000fe200078ec0ff */
[----:B------:R-:W-:Y:S01]  /*86a0*/  HADD2.F32 R97, -RZ, R11.H1_H1 ;  /* 0x3000000bff617230 */ /* 0x000fe20000004100 */
[----:B------:R-:W-:-:S02]  /*86b0*/  LOP3.LUT R84, R39, 0xf000f, RZ, 0xc0, !PT ;  /* 0x000f000f27547812 */ /* 0x000fc400078ec0ff */
        /* <DEDUP_REMOVED lines=22> */
[C---:B------:R-:W-:Y:S01]  /*8820*/  FFMA.FTZ R100, R85.reuse, R82, R88 ;  /* 0x0000005255647223 */ /* 0x040fe20000010058 */
[C---:B------:R-:W-:Y:S01]  /*8830*/  FFMA.FTZ R102, R85.reuse, R83, R90 ;  /* 0x0000005355667223 */ /* 0x040fe2000001005a */
[----:B------:R-:W-:Y:S01]  /*8840*/  FFMA.FTZ R93, R85, R84, R87 ;  /* 0x00000054555d7223 */ /* 0x000fe20000010057 */
[----:B------:R-:W-:-:S02]  /*8850*/  HFMA2 R35, R35, R36.H0_H0, -72, -72 ;  /* 0xd480d48023237431 */ /* 0x000fc40000040024 */
[----:B------:R-:W-:Y:S01]  /*8860*/  HADD2.F32 R85, -RZ, R89.H1_H1 ;  /* 0x30000059ff557230 */ /* 0x000fe20000004100 */
[----:B------:R-:W-:Y:S01]  /*8870*/  LOP3.LUT R11, R40, 0x64006400, RZ, 0xfc, !PT ;  /* 0x64006400280b7812 */ /* 0x000fe200078efcff */
        /* <DEDUP_REMOVED lines=14> */
[----:B------:R-:W-:-:S02]  /*8960*/  HADD2.F32 R39, -RZ, R21.H0_H0 ;  /* 0x20000015ff277230 */ /* 0x000fc40000004100 */
[C---:B------:R-:W-:Y:S01]  /*8970*/  FFMA.FTZ R99, R10.reuse, R92, R93 ;  /* 0x0000005c0a637223 */ /* 0x040fe2000001005d */
[--C-:B------:R-:W-:Y:S02]  /*8980*/  HADD2.F32 R90, -RZ, R95.reuse.H0_H0 ;  /* 0x2000005fff5a7230 */ /* 0x100fe40000004100 */
[C---:B------:R-:W-:Y:S01]  /*8990*/  FFMA.FTZ R104, R10.reuse, R91, R40 ;  /* 0x0000005b0a687223 */ /* 0x040fe20000010028 */
[----:B------:R-:W-:Y:S02]  /*89a0*/  HADD2.F32 R94, -RZ, R95.H1_H1 ;  /* 0x3000005fff5e7230 */ /* 0x000fe40000004100 */
[----:B------:R-:W-:Y:S02]  /*89b0*/  HADD2.F32 R95, -RZ, R37.H1_H1 ;  /* 0x30000025ff5f7230 */ /* 0x000fe40000004100 */
[----:B------:R-:W-:Y:S01]  /*89c0*/  FFMA.FTZ R102, R10, R90, R11 ;  /* 0x0000005a0a667223 */ /* 0x000fe2000001000b */
[----:B------:R-:W-:Y:S01]  /*89d0*/  HADD2.F32 R37, -RZ, R21.H1_H1 ;  /* 0x30000015ff257230 */ /* 0x000fe20000004100 */
[----:B------:R-:W0:Y:S01]  /*89e0*/  LDS.64 R10, [UR4+0x20] ;  /* 0x00002004ff0a7984 */ /* 0x000e220008000a00 */
[----:B------:R-:W-:-:S02]  /*89f0*/  HADD2.F32 R93, -RZ, R35.H1_H1 ;  /* 0x30000023ff5d7230 */ /* 0x000fc40000004100 */
[----:B------:R-:W-:Y:S01]  /*8a00*/  FMUL.FTZ R35, R96, R39 ;  /* 0x0000002760237220 */ /* 0x000fe20000410000 */
[--C-:B------:R-:W-:Y:S02]  /*8a10*/  HADD2.F32 R41, -RZ, R20.reuse.H0_H0 ;  /* 0x20000014ff297230 */ /* 0x100fe40000004100 */
[----:B------:R-:W-:Y:S01]  /*8a20*/  FMUL.FTZ R34, R34, R37 ;  /* 0x0000002522227220 */ /* 0x000fe20000410000 */
[----:B------:R-:W-:Y:S02]  /*8a30*/  HADD2.F32 R40, -RZ, R20.H1_H1 ;  /* 0x30000014ff287230 */ /* 0x000fe40000004100 */
[----:B------:R-:W-:Y:S01]  /*8a40*/  FFMA.FTZ R100, R93, R97, R100 ;  /* 0x000000615d647223 */ /* 0x000fe20000010064 */
[----:B------:R-:W-:Y:S02]  /*8a50*/  HADD2.F32 R96, -RZ, R101.H1_H1 ;  /* 0x30000065ff607230 */ /* 0x000fe40000004100 */
[----:B------:R-:W-:Y:S01]  /*8a60*/  FMUL.FTZ R98, R98, R41 ;  /* 0x0000002962627220 */ /* 0x000fe20000410000 */
[----:B------:R-:W-:Y:S01]  /*8a70*/  FFMA.FTZ R101, R97, R94, R102 ;  /* 0x0000005e61657223 */ /* 0x000fe20000010066 */
[----:B------:R-:W-:Y:S01]  /*8a80*/  FMUL.FTZ R31, R31, R40 ;  /* 0x000000281f1f7220 */ /* 0x000fe20000410000 */
[C---:B------:R-:W-:Y:S01]  /*8a90*/  FFMA.FTZ R104, R97.reuse, R95, R104 ;  /* 0x0000005f61687223 */ /* 0x040fe20000010068 */
[----:B------:R-:W-:Y:S01]  /*8aa0*/  FFMA.FTZ R106, R97, R96, R99 ;  /* 0x00000060616a7223 */ /* 0x000fe20000010063 */
[----:B------:R-:W-:Y:S01]  /*8ab0*/  F2FP.F16.F32.PACK_AB R35, RZ, R35 ;  /* 0x00000023ff23723e */ /* 0x000fe200000000ff */
[----:B------:R-:W-:Y:S01]  /*8ac0*/  FMUL.FTZ R100, R100, R41 ;  /* 0x0000002964647220 */ /* 0x000fe20000410000 */
[----:B------:R-:W-:Y:S01]  /*8ad0*/  F2FP.F16.F32.PACK_AB R34, RZ, R34 ;  /* 0x00000022ff22723e */ /* 0x000fe200000000ff */
[----:B------:R-:W-:Y:S01]  /*8ae0*/  FMUL.FTZ R103, R101, R40 ;  /* 0x0000002865677220 */ /* 0x000fe20000410000 */
[----:B------:R-:W-:Y:S01]  /*8af0*/  F2FP.F16.F32.PACK_AB R98, RZ, R98 ;  /* 0x00000062ff62723e */ /* 0x000fe200000000ff */
[----:B------:R-:W-:Y:S01]  /*8b00*/  FMUL.FTZ R102, R104, R39 ;  /* 0x0000002768667220 */ /* 0x000fe20000410000 */
[----:B------:R-:W-:Y:S01]  /*8b10*/  F2FP.F16.F32.PACK_AB R31, RZ, R31 ;  /* 0x0000001fff1f723e */ /* 0x000fe200000000ff */
[----:B------:R-:W-:Y:S01]  /*8b20*/  FMUL.FTZ R106, R106, R37 ;  /* 0x000000256a6a7220 */ /* 0x000fe20000410000 */
        /* <DEDUP_REMOVED lines=63> */
.L_x_2788:
        /* <DEDUP_REMOVED lines=55> */
.L_x_2789:
        /* <DEDUP_REMOVED lines=31> */
[----:B------:R-:W-:Y:S01]  /*9480*/  HADD2.F32 R0, -RZ, R16.H0_H0 ;  /* 0x20000010ff007230 */ /* 0x000fe20000004100 */
[----:B------:R-:W-:Y:S01]  /*9490*/  LOP3.LUT R35, R34, 0x64006400, RZ, 0xfc, !PT ;  /* 0x6400640022237812 */ /* 0x000fe200078efcff */
[----:B------:R-:W-:Y:S01]  /*94a0*/  HADD2.F32 R4, -RZ, R10.H0_H0 ;  /* 0x2000000aff047230 */ /* 0x000fe20000004100 */
[----:B------:R-:W-:Y:S01]  /*94b0*/  SHF.R.U32.HI R8, RZ, 0x8, R19 ;  /* 0x00000008ff087819 */ /* 0x000fe20000011613 */
[----:B------:R-:W-:-:S02]  /*94c0*/  HFMA2 R46, R11, R36.H0_H0, -72, -72 ;  /* 0xd480d4800b2e7431 */ /* 0x000fc40000040024 */
[----:B------:R-:W-:Y:S01]  /*94d0*/  FFMA.FTZ R11, R3, R5, RZ ;  /* 0x00000005030b7223 */ /* 0x000fe200000100ff */
[C---:B------:R-:W-:Y:S01]  /*94e0*/  FFMA.FTZ R34, R5.reuse, R2, RZ ;  /* 0x0000000205227223 */ /* 0x040fe200000100ff */
[C---:B------:R-:W-:Y:S01]  /*94f0*/  FFMA.FTZ R45, R5.reuse, R0, RZ ;  /* 0x00000000052d7223 */ /* 0x040fe200000100ff */
[----:B------:R-:W-:Y:S01]  /*9500*/  FFMA.FTZ R44, R5, R4, RZ ;  /* 0x00000004052c7223 */ /* 0x000fe200000100ff */
[----:B------:R-:W-:Y:S01]  /*9510*/  HADD2.F32 R19, -RZ, R10.H1_H1 ;  /* 0x3000000aff137230 */ /* 0x000fe20000004100 */
[----:B------:R-:W-:Y:S01]  /*9520*/  LOP3.LUT R31, R31, 0x64006400, RZ, 0xfc, !PT ;  /* 0x640064001f1f7812 */ /* 0x000fe200078efcff */
[----:B------:R-:W-:Y:S01]  /*9530*/  HADD2.F32 R16, -RZ, R16.H1_H1 ;  /* 0x30000010ff107230 */ /* 0x000fe20000004100 */
[----:B------:R-:W-:Y:S01]  /*9540*/  LOP3.LUT R5, R42, 0x64006400, RZ, 0xfc, !PT ;  /* 0x640064002a057812 */ /* 0x000fe200078efcff */
[----:B------:R-:W-:Y:S01]  /*9550*/  FFMA.FTZ R10, R18, R43, R11 ;  /* 0x0000002b120a7223 */ /* 0x000fe2000001000b */
[----:B------:R-:W-:Y:S01]  /*9560*/  FFMA.FTZ R52, R43, R19, R44 ;  /* 0x000000132b347223 */ /* 0x000fe2000001002c */
[----:B------:R-:W-:-:S02]  /*9570*/  HFMA2 R42, R31, R36.H0_H0, -72, -72 ;  /* 0xd480d4801f2a7431 */ /* 0x000fc40000040024 */
[--C-:B------:R-:W-:Y:S02]  /*9580*/  HADD2.F32 R31, -RZ, R46.reuse.H0_H0 ;  /* 0x2000002eff1f7230 */ /* 0x100fe40000004100 */
[-C--:B------:R-:W-:Y:S02]  /*9590*/  HFMA2 R5, R5, R36.reuse.H0_H0, -72, -72 ;  /* 0xd480d48005057431 */ /* 0x080fe40000040024 */
[C---:B------:R-:W-:Y:S01]  /*95a0*/  FFMA.FTZ R11, R43.reuse, R17, R34 ;  /* 0x000000112b0b7223 */ /* 0x040fe20000010022 */
[----:B------:R-:W-:Y:S02]  /*95b0*/  HFMA2 R44, R35, R36.H0_H0, -72, -72 ;  /* 0xd480d480232c7431 */ /* 0x000fe40000040024 */
[----:B------:R-:W-:Y:S01]  /*95c0*/  FFMA.FTZ R50, R43, R16, R45 ;  /* 0x000000102b327223 */ /* 0x000fe2000001002d */
[----:B------:R-:W-:Y:S01]  /*95d0*/  HADD2.F32 R34, -RZ, R46.H1_H1 ;  /* 0x3000002eff227230 */ /* 0x000fe20000004100 */
[----:B------:R-:W-:Y:S01]  /*95e0*/  SHF.R.U32.HI R79, RZ, 0x8, R13 ;  /* 0x00000008ff4f7819 */ /* 0x000fe2000001160d */
[----:B------:R-:W-:Y:S01]  /*95f0*/  HADD2.F32 R35, -RZ, R42.H0_H0 ;  /* 0x2000002aff237230 */ /* 0x000fe20000004100 */
[----:B------:R-:W-:Y:S01]  /*9600*/  LOP3.LUT R68, R14, 0xf000f0, RZ, 0xc0, !PT ;  /* 0x00f000f00e447812 */ /* 0x000fe200078ec0ff */
[--C-:B------:R-:W-:Y:S01]  /*9610*/  HADD2.F32 R45, -RZ, R5.reuse.H0_H0 ;  /* 0x20000005ff2d7230 */ /* 0x100fe20000004100 */
[----:B------:R-:W-:Y:S01]  /*9620*/  LOP3.LUT R70, R15, 0xf000f0, RZ, 0xc0, !PT ;  /* 0x00f000f00f467812 */ /* 0x000fe200078ec0ff */
[----:B------:R-:W-:Y:S01]  /*9630*/  HADD2.F32 R43, -RZ, R44.H0_H0 ;  /* 0x2000002cff2b7230 */ /* 0x000fe20000004100 */
[----:B------:R-:W-:Y:S01]  /*9640*/  SHF.R.U32.HI R78, RZ, 0x8, R15 ;  /* 0x00000008ff4e7819 */ /* 0x000fe2000001160f */
        /* <DEDUP_REMOVED lines=34> */
[----:B------:R-:W-:-:S02]  /*9870*/  HADD2.F32 R52, -RZ, R6.H1_H1 ;  /* 0x30000006ff347230 */ /* 0x000fc40000004100 */
[C---:B------:R-:W-:Y:S01]  /*9880*/  FFMA.FTZ R59, R51.reuse, R50, R53 ;  /* 0x00000032333b7223 */ /* 0x040fe20000010035 */
[----:B------:R-:W0:Y:S01]  /*9890*/  LDS.64 R6, [UR4+0x30] ;  /* 0x00003004ff067984 */ /* 0x000e220008000a00 */
[--C-:B------:R-:W-:Y:S02]  /*98a0*/  HADD2.F32 R49, -RZ, R11.reuse.H0_H0 ;  /* 0x2000000bff317230 */ /* 0x100fe40000004100 */
[----:B------:R-:W-:Y:S01]  /*98b0*/  FFMA.FTZ R57, R51, R48, R58 ;  /* 0x0000003033397223 */ /* 0x000fe2000001003a */
[----:B------:R-:W-:Y:S01]  /*98c0*/  LOP3.LUT R55, R55, 0x64006400, RZ, 0xfc, !PT ;  /* 0x6400640037377812 */ /* 0x000fe200078efcff */
        /* <DEDUP_REMOVED lines=10> */
[C---:B------:R-:W-:Y:S01]  /*9970*/  FFMA.FTZ R66, R56.reuse, R54, R59 ;  /* 0x0000003638427223 */ /* 0x040fe2000001003b */
[----:B------:R-:W-:Y:S01]  /*9980*/  FFMA.FTZ R10, R56, R53, R60 ;  /* 0x00000035380a7223 */ /* 0x000fe2000001003c */
[-C--:B------:R-:W-:Y:S01]  /*9990*/  HFMA2 R9, R9, R36.reuse.H0_H0, -72, -72 ;  /* 0xd480d48009097431 */ /* 0x080fe20000040024 */
[----:B------:R-:W-:Y:S01]  /*99a0*/  LOP3.LUT R69, R68, 0x64006400, RZ, 0xfc, !PT ;  /* 0x6400640044457812 */ /* 0x000fe200078efcff */
[-C--:B------:R-:W-:Y:S01]  /*99b0*/  HFMA2 R58, R5, R36.reuse.H0_H0, -72, -72 ;  /* 0xd480d480053a7431 */ /* 0x080fe20000040024 */
[----:B------:R-:W-:Y:S01]  /*99c0*/  LOP3.LUT R5, R8, 0x64006400, RZ, 0xfc, !PT ;  /* 0x6400640008057812 */ /* 0x000fe200078efcff */
[----:B------:R-:W-:-:S02]  /*99d0*/  HFMA2 R8, R55, R36.H0_H0, -72, -72 ;  /* 0xd480d48037087431 */ /* 0x000fc40000040024 */
[----:B------:R-:W-:Y:S02]  /*99e0*/  HADD2.F32 R57, -RZ, R9.H0_H0 ;  /* 0x20000009ff397230 */ /* 0x000fe40000004100 */
[-C--:B------:R-:W-:Y:S02]  /*99f0*/  HFMA2 R69, R69, R36.reuse.H0_H0, -72, -72 ;  /* 0xd480d48045457431 */ /* 0x080fe40000040024 */
[----:B------:R-:W-:Y:S02]  /*9a00*/  HADD2.F32 R56, -RZ, R58.H0_H0 ;  /* 0x2000003aff387230 */ /* 0x000fe40000004100 */
[----:B------:R-:W-:Y:S02]  /*9a10*/  HFMA2 R5, R5, R36.H0_H0, -72, -72 ;  /* 0xd480d48005057431 */ /* 0x000fe40000040024 */
[----:B------:R-:W-:Y:S02]  /*9a20*/  HADD2.F32 R59, -RZ, R8.H0_H0 ;  /* 0x20000008ff3b7230 */ /* 0x000fe40000004100 */
[----:B------:R-:W-:-:S02]  /*9a30*/  HADD2 R99, R102.H0_H0, R99.H0_H0 ;  /* 0x2000006366637230 */ /* 0x000fc40000000800 */
        /* <DEDUP_REMOVED lines=8> */
[----:B------:R-:W-:-:S02]  /*9ac0*/  HADD2.F32 R58, -RZ, R9.H1_H1 ;  /* 0x30000009ff3a7230 */ /* 0x000fc40000004100 */
[----:B------:R-:W-:Y:S01]  /*9ad0*/  FFMA.FTZ R90, R63, R60, R5 ;  /* 0x0000003c3f5a7223 */ /* 0x000fe20000010005 */
[----:B------:R-:W-:Y:S01]  /*9ae0*/  FFMA.FTZ R9, R64, R61, R66 ;  /* 0x0000003d40097223 */ /* 0x000fe20000010042 */
[----:B------:R-:W-:Y:S01]  /*9af0*/  LOP3.LUT R5, R12, 0xf000f, RZ, 0xc0, !PT ;  /* 0x000f000f0c057812 */ /* 0x000fe200078ec0ff */
[----:B------:R-:W-:Y:S01]  /*9b00*/  FFMA.FTZ R8, R64, R57, R65 ;  /* 0x0000003940087223 */ /* 0x000fe20000010041 */
[----:B------:R-:W-:Y:S01]  /*9b10*/  LOP3.LUT R66, R13, 0xf000f0, RZ, 0xc0, !PT ;  /* 0x00f000f00d427812 */ /* 0x000fe200078ec0ff */
[----:B------:R-:W-:Y:S01]  /*9b20*/  FFMA.FTZ R88, R63, R62, R9 ;  /* 0x0000003e3f587223 */ /* 0x000fe20000010009 */
[----:B------:R-:W-:Y:S01]  /*9b30*/  SHF.R.U32.HI R13, RZ, 0x8, R14 ;  /* 0x00000008ff0d7819 */ /* 0x000fe2000001160e */
        /* <DEDUP_REMOVED lines=38> */
[--C-:B------:R-:W-:Y:S01]  /*9da0*/  HADD2.F32 R9, -RZ, R75.reuse.H0_H0 ;  /* 0x2000004bff097230 */ /* 0x100fe20000004100 */
[----:B------:R-:W-:Y:S01]  /*9db0*/  SHF.R.U32.HI R12, RZ, 0x8, R12 ;  /* 0x00000008ff0c7819 */ /* 0x000fe2000001160c */
[----:B------:R-:W-:Y:S02]  /*9dc0*/  HADD2.F32 R65, -RZ, R75.H1_H1 ;  /* 0x3000004bff417230 */ /* 0x000fe40000004100 */
[----:B------:R-:W-:Y:S02]  /*9dd0*/  HFMA2 R71, R71, R36.H0_H0, -72, -72 ;  /* 0xd480d48047477431 */ /* 0x000fe40000040024 */
[--C-:B------:R-:W-:Y:S02]  /*9de0*/  HADD2.F32 R66, -RZ, R67.reuse.H0_H0 ;  /* 0x20000043ff427230 */ /* 0x100fe40000004100 */
[----:B------:R-:W-:Y:S01]  /*9df0*/  FFMA.FTZ R72, R9, R73, R72 ;  /* 0x0000004909487223 */ /* 0x000fe20000010048 */
[----:B------:R-:W-:Y:S02]  /*9e00*/  HADD2.F32 R67, -RZ, R67.H1_H1 ;  /* 0x30000043ff437230 */ /* 0x000fe40000004100 */
[----:B------:R-:W-:Y:S01]  /*9e10*/  FMUL.FTZ R88, R88, R37 ;  /* 0x0000002558587220 */ /* 0x000fe20000410000 */
[----:B------:R-:W-:-:S02]  /*9e20*/  HADD2.F32 R70, -RZ, R71.H0_H0 ;  /* 0x20000047ff467230 */ /* 0x000fc40000004100 */
[C---:B------:R-:W-:Y:S01]  /*9e30*/  FFMA.FTZ R75, R73.reuse, R66, R76 ;  /* 0x00000042494b7223 */ /* 0x040fe2000001004c */
[--C-:B------:R-:W-:Y:S02]  /*9e40*/  HADD2.F32 R68, -RZ, R69.reuse.H0_H0 ;  /* 0x20000045ff447230 */ /* 0x100fe40000004100 */
[----:B------:R-:W-:Y:S01]  /*9e50*/  FMUL.FTZ R90, R90, R39 ;  /* 0x000000275a5a7220 */ /* 0x000fe20000410000 */
[----:B------:R-:W-:Y:S02]  /*9e60*/  HADD2.F32 R69, -RZ, R69.H1_H1 ;  /* 0x30000045ff457230 */ /* 0x000fe40000004100 */
[C---:B------:R-:W-:Y:S01]  /*9e70*/  FFMA.FTZ R80, R73.reuse, R70, R81 ;  /* 0x0000004649507223 */ /* 0x040fe20000010051 */
[----:B------:R-:W-:Y:S02]  /*9e80*/  HADD2.F32 R71, -RZ, R71.H1_H1 ;  /* 0x30000047ff477230 */ /* 0x000fe40000004100 */
[----:B------:R-:W-:Y:S01]  /*9e90*/  FFMA.FTZ R76, R73, R68, R77 ;  /* 0x00000044494c7223 */ /* 0x000fe2000001004d */
        /* <DEDUP_REMOVED lines=31> */
[----:B------:R-:W-:Y:S02]  /*a090*/  LOP3.LUT R13, R12, 0x64006400, RZ, 0xfc, !PT ;  /* 0x640064000c0d7812 */ /* 0x000fe400078efcff */
        /* <DEDUP_REMOVED lines=25> */
[----:B------:R-:W-:Y:S01]  /*a230*/  FMUL.FTZ R10, R86, R41 ;  /* 0x00000029560a7220 */ /* 0x000fe20000410000 */
[----:B------:R-:W-:Y:S01]  /*a240*/  FMUL.FTZ R12, R85, R40 ;  /* 0x00000028550c7220 */ /* 0x000fe20000410000 */
[----:B------:R-:W-:Y:S01]  /*a250*/  HADD2.F32 R83, -RZ, R95.H1_H1 ;  /* 0x3000005fff537230 */ /* 0x000fe20000004100 */
[----:B------:R-:W-:Y:S01]  /*a260*/  F2FP.F16.F32.PACK_AB R88, RZ, R88 ;  /* 0x00000058ff58723e */ /* 0x000fe200000000ff */
[----:B------:R-:W-:Y:S02]  /*a270*/  HADD2.F32 R85, -RZ, R98.H1_H1 ;  /* 0x30000062ff557230 */ /* 0x000fe40000004100 */
[----:B------:R-:W-:Y:S01]  /*a280*/  FFMA.FTZ R13, R11, R84, R94 ;  /* 0x000000540b0d7223 */ /* 0x000fe2000001005e */
[----:B------:R-:W-:Y:S02]  /*a290*/  HADD2.F32 R86, -RZ, R87.H1_H1 ;  /* 0x30000057ff567230 */ /* 0x000fe40000004100 */
[----:B------:R-:W-:Y:S01]  /*a2a0*/  FFMA.FTZ R92, R83, R11, R92 ;  /* 0x0000000b535c7223 */ /* 0x000fe2000001005c */
        /* <DEDUP_REMOVED lines=74> */
.L_x_2790:
        /* <DEDUP_REMOVED lines=59> */
.L_x_2787:
[----:B------:R-:W0:Y:S01]  /*ab00*/  LDC R6, c[0x0][0x23c] ;  /* 0x00008f00ff067b82 */ /* 0x000e220000000800 */
[----:B------:R-:W-:Y:S01]  /*ab10*/  IADD3 R23, R23, 0x20, RZ ;  /* 0x0000002017177810 */ /* 0x000fe20007ffe0ff */
[----:B------:R-:W-:-:S03]  /*ab20*/  UIADD3 UR4, UR4, 0x40, URZ ;  /* 0x0000004004047890 */ /* 0x000fc6000fffe03f */
[C---:B------:R-:W-:Y:S02]  /*ab30*/  ISETP.GE.AND P0, PT, R23.reuse, UR5, PT ;  /* 0x0000000517007c0c */ /* 0x040fe4000bf06270 */
[----:B------:R-:W-:Y:S01]  /*ab40*/  ISETP.LT.AND P2, PT, R23, R22, PT ;  /* 0x000000161700720c */ /* 0x000fe20003f41270 */
[----:B0-----:R-:W-:-:S12]  /*ab50*/  IMAD.WIDE R32, R6, 0x10, R32 ;  /* 0x0000001006207825 */ /* 0x001fd800078e0220 */
[----:B------:R-:W-:Y:S05]  /*ab60*/  @!P0 BRA P2, `(.L_x_2791) ;  /* 0xffffffcc005c8947 */ /* 0x000fea000103ffff */
.L_x_2786:
[----:B------:R-:W-:Y:S01]  /*ab70*/  ISETP.GE.AND P0, PT, R23, R38, PT ;  /* 0x000000261700720c */ /* 0x000fe20003f06270 */
[----:B------:R-:W-:-:S03]  /*ab80*/  ULDC UR5, c[0x0][0x268] ;  /* 0x00009a0000057ab9 */ /* 0x000fc60000000800 */
[----:B------:R-:W-:Y:S01]  /*ab90*/  ISETP.GE.OR P0, PT, R23, UR5, P0 ;  /* 0x0000000517007c0c */ /* 0x000fe20008706670 */
[----:B------:R-:W-:-:S12]  /*aba0*/  ULDC UR5, c[0x0][0x268] ;  /* 0x00009a0000057ab9 */ /* 0x000fd80000000800 */
[----:B------:R-:W-:Y:S05]  /*abb0*/  @P0 BRA `(.L_x_2792) ;  /* 0x00000018005c0947 */ /* 0x000fea0003800000 */
.L_x_2794:
[----:B------:R-:W-:Y:S01]  /*abc0*/  ISETP.NE.AND P0, PT, R23, R26, PT ;  /* 0x0000001a1700720c */ /* 0x000fe20003f05270 */
[----:B------:R-:W0:-:S12]  /*abd0*/  LDC R6, c[0x0][0x23c] ;  /* 0x00008f00ff067b82 */ /* 0x000e180000000800 */
[----:B--2---:R-:W1:Y:S01]  /*abe0*/  @!P0 LDC.64 R8, c[0x0][0x248] ;  /* 0x00009200ff088b82 */ /* 0x004e620000000a00 */
[----:B------:R-:W-:Y:S02]  /*abf0*/  @!P0 IADD3 R28, R28, 0x1, RZ ;  /* 0x000000011c1c8810 */ /* 0x000fe40007ffe0ff */
[----:B------:R-:W-:Y:S02]  /*ac00*/  @!P0 LEA R3, R23, 0x1, 0x1 ;  /* 0x0000000117038811 */ /* 0x000fe400078e08ff */
[----:B------:R-:W-:-:S06]  /*ac10*/  @!P0 LEA R16, R28, R1, 0x3 ;  /* 0x000000011c108211 */ /* 0x000fcc00078e18ff */
[----:B------:R-:W2:Y:S01]  /*ac20*/  @!P0 LDL.64 R16, [R16] ;  /* 0x0000000010108983 */ /* 0x000ea20000100a00 */
[----:B0-----:R-:W-:-:S03]  /*ac30*/  IMAD.WIDE R10, R6, 0x4, R32 ;  /* 0x00000004060a7825 */ /* 0x001fc600078e0220 */
[----:B------:R-:W5:Y:S04]  /*ac40*/  LDG.E.128.CONSTANT R32, desc[UR6][R32.64] ;  /* 0x0000000620207981 */ /* 0x000f68000c1e9d00 */
[----:B------:R0:W5:Y:S01]  /*ac50*/  LDG.E.128.CONSTANT R12, desc[UR6][R10.64] ;  /* 0x000000060a0c7981 */ /* 0x000162000c1e9d00 */
[----:B-1----:R-:W-:-:S05]  /*ac60*/  @!P0 IMAD.WIDE R8, R3, 0x2, R8 ;  /* 0x0000000203088825 */ /* 0x002fca00078e0208 */
[----:B------:R0:W5:Y:S01]  /*ac70*/  @!P0 LDG.E.U16.CONSTANT R0, desc[UR6][R8.64] ;  /* 0x0000000608008981 */ /* 0x000162000c1e9500 */
[----:B------:R-:W-:Y:S01]  /*ac80*/  IADD3 R5, R23, 0x20, RZ ;  /* 0x0000002017057810 */ /* 0x000fe20007ffe0ff */
[----:B------:R-:W-:-:S03]  /*ac90*/  IMAD.WIDE R2, R6, 0x4, R10 ;  /* 0x0000000406027825 */ /* 0x000fc600078e020a */
[----:B------:R-:W-:Y:S02]  /*aca0*/  ISETP.GE.AND P2, PT, R5, UR5, PT ;  /* 0x0000000505007c0c */ /* 0x000fe4000bf46270 */
[----:B--2---:R-:W-:Y:S02]  /*acb0*/  @!P0 PRMT R20, R16, 0x7610, R20 ;  /* 0x0000761010148816 */ /* 0x004fe40000000014 */
[----:B------:R-:W-:Y:S02]  /*acc0*/  @!P0 PRMT R21, R17, 0x7610, R21 ;  /* 0x0000761011158816 */ /* 0x000fe40000000015 */
[----:B------:R-:W-:Y:S02]  /*acd0*/  @!P0 PRMT R20, R20, 0x7610, R16 ;  /* 0x0000761014148816 */ /* 0x000fe40000000010 */
[----:B------:R-:W-:Y:S01]  /*ace0*/  @!P0 PRMT R21, R21, 0x7610, R17 ;  /* 0x0000761015158816 */ /* 0x000fe20000000011 */
[----:B0-----:R-:W-:Y:S06]  /*acf0*/  @!P1 BRA `(.L_x_2793) ;  /* 0x0000001400f49947 */ /* 0x001fec0003800000 */
[----:B------:R-:W2:Y:S01]  /*ad00*/  LDG.E.128.CONSTANT R8, desc[UR6][R2.64] ;  /* 0x0000000602087981 */ /* 0x000ea2000c1e9d00 */
[----:B-----5:R-:W-:Y:S01]  /*ad10*/  SHF.R.U32.HI R16, RZ, 0xf, R32 ;  /* 0x0000000fff107819 */ /* 0x020fe20000011620 */
[----:B------:R-:W-:Y:S01]  /*ad20*/  HFMA2.MMA R7, -RZ, RZ, 0, 0.015625 ;  /* 0x00002400ff077435 */ /* 0x000fe200000001ff */
[----:B------:R-:W-:Y:S02]  /*ad30*/  SHF.R.U32.HI R19, RZ, 0xe, R12 ;  /* 0x0000000eff137819 */ /* 0x000fe4000001160c */
[----:B------:R-:W-:Y:S02]  /*ad40*/  LOP3.LUT R16, R16, 0x10001, RZ, 0xc0, !PT ;  /* 0x0001000110107812 */ /* 0x000fe400078ec0ff */
[----:B------:R-:W-:Y:S02]  /*ad50*/  SHF.R.U32.HI R39, RZ, 0xf, R35 ;  /* 0x0000000fff277819 */ /* 0x000fe40000011623 */
[----:B------:R-:W-:Y:S02]  /*ad60*/  SHF.R.U32.HI R37, RZ, 0xf, R34 ;  /* 0x0000000fff257819 */ /* 0x000fe40000011622 */
[----:B------:R-:W-:-:S02]  /*ad70*/  LOP3.LUT R36, R34, 0x380038, RZ, 0xc0, !PT ;  /* 0x0038003822247812 */ /* 0x000fc400078ec0ff */
[----:B------:R-:W-:Y:S02]  /*ad80*/  LOP3.LUT R17, R12, 0x380038, RZ, 0xc0, !PT ;  /* 0x003800380c117812 */ /* 0x000fe400078ec0ff */
[--C-:B------:R-:W-:Y:S02]  /*ad90*/  SHF.R.U32.HI R31, RZ, 0xf, R33.reuse ;  /* 0x0000000fff1f7819 */ /* 0x100fe40000011621 */
[C---:B------:R-:W-:Y:S02]  /*ada0*/  LOP3.LUT R18, R33.reuse, 0x380038, RZ, 0xc0, !PT ;  /* 0x0038003821127812 */ /* 0x040fe400078ec0ff */
[----:B------:R-:W-:Y:S02]  /*adb0*/  SHF.R.U32.HI R67, RZ, 0x6, R33 ;  /* 0x00000006ff437819 */ /* 0x000fe40000011621 */
[----:B------:R-:W-:Y:S02]  /*adc0*/  LOP3.LUT R71, R33, 0x70007, RZ, 0xc0, !PT ;  /* 0x0007000721477812 */ /* 0x000fe400078ec0ff */
[----:B------:R-:W-:-:S02]  /*add0*/  LOP3.LUT R16, R16, 0x20002, R19, 0xf8, !PT ;  /* 0x0002000210107812 */ /* 0x000fc400078ef813 */
[----:B------:R-:W-:Y:S02]  /*ade0*/  SHF.R.U32.HI R33, RZ, 0x6, R34 ;  /* 0x00000006ff217819 */ /* 0x000fe40000011622 */
[----:B------:R-:W-:Y:S02]  /*adf0*/  SHF.R.U32.HI R69, RZ, 0x6, R35 ;  /* 0x00000006ff457819 */ /* 0x000fe40000011623 */
[----:B------:R-:W-:Y:S02]  /*ae00*/  LOP3.LUT R75, R34, 0x70007, RZ, 0xc0, !PT ;  /* 0x00070007224b7812 */ /* 0x000fe400078ec0ff */
[----:B------:R-:W-:Y:S02]  /*ae10*/  SHF.R.U32.HI R44, RZ, 0xe, R15 ;  /* 0x0000000eff2c7819 */ /* 0x000fe4000001160f */
[----:B------:R-:W-:Y:S02]  /*ae20*/  LOP3.LUT R39, R39, 0x10001, RZ, 0xc0, !PT ;  /* 0x0001000127277812 */ /* 0x000fe400078ec0ff */
[----:B------:R-:W-:-:S02]  /*ae30*/  SHF.R.U32.HI R34, RZ, 0xe, R14 ;  /* 0x0000000eff227819 */ /* 0x000fc4000001160e */
[----:B------:R-:W-:Y:S02]  /*ae40*/  MOV R42, 0x3000 ;  /* 0x00003000002a7802 */ /* 0x000fe40000000f00 */
[----:B------:R-:W-:Y:S02]  /*ae50*/  LOP3.LUT R37, R37, 0x10001, RZ, 0xc0, !PT ;  /* 0x0001000125257812 */ /* 0x000fe400078ec0ff */
[----:B------:R-:W-:Y:S02]  /*ae60*/  LOP3.LUT R17, R17, 0x64006400, RZ, 0xfc, !PT ;  /* 0x6400640011117812 */ /* 0x000fe400078efcff */
[----:B------:R-:W-:Y:S02]  /*ae70*/  LOP3.LUT R19, R36, 0x64006400, RZ, 0xfc, !PT ;  /* 0x6400640024137812 */ /* 0x000fe400078efcff */
[----:B------:R-:W-:Y:S01]  /*ae80*/  SHF.R.U32.HI R91, RZ, 0x6, R14 ;  /* 0x00000006ff5b7819 */ /* 0x000fe2000001160e */
[----:B------:R-:W-:Y:S01]  /*ae90*/  HFMA2 R63, R17, R42.H0_H0, -132, -132 ;  /* 0xd820d820113f7431 */ /* 0x000fe2000004002a */
[----:B------:R-:W-:-:S02]  /*aea0*/  LOP3.LUT R36, R69, 0x380038, RZ, 0xc0, !PT ;  /* 0x0038003845247812 */ /* 0x000fc400078ec0ff */
[----:B------:R-:W-:Y:S02]  /*aeb0*/  LOP3.LUT R44, R39, 0x20002, R44, 0xf8, !PT ;  /* 0x00020002272c7812 */ /* 0x000fe400078ef82c */
[----:B------:R-:W-:Y:S01]  /*aec0*/  LOP3.LUT R37, R37, 0x20002, R34, 0xf8, !PT ;  /* 0x0002000225257812 */ /* 0x000fe200078ef822 */
[-C--:B------:R-:W-:Y:S01]  /*aed0*/  HFMA2 R34, R19, R42.reuse.H0_H0, -132, -132 ;  /* 0xd820d82013227431 */ /* 0x080fe2000004002a */
[----:B------:R-:W-:Y:S02]  /*aee0*/  LOP3.LUT R4, R32, 0x380038, RZ, 0xc0, !PT ;  /* 0x0038003820047812 */ /* 0x000fe400078ec0ff */
[----:B------:R-:W-:Y:S02]  /*aef0*/  LOP3.LUT R19, R36, 0x64006400, RZ, 0xfc, !PT ;  /* 0x6400640024137812 */ /* 0x000fe400078efcff */
[----:B------:R-:W-:Y:S02]  /*af00*/  SHF.R.U32.HI R89, RZ, 0x6, R12 ;  /* 0x00000006ff597819 */ /* 0x000fe4000001160c */
[----:B------:R-:W-:Y:S01]  /*af10*/  LOP3.LUT R70, R12, 0x70007, RZ, 0xc0, !PT ;  /* 0x000700070c467812 */ /* 0x000fe200078ec0ff */
[----:B------:R-:W-:Y:S01]  /*af20*/  HFMA2 R58, R19, R42.H0_H0, -132, -132 ;  /* 0xd820d820133a7431 */ /* 0x000fe2000004002a */
[----:B------:R-:W-:-:S02]  /*af30*/  SHF.R.U32.HI R65, RZ, 0x6, R32 ;  /* 0x00000006ff417819 */ /* 0x000fc40000011620 */
[----:B------:R-:W-:Y:S02]  /*af40*/  SHF.R.U32.HI R12, RZ, 0xe, R13 ;  /* 0x0000000eff0c7819 */ /* 0x000fe4000001160d */
[C---:B------:R-:W-:Y:S02]  /*af50*/  LOP3.LUT R40, R15.reuse, 0x380038, RZ, 0xc0, !PT ;  /* 0x003800380f287812 */ /* 0x040fe400078ec0ff */
        /* <DEDUP_REMOVED lines=8> */
[----:B------:R-:W-:Y:S02]  /*afe0*/  LOP3.LUT R74, R14, 0x70007, RZ, 0xc0, !PT ;  /* 0x000700070e4a7812 */ /* 0x000fe400078ec0ff */
        /* <DEDUP_REMOVED lines=12> */
[----:B------:R-:W-:Y:S01]  /*b0b0*/  HADD2 R73, R73, -1028, -1028 ;  /* 0xe404e40449497430 */ /* 0x000fe20000000000 */
[----:B------:R-:W-:Y:S02]  /*b0c0*/  LOP3.LUT R72, R72, 0x64006400, RZ, 0xfc, !PT ;  /* 0x6400640048487812 */ /* 0x000fe400078efcff */
[----:B------:R-:W-:Y:S01]  /*b0d0*/  LOP3.LUT R70, R70, 0x64006400, RZ, 0xfc, !PT ;  /* 0x6400640046467812 */ /* 0x000fe200078efcff */
[----:B------:R-:W-:Y:S01]  /*b0e0*/  HADD2 R71, R71, -1028, -1028 ;  /* 0xe404e40447477430 */ /* 0x000fe20000000000 */
[----:B------:R-:W-:Y:S02]  /*b0f0*/  ISETP.GE.AND P3, PT, R24, 0x2, PT ;  /* 0x000000021800780c */ /* 0x000fe40003f66270 */
[----:B--2---:R-:W-:Y:S02]  /*b100*/  SHF.R.U32.HI R81, RZ, 0xd, R8 ;  /* 0x0000000dff517819 */ /* 0x004fe40000011608 */
[----:B------:R-:W-:-:S02]  /*b110*/  SHF.R.U32.HI R79, RZ, 0xd, R11 ;  /* 0x0000000dff4f7819 */ /* 0x000fc4000001160b */
[----:B------:R-:W-:Y:S02]  /*b120*/  LOP3.LUT R81, R16, 0x40004, R81, 0xf8, !PT ;  /* 0x0004000410517812 */ /* 0x000fe400078ef851 */
[----:B------:R-:W-:Y:S02]  /*b130*/  LOP3.LUT R16, R33, 0x380038, RZ, 0xc0, !PT ;  /* 0x0038003821107812 */ /* 0x000fe400078ec0ff */
[C---:B------:R-:W-:Y:S02]  /*b140*/  LOP3.LUT R39, R11.reuse, 0x380038, RZ, 0xc0, !PT ;  /* 0x003800380b277812 */ /* 0x040fe400078ec0ff */
[----:B------:R-:W-:Y:S02]  /*b150*/  SHF.R.U32.HI R84, RZ, 0x6, R11 ;  /* 0x00000006ff547819 */ /* 0x000fe4000001160b */
[----:B------:R-:W-:Y:S02]  /*b160*/  LOP3.LUT R88, R11, 0x70007, RZ, 0xc0, !PT ;  /* 0x000700070b587812 */ /* 0x000fe400078ec0ff */
[----:B------:R-:W-:-:S02]  /*b170*/  LOP3.LUT R11, R18, 0x64006400, RZ, 0xfc, !PT ;  /* 0x64006400120b7812 */ /* 0x000fc400078efcff */
[----:B------:R-:W-:Y:S02]  /*b180*/  LOP3.LUT R18, R91, 0x380038, RZ, 0xc0, !PT ;  /* 0x003800385b127812 */ /* 0x000fe400078ec0ff */
[----:B------:R-:W-:Y:S01]  /*b190*/  LOP3.LUT R17, R16, 0x64006400, RZ, 0xfc, !PT ;  /* 0x6400640010117812 */ /* 0x000fe200078efcff */
[-C--:B------:R-:W-:Y:S01]  /*b1a0*/  HFMA2 R66, R11, R42.reuse.H0_H0, -132, -132 ;  /* 0xd820d8200b427431 */ /* 0x080fe2000004002a */
[--C-:B------:R-:W-:Y:S02]  /*b1b0*/  SHF.R.U32.HI R77, RZ, 0xd, R9.reuse ;  /* 0x0000000dff4d7819 */ /* 0x100fe40000011609 */
[C---:B------:R-:W-:Y:S01]  /*b1c0*/  LOP3.LUT R15, R9.reuse, 0x380038, RZ, 0xc0, !PT ;  /* 0x00380038090f7812 */ /* 0x040fe200078ec0ff */
[----:B------:R-:W-:Y:S01]  /*b1d0*/  HFMA2 R60, R17, R42.H0_H0, -132, -132 ;  /* 0xd820d820113c7431 */ /* 0x000fe2000004002a */
[----:B------:R-:W-:Y:S02]  /*b1e0*/  SHF.R.U32.HI R82, RZ, 0x6, R9 ;  /* 0x00000006ff527819 */ /* 0x000fe40000011609 */
[----:B------:R-:W-:-:S02]  /*b1f0*/  LOP3.LUT R86, R9, 0x70007, RZ, 0xc0, !PT ;  /* 0x0007000709567812 */ /* 0x000fc400078ec0ff */
        /* <DEDUP_REMOVED lines=29> */
[----:B------:R-:W-:Y:S01]  /*b3d0*/  LOP3.LUT R10, R83, 0x380038, RZ, 0xc0, !PT ;  /* 0x00380038530a7812 */ /* 0x000fe200078ec0ff */
[----:B------:R-:W-:Y:S01]  /*b3e0*/  HFMA2 R46, R11, R42.H0_H0, -132, -132 ;  /* 0xd820d8200b2e7431 */ /* 0x000fe2000004002a */
[----:B------:R-:W-:Y:S02]  /*b3f0*/  LOP3.LUT R77, R14, 0x40004, R77, 0xf8, !PT ;  /* 0x000400040e4d7812 */ /* 0x000fe400078ef84d */
[----:B------:R-:W-:-:S02]  /*b400*/  LOP3.LUT R37, R38, 0x64006400, RZ, 0xfc, !PT ;  /* 0x6400640026257812 */ /* 0x000fc400078efcff */
[----:B------:R-:W-:Y:S02]  /*b410*/  LOP3.LUT R15, R15, 0x64006400, RZ, 0xfc, !PT ;  /* 0x640064000f0f7812 */ /* 0x000fe400078efcff */
        /* <DEDUP_REMOVED lines=48> */
[----:B------:R-:W-:Y:S02]  /*b720*/  LOP3.LUT R12, R13, 0x64006400, RZ, 0xfc, !PT ;  /* 0x640064000d0c7812 */ /* 0x000fe400078efcff */
[----:B------:R-:W-:Y:S02]  /*b730*/  LOP3.LUT R4, R4, 0x64006400, RZ, 0xfc, !PT ;  /* 0x6400640004047812 */ /* 0x000fe400078efcff */
        /* <DEDUP_REMOVED lines=18> */
[----:B------:R-:W-:Y:S01]  /*b860*/  HFMA2 R16, R33, R16, RZ.H0_H0 ;  /* 0x0000001021107231 */ /* 0x000fe200000400ff */
        /* <DEDUP_REMOVED lines=52> */
[----:B------:R-:W1:Y:S01]  /*bbb0*/  LDS.128 R16, [UR4+0x30] ;  /* 0x00003004ff107984 */ /* 0x000e620008000c00 */
[----:B------:R-:W-:-:S02]  /*bbc0*/  LOP3.LUT R8, R8, 0x64006400, RZ, 0xfc, !PT ;  /* 0x6400640008087812 */ /* 0x000fc400078efcff */
        /* <DEDUP_REMOVED lines=11> */
[----:B------:R-:W-:Y:S01]  /*bc80*/  HADD2 R89, R89, -1028, -1028 ;  /* 0xe404e40459597430 */ /* 0x000fe20000000000 */
        /* <DEDUP_REMOVED lines=24> */
[----:B------:R-:W-:Y:S01]  /*be10*/  HADD2 R93, R82, -1028, -1028 ;  /* 0xe404e404525d7430 */ /* 0x000fe20000000000 */
[----:B------:R-:W-:Y:S01]  /*be20*/  LOP3.LUT R82, R78, 0x64006400, RZ, 0xfc, !PT ;  /* 0x640064004e527812 */ /* 0x000fe200078efcff */
        /* <DEDUP_REMOVED lines=26> */
[----:B------:R-:W-:-:S03]  /*bfd0*/  PRMT R9, R9, 0x5410, R10 ;  /* 0x0000541009097816 */ /* 0x000fc6000000000a */
[----:B------:R-:W-:-:S03]  /*bfe0*/  HFMA2 R29, R11, R21, R29 ;  /* 0x000000150b1d7231 */ /* 0x000fc6000000001d */
[----:B------:R-:W-:Y:S01]  /*bff0*/  HFMA2.MMA R30, R9, R20, R30 ;  /* 0x00000014091e7235 */ /* 0x000fe2000000001e */
[----:B------:R-:W-:Y:S10]  /*c000*/  @!P3 BRA `(.L_x_2793) ;  /* 0x000000040030b947 */ /* 0x000ff40003800000 */
        /* <DEDUP_REMOVED lines=41> */
[----:B------:R-:W-:-:S05]  /*c2a0*/  HFMA2 R71, R46, R33, R71 ;  /* 0x000000212e477231 */ /* 0x000fca0000000047 */
[-C--:B------:R-:W-:Y:S02]  /*c2b0*/  HFMA2.MMA R8, R55, R16.reuse, R8 ;  /* 0x0000001037087235 */ /* 0x080fe40000000008 */
[----:B------:R-:W-:Y:S01]  /*c2c0*/  HFMA2.MMA R47, R51, R16, R47 ;  /* 0x00000010332f7235 */ /* 0x000fe2000000002f */
[----:B------:R-:W-:-:S04]  /*c2d0*/  HFMA2 R16, R49, R16, R9 ;  /* 0x0000001031107231 */ /* 0x000fc80000000009 */
[----:B------:R-:W-:Y:S01]  /*c2e0*/  HFMA2 R16, R4, R17, R16 ;  /* 0x0000001104107231 */ /* 0x000fe20000000010 */
        /* <DEDUP_REMOVED lines=30> */
.L_x_2793:
[----:B------:R-:W-:Y:S01]  /*c4d0*/  ISETP.LT.AND P3, PT, R5, R22, PT ;  /* 0x000000160500720c */ /* 0x000fe20003f61270 */
[----:B------:R-:W-:Y:S01]  /*c4e0*/  UIADD3 UR4, UR4, 0x40, URZ ;  /* 0x0000004004047890 */ /* 0x000fe2000fffe03f */
[----:B-----5:R-:W-:Y:S01]  /*c4f0*/  @!P0 IADD3 R26, R0, R23, RZ ;  /* 0x00000017001a8210 */ /* 0x020fe20007ffe0ff */
[----:B------:R-:W-:Y:S01]  /*c500*/  IMAD.WIDE R32, R6, 0x4, R2 ;  /* 0x0000000406207825 */ /* 0x000fe200078e0202 */
[----:B------:R-:W-:-:S09]  /*c510*/  MOV R23, R5 ;  /* 0x0000000500177202 */ /* 0x000fd20000000f00 */
[----:B------:R-:W-:Y:S05]  /*c520*/  @!P2 BRA P3, `(.L_x_2794) ;  /* 0xffffffe400a4a947 */ /* 0x000fea000183ffff */
.L_x_2792:
[----:B------:R-:W-:Y:S05]  /*c530*/  @!P1 EXIT ;  /* 0x000000000000994d */ /* 0x000fea0003800000 */
[----:B------:R-:W0:Y:S01]  /*c540*/  S2R R0, SR_CTAID.X ;  /* 0x0000000000007919 */ /* 0x000e220000002500 */
[----:B------:R-:W1:Y:S01]  /*c550*/  S2UR UR4, SR_CTAID.Y ;  /* 0x00000000000479c3 */ /* 0x000e620000002600 */
[----:B------:R-:W0:Y:S07]  /*c560*/  S2R R3, SR_TID.X ;  /* 0x0000000000037919 */ /* 0x000e2e0000002100 */
[----:B--2---:R-:W2:Y:S01]  /*c570*/  LDC.64 R8, c[0x0][0x230] ;  /* 0x00008c00ff087b82 */ /* 0x004ea20000000a00 */
        /* <DEDUP_REMOVED lines=12> */
.L_x_2798:
[----:B------:R-:W0:Y:S02]  /*c640*/  LDS R2, [R0] ;  /* 0x0000000000027984 */ /* 0x000e240000000800 */
[----:B0-----:R-:W-:-:S06]  /*c650*/  HADD2 R3, R2, R30 ;  /* 0x0000001e02037230 */ /* 0x001fcc0000000000 */
[----:B------:R-:W0:Y:S02]  /*c660*/  ATOMS.CAST.SPIN R3, [R0], R2, R3 ;  /* 0x000000020003738d */ /* 0x000e240001800003 */
[----:B0-----:R-:W-:-:S13]  /*c670*/  ISETP.EQ.U32.AND P0, PT, R3, 0x1, PT ;  /* 0x000000010300780c */ /* 0x001fda0003f02070 */
[----:B------:R-:W-:Y:S05]  /*c680*/  @!P0 BRA `(.L_x_2798) ;  /* 0xfffffffc00ec8947 */ /* 0x000fea000383ffff */
[----:B------:R-:W-:Y:S05]  /*c690*/  BRA `(.L_x_2796) ;  /* 0x00000000000c7947 */ /* 0x000fea0003800000 */
.L_x_2797:
[----:B------:R-:W2:Y:S02]  /*c6a0*/  LD.E R0, desc[UR6][R4.64] ;  /* 0x0000000604007980 */ /* 0x000ea4000c101900 */
[----:B--2---:R-:W-:-:S05]  /*c6b0*/  IADD3 R3, R30, R0, RZ ;  /* 0x000000001e037210 */ /* 0x004fca0007ffe0ff */
[----:B------:R0:W-:Y:S02]  /*c6c0*/  ST.E desc[UR6][R4.64], R3 ;  /* 0x0000000304007985 */ /* 0x0001e4000c101906 */
.L_x_2796:
[----:B------:R-:W-:Y:S05]  /*c6d0*/  BSYNC B0 ;  /* 0x0000000000007941 */ /* 0x000fea0003800000 */
.L_x_2795:
[----:B------:R1:W-:Y:S01]  /*c6e0*/  ATOM.E.ADD.F16x2.RN.STRONG.GPU P0, RZ, desc[UR6][R4.64+0x4], R29 ;  /* 0x0000041d04ff79a2 */ /* 0x0003e2000810e1c6 */
[----:B------:R-:W-:Y:S04]  /*c6f0*/  BSSY B0, `(.L_x_2799) ;  /* 0x000000f000007945 */ /* 0x000fe80003800000 */
[----:B-1----:R-:W-:Y:S05]  /*c700*/  @P0 BRA `(.L_x_2800) ;  /* 0x0000000000340947 */ /* 0x002fea0003800000 */
[----:B------:R-:W1:Y:S02]  /*c710*/  QSPC.E.S P0, RZ, [R4+0x4] ;  /* 0x0000040004ff73aa */ /* 0x000e640000000500 */
[----:B-1----:R-:W-:Y:S05]  /*c720*/  @!P0 BRA `(.L_x_2801) ;  /* 0x0000000000208947 */ /* 0x002fea0003800000 */
[----:B------:R-:W-:-:S04]  /*c730*/  MOV R2, R4 ;  /* 0x0000000400027202 */ /* 0x000fc80000000f00 */
[----:B------:R-:W-:-:S07]  /*c740*/  MOV R0, R2 ;  /* 0x0000000200007202 */ /* 0x000fce0000000f00 */
.L_x_2802:
[----:B------:R-:W0:Y:S02]  /*c750*/  LDS R2, [R0+0x4] ;  /* 0x0000040000027984 */ /* 0x000e240000000800 */
[----:B0-----:R-:W-:-:S10]  /*c760*/  HFMA2.MMA R3, R2, 1, 1, R29 ;  /* 0x3c003c0002037835 */ /* 0x001fd4000000001d */
[----:B------:R-:W0:Y:S02]  /*c770*/  ATOMS.CAST.SPIN R3, [R0+0x4], R2, R3 ;  /* 0x000004020003738d */ /* 0x000e240001800003 */
[----:B0-----:R-:W-:-:S13]  /*c780*/  ISETP.EQ.U32.AND P0, PT, R3, 0x1, PT ;  /* 0x000000010300780c */ /* 0x001fda0003f02070 */
[----:B------:R-:W-:Y:S05]  /*c790*/  @!P0 BRA `(.L_x_2802) ;  /* 0xfffffffc00ec8947 */ /* 0x000fea000383ffff */
[----:B------:R-:W-:Y:S05]  /*c7a0*/  BRA `(.L_x_2800) ;  /* 0x00000000000c7947 */ /* 0x000fea0003800000 */
.L_x_2801:
[----:B------:R-:W0:Y:S02]  /*c7b0*/  LD.E R0, desc[UR6][R4.64+0x4] ;  /* 0x0000040604007980 */ /* 0x000e24000c101900 */
[----:B0-----:R-:W-:-:S05]  /*c7c0*/  IADD3 R3, R29, R0, RZ ;  /* 0x000000001d037210 */ /* 0x001fca0007ffe0ff */
[----:B------:R1:W-:Y:S02]  /*c7d0*/  ST.E desc[UR6][R4.64+0x4], R3 ;  /* 0x0000040304007985 */ /* 0x0003e4000c101906 */
.L_x_2800:
[----:B------:R-:W-:Y:S05]  /*c7e0*/  BSYNC B0 ;  /* 0x0000000000007941 */ /* 0x000fea0003800000 */
.L_x_2799:
        /* <DEDUP_REMOVED lines=11> */
.L_x_2806:
[----:B------:R-:W0:Y:S02]  /*c8a0*/  LDS R2, [R0] ;  /* 0x0000000000027984 */ /* 0x000e240000000800 */
[----:B0-----:R-:W-:-:S06]  /*c8b0*/  HADD2 R3, R2, R27 ;  /* 0x0000001b02037230 */ /* 0x001fcc0000000000 */
[----:B------:R-:W0:Y:S02]  /*c8c0*/  ATOMS.CAST.SPIN R3, [R0], R2, R3 ;  /* 0x000000020003738d */ /* 0x000e240001800003 */
[----:B0-----:R-:W-:-:S13]  /*c8d0*/  ISETP.EQ.U32.AND P0, PT, R3, 0x1, PT ;  /* 0x000000010300780c */ /* 0x001fda0003f02070 */
[----:B------:R-:W-:Y:S05]  /*c8e0*/  @!P0 BRA `(.L_x_2806) ;  /* 0xfffffffc00ec8947 */ /* 0x000fea000383ffff */
[----:B------:R-:W-:Y:S05]  /*c8f0*/  BRA `(.L_x_2804) ;  /* 0x00000000000c7947 */ /* 0x000fea0003800000 */
.L_x_2805:
[----:B------:R-:W2:Y:S02]  /*c900*/  LD.E R0, desc[UR6][R4.64] ;  /* 0x0000000604007980 */ /* 0x000ea4000c101900 */
[----:B--2---:R-:W-:-:S05]  /*c910*/  IADD3 R3, R27, R0, RZ ;  /* 0x000000001b037210 */ /* 0x004fca0007ffe0ff */
[----:B------:R0:W-:Y:S02]  /*c920*/  ST.E desc[UR6][R4.64], R3 ;  /* 0x0000000304007985 */ /* 0x0001e4000c101906 */
.L_x_2804:
[----:B------:R-:W-:Y:S05]  /*c930*/  BSYNC B0 ;  /* 0x0000000000007941 */ /* 0x000fea0003800000 */
.L_x_2803:
[----:B------:R1:W-:Y:S02]  /*c940*/  ATOM.E.ADD.F16x2.RN.STRONG.GPU P0, RZ, desc[UR6][R4.64+0x4], R25 ;  /* 0x0000041904ff79a2 */ /* 0x0003e4000810e1c6 */
[----:B-1----:R-:W-:Y:S05]  /*c950*/  @P0 EXIT ;  /* 0x000000000000094d */ /* 0x002fea0003800000 */
[----:B------:R-:W1:Y:S02]  /*c960*/  QSPC.E.S P0, RZ, [R4+0x4] ;  /* 0x0000040004ff73aa */ /* 0x000e640000000500 */
[----:B-1----:R-:W-:Y:S05]  /*c970*/  @!P0 BRA `(.L_x_2807) ;  /* 0x0000000000208947 */ /* 0x002fea0003800000 */
[----:B------:R-:W-:-:S04]  /*c980*/  MOV R2, R4 ;  /* 0x0000000400027202 */ /* 0x000fc80000000f00 */
[----:B------:R-:W-:-:S07]  /*c990*/  MOV R0, R2 ;  /* 0x0000000200007202 */ /* 0x000fce0000000f00 */
.L_x_2808:
[----:B------:R-:W0:Y:S02]  /*c9a0*/  LDS R2, [R0+0x4] ;  /* 0x0000040000027984 */ /* 0x000e240000000800 */
[----:B0-----:R-:W-:-:S10]  /*c9b0*/  HFMA2.MMA R3, R2, 1, 1, R25 ;  /* 0x3c003c0002037835 */ /* 0x001fd40000000019 */
[----:B------:R-:W0:Y:S02]  /*c9c0*/  ATOMS.CAST.SPIN R3, [R0+0x4], R2, R3 ;  /* 0x000004020003738d */ /* 0x000e240001800003 */
[----:B0-----:R-:W-:-:S13]  /*c9d0*/  ISETP.EQ.U32.AND P0, PT, R3, 0x1, PT ;  /* 0x000000010300780c */ /* 0x001fda0003f02070 */
[----:B------:R-:W-:Y:S05]  /*c9e0*/  @!P0 BRA `(.L_x_2808) ;  /* 0xfffffffc00ec8947 */ /* 0x000fea000383ffff */
[----:B------:R-:W-:Y:S05]  /*c9f0*/  EXIT ;  /* 0x000000000000794d */ /* 0x000fea0003800000 */
.L_x_2807:
[----:B------:R-:W0:Y:S02]  /*ca00*/  LD.E R0, desc[UR6][R4.64+0x4] ;  /* 0x0000040604007980 */ /* 0x000e24000c101900 */
[----:B0-----:R-:W-:-:S05]  /*ca10*/  IADD3 R3, R25, R0, RZ ;  /* 0x0000000019037210 */ /* 0x001fca0007ffe0ff */
[----:B------:R-:W-:Y:S01]  /*ca20*/  ST.E desc[UR6][R4.64+0x4], R3 ;  /* 0x0000040304007985 */ /* 0x000fe2000c101906 */
[----:B------:R-:W-:Y:S05]  /*ca30*/  EXIT ;  /* 0x000000000000794d */ /* 0x000fea0003800000 */
.L_x_2809:
        /* <DEDUP_REMOVED lines=12> */
.L_x_4203:


//--------------------- .text._Z23gemm_half_q_half_kernelILi2ELi176ELb0ELb0ELi64EEvPK6__halfPKjS4_S2_PS0_iiiiPKtS7_iiiiiibS2_i --------------------------
	.section	.text._Z23gemm_half_q_half_kernelILi2ELi176ELb0ELb0ELi64EEvPK6__halfPKjS4_S2_PS0_iiiiPKtS7_iiiiiibS2_i,"ax",@progbits
	.align	128
        .global         _Z23gemm_half_q_half_kernelILi2ELi176ELb0ELb0ELi64EEvPK6__halfPKjS4_S2_PS0_iiiiPKtS7_iiiiiibS2_i
        .type           _Z23gemm_half_q_half_kernelILi2ELi176ELb0ELb0ELi64EEvPK6__halfPKjS4_S2_PS0_iiiiPKtS7_iiiiiibS2_i,@function
        .size           _Z23gemm_half_q_half_kernelILi2ELi176ELb0ELb0ELi64EEvPK6__halfPKjS4_S2_PS0_iiiiPKtS7_iiiiiibS2_i,(.L_x_4204 - _Z23gemm_half_q_half_kernelILi2ELi176ELb0ELb0ELi64EEvPK6__halfPKjS4_S2_PS0_iiiiPKtS7_iiiiiibS2_i)
        .other          _Z23gemm_half_q_half_kernelILi2ELi176ELb0ELb0ELi64EEvPK6__halfPKjS4_S2_PS0_iiiiPKtS7_iiiiiibS2_i,@"STO_CUDA_ENTRY STV_DEFAULT"
_Z23gemm_half_q_half_kernelILi2ELi176ELb0ELb0ELi64EEvPK6__halfPKjS4_S2_PS0_iiiiPKtS7_iiiiiibS2_i:
.text._Z23gemm_half_q_half_kernelILi2ELi176ELb0ELb0ELi64EEvPK6__halfPKjS4_S2_PS0_iiiiPKtS7_iiiiiibS2_i:
        /* <DEDUP_REMOVED lines=45> */
.L_x_2814:
        /* <DEDUP_REMOVED lines=16> */
.L_x_2813:
        /* <DEDUP_REMOVED lines=16> */
.L_x_2812:
        /* <DEDUP_REMOVED lines=17> */
.L_x_2816:
        /* <DEDUP_REMOVED lines=16> */
.L_x_2815:
        /* <DEDUP_REMOVED lines=14> */
.L_x_2811:
[----:B------:R-:W-:Y:S05]  /*07c0*/  BSYNC B0 ;  /* 0x0000000000007941 */ /* 0x000fea0003800000 */
.L_x_2810:
        /* <DEDUP_REMOVED lines=13> */
[----:B------:R-:W-:Y:S01]  /*08a0*/  LEA R15, R15, R0, 0x7 ;  /* 0x000000000f0f7211 */ /* 0x000fe200078e38ff */
[----:B------:R-:W-:-:S03]  /*08b0*/  HFMA2.MMA R0, -RZ, RZ, 0, 0 ;  /* 0x00000000ff007435 */ /* 0x000fc600000001ff */
[----:B-1----:R-:W-:-:S04]  /*08c0*/  LEA R5, R16, R15, 0x1 ;  /* 0x0000000f10057211 */ /* 0x002fc800078e08ff */
[----:B------:R-:W-:-:S05]  /*08d0*/  SHF.L.U32 R5, R5, 0x1, RZ ;  /* 0x0000000105057819 */ /* 0x000fca00000006ff */
[----:B0-----:R-:W-:Y:S01]  /*08e0*/  IMAD.WIDE R2, R5, 0x2, R2 ;  /* 0x0000000205027825 */ /* 0x001fe200078e0202 */
[----:B------:R-:W-:Y:S06]  /*08f0*/  @!P2 BRA `(.L_x_2818) ;  /* 0x000000000034a947 */ /* 0x000fec0003800000 */
[----:B------:R-:W-:Y:S02]  /*0900*/  PLOP3.LUT P0, PT, PT, PT, PT, 0x8, 0x0 ;  /* 0x000000000000781c */ /* 0x000fe40003f0e170 */
[----:B------:R-:W-:-:S11]  /*0910*/  IADD3 R5, R39, -0x3, RZ ;  /* 0xfffffffd27057810 */ /* 0x000fd60007ffe0ff */
.L_x_2819:
        /* <DEDUP_REMOVED lines=11> */
.L_x_2818:
        /* <DEDUP_REMOVED lines=10> */
.L_x_2817:
[----:B--2---:R-:W1:Y:S01]  /*0a70*/  LDC.64 R2, c[0x0][0x248] ;  /* 0x00009200ff027b82 */ /* 0x004e620000000a00 */
[----:B------:R-:W-:-:S05]  /*0a80*/  SHF.L.U32 R9, R13, 0x7, RZ ;  /* 0x000000070d097819 */ /* 0x000fca00000006ff */
[----:B-1----:R-:W-:-:S05]  /*0a90*/  IMAD.WIDE R8, R9, 0x2, R2 ;  /* 0x0000000209087825 */ /* 0x002fca00078e0202 */
        /* <DEDUP_REMOVED lines=13> */
.L_x_2821:
        /* <DEDUP_REMOVED lines=43> */
.L_x_2820:
        /* <DEDUP_REMOVED lines=24> */
.L_x_2822:
        /* <DEDUP_REMOVED lines=8> */
.L_x_2823:
        /* <DEDUP_REMOVED lines=10> */
.L_x_2824:
        /* <DEDUP_REMOVED lines=8> */
.L_x_2825:
        /* <DEDUP_REMOVED lines=10> */
.L_x_2826:
[----:B------:R-:W-:Y:S01]  /*11e0*/  LEA R5, R8, R5, 0x3 ;  /* 0x0000000508057211 */ /* 0x000fe200078e18ff */
[----:B------:R-:W0:Y:S01]  /*11f0*/  S2UR UR5, SR_CgaCtaId ;  /* 0x00000000000579c3 */ /* 0x000e220000008800 */
        /* <DEDUP_REMOVED lines=18> */
[C---:B------:R-:W-:Y:S02]  /*1320*/  ISETP.GE.AND P0, PT, R29.reuse, R40, PT ;  /* 0x000000281d00720c */ /* 0x040fe40003f06270 */
[----:B------:R-:W-:-:S02]  /*1330*/  IADD3 R16, R29, R16, RZ ;  /* 0x000000101d107210 */ /* 0x000fc40007ffe0ff */
        /* <DEDUP_REMOVED lines=10> */
.L_x_2832:
        /* <DEDUP_REMOVED lines=60> */
[----:B------:R-:W-:Y:S01]  /*17a0*/  LOP3.LUT R52, R52, 0xff, RZ, 0xc0, !PT ;  /* 0x000000ff34347812 */ /* 0x000fe200078ec0ff */
[----:B------:R2:W-:Y:S01]  /*17b0*/  I2F.F16 R63, R25 ;  /* 0x00000019003f7306 */ /* 0x0005e20000200c00 */
[----:B-1----:R-:W-:Y:S02]  /*17c0*/  SHF.R.U32.HI R32, RZ, 0x8, R35 ;  /* 0x00000008ff207819 */ /* 0x002fe40000011623 */
[----:B------:R-:W-:Y:S02]  /*17d0*/  LEA.HI R56, R34, 0xffffff80, RZ, 0x8 ;  /* 0xffffff8022387811 */ /* 0x000fe400078f40ff */
[----:B------:R-:W-:-:S02]  /*17e0*/  LOP3.LUT R32, R32, 0xff, RZ, 0xc0, !PT ;  /* 0x000000ff20207812 */ /* 0x000fc400078ec0ff */
[----:B------:R-:W-:Y:S01]  /*17f0*/  IADD3 R52, R52, -0x80, RZ ;  /* 0xffffff8034347810 */ /* 0x000fe20007ffe0ff */
[----:B------:R1:W-:Y:S01]  /*1800*/  I2F.F16 R58, R33 ;  /* 0x00000021003a7306 */ /* 0x0003e20000200c00 */
[----:B--2---:R-:W-:Y:S02]  /*1810*/  SHF.R.U32.HI R25, RZ, 0x10, R35 ;  /* 0x00000010ff197819 */ /* 0x004fe40000011623 */
[----:B------:R-:W-:Y:S02]  /*1820*/  IADD3 R35, R32, -0x80, RZ ;  /* 0xffffff8020237810 */ /* 0x000fe40007ffe0ff */
[----:B------:R-:W-:Y:S02]  /*1830*/  LOP3.LUT R32, R25, 0xff, RZ, 0xc0, !PT ;  /* 0x000000ff19207812 */ /* 0x000fe400078ec0ff */
[----:B------:R-:W-:Y:S01]  /*1840*/  SHF.R.U32.HI R25, RZ, 0x8, R4 ;  /* 0x00000008ff197819 */ /* 0x000fe20000011604 */
[----:B------:R-:W2:Y:S01]  /*1850*/  I2F.F16 R0, R0 ;  /* 0x0000000000007306 */ /* 0x000ea20000200c00 */
[----:B-1----:R-:W-:-:S02]  /*1860*/  SHF.R.U32.HI R33, RZ, 0x8, R5 ;  /* 0x00000008ff217819 */ /* 0x002fc40000011605 */
[----:B------:R-:W-:Y:S02]  /*1870*/  IADD3 R64, R32, -0x80, RZ ;  /* 0xffffff8020407810 */ /* 0x000fe40007ffe0ff */
[----:B------:R-:W-:Y:S02]  /*1880*/  LOP3.LUT R32, R25, 0xff, RZ, 0xc0, !PT ;  /* 0x000000ff19207812 */ /* 0x000fe400078ec0ff */
[----:B------:R-:W-:Y:S01]  /*1890*/  LOP3.LUT R33, R33, 0xff, RZ, 0xc0, !PT ;  /* 0x000000ff21217812 */ /* 0x000fe200078ec0ff */
[----:B------:R1:W-:Y:S01]  /*18a0*/  I2F.F16 R65, R52 ;  /* 0x0000003400417306 */ /* 0x0003e20000200c00 */
[----:B------:R-:W-:Y:S01]  /*18b0*/  SHF.R.U32.HI R34, RZ, 0x10, R34 ;  /* 0x00000010ff227819 */ /* 0x000fe20000011622 */
[--C-:B0-----:R-:W-:Y:S01]  /*18c0*/  HADD2.F32 R62, -RZ, R3.reuse.H0_H0 ;  /* 0x20000003ff3e7230 */ /* 0x101fe20000004100 */
[----:B------:R-:W-:Y:S01]  /*18d0*/  IADD3 R53, R32, -0x80, RZ ;  /* 0xffffff8020357810 */ /* 0x000fe20007ffe0ff */
[----:B------:R-:W-:Y:S01]  /*18e0*/  HADD2.F32 R59, -RZ, R3.H1_H1 ;  /* 0x30000003ff3b7230 */ /* 0x000fe20000004100 */
[----:B------:R-:W-:Y:S01]  /*18f0*/  LOP3.LUT R34, R34, 0xff, RZ, 0xc0, !PT ;  /* 0x000000ff22227812 */ /* 0x000fe200078ec0ff */
[--C-:B------:R-:W-:Y:S01]  /*1900*/  HADD2.F32 R25, -RZ, R2.reuse.H0_H0 ;  /* 0x20000002ff197230 */ /* 0x100fe20000004100 */
[----:B------:R-:W-:Y:S01]  /*1910*/  SHF.R.U32.HI R3, RZ, 0x8, R7 ;  /* 0x00000008ff037819 */ /* 0x000fe20000011607 */
[----:B------:R-:W0:Y:S01]  /*1920*/  I2F.F16 R60, R60 ;  /* 0x0000003c003c7306 */ /* 0x000e220000200c00 */
[----:B-1----:R-:W-:Y:S01]  /*1930*/  IADD3 R52, R33, -0x80, RZ ;  /* 0xffffff8021347810 */ /* 0x002fe20007ffe0ff */
[----:B------:R-:W-:Y:S01]  /*1940*/  HADD2.F32 R66, -RZ, R2.H1_H1 ;  /* 0x30000002ff427230 */ /* 0x000fe20000004100 */
[----:B------:R-:W1:Y:S01]  /*1950*/  LDS.64 R32, [UR4+0x8] ;  /* 0x00000804ff207984 */ /* 0x000e620008000a00 */
[----:B------:R-:W-:Y:S01]  /*1960*/  SHF.R.U32.HI R2, RZ, 0x8, R6 ;  /* 0x00000008ff027819 */ /* 0x000fe20000011606 */
[----:B--2---:R-:W-:Y:S01]  /*1970*/  HADD2.F32 R0, -RZ, R0.H0_H0 ;  /* 0x20000000ff007230 */ /* 0x004fe20000004100 */
[----:B------:R-:W-:-:S02]  /*1980*/  IADD3 R34, R34, -0x80, RZ ;  /* 0xffffff8022227810 */ /* 0x000fc40007ffe0ff */
[----:B------:R-:W2:Y:S01]  /*1990*/  I2F.F16 R69, R35 ;  /* 0x0000002300457306 */ /* 0x000ea20000200c00 */
[----:B------:R-:W-:Y:S02]  /*19a0*/  LOP3.LUT R3, R3, 0xff, RZ, 0xc0, !PT ;  /* 0x000000ff03037812 */ /* 0x000fe400078ec0ff */
[----:B------:R-:W-:Y:S02]  /*19b0*/  LOP3.LUT R2, R2, 0xff, RZ, 0xc0, !PT ;  /* 0x000000ff02027812 */ /* 0x000fe400078ec0ff */
[----:B------:R-:W-:Y:S02]  /*19c0*/  LEA.HI R28, R4, 0xffffff80, RZ, 0x8 ;  /* 0xffffff80041c7811 */ /* 0x000fe400078f40ff */
[----:B------:R-:W-:Y:S01]  /*19d0*/  SHF.R.U32.HI R67, RZ, 0x10, R4 ;  /* 0x00000010ff437819 */ /* 0x000fe20000011604 */
[----:B------:R0:W3:Y:S01]  /*19e0*/  I2F.F16 R61, R34 ;  /* 0x00000022003d7306 */ /* 0x0000e20000200c00 */
[----:B------:R-:W-:Y:S01]  /*19f0*/  IADD3 R68, R3, -0x80, RZ ;  /* 0xffffff8003447810 */ /* 0x000fe20007ffe0ff */
[----:B------:R-:W-:Y:S01]  /*1a00*/  HADD2.F32 R3, -RZ, R48.H0_H0 ;  /* 0x20000030ff037230 */ /* 0x000fe20000004100 */
[----:B------:R-:W-:Y:S01]  /*1a10*/  IADD3 R57, R2, -0x80, RZ ;  /* 0xffffff8002397810 */ /* 0x000fe20007ffe0ff */
[----:B------:R-:W-:Y:S01]  /*1a20*/  HADD2.F32 R4, -RZ, R45.H0_H0 ;  /* 0x2000002dff047230 */ /* 0x000fe20000004100 */
[----:B------:R-:W-:Y:S01]  /*1a30*/  LEA.HI R41, R5, 0xffffff80, RZ, 0x8 ;  /* 0xffffff8005297811 */ /* 0x000fe200078f40ff */
[----:B------:R-:W-:Y:S01]  /*1a40*/  HADD2.F32 R2, -RZ, R44.H0_H0 ;  /* 0x2000002cff027230 */ /* 0x000fe20000004100 */
[----:B------:R-:W-:Y:S01]  /*1a50*/  LOP3.LUT R43, R6, 0xff, RZ, 0xc0, !PT ;  /* 0x000000ff062b7812 */ /* 0x000fe200078ec0ff */
[----:B------:R-:W4:Y:S01]  /*1a60*/  I2F.F16 R64, R64 ;  /* 0x0000004000407306 */ /* 0x000f220000200c00 */
[----:B0-----:R-:W-:-:S02]  /*1a70*/  HADD2.F32 R34, -RZ, R60.H0_H0 ;  /* 0x2000003cff227230 */ /* 0x001fc40000004100 */
[----:B------:R-:W-:Y:S01]  /*1a80*/  FFMA.FTZ R48, R25, R4, RZ ;  /* 0x0000000419307223 */ /* 0x000fe200000100ff */
[----:B------:R-:W-:Y:S02]  /*1a90*/  HADD2.F32 R35, -RZ, R63.H0_H0 ;  /* 0x2000003fff237230 */ /* 0x000fe40000004100 */
[----:B------:R-:W-:Y:S01]  /*1aa0*/  FFMA.FTZ R63, R3, R25, RZ ;  /* 0x00000019033f7223 */ /* 0x000fe200000100ff */
[----:B------:R-:W-:Y:S02]  /*1ab0*/  HADD2.F32 R45, -RZ, R65.H0_H0 ;  /* 0x20000041ff2d7230 */ /* 0x000fe40000004100 */
[C---:B------:R-:W-:Y:S01]  /*1ac0*/  FFMA.FTZ R65, R25.reuse, R0, RZ ;  /* 0x0000000019417223 */ /* 0x040fe200000100ff */
[----:B--2---:R-:W-:Y:S02]  /*1ad0*/  HADD2.F32 R44, -RZ, R69.H0_H0 ;  /* 0x20000045ff2c7230 */ /* 0x004fe40000004100 */
[----:B------:R-:W-:Y:S01]  /*1ae0*/  FFMA.FTZ R25, R25, R2, RZ ;  /* 0x0000000219197223 */ /* 0x000fe200000100ff */
[----:B------:R-:W-:Y:S01]  /*1af0*/  SHF.R.U32.HI R5, RZ, 0x10, R5 ;  /* 0x00000010ff057819 */ /* 0x000fe20000011605 */
[----:B------:R-:W0:Y:S01]  /*1b00*/  I2F.F16 R51, R51 ;  /* 0x0000003300337306 */ /* 0x000e220000200c00 */
[----:B------:R-:W-:Y:S01]  /*1b10*/  IADD3 R46, R43, -0x80, RZ ;  /* 0xffffff802b2e7810 */ /* 0x000fe20007ffe0ff */
[----:B------:R-:W-:Y:S01]  /*1b20*/  FFMA.FTZ R70, R34, R66, R63 ;  /* 0x0000004222467223 */ /* 0x000fe2000001003f */
[C---:B------:R-:W-:Y:S01]  /*1b30*/  FFMA.FTZ R69, R66.reuse, R35, R65 ;  /* 0x0000002342457223 */ /* 0x040fe20000010041 */
[C---:B------:R-:W-:Y:S01]  /*1b40*/  FFMA.FTZ R71, R66.reuse, R45, R48 ;  /* 0x0000002d42477223 */ /* 0x040fe20000010030 */
[----:B------:R-:W-:Y:S01]  /*1b50*/  FFMA.FTZ R66, R66, R44, R25 ;  /* 0x0000002c42427223 */ /* 0x000fe20000010019 */
[----:B------:R-:W-:Y:S01]  /*1b60*/  LOP3.LUT R63, R5, 0xff, RZ, 0xc0, !PT ;  /* 0x000000ff053f7812 */ /* 0x000fe200078ec0ff */
[----:B------:R-:W-:Y:S01]  /*1b70*/  HADD2.F32 R5, -RZ, R49.H0_H0 ;  /* 0x20000031ff057230 */ /* 0x000fe20000004100 */
[----:B------:R-:W2:Y:S01]  /*1b80*/  I2F.F16 R50, R50 ;  /* 0x0000003200327306 */ /* 0x000ea20000200c00 */
[----:B------:R-:W-:Y:S01]  /*1b90*/  HADD2.F32 R25, -RZ, R58.H0_H0 ;  /* 0x2000003aff197230 */ /* 0x000fe20000004100 */
[----:B------:R-:W-:Y:S01]  /*1ba0*/  LOP3.LUT R43, R7, 0xff, RZ, 0xc0, !PT ;  /* 0x000000ff072b7812 */ /* 0x000fe200078ec0ff */
[----:B---3--:R-:W-:Y:S01]  /*1bb0*/  HADD2.F32 R48, -RZ, R61.H0_H0 ;  /* 0x2000003dff307230 */ /* 0x008fe20000004100 */
[----:B------:R-:W-:Y:S01]  /*1bc0*/  LOP3.LUT R67, R67, 0xff, RZ, 0xc0, !PT ;  /* 0x000000ff43437812 */ /* 0x000fe200078ec0ff */
[----:B----4-:R-:W-:Y:S01]  /*1bd0*/  HADD2.F32 R49, -RZ, R64.H0_H0 ;  /* 0x20000040ff317230 */ /* 0x010fe20000004100 */
[----:B------:R-:W-:Y:S01]  /*1be0*/  LEA.HI R42, R6, 0xffffff80, RZ, 0x8 ;  /* 0xffffff80062a7811 */ /* 0x000fe200078f40ff */
[C---:B------:R-:W-:Y:S01]  /*1bf0*/  FFMA.FTZ R64, R62.reuse, R25, R69 ;  /* 0x000000193e407223 */ /* 0x040fe20000010045 */
[----:B------:R-:W3:Y:S01]  /*1c00*/  I2F.F16 R56, R56 ;  /* 0x0000003800387306 */ /* 0x000ee20000200c00 */
[----:B------:R-:W-:Y:S01]  /*1c10*/  SHF.R.U32.HI R65, RZ, 0x10, R6 ;  /* 0x00000010ff417819 */ /* 0x000fe20000011606 */
[C---:B------:R-:W-:Y:S01]  /*1c20*/  FFMA.FTZ R71, R62.reuse, R48, R71 ;  /* 0x000000303e477223 */ /* 0x040fe20000010047 */
[----:B------:R-:W-:Y:S01]  /*1c30*/  IADD3 R43, R43, -0x80, RZ ;  /* 0xffffff802b2b7810 */ /* 0x000fe20007ffe0ff */
[----:B------:R-:W-:Y:S01]  /*1c40*/  FFMA.FTZ R69, R62, R49, R66 ;  /* 0x000000313e457223 */ /* 0x000fe20000010042 */
[----:B------:R-:W-:Y:S01]  /*1c50*/  IADD3 R6, R67, -0x80, RZ ;  /* 0xffffff8043067810 */ /* 0x000fe20007ffe0ff */
[----:B------:R-:W-:Y:S01]  /*1c60*/  FFMA.FTZ R67, R5, R62, R70 ;  /* 0x0000003e05437223 */ /* 0x000fe20000010046 */
[----:B------:R-:W-:Y:S01]  /*1c70*/  SHF.R.U32.HI R62, RZ, 0x10, R7 ;  /* 0x00000010ff3e7819 */ /* 0x000fe20000011607 */
[----:B------:R-:W4:Y:S01]  /*1c80*/  I2F.F16 R55, R55 ;  /* 0x0000003700377306 */ /* 0x000f220000200c00 */
[----:B------:R-:W-:Y:S01]  /*1c90*/  LOP3.LUT R65, R65, 0xff, RZ, 0xc0, !PT ;  /* 0x000000ff41417812 */ /* 0x000fe200078ec0ff */
[----:B0-----:R-:W-:Y:S01]  /*1ca0*/  HADD2.F32 R51, -RZ, R51.H0_H0 ;  /* 0x20000033ff337230 */ /* 0x001fe20000004100 */
[----:B------:R-:W-:Y:S01]  /*1cb0*/  LOP3.LUT R62, R62, 0xff, RZ, 0xc0, !PT ;  /* 0x000000ff3e3e7812 */ /* 0x000fe200078ec0ff */
[----:B--2---:R-:W-:Y:S01]  /*1cc0*/  HADD2.F32 R50, -RZ, R50.H0_H0 ;  /* 0x20000032ff327230 */ /* 0x004fe20000004100 */
[----:B------:R-:W-:Y:S01]  /*1cd0*/  IADD3 R61, R63, -0x80, RZ ;  /* 0xffffff803f3d7810 */ /* 0x000fe20007ffe0ff */
[----:B---3--:R-:W-:-:S02]  /*1ce0*/  HADD2.F32 R56, -RZ, R56.H0_H0 ;  /* 0x20000038ff387230 */ /* 0x008fc40000004100 */
[----:B------:R-:W0:Y:S01]  /*1cf0*/  I2F.F16 R46, R46 ;  /* 0x0000002e002e7306 */ /* 0x000e220000200c00 */
[----:B------:R-:W-:Y:S01]  /*1d00*/  IADD3 R62, R62, -0x80, RZ ;  /* 0xffffff803e3e7810 */ /* 0x000fe20007ffe0ff */
[----:B------:R-:W-:Y:S01]  /*1d10*/  FFMA.FTZ R67, R50, R59, R67 ;  /* 0x0000003b32437223 */ /* 0x000fe20000010043 */
[----:B------:R-:W-:Y:S01]  /*1d20*/  IADD3 R65, R65, -0x80, RZ ;  /* 0xffffff8041417810 */ /* 0x000fe20007ffe0ff */
[----:B------:R-:W-:Y:S01]  /*1d30*/  FFMA.FTZ R71, R59, R56, R71 ;  /* 0x000000383b477223 */ /* 0x000fe20000010047 */
[----:B------:R-:W-:Y:S01]  /*1d40*/  LEA.HI R63, R7, 0xffffff80, RZ, 0x8 ;  /* 0xffffff80073f7811 */ /* 0x000fe200078f40ff */
[--C-:B-1----:R-:W-:Y:S02]  /*1d50*/  HADD2.F32 R7, -RZ, R32.reuse.H1_H1 ;  /* 0x30000020ff077230 */ /* 0x102fe40000004100 */
[----:B------:R-:W1:Y:S01]  /*1d60*/  I2F.F16 R43, R43 ;  /* 0x0000002b002b7306 */ /* 0x000e620000200c00 */
[----:B----4-:R-:W-:Y:S02]  /*1d70*/  HADD2.F32 R58, -RZ, R55.H0_H0 ;  /* 0x20000037ff3a7230 */ /* 0x010fe40000004100 */
[----:B------:R-:W-:Y:S01]  /*1d80*/  FFMA.FTZ R55, R59, R51, R64 ;  /* 0x000000333b377223 */ /* 0x000fe20000010040 */
[----:B------:R-:W-:-:S02]  /*1d90*/  HADD2.F32 R64, -RZ, R32.H0_H0 ;  /* 0x20000020ff407230 */ /* 0x000fc40000004100 */
[--C-:B------:R-:W-:Y:S02]  /*1da0*/  HADD2.F32 R32, -RZ, R33.reuse.H0_H0 ;  /* 0x20000021ff207230 */ /* 0x100fe40000004100 */
[----:B------:R-:W-:Y:S01]  /*1db0*/  FFMA.FTZ R72, R59, R58, R69 ;  /* 0x0000003a3b487223 */ /* 0x000fe20000010045 */
[----:B0-----:R-:W-:Y:S01]  /*1dc0*/  HADD2.F32 R46, -RZ, R46.H0_H0 ;  /* 0x2000002eff2e7230 */ /* 0x001fe20000004100 */
[----:B------:R-:W0:Y:S01]  /*1dd0*/  I2F.F16 R53, R53 ;  /* 0x0000003500357306 */ /* 0x000e220000200c00 */
[----:B------:R-:W-:Y:S01]  /*1de0*/  FFMA.FTZ R66, R54, R64, R67 ;  /* 0x0000004036427223 */ /* 0x000fe20000010043 */
[----:B------:R-:W-:Y:S02]  /*1df0*/  HADD2.F32 R33, -RZ, R33.H1_H1 ;  /* 0x30000021ff217230 */ /* 0x000fe40000004100 */
        /* <DEDUP_REMOVED lines=8> */
[----:B------:R1:W2:Y:S01]  /*1e80*/  I2F.F16 R60, R68 ;  /* 0x00000044003c7306 */ /* 0x0002a20000200c00 */
[----:B0-----:R-:W-:-:S07]  /*1e90*/  HADD2.F32 R57, -RZ, R57.H0_H0 ;  /* 0x20000039ff397230 */ /* 0x001fce0000004100 */
[----:B------:R-:W0:Y:S01]  /*1ea0*/  I2F.F16 R6, R6 ;  /* 0x0000000600067306 */ /* 0x000e220000200c00 */
[----:B-1----:R-:W-:Y:S01]  /*1eb0*/  FFMA.FTZ R68, R64, R47, R55 ;  /* 0x0000002f40447223 */ /* 0x002fe20000010037 */
[----:B------:R-:W-:Y:S02]  /*1ec0*/  HADD2.F32 R64, -RZ, R94.H1_H1 ;  /* 0x3000005eff407230 */ /* 0x000fe40000004100 */
[----:B--2---:R-:W-:-:S04]  /*1ed0*/  HADD2.F32 R60, -RZ, R60.H0_H0 ;  /* 0x2000003cff3c7230 */ /* 0x004fc80000004100 */
[----:B------:R-:W1:Y:S01]  /*1ee0*/  I2F.F16 R61, R61 ;  /* 0x0000003d003d7306 */ /* 0x000e620000200c00 */
[----:B0-----:R-:W-:-:S07]  /*1ef0*/  HADD2.F32 R55, -RZ, R6.H0_H0 ;  /* 0x20000006ff377230 */ /* 0x001fce0000004100 */
[----:B------:R0:W2:Y:S01]  /*1f00*/  I2F.F16 R59, R65 ;  /* 0x00000041003b7306 */ /* 0x0000a20000200c00 */
[----:B------:R-:W-:Y:S01]  /*1f10*/  FFMA.FTZ R6, R7, R57, R70 ;  /* 0x0000003907067223 */ /* 0x000fe20000010046 */
[----:B-1----:R-:W-:-:S06]  /*1f20*/  HADD2.F32 R61, -RZ, R61.H0_H0 ;  /* 0x2000003dff3d7230 */ /* 0x002fcc0000004100 */
[----:B------:R-:W1:Y:S01]  /*1f30*/  I2F.F16 R28, R28 ;  /* 0x0000001c001c7306 */ /* 0x000e620000200c00 */
[----:B0-----:R-:W-:-:S04]  /*1f40*/  FFMA.FTZ R65, R7, R52, R68 ;  /* 0x0000003407417223 */ /* 0x001fc80000010044 */
[----:B------:R-:W-:Y:S01]  /*1f50*/  FFMA.FTZ R70, R32, R61, R65 ;  /* 0x0000003d20467223 */ /* 0x000fe20000010041 */
[----:B------:R-:W-:Y:S02]  /*1f60*/  HADD2.F32 R65, -RZ, R94.H0_H0 ;  /* 0x2000005eff417230 */ /* 0x000fe40000004100 */
[----:B------:R-:W0:Y:S01]  /*1f70*/  I2F.F16 R62, R62 ;  /* 0x0000003e003e7306 */ /* 0x000e220000200c00 */
[----:B--2---:R-:W-:Y:S02]  /*1f80*/  HADD2.F32 R59, -RZ, R59.H0_H0 ;  /* 0x2000003bff3b7230 */ /* 0x004fe40000004100 */
[----:B-1----:R-:W-:-:S05]  /*1f90*/  HADD2.F32 R28, -RZ, R28.H0_H0 ;  /* 0x2000001cff1c7230 */ /* 0x002fca0000004100 */
[----:B------:R-:W-:Y:S01]  /*1fa0*/  I2F.F16 R41, R41 ;  /* 0x0000002900297306 */ /* 0x000fe20000200c00 */
[----:B0-----:R-:W-:-:S07]  /*1fb0*/  HADD2.F32 R62, -RZ, R62.H0_H0 ;  /* 0x2000003eff3e7230 */ /* 0x001fce0000004100 */
[----:B------:R-:W0:Y:S08]  /*1fc0*/  I2F.F16 R42, R42 ;  /* 0x0000002a002a7306 */ /* 0x000e300000200c00 */
[----:B------:R1:W2:Y:S01]  /*1fd0*/  I2F.F16 R71, R63 ;  /* 0x0000003f00477306 */ /* 0x0002a20000200c00 */
[----:B0-----:R-:W-:Y:S02]  /*1fe0*/  HADD2.F32 R68, -RZ, R42.H0_H0 ;  /* 0x2000002aff447230 */ /* 0x001fe40000004100 */
[----:B-1----:R-:W-:Y:S01]  /*1ff0*/  FFMA.FTZ R63, R7, R60, R67 ;  /* 0x0000003c073f7223 */ /* 0x002fe20000010043 */
[----:B------:R-:W-:Y:S01]  /*2000*/  FFMA.FTZ R7, R55, R32, R66 ;  /* 0x0000002037077223 */ /* 0x000fe20000010042 */
[----:B------:R-:W-:-:S02]  /*2010*/  HADD2.F32 R66, -RZ, R41.H0_H0 ;  /* 0x20000029ff427230 */ /* 0x000fc40000004100 */
[C---:B------:R-:W-:Y:S01]  /*2020*/  FFMA.FTZ R67, R32.reuse, R59, R6 ;  /* 0x0000003b20437223 */ /* 0x040fe20000010006 */
[----:B------:R-:W-:Y:S01]  /*2030*/  FFMA.FTZ R69, R32, R62, R63 ;  /* 0x0000003e20457223 */ /* 0x000fe2000001003f */
[----:B------:R-:W-:Y:S01]  /*2040*/  FFMA.FTZ R6, R28, R33, R7 ;  /* 0x000000211c067223 */ /* 0x000fe20000010007 */
[----:B--2---:R-:W-:Y:S02]  /*2050*/  HADD2.F32 R42, -RZ, R71.H0_H0 ;  /* 0x20000047ff2a7230 */ /* 0x004fe40000004100 */
[C---:B------:R-:W-:Y:S01]  /*2060*/  FFMA.FTZ R7, R33.reuse, R66, R70 ;  /* 0x0000004221077223 */ /* 0x040fe20000010046 */
[--C-:B------:R-:W-:Y:S02]  /*2070*/  HADD2.F32 R63, -RZ, R92.reuse.H0_H0 ;  /* 0x2000005cff3f7230 */ /* 0x100fe40000004100 */
        /* <DEDUP_REMOVED lines=70> */
.L_x_2828:
        /* <DEDUP_REMOVED lines=18> */
[----:B------:R-:W-:Y:S01]  /*2600*/  IADD3 R20, R20, -0x80, RZ ;  /* 0xffffff8014147810 */ /* 0x000fe20007ffe0ff */
[----:B------:R1:W-:Y:S01]  /*2610*/  I2F.F16 R41, R3 ;  /* 0x0000000300297306 */ /* 0x0003e20000200c00 */
[----:B0-----:R-:W-:Y:S02]  /*2620*/  SHF.R.U32.HI R2, RZ, 0x8, R21 ;  /* 0x00000008ff027819 */ /* 0x001fe40000011615 */
[----:B------:R-:W-:Y:S02]  /*2630*/  SHF.R.U32.HI R43, RZ, 0x8, R22 ;  /* 0x00000008ff2b7819 */ /* 0x000fe40000011616 */
[----:B------:R-:W-:Y:S02]  /*2640*/  LOP3.LUT R2, R2, 0xff, RZ, 0xc0, !PT ;  /* 0x000000ff02027812 */ /* 0x000fe400078ec0ff */
[----:B------:R-:W-:Y:S01]  /*2650*/  LEA.HI R46, R21, 0xffffff80, RZ, 0x8 ;  /* 0xffffff80152e7811 */ /* 0x000fe200078f40ff */
[----:B------:R0:W-:Y:S01]  /*2660*/  I2F.F16 R42, R20 ;  /* 0x00000014002a7306 */ /* 0x0001e20000200c00 */
[----:B------:R-:W-:-:S02]  /*2670*/  IADD3 R48, R2, -0x80, RZ ;  /* 0xffffff8002307810 */ /* 0x000fc40007ffe0ff */
[----:B-1----:R-:W1:Y:S01]  /*2680*/  LDS.64 R2, [UR4+0x10] ;  /* 0x00001004ff027984 */ /* 0x002e620008000a00 */
[----:B------:R-:W-:Y:S02]  /*2690*/  LOP3.LUT R0, R21, 0xff, RZ, 0xc0, !PT ;  /* 0x000000ff15007812 */ /* 0x000fe400078ec0ff */
[----:B------:R-:W-:Y:S02]  /*26a0*/  SHF.R.U32.HI R22, RZ, 0x10, R22 ;  /* 0x00000010ff167819 */ /* 0x000fe40000011616 */
[----:B------:R-:W-:Y:S01]  /*26b0*/  SHF.R.U32.HI R21, RZ, 0x10, R21 ;  /* 0x00000010ff157819 */ /* 0x000fe20000011615 */
[----:B------:R-:W-:Y:S01]  /*26c0*/  I2F.F16 R34, R34 ;  /* 0x0000002200227306 */ /* 0x000fe20000200c00 */
[----:B------:R-:W-:Y:S02]  /*26d0*/  LEA.HI R44, R23, 0xffffff80, RZ, 0x8 ;  /* 0xffffff80172c7811 */ /* 0x000fe400078f40ff */
[----:B------:R-:W-:Y:S02]  /*26e0*/  LOP3.LUT R22, R22, 0xff, RZ, 0xc0, !PT ;  /* 0x000000ff16167812 */ /* 0x000fe400078ec0ff */
[----:B0-----:R-:W-:-:S02]  /*26f0*/  SHF.R.U32.HI R20, RZ, 0x8, R23 ;  /* 0x00000008ff147819 */ /* 0x001fc40000011617 */
[----:B------:R-:W-:Y:S01]  /*2700*/  LOP3.LUT R21, R21, 0xff, RZ, 0xc0, !PT ;  /* 0x000000ff15157812 */ /* 0x000fe200078ec0ff */
[----:B------:R-:W-:Y:S01]  /*2710*/  I2F.F16 R48, R48 ;  /* 0x0000003000307306 */ /* 0x000fe20000200c00 */
[----:B------:R-:W-:Y:S02]  /*2720*/  SHF.R.U32.HI R23, RZ, 0x10, R23 ;  /* 0x00000010ff177819 */ /* 0x000fe40000011617 */
[----:B------:R-:W-:Y:S02]  /*2730*/  IADD3 R22, R22, -0x80, RZ ;  /* 0xffffff8016167810 */ /* 0x000fe40007ffe0ff */
[----:B------:R-:W-:Y:S02]  /*2740*/  IADD3 R21, R21, -0x80, RZ ;  /* 0xffffff8015157810 */ /* 0x000fe40007ffe0ff */
[----:B------:R-:W-:Y:S01]  /*2750*/  LOP3.LUT R49, R43, 0xff, RZ, 0xc0, !PT ;  /* 0x000000ff2b317812 */ /* 0x000fe200078ec0ff */
[----:B------:R-:W-:Y:S01]  /*2760*/  I2F.F16 R55, R22 ;  /* 0x0000001600377306 */ /* 0x000fe20000200c00 */
[----:B------:R-:W-:-:S02]  /*2770*/  LOP3.LUT R23, R23, 0xff, RZ, 0xc0, !PT ;  /* 0x000000ff17177812 */ /* 0x000fc400078ec0ff */
[----:B------:R-:W-:Y:S02]  /*2780*/  IADD3 R0, R0, -0x80, RZ ;  /* 0xffffff8000007810 */ /* 0x000fe40007ffe0ff */
[----:B------:R-:W-:Y:S02]  /*2790*/  IADD3 R49, R49, -0x80, RZ ;  /* 0xffffff8031317810 */ /* 0x000fe40007ffe0ff */
[----:B------:R-:W-:Y:S01]  /*27a0*/  LOP3.LUT R20, R20, 0xff, RZ, 0xc0, !PT ;  /* 0x000000ff14147812 */ /* 0x000fe200078ec0ff */
[----:B------:R-:W-:Y:S01]  /*27b0*/  I2F.F16 R43, R21 ;  /* 0x00000015002b7306 */ /* 0x000fe20000200c00 */
[----:B------:R-:W-:Y:S02]  /*27c0*/  IADD3 R23, R23, -0x80, RZ ;  /* 0xffffff8017177810 */ /* 0x000fe40007ffe0ff */
[----:B------:R-:W-:Y:S02]  /*27d0*/  IADD3 R59, R20, -0x80, RZ ;  /* 0xffffff80143b7810 */ /* 0x000fe40007ffe0ff */
[----:B------:R-:W-:-:S03]  /*27e0*/  ISETP.GE.AND P2, PT, R39, 0x2, PT ;  /* 0x000000022700780c */ /* 0x000fc60003f46270 */
[----:B------:R-:W-:Y:S01]  /*27f0*/  I2F.F16 R57, R49 ;  /* 0x0000003100397306 */ /* 0x000fe20000200c00 */
[----:B-1----:R-:W-:Y:S02]  /*2800*/  HADD2.F32 R60, -RZ, R2.H1_H1 ;  /* 0x30000002ff3c7230 */ /* 0x002fe40000004100 */
[--C-:B------:R-:W-:Y:S02]  /*2810*/  HADD2.F32 R58, -RZ, R3.reuse.H0_H0 ;  /* 0x20000003ff3a7230 */ /* 0x100fe40000004100 */
[----:B------:R-:W-:-:S03]  /*2820*/  HADD2.F32 R53, -RZ, R3.H1_H1 ;  /* 0x30000003ff357230 */ /* 0x000fc60000004100 */
[----:B------:R-:W-:Y:S08]  /*2830*/  I2F.F16 R54, R23 ;  /* 0x0000001700367306 */ /* 0x000ff00000200c00 */
[----:B------:R-:W0:Y:S08]  /*2840*/  I2F.F16 R0, R0 ;  /* 0x0000000000007306 */ /* 0x000e300000200c00 */
[----:B------:R-:W-:Y:S01]  /*2850*/  I2F.F16 R59, R59 ;  /* 0x0000003b003b7306 */ /* 0x000fe20000200c00 */
[----:B0-----:R-:W-:-:S07]  /*2860*/  HADD2.F32 R0, -RZ, R0.H0_H0 ;  /* 0x20000000ff007230 */ /* 0x001fce0000004100 */
[----:B------:R-:W-:Y:S08]  /*2870*/  I2F.F16 R47, R47 ;  /* 0x0000002f002f7306 */ /* 0x000ff00000200c00 */
[----:B------:R-:W0:Y:S08]  /*2880*/  I2F.F16 R46, R46 ;  /* 0x0000002e002e7306 */ /* 0x000e300000200c00 */
[----:B------:R-:W-:Y:S01]  /*2890*/  I2F.F16 R45, R45 ;  /* 0x0000002d002d7306 */ /* 0x000fe20000200c00 */
[----:B0-----:R-:W-:-:S07]  /*28a0*/  HADD2.F32 R46, -RZ, R46.H0_H0 ;  /* 0x2000002eff2e7230 */ /* 0x001fce0000004100 */
[----:B------:R-:W0:Y:S02]  /*28b0*/  I2F.F16 R44, R44 ;  /* 0x0000002c002c7306 */ /* 0x000e240000200c00 */
[----:B0-----:R-:W-:Y:S01]  /*28c0*/  HADD2.F32 R44, -RZ, R44.H0_H0 ;  /* 0x2000002cff2c7230 */ /* 0x001fe20000004100 */
[----:B--2---:R-:W-:Y:S02]  /*28d0*/  LOP3.LUT R22, R7, 0xff, RZ, 0xc0, !PT ;  /* 0x000000ff07167812 */ /* 0x004fe400078ec0ff */
[----:B------:R-:W-:Y:S02]  /*28e0*/  LOP3.LUT R21, R5, 0xff, RZ, 0xc0, !PT ;  /* 0x000000ff05157812 */ /* 0x000fe400078ec0ff */
[----:B------:R-:W-:Y:S02]  /*28f0*/  IADD3 R51, R22, -0x80, RZ ;  /* 0xffffff8016337810 */ /* 0x000fe40007ffe0ff */
[----:B------:R-:W-:Y:S01]  /*2900*/  IADD3 R49, R21, -0x80, RZ ;  /* 0xffffff8015317810 */ /* 0x000fe20007ffe0ff */
[----:B------:R-:W0:Y:S01]  /*2910*/  LDS.64 R22, [UR4+0x18] ;  /* 0x00001804ff167984 */ /* 0x000e220008000a00 */
[----:B------:R-:W-:-:S02]  /*2920*/  LOP3.LUT R21, R6, 0xff, RZ, 0xc0, !PT ;  /* 0x000000ff06157812 */ /* 0x000fc400078ec0ff */
[----:B------:R-:W-:Y:S01]  /*2930*/  SHF.R.U32.HI R3, RZ, 0x8, R5 ;  /* 0x00000008ff037819 */ /* 0x000fe20000011605 */
[----:B------:R-:W-:Y:S01]  /*2940*/  I2F.F16 R51, R51 ;  /* 0x0000003300337306 */ /* 0x000fe20000200c00 */
[----:B------:R-:W-:Y:S01]  /*2950*/  IADD3 R50, R21, -0x80, RZ ;  /* 0xffffff8015327810 */ /* 0x000fe20007ffe0ff */
[----:B------:R-:W-:Y:S01]  /*2960*/  HADD2.F32 R21, -RZ, R2.H0_H0 ;  /* 0x20000002ff157230 */ /* 0x000fe20000004100 */
[--C-:B------:R-:W-:Y:S02]  /*2970*/  SHF.R.U32.HI R2, RZ, 0x8, R4.reuse ;  /* 0x00000008ff027819 */ /* 0x100fe40000011604 */
[C---:B------:R-:W-:Y:S02]  /*2980*/  LEA.HI R25, R4.reuse, 0xffffff80, RZ, 0x8 ;  /* 0xffffff8004197811 */ /* 0x040fe400078f40ff */
[----:B------:R-:W-:Y:S01]  /*2990*/  LOP3.LUT R20, R4, 0xff, RZ, 0xc0, !PT ;  /* 0x000000ff04147812 */ /* 0x000fe200078ec0ff */
[----:B------:R-:W1:Y:S01]  /*29a0*/  I2F.F16 R49, R49 ;  /* 0x0000003100317306 */ /* 0x000e620000200c00 */
[----:B------:R-:W-:-:S02]  /*29b0*/  SHF.R.U32.HI R61, RZ, 0x10, R4 ;  /* 0x00000010ff3d7819 */ /* 0x000fc40000011604 */
[----:B------:R-:W-:Y:S02]  /*29c0*/  SHF.R.U32.HI R56, RZ, 0x8, R6 ;  /* 0x00000008ff387819 */ /* 0x000fe40000011606 */
[----:B------:R-:W-:Y:S02]  /*29d0*/  LOP3.LUT R2, R2, 0xff, RZ, 0xc0, !PT ;  /* 0x000000ff02027812 */ /* 0x000fe400078ec0ff */
[----:B------:R-:W-:Y:S01]  /*29e0*/  LOP3.LUT R4, R3, 0xff, RZ, 0xc0, !PT ;  /* 0x000000ff03047812 */ /* 0x000fe200078ec0ff */
[----:B------:R-:W-:Y:S01]  /*29f0*/  HADD2.F32 R3, -RZ, R35.H0_H0 ;  /* 0x20000023ff037230 */ /* 0x000fe20000004100 */
[----:B------:R-:W-:Y:S01]  /*2a00*/  LOP3.LUT R62, R56, 0xff, RZ, 0xc0, !PT ;  /* 0x000000ff383e7812 */ /* 0x000fe200078ec0ff */
[----:B------:R-:W-:Y:S01]  /*2a10*/  HADD2.F32 R35, -RZ, R57.H0_H0 ;  /* 0x20000039ff237230 */ /* 0x000fe20000004100 */
[----:B------:R-:W-:Y:S01]  /*2a20*/  IADD3 R52, R2, -0x80, RZ ;  /* 0xffffff8002347810 */ /* 0x000fe20007ffe0ff */
[----:B------:R-:W-:Y:S01]  /*2a30*/  HADD2.F32 R2, -RZ, R33.H0_H0 ;  /* 0x20000021ff027230 */ /* 0x000fe20000004100 */
[----:B------:R-:W-:Y:S01]  /*2a40*/  IADD3 R56, R4, -0x80, RZ ;  /* 0xffffff8004387810 */ /* 0x000fe20007ffe0ff */
[----:B------:R-:W-:-:S02]  /*2a50*/  HADD2.F32 R4, -RZ, R34.H0_H0 ;  /* 0x20000022ff047230 */ /* 0x000fc40000004100 */
[C---:B------:R-:W-:Y:S01]  /*2a60*/  FFMA.FTZ R57, R21.reuse, R0, RZ ;  /* 0x0000000015397223 */ /* 0x040fe200000100ff */
[----:B------:R-:W-:Y:S02]  /*2a70*/  HADD2.F32 R33, -RZ, R41.H0_H0 ;  /* 0x20000029ff217230 */ /* 0x000fe40000004100 */
[----:B------:R-:W-:Y:S01]  /*2a80*/  FFMA.FTZ R68, R21, R2, RZ ;  /* 0x0000000215447223 */ /* 0x000fe200000100ff */
[----:B------:R-:W-:Y:S02]  /*2a90*/  HADD2.F32 R34, -RZ, R48.H0_H0 ;  /* 0x20000030ff227230 */ /* 0x000fe40000004100 */
[----:B------:R-:W-:Y:S01]  /*2aa0*/  FFMA.FTZ R48, R3, R21, RZ ;  /* 0x0000001503307223 */ /* 0x000fe200000100ff */
[----:B------:R-:W-:Y:S02]  /*2ab0*/  HADD2.F32 R41, -RZ, R59.H0_H0 ;  /* 0x2000003bff297230 */ /* 0x000fe40000004100 */
[----:B------:R-:W-:Y:S01]  /*2ac0*/  FFMA.FTZ R66, R21, R4, RZ ;  /* 0x0000000415427223 */ /* 0x000fe200000100ff */
[----:B------:R-:W-:Y:S01]  /*2ad0*/  LEA.HI R28, R5, 0xffffff80, RZ, 0x8 ;  /* 0xffffff80051c7811 */ /* 0x000fe200078f40ff */
[----:B------:R-:W-:Y:S01]  /*2ae0*/  FFMA.FTZ R64, R33, R60, R48 ;  /* 0x0000003c21407223 */ /* 0x000fe20000010030 */
[----:B------:R-:W-:Y:S01]  /*2af0*/  SHF.R.U32.HI R59, RZ, 0x10, R5 ;  /* 0x00000010ff3b7819 */ /* 0x000fe20000011605 */
[----:B------:R-:W-:Y:S01]  /*2b00*/  HADD2.F32 R5, -RZ, R42.H0_H0 ;  /* 0x2000002aff057230 */ /* 0x000fe20000004100 */
[----:B------:R-:W-:Y:S01]  /*2b10*/  LOP3.LUT R61, R61, 0xff, RZ, 0xc0, !PT ;  /* 0x000000ff3d3d7812 */ /* 0x000fe200078ec0ff */
[C---:B------:R-:W-:Y:S01]  /*2b20*/  FFMA.FTZ R65, R60.reuse, R34, R57 ;  /* 0x000000223c417223 */ /* 0x040fe20000010039 */
[C---:B------:R-:W-:Y:S01]  /*2b30*/  FFMA.FTZ R66, R60.reuse, R35, R66 ;  /* 0x000000233c427223 */ /* 0x040fe20000010042 */
[----:B------:R-:W-:Y:S01]  /*2b40*/  FFMA.FTZ R69, R60, R41, R68 ;  /* 0x000000293c457223 */ /* 0x000fe20000010044 */
[----:B------:R-:W-:Y:S01]  /*2b50*/  LEA.HI R32, R6, 0xffffff80, RZ, 0x8 ;  /* 0xffffff8006207811 */ /* 0x000fe200078f40ff */
[----:B------:R-:W-:Y:S01]  /*2b60*/  HADD2.F32 R42, -RZ, R43.H0_H0 ;  /* 0x2000002bff2a7230 */ /* 0x000fe20000004100 */
[----:B------:R-:W-:Y:S01]  /*2b70*/  IADD3 R20, R20, -0x80, RZ ;  /* 0xffffff8014147810 */ /* 0x000fe20007ffe0ff */
[----:B------:R-:W-:Y:S01]  /*2b80*/  HADD2.F32 R48, -RZ, R54.H0_H0 ;  /* 0x20000036ff307230 */ /* 0x000fe20000004100 */
[--C-:B------:R-:W-:Y:S01]  /*2b90*/  SHF.R.U32.HI R63, RZ, 0x8, R7.reuse ;  /* 0x00000008ff3f7819 */ /* 0x100fe20000011607 */
[----:B------:R-:W-:Y:S01]  /*2ba0*/  HADD2.F32 R43, -RZ, R55.H0_H0 ;  /* 0x20000037ff2b7230 */ /* 0x000fe20000004100 */
[----:B------:R-:W-:Y:S01]  /*2bb0*/  SHF.R.U32.HI R60, RZ, 0x10, R7 ;  /* 0x00000010ff3c7819 */ /* 0x000fe20000011607 */
[----:B------:R-:W-:Y:S01]  /*2bc0*/  HADD2.F32 R54, -RZ, R47.H0_H0 ;  /* 0x2000002fff367230 */ /* 0x000fe20000004100 */
[----:B------:R-:W-:Y:S01]  /*2bd0*/  IADD3 R62, R62, -0x80, RZ ;  /* 0xffffff803e3e7810 */ /* 0x000fe20007ffe0ff */
[----:B------:R-:W-:Y:S01]  /*2be0*/  I2F.F16 R20, R20 ;  /* 0x0000001400147306 */ /* 0x000fe20000200c00 */
[----:B------:R-:W-:Y:S01]  /*2bf0*/  IADD3 R57, R61, -0x80, RZ ;  /* 0xffffff803d397810 */ /* 0x000fe20007ffe0ff */
[----:B------:R-:W-:Y:S01]  /*2c00*/  FFMA.FTZ R61, R5, R58, R64 ;  /* 0x0000003a053d7223 */ /* 0x000fe20000010040 */
[----:B------:R-:W-:Y:S01]  /*2c10*/  SHF.R.U32.HI R6, RZ, 0x10, R6 ;  /* 0x00000010ff067819 */ /* 0x000fe20000011606 */
[C---:B------:R-:W-:Y:S01]  /*2c20*/  FFMA.FTZ R67, R58.reuse, R43, R66 ;  /* 0x0000002b3a437223 */ /* 0x040fe20000010042 */
[----:B------:R-:W-:Y:S01]  /*2c30*/  LOP3.LUT R63, R63, 0xff, RZ, 0xc0, !PT ;  /* 0x000000ff3f3f7812 */ /* 0x000fe200078ec0ff */
[----:B------:R-:W-:Y:S01]  /*2c40*/  FFMA.FTZ R69, R58, R48, R69 ;  /* 0x000000303a457223 */ /* 0x000fe20000010045 */
[----:B------:R-:W-:Y:S01]  /*2c50*/  LOP3.LUT R60, R60, 0xff, RZ, 0xc0, !PT ;  /* 0x000000ff3c3c7812 */ /* 0x000fe200078ec0ff */
[----:B------:R2:W-:Y:S01]  /*2c60*/  I2F.F16 R21, R62 ;  /* 0x0000003e00157306 */ /* 0x0005e20000200c00 */
[----:B------:R-:W-:Y:S01]  /*2c70*/  LOP3.LUT R6, R6, 0xff, RZ, 0xc0, !PT ;  /* 0x000000ff06067812 */ /* 0x000fe200078ec0ff */
[----:B------:R-:W-:Y:S01]  /*2c80*/  FFMA.FTZ R47, R54, R53, R61 ;  /* 0x00000035362f7223 */ /* 0x000fe2000001003d */
[----:B------:R-:W-:Y:S01]  /*2c90*/  LOP3.LUT R59, R59, 0xff, RZ, 0xc0, !PT ;  /* 0x000000ff3b3b7812 */ /* 0x000fe200078ec0ff */
[----:B------:R-:W-:Y:S01]  /*2ca0*/  FFMA.FTZ R68, R53, R44, R69 ;  /* 0x0000002c35447223 */ /* 0x000fe20000010045 */
[----:B------:R-:W-:Y:S01]  /*2cb0*/  LEA.HI R61, R7, 0xffffff80, RZ, 0x8 ;  /* 0xffffff80073d7811 */ /* 0x000fe200078f40ff */
[----:B-1----:R-:W-:Y:S01]  /*2cc0*/  HADD2.F32 R49, -RZ, R49.H0_H0 ;  /* 0x20000031ff317230 */ /* 0x002fe20000004100 */
[----:B------:R-:W-:Y:S01]  /*2cd0*/  IADD3 R63, R63, -0x80, RZ ;  /* 0xffffff803f3f7810 */ /* 0x000fe20007ffe0ff */
[----:B------:R-:W1:Y:S01]  /*2ce0*/  I2F.F16 R50, R50 ;  /* 0x0000003200327306 */ /* 0x000e620000200c00 */
[----:B--2---:R-:W-:Y:S01]  /*2cf0*/  FFMA.FTZ R62, R58, R42, R65 ;  /* 0x0000002a3a3e7223 */ /* 0x004fe20000010041 */
[----:B------:R-:W-:Y:S01]  /*2d00*/  HADD2.F32 R58, -RZ, R45.H0_H0 ;  /* 0x2000002dff3a7230 */ /* 0x000fe20000004100 */
[----:B------:R-:W-:Y:S01]  /*2d10*/  IADD3 R7, R60, -0x80, RZ ;  /* 0xffffff803c077810 */ /* 0x000fe20007ffe0ff */
[----:B------:R-:W-:Y:S01]  /*2d20*/  HADD2.F32 R51, -RZ, R51.H0_H0 ;  /* 0x20000033ff337230 */ /* 0x000fe20000004100 */
[----:B------:R-:W-:Y:S01]  /*2d30*/  IADD3 R6, R6, -0x80, RZ ;  /* 0xffffff8006067810 */ /* 0x000fe20007ffe0ff */
[----:B------:R-:W-:Y:S01]  /*2d40*/  FFMA.FTZ R65, R53, R46, R62 ;  /* 0x0000002e35417223 */ /* 0x000fe2000001003e */
[----:B------:R-:W-:Y:S01]  /*2d50*/  IADD3 R59, R59, -0x80, RZ ;  /* 0xffffff803b3b7810 */ /* 0x000fe20007ffe0ff */
[----:B------:R-:W2:Y:S01]  /*2d60*/  I2F.F16 R52, R52 ;  /* 0x0000003400347306 */ /* 0x000ea20000200c00 */
[----:B------:R-:W-:Y:S01]  /*2d70*/  FFMA.FTZ R67, R53, R58, R67 ;  /* 0x0000003a35437223 */ /* 0x000fe20000010043 */
[----:B0-----:R-:W-:-:S02]  /*2d80*/  HADD2.F32 R62, -RZ, R22.H0_H0 ;  /* 0x20000016ff3e7230 */ /* 0x001fc40000004100 */
[----:B------:R-:W-:-:S03]  /*2d90*/  HADD2.F32 R60, -RZ, R23.H0_H0 ;  /* 0x20000017ff3c7230 */ /* 0x000fc60000004100 */
[C---:B------:R-:W-:Y:S01]  /*2da0*/  FFMA.FTZ R64, R62.reuse, R49, R65 ;  /* 0x000000313e407223 */ /* 0x040fe20000010041 */
[----:B------:R-:W0:Y:S01]  /*2db0*/  I2F.F16 R56, R56 ;  /* 0x0000003800387306 */ /* 0x000e220000200c00 */
[----:B-1----:R-:W-:Y:S02]  /*2dc0*/  HADD2.F32 R50, -RZ, R50.H0_H0 ;  /* 0x20000032ff327230 */ /* 0x002fe40000004100 */
[----:B------:R-:W-:-:S03]  /*2dd0*/  FFMA.FTZ R68, R62, R51, R68 ;  /* 0x000000333e447223 */ /* 0x000fc60000010044 */
[----:B------:R-:W-:Y:S01]  /*2de0*/  FFMA.FTZ R66, R62, R50, R67 ;  /* 0x000000323e427223 */ /* 0x000fe20000010043 */
[----:B--2---:R-:W-:Y:S01]  /*2df0*/  HADD2.F32 R52, -RZ, R52.H0_H0 ;  /* 0x20000034ff347230 */ /* 0x004fe20000004100 */
[----:B------:R-:W1:Y:S01]  /*2e00*/  I2F.F16 R55, R63 ;  /* 0x0000003f00377306 */ /* 0x000e620000200c00 */
[----:B0-----:R-:W-:-:S07]  /*2e10*/  HADD2.F32 R56, -RZ, R56.H0_H0 ;  /* 0x20000038ff387230 */ /* 0x001fce0000004100 */
[----:B------:R0:W-:Y:S01]  /*2e20*/  I2F.F16 R53, R6 ;  /* 0x0000000600357306 */ /* 0x0001e20000200c00 */
[----:B-1----:R-:W-:-:S07]  /*2e30*/  HADD2.F32 R55, -RZ, R55.H0_H0 ;  /* 0x20000037ff377230 */ /* 0x002fce0000004100 */
[----:B------:R-:W1:Y:S01]  /*2e40*/  I2F.F16 R57, R57 ;  /* 0x0000003900397306 */ /* 0x000e620000200c00 */
[----:B0-----:R-:W-:Y:S02]  /*2e50*/  HADD2.F32 R6, -RZ, R23.H1_H1 ;  /* 0x30000017ff067230 */ /* 0x001fe40000004100 */
[----:B------:R-:W-:-:S05]  /*2e60*/  HADD2.F32 R23, -RZ, R21.H0_H0 ;  /* 0x20000015ff177230 */ /* 0x000fca0000004100 */
[----:B------:R0:W2:Y:S01]  /*2e70*/  I2F.F16 R45, R59 ;  /* 0x0000003b002d7306 */ /* 0x0000a20000200c00 */
[----:B-1----:R-:W-:-:S07]  /*2e80*/  HADD2.F32 R57, -RZ, R57.H0_H0 ;  /* 0x20000039ff397230 */ /* 0x002fce0000004100 */
[----:B------:R-:W1:Y:S01]  /*2e90*/  I2F.F16 R7, R7 ;  /* 0x0000000700077306 */ /* 0x000e620000200c00 */
[----:B0-----:R-:W-:Y:S02]  /*2ea0*/  HADD2.F32 R59, -RZ, R22.H1_H1 ;  /* 0x30000016ff3b7230 */ /* 0x001fe40000004100 */
[----:B------:R-:W-:-:S03]  /*2eb0*/  HADD2.F32 R22, -RZ, R20.H0_H0 ;  /* 0x20000014ff167230 */ /* 0x000fc60000004100 */
[C---:B------:R-:W-:Y:S01]  /*2ec0*/  FFMA.FTZ R66, R59.reuse, R23, R66 ;  /* 0x000000173b427223 */ /* 0x040fe20000010042 */
[----:B--2---:R-:W-:Y:S01]  /*2ed0*/  HADD2.F32 R45, -RZ, R45.H0_H0 ;  /* 0x2000002dff2d7230 */ /* 0x004fe20000004100 */
[----:B------:R-:W0:Y:S01]  /*2ee0*/  I2F.F16 R25, R25 ;  /* 0x0000001900197306 */ /* 0x000e220000200c00 */
[----:B------:R-:W-:Y:S01]  /*2ef0*/  FFMA.FTZ R63, R22, R62, R47 ;  /* 0x0000003e163f7223 */ /* 0x000fe2000001002f */
[----:B------:R-:W-:Y:S02]  /*2f00*/  HADD2.F32 R47, -RZ, R53.H0_H0 ;  /* 0x20000035ff2f7230 */ /* 0x000fe40000004100 */
[C---:B------:R-:W-:Y:S01]  /*2f10*/  FFMA.FTZ R68, R59.reuse, R55, R68 ;  /* 0x000000373b447223 */ /* 0x040fe20000010044 */
[----:B------:R-:W-:Y:S01]  /*2f20*/  FFMA.FTZ R20, R52, R59, R63 ;  /* 0x0000003b34147223 */ /* 0x000fe2000001003f */
[----:B-1----:R-:W-:Y:S02]  /*2f30*/  HADD2.F32 R53, -RZ, R7.H0_H0 ;  /* 0x20000007ff357230 */ /* 0x002fe40000004100 */
[----:B------:R-:W1:Y:S01]  /*2f40*/  I2F.F16 R28, R28 ;  /* 0x0000001c001c7306 */ /* 0x000e620000200c00 */
[----:B------:R-:W-:Y:S01]  /*2f50*/  FFMA.FTZ R7, R59, R56, R64 ;  /* 0x000000383b077223 */ /* 0x000fe20000010040 */
[----:B------:R-:W-:Y:S01]  /*2f60*/  FFMA.FTZ R20, R57, R60, R20 ;  /* 0x0000003c39147223 */ /* 0x000fe20000010014 */
[C---:B------:R-:W-:Y:S01]  /*2f70*/  FFMA.FTZ R66, R60.reuse, R47, R66 ;  /* 0x0000002f3c427223 */ /* 0x040fe20000010042 */
[C---:B------:R-:W-:Y:S01]  /*2f80*/  FFMA.FTZ R68, R60.reuse, R53, R68 ;  /* 0x000000353c447223 */ /* 0x040fe20000010044 */
[----:B------:R-:W-:Y:S01]  /*2f90*/  FFMA.FTZ R7, R60, R45, R7 ;  /* 0x0000002d3c077223 */ /* 0x000fe20000010007 */
[----:B------:R-:W-:-:S02]  /*2fa0*/  HADD2.F32 R60, -RZ, R94.H1_H1 ;  /* 0x3000005eff3c7230 */ /* 0x000fc40000004100 */
[----:B------:R-:W2:Y:S01]  /*2fb0*/  I2F.F16 R32, R32 ;  /* 0x0000002000207306 */ /* 0x000ea20000200c00 */
[----:B0-----:R-:W-:Y:S02]  /*2fc0*/  HADD2.F32 R25, -RZ, R25.H0_H0 ;  /* 0x20000019ff197230 */ /* 0x001fe40000004100 */
[----:B------:R-:W-:-:S03]  /*2fd0*/  HADD2.F32 R59, -RZ, R92.H0_H0 ;  /* 0x2000005cff3b7230 */ /* 0x000fc60000004100 */
[----:B------:R-:W-:Y:S01]  /*2fe0*/  FFMA.FTZ R20, R25, R6, R20 ;  /* 0x0000000619147223 */ /* 0x000fe20000010014 */
[----:B-1----:R-:W-:Y:S01]  /*2ff0*/  HADD2.F32 R63, -RZ, R28.H0_H0 ;  /* 0x2000001cff3f7230 */ /* 0x002fe20000004100 */
[----:B------:R0:W1:Y:S01]  /*3000*/  I2F.F16 R65, R61 ;  /* 0x0000003d00417306 */ /* 0x0000620000200c00 */
[----:B------:R-:W-:-:S03]  /*3010*/  HADD2.F32 R28, -RZ, R92.H1_H1 ;  /* 0x3000005cff1c7230 */ /* 0x000fc60000004100 */
[----:B------:R-:W-:Y:S01]  /*3020*/  FFMA.FTZ R7, R6, R63, R7 ;  /* 0x0000003f06077223 */ /* 0x000fe20000010007 */
[----:B--2---:R-:W-:-:S03]  /*3030*/  HADD2.F32 R67, -RZ, R32.H0_H0 ;  /* 0x20000020ff437230 */ /* 0x004fc60000004100 */
[----:B------:R-:W-:Y:S01]  /*3040*/  FMUL.FTZ R7, R7, R60 ;  /* 0x0000003c07077220 */ /* 0x000fe20000410000 */
[----:B0-----:R-:W-:Y:S02]  /*3050*/  HADD2.F32 R61, -RZ, R94.H0_H0 ;  /* 0x2000005eff3d7230 */ /* 0x001fe40000004100 */
[----:B------:R-:W-:Y:S02]  /*3060*/  FFMA.FTZ R66, R6, R67, R66 ;  /* 0x0000004306427223 */ /* 0x000fe40000010042 */
[----:B------:R-:W-:Y:S01]  /*3070*/  F2FP.F16.F32.PACK_AB R7, RZ, R7 ;  /* 0x00000007ff07723e */ /* 0x000fe200000000ff */
[----:B------:R-:W-:Y:S01]  /*3080*/  FMUL.FTZ R20, R20, R61 ;  /* 0x0000003d14147220 */ /* 0x000fe20000410000 */
[----:B-1----:R-:W-:Y:S02]  /*3090*/  HADD2.F32 R65, -RZ, R65.H0_H0 ;  /* 0x20000041ff417230 */ /* 0x002fe40000004100 */
        /* <DEDUP_REMOVED lines=65> */
.L_x_2829:
[----:B------:R-:W-:Y:S01]  /*34b0*/  IMAD.WIDE R30, R37, 0x8, R30 ;  /* 0x00000008251e7825 */ /* 0x000fe200078e021e */
[----:B------:R-:W-:Y:S06]  /*34c0*/  @!P1 BRA `(.L_x_2830) ;  /* 0x0000000c00ec9947 */ /* 0x000fec0003800000 */
[----:B-----5:R-:W2:Y:S01]  /*34d0*/  LDG.E.128.CONSTANT R20, desc[UR6][R30.64] ;  /* 0x000000061e147981 */ /* 0x020ea2000c1e9d00 */
[----:B------:R-:W-:Y:S02]  /*34e0*/  LOP3.LUT R2, R15, 0xff, RZ, 0xc0, !PT ;  /* 0x000000ff0f027812 */ /* 0x000fe400078ec0ff */
        /* <DEDUP_REMOVED lines=9> */
[----:B------:R-:W-:Y:S01]  /*3580*/  LOP3.LUT R5, R5, 0xff, RZ, 0xc0, !PT ;  /* 0x000000ff05057812 */ /* 0x000fe200078ec0ff */
[----:B------:R0:W-:Y:S01]  /*3590*/  I2F.F16 R34, R2 ;  /* 0x0000000200227306 */ /* 0x0001e20000200c00 */
[----:B------:R-:W-:Y:S02]  /*35a0*/  IADD3 R3, R3, -0x80, RZ ;  /* 0xffffff8003037810 */ /* 0x000fe40007ffe0ff */
[C---:B------:R-:W-:Y:S02]  /*35b0*/  LEA.HI R41, R13.reuse, 0xffffff80, RZ, 0x8 ;  /* 0xffffff800d297811 */ /* 0x040fe400078f40ff */
[----:B------:R-:W-:-:S02]  /*35c0*/  LOP3.LUT R0, R13, 0xff, RZ, 0xc0, !PT ;  /* 0x000000ff0d007812 */ /* 0x000fc400078ec0ff */
[----:B------:R-:W-:Y:S01]  /*35d0*/  IADD3 R52, R5, -0x80, RZ ;  /* 0xffffff8005347810 */ /* 0x000fe20007ffe0ff */
[----:B------:R1:W-:Y:S01]  /*35e0*/  I2F.F16 R45, R3 ;  /* 0x00000003002d7306 */ /* 0x0003e20000200c00 */
[--C-:B0-----:R-:W-:Y:S02]  /*35f0*/  SHF.R.U32.HI R2, RZ, 0x8, R13.reuse ;  /* 0x00000008ff027819 */ /* 0x101fe4000001160d */
[----:B------:R-:W-:Y:S02]  /*3600*/  SHF.R.U32.HI R13, RZ, 0x10, R13 ;  /* 0x00000010ff0d7819 */ /* 0x000fe4000001160d */
[----:B------:R-:W-:Y:S02]  /*3610*/  LOP3.LUT R2, R2, 0xff, RZ, 0xc0, !PT ;  /* 0x000000ff02027812 */ /* 0x000fe400078ec0ff */
[----:B------:R-:W-:Y:S01]  /*3620*/  SHF.R.U32.HI R5, RZ, 0x8, R15 ;  /* 0x00000008ff057819 */ /* 0x000fe2000001160f */
[----:B------:R-:W-:Y:S01]  /*3630*/  I2F.F16 R43, R43 ;  /* 0x0000002b002b7306 */ /* 0x000fe20000200c00 */
[----:B------:R-:W-:-:S02]  /*3640*/  IADD3 R50, R2, -0x80, RZ ;  /* 0xffffff8002327810 */ /* 0x000fc40007ffe0ff */
[----:B-1----:R-:W0:Y:S01]  /*3650*/  LDS.64 R2, [UR4+0x20] ;  /* 0x00002004ff027984 */ /* 0x002e220008000a00 */
[----:B------:R-:W-:Y:S02]  /*3660*/  LOP3.LUT R13, R13, 0xff, RZ, 0xc0, !PT ;  /* 0x000000ff0d0d7812 */ /* 0x000fe400078ec0ff */
[----:B------:R-:W-:Y:S02]  /*3670*/  LOP3.LUT R5, R5, 0xff, RZ, 0xc0, !PT ;  /* 0x000000ff05057812 */ /* 0x000fe400078ec0ff */
[----:B------:R-:W-:Y:S01]  /*3680*/  IADD3 R13, R13, -0x80, RZ ;  /* 0xffffff800d0d7810 */ /* 0x000fe20007ffe0ff */
[----:B------:R-:W-:Y:S01]  /*3690*/  I2F.F16 R52, R52 ;  /* 0x0000003400347306 */ /* 0x000fe20000200c00 */
[----:B------:R-:W-:Y:S02]  /*36a0*/  IADD3 R6, R5, -0x80, RZ ;  /* 0xffffff8005067810 */ /* 0x000fe40007ffe0ff */
[----:B------:R-:W-:Y:S02]  /*36b0*/  IADD3 R0, R0, -0x80, RZ ;  /* 0xffffff8000007810 */ /* 0x000fe40007ffe0ff */
[----:B------:R-:W-:-:S02]  /*36c0*/  LEA.HI R42, R12, 0xffffff80, RZ, 0x8 ;  /* 0xffffff800c2a7811 */ /* 0x000fc400078f40ff */
[----:B------:R-:W-:Y:S01]  /*36d0*/  LEA.HI R33, R15, 0xffffff80, RZ, 0x8 ;  /* 0xffffff800f217811 */ /* 0x000fe200078f40ff */
[----:B------:R-:W-:Y:S01]  /*36e0*/  I2F.F16 R46, R13 ;  /* 0x0000000d002e7306 */ /* 0x000fe20000200c00 */
[----:B------:R-:W-:Y:S02]  /*36f0*/  SHF.R.U32.HI R12, RZ, 0x10, R12 ;  /* 0x00000010ff0c7819 */ /* 0x000fe4000001160c */
[----:B------:R-:W-:Y:S02]  /*3700*/  SHF.R.U32.HI R15, RZ, 0x10, R15 ;  /* 0x00000010ff0f7819 */ /* 0x000fe4000001160f */
[----:B------:R-:W-:Y:S02]  /*3710*/  LEA.HI R35, R14, 0xffffff80, RZ, 0x8 ;  /* 0xffffff800e237811 */ /* 0x000fe400078f40ff */
[----:B------:R-:W-:Y:S01]  /*3720*/  LOP3.LUT R12, R12, 0xff, RZ, 0xc0, !PT ;  /* 0x000000ff0c0c7812 */ /* 0x000fe200078ec0ff */
[----:B------:R-:W-:Y:S01]  /*3730*/  I2F.F16 R60, R6 ;  /* 0x00000006003c7306 */ /* 0x000fe20000200c00 */
[----:B------:R-:W-:-:S02]  /*3740*/  SHF.R.U32.HI R14, RZ, 0x10, R14 ;  /* 0x00000010ff0e7819 */ /* 0x000fc4000001160e */
[----:B------:R-:W-:Y:S02]  /*3750*/  LOP3.LUT R15, R15, 0xff, RZ, 0xc0, !PT ;  /* 0x000000ff0f0f7812 */ /* 0x000fe400078ec0ff */
[----:B------:R-:W-:Y:S02]  /*3760*/  IADD3 R12, R12, -0x80, RZ ;  /* 0xffffff800c0c7810 */ /* 0x000fe40007ffe0ff */
[----:B------:R-:W-:Y:S01]  /*3770*/  LOP3.LUT R14, R14, 0xff, RZ, 0xc0, !PT ;  /* 0x000000ff0e0e7812 */ /* 0x000fe200078ec0ff */
[----:B------:R-:W1:Y:S01]  /*3780*/  I2F.F16 R0, R0 ;  /* 0x0000000000007306 */ /* 0x000e620000200c00 */
[----:B------:R-:W-:Y:S02]  /*3790*/  IADD3 R15, R15, -0x80, RZ ;  /* 0xffffff800f0f7810 */ /* 0x000fe40007ffe0ff */
[----:B------:R-:W-:Y:S02]  /*37a0*/  IADD3 R14, R14, -0x80, RZ ;  /* 0xffffff800e0e7810 */ /* 0x000fe40007ffe0ff */
[----:B------:R-:W-:-:S03]  /*37b0*/  ISETP.GE.AND P2, PT, R39, 0x2, PT ;  /* 0x000000022700780c */ /* 0x000fc60003f46270 */
[----:B------:R-:W-:Y:S01]  /*37c0*/  I2F.F16 R50, R50 ;  /* 0x0000003200327306 */ /* 0x000fe20000200c00 */
[----:B0-----:R-:W-:Y:S02]  /*37d0*/  HADD2.F32 R61, -RZ, R2.H1_H1 ;  /* 0x30000002ff3d7230 */ /* 0x001fe40000004100 */
[--C-:B------:R-:W-:Y:S02]  /*37e0*/  HADD2.F32 R56, -RZ, R3.reuse.H0_H0 ;  /* 0x20000003ff387230 */ /* 0x100fe40000004100 */
[----:B------:R-:W-:-:S03]  /*37f0*/  HADD2.F32 R49, -RZ, R3.H1_H1 ;  /* 0x30000003ff317230 */ /* 0x000fc60000004100 */
[----:B------:R-:W-:Y:S01]  /*3800*/  I2F.F16 R53, R15 ;  /* 0x0000000f00357306 */ /* 0x000fe20000200c00 */
[----:B-1----:R-:W-:-:S07]  /*3810*/  HADD2.F32 R0, -RZ, R0.H0_H0 ;  /* 0x20000000ff007230 */ /* 0x002fce0000004100 */
[----:B------:R-:W-:Y:S08]  /*3820*/  I2F.F16 R12, R12 ;  /* 0x0000000c000c7306 */ /* 0x000ff00000200c00 */
[----:B------:R-:W-:Y:S08]  /*3830*/  I2F.F16 R51, R14 ;  /* 0x0000000e00337306 */ /* 0x000ff00000200c00 */
[----:B------:R-:W-:Y:S08]  /*3840*/  I2F.F16 R41, R41 ;  /* 0x0000002900297306 */ /* 0x000ff00000200c00 */
[----:B------:R-:W0:Y:S08]  /*3850*/  I2F.F16 R42, R42 ;  /* 0x0000002a002a7306 */ /* 0x000e300000200c00 */
[----:B------:R-:W1:Y:S01]  /*3860*/  I2F.F16 R35, R35 ;  /* 0x0000002300237306 */ /* 0x000e620000200c00 */
        /* <DEDUP_REMOVED lines=8> */
[----:B------:R-:W0:Y:S01]  /*38f0*/  LDS.64 R6, [UR4+0x28] ;  /* 0x00002804ff067984 */ /* 0x000e220008000a00 */
[----:B------:R-:W-:Y:S01]  /*3900*/  LOP3.LUT R5, R22, 0xff, RZ, 0xc0, !PT ;  /* 0x000000ff16057812 */ /* 0x000fe200078ec0ff */
[----:B------:R-:W-:Y:S01]  /*3910*/  I2F.F16 R13, R13 ;  /* 0x0000000d000d7306 */ /* 0x000fe20000200c00 */
[----:B------:R-:W-:-:S02]  /*3920*/  SHF.R.U32.HI R3, RZ, 0x8, R21 ;  /* 0x00000008ff037819 */ /* 0x000fc40000011615 */
[----:B------:R-:W-:Y:S01]  /*3930*/  IADD3 R47, R5, -0x80, RZ ;  /* 0xffffff80052f7810 */ /* 0x000fe20007ffe0ff */
[----:B------:R-:W-:Y:S01]  /*3940*/  HADD2.F32 R5, -RZ, R2.H0_H0 ;  /* 0x20000002ff057230 */ /* 0x000fe20000004100 */
[----:B------:R-:W-:Y:S02]  /*3950*/  SHF.R.U32.HI R2, RZ, 0x8, R20 ;  /* 0x00000008ff027819 */ /* 0x000fe40000011614 */
[----:B------:R-:W-:Y:S01]  /*3960*/  SHF.R.U32.HI R15, RZ, 0x8, R22 ;  /* 0x00000008ff0f7819 */ /* 0x000fe20000011616 */
[----:B------:R-:W2:Y:S01]  /*3970*/  I2F.F16 R48, R48 ;  /* 0x0000003000307306 */ /* 0x000ea20000200c00 */
[----:B------:R-:W-:Y:S02]  /*3980*/  LOP3.LUT R2, R2, 0xff, RZ, 0xc0, !PT ;  /* 0x000000ff02027812 */ /* 0x000fe400078ec0ff */
[----:B------:R-:W-:Y:S02]  /*3990*/  LEA.HI R25, R20, 0xffffff80, RZ, 0x8 ;  /* 0xffffff8014197811 */ /* 0x000fe400078f40ff */
[----:B------:R-:W-:Y:S01]  /*39a0*/  IADD3 R54, R2, -0x80, RZ ;  /* 0xffffff8002367810 */ /* 0x000fe20007ffe0ff */
[----:B------:R-:W-:Y:S01]  /*39b0*/  HADD2.F32 R2, -RZ, R4.H0_H0 ;  /* 0x20000004ff027230 */ /* 0x000fe20000004100 */
[----:B------:R-:W-:Y:S01]  /*39c0*/  SHF.R.U32.HI R57, RZ, 0x10, R20 ;  /* 0x00000010ff397819 */ /* 0x000fe20000011614 */
[----:B------:R-:W-:Y:S01]  /*39d0*/  HADD2.F32 R4, -RZ, R43.H0_H0 ;  /* 0x2000002bff047230 */ /* 0x000fe20000004100 */
[----:B------:R-:W-:Y:S01]  /*39e0*/  LOP3.LUT R14, R3, 0xff, RZ, 0xc0, !PT ;  /* 0x000000ff030e7812 */ /* 0x000fe200078ec0ff */
[----:B------:R-:W-:Y:S01]  /*39f0*/  HADD2.F32 R3, -RZ, R34.H0_H0 ;  /* 0x20000022ff037230 */ /* 0x000fe20000004100 */
[----:B------:R-:W-:Y:S01]  /*3a00*/  SHF.R.U32.HI R20, RZ, 0x8, R23 ;  /* 0x00000008ff147819 */ /* 0x000fe20000011617 */
[----:B------:R-:W-:Y:S01]  /*3a10*/  HADD2.F32 R34, -RZ, R52.H0_H0 ;  /* 0x20000034ff227230 */ /* 0x000fe20000004100 */
[----:B------:R-:W-:Y:S01]  /*3a20*/  LOP3.LUT R15, R15, 0xff, RZ, 0xc0, !PT ;  /* 0x000000ff0f0f7812 */ /* 0x000fe200078ec0ff */
[----:B------:R-:W-:Y:S01]  /*3a30*/  FFMA.FTZ R52, R5, R0, RZ ;  /* 0x0000000005347223 */ /* 0x000fe200000100ff */
[----:B------:R-:W-:Y:S01]  /*3a40*/  IADD3 R55, R14, -0x80, RZ ;  /* 0xffffff800e377810 */ /* 0x000fe20007ffe0ff */
[----:B------:R-:W-:Y:S01]  /*3a50*/  HADD2.F32 R14, -RZ, R45.H0_H0 ;  /* 0x2000002dff0e7230 */ /* 0x000fe20000004100 */
[----:B------:R-:W-:Y:S01]  /*3a60*/  LOP3.LUT R59, R20, 0xff, RZ, 0xc0, !PT ;  /* 0x000000ff143b7812 */ /* 0x000fe200078ec0ff */
[----:B------:R-:W-:Y:S01]  /*3a70*/  HADD2.F32 R20, -RZ, R60.H0_H0 ;  /* 0x2000003cff147230 */ /* 0x000fe20000004100 */
[----:B------:R-:W-:Y:S01]  /*3a80*/  IADD3 R58, R15, -0x80, RZ ;  /* 0xffffff800f3a7810 */ /* 0x000fe20007ffe0ff */
[----:B------:R-:W-:-:S02]  /*3a90*/  HADD2.F32 R15, -RZ, R50.H0_H0 ;  /* 0x20000032ff0f7230 */ /* 0x000fc40000004100 */
[----:B------:R-:W-:Y:S01]  /*3aa0*/  FFMA.FTZ R43, R3, R5, RZ ;  /* 0x00000005032b7223 */ /* 0x000fe200000100ff */
[C---:B------:R-:W-:Y:S01]  /*3ab0*/  FFMA.FTZ R45, R5.reuse, R4, RZ ;  /* 0x00000004052d7223 */ /* 0x040fe200000100ff */
[----:B------:R-:W-:Y:S01]  /*3ac0*/  FFMA.FTZ R5, R5, R2, RZ ;  /* 0x0000000205057223 */ /* 0x000fe200000100ff */
[----:B------:R-:W-:Y:S01]  /*3ad0*/  LEA.HI R28, R21, 0xffffff80, RZ, 0x8 ;  /* 0xffffff80151c7811 */ /* 0x000fe200078f40ff */
[C---:B------:R-:W-:Y:S01]  /*3ae0*/  FFMA.FTZ R63, R61.reuse, R15, R52 ;  /* 0x0000000f3d3f7223 */ /* 0x040fe20000010034 */
[----:B------:R-:W-:Y:S01]  /*3af0*/  SHF.R.U32.HI R52, RZ, 0x10, R21 ;  /* 0x00000010ff347819 */ /* 0x000fe20000011615 */
[----:B------:R-:W-:Y:S01]  /*3b00*/  FFMA.FTZ R64, R61, R20, R5 ;  /* 0x000000143d407223 */ /* 0x000fe20000010005 */
[----:B------:R-:W-:Y:S01]  /*3b10*/  LOP3.LUT R57, R57, 0xff, RZ, 0xc0, !PT ;  /* 0x000000ff39397812 */ /* 0x000fe200078ec0ff */
[----:B------:R-:W-:Y:S02]  /*3b20*/  HADD2.F32 R5, -RZ, R12.H0_H0 ;  /* 0x2000000cff057230 */ /* 0x000fe40000004100 */
[----:B------:R-:W-:Y:S01]  /*3b30*/  FFMA.FTZ R60, R14, R61, R43 ;  /* 0x0000003d0e3c7223 */ /* 0x000fe2000001002b */
[----:B------:R-:W-:Y:S01]  /*3b40*/  FFMA.FTZ R62, R61, R34, R45 ;  /* 0x000000223d3e7223 */ /* 0x000fe2000001002d */
[----:B------:R-:W-:Y:S01]  /*3b50*/  HADD2.F32 R21, -RZ, R46.H0_H0 ;  /* 0x2000002eff157230 */ /* 0x000fe20000004100 */
[----:B------:R-:W-:Y:S01]  /*3b60*/  SHF.R.U32.HI R46, RZ, 0x10, R22 ;  /* 0x00000010ff2e7819 */ /* 0x000fe20000011616 */
[----:B------:R-:W-:Y:S01]  /*3b70*/  HADD2.F32 R43, -RZ, R51.H0_H0 ;  /* 0x20000033ff2b7230 */ /* 0x000fe20000004100 */
[----:B------:R-:W-:Y:S01]  /*3b80*/  IADD3 R51, R57, -0x80, RZ ;  /* 0xffffff8039337810 */ /* 0x000fe20007ffe0ff */
[----:B------:R-:W-:-:S02]  /*3b90*/  HADD2.F32 R45, -RZ, R53.H0_H0 ;  /* 0x20000035ff2d7230 */ /* 0x000fc40000004100 */
[----:B------:R-:W-:Y:S01]  /*3ba0*/  FFMA.FTZ R57, R5, R56, R60 ;  /* 0x0000003805397223 */ /* 0x000fe2000001003c */
[C---:B------:R-:W-:Y:S01]  /*3bb0*/  FFMA.FTZ R60, R56.reuse, R21, R63 ;  /* 0x00000015383c7223 */ /* 0x040fe2000001003f */
[----:B------:R-:W-:Y:S01]  /*3bc0*/  FFMA.FTZ R61, R56, R43, R62 ;  /* 0x0000002b383d7223 */ /* 0x000fe2000001003e */
[----:B------:R-:W-:Y:S01]  /*3bd0*/  LEA.HI R32, R22, 0xffffff80, RZ, 0x8 ;  /* 0xffffff8016207811 */ /* 0x000fe200078f40ff */
[----:B------:R-:W-:Y:S01]  /*3be0*/  FFMA.FTZ R63, R56, R45, R64 ;  /* 0x0000002d383f7223 */ /* 0x000fe20000010040 */
[----:B------:R-:W-:Y:S01]  /*3bf0*/  SHF.R.U32.HI R56, RZ, 0x10, R23 ;  /* 0x00000010ff387819 */ /* 0x000fe20000011617 */
[----:B------:R-:W3:Y:S01]  /*3c00*/  I2F.F16 R44, R44 ;  /* 0x0000002c002c7306 */ /* 0x000ee20000200c00 */
[----:B------:R-:W-:Y:S01]  /*3c10*/  LOP3.LUT R52, R52, 0xff, RZ, 0xc0, !PT ;  /* 0x000000ff34347812 */ /* 0x000fe200078ec0ff */
[----:B------:R-:W-:Y:S01]  /*3c20*/  HADD2.F32 R22, -RZ, R41.H0_H0 ;  /* 0x20000029ff167230 */ /* 0x000fe20000004100 */
[----:B------:R-:W-:Y:S01]  /*3c30*/  LOP3.LUT R41, R46, 0xff, RZ, 0xc0, !PT ;  /* 0x000000ff2e297812 */ /* 0x000fe200078ec0ff */
[----:B-1----:R-:W-:Y:S01]  /*3c40*/  HADD2.F32 R46, -RZ, R35.H0_H0 ;  /* 0x20000023ff2e7230 */ /* 0x002fe20000004100 */
[----:B------:R-:W-:Y:S01]  /*3c50*/  IADD3 R59, R59, -0x80, RZ ;  /* 0xffffff803b3b7810 */ /* 0x000fe20007ffe0ff */
[----:B--2---:R-:W-:Y:S01]  /*3c60*/  HADD2.F32 R48, -RZ, R48.H0_H0 ;  /* 0x20000030ff307230 */ /* 0x004fe20000004100 */
[----:B------:R-:W-:Y:S01]  /*3c70*/  LOP3.LUT R56, R56, 0xff, RZ, 0xc0, !PT ;  /* 0x000000ff38387812 */ /* 0x000fe200078ec0ff */
[----:B------:R-:W1:Y:S01]  /*3c80*/  I2F.F16 R47, R47 ;  /* 0x0000002f002f7306 */ /* 0x000e620000200c00 */
[----:B------:R-:W-:Y:S01]  /*3c90*/  IADD3 R53, R52, -0x80, RZ ;  /* 0xffffff8034357810 */ /* 0x000fe20007ffe0ff */
[----:B------:R-:W-:Y:S01]  /*3ca0*/  HADD2.F32 R52, -RZ, R33.H0_H0 ;  /* 0x20000021ff347230 */ /* 0x000fe20000004100 */
[----:B------:R-:W-:Y:S01]  /*3cb0*/  IADD3 R41, R41, -0x80, RZ ;  /* 0xffffff8029297810 */ /* 0x000fe20007ffe0ff */
[C---:B------:R-:W-:Y:S01]  /*3cc0*/  FFMA.FTZ R62, R49.reuse, R22, R60 ;  /* 0x00000016313e7223 */ /* 0x040fe2000001003c */
[----:B------:R-:W-:Y:S01]  /*3cd0*/  IADD3 R56, R56, -0x80, RZ ;  /* 0xffffff8038387810 */ /* 0x000fe20007ffe0ff */
[C---:B------:R-:W-:Y:S01]  /*3ce0*/  FFMA.FTZ R64, R49.reuse, R46, R61 ;  /* 0x0000002e31407223 */ /* 0x040fe2000001003d */
[----:B------:R-:W-:Y:S01]  /*3cf0*/  FFMA.FTZ R63, R49, R52, R63 ;  /* 0x00000034313f7223 */ /* 0x000fe2000001003f */
[----:B------:R-:W2:Y:S01]  /*3d00*/  I2F.F16 R54, R54 ;  /* 0x0000003600367306 */ /* 0x000ea20000200c00 */
[----:B0-----:R-:W-:-:S02]  /*3d10*/  HADD2.F32 R33, -RZ, R6.H0_H0 ;  /* 0x20000006ff217230 */ /* 0x001fc40000004100 */
[----:B---3--:R-:W-:Y:S02]  /*3d20*/  HADD2.F32 R44, -RZ, R44.H0_H0 ;  /* 0x2000002cff2c7230 */ /* 0x008fe40000004100 */
[----:B------:R-:W-:Y:S02]  /*3d30*/  HADD2.F32 R6, -RZ, R6.H1_H1 ;  /* 0x30000006ff067230 */ /* 0x000fe40000004100 */
[----:B-1----:R-:W-:Y:S01]  /*3d40*/  HADD2.F32 R47, -RZ, R47.H0_H0 ;  /* 0x2000002fff2f7230 */ /* 0x002fe20000004100 */
[----:B------:R-:W0:Y:S01]  /*3d50*/  I2F.F16 R55, R55 ;  /* 0x0000003700377306 */ /* 0x000e220000200c00 */
[--C-:B------:R-:W-:Y:S02]  /*3d60*/  HADD2.F32 R60, -RZ, R7.reuse.H0_H0 ;  /* 0x20000007ff3c7230 */ /* 0x100fe40000004100 */
[----:B------:R-:W-:Y:S02]  /*3d70*/  HADD2.F32 R7, -RZ, R7.H1_H1 ;  /* 0x30000007ff077230 */ /* 0x000fe40000004100 */
[----:B--2---:R-:W-:-:S03]  /*3d80*/  HADD2.F32 R54, -RZ, R54.H0_H0 ;  /* 0x20000036ff367230 */ /* 0x004fc60000004100 */
[----:B------:R1:W2:Y:S01]  /*3d90*/  I2F.F16 R50, R58 ;  /* 0x0000003a00327306 */ /* 0x0002a20000200c00 */
[----:B0-----:R-:W-:-:S07]  /*3da0*/  HADD2.F32 R55, -RZ, R55.H0_H0 ;  /* 0x20000037ff377230 */ /* 0x001fce0000004100 */
[----:B------:R0:W-:Y:S01]  /*3db0*/  I2F.F16 R12, R59 ;  /* 0x0000003b000c7306 */ /* 0x0001e20000200c00 */
[----:B-1----:R-:W-:Y:S01]  /*3dc0*/  FFMA.FTZ R58, R42, R49, R57 ;  /* 0x000000312a3a7223 */ /* 0x002fe20000010039 */
[----:B------:R-:W-:Y:S01]  /*3dd0*/  LEA.HI R57, R23, 0xffffff80, RZ, 0x8 ;  /* 0xffffff8017397811 */ /* 0x000fe200078f40ff */
[----:B------:R-:W-:Y:S02]  /*3de0*/  HADD2.F32 R23, -RZ, R13.H0_H0 ;  /* 0x2000000dff177230 */ /* 0x000fe40000004100 */
[----:B--2---:R-:W-:-:S03]  /*3df0*/  HADD2.F32 R50, -RZ, R50.H0_H0 ;  /* 0x20000032ff327230 */ /* 0x004fc60000004100 */
[----:B------:R-:W1:Y:S01]  /*3e00*/  I2F.F16 R51, R51 ;  /* 0x0000003300337306 */ /* 0x000e620000200c00 */
[----:B------:R-:W-:Y:S01]  /*3e10*/  FFMA.FTZ R13, R23, R33, R58 ;  /* 0x00000021170d7223 */ /* 0x000fe2000001003a */
[C---:B------:R-:W-:Y:S01]  /*3e20*/  FFMA.FTZ R58, R33.reuse, R48, R63 ;  /* 0x00000030213a7223 */ /* 0x040fe2000001003f */
[----:B0-----:R-:W-:-:S05]  /*3e30*/  FFMA.FTZ R59, R33, R47, R64 ;  /* 0x0000002f213b7223 */ /* 0x001fca0000010040 */
[----:B------:R0:W2:Y:S01]  /*3e40*/  I2F.F16 R35, R53 ;  /* 0x0000003500237306 */ /* 0x0000a20000200c00 */
[----:B-1----:R-:W-:-:S07]  /*3e50*/  HADD2.F32 R51, -RZ, R51.H0_H0 ;  /* 0x20000033ff337230 */ /* 0x002fce0000004100 */
[----:B------:R1:W3:Y:S01]  /*3e60*/  I2F.F16 R49, R56 ;  /* 0x0000003800317306 */ /* 0x0002e20000200c00 */
[----:B0-----:R-:W-:Y:S01]  /*3e70*/  FFMA.FTZ R53, R33, R44, R62 ;  /* 0x0000002c21357223 */ /* 0x001fe2000001003e */
[----:B------:R-:W-:Y:S02]  /*3e80*/  HADD2.F32 R33, -RZ, R12.H0_H0 ;  /* 0x2000000cff217230 */ /* 0x000fe40000004100 */
[----:B------:R-:W-:Y:S01]  /*3e90*/  FFMA.FTZ R12, R54, R6, R13 ;  /* 0x00000006360c7223 */ /* 0x000fe2000001000d */
[C---:B------:R-:W-:Y:S01]  /*3ea0*/  FFMA.FTZ R53, R6.reuse, R55, R53 ;  /* 0x0000003706357223 */ /* 0x040fe20000010035 */
[----:B--2---:R-:W-:Y:S02]  /*3eb0*/  HADD2.F32 R35, -RZ, R35.H0_H0 ;  /* 0x20000023ff237230 */ /* 0x004fe40000004100 */
[----:B------:R-:W0:Y:S01]  /*3ec0*/  I2F.F16 R41, R41 ;  /* 0x0000002900297306 */ /* 0x000e220000200c00 */
[C---:B------:R-:W-:Y:S01]  /*3ed0*/  FFMA.FTZ R58, R6.reuse, R33, R58 ;  /* 0x00000021063a7223 */ /* 0x040fe2000001003a */
[----:B-1----:R-:W-:Y:S01]  /*3ee0*/  FFMA.FTZ R56, R6, R50, R59 ;  /* 0x0000003206387223 */ /* 0x002fe2000001003b */
[----:B------:R-:W-:Y:S01]  /*3ef0*/  FFMA.FTZ R12, R51, R60, R12 ;  /* 0x0000003c330c7223 */ /* 0x000fe2000001000c */
[----:B------:R-:W-:Y:S01]  /*3f00*/  FFMA.FTZ R6, R60, R35, R53 ;  /* 0x000000233c067223 */ /* 0x000fe20000010035 */
[----:B------:R-:W-:-:S02]  /*3f10*/  HADD2.F32 R53, -RZ, R92.H0_H0 ;  /* 0x2000005cff357230 */ /* 0x000fc40000004100 */
[----:B---3--:R-:W-:Y:S01]  /*3f20*/  HADD2.F32 R49, -RZ, R49.H0_H0 ;  /* 0x20000031ff317230 */ /* 0x008fe20000004100 */
[----:B------:R-:W1:Y:S04]  /*3f30*/  I2F.F16 R25, R25 ;  /* 0x0000001900197306 */ /* 0x000e680000200c00 */
[----:B------:R-:W-:Y:S01]  /*3f40*/  FFMA.FTZ R61, R60, R49, R58 ;  /* 0x000000313c3d7223 */ /* 0x000fe2000001003a */
[----:B0-----:R-:W-:-:S03]  /*3f50*/  HADD2.F32 R41, -RZ, R41.H0_H0 ;  /* 0x20000029ff297230 */ /* 0x001fc60000004100 */
[----:B------:R-:W0:Y:S02]  /*3f60*/  I2F.F16 R28, R28 ;  /* 0x0000001c001c7306 */ /* 0x000e240000200c00 */
[----:B------:R-:W-:Y:S01]  /*3f70*/  FFMA.FTZ R62, R60, R41, R56 ;  /* 0x000000293c3e7223 */ /* 0x000fe20000010038 */
[----:B------:R-:W-:Y:S02]  /*3f80*/  HADD2.F32 R56, -RZ, R94.H1_H1 ;  /* 0x3000005eff387230 */ /* 0x000fe40000004100 */
[----:B-1----:R-:W-:-:S03]  /*3f90*/  HADD2.F32 R25, -RZ, R25.H0_H0 ;  /* 0x20000019ff197230 */ /* 0x002fc60000004100 */
[----:B------:R-:W1:Y:S02]  /*3fa0*/  I2F.F16 R32, R32 ;  /* 0x0000002000207306 */ /* 0x000e640000200c00 */
[----:B------:R-:W-:Y:S01]  /*3fb0*/  FFMA.FTZ R12, R25, R7, R12 ;  /* 0x00000007190c7223 */ /* 0x000fe2000001000c */
[----:B0-----:R-:W-:-:S05]  /*3fc0*/  HADD2.F32 R28, -RZ, R28.H0_H0 ;  /* 0x2000001cff1c7230 */ /* 0x001fca0000004100 */
[----:B------:R0:W2:Y:S01]  /*3fd0*/  I2F.F16 R63, R57 ;  /* 0x00000039003f7306 */ /* 0x0000a20000200c00 */
        /* <DEDUP_REMOVED lines=74> */
.L_x_2830:
[----:B-----5:R-:W-:Y:S01]  /*4480*/  @!P0 IADD3 R16, R24, R29, RZ ;  /* 0x0000001d18108210 */ /* 0x020fe20007ffe0ff */
[----:B------:R-:W-:Y:S01]  /*4490*/  IMAD.WIDE R30, R37, 0x8, R30 ;  /* 0x00000008251e7825 */ /* 0x000fe200078e021e */
[----:B------:R-:W-:Y:S06]  /*44a0*/  @!P1 BRA `(.L_x_2831) ;  /* 0x0000000c00ec9947 */ /* 0x000fec0003800000 */
[----:B------:R-:W2:Y:S01]  /*44b0*/  LDG.E.128.CONSTANT R12, desc[UR6][R30.64] ;  /* 0x000000061e0c7981 */ /* 0x000ea2000c1e9d00 */
        /* <DEDUP_REMOVED lines=13> */
[----:B------:R-:W-:Y:S02]  /*4590*/  IADD3 R6, R5, -0x80, RZ ;  /* 0xffffff8005067810 */ /* 0x000fe40007ffe0ff */
[----:B------:R-:W-:-:S02]  /*45a0*/  SHF.R.U32.HI R5, RZ, 0x8, R11 ;  /* 0x00000008ff057819 */ /* 0x000fc4000001160b */
[----:B------:R-:W-:Y:S01]  /*45b0*/  LEA.HI R25, R9, 0xffffff80, RZ, 0x8 ;  /* 0xffffff8009197811 */ /* 0x000fe200078f40ff */
[----:B------:R1:W-:Y:S01]  /*45c0*/  I2F.F16 R34, R3 ;  /* 0x0000000300227306 */ /* 0x0003e20000200c00 */
[----:B0-----:R-:W-:Y:S02]  /*45d0*/  SHF.R.U32.HI R2, RZ, 0x8, R9 ;  /* 0x00000008ff027819 */ /* 0x001fe40000011609 */
[----:B------:R-:W-:Y:S02]  /*45e0*/  LOP3.LUT R5, R5, 0xff, RZ, 0xc0, !PT ;  /* 0x000000ff05057812 */ /* 0x000fe400078ec0ff */
[----:B------:R-:W-:Y:S02]  /*45f0*/  LOP3.LUT R2, R2, 0xff, RZ, 0xc0, !PT ;  /* 0x000000ff02027812 */ /* 0x000fe400078ec0ff */
[----:B------:R-:W-:Y:S01]  /*4600*/  IADD3 R7, R5, -0x80, RZ ;  /* 0xffffff8005077810 */ /* 0x000fe20007ffe0ff */
[----:B------:R-:W-:Y:S01]  /*4610*/  I2F.F16 R52, R6 ;  /* 0x0000000600347306 */ /* 0x000fe20000200c00 */
[----:B------:R-:W-:-:S02]  /*4620*/  IADD3 R42, R2, -0x80, RZ ;  /* 0xffffff80022a7810 */ /* 0x000fc40007ffe0ff */
[----:B-1----:R-:W0:Y:S01]  /*4630*/  LDS.64 R2, [UR4+0x30] ;  /* 0x00003004ff027984 */ /* 0x002e220008000a00 */
[----:B------:R-:W-:Y:S02]  /*4640*/  LOP3.LUT R0, R9, 0xff, RZ, 0xc0, !PT ;  /* 0x000000ff09007812 */ /* 0x000fe400078ec0ff */
[----:B------:R-:W-:Y:S02]  /*4650*/  SHF.R.U32.HI R9, RZ, 0x10, R9 ;  /* 0x00000010ff097819 */ /* 0x000fe40000011609 */
[----:B------:R-:W-:Y:S01]  /*4660*/  IADD3 R0, R0, -0x80, RZ ;  /* 0xffffff8000007810 */ /* 0x000fe20007ffe0ff */
[----:B------:R-:W-:Y:S01]  /*4670*/  I2F.F16 R56, R7 ;  /* 0x0000000700387306 */ /* 0x000fe20000200c00 */
[----:B------:R-:W-:Y:S02]  /*4680*/  LOP3.LUT R9, R9, 0xff, RZ, 0xc0, !PT ;  /* 0x000000ff09097812 */ /* 0x000fe400078ec0ff */
[----:B------:R-:W-:Y:S02]  /*4690*/  LEA.HI R28, R8, 0xffffff80, RZ, 0x8 ;  /* 0xffffff80081c7811 */ /* 0x000fe400078f40ff */
[----:B------:R-:W-:-:S02]  /*46a0*/  LEA.HI R23, R11, 0xffffff80, RZ, 0x8 ;  /* 0xffffff800b177811 */ /* 0x000fc400078f40ff */
[----:B------:R-:W-:Y:S01]  /*46b0*/  SHF.R.U32.HI R8, RZ, 0x10, R8 ;  /* 0x00000010ff087819 */ /* 0x000fe20000011608 */
[----:B------:R-:W1:Y:S01]  /*46c0*/  I2F.F16 R0, R0 ;  /* 0x0000000000007306 */ /* 0x000e620000200c00 */
[----:B------:R-:W-:Y:S02]  /*46d0*/  SHF.R.U32.HI R11, RZ, 0x10, R11 ;  /* 0x00000010ff0b7819 */ /* 0x000fe4000001160b */
[----:B------:R-:W-:Y:S02]  /*46e0*/  LEA.HI R24, R10, 0xffffff80, RZ, 0x8 ;  /* 0xffffff800a187811 */ /* 0x000fe400078f40ff */
[----:B------:R-:W-:Y:S02]  /*46f0*/  IADD3 R9, R9, -0x80, RZ ;  /* 0xffffff8009097810 */ /* 0x000fe40007ffe0ff */
[----:B------:R-:W-:Y:S01]  /*4700*/  SHF.R.U32.HI R10, RZ, 0x10, R10 ;  /* 0x00000010ff0a7819 */ /* 0x000fe2000001160a */
[----:B------:R-:W-:Y:S01]  /*4710*/  I2F.F16 R33, R33 ;  /* 0x0000002100217306 */ /* 0x000fe20000200c00 */
[----:B------:R-:W-:-:S02]  /*4720*/  LOP3.LUT R8, R8, 0xff, RZ, 0xc0, !PT ;  /* 0x000000ff08087812 */ /* 0x000fc400078ec0ff */
[----:B------:R-:W-:Y:S02]  /*4730*/  LOP3.LUT R11, R11, 0xff, RZ, 0xc0, !PT ;  /* 0x000000ff0b0b7812 */ /* 0x000fe400078ec0ff */
[----:B------:R-:W-:Y:S02]  /*4740*/  LOP3.LUT R10, R10, 0xff, RZ, 0xc0, !PT ;  /* 0x000000ff0a0a7812 */ /* 0x000fe400078ec0ff */
[----:B------:R-:W-:Y:S01]  /*4750*/  IADD3 R8, R8, -0x80, RZ ;  /* 0xffffff8008087810 */ /* 0x000fe20007ffe0ff */
[----:B------:R-:W-:Y:S01]  /*4760*/  I2F.F16 R42, R42 ;  /* 0x0000002a002a7306 */ /* 0x000fe20000200c00 */
[----:B------:R-:W-:Y:S01]  /*4770*/  IADD3 R11, R11, -0x80, RZ ;  /* 0xffffff800b0b7810 */ /* 0x000fe20007ffe0ff */
[----:B-1----:R-:W-:Y:S01]  /*4780*/  HADD2.F32 R0, -RZ, R0.H0_H0 ;  /* 0x20000000ff007230 */ /* 0x002fe20000004100 */
[----:B------:R-:W-:Y:S02]  /*4790*/  IADD3 R10, R10, -0x80, RZ ;  /* 0xffffff800a0a7810 */ /* 0x000fe40007ffe0ff */
[----:B------:R-:W-:-:S03]  /*47a0*/  ISETP.GE.AND P0, PT, R39, 0x2, PT ;  /* 0x000000022700780c */ /* 0x000fc60003f06270 */
[----:B------:R-:W-:Y:S01]  /*47b0*/  I2F.F16 R9, R9 ;  /* 0x0000000900097306 */ /* 0x000fe20000200c00 */
[----:B0-----:R-:W-:Y:S02]  /*47c0*/  HADD2.F32 R55, -RZ, R2.H1_H1 ;  /* 0x30000002ff377230 */ /* 0x001fe40000004100 */
[--C-:B------:R-:W-:Y:S02]  /*47d0*/  HADD2.F32 R50, -RZ, R3.reuse.H0_H0 ;  /* 0x20000003ff327230 */ /* 0x100fe40000004100 */
[----:B------:R-:W-:-:S03]  /*47e0*/  HADD2.F32 R46, -RZ, R3.H1_H1 ;  /* 0x30000003ff2e7230 */ /* 0x000fc60000004100 */
[----:B------:R-:W-:Y:S08]  /*47f0*/  I2F.F16 R49, R11 ;  /* 0x0000000b00317306 */ /* 0x000ff00000200c00 */
[----:B------:R-:W-:Y:S08]  /*4800*/  I2F.F16 R8, R8 ;  /* 0x0000000800087306 */ /* 0x000ff00000200c00 */
[----:B------:R-:W-:Y:S08]  /*4810*/  I2F.F16 R45, R10 ;  /* 0x0000000a002d7306 */ /* 0x000ff00000200c00 */
[----:B------:R-:W0:Y:S08]  /*4820*/  I2F.F16 R25, R25 ;  /* 0x0000001900197306 */ /* 0x000e300000200c00 */
[----:B------:R-:W1:Y:S01]  /*4830*/  I2F.F16 R23, R23 ;  /* 0x0000001700177306 */ /* 0x000e620000200c00 */
[----:B0-----:R-:W-:-:S07]  /*4840*/  HADD2.F32 R25, -RZ, R25.H0_H0 ;  /* 0x20000019ff197230 */ /* 0x001fce0000004100 */
[----:B------:R-:W-:Y:S01]  /*4850*/  I2F.F16 R24, R24 ;  /* 0x0000001800187306 */ /* 0x000fe20000200c00 */
[----:B-1----:R-:W-:-:S07]  /*4860*/  HADD2.F32 R23, -RZ, R23.H0_H0 ;  /* 0x20000017ff177230 */ /* 0x002fce0000004100 */
[----:B------:R-:W-:Y:S01]  /*4870*/  I2F.F16 R28, R28 ;  /* 0x0000001c001c7306 */ /* 0x000fe20000200c00 */
[----:B--2---:R-:W-:Y:S02]  /*4880*/  LOP3.LUT R5, R12, 0xff, RZ, 0xc0, !PT ;  /* 0x000000ff0c057812 */ /* 0x004fe400078ec0ff */
[----:B------:R-:W-:Y:S02]  /*4890*/  LOP3.LUT R6, R15, 0xff, RZ, 0xc0, !PT ;  /* 0x000000ff0f067812 */ /* 0x000fe400078ec0ff */
[----:B------:R-:W-:Y:S02]  /*48a0*/  IADD3 R35, R5, -0x80, RZ ;  /* 0xffffff8005237810 */ /* 0x000fe40007ffe0ff */
[----:B------:R-:W-:Y:S02]  /*48b0*/  LOP3.LUT R5, R13, 0xff, RZ, 0xc0, !PT ;  /* 0x000000ff0d057812 */ /* 0x000fe400078ec0ff */
[----:B------:R-:W-:Y:S02]  /*48c0*/  IADD3 R44, R6, -0x80, RZ ;  /* 0xffffff80062c7810 */ /* 0x000fe40007ffe0ff */
[----:B------:R-:W0:Y:S01]  /*48d0*/  LDS.64 R6, [UR4+0x38] ;  /* 0x00003804ff067984 */ /* 0x000e220008000a00 */
[----:B------:R-:W-:Y:S01]  /*48e0*/  IADD3 R41, R5, -0x80, RZ ;  /* 0xffffff8005297810 */ /* 0x000fe20007ffe0ff */
[----:B------:R-:W1:Y:S01]  /*48f0*/  I2F.F16 R35, R35 ;  /* 0x0000002300237306 */ /* 0x000e620000200c00 */
[----:B------:R-:W-:-:S02]  /*4900*/  LOP3.LUT R5, R14, 0xff, RZ, 0xc0, !PT ;  /* 0x000000ff0e057812 */ /* 0x000fc400078ec0ff */
[----:B------:R-:W-:Y:S02]  /*4910*/  SHF.R.U32.HI R3, RZ, 0x8, R13 ;  /* 0x00000008ff037819 */ /* 0x000fe4000001160d */
[----:B------:R-:W-:Y:S01]  /*4920*/  IADD3 R43, R5, -0x80, RZ ;  /* 0xffffff80052b7810 */ /* 0x000fe20007ffe0ff */
[----:B------:R-:W-:Y:S01]  /*4930*/  HADD2.F32 R5, -RZ, R2.H0_H0 ;  /* 0x20000002ff057230 */ /* 0x000fe20000004100 */
[----:B------:R-:W-:Y:S01]  /*4940*/  SHF.R.U32.HI R2, RZ, 0x8, R12 ;  /* 0x00000008ff027819 */ /* 0x000fe2000001160c */
[----:B------:R-:W2:Y:S01]  /*4950*/  I2F.F16 R41, R41 ;  /* 0x0000002900297306 */ /* 0x000ea20000200c00 */
[----:B------:R-:W-:Y:S02]  /*4960*/  SHF.R.U32.HI R11, RZ, 0x8, R14 ;  /* 0x00000008ff0b7819 */ /* 0x000fe4000001160e */
[----:B------:R-:W-:Y:S02]  /*4970*/  LOP3.LUT R2, R2, 0xff, RZ, 0xc0, !PT ;  /* 0x000000ff02027812 */ /* 0x000fe400078ec0ff */
[----:B------:R-:W-:-:S02]  /*4980*/  LEA.HI R22, R12, 0xffffff80, RZ, 0x8 ;  /* 0xffffff800c167811 */ /* 0x000fc400078f40ff */
[----:B------:R-:W-:Y:S01]  /*4990*/  SHF.R.U32.HI R51, RZ, 0x10, R12 ;  /* 0x00000010ff337819 */ /* 0x000fe2000001160c */
[----:B------:R-:W3:Y:S01]  /*49a0*/  I2F.F16 R43, R43 ;  /* 0x0000002b002b7306 */ /* 0x000ee20000200c00 */
[----:B------:R-:W-:Y:S01]  /*49b0*/  SHF.R.U32.HI R12, RZ, 0x8, R15 ;  /* 0x00000008ff0c7819 */ /* 0x000fe2000001160f */
[----:B-1----:R-:W-:Y:S01]  /*49c0*/  HADD2.F32 R35, -RZ, R35.H0_H0 ;  /* 0x20000023ff237230 */ /* 0x002fe20000004100 */
        /* <DEDUP_REMOVED lines=11> */
[----:B------:R-:W-:Y:S01]  /*4a80*/  HADD2.F32 R11, -RZ, R42.H0_H0 ;  /* 0x2000002aff0b7230 */ /* 0x000fe20000004100 */
[----:B------:R-:W-:Y:S01]  /*4a90*/  LEA.HI R21, R13, 0xffffff80, RZ, 0x8 ;  /* 0xffffff800d157811 */ /* 0x000fe200078f40ff */
[----:B------:R-:W-:Y:S01]  /*4aa0*/  HADD2.F32 R32, -RZ, R56.H0_H0 ;  /* 0x20000038ff207230 */ /* 0x000fe20000004100 */
[----:B------:R-:W-:Y:S01]  /*4ab0*/  LEA.HI R20, R14, 0xffffff80, RZ, 0x8 ;  /* 0xffffff800e147811 */ /* 0x000fe200078f40ff */
[----:B------:R-:W-:Y:S01]  /*4ac0*/  FFMA.FTZ R33, R3, R5, RZ ;  /* 0x0000000503217223 */ /* 0x000fe200000100ff */
[----:B------:R-:W-:Y:S01]  /*4ad0*/  SHF.R.U32.HI R52, RZ, 0x10, R13 ;  /* 0x00000010ff347819 */ /* 0x000fe2000001160d */
[C---:B------:R-:W-:Y:S01]  /*4ae0*/  FFMA.FTZ R34, R5.reuse, R0, RZ ;  /* 0x0000000005227223 */ /* 0x040fe200000100ff */
[C---:B------:R-:W-:Y:S01]  /*4af0*/  FFMA.FTZ R59, R5.reuse, R4, RZ ;  /* 0x00000004053b7223 */ /* 0x040fe200000100ff */
[----:B------:R-:W-:Y:S01]  /*4b00*/  HADD2.F32 R13, -RZ, R9.H0_H0 ;  /* 0x20000009ff0d7230 */ /* 0x000fe20000004100 */
[----:B------:R-:W-:Y:S01]  /*4b10*/  SHF.R.U32.HI R14, RZ, 0x10, R14 ;  /* 0x00000010ff0e7819 */ /* 0x000fe2000001160e */
[----:B------:R-:W-:Y:S01]  /*4b20*/  FFMA.FTZ R5, R5, R2, RZ ;  /* 0x0000000205057223 */ /* 0x000fe200000100ff */
[----:B------:R-:W-:Y:S01]  /*4b30*/  SHF.R.U32.HI R9, RZ, 0x10, R15 ;  /* 0x00000010ff097819 */ /* 0x000fe2000001160f */
[----:B------:R-:W-:Y:S01]  /*4b40*/  FFMA.FTZ R56, R10, R55, R33 ;  /* 0x000000370a387223 */ /* 0x000fe20000010021 */
[C---:B------:R-:W-:Y:S01]  /*4b50*/  FFMA.FTZ R57, R55.reuse, R11, R34 ;  /* 0x0000000b37397223 */ /* 0x040fe20000010022 */
[C---:B------:R-:W-:Y:S01]  /*4b60*/  FFMA.FTZ R58, R55.reuse, R12, R59 ;  /* 0x0000000c373a7223 */ /* 0x040fe2000001003b */
[----:B------:R-:W-:Y:S01]  /*4b70*/  LOP3.LUT R14, R14, 0xff, RZ, 0xc0, !PT ;  /* 0x000000ff0e0e7812 */ /* 0x000fe200078ec0ff */
[----:B------:R-:W-:Y:S01]  /*4b80*/  FFMA.FTZ R55, R55, R32, R5 ;  /* 0x0000002037377223 */ /* 0x000fe20000010005 */
[----:B------:R-:W-:Y:S01]  /*4b90*/  LOP3.LUT R9, R9, 0xff, RZ, 0xc0, !PT ;  /* 0x000000ff09097812 */ /* 0x000fe200078ec0ff */
[----:B------:R-:W-:Y:S01]  /*4ba0*/  HADD2.F32 R5, -RZ, R8.H0_H0 ;  /* 0x20000008ff057230 */ /* 0x000fe20000004100 */
[----:B------:R-:W-:Y:S01]  /*4bb0*/  LOP3.LUT R51, R51, 0xff, RZ, 0xc0, !PT ;  /* 0x000000ff33337812 */ /* 0x000fe200078ec0ff */
[----:B------:R-:W-:Y:S01]  /*4bc0*/  HADD2.F32 R33, -RZ, R45.H0_H0 ;  /* 0x2000002dff217230 */ /* 0x000fe20000004100 */
[----:B------:R-:W-:Y:S01]  /*4bd0*/  LOP3.LUT R52, R52, 0xff, RZ, 0xc0, !PT ;  /* 0x000000ff34347812 */ /* 0x000fe200078ec0ff */
[----:B------:R-:W1:Y:S01]  /*4be0*/  I2F.F16 R44, R44 ;  /* 0x0000002c002c7306 */ /* 0x000e620000200c00 */
[----:B------:R-:W-:Y:S01]  /*4bf0*/  IADD3 R54, R54, -0x80, RZ ;  /* 0xffffff8036367810 */ /* 0x000fe20007ffe0ff */
[----:B------:R-:W-:Y:S01]  /*4c00*/  HADD2.F32 R34, -RZ, R49.H0_H0 ;  /* 0x20000031ff227230 */ /* 0x000fe20000004100 */
[----:B------:R-:W-:Y:S01]  /*4c10*/  IADD3 R14, R14, -0x80, RZ ;  /* 0xffffff800e0e7810 */ /* 0x000fe20007ffe0ff */
[----:B------:R-:W-:Y:S01]  /*4c20*/  FFMA.FTZ R56, R5, R50, R56 ;  /* 0x0000003205387223 */ /* 0x000fe20000010038 */
[----:B------:R-:W-:Y:S01]  /*4c30*/  IADD3 R9, R9, -0x80, RZ ;  /* 0xffffff8009097810 */ /* 0x000fe20007ffe0ff */
[----:B------:R-:W-:Y:S01]  /*4c40*/  FFMA.FTZ R57, R50, R13, R57 ;  /* 0x0000000d32397223 */ /* 0x000fe20000010039 */
[----:B------:R-:W-:Y:S01]  /*4c50*/  IADD3 R51, R51, -0x80, RZ ;  /* 0xffffff8033337810 */ /* 0x000fe20007ffe0ff */
[----:B------:R-:W4:Y:S01]  /*4c60*/  I2F.F16 R47, R47 ;  /* 0x0000002f002f7306 */ /* 0x000f220000200c00 */
[----:B------:R-:W-:Y:S01]  /*4c70*/  IADD3 R52, R52, -0x80, RZ ;  /* 0xffffff8034347810 */ /* 0x000fe20007ffe0ff */
[C---:B------:R-:W-:Y:S01]  /*4c80*/  FFMA.FTZ R58, R50.reuse, R33, R58 ;  /* 0x00000021323a7223 */ /* 0x040fe2000001003a */
[----:B------:R-:W-:Y:S01]  /*4c90*/  FFMA.FTZ R50, R50, R34, R55 ;  /* 0x0000002232327223 */ /* 0x000fe20000010037 */
[----:B------:R-:W-:-:S02]  /*4ca0*/  HADD2.F32 R49, -RZ, R24.H0_H0 ;  /* 0x20000018ff317230 */ /* 0x000fc40000004100 */
[C---:B------:R-:W-:Y:S01]  /*4cb0*/  FFMA.FTZ R57, R46.reuse, R25, R57 ;  /* 0x000000192e397223 */ /* 0x040fe20000010039 */
[----:B0-----:R-:W-:Y:S02]  /*4cc0*/  HADD2.F32 R24, -RZ, R6.H0_H0 ;  /* 0x20000006ff187230 */ /* 0x001fe40000004100 */
[C---:B------:R-:W-:Y:S01]  /*4cd0*/  FFMA.FTZ R59, R46.reuse, R23, R50 ;  /* 0x000000172e3b7223 */ /* 0x040fe20000010032 */
[----:B------:R-:W0:Y:S01]  /*4ce0*/  I2F.F16 R48, R48 ;  /* 0x0000003000307306 */ /* 0x000e220000200c00 */
[----:B--2---:R-:W-:Y:S01]  /*4cf0*/  HADD2.F32 R41, -RZ, R41.H0_H0 ;  /* 0x20000029ff297230 */ /* 0x004fe20000004100 */
[----:B------:R-:W-:Y:S01]  /*4d00*/  LEA.HI R50, R15, 0xffffff80, RZ, 0x8 ;  /* 0xffffff800f327811 */ /* 0x000fe200078f40ff */
[----:B------:R-:W-:Y:S02]  /*4d10*/  HADD2.F32 R45, -RZ, R28.H0_H0 ;  /* 0x2000001cff2d7230 */ /* 0x000fe40000004100 */
[----:B------:R-:W-:Y:S01]  /*4d20*/  FFMA.FTZ R58, R46, R49, R58 ;  /* 0x000000312e3a7223 */ /* 0x000fe2000001003a */
[----:B---3--:R-:W-:-:S02]  /*4d30*/  HADD2.F32 R43, -RZ, R43.H0_H0 ;  /* 0x2000002bff2b7230 */ /* 0x008fc40000004100 */
[----:B-1----:R-:W-:Y:S01]  /*4d40*/  HADD2.F32 R44, -RZ, R44.H0_H0 ;  /* 0x2000002cff2c7230 */ /* 0x002fe20000004100 */
[----:B------:R1:W2:Y:S01]  /*4d50*/  I2F.F16 R42, R53 ;  /* 0x00000035002a7306 */ /* 0x0002a20000200c00 */
[----:B------:R-:W-:Y:S01]  /*4d60*/  FFMA.FTZ R56, R45, R46, R56 ;  /* 0x0000002e2d387223 */ /* 0x000fe20000010038 */
[----:B----4-:R-:W-:Y:S02]  /*4d70*/  HADD2.F32 R47, -RZ, R47.H0_H0 ;  /* 0x2000002fff2f7230 */ /* 0x010fe40000004100 */
[C---:B------:R-:W-:Y:S01]  /*4d80*/  FFMA.FTZ R55, R24.reuse, R43, R58 ;  /* 0x0000002b18377223 */ /* 0x040fe2000001003a */
[----:B------:R-:W-:Y:S01]  /*4d90*/  FFMA.FTZ R59, R24, R44, R59 ;  /* 0x0000002c183b7223 */ /* 0x000fe2000001003b */
[----:B------:R-:W-:Y:S01]  /*4da0*/  FFMA.FTZ R56, R35, R24, R56 ;  /* 0x0000001823387223 */ /* 0x000fe20000010038 */
[----:B0-----:R-:W-:Y:S01]  /*4db0*/  HADD2.F32 R48, -RZ, R48.H0_H0 ;  /* 0x20000030ff307230 */ /* 0x001fe20000004100 */
[----:B------:R-:W0:Y:S01]  /*4dc0*/  I2F.F16 R8, R54 ;  /* 0x0000003600087306 */ /* 0x000e220000200c00 */
[----:B-1----:R-:W-:-:S02]  /*4dd0*/  HADD2.F32 R53, -RZ, R7.H0_H0 ;  /* 0x20000007ff357230 */ /* 0x002fc40000004100 */
[----:B--2---:R-:W-:-:S05]  /*4de0*/  HADD2.F32 R42, -RZ, R42.H0_H0 ;  /* 0x2000002aff2a7230 */ /* 0x004fca0000004100 */
[----:B------:R1:W2:Y:S01]  /*4df0*/  I2F.F16 R60, R51 ;  /* 0x00000033003c7306 */ /* 0x0002a20000200c00 */
[----:B0-----:R-:W-:-:S07]  /*4e00*/  HADD2.F32 R46, -RZ, R8.H0_H0 ;  /* 0x20000008ff2e7230 */ /* 0x001fce0000004100 */
[----:B------:R0:W3:Y:S01]  /*4e10*/  I2F.F16 R54, R52 ;  /* 0x0000003400367306 */ /* 0x0000e20000200c00 */
[----:B-1----:R-:W-:Y:S02]  /*4e20*/  HADD2.F32 R51, -RZ, R6.H1_H1 ;  /* 0x30000006ff337230 */ /* 0x002fe40000004100 */
[----:B------:R-:W-:-:S03]  /*4e30*/  HADD2.F32 R6, -RZ, R7.H1_H1 ;  /* 0x30000007ff067230 */ /* 0x000fc60000004100 */
[----:B------:R-:W-:Y:S01]  /*4e40*/  FFMA.FTZ R7, R47, R51, R56 ;  /* 0x000000332f077223 */ /* 0x000fe20000010038 */
[----:B--2---:R-:W-:Y:S01]  /*4e50*/  HADD2.F32 R28, -RZ, R60.H0_H0 ;  /* 0x2000003cff1c7230 */ /* 0x004fe20000004100 */
[----:B------:R-:W1:Y:S01]  /*4e60*/  I2F.F16 R14, R14 ;  /* 0x0000000e000e7306 */ /* 0x000e620000200c00 */
[----:B0-----:R-:W-:Y:S01]  /*4e70*/  FFMA.FTZ R52, R24, R41, R57 ;  /* 0x0000002918347223 */ /* 0x001fe20000010039 */
[C---:B------:R-:W-:Y:S01]  /*4e80*/  FFMA.FTZ R8, R51.reuse, R42, R55 ;  /* 0x0000002a33087223 */ /* 0x040fe20000010037 */
[C---:B------:R-:W-:Y:S01]  /*4e90*/  FFMA.FTZ R59, R51.reuse, R46, R59 ;  /* 0x0000002e333b7223 */ /* 0x040fe2000001003b */
[----:B------:R-:W-:Y:S01]  /*4ea0*/  FFMA.FTZ R7, R28, R53, R7 ;  /* 0x000000351c077223 */ /* 0x000fe20000010007 */
[----:B------:R-:W-:Y:S01]  /*4eb0*/  FFMA.FTZ R52, R51, R48, R52 ;  /* 0x0000003033347223 */ /* 0x000fe20000010034 */
[----:B------:R-:W-:Y:S02]  /*4ec0*/  HADD2.F32 R51, -RZ, R94.H1_H1 ;  /* 0x3000005eff337230 */ /* 0x000fe40000004100 */
[----:B------:R-:W0:Y:S01]  /*4ed0*/  I2F.F16 R9, R9 ;  /* 0x0000000900097306 */ /* 0x000e220000200c00 */
[----:B---3--:R-:W-:-:S02]  /*4ee0*/  HADD2.F32 R24, -RZ, R54.H0_H0 ;  /* 0x20000036ff187230 */ /* 0x008fc40000004100 */
[----:B-1----:R-:W-:-:S05]  /*4ef0*/  HADD2.F32 R15, -RZ, R14.H0_H0 ;  /* 0x2000000eff0f7230 */ /* 0x002fca0000004100 */
[----:B------:R-:W1:Y:S01]  /*4f00*/  I2F.F16 R22, R22 ;  /* 0x0000001600167306 */ /* 0x000e620000200c00 */
[----:B------:R-:W-:Y:S01]  /*4f10*/  FFMA.FTZ R55, R53, R15, R8 ;  /* 0x0000000f35377223 */ /* 0x000fe20000010008 */
[----:B0-----:R-:W-:-:S06]  /*4f20*/  HADD2.F32 R14, -RZ, R9.H0_H0 ;  /* 0x20000009ff0e7230 */ /* 0x001fcc0000004100 */
[----:B------:R-:W0:Y:S01]  /*4f30*/  I2F.F16 R21, R21 ;  /* 0x0000001500157306 */ /* 0x000e220000200c00 */
[C---:B------:R-:W-:Y:S01]  /*4f40*/  FFMA.FTZ R9, R53.reuse, R24, R52 ;  /* 0x0000001835097223 */ /* 0x040fe20000010034 */
[----:B------:R-:W-:Y:S02]  /*4f50*/  HADD2.F32 R52, -RZ, R94.H0_H0 ;  /* 0x2000005eff347230 */ /* 0x000fe40000004100 */
        /* <DEDUP_REMOVED lines=11> */
[--C-:B0-----:R-:W-:Y:S02]  /*5010*/  HADD2.F32 R50, -RZ, R92.reuse.H0_H0 ;  /* 0x2000005cff327230 */ /* 0x101fe40000004100 */
        /* <DEDUP_REMOVED lines=22> */
[----:B------:R-:W-:Y:S01]  /*5180*/  FFMA.FTZ R7, R4, R55, RZ ;  /* 0x0000003704077223 */ /* 0x000fe200000100ff */
[----:B------:R-:W-:Y:S01]  /*5190*/  FFMA.FTZ R0, R11, R57, R0 ;  /* 0x000000390b007223 */ /* 0x000fe20000010000 */
[----:B------:R-:W-:Y:S01]  /*51a0*/  FFMA.FTZ R55, R2, R55, RZ ;  /* 0x0000003702377223 */ /* 0x000fe200000100ff */
[-C--:B------:R-:W-:Y:S01]  /*51b0*/  FFMA.FTZ R10, R10, R57.reuse, R3 ;  /* 0x000000390a0a7223 */ /* 0x080fe20000010003 */
[-C--:B------:R-:W-:Y:S01]  /*51c0*/  FFMA.FTZ R12, R12, R57.reuse, R7 ;  /* 0x000000390c0c7223 */ /* 0x080fe20000010007 */
[-C--:B------:R-:W-:Y:S01]  /*51d0*/  FFMA.FTZ R0, R13, R6.reuse, R0 ;  /* 0x000000060d007223 */ /* 0x080fe20000010000 */
[----:B------:R-:W-:Y:S01]  /*51e0*/  FFMA.FTZ R55, R32, R57, R55 ;  /* 0x0000003920377223 */ /* 0x000fe20000010037 */
[-C--:B------:R-:W-:Y:S01]  /*51f0*/  FFMA.FTZ R10, R5, R6.reuse, R10 ;  /* 0x00000006050a7223 */ /* 0x080fe2000001000a */
[----:B------:R-:W-:Y:S01]  /*5200*/  FFMA.FTZ R12, R33, R6, R12 ;  /* 0x00000006210c7223 */ /* 0x000fe2000001000c */
        /* <DEDUP_REMOVED lines=37> */
.L_x_2831:
[----:B------:R-:W-:Y:S01]  /*5460*/  IADD3 R29, R29, 0x20, RZ ;  /* 0x000000201d1d7810 */ /* 0x000fe20007ffe0ff */
[----:B------:R-:W-:Y:S01]  /*5470*/  IMAD.WIDE R26, R37, 0x8, R26 ;  /* 0x00000008251a7825 */ /* 0x000fe200078e021a */
[----:B------:R-:W-:Y:S02]  /*5480*/  UIADD3 UR4, UR4, 0x40, URZ ;  /* 0x0000004004047890 */ /* 0x000fe4000fffe03f */
[----:B------:R-:W-:Y:S01]  /*5490*/  ISETP.GE.AND P0, PT, R29, UR5, PT ;  /* 0x000000051d007c0c */ /* 0x000fe2000bf06270 */
[----:B------:R-:W-:Y:S01]  /*54a0*/  IMAD.WIDE R30, R37, 0x8, R30 ;  /* 0x00000008251e7825 */ /* 0x000fe200078e021e */
[----:B------:R-:W-:Y:S02]  /*54b0*/  ISETP.LT.AND P2, PT, R29, R40, PT ;  /* 0x000000281d00720c */ /* 0x000fe40003f41270 */
[----:B------:R-:W-:Y:S02]  /*54c0*/  MOV R32, R26 ;  /* 0x0000001a00207202 */ /* 0x000fe40000000f00 */
[----:B------:R-:W-:-:S09]  /*54d0*/  MOV R33, R27 ;  /* 0x0000001b00217202 */ /* 0x000fd20000000f00 */
[----:B------:R-:W-:Y:S05]  /*54e0*/  @!P0 BRA P2, `(.L_x_2832) ;  /* 0xffffffbc00bc8947 */ /* 0x000fea000103ffff */
.L_x_2827:
[----:B------:R-:W-:Y:S01]  /*54f0*/  ISETP.GE.AND P0, PT, R29, R40, PT ;  /* 0x000000281d00720c */ /* 0x000fe20003f06270 */
[----:B------:R-:W-:-:S03]  /*5500*/  ULDC UR5, c[0x0][0x25c] ;  /* 0x0000970000057ab9 */ /* 0x000fc60000000800 */
[----:B------:R-:W-:-:S13]  /*5510*/  ISETP.GE.OR P0, PT, R29, UR5, P0 ;  /* 0x000000051d007c0c */ /* 0x000fda0008706670 */
[----:B------:R-:W-:Y:S05]  /*5520*/  @P0 BRA `(.L_x_2833) ;  /* 0x0000001c007c0947 */ /* 0x000fea0003800000 */
[----:B------:R-:W0:Y:S01]  /*5530*/  LDC R0, c[0x0][0x23c] ;  /* 0x00008f00ff007b82 */ /* 0x000e220000000800 */
[----:B------:R-:W-:Y:S01]  /*5540*/  SHF.R.S32.HI R35, RZ, 0x1f, R37 ;  /* 0x0000001fff237819 */ /* 0x000fe20000011425 */
[----:B------:R-:W-:-:S06]  /*5550*/  ULDC UR5, c[0x0][0x25c] ;  /* 0x0000970000057ab9 */ /* 0x000fcc0000000800 */
.L_x_2836:
[----:B------:R-:W-:-:S13]  /*5560*/  ISETP.NE.AND P0, PT, R29, R16, PT ;  /* 0x000000101d00720c */ /* 0x000fda0003f05270 */
[----:B------:R-:W1:Y:S01]  /*5570*/  @!P0 LDC.64 R20, c[0x0][0x248] ;  /* 0x00009200ff148b82 */ /* 0x000e620000000a00 */
[----:B------:R-:W-:Y:S02]  /*5580*/  @!P0 IADD3 R38, R38, 0x1, RZ ;  /* 0x0000000126268810 */ /* 0x000fe40007ffe0ff */
[----:B------:R-:W-:Y:S02]  /*5590*/  @!P0 LEA R3, R29, 0x1, 0x1 ;  /* 0x000000011d038811 */ /* 0x000fe400078e08ff */
[----:B------:R-:W-:Y:S02]  /*55a0*/  @!P0 LEA R4, R38, R1, 0x3 ;  /* 0x0000000126048211 */ /* 0x000fe400078e18ff */
[----:B------:R-:W-:-:S04]  /*55b0*/  MOV R2, R32 ;  /* 0x0000002000027202 */ /* 0x000fc80000000f00 */
[----:B------:R-:W2:Y:S01]  /*55c0*/  @!P0 LDL.64 R4, [R4] ;  /* 0x0000000004048983 */ /* 0x000ea20000100a00 */
[----:B-1----:R-:W-:Y:S01]  /*55d0*/  @!P0 IMAD.WIDE R20, R3, 0x2, R20 ;  /* 0x0000000203148825 */ /* 0x002fe200078e0214 */
[----:B------:R-:W-:-:S05]  /*55e0*/  MOV R3, R33 ;  /* 0x0000002100037202 */ /* 0x000fca0000000f00 */
[----:B------:R1:W5:Y:S04]  /*55f0*/  @!P0 LDG.E.U16.CONSTANT R20, desc[UR6][R20.64] ;  /* 0x0000000614148981 */ /* 0x000368000c1e9500 */
[----:B------:R1:W5:Y:S01]  /*5600*/  LDG.E.128.CONSTANT R12, desc[UR6][R2.64] ;  /* 0x00000006020c7981 */ /* 0x000362000c1e9d00 */
[----:B0-----:R-:W-:Y:S02]  /*5610*/  MOV R37, R0 ;  /* 0x0000000000257202 */ /* 0x001fe40000000f00 */
[----:B--2---:R-:W-:Y:S02]  /*5620*/  @!P0 PRMT R94, R4, 0x7610, R94 ;  /* 0x00007610045e8816 */ /* 0x004fe4000000005e */
[----:B------:R-:W-:Y:S02]  /*5630*/  @!P0 PRMT R92, R5, 0x7610, R92 ;  /* 0x00007610055c8816 */ /* 0x000fe4000000005c */
[----:B------:R-:W-:-:S02]  /*5640*/  @!P0 PRMT R94, R94, 0x7610, R4 ;  /* 0x000076105e5e8816 */ /* 0x000fc40000000004 */
[----:B------:R-:W-:Y:S01]  /*5650*/  @!P0 PRMT R92, R92, 0x7610, R5 ;  /* 0x000076105c5c8816 */ /* 0x000fe20000000005 */
[----:B-1----:R-:W-:Y:S06]  /*5660*/  @!P1 BRA `(.L_x_2834) ;  /* 0x0000000c00789947 */ /* 0x002fec0003800000 */
        /* <DEDUP_REMOVED lines=9> */
[----:B------:R-:W-:-:S04]  /*5700*/  SHF.R.U32.HI R23, RZ, 0xc, R12 ;  /* 0x0000000cff177819 */ /* 0x000fc8000001160c */
[----:B------:R-:W-:Y:S02]  /*5710*/  LOP3.LUT R23, R23, 0xf000f, RZ, 0xc0, !PT ;  /* 0x000f000f17177812 */ /* 0x000fe400078ec0ff */
[----:B------:R-:W-:Y:S02]  /*5720*/  LOP3.LUT R21, R12, 0x3f003f, RZ, 0xc0, !PT ;  /* 0x003f003f0c157812 */ /* 0x000fe400078ec0ff */
[----:B------:R-:W-:Y:S02]  /*5730*/  SHF.R.U32.HI R22, RZ, 0x6, R12 ;  /* 0x00000006ff167819 */ /* 0x000fe4000001160c */
[----:B------:R-:W-:Y:S02]  /*5740*/  LOP3.LUT R24, R13, 0x3f003f, RZ, 0xc0, !PT ;  /* 0x003f003f0d187812 */ /* 0x000fe400078ec0ff */
[----:B------:R-:W-:Y:S02]  /*5750*/  SHF.R.U32.HI R56, RZ, 0x6, R13 ;  /* 0x00000006ff387819 */ /* 0x000fe4000001160d */
[----:B------:R-:W-:-:S02]  /*5760*/  LOP3.LUT R13, R14, 0x3f003f, RZ, 0xc0, !PT ;  /* 0x003f003f0e0d7812 */ /* 0x000fc400078ec0ff */
[----:B------:R-:W-:Y:S02]  /*5770*/  LOP3.LUT R12, R15, 0x3f003f, RZ, 0xc0, !PT ;  /* 0x003f003f0f0c7812 */ /* 0x000fe400078ec0ff */
[----:B------:R-:W-:Y:S02]  /*5780*/  SHF.R.U32.HI R15, RZ, 0x6, R15 ;  /* 0x00000006ff0f7819 */ /* 0x000fe4000001160f */
[----:B------:R-:W-:Y:S02]  /*5790*/  LOP3.LUT R21, R21, 0x64006400, RZ, 0xfc, !PT ;  /* 0x6400640015157812 */ /* 0x000fe400078efcff */
[----:B------:R-:W-:Y:S02]  /*57a0*/  LOP3.LUT R13, R13, 0x64006400, RZ, 0xfc, !PT ;  /* 0x640064000d0d7812 */ /* 0x000fe400078efcff */
[----:B------:R-:W-:Y:S02]  /*57b0*/  SHF.R.U32.HI R14, RZ, 0x6, R14 ;  /* 0x00000006ff0e7819 */ /* 0x000fe4000001160e */
[----:B------:R-:W-:-:S02]  /*57c0*/  LOP3.LUT R12, R12, 0x64006400, RZ, 0xfc, !PT ;  /* 0x640064000c0c7812 */ /* 0x000fc400078efcff */
[----:B------:R-:W-:Y:S02]  /*57d0*/  LOP3.LUT R22, R22, 0x3f003f, RZ, 0xc0, !PT ;  /* 0x003f003f16167812 */ /* 0x000fe400078ec0ff */
[----:B------:R-:W-:Y:S02]  /*57e0*/  LOP3.LUT R14, R14, 0x3f003f, RZ, 0xc0, !PT ;  /* 0x003f003f0e0e7812 */ /* 0x000fe400078ec0ff */
[----:B------:R-:W-:Y:S02]  /*57f0*/  LOP3.LUT R24, R24, 0x64006400, RZ, 0xfc, !PT ;  /* 0x6400640018187812 */ /* 0x000fe400078efcff */
[----:B------:R-:W-:Y:S02]  /*5800*/  LOP3.LUT R56, R56, 0x3f003f, RZ, 0xc0, !PT ;  /* 0x003f003f38387812 */ /* 0x000fe400078ec0ff */
[----:B------:R-:W-:Y:S02]  /*5810*/  LOP3.LUT R22, R22, 0x64006400, RZ, 0xfc, !PT ;  /* 0x6400640016167812 */ /* 0x000fe400078efcff */
[----:B------:R-:W-:-:S02]  /*5820*/  LOP3.LUT R14, R14, 0x64006400, RZ, 0xfc, !PT ;  /* 0x640064000e0e7812 */ /* 0x000fc400078efcff */
        /* <DEDUP_REMOVED lines=28> */
[----:B------:R-:W-:-:S04]  /*59f0*/  LOP3.LUT R8, R23, 0xf000f, RZ, 0xc0, !PT ;  /* 0x000f000f17087812 */ /* 0x000fc800078ec0ff */
[----:B------:R-:W-:Y:S02]  /*5a00*/  LOP3.LUT R47, R8, 0x300030, R47, 0xf8, !PT ;  /* 0x00300030082f7812 */ /* 0x000fe400078ef82f */
[----:B------:R-:W-:Y:S01]  /*5a10*/  LOP3.LUT R8, R15, 0x3f003f, RZ, 0xc0, !PT ;  /* 0x003f003f0f087812 */ /* 0x000fe200078ec0ff */
[----:B------:R-:W-:Y:S01]  /*5a20*/  HADD2 R23, R21, -1056, -1056 ;  /* 0xe420e42015177430 */ /* 0x000fe20000000000 */
[--C-:B------:R-:W-:Y:S01]  /*5a30*/  SHF.R.U32.HI R43, RZ, 0xc, R9.reuse ;  /* 0x0000000cff2b7819 */ /* 0x100fe20000011609 */
[----:B------:R-:W-:Y:S01]  /*5a40*/  HADD2 R15, R13, -1056, -1056 ;  /* 0xe420e4200d0f7430 */ /* 0x000fe20000000000 */
[----:B------:R-:W-:Y:S02]  /*5a50*/  LOP3.LUT R52, R9, 0x3f003f, RZ, 0xc0, !PT ;  /* 0x003f003f09347812 */ /* 0x000fe400078ec0ff */
[----:B------:R-:W-:Y:S02]  /*5a60*/  SHF.R.U32.HI R53, RZ, 0x6, R9 ;  /* 0x00000006ff357819 */ /* 0x000fe40000011609 */
[----:B------:R-:W-:-:S02]  /*5a70*/  LOP3.LUT R8, R8, 0x64006400, RZ, 0xfc, !PT ;  /* 0x6400640008087812 */ /* 0x000fc400078efcff */
[--C-:B------:R-:W-:Y:S01]  /*5a80*/  SHF.R.U32.HI R9, RZ, 0xc, R10.reuse ;  /* 0x0000000cff097819 */ /* 0x100fe2000001160a */
[----:B------:R-:W-:Y:S01]  /*5a90*/  HADD2 R13, R12, -1056, -1056 ;  /* 0xe420e4200c0d7430 */ /* 0x000fe20000000000 */
[----:B------:R-:W-:Y:S01]  /*5aa0*/  LOP3.LUT R50, R10, 0x3f003f, RZ, 0xc0, !PT ;  /* 0x003f003f0a327812 */ /* 0x000fe200078ec0ff */
[----:B------:R-:W-:Y:S01]  /*5ab0*/  HADD2 R12, R8, -1056, -1056 ;  /* 0xe420e420080c7430 */ /* 0x000fe20000000000 */
[----:B------:R-:W-:Y:S02]  /*5ac0*/  SHF.R.U32.HI R51, RZ, 0x6, R10 ;  /* 0x00000006ff337819 */ /* 0x000fe4000001160a */
[----:B------:R-:W-:Y:S02]  /*5ad0*/  LOP3.LUT R48, R11, 0x3f003f, RZ, 0xc0, !PT ;  /* 0x003f003f0b307812 */ /* 0x000fe400078ec0ff */
[--C-:B------:R-:W-:Y:S01]  /*5ae0*/  SHF.R.U32.HI R49, RZ, 0x6, R11.reuse ;  /* 0x00000006ff317819 */ /* 0x100fe2000001160b */
[----:B------:R-:W-:Y:S01]  /*5af0*/  HADD2 R21, R24, -1056, -1056 ;  /* 0xe420e42018157430 */ /* 0x000fe20000000000 */
[----:B------:R-:W-:-:S02]  /*5b00*/  SHF.R.U32.HI R11, RZ, 0xc, R11 ;  /* 0x0000000cff0b7819 */ /* 0x000fc4000001160b */
[----:B------:R-:W-:Y:S01]  /*5b10*/  LOP3.LUT R10, R9, 0xf000f, RZ, 0xc0, !PT ;  /* 0x000f000f090a7812 */ /* 0x000fe200078ec0ff */
[-C--:B0-----:R-:W-:Y:S02]  /*5b20*/  HFMA2.MMA R8, R23, R4.reuse, RZ ;  /* 0x0000000417087235 */ /* 0x081fe400000000ff */
[----:B------:R-:W-:Y:S01]  /*5b30*/  HFMA2.MMA R9, R15, R4, RZ ;  /* 0x000000040f097235 */ /* 0x000fe200000000ff */
[----:B------:R-:W-:Y:S01]  /*5b40*/  LOP3.LUT R43, R43, 0xf000f, RZ, 0xc0, !PT ;  /* 0x000f000f2b2b7812 */ /* 0x000fe200078ec0ff */
[----:B------:R-:W-:Y:S01]  /*5b50*/  HADD2 R24, R22, -1056, -1056 ;  /* 0xe420e42016187430 */ /* 0x000fe20000000000 */
[----:B------:R-:W-:Y:S01]  /*5b60*/  LOP3.LUT R58, R11, 0xf000f, RZ, 0xc0, !PT ;  /* 0x000f000f0b3a7812 */ /* 0x000fe200078ec0ff */
[----:B------:R-:W-:Y:S01]  /*5b70*/  HFMA2 R11, R21, R4, RZ.H0_H0 ;  /* 0x00000004150b7231 */ /* 0x000fe200000400ff */
[----:B------:R-:W-:Y:S01]  /*5b80*/  LOP3.LUT R43, R43, 0x300030, R44, 0xf8, !PT ;  /* 0x003000302b2b7812 */ /* 0x000fe200078ef82c */
[----:B------:R-:W-:Y:S01]  /*5b90*/  HADD2 R22, R56, -1056, -1056 ;  /* 0xe420e42038167430 */ /* 0x000fe20000000000 */
[----:B------:R-:W-:Y:S01]  /*5ba0*/  LOP3.LUT R44, R10, 0x300030, R45, 0xf8, !PT ;  /* 0x003000300a2c7812 */ /* 0x000fe200078ef82d */
[-C--:B------:R-:W-:Y:S01]  /*5bb0*/  HFMA2.MMA R60, R14, R5.reuse, R9 ;  /* 0x000000050e3c7235 */ /* 0x080fe20000000009 */
[----:B------:R-:W-:Y:S01]  /*5bc0*/  LOP3.LUT R45, R58, 0x300030, R57, 0xf8, !PT ;  /* 0x003000303a2d7812 */ /* 0x000fe200078ef839 */
        /* <DEDUP_REMOVED lines=31> */
[----:B------:R-:W-:Y:S01]  /*5dc0*/  HFMA2.MMA R60, R52, R7, R60 ;  /* 0x00000007343c7235 */ /* 0x000fe2000000003c */
[----:B------:R-:W-:Y:S02]  /*5dd0*/  LOP3.LUT R30, R32, 0x64006400, RZ, 0xfc, !PT ;  /* 0x64006400201e7812 */ /* 0x000fe400078efcff */
[----:B------:R-:W-:Y:S02]  /*5de0*/  LOP3.LUT R32, R34, 0x64006400, RZ, 0xfc, !PT ;  /* 0x6400640022207812 */ /* 0x000fe400078efcff */
[----:B------:R-:W-:Y:S01]  /*5df0*/  LOP3.LUT R34, R41, 0x64006400, RZ, 0xfc, !PT ;  /* 0x6400640029227812 */ /* 0x000fe200078efcff */
[----:B------:R-:W-:Y:S01]  /*5e00*/  HADD2 R41, R5, -1056, -1056 ;  /* 0xe420e42005297430 */ /* 0x000fe20000000000 */
[----:B0-----:R-:W-:Y:S01]  /*5e10*/  HFMA2.MMA R58, R31, R8, R58 ;  /* 0x000000081f3a7235 */ /* 0x001fe2000000003a */
[----:B------:R-:W-:-:S02]  /*5e20*/  HADD2 R30, R30, -1056, -1056 ;  /* 0xe420e4201e1e7430 */ /* 0x000fc40000000000 */
[----:B------:R-:W-:Y:S02]  /*5e30*/  HADD2 R55, R56, -1056, -1056 ;  /* 0xe420e42038377430 */ /* 0x000fe40000000000 */
[----:B------:R-:W-:Y:S01]  /*5e40*/  HFMA2.MMA R60, R41, R8, R60 ;  /* 0x00000008293c7235 */ /* 0x000fe2000000003c */
        /* <DEDUP_REMOVED lines=18> */
[-C--:B------:R-:W-:Y:S02]  /*5f70*/  HFMA2 R59, R50, R7.reuse, R59 ;  /* 0x00000007323b7231 */ /* 0x080fe4000000003b */
[----:B------:R-:W-:Y:S01]  /*5f80*/  HFMA2 R61, R54, R7, R61 ;  /* 0x00000007363d7231 */ /* 0x000fe2000000003d */
        /* <DEDUP_REMOVED lines=76> */
.L_x_2834:
        /* <DEDUP_REMOVED lines=12> */
[--C-:B------:R-:W-:Y:S02]  /*6510*/  SHF.R.U32.HI R25, RZ, 0xc, R13.reuse ;  /* 0x0000000cff197819 */ /* 0x100fe4000001160d */
[----:B------:R-:W-:Y:S02]  /*6520*/  LOP3.LUT R55, R13, 0x3f003f, RZ, 0xc0, !PT ;  /* 0x003f003f0d377812 */ /* 0x000fe400078ec0ff */
[----:B------:R-:W-:Y:S02]  /*6530*/  SHF.R.U32.HI R56, RZ, 0x6, R13 ;  /* 0x00000006ff387819 */ /* 0x000fe4000001160d */
        /* <DEDUP_REMOVED lines=15> */
[----:B------:R-:W-:Y:S02]  /*6630*/  LOP3.LUT R24, R24, 0xf000f, RZ, 0xc0, !PT ;  /* 0x000f000f18187812 */ /* 0x000fe400078ec0ff */
[----:B------:R-:W-:Y:S02]  /*6640*/  LOP3.LUT R25, R25, 0xf000f, RZ, 0xc0, !PT ;  /* 0x000f000f19197812 */ /* 0x000fe400078ec0ff */
[----:B------:R-:W-:Y:S02]  /*6650*/  LOP3.LUT R6, R21, 0xf000f, RZ, 0xc0, !PT ;  /* 0x000f000f15067812 */ /* 0x000fe400078ec0ff */
        /* <DEDUP_REMOVED lines=8> */
[----:B------:R-:W0:Y:S01]  /*66e0*/  LDS.128 R4, [UR4+0x20] ;  /* 0x00002004ff047984 */ /* 0x000e220008000c00 */
[--C-:B---3--:R-:W-:Y:S02]  /*66f0*/  SHF.R.U32.HI R13, RZ, 0xc, R8.reuse ;  /* 0x0000000cff0d7819 */ /* 0x108fe40000011608 */
        /* <DEDUP_REMOVED lines=13> */
[----:B------:R-:W-:Y:S02]  /*67d0*/  LOP3.LUT R12, R15, 0x3f003f, RZ, 0xc0, !PT ;  /* 0x003f003f0f0c7812 */ /* 0x000fe400078ec0ff */
[----:B------:R-:W-:Y:S02]  /*67e0*/  SHF.R.U32.HI R15, RZ, 0x6, R15 ;  /* 0x00000006ff0f7819 */ /* 0x000fe4000001160f */
[----:B------:R-:W-:Y:S02]  /*67f0*/  LOP3.LUT R43, R8, 0x300030, R43, 0xf8, !PT ;  /* 0x00300030082b7812 */ /* 0x000fe400078ef82b */
[----:B------:R-:W-:-:S02]  /*6800*/  LOP3.LUT R22, R22, 0x64006400, RZ, 0xfc, !PT ;  /* 0x6400640016167812 */ /* 0x000fc400078efcff */
[----:B------:R-:W-:Y:S02]  /*6810*/  LOP3.LUT R23, R23, 0x3f003f, RZ, 0xc0, !PT ;  /* 0x003f003f17177812 */ /* 0x000fe400078ec0ff */
[----:B------:R-:W-:Y:S02]  /*6820*/  LOP3.LUT R20, R20, 0x64006400, RZ, 0xfc, !PT ;  /* 0x6400640014147812 */ /* 0x000fe400078efcff */
[----:B------:R-:W-:Y:S02]  /*6830*/  LOP3.LUT R8, R14, 0x3f003f, RZ, 0xc0, !PT ;  /* 0x003f003f0e087812 */ /* 0x000fe400078ec0ff */
[----:B------:R-:W-:Y:S02]  /*6840*/  LOP3.LUT R46, R13, 0x300030, R46, 0xf8, !PT ;  /* 0x003000300d2e7812 */ /* 0x000fe400078ef82e */
[----:B------:R-:W-:Y:S02]  /*6850*/  LOP3.LUT R34, R9, 0x300030, R34, 0xf8, !PT ;  /* 0x0030003009227812 */ /* 0x000fe400078ef822 */
[----:B------:R-:W-:-:S02]  /*6860*/  LOP3.LUT R13, R12, 0x64006400, RZ, 0xfc, !PT ;  /* 0x640064000c0d7812 */ /* 0x000fc400078efcff */
[----:B------:R-:W-:Y:S01]  /*6870*/  LOP3.LUT R9, R15, 0x3f003f, RZ, 0xc0, !PT ;  /* 0x003f003f0f097812 */ /* 0x000fe200078ec0ff */
[----:B------:R-:W-:Y:S01]  /*6880*/  HADD2 R15, R20, -1056, -1056 ;  /* 0xe420e420140f7430 */ /* 0x000fe20000000000 */
[----:B------:R-:W-:Y:S01]  /*6890*/  LOP3.LUT R12, R23, 0x64006400, RZ, 0xfc, !PT ;  /* 0x64006400170c7812 */ /* 0x000fe200078efcff */
[----:B------:R-:W-:Y:S01]  /*68a0*/  HADD2 R23, R22, -1056, -1056 ;  /* 0xe420e42016177430 */ /* 0x000fe20000000000 */
        /* <DEDUP_REMOVED lines=43> */
[----:B------:R-:W-:Y:S02]  /*6b60*/  LOP3.LUT R50, R52, 0x64006400, RZ, 0xfc, !PT ;  /* 0x6400640034327812 */ /* 0x000fe400078efcff */
[----:B------:R-:W-:Y:S01]  /*6b70*/  HADD2 R52, R5, -1056, -1056 ;  /* 0xe420e42005347430 */ /* 0x000fe20000000000 */
[----:B------:R-:W-:Y:S02]  /*6b80*/  LOP3.LUT R30, R30, 0x64006400, RZ, 0xfc, !PT ;  /* 0x640064001e1e7812 */ /* 0x000fe400078efcff */
[----:B------:R-:W-:Y:S01]  /*6b90*/  LOP3.LUT R31, R31, 0x3f003f, RZ, 0xc0, !PT ;  /* 0x003f003f1f1f7812 */ /* 0x000fe200078ec0ff */
[----:B------:R-:W-:Y:S01]  /*6ba0*/  HADD2 R53, R55, -1056, -1056 ;  /* 0xe420e42037357430 */ /* 0x000fe20000000000 */
[----:B------:R-:W-:Y:S01]  /*6bb0*/  HFMA2.MMA R57, R48, R7, R57 ;  /* 0x0000000730397235 */ /* 0x000fe20000000039 */
[----:B------:R-:W-:-:S02]  /*6bc0*/  LOP3.LUT R4, R28, 0x64006400, RZ, 0xfc, !PT ;  /* 0x640064001c047812 */ /* 0x000fc400078efcff */
[----:B------:R-:W-:Y:S02]  /*6bd0*/  LOP3.LUT R5, R33, 0x64006400, RZ, 0xfc, !PT ;  /* 0x6400640021057812 */ /* 0x000fe400078efcff */
[----:B------:R-:W-:Y:S01]  /*6be0*/  LOP3.LUT R28, R31, 0x64006400, RZ, 0xfc, !PT ;  /* 0x640064001f1c7812 */ /* 0x000fe200078efcff */
[----:B------:R-:W-:Y:S01]  /*6bf0*/  HADD2 R31, R30, -1056, -1056 ;  /* 0xe420e4201e1f7430 */ /* 0x000fe20000000000 */
[----:B------:R-:W-:Y:S01]  /*6c00*/  HFMA2.MMA R59, R52, R7, R59 ;  /* 0x00000007343b7235 */ /* 0x000fe2000000003b */
[-C--:B------:R-:W-:Y:S01]  /*6c10*/  HFMA2 R58, R49, R6.reuse, R58 ;  /* 0x00000006313a7231 */ /* 0x080fe2000000003a */
[----:B------:R-:W-:Y:S01]  /*6c20*/  LOP3.LUT R32, R32, 0x3f003f, RZ, 0xc0, !PT ;  /* 0x003f003f20207812 */ /* 0x000fe200078ec0ff */
[----:B------:R-:W-:Y:S01]  /*6c30*/  HFMA2 R60, R53, R6, R60 ;  /* 0x00000006353c7231 */ /* 0x000fe2000000003c */
[----:B------:R-:W-:Y:S02]  /*6c40*/  LOP3.LUT R42, R42, 0x3f003f, RZ, 0xc0, !PT ;  /* 0x003f003f2a2a7812 */ /* 0x000fe400078ec0ff */
        /* <DEDUP_REMOVED lines=13> */
[----:B------:R-:W-:-:S02]  /*6d20*/  HADD2 R54, R54, -1056, -1056 ;  /* 0xe420e42036367430 */ /* 0x000fc40000000000 */
        /* <DEDUP_REMOVED lines=62> */
[-C--:B-1----:R-:W-:Y:S02]  /*7110*/  HFMA2 R15, R33, R8.reuse, R21 ;  /* 0x00000008210f7231 */ /* 0x082fe40000000015 */
        /* <DEDUP_REMOVED lines=23> */
.L_x_2835:
[----:B------:R-:W-:Y:S01]  /*7290*/  IADD3 R29, R29, 0x20, RZ ;  /* 0x000000201d1d7810 */ /* 0x000fe20007ffe0ff */
[----:B------:R-:W-:Y:S01]  /*72a0*/  IMAD.WIDE.U32 R2, R37, 0x18, R2 ;  /* 0x0000001825027825 */ /* 0x000fe200078e0002 */
[----:B------:R-:W-:Y:S02]  /*72b0*/  UIADD3 UR4, UR4, 0x40, URZ ;  /* 0x0000004004047890 */ /* 0x000fe4000fffe03f */
[----:B------:R-:W-:Y:S01]  /*72c0*/  ISETP.GE.AND P0, PT, R29, UR5, PT ;  /* 0x000000051d007c0c */ /* 0x000fe2000bf06270 */
[----:B------:R-:W-:Y:S01]  /*72d0*/  IMAD R33, R35, 0x18, RZ ;  /* 0x0000001823217824 */ /* 0x000fe200078e02ff */
[----:B------:R-:W-:Y:S02]  /*72e0*/  ISETP.LT.AND P2, PT, R29, R40, PT ;  /* 0x000000281d00720c */ /* 0x000fe40003f41270 */
[----:B------:R-:W-:Y:S02]  /*72f0*/  MOV R32, R2 ;  /* 0x0000000200207202 */ /* 0x000fe40000000f00 */
[----:B------:R-:W-:-:S09]  /*7300*/  IADD3 R33, R3, R33, RZ ;  /* 0x0000002103217210 */ /* 0x000fd20007ffe0ff */
[----:B------:R-:W-:Y:S05]  /*7310*/  @!P0 BRA P2, `(.L_x_2836) ;  /* 0xffffffe000908947 */ /* 0x000fea000103ffff */
.L_x_2833:
[----:B------:R-:W-:Y:S01]  /*7320*/  ISETP.GE.AND P0, PT, R29, R40, PT ;  /* 0x000000281d00720c */ /* 0x000fe20003f06270 */
[----:B------:R-:W-:-:S03]  /*7330*/  ULDC UR5, c[0x0][0x260] ;  /* 0x0000980000057ab9 */ /* 0x000fc60000000800 */
[----:B------:R-:W-:Y:S01]  /*7340*/  ISETP.GE.OR P0, PT, R29, UR5, P0 ;  /* 0x000000051d007c0c */ /* 0x000fe20008706670 */
[----:B------:R-:W-:-:S12]  /*7350*/  ULDC UR5, c[0x0][0x260] ;  /* 0x0000980000057ab9 */ /* 0x000fd80000000800 */
[----:B------:R-:W-:Y:S05]  /*7360*/  @P0 BRA `(.L_x_2837) ;  /* 0x0000001800d00947 */ /* 0x000fea0003800000 */
.L_x_2839:
[----:B------:R-:W-:Y:S01]  /*7370*/  ISETP.NE.AND P0, PT, R29, R16, PT ;  /* 0x000000101d00720c */ /* 0x000fe20003f05270 */
[----:B------:R-:W0:-:S12]  /*7380*/  LDC R37, c[0x0][0x23c] ;  /* 0x00008f00ff257b82 */ /* 0x000e180000000800 */
[----:B------:R-:W1:Y:S01]  /*7390*/  @!P0 LDC.64 R2, c[0x0][0x248] ;  /* 0x00009200ff028b82 */ /* 0x000e620000000a00 */
[----:B------:R-:W-:Y:S02]  /*73a0*/  @!P0 IADD3 R38, R38, 0x1, RZ ;  /* 0x0000000126268810 */ /* 0x000fe40007ffe0ff */
[----:B------:R-:W-:Y:S02]  /*73b0*/  @!P0 LEA R5, R29, 0x1, 0x1 ;  /* 0x000000011d058811 */ /* 0x000fe400078e08ff */
[----:B------:R-:W-:-:S06]  /*73c0*/  @!P0 LEA R20, R38, R1, 0x3 ;  /* 0x0000000126148211 */ /* 0x000fcc00078e18ff */
[----:B------:R-:W2:Y:S01]  /*73d0*/  @!P0 LDL.64 R20, [R20] ;  /* 0x0000000014148983 */ /* 0x000ea20000100a00 */
[----:B0-----:R-:W-:-:S03]  /*73e0*/  IMAD.WIDE R8, R37, 0x4, R32 ;  /* 0x0000000425087825 */ /* 0x001fc600078e0220 */
[----:B------:R-:W5:Y:S01]  /*73f0*/  LDG.E.128.CONSTANT R32, desc[UR6][R32.64] ;  /* 0x0000000620207981 */ /* 0x000f62000c1e9d00 */
[----:B-1----:R-:W-:-:S04]  /*7400*/  @!P0 IMAD.WIDE R2, R5, 0x2, R2 ;  /* 0x0000000205028825 */ /* 0x002fc800078e0202 */
[C---:B------:R-:W-:Y:S02]  /*7410*/  IMAD.WIDE R4, R37.reuse, 0x4, R8 ;  /* 0x0000000425047825 */ /* 0x040fe400078e0208 */
[----:B------:R-:W3:Y:S02]  /*7420*/  @!P0 LDG.E.U16.CONSTANT R2, desc[UR6][R2.64] ;  /* 0x0000000602028981 */ /* 0x000ee4000c1e9500 */
[----:B------:R-:W-:Y:S02]  /*7430*/  IMAD.WIDE R12, R37, 0x4, R4 ;  /* 0x00000004250c7825 */ /* 0x000fe400078e0204 */
[----:B------:R-:W5:Y:S04]  /*7440*/  LDG.E.128.CONSTANT R8, desc[UR6][R8.64] ;  /* 0x0000000608087981 */ /* 0x000f68000c1e9d00 */
[----:B------:R-:W5:Y:S04]  /*7450*/  LDG.E.128.CONSTANT R4, desc[UR6][R4.64] ;  /* 0x0000000604047981 */ /* 0x000f68000c1e9d00 */
[----:B------:R0:W5:Y:S01]  /*7460*/  LDG.E.128.CONSTANT R24, desc[UR6][R12.64] ;  /* 0x000000060c187981 */ /* 0x000162000c1e9d00 */
[----:B------:R-:W-:Y:S01]  /*7470*/  IADD3 R15, R29, 0x20, RZ ;  /* 0x000000201d0f7810 */ /* 0x000fe20007ffe0ff */
[----:B------:R-:W-:-:S03]  /*7480*/  IMAD.WIDE R88, R37, 0x4, R12 ;  /* 0x0000000425587825 */ /* 0x000fc600078e020c */
[----:B------:R-:W-:Y:S02]  /*7490*/  ISETP.GE.AND P2, PT, R15, UR5, PT ;  /* 0x000000050f007c0c */ /* 0x000fe4000bf46270 */
[----:B--2---:R-:W-:Y:S02]  /*74a0*/  @!P0 PRMT R94, R20, 0x7610, R94 ;  /* 0x00007610145e8816 */ /* 0x004fe4000000005e */
[----:B------:R-:W-:Y:S02]  /*74b0*/  @!P0 PRMT R92, R21, 0x7610, R92 ;  /* 0x00007610155c8816 */ /* 0x000fe4000000005c */
[----:B------:R-:W-:Y:S02]  /*74c0*/  @!P0 PRMT R94, R94, 0x7610, R20 ;  /* 0x000076105e5e8816 */ /* 0x000fe40000000014 */
[----:B------:R-:W-:Y:S02]  /*74d0*/  @!P0 PRMT R92, R92, 0x7610, R21 ;  /* 0x000076105c5c8816 */ /* 0x000fe40000000015 */
[----:B---3--:R-:W-:Y:S01]  /*74e0*/  @!P0 IADD3 R16, R2, R29, RZ ;  /* 0x0000001d02108210 */ /* 0x008fe20007ffe0ff */
[----:B0-----:R-:W-:Y:S06]  /*74f0*/  @!P1 BRA `(.L_x_2838) ;  /* 0x0000001800509947 */ /* 0x001fec0003800000 */
[----:B------:R-:W2:Y:S01]  /*7500*/  LDG.E.128.CONSTANT R20, desc[UR6][R88.64] ;  /* 0x0000000658147981 */ /* 0x000ea2000c1e9d00 */
[--C-:B-----5:R-:W-:Y:S02]  /*7510*/  SHF.R.U32.HI R43, RZ, 0xf, R32.reuse ;  /* 0x0000000fff2b7819 */ /* 0x120fe40000011620 */
        /* <DEDUP_REMOVED lines=17> */
[--C-:B------:R-:W-:Y:S02]  /*7630*/  SHF.R.U32.HI R62, RZ, 0xf, R35.reuse ;  /* 0x0000000fff3e7819 */ /* 0x100fe40000011623 */
        /* <DEDUP_REMOVED lines=12> */
[----:B------:R-:W-:Y:S02]  /*7700*/  SHF.R.U32.HI R67, RZ, 0xe, R11 ;  /* 0x0000000eff437819 */ /* 0x000fe4000001160b */
        /* <DEDUP_REMOVED lines=25> */
[----:B------:R-:W-:Y:S02]  /*78a0*/  LOP3.LUT R67, R67, 0x40004, R64, 0xf8, !PT ;  /* 0x0004000443437812 */ /* 0x000fe400078ef840 */
[----:B------:R-:W-:Y:S02]  /*78b0*/  SHF.R.U32.HI R84, RZ, 0xc, R27 ;  /* 0x0000000cff547819 */ /* 0x000fe4000001161b */
[C---:B------:R-:W-:Y:S02]  /*78c0*/  LOP3.LUT R53, R6.reuse, 0x1f001f, RZ, 0xc0, !PT ;  /* 0x001f001f06357812 */ /* 0x040fe400078ec0ff */
[----:B------:R-:W-:-:S02]  /*78d0*/  LOP3.LUT R5, R6, 0x3e003e0, RZ, 0xc0, !PT ;  /* 0x03e003e006057812 */ /* 0x000fc400078ec0ff */
[----:B------:R-:W-:Y:S02]  /*78e0*/  SHF.R.U32.HI R61, RZ, 0xa, R6 ;  /* 0x0000000aff3d7819 */ /* 0x000fe40000011606 */
[----:B------:R-:W-:Y:S02]  /*78f0*/  LOP3.LUT R6, R7, 0x3e003e0, RZ, 0xc0, !PT ;  /* 0x03e003e007067812 */ /* 0x000fe400078ec0ff */
[----:B------:R-:W-:Y:S02]  /*7900*/  LOP3.LUT R65, R65, 0x40004, R60, 0xf8, !PT ;  /* 0x0004000441417812 */ /* 0x000fe400078ef83c */
[----:B------:R-:W-:Y:S02]  /*7910*/  SHF.R.U32.HI R82, RZ, 0xc, R26 ;  /* 0x0000000cff527819 */ /* 0x000fe4000001161a */
[----:B------:R-:W-:Y:S02]  /*7920*/  LOP3.LUT R46, R25, 0x3e003e0, RZ, 0xc0, !PT ;  /* 0x03e003e0192e7812 */ /* 0x000fe400078ec0ff */
[----:B------:R-:W-:-:S02]  /*7930*/  LOP3.LUT R54, R7, 0x1f001f, RZ, 0xc0, !PT ;  /* 0x001f001f07367812 */ /* 0x000fc400078ec0ff */
[----:B------:R-:W-:Y:S02]  /*7940*/  SHF.R.U32.HI R63, RZ, 0xa, R7 ;  /* 0x0000000aff3f7819 */ /* 0x000fe40000011607 */
[----:B------:R-:W-:Y:S02]  /*7950*/  LOP3.LUT R84, R67, 0x80008, R84, 0xf8, !PT ;  /* 0x0008000843547812 */ /* 0x000fe400078ef854 */
[----:B------:R-:W-:Y:S02]  /*7960*/  MOV R0, 0x2800 ;  /* 0x0000280000007802 */ /* 0x000fe40000000f00 */
[----:B------:R-:W-:Y:S02]  /*7970*/  LOP3.LUT R62, R27, 0x3e003e0, RZ, 0xc0, !PT ;  /* 0x03e003e01b3e7812 */ /* 0x000fe400078ec0ff */
[----:B------:R-:W-:Y:S02]  /*7980*/  LOP3.LUT R7, R3, 0x64006400, RZ, 0xfc, !PT ;  /* 0x6400640003077812 */ /* 0x000fe400078efcff */
[----:B------:R-:W-:-:S02]  /*7990*/  LOP3.LUT R67, R12, 0x64006400, RZ, 0xfc, !PT ;  /* 0x640064000c437812 */ /* 0x000fc400078efcff */
[----:B------:R-:W-:Y:S01]  /*79a0*/  LOP3.LUT R69, R4, 0x64006400, RZ, 0xfc, !PT ;  /* 0x6400640004457812 */ /* 0x000fe200078efcff */
[-C--:B------:R-:W-:Y:S01]  /*79b0*/  HFMA2 R64, R7, R0.reuse.H0_H0, -48, -48 ;  /* 0xd200d20007407431 */ /* 0x080fe20000040000 */
[----:B------:R-:W-:Y:S02]  /*79c0*/  LOP3.LUT R82, R65, 0x80008, R82, 0xf8, !PT ;  /* 0x0008000841527812 */ /* 0x000fe400078ef852 */
[----:B------:R-:W-:Y:S01]  /*79d0*/  LOP3.LUT R43, R24, 0x3e003e0, RZ, 0xc0, !PT ;  /* 0x03e003e0182b7812 */ /* 0x000fe200078ec0ff */
        /* <DEDUP_REMOVED lines=45> */
[----:B------:R-:W-:Y:S02]  /*7cb0*/  LOP3.LUT R57, R57, 0x64006400, RZ, 0xfc, !PT ;  /* 0x6400640039397812 */ /* 0x000fe400078efcff */
[----:B------:R-:W-:Y:S02]  /*7cc0*/  ISETP.GE.AND P0, PT, R39, 0x2, PT ;  /* 0x000000022700780c */ /* 0x000fe40003f06270 */
[----:B--2---:R-:W-:Y:S02]  /*7cd0*/  LOP3.LUT R65, R20, 0x3e003e0, RZ, 0xc0, !PT ;  /* 0x03e003e014417812 */ /* 0x004fe400078ec0ff */
[----:B------:R-:W-:Y:S02]  /*7ce0*/  LOP3.LUT R6, R21, 0x3e003e0, RZ, 0xc0, !PT ;  /* 0x03e003e015067812 */ /* 0x000fe400078ec0ff */
        /* <DEDUP_REMOVED lines=16> */
[----:B------:R-:W1:Y:S01]  /*7df0*/  LDS.128 R28, [UR4+0x10] ;  /* 0x00001004ff1c7984 */ /* 0x000e620008000c00 */
[----:B------:R-:W-:-:S02]  /*7e00*/  HADD2 R71, R71, -1040, -1040 ;  /* 0xe410e41047477430 */ /* 0x000fc40000000000 */
[-C--:B0-----:R-:W-:Y:S01]  /*7e10*/  HFMA2.MMA R73, R67, R32.reuse, RZ ;  /* 0x0000002043497235 */ /* 0x081fe200000000ff */
[----:B------:R-:W-:Y:S02]  /*7e20*/  HADD2 R65, R65, -1040, -1040 ;  /* 0xe410e41041417430 */ /* 0x000fe40000000000 */
[-C--:B------:R-:W-:Y:S01]  /*7e30*/  HFMA2 R70, R69, R32.reuse, RZ.H0_H0 ;  /* 0x0000002045467231 */ /* 0x080fe200000400ff */
[----:B------:R-:W-:Y:S01]  /*7e40*/  HFMA2.MMA R72, R71, R32, RZ ;  /* 0x0000002047487235 */ /* 0x000fe200000000ff */
[----:B------:R-:W-:Y:S02]  /*7e50*/  HFMA2 R74, R65, R32, RZ.H0_H0 ;  /* 0x00000020414a7231 */ /* 0x000fe400000400ff */
[-C--:B------:R-:W-:Y:S01]  /*7e60*/  HFMA2 R32, R62, R33.reuse, R70 ;  /* 0x000000213e207231 */ /* 0x080fe20000000046 */
[-C--:B------:R-:W-:Y:S01]  /*7e70*/  HFMA2.MMA R70, R60, R33.reuse, R73 ;  /* 0x000000213c467235 */ /* 0x080fe20000000049 */
[----:B------:R-:W-:Y:S02]  /*7e80*/  LOP3.LUT R73, R42, 0x1f001f, RZ, 0xc0, !PT ;  /* 0x001f001f2a497812 */ /* 0x000fe400078ec0ff */
        /* <DEDUP_REMOVED lines=18> */
[----:B------:R-:W-:-:S02]  /*7fb0*/  HADD2 R73, R73, -1040, -1040 ;  /* 0xe410e41049497430 */ /* 0x000fc40000000000 */
        /* <DEDUP_REMOVED lines=9> */
[-C--:B-1----:R-:W-:Y:S01]  /*8050*/  HFMA2.MMA R70, R45, R28.reuse, R70 ;  /* 0x0000001c2d467235 */ /* 0x082fe20000000046 */
[----:B------:R-:W-:Y:S01]  /*8060*/  HFMA2 R32, R56, R35, R32 ;  /* 0x0000002338207231 */ /* 0x000fe20000000020 */
[----:B------:R-:W-:Y:S01]  /*8070*/  HFMA2.MMA R68, R13, R28, R68 ;  /* 0x0000001c0d447235 */ /* 0x000fe20000000044 */
[----:B------:R-:W-:Y:S01]  /*8080*/  LOP3.LUT R48, R72, 0x64006400, RZ, 0xfc, !PT ;  /* 0x6400640048307812 */ /* 0x000fe200078efcff */
[----:B------:R-:W-:Y:S01]  /*8090*/  HADD2 R50, R50, -1040, -1040 ;  /* 0xe410e41032327430 */ /* 0x000fe20000000000 */
[----:B------:R-:W-:Y:S01]  /*80a0*/  LOP3.LUT R52, R76, 0x64006400, RZ, 0xfc, !PT ;  /* 0x640064004c347812 */ /* 0x000fe200078efcff */
[-C--:B------:R-:W-:Y:S01]  /*80b0*/  HFMA2 R66, R43, R28.reuse, R32 ;  /* 0x0000001c2b427231 */ /* 0x080fe20000000020 */
[----:B------:R-:W-:Y:S01]  /*80c0*/  LOP3.LUT R72, R54, 0x64006400, RZ, 0xfc, !PT ;  /* 0x6400640036487812 */ /* 0x000fe200078efcff */
[----:B------:R-:W-:Y:S01]  /*80d0*/  HFMA2 R28, R11, R28, R33 ;  /* 0x0000001c0b1c7231 */ /* 0x000fe20000000021 */
[----:B------:R-:W-:Y:S01]  /*80e0*/  LOP3.LUT R76, R63, 0x64006400, RZ, 0xfc, !PT ;  /* 0x640064003f4c7812 */ /* 0x000fe200078efcff */
[----:B------:R-:W0:Y:S01]  /*80f0*/  LDS.128 R32, [UR4+0x20] ;  /* 0x00002004ff207984 */ /* 0x000e220008000c00 */
[----:B------:R-:W-:-:S02]  /*8100*/  HADD2 R48, R48, -1040, -1040 ;  /* 0xe410e41030307430 */ /* 0x000fc40000000000 */
[----:B------:R-:W-:Y:S02]  /*8110*/  HADD2 R52, R52, -1040, -1040 ;  /* 0xe410e41034347430 */ /* 0x000fe40000000000 */
[----:B------:R-:W-:Y:S02]  /*8120*/  HADD2 R54, R77, -1040, -1040 ;  /* 0xe410e4104d367430 */ /* 0x000fe40000000000 */
[-C--:B------:R-:W-:Y:S01]  /*8130*/  HFMA2.MMA R70, R48, R29.reuse, R70 ;  /* 0x0000001d30467235 */ /* 0x080fe20000000046 */
[-C--:B------:R-:W-:Y:S01]  /*8140*/  HFMA2 R66, R50, R29.reuse, R66 ;  /* 0x0000001d32427231 */ /* 0x080fe20000000042 */
[----:B------:R-:W-:Y:S01]  /*8150*/  HFMA2.MMA R68, R52, R29, R68 ;  /* 0x0000001d34447235 */ /* 0x000fe20000000044 */
[----:B------:R-:W-:Y:S02]  /*8160*/  HFMA2 R74, R54, R29, R28 ;  /* 0x0000001d364a7231 */ /* 0x000fe4000000001c */
[----:B------:R-:W-:Y:S02]  /*8170*/  HADD2 R51, R47, -1040, -1040 ;  /* 0xe410e4102f337430 */ /* 0x000fe40000000000 */
        /* <DEDUP_REMOVED lines=25> */
[-C--:B0-----:R-:W-:Y:S01]  /*8310*/  HFMA2.MMA R28, R63, R32.reuse, R28 ;  /* 0x000000203f1c7235 */ /* 0x081fe2000000001c */
[-C--:B------:R-:W-:Y:S01]  /*8320*/  HFMA2 R29, R61, R32.reuse, R29 ;  /* 0x000000203d1d7231 */ /* 0x080fe2000000001d */
[----:B------:R-:W-:Y:S01]  /*8330*/  HFMA2.MMA R30, R59, R32, R30 ;  /* 0x000000203b1e7235 */ /* 0x000fe2000000001e */
[----:B------:R-:W-:Y:S01]  /*8340*/  HFMA2 R31, R57, R32, R31 ;  /* 0x00000020391f7231 */ /* 0x000fe2000000001f */
[----:B------:R-:W-:Y:S01]  /*8350*/  SHF.R.U32.HI R25, RZ, 0xa, R25 ;  /* 0x0000000aff197819 */ /* 0x000fe20000011619 */
[----:B------:R-:W-:Y:S01]  /*8360*/  HADD2 R70, R70, -1040, -1040 ;  /* 0xe410e41046467430 */ /* 0x000fe20000000000 */
[----:B------:R-:W-:Y:S01]  /*8370*/  SHF.R.U32.HI R26, RZ, 0xa, R26 ;  /* 0x0000000aff1a7819 */ /* 0x000fe2000001161a */
[----:B------:R-:W-:Y:S01]  /*8380*/  HADD2 R66, R66, -1040, -1040 ;  /* 0xe410e41042427430 */ /* 0x000fe20000000000 */
[-C--:B------:R-:W-:Y:S01]  /*8390*/  HFMA2.MMA R28, R72, R33.reuse, R28 ;  /* 0x00000021481c7235 */ /* 0x080fe2000000001c */
[-C--:B------:R-:W-:Y:S01]  /*83a0*/  HFMA2 R29, R70, R33.reuse, R29 ;  /* 0x00000021461d7231 */ /* 0x080fe2000000001d */
[----:B------:R-:W-:Y:S01]  /*83b0*/  HFMA2.MMA R30, R68, R33, R30 ;  /* 0x00000021441e7235 */ /* 0x000fe2000000001e */
[----:B------:R-:W-:Y:S01]  /*83c0*/  HFMA2 R31, R66, R33, R31 ;  /* 0x00000021421f7231 */ /* 0x000fe2000000001f */
[----:B------:R-:W-:Y:S01]  /*83d0*/  SHF.R.U32.HI R27, RZ, 0xa, R27 ;  /* 0x0000000aff1b7819 */ /* 0x000fe2000001161b */
[----:B------:R-:W-:Y:S01]  /*83e0*/  HFMA2 R33, R7, R34, R29 ;  /* 0x0000002207217231 */ /* 0x000fe2000000001d */
[----:B------:R-:W-:-:S02]  /*83f0*/  LOP3.LUT R24, R24, 0x1f001f, RZ, 0xc0, !PT ;  /* 0x001f001f18187812 */ /* 0x000fc400078ec0ff */
[-C--:B------:R-:W-:Y:S01]  /*8400*/  HFMA2.MMA R77, R9, R34.reuse, R28 ;  /* 0x00000022094d7235 */ /* 0x080fe2000000001c */
[----:B------:R-:W-:Y:S01]  /*8410*/  LOP3.LUT R25, R25, 0x1f001f, RZ, 0xc0, !PT ;  /* 0x001f001f19197812 */ /* 0x000fe200078ec0ff */
[----:B------:R-:W-:Y:S01]  /*8420*/  HFMA2.MMA R32, R5, R34, R30 ;  /* 0x0000002205207235 */ /* 0x000fe2000000001e */
[----:B------:R-:W-:Y:S01]  /*8430*/  HFMA2 R34, R3, R34, R31 ;  /* 0x0000002203227231 */ /* 0x000fe2000000001f */
[----:B------:R-:W-:Y:S01]  /*8440*/  LOP3.LUT R26, R26, 0x1f001f, RZ, 0xc0, !PT ;  /* 0x001f001f1a1a7812 */ /* 0x000fe200078ec0ff */
[----:B------:R-:W0:Y:S01]  /*8450*/  LDS.128 R28, [UR4+0x30] ;  /* 0x00003004ff1c7984 */ /* 0x000e220008000c00 */
        /* <DEDUP_REMOVED lines=21> */
[----:B------:R-:W-:-:S02]  /*85b0*/  HADD2 R81, R26, -1040, -1040 ;  /* 0xe410e4101a517430 */ /* 0x000fc40000000000 */
[----:B------:R-:W-:Y:S01]  /*85c0*/  HADD2 R79, R27, -1040, -1040 ;  /* 0xe410e4101b4f7430 */ /* 0x000fe20000000000 */
[----:B------:R-:W-:Y:S02]  /*85d0*/  LOP3.LUT R35, R35, 0x64006400, RZ, 0xfc, !PT ;  /* 0x6400640023237812 */ /* 0x000fe400078efcff */
[--C-:B------:R-:W-:Y:S02]  /*85e0*/  SHF.R.U32.HI R27, RZ, 0xb, R20.reuse ;  /* 0x0000000bff1b7819 */ /* 0x100fe40000011614 */
[----:B------:R-:W-:Y:S01]  /*85f0*/  SHF.R.U32.HI R20, RZ, 0xa, R20 ;  /* 0x0000000aff147819 */ /* 0x000fe20000011614 */
[----:B------:R-:W-:Y:S01]  /*8600*/  HADD2 R77, R35, -1040, -1040 ;  /* 0xe410e410234d7430 */ /* 0x000fe20000000000 */
[----:B------:R-:W-:Y:S02]  /*8610*/  LOP3.LUT R86, R86, 0x100010, R27, 0xf8, !PT ;  /* 0x0010001056567812 */ /* 0x000fe400078ef81b */
[----:B------:R-:W-:Y:S02]  /*8620*/  LOP3.LUT R20, R20, 0x1f001f, RZ, 0xc0, !PT ;  /* 0x001f001f14147812 */ /* 0x000fe400078ec0ff */
[----:B------:R-:W-:Y:S01]  /*8630*/  LOP3.LUT R86, R86, 0x64006400, RZ, 0xfc, !PT ;  /* 0x6400640056567812 */ /* 0x000fe200078efcff */
[-C--:B0-----:R-:W-:Y:S01]  /*8640*/  HFMA2 R25, R81, R28.reuse, R33 ;  /* 0x0000001c51197231 */ /* 0x081fe20000000021 */
[--C-:B------:R-:W-:Y:S01]  /*8650*/  SHF.R.U32.HI R33, RZ, 0xb, R22.reuse ;  /* 0x0000000bff217819 */ /* 0x100fe20000011616 */
[-C--:B------:R-:W-:Y:S01]  /*8660*/  HFMA2.MMA R24, R83, R28.reuse, R24 ;  /* 0x0000001c53187235 */ /* 0x080fe20000000018 */
[----:B------:R-:W-:Y:S01]  /*8670*/  SHF.R.U32.HI R22, RZ, 0xa, R22 ;  /* 0x0000000aff167819 */ /* 0x000fe20000011616 */
[----:B------:R-:W-:Y:S01]  /*8680*/  HFMA2.MMA R32, R79, R28, R32 ;  /* 0x0000001c4f207235 */ /* 0x000fe20000000020 */
[----:B------:R-:W-:Y:S01]  /*8690*/  HFMA2 R34, R77, R28, R34 ;  /* 0x0000001c4d227231 */ /* 0x000fe20000000022 */
[--C-:B------:R-:W-:Y:S01]  /*86a0*/  SHF.R.U32.HI R28, RZ, 0xb, R21.reuse ;  /* 0x0000000bff1c7819 */ /* 0x100fe20000011615 */
[----:B------:R-:W-:Y:S01]  /*86b0*/  HADD2 R90, R86, -1040, -1040 ;  /* 0xe410e410565a7430 */ /* 0x000fe20000000000 */
[----:B------:R-:W-:Y:S01]  /*86c0*/  LOP3.LUT R22, R22, 0x1f001f, RZ, 0xc0, !PT ;  /* 0x001f001f16167812 */ /* 0x000fe200078ec0ff */
[-C--:B------:R-:W-:Y:S01]  /*86d0*/  HFMA2 R25, R4, R29.reuse, R25 ;  /* 0x0000001d04197231 */ /* 0x080fe20000000019 */
[----:B------:R-:W-:Y:S01]  /*86e0*/  LOP3.LUT R20, R20, 0x64006400, RZ, 0xfc, !PT ;  /* 0x6400640014147812 */ /* 0x000fe200078efcff */
[-C--:B------:R-:W-:Y:S01]  /*86f0*/  HFMA2.MMA R26, R6, R29.reuse, R24 ;  /* 0x0000001d061a7235 */ /* 0x080fe20000000018 */
[----:B------:R-:W-:Y:S01]  /*8700*/  SHF.R.U32.HI R21, RZ, 0xa, R21 ;  /* 0x0000000aff157819 */ /* 0x000fe20000011615 */
[----:B------:R-:W-:Y:S01]  /*8710*/  HFMA2.MMA R24, R2, R29, R32 ;  /* 0x0000001d02187235 */ /* 0x000fe20000000020 */
[----:B------:R-:W-:Y:S01]  /*8720*/  LOP3.LUT R22, R22, 0x64006400, RZ, 0xfc, !PT ;  /* 0x6400640016167812 */ /* 0x000fe200078efcff */
[----:B------:R-:W-:Y:S01]  /*8730*/  HADD2 R93, R20, -1040, -1040 ;  /* 0xe410e410145d7430 */ /* 0x000fe20000000000 */
[----:B------:R-:W-:Y:S01]  /*8740*/  LOP3.LUT R82, R82, 0x100010, R33, 0xf8, !PT ;  /* 0x0010001052527812 */ /* 0x000fe200078ef821 */
[----:B------:R-:W-:Y:S01]  /*8750*/  HFMA2 R29, R0, R29, R34 ;  /* 0x0000001d001d7231 */ /* 0x000fe20000000022 */
[----:B------:R-:W-:Y:S01]  /*8760*/  LOP3.LUT R21, R21, 0x1f001f, RZ, 0xc0, !PT ;  /* 0x001f001f15157812 */ /* 0x000fe200078ec0ff */
[----:B------:R-:W-:Y:S01]  /*8770*/  HADD2 R87, R22, -1040, -1040 ;  /* 0xe410e41016577430 */ /* 0x000fe20000000000 */
[--C-:B------:R-:W-:Y:S01]  /*8780*/  SHF.R.U32.HI R33, RZ, 0xb, R23.reuse ;  /* 0x0000000bff217819 */ /* 0x100fe20000011617 */
[----:B------:R-:W-:Y:S01]  /*8790*/  HFMA2.MMA R26, R93, R30, R26 ;  /* 0x0000001e5d1a7235 */ /* 0x000fe2000000001a */
[----:B------:R-:W-:-:S02]  /*87a0*/  SHF.R.U32.HI R23, RZ, 0xa, R23 ;  /* 0x0000000aff177819 */ /* 0x000fc40000011617 */
[----:B------:R-:W-:Y:S01]  /*87b0*/  LOP3.LUT R21, R21, 0x64006400, RZ, 0xfc, !PT ;  /* 0x6400640015157812 */ /* 0x000fe200078efcff */
[----:B------:R-:W-:Y:S01]  /*87c0*/  HFMA2.MMA R24, R87, R30, R24 ;  /* 0x0000001e57187235 */ /* 0x000fe20000000018 */
[----:B------:R-:W-:Y:S02]  /*87d0*/  LOP3.LUT R84, R84, 0x100010, R33, 0xf8, !PT ;  /* 0x0010001054547812 */ /* 0x000fe400078ef821 */
[----:B------:R-:W-:Y:S01]  /*87e0*/  LOP3.LUT R23, R23, 0x1f001f, RZ, 0xc0, !PT ;  /* 0x001f001f17177812 */ /* 0x000fe200078ec0ff */
[----:B------:R-:W-:Y:S01]  /*87f0*/  HADD2 R91, R21, -1040, -1040 ;  /* 0xe410e410155b7430 */ /* 0x000fe20000000000 */
[----:B------:R-:W-:Y:S01]  /*8800*/  LOP3.LUT R20, R82, 0x64006400, RZ, 0xfc, !PT ;  /* 0x6400640052147812 */ /* 0x000fe200078efcff */
[----:B------:R-:W-:Y:S01]  /*8810*/  HFMA2.MMA R26, R90, R31, R26 ;  /* 0x0000001f5a1a7235 */ /* 0x000fe2000000001a */
[----:B------:R-:W-:Y:S01]  /*8820*/  LOP3.LUT R27, R85, 0x100010, R28, 0xf8, !PT ;  /* 0x00100010551b7812 */ /* 0x000fe200078ef81c */
[----:B------:R-:W-:Y:S01]  /*8830*/  HFMA2 R25, R91, R30, R25 ;  /* 0x0000001e5b197231 */ /* 0x000fe20000000019 */
[----:B------:R-:W-:-:S02]  /*8840*/  LOP3.LUT R23, R23, 0x64006400, RZ, 0xfc, !PT ;  /* 0x6400640017177812 */ /* 0x000fc400078efcff */
[----:B------:R-:W-:Y:S01]  /*8850*/  LOP3.LUT R21, R84, 0x64006400, RZ, 0xfc, !PT ;  /* 0x6400640054157812 */ /* 0x000fe200078efcff */
[----:B------:R-:W-:Y:S01]  /*8860*/  HADD2 R84, R20, -1040, -1040 ;  /* 0xe410e41014547430 */ /* 0x000fe20000000000 */
[----:B------:R-:W-:Y:S01]  /*8870*/  LOP3.LUT R27, R27, 0x64006400, RZ, 0xfc, !PT ;  /* 0x640064001b1b7812 */ /* 0x000fe200078efcff */
[----:B------:R-:W-:Y:S02]  /*8880*/  HADD2 R85, R23, -1040, -1040 ;  /* 0xe410e41017557430 */ /* 0x000fe40000000000 */
[----:B------:R-:W-:Y:S02]  /*8890*/  HADD2 R86, R21, -1040, -1040 ;  /* 0xe410e41015567430 */ /* 0x000fe40000000000 */
[----:B------:R-:W-:Y:S01]  /*88a0*/  HADD2 R82, R27, -1040, -1040 ;  /* 0xe410e4101b527430 */ /* 0x000fe20000000000 */
        /* <DEDUP_REMOVED lines=23> */
[----:B------:R-:W-:Y:S01]  /*8a20*/  LDS.128 R32, [UR4+0xb0] ;  /* 0x0000b004ff207984 */ /* 0x000fe20008000c00 */
[-C--:B------:R-:W-:Y:S01]  /*8a30*/  HFMA2.MMA R73, R73, R22.reuse, R31 ;  /* 0x0000001649497235 */ /* 0x080fe2000000001f */
[-C--:B------:R-:W-:Y:S02]  /*8a40*/  HFMA2 R21, R41, R22.reuse, R20 ;  /* 0x0000001629157231 */ /* 0x080fe40000000014 */
[----:B------:R-:W0:Y:S02]  /*8a50*/  LDS.128 R28, [UR4+0xa0] ;  /* 0x0000a004ff1c7984 */ /* 0x000e240008000c00 */
[----:B------:R-:W-:Y:S01]  /*8a60*/  HFMA2 R21, R42, R23, R21 ;  /* 0x000000172a157231 */ /* 0x000fe20000000015 */
[----:B------:R-:W-:Y:S01]  /*8a70*/  HFMA2.MMA R60, R55, R22, R60 ;  /* 0x00000016373c7235 */ /* 0x000fe2000000003c */
[----:B------:R-:W-:-:S02]  /*8a80*/  HFMA2 R64, R75, R22, R64 ;  /* 0x000000164b407231 */ /* 0x000fc40000000040 */
[----:B-1----:R-:W-:Y:S02]  /*8a90*/  HFMA2 R21, R11, R24, R21 ;  /* 0x000000180b157231 */ /* 0x002fe40000000015 */
[----:B------:R-:W-:Y:S02]  /*8aa0*/  HFMA2 R73, R56, R23, R73 ;  /* 0x0000001738497231 */ /* 0x000fe40000000049 */
[-C--:B------:R-:W-:Y:S01]  /*8ab0*/  HFMA2.MMA R64, R58, R23.reuse, R64 ;  /* 0x000000173a407235 */ /* 0x080fe20000000040 */
[----:B------:R-:W-:Y:S01]  /*8ac0*/  HFMA2 R21, R54, R25, R21 ;  /* 0x0000001936157231 */ /* 0x000fe20000000015 */
[----:B------:R-:W-:Y:S02]  /*8ad0*/  HFMA2.MMA R60, R44, R23, R60 ;  /* 0x000000172c3c7235 */ /* 0x000fe4000000003c */
[----:B------:R-:W-:Y:S01]  /*8ae0*/  HFMA2.MMA R73, R43, R24, R73 ;  /* 0x000000182b497235 */ /* 0x000fe20000000049 */
[----:B------:R-:W-:-:S04]  /*8af0*/  HFMA2 R21, R47, R26, R21 ;  /* 0x0000001a2f157231 */ /* 0x000fc80000000015 */
[----:B------:R-:W-:Y:S01]  /*8b00*/  HFMA2 R21, R8, R27, R21 ;  /* 0x0000001b08157231 */ /* 0x000fe20000000015 */
[----:B------:R-:W-:Y:S01]  /*8b10*/  HFMA2.MMA R60, R13, R24, R60 ;  /* 0x000000180d3c7235 */ /* 0x000fe2000000003c */
[----:B------:R-:W-:-:S03]  /*8b20*/  HFMA2 R64, R45, R24, R64 ;  /* 0x000000182d407231 */ /* 0x000fc60000000040 */
[----:B------:R-:W-:-:S03]  /*8b30*/  HFMA2 R73, R50, R25, R73 ;  /* 0x0000001932497231 */ /* 0x000fc60000000049 */
[-C--:B------:R-:W-:Y:S01]  /*8b40*/  HFMA2.MMA R13, R48, R25.reuse, R64 ;  /* 0x00000019300d7235 */ /* 0x080fe20000000040 */
[----:B------:R-:W-:Y:S01]  /*8b50*/  HFMA2 R73, R51, R26, R73 ;  /* 0x0000001a33497231 */ /* 0x000fe20000000049 */
[----:B------:R-:W-:-:S03]  /*8b60*/  HFMA2.MMA R60, R52, R25, R60 ;  /* 0x00000019343c7235 */ /* 0x000fc6000000003c */
[----:B------:R-:W-:-:S03]  /*8b70*/  HFMA2 R73, R12, R27, R73 ;  /* 0x0000001b0c497231 */ /* 0x000fc60000000049 */
[-C--:B------:R-:W-:Y:S02]  /*8b80*/  HFMA2.MMA R13, R53, R26.reuse, R13 ;  /* 0x0000001a350d7235 */ /* 0x080fe4000000000d */
        /* <DEDUP_REMOVED lines=43> */
.L_x_2838:
[----:B------:R-:W-:Y:S01]  /*8e40*/  ISETP.LT.AND P0, PT, R15, R40, PT ;  /* 0x000000280f00720c */ /* 0x000fe20003f01270 */
[----:B------:R-:W-:Y:S01]  /*8e50*/  IMAD.WIDE R88, R37, 0x4, R88 ;  /* 0x0000000425587825 */ /* 0x000fe200078e0258 */
[----:B------:R-:W-:Y:S01]  /*8e60*/  UIADD3 UR4, UR4, 0x40, URZ ;  /* 0x0000004004047890 */ /* 0x000fe2000fffe03f */
[----:B------:R-:W-:Y:S02]  /*8e70*/  MOV R29, R15 ;  /* 0x0000000f001d7202 */ /* 0x000fe40000000f00 */
[----:B-----5:R-:W-:Y:S02]  /*8e80*/  MOV R32, R88 ;  /* 0x0000005800207202 */ /* 0x020fe40000000f00 */
[----:B------:R-:W-:-:S06]  /*8e90*/  MOV R33, R89 ;  /* 0x0000005900217202 */ /* 0x000fcc0000000f00 */
[----:B------:R-:W-:Y:S05]  /*8ea0*/  @!P2 BRA P0, `(.L_x_2839) ;  /* 0xffffffe40030a947 */ /* 0x000fea000003ffff */
.L_x_2837:
        /* <DEDUP_REMOVED lines=17> */
.L_x_2843:
[----:B------:R-:W0:Y:S02]  /*8fc0*/  LDS R2, [R0] ;  /* 0x0000000000027984 */ /* 0x000e240000000800 */
[----:B0-----:R-:W-:-:S06]  /*8fd0*/  HADD2 R3, R2, R36 ;  /* 0x0000002402037230 */ /* 0x001fcc0000000000 */
[----:B------:R-:W0:Y:S02]  /*8fe0*/  ATOMS.CAST.SPIN R3, [R0], R2, R3 ;  /* 0x000000020003738d */ /* 0x000e240001800003 */
[----:B0-----:R-:W-:-:S13]  /*8ff0*/  ISETP.EQ.U32.AND P0, PT, R3, 0x1, PT ;  /* 0x000000010300780c */ /* 0x001fda0003f02070 */
[----:B------:R-:W-:Y:S05]  /*9000*/  @!P0 BRA `(.L_x_2843) ;  /* 0xfffffffc00ec8947 */ /* 0x000fea000383ffff */
[----:B------:R-:W-:Y:S05]  /*9010*/  BRA `(.L_x_2841) ;  /* 0x00000000000c7947 */ /* 0x000fea0003800000 */
.L_x_2842:
[----:B------:R-:W2:Y:S02]  /*9020*/  LD.E R0, desc[UR6][R4.64] ;  /* 0x0000000604007980 */ /* 0x000ea4000c101900 */
[----:B--2---:R-:W-:-:S05]  /*9030*/  IADD3 R3, R36, R0, RZ ;  /* 0x0000000024037210 */ /* 0x004fca0007ffe0ff */
[----:B------:R0:W-:Y:S02]  /*9040*/  ST.E desc[UR6][R4.64], R3 ;  /* 0x0000000304007985 */ /* 0x0001e4000c101906 */
.L_x_2841:
[----:B------:R-:W-:Y:S05]  /*9050*/  BSYNC B0 ;  /* 0x0000000000007941 */ /* 0x000fea0003800000 */
.L_x_2840:
[----:B------:R1:W-:Y:S01]  /*9060*/  ATOM.E.ADD.F16x2.RN.STRONG.GPU P0, RZ, desc[UR6][R4.64+0x4], R19 ;  /* 0x0000041304ff79a2 */ /* 0x0003e2000810e1c6 */
[----:B------:R-:W-:Y:S04]  /*9070*/  BSSY B0, `(.L_x_2844) ;  /* 0x000000f000007945 */ /* 0x000fe80003800000 */
[----:B-1----:R-:W-:Y:S05]  /*9080*/  @P0 BRA `(.L_x_2845) ;  /* 0x0000000000340947 */ /* 0x002fea0003800000 */
[----:B------:R-:W1:Y:S02]  /*9090*/  QSPC.E.S P0, RZ, [R4+0x4] ;  /* 0x0000040004ff73aa */ /* 0x000e640000000500 */
[----:B-1----:R-:W-:Y:S05]  /*90a0*/  @!P0 BRA `(.L_x_2846) ;  /* 0x0000000000208947 */ /* 0x002fea0003800000 */
[----:B------:R-:W-:-:S04]  /*90b0*/  MOV R2, R4 ;  /* 0x0000000400027202 */ /* 0x000fc80000000f00 */
[----:B------:R-:W-:-:S07]  /*90c0*/  MOV R0, R2 ;  /* 0x0000000200007202 */ /* 0x000fce0000000f00 */
.L_x_2847:
[----:B------:R-:W0:Y:S02]  /*90d0*/  LDS R2, [R0+0x4] ;  /* 0x0000040000027984 */ /* 0x000e240000000800 */
[----:B0-----:R-:W-:-:S10]  /*90e0*/  HFMA2.MMA R3, R2, 1, 1, R19 ;  /* 0x3c003c0002037835 */ /* 0x001fd40000000013 */
[----:B------:R-:W0:Y:S02]  /*90f0*/  ATOMS.CAST.SPIN R3, [R0+0x4], R2, R3 ;  /* 0x000004020003738d */ /* 0x000e240001800003 */
[----:B0-----:R-:W-:-:S13]  /*9100*/  ISETP.EQ.U32.AND P0, PT, R3, 0x1, PT ;  /* 0x000000010300780c */ /* 0x001fda0003f02070 */
[----:B------:R-:W-:Y:S05]  /*9110*/  @!P0 BRA `(.L_x_2847) ;  /* 0xfffffffc00ec8947 */ /* 0x000fea000383ffff */
[----:B------:R-:W-:Y:S05]  /*9120*/  BRA `(.L_x_2845) ;  /* 0x00000000000c7947 */ /* 0x000fea0003800000 */
.L_x_2846:
[----:B------:R-:W0:Y:S02]  /*9130*/  LD.E R0, desc[UR6][R4.64+0x4] ;  /* 0x0000040604007980 */ /* 0x000e24000c101900 */
[----:B0-----:R-:W-:-:S05]  /*9140*/  IADD3 R3, R19, R0, RZ ;  /* 0x0000000013037210 */ /* 0x001fca0007ffe0ff */
[----:B------:R1:W-:Y:S02]  /*9150*/  ST.E desc[UR6][R4.64+0x4], R3 ;  /* 0x0000040304007985 */ /* 0x0003e4000c101906 */
.L_x_2845:
[----:B------:R-:W-:Y:S05]  /*9160*/  BSYNC B0 ;  /* 0x0000000000007941 */ /* 0x000fea0003800000 */
.L_x_2844:
        /* <DEDUP_REMOVED lines=11> */
.L_x_2851:
[----:B------:R-:W0:Y:S02]  /*9220*/  LDS R2, [R0] ;  /* 0x0000000000027984 */ /* 0x000e240000000800 */
[----:B0-----:R-:W-:-:S06]  /*9230*/  HADD2 R3, R2, R18 ;  /* 0x0000001202037230 */ /* 0x001fcc0000000000 */
[----:B------:R-:W0:Y:S02]  /*9240*/  ATOMS.CAST.SPIN R3, [R0], R2, R3 ;  /* 0x000000020003738d */ /* 0x000e240001800003 */
[----:B0-----:R-:W-:-:S13]  /*9250*/  ISETP.EQ.U32.AND P0, PT, R3, 0x1, PT ;  /* 0x000000010300780c */ /* 0x001fda0003f02070 */
[----:B------:R-:W-:Y:S05]  /*9260*/  @!P0 BRA `(.L_x_2851) ;  /* 0xfffffffc00ec8947 */ /* 0x000fea000383ffff */
[----:B------:R-:W-:Y:S05]  /*9270*/  BRA `(.L_x_2849) ;  /* 0x00000000000c7947 */ /* 0x000fea0003800000 */
.L_x_2850:
[----:B------:R-:W2:Y:S02]  /*9280*/  LD.E R0, desc[UR6][R4.64] ;  /* 0x0000000604007980 */ /* 0x000ea4000c101900 */
[----:B--2---:R-:W-:-:S05]  /*9290*/  IADD3 R3, R18, R0, RZ ;  /* 0x0000000012037210 */ /* 0x004fca0007ffe0ff */
[----:B------:R0:W-:Y:S02]  /*92a0*/  ST.E desc[UR6][R4.64], R3 ;  /* 0x0000000304007985 */ /* 0x0001e4000c101906 */
.L_x_2849:
[----:B------:R-:W-:Y:S05]  /*92b0*/  BSYNC B0 ;  /* 0x0000000000007941 */ /* 0x000fea0003800000 */
.L_x_2848:
[----:B------:R1:W-:Y:S02]  /*92c0*/  ATOM.E.ADD.F16x2.RN.STRONG.GPU P0, RZ, desc[UR6][R4.64+0x4], R17 ;  /* 0x0000041104ff79a2 */ /* 0x0003e4000810e1c6 */
[----:B-1----:R-:W-:Y:S05]  /*92d0*/  @P0 EXIT ;  /* 0x000000000000094d */ /* 0x002fea0003800000 */
[----:B------:R-:W1:Y:S02]  /*92e0*/  QSPC.E.S P0, RZ, [R4+0x4] ;  /* 0x0000040004ff73aa */ /* 0x000e640000000500 */
[----:B-1----:R-:W-:Y:S05]  /*92f0*/  @!P0 BRA `(.L_x_2852) ;  /* 0x0000000000208947 */ /* 0x002fea0003800000 */
[----:B------:R-:W-:-:S04]  /*9300*/  MOV R2, R4 ;  /* 0x0000000400027202 */ /* 0x000fc80000000f00 */
[----:B------:R-:W-:-:S07]  /*9310*/  MOV R0, R2 ;  /* 0x0000000200007202 */ /* 0x000fce0000000f00 */
.L_x_2853:
[----:B------:R-:W0:Y:S02]  /*9320*/  LDS R2, [R0+0x4] ;  /* 0x0000040000027984 */ /* 0x000e240000000800 */
[----:B0-----:R-:W-:-:S10]  /*9330*/  HFMA2.MMA R3, R2, 1, 1, R17 ;  /* 0x3c003c0002037835 */ /* 0x001fd40000000011 */
[----:B------:R-:W0:Y:S02]  /*9340*/  ATOMS.CAST.SPIN R3, [R0+0x4], R2, R3 ;  /* 0x000004020003738d */ /* 0x000e240001800003 */
[----:B0-----:R-:W-:-:S13]  /*9350*/  ISETP.EQ.U32.AND P0, PT, R3, 0x1, PT ;  /* 0x000000010300780c */ /* 0x001fda0003f02070 */
[----:B------:R-:W-:Y:S05]  /*9360*/  @!P0 BRA `(.L_x_2853) ;  /* 0xfffffffc00ec8947 */ /* 0x000fea000383ffff */
[----:B------:R-:W-:Y:S05]  /*9370*/  EXIT ;  /* 0x000000000000794d */ /* 0x000fea0003800000 */
.L_x_2852:
[----:B------:R-:W0:Y:S02]  /*9380*/  LD.E R0, desc[UR6][R4.64+0x4] ;  /* 0x0000040604007980 */ /* 0x000e24000c101900 */
[----:B0-----:R-:W-:-:S05]  /*9390*/  IADD3 R3, R17, R0, RZ ;  /* 0x0000000011037210 */ /* 0x001fca0007ffe0ff */
[----:B------:R-:W-:Y:S01]  /*93a0*/  ST.E desc[UR6][R4.64+0x4], R3 ;  /* 0x0000040304007985 */ /* 0x000fe2000c101906 */
[----:B------:R-:W-:Y:S05]  /*93b0*/  EXIT ;  /* 0x000000000000794d */ /* 0x000fea0003800000 */
.L_x_2854:
        /* <DEDUP_REMOVED lines=12> */
.L_x_4204:


//--------------------- .text._Z23gemm_half_q_half_kernelILi2ELi152ELb0ELb0ELi64EEvPK6__halfPKjS4_S2_PS0_iiiiPKtS7_iiiiiibS2_i --------------------------
	.section	.text._Z23gemm_half_q_half_kernelILi2ELi152ELb0ELb0ELi64EEvPK6__halfPKjS4_S2_PS0_iiiiPKtS7_iiiiiibS2_i,"ax",@progbits
	.align	128
        .global         _Z23gemm_half_q_half_kernelILi2ELi152ELb0ELb0ELi64EEvPK6__halfPKjS4_S2_PS0_iiiiPKtS7_iiiiiibS2_i
        .type           _Z23gemm_half_q_half_kernelILi2ELi152ELb0ELb0ELi64EEvPK6__halfPKjS4_S2_PS0_iiiiPKtS7_iiiiiibS2_i,@function
        .size           _Z23gemm_half_q_half_kernelILi2ELi152ELb0ELb0ELi64EEvPK6__halfPKjS4_S2_PS0_iiiiPKtS7_iiiiiibS2_i,(.L_x_4205 - _Z23gemm_half_q_half_kernelILi2ELi152ELb0ELb0ELi64EEvPK6__halfPKjS4_S2_PS0_iiiiPKtS7_iiiiiibS2_i)
        .other          _Z23gemm_half_q_half_kernelILi2ELi152ELb0ELb0ELi64EEvPK6__halfPKjS4_S2_PS0_iiiiPKtS7_iiiiiibS2_i,@"STO_CUDA_ENTRY STV_DEFAULT"
_Z23gemm_half_q_half_kernelILi2ELi152ELb0ELb0ELi64EEvPK6__halfPKjS4_S2_PS0_iiiiPKtS7_iiiiiibS2_i:
.text._Z23gemm_half_q_half_kernelILi2ELi152ELb0ELb0ELi64EEvPK6__halfPKjS4_S2_PS0_iiiiPKtS7_iiiiiibS2_i:
        /* <DEDUP_REMOVED lines=45> */
.L_x_2859:
        /* <DEDUP_REMOVED lines=16> */
.L_x_2858:
        /* <DEDUP_REMOVED lines=16> */
.L_x_2857:
        /* <DEDUP_REMOVED lines=17> */
.L_x_2861:
        /* <DEDUP_REMOVED lines=16> */
.L_x_2860:
        /* <DEDUP_REMOVED lines=14> */
.L_x_2856:
[----:B------:R-:W-:Y:S05]  /*07c0*/  BSYNC B0 ;  /* 0x0000000000007941 */ /* 0x000fea0003800000 */
.L_x_2855:
        /* <DEDUP_REMOVED lines=15> */
[----:B-1----:R-:W-:Y:S01]  /*08c0*/  LEA R5, R15, R0, 0x2 ;  /* 0x000000000f057211 */ /* 0x002fe200078e10ff */
[----:B------:R-:W-:-:S04]  /*08d0*/  HFMA2.MMA R0, -RZ, RZ, 0, 0 ;  /* 0x00000000ff007435 */ /* 0x000fc800000001ff */
[----:B0-----:R-:W-:Y:S01]  /*08e0*/  IMAD.WIDE R2, R5, 0x2, R2 ;  /* 0x0000000205027825 */ /* 0x001fe200078e0202 */
[----:B------:R-:W-:Y:S06]  /*08f0*/  @!P2 BRA `(.L_x_2863) ;  /* 0x000000000034a947 */ /* 0x000fec0003800000 */
[----:B------:R-:W-:Y:S02]  /*0900*/  PLOP3.LUT P0, PT, PT, PT, PT, 0x8, 0x0 ;  /* 0x000000000000781c */ /* 0x000fe40003f0e170 */
[----:B------:R-:W-:-:S11]  /*0910*/  IADD3 R5, R39, -0x3, RZ ;  /* 0xfffffffd27057810 */ /* 0x000fd60007ffe0ff */
.L_x_2864:
        /* <DEDUP_REMOVED lines=11> */
.L_x_2863:
        /* <DEDUP_REMOVED lines=10> */
.L_x_2862:
[----:B--2---:R-:W0:Y:S01]  /*0a70*/  LDC.64 R2, c[0x0][0x248] ;  /* 0x00009200ff027b82 */ /* 0x004e220000000a00 */
[----:B------:R-:W-:-:S05]  /*0a80*/  SHF.L.U32 R11, R13, 0x7, RZ ;  /* 0x000000070d0b7819 */ /* 0x000fca00000006ff */
[----:B0-----:R-:W-:-:S05]  /*0a90*/  IMAD.WIDE R10, R11, 0x2, R2 ;  /* 0x000000020b0a7825 */ /* 0x001fca00078e0202 */
[----:B------:R0:W5:Y:S01]  /*0aa0*/  LDG.E.U16.CONSTANT R16, desc[UR8][R10.64+0x2] ;  /* 0x000002080a107981 */ /* 0x000162000c1e9500 */
[----:B------:R-:W-:Y:S01]  /*0ab0*/  BAR.SYNC.DEFER_BLOCKING 0x0 ;  /* 0x0000000000007b1d */ /* 0x000fe20000010000 */
[----:B------:R-:W-:-:S13]  /*0ac0*/  ISETP.GE.AND P0, PT, R29, R40, PT ;  /* 0x000000281d00720c */ /* 0x000fda0003f06270 */
[----:B0-----:R-:W-:Y:S05]  /*0ad0*/  @P0 BRA `(.L_x_2865) ;  /* 0x0000000000d00947 */ /* 0x001fea0003800000 */
[----:B------:R0:W5:Y:S01]  /*0ae0*/  LDG.E.U16.CONSTANT R0, desc[UR8][R10.64] ;  /* 0x000000080a007981 */ /* 0x000162000c1e9500 */
[----:B------:R-:W2:Y:S01]  /*0af0*/  LDC.64 R6, c[0x0][0x220] ;  /* 0x00008800ff067b82 */ /* 0x000ea20000000a00 */
[----:B------:R-:W-:Y:S02]  /*0b00*/  SHF.R.S32.HI R13, RZ, 0x1f, R4 ;  /* 0x0000001fff0d7819 */ /* 0x000fe40000011404 */
[----:B-1----:R-:W-:Y:S02]  /*0b10*/  SHF.L.U32 R5, R4, 0x2, RZ ;  /* 0x0000000204057819 */ /* 0x002fe400000006ff */
[----:B------:R-:W-:Y:S02]  /*0b20*/  LEA.HI R13, R13, R4, RZ, 0x3 ;  /* 0x000000040d0d7211 */ /* 0x000fe400078f18ff */
[----:B------:R-:W-:Y:S01]  /*0b30*/  MOV R18, RZ ;  /* 0x000000ff00127202 */ /* 0x000fe20000000f00 */
[----:B------:R-:W1:Y:S01]  /*0b40*/  LDC.64 R8, c[0x0][0x228] ;  /* 0x00008a00ff087b82 */ /* 0x000e620000000a00 */
[----:B------:R-:W-:-:S02]  /*0b50*/  MOV R19, R29 ;  /* 0x0000001d00137202 */ /* 0x000fc40000000f00 */
[----:B------:R-:W-:Y:S02]  /*0b60*/  LOP3.LUT R5, R5, 0x10, RZ, 0xc0, !PT ;  /* 0x0000001005057812 */ /* 0x000fe400078ec0ff */
[----:B0-----:R-:W-:-:S07]  /*0b70*/  SHF.R.S32.HI R17, RZ, 0x3, R13 ;  /* 0x00000003ff117819 */ /* 0x001fce000001140d */
.L_x_2866:
[----:B0----5:R-:W-:-:S05]  /*0b80*/  IADD3 R12, R0, R18, RZ ;  /* 0x00000012000c7210 */ /* 0x021fca0007ffe0ff */
[----:B------:R-:W-:-:S05]  /*0b90*/  IMAD R10, R12, R37, RZ ;  /* 0x000000250c0a7224 */ /* 0x000fca00078e02ff */
[----:B------:R-:W-:-:S04]  /*0ba0*/  SHF.R.S32.HI R11, RZ, 0x1f, R10 ;  /* 0x0000001fff0b7819 */ /* 0x000fc8000001140a */
[----:B------:R-:W-:-:S04]  /*0bb0*/  LEA.HI R10, R11, R10, RZ, 0x3 ;  /* 0x0000000a0b0a7211 */ /* 0x000fc800078f18ff */
[----:B------:R-:W-:-:S05]  /*0bc0*/  LEA.HI.SX32 R11, R10, R17, 0x1d ;  /* 0x000000110a0b7211 */ /* 0x000fca00078feaff */
[----:B--2---:R-:W-:-:S06]  /*0bd0*/  IMAD.WIDE R10, R11, 0x4, R6 ;  /* 0x000000040b0a7825 */ /* 0x004fcc00078e0206 */
[----:B------:R-:W2:Y:S01]  /*0be0*/  LDG.E.CONSTANT R10, desc[UR8][R10.64] ;  /* 0x000000080a0a7981 */ /* 0x000ea2000c1e9900 */
[----:B-1----:R-:W-:Y:S01]  /*0bf0*/  IMAD.WIDE R12, R12, 0x2, R8 ;  /* 0x000000020c0c7825 */ /* 0x002fe200078e0208 */
        /* <DEDUP_REMOVED lines=34> */
.L_x_2865:
        /* <DEDUP_REMOVED lines=9> */
[----:B-1----:R-:W-:-:S02]  /*0eb0*/  SHF.R.S32.HI R5, RZ, 0x1f, R0 ;  /* 0x0000001fff057819 */ /* 0x002fc40000011400 */
[----:B------:R-:W-:Y:S02]  /*0ec0*/  ISETP.GT.AND P6, PT, R29, UR5, PT ;  /* 0x000000051d007c0c */ /* 0x000fe4000bfc4270 */
[----:B------:R-:W-:Y:S01]  /*0ed0*/  LEA.HI R8, R5, R0, RZ, 0x5 ;  /* 0x0000000005087211 */ /* 0x000fe200078f28ff */
[----:B------:R-:W-:Y:S01]  /*0ee0*/  HFMA2.MMA R0, -RZ, RZ, 0, 0 ;  /* 0x00000000ff007435 */ /* 0x000fe200000001ff */
[----:B------:R-:W-:Y:S02]  /*0ef0*/  MOV R5, RZ ;  /* 0x000000ff00057202 */ /* 0x000fe40000000f00 */
[C---:B---3--:R-:W-:Y:S02]  /*0f00*/  ISETP.GT.AND P3, PT, R29.reuse, R2, PT ;  /* 0x000000021d00720c */ /* 0x048fe40003f64270 */
[----:B----4-:R-:W-:Y:S01]  /*0f10*/  ISETP.GT.AND P5, PT, R29, R3, PT ;  /* 0x000000031d00720c */ /* 0x010fe20003fa4270 */
[----:B--2---:R-:W-:-:S12]  /*0f20*/  @!P2 BRA `(.L_x_2867) ;  /* 0x00000000001ca947 */ /* 0x004fd80003800000 */
[----:B------:R-:W1:Y:S02]  /*0f30*/  LDC R6, c[0x0][0x25c] ;  /* 0x00009700ff067b82 */ /* 0x000e640000000800 */
[----:B-1----:R-:W-:-:S04]  /*0f40*/  VIMNMX R5, R29, R6, PT ;  /* 0x000000061d057248 */ /* 0x002fc80003fe0100 */
[----:B------:R-:W-:-:S04]  /*0f50*/  IADD3 R5, R5, -UR6, RZ ;  /* 0x8000000605057c10 */ /* 0x000fc8000fffe0ff */
[----:B------:R-:W-:-:S04]  /*0f60*/  SHF.R.S32.HI R6, RZ, 0x1f, R5 ;  /* 0x0000001fff067819 */ /* 0x000fc80000011405 */
[----:B------:R-:W-:-:S04]  /*0f70*/  LEA.HI R6, R6, R5, RZ, 0x5 ;  /* 0x0000000506067211 */ /* 0x000fc800078f28ff */
[----:B------:R-:W-:-:S05]  /*0f80*/  SHF.R.S32.HI R6, RZ, 0x5, R6 ;  /* 0x00000005ff067819 */ /* 0x000fca0000011406 */
[----:B------:R-:W-:-:S07]  /*0f90*/  IMAD R5, R6, 0x6, RZ ;  /* 0x0000000606057824 */ /* 0x000fce00078e02ff */
.L_x_2867:
        /* <DEDUP_REMOVED lines=8> */
.L_x_2868:
        /* <DEDUP_REMOVED lines=10> */
.L_x_2869:
        /* <DEDUP_REMOVED lines=8> */
.L_x_2870:
        /* <DEDUP_REMOVED lines=10> */
.L_x_2871:
[----:B------:R-:W-:Y:S01]  /*11e0*/  LEA R5, R8, R5, 0x3 ;  /* 0x0000000508057211 */ /* 0x000fe200078e18ff */
[----:B------:R-:W1:Y:S01]  /*11f0*/  S2UR UR5, SR_CgaCtaId ;  /* 0x00000000000579c3 */ /* 0x000e620000008800 */
        /* <DEDUP_REMOVED lines=29> */
.L_x_2877:
[----:B------:R-:W-:Y:S01]  /*13d0*/  ISETP.NE.AND P0, PT, R29, R16, PT ;  /* 0x000000101d00720c */ /* 0x000fe20003f05270 */
[----:B------:R-:W1:Y:S01]  /*13e0*/  LDC R37, c[0x0][0x23c] ;  /* 0x00008f00ff257b82 */ /* 0x000e620000000800 */
[----:B------:R-:W2:Y:S11]  /*13f0*/  LDG.E.128.CONSTANT R4, desc[UR8][R26.64] ;  /* 0x000000081a047981 */ /* 0x000eb6000c1e9d00 */
[----:B------:R-:W3:Y:S01]  /*1400*/  @!P0 LDC.64 R2, c[0x0][0x248] ;  /* 0x00009200ff028b82 */ /* 0x000ee20000000a00 */
[----:B------:R-:W-:-:S04]  /*1410*/  @!P0 IADD3 R38, R38, 0x1, RZ ;  /* 0x0000000126268810 */ /* 0x000fc80007ffe0ff */
[----:B------:R-:W-:Y:S02]  /*1420*/  @!P0 LEA R0, R38, R1, 0x3 ;  /* 0x0000000126008211 */ /* 0x000fe400078e18ff */
[----:B------:R-:W-:-:S03]  /*1430*/  @!P0 SHF.L.U32 R9, R29, 0x1, RZ ;  /* 0x000000011d098819 */ /* 0x000fc600000006ff */
[----:B------:R-:W4:Y:S01]  /*1440*/  @!P0 LDL.64 R30, [R0] ;  /* 0x00000000001e8983 */ /* 0x000f220000100a00 */
[----:B-1----:R-:W-:-:S03]  /*1450*/  IMAD.WIDE R20, R37, 0x8, R32 ;  /* 0x0000000825147825 */ /* 0x002fc600078e0220 */
[----:B------:R-:W4:Y:S01]  /*1460*/  LDG.E.128.CONSTANT R32, desc[UR8][R32.64] ;  /* 0x0000000820207981 */ /* 0x000f22000c1e9d00 */
[----:B0-----:R-:W-:-:S03]  /*1470*/  IMAD.WIDE R12, R37, 0x8, R20 ;  /* 0x00000008250c7825 */ /* 0x001fc600078e0214 */
[----:B------:R-:W5:Y:S01]  /*1480*/  LDG.E.128.CONSTANT R20, desc[UR8][R20.64] ;  /* 0x0000000814147981 */ /* 0x000f62000c1e9d00 */
[----:B---3--:R-:W-:-:S04]  /*1490*/  @!P0 IMAD.WIDE R2, R9, 0x2, R2 ;  /* 0x0000000209028825 */ /* 0x008fc800078e0202 */
[----:B------:R-:W-:Y:S01]  /*14a0*/  IMAD.WIDE R24, R37, 0x8, R12 ;  /* 0x0000000825187825 */ /* 0x000fe200078e020c */
[----:B------:R0:W5:Y:S04]  /*14b0*/  @!P0 LDG.E.U16.CONSTANT R28, desc[UR8][R2.64+0x2] ;  /* 0x00000208021c8981 */ /* 0x000168000c1e9500 */
[----:B------:R-:W5:Y:S04]  /*14c0*/  LDG.E.128.CONSTANT R12, desc[UR8][R12.64] ;  /* 0x000000080c0c7981 */ /* 0x000f68000c1e9d00 */
[----:B------:R0:W5:Y:S01]  /*14d0*/  LDG.E.128.CONSTANT R8, desc[UR8][R24.64] ;  /* 0x0000000818087981 */ /* 0x000162000c1e9d00 */
[----:B------:R-:W-:Y:S01]  /*14e0*/  UMOV UR5, UR4 ;  /* 0x0000000400057c82 */ /* 0x000fe20008000000 */
[----:B--2---:R-:W-:-:S02]  /*14f0*/  LEA.HI R41, R5, 0xffffff80, RZ, 0x8 ;  /* 0xffffff8005297811 */ /* 0x004fc400078f40ff */
[----:B------:R-:W-:Y:S02]  /*1500*/  LEA.HI R42, R6, 0xffffff80, RZ, 0x8 ;  /* 0xffffff80062a7811 */ /* 0x000fe400078f40ff */
[----:B----4-:R-:W-:Y:S02]  /*1510*/  @!P0 PRMT R94, R30, 0x7610, R94 ;  /* 0x000076101e5e8816 */ /* 0x010fe4000000005e */
[----:B------:R-:W-:Y:S02]  /*1520*/  @!P0 PRMT R92, R31, 0x7610, R92 ;  /* 0x000076101f5c8816 */ /* 0x000fe4000000005c */
[----:B------:R-:W-:Y:S02]  /*1530*/  @!P0 PRMT R94, R94, 0x7610, R30 ;  /* 0x000076105e5e8816 */ /* 0x000fe4000000001e */
[----:B------:R-:W-:Y:S02]  /*1540*/  @!P0 PRMT R92, R92, 0x7610, R31 ;  /* 0x000076105c5c8816 */ /* 0x000fe4000000001f */
[----:B------:R-:W-:-:S02]  /*1550*/  LEA.HI R54, R32, 0xffffff80, RZ, 0x8 ;  /* 0xffffff8020367811 */ /* 0x000fc400078f40ff */
[----:B------:R-:W-:Y:S02]  /*1560*/  LEA.HI R55, R33, 0xffffff80, RZ, 0x8 ;  /* 0xffffff8021377811 */ /* 0x000fe400078f40ff */
[----:B------:R-:W-:Y:S02]  /*1570*/  LEA.HI R56, R34, 0xffffff80, RZ, 0x8 ;  /* 0xffffff8022387811 */ /* 0x000fe400078f40ff */
[----:B------:R-:W-:Y:S02]  /*1580*/  LEA.HI R47, R35, 0xffffff80, RZ, 0x8 ;  /* 0xffffff80232f7811 */ /* 0x000fe400078f40ff */
[----:B------:R-:W-:Y:S02]  /*1590*/  LEA.HI R31, R4, 0xffffff80, RZ, 0x8 ;  /* 0xffffff80041f7811 */ /* 0x000fe400078f40ff */
[----:B------:R-:W-:Y:S01]  /*15a0*/  LEA.HI R30, R7, 0xffffff80, RZ, 0x8 ;  /* 0xffffff80071e7811 */ /* 0x000fe200078f40ff */
[----:B0-----:R-:W-:Y:S06]  /*15b0*/  @!P1 BRA `(.L_x_2873) ;  /* 0x0000000c00c89947 */ /* 0x001fec0003800000 */
        /* <DEDUP_REMOVED lines=11> */
[----:B------:R2:W3:Y:S01]  /*1670*/  I2F.F16 R46, R3 ;  /* 0x00000003002e7306 */ /* 0x0004e20000200c00 */
[----:B------:R-:W-:Y:S01]  /*1680*/  LOP3.LUT R43, R5, 0xff, RZ, 0xc0, !PT ;  /* 0x000000ff052b7812 */ /* 0x000fe200078ec0ff */
[----:B0-----:R-:W-:Y:S01]  /*1690*/  HADD2.F32 R55, -RZ, R55.H0_H0 ;  /* 0x20000037ff377230 */ /* 0x001fe20000004100 */
[----:B------:R-:W-:Y:S02]  /*16a0*/  IADD3 R0, R0, -0x80, RZ ;  /* 0xffffff8000007810 */ /* 0x000fe40007ffe0ff */
[----:B------:R-:W-:-:S02]  /*16b0*/  LOP3.LUT R44, R6, 0xff, RZ, 0xc0, !PT ;  /* 0x000000ff062c7812 */ /* 0x000fc400078ec0ff */
[----:B------:R-:W-:Y:S01]  /*16c0*/  SHF.R.U32.HI R58, RZ, 0x10, R6 ;  /* 0x00000010ff3a7819 */ /* 0x000fe20000011606 */
[----:B------:R0:W-:Y:S01]  /*16d0*/  I2F.F16 R50, R2 ;  /* 0x0000000200327306 */ /* 0x0001e20000200c00 */
[--C-:B--2---:R-:W-:Y:S01]  /*16e0*/  SHF.R.U32.HI R3, RZ, 0x8, R33.reuse ;  /* 0x00000008ff037819 */ /* 0x104fe20000011621 */
[----:B-1----:R-:W-:Y:S01]  /*16f0*/  HADD2.F32 R54, -RZ, R54.H0_H0 ;  /* 0x20000036ff367230 */ /* 0x002fe20000004100 */
[----:B------:R-:W-:Y:S02]  /*1700*/  SHF.R.U32.HI R33, RZ, 0x10, R33 ;  /* 0x00000010ff217819 */ /* 0x000fe40000011621 */
[----:B------:R-:W-:Y:S02]  /*1710*/  LOP3.LUT R3, R3, 0xff, RZ, 0xc0, !PT ;  /* 0x000000ff03037812 */ /* 0x000fe400078ec0ff */
[----:B------:R-:W-:Y:S01]  /*1720*/  LOP3.LUT R33, R33, 0xff, RZ, 0xc0, !PT ;  /* 0x000000ff21217812 */ /* 0x000fe200078ec0ff */
[----:B------:R-:W1:Y:S01]  /*1730*/  I2F.F16 R0, R0 ;  /* 0x0000000000007306 */ /* 0x000e620000200c00 */
[----:B0-----:R-:W-:Y:S01]  /*1740*/  SHF.R.U32.HI R2, RZ, 0x8, R32 ;  /* 0x00000008ff027819 */ /* 0x001fe20000011620 */
[----:B---3--:R-:W-:Y:S01]  /*1750*/  HADD2.F32 R46, -RZ, R46.H0_H0 ;  /* 0x2000002eff2e7230 */ /* 0x008fe20000004100 */
[----:B------:R-:W-:-:S02]  /*1760*/  IADD3 R61, R3, -0x80, RZ ;  /* 0xffffff80033d7810 */ /* 0x000fc40007ffe0ff */
[----:B------:R-:W-:Y:S02]  /*1770*/  LOP3.LUT R2, R2, 0xff, RZ, 0xc0, !PT ;  /* 0x000000ff02027812 */ /* 0x000fe400078ec0ff */
[----:B------:R-:W-:Y:S01]  /*1780*/  SHF.R.U32.HI R3, RZ, 0x8, R34 ;  /* 0x00000008ff037819 */ /* 0x000fe20000011622 */
[----:B------:R-:W-:Y:S01]  /*1790*/  I2F.F16 R49, R49 ;  /* 0x0000003100317306 */ /* 0x000fe20000200c00 */
[----:B------:R-:W-:Y:S02]  /*17a0*/  IADD3 R2, R2, -0x80, RZ ;  /* 0xffffff8002027810 */ /* 0x000fe40007ffe0ff */
[----:B------:R-:W-:Y:S02]  /*17b0*/  LOP3.LUT R3, R3, 0xff, RZ, 0xc0, !PT ;  /* 0x000000ff03037812 */ /* 0x000fe400078ec0ff */
[----:B------:R-:W-:Y:S02]  /*17c0*/  SHF.R.U32.HI R32, RZ, 0x10, R32 ;  /* 0x00000010ff207819 */ /* 0x000fe40000011620 */
[----:B------:R-:W-:Y:S01]  /*17d0*/  IADD3 R62, R3, -0x80, RZ ;  /* 0xffffff80033e7810 */ /* 0x000fe20007ffe0ff */
[----:B------:R0:W-:Y:S01]  /*17e0*/  I2F.F16 R52, R2 ;  /* 0x0000000200347306 */ /* 0x0001e20000200c00 */
[----:B------:R-:W-:Y:S01]  /*17f0*/  LOP3.LUT R32, R32, 0xff, RZ, 0xc0, !PT ;  /* 0x000000ff20207812 */ /* 0x000fe200078ec0ff */
[----:B-1----:R-:W-:Y:S01]  /*1800*/  HADD2.F32 R0, -RZ, R0.H0_H0 ;  /* 0x20000000ff007230 */ /* 0x002fe20000004100 */
[----:B------:R-:W-:-:S02]  /*1810*/  IADD3 R33, R33, -0x80, RZ ;  /* 0xffffff8021217810 */ /* 0x000fc40007ffe0ff */
[----:B------:R-:W-:Y:S02]  /*1820*/  IADD3 R32, R32, -0x80, RZ ;  /* 0xffffff8020207810 */ /* 0x000fe40007ffe0ff */
[----:B------:R-:W-:Y:S01]  /*1830*/  SHF.R.U32.HI R34, RZ, 0x10, R34 ;  /* 0x00000010ff227819 */ /* 0x000fe20000011622 */
[----:B------:R1:W-:Y:S01]  /*1840*/  I2F.F16 R53, R33 ;  /* 0x0000002100357306 */ /* 0x0003e20000200c00 */
[----:B0-----:R-:W0:Y:S01]  /*1850*/  LDS.64 R2, [UR5] ;  /* 0x00000005ff027984 */ /* 0x001e220008000a00 */
[----:B------:R-:W-:Y:S02]  /*1860*/  LOP3.LUT R45, R7, 0xff, RZ, 0xc0, !PT ;  /* 0x000000ff072d7812 */ /* 0x000fe400078ec0ff */
[--C-:B------:R-:W-:Y:S02]  /*1870*/  SHF.R.U32.HI R67, RZ, 0x8, R7.reuse ;  /* 0x00000008ff437819 */ /* 0x100fe40000011607 */
[----:B------:R-:W-:Y:S02]  /*1880*/  SHF.R.U32.HI R64, RZ, 0x10, R7 ;  /* 0x00000010ff407819 */ /* 0x000fe40000011607 */
[----:B------:R2:W-:Y:S01]  /*1890*/  I2F.F16 R51, R32 ;  /* 0x0000002000337306 */ /* 0x0005e20000200c00 */
[----:B-1----:R-:W-:-:S02]  /*18a0*/  SHF.R.U32.HI R33, RZ, 0x8, R5 ;  /* 0x00000008ff217819 */ /* 0x002fc40000011605 */
[----:B------:R-:W-:Y:S02]  /*18b0*/  SHF.R.U32.HI R5, RZ, 0x10, R5 ;  /* 0x00000010ff057819 */ /* 0x000fe40000011605 */
[----:B------:R-:W-:Y:S02]  /*18c0*/  LOP3.LUT R34, R34, 0xff, RZ, 0xc0, !PT ;  /* 0x000000ff22227812 */ /* 0x000fe400078ec0ff */
[----:B------:R-:W-:Y:S01]  /*18d0*/  LOP3.LUT R68, R58, 0xff, RZ, 0xc0, !PT ;  /* 0x000000ff3a447812 */ /* 0x000fe200078ec0ff */
[----:B------:R-:W1:Y:S01]  /*18e0*/  I2F.F16 R48, R48 ;  /* 0x0000003000307306 */ /* 0x000e620000200c00 */
[--C-:B--2---:R-:W-:Y:S02]  /*18f0*/  SHF.R.U32.HI R32, RZ, 0x8, R35.reuse ;  /* 0x00000008ff207819 */ /* 0x104fe40000011623 */
[----:B------:R-:W-:Y:S02]  /*1900*/  SHF.R.U32.HI R35, RZ, 0x10, R35 ;  /* 0x00000010ff237819 */ /* 0x000fe40000011623 */
[----:B------:R-:W-:-:S02]  /*1910*/  LOP3.LUT R32, R32, 0xff, RZ, 0xc0, !PT ;  /* 0x000000ff20207812 */ /* 0x000fc400078ec0ff */
[----:B------:R-:W-:Y:S01]  /*1920*/  LOP3.LUT R35, R35, 0xff, RZ, 0xc0, !PT ;  /* 0x000000ff23237812 */ /* 0x000fe200078ec0ff */
[----:B------:R-:W2:Y:S01]  /*1930*/  I2F.F16 R61, R61 ;  /* 0x0000003d003d7306 */ /* 0x000ea20000200c00 */
[----:B------:R-:W-:Y:S02]  /*1940*/  IADD3 R63, R32, -0x80, RZ ;  /* 0xffffff80203f7810 */ /* 0x000fe40007ffe0ff */
[----:B------:R-:W-:Y:S02]  /*1950*/  IADD3 R60, R35, -0x80, RZ ;  /* 0xffffff80233c7810 */ /* 0x000fe40007ffe0ff */
[----:B------:R-:W-:Y:S02]  /*1960*/  SHF.R.U32.HI R35, RZ, 0x8, R6 ;  /* 0x00000008ff237819 */ /* 0x000fe40000011606 */
[----:B------:R-:W-:Y:S01]  /*1970*/  LOP3.LUT R6, R5, 0xff, RZ, 0xc0, !PT ;  /* 0x000000ff05067812 */ /* 0x000fe200078ec0ff */
[----:B------:R-:W3:Y:S01]  /*1980*/  I2F.F16 R63, R63 ;  /* 0x0000003f003f7306 */ /* 0x000ee20000200c00 */
[----:B------:R-:W-:-:S02]  /*1990*/  SHF.R.U32.HI R32, RZ, 0x8, R4 ;  /* 0x00000008ff207819 */ /* 0x000fc40000011604 */
[----:B------:R-:W-:Y:S02]  /*19a0*/  SHF.R.U32.HI R4, RZ, 0x10, R4 ;  /* 0x00000010ff047819 */ /* 0x000fe40000011604 */
[----:B------:R-:W-:Y:S02]  /*19b0*/  IADD3 R57, R6, -0x80, RZ ;  /* 0xffffff8006397810 */ /* 0x000fe40007ffe0ff */
[----:B------:R-:W4:Y:S01]  /*19c0*/  LDS.64 R6, [UR5+0x8] ;  /* 0x00000805ff067984 */ /* 0x000f220008000a00 */
[----:B------:R-:W-:Y:S01]  /*19d0*/  LOP3.LUT R4, R4, 0xff, RZ, 0xc0, !PT ;  /* 0x000000ff04047812 */ /* 0x000fe200078ec0ff */
[----:B------:R-:W-:Y:S01]  /*19e0*/  I2F.F16 R60, R60 ;  /* 0x0000003c003c7306 */ /* 0x000fe20000200c00 */
[----:B------:R-:W-:Y:S01]  /*19f0*/  IADD3 R34, R34, -0x80, RZ ;  /* 0xffffff8022227810 */ /* 0x000fe20007ffe0ff */
[--C-:B0-----:R-:W-:Y:S01]  /*1a00*/  HADD2.F32 R66, -RZ, R3.reuse.H0_H0 ;  /* 0x20000003ff427230 */ /* 0x101fe20000004100 */
[----:B------:R-:W-:Y:S01]  /*1a10*/  IADD3 R4, R4, -0x80, RZ ;  /* 0xffffff8004047810 */ /* 0x000fe20007ffe0ff */
[----:B------:R-:W-:Y:S01]  /*1a20*/  HADD2.F32 R65, -RZ, R3.H1_H1 ;  /* 0x30000003ff417230 */ /* 0x000fe20000004100 */
[----:B------:R-:W-:Y:S01]  /*1a30*/  LOP3.LUT R35, R35, 0xff, RZ, 0xc0, !PT ;  /* 0x000000ff23237812 */ /* 0x000fe200078ec0ff */
[--C-:B------:R-:W-:Y:S01]  /*1a40*/  HADD2.F32 R5, -RZ, R2.reuse.H0_H0 ;  /* 0x20000002ff057230 */ /* 0x100fe20000004100 */
[----:B------:R-:W-:Y:S01]  /*1a50*/  IADD3 R43, R43, -0x80, RZ ;  /* 0xffffff802b2b7810 */ /* 0x000fe20007ffe0ff */
[----:B------:R-:W-:Y:S01]  /*1a60*/  I2F.F16 R59, R34 ;  /* 0x00000022003b7306 */ /* 0x000fe20000200c00 */
[----:B------:R-:W-:Y:S01]  /*1a70*/  HADD2.F32 R69, -RZ, R2.H1_H1 ;  /* 0x30000002ff457230 */ /* 0x000fe20000004100 */
[----:B------:R-:W-:Y:S01]  /*1a80*/  IADD3 R58, R35, -0x80, RZ ;  /* 0xffffff80233a7810 */ /* 0x000fe20007ffe0ff */
[----:B------:R-:W-:-:S02]  /*1a90*/  HADD2.F32 R3, -RZ, R50.H0_H0 ;  /* 0x20000032ff037230 */ /* 0x000fc40000004100 */
[----:B------:R-:W-:Y:S01]  /*1aa0*/  FFMA.FTZ R70, R5, R0, RZ ;  /* 0x0000000005467223 */ /* 0x000fe200000100ff */
[----:B-1----:R-:W-:Y:S01]  /*1ab0*/  HADD2.F32 R2, -RZ, R48.H0_H0 ;  /* 0x20000030ff027230 */ /* 0x002fe20000004100 */
[----:B------:R-:W-:Y:S01]  /*1ac0*/  LOP3.LUT R32, R32, 0xff, RZ, 0xc0, !PT ;  /* 0x000000ff20207812 */ /* 0x000fe200078ec0ff */
[----:B------:R-:W-:Y:S01]  /*1ad0*/  HADD2.F32 R35, -RZ, R52.H0_H0 ;  /* 0x20000034ff237230 */ /* 0x000fe20000004100 */
[----:B------:R0:W1:Y:S01]  /*1ae0*/  I2F.F16 R34, R4 ;  /* 0x0000000400227306 */ /* 0x0000620000200c00 */
[----:B--2---:R-:W-:Y:S02]  /*1af0*/  HADD2.F32 R48, -RZ, R61.H0_H0 ;  /* 0x2000003dff307230 */ /* 0x004fe40000004100 */
[----:B------:R-:W-:Y:S01]  /*1b00*/  FFMA.FTZ R52, R3, R5, RZ ;  /* 0x0000000503347223 */ /* 0x000fe200000100ff */
[----:B---3--:R-:W-:Y:S01]  /*1b10*/  HADD2.F32 R50, -RZ, R63.H0_H0 ;  /* 0x2000003fff327230 */ /* 0x008fe20000004100 */
[----:B------:R-:W-:Y:S01]  /*1b20*/  LOP3.LUT R33, R33, 0xff, RZ, 0xc0, !PT ;  /* 0x000000ff21217812 */ /* 0x000fe200078ec0ff */
[----:B------:R-:W-:Y:S01]  /*1b30*/  FFMA.FTZ R63, R69, R48, R70 ;  /* 0x00000030453f7223 */ /* 0x000fe20000010046 */
[----:B------:R-:W-:Y:S01]  /*1b40*/  IADD3 R45, R45, -0x80, RZ ;  /* 0xffffff802d2d7810 */ /* 0x000fe20007ffe0ff */
[----:B------:R-:W2:Y:S01]  /*1b50*/  I2F.F16 R62, R62 ;  /* 0x0000003e003e7306 */ /* 0x000ea20000200c00 */
[----:B0-----:R-:W-:Y:S01]  /*1b60*/  HADD2.F32 R4, -RZ, R49.H0_H0 ;  /* 0x20000031ff047230 */ /* 0x001fe20000004100 */
[----:B------:R-:W-:-:S02]  /*1b70*/  LOP3.LUT R67, R67, 0xff, RZ, 0xc0, !PT ;  /* 0x000000ff43437812 */ /* 0x000fc400078ec0ff */
[----:B------:R-:W-:Y:S02]  /*1b80*/  IADD3 R44, R44, -0x80, RZ ;  /* 0xffffff802c2c7810 */ /* 0x000fe40007ffe0ff */
[C---:B------:R-:W-:Y:S01]  /*1b90*/  FFMA.FTZ R72, R5.reuse, R4, RZ ;  /* 0x0000000405487223 */ /* 0x040fe200000100ff */
[----:B------:R-:W-:Y:S01]  /*1ba0*/  FFMA.FTZ R5, R5, R2, RZ ;  /* 0x0000000205057223 */ /* 0x000fe200000100ff */
[----:B------:R-:W0:Y:S01]  /*1bb0*/  I2F.F16 R47, R47 ;  /* 0x0000002f002f7306 */ /* 0x000e220000200c00 */
[----:B------:R-:W-:Y:S01]  /*1bc0*/  IADD3 R32, R32, -0x80, RZ ;  /* 0xffffff8020207810 */ /* 0x000fe20007ffe0ff */
[----:B-1----:R-:W-:Y:S02]  /*1bd0*/  HADD2.F32 R34, -RZ, R34.H0_H0 ;  /* 0x20000022ff227230 */ /* 0x002fe40000004100 */
[----:B------:R-:W-:Y:S01]  /*1be0*/  FFMA.FTZ R70, R69, R50, R5 ;  /* 0x0000003245467223 */ /* 0x000fe20000010005 */
[----:B------:R-:W-:Y:S01]  /*1bf0*/  HADD2.F32 R5, -RZ, R51.H0_H0 ;  /* 0x20000033ff057230 */ /* 0x000fe20000004100 */
[----:B------:R-:W-:Y:S01]  /*1c00*/  IADD3 R33, R33, -0x80, RZ ;  /* 0xffffff8021217810 */ /* 0x000fe20007ffe0ff */
[----:B------:R-:W-:Y:S01]  /*1c10*/  HADD2.F32 R51, -RZ, R53.H0_H0 ;  /* 0x20000035ff337230 */ /* 0x000fe20000004100 */
[----:B------:R-:W-:Y:S01]  /*1c20*/  LOP3.LUT R64, R64, 0xff, RZ, 0xc0, !PT ;  /* 0x000000ff40407812 */ /* 0x000fe200078ec0ff */
[----:B------:R-:W1:Y:S01]  /*1c30*/  I2F.F16 R56, R56 ;  /* 0x0000003800387306 */ /* 0x000e620000200c00 */
[----:B------:R-:W-:Y:S01]  /*1c40*/  HADD2.F32 R53, -RZ, R60.H0_H0 ;  /* 0x2000003cff357230 */ /* 0x000fe20000004100 */
[----:B------:R-:W-:Y:S01]  /*1c50*/  IADD3 R60, R67, -0x80, RZ ;  /* 0xffffff80433c7810 */ /* 0x000fe20007ffe0ff */
[----:B--2---:R-:W-:Y:S01]  /*1c60*/  HADD2.F32 R49, -RZ, R62.H0_H0 ;  /* 0x2000003eff317230 */ /* 0x004fe20000004100 */
[----:B------:R-:W-:Y:S01]  /*1c70*/  IADD3 R64, R64, -0x80, RZ ;  /* 0xffffff8040407810 */ /* 0x000fe20007ffe0ff */
[----:B------:R-:W-:Y:S01]  /*1c80*/  FFMA.FTZ R62, R35, R69, R52 ;  /* 0x00000045233e7223 */ /* 0x000fe20000010034 */
[----:B------:R-:W-:Y:S01]  /*1c90*/  IADD3 R68, R68, -0x80, RZ ;  /* 0xffffff8044447810 */ /* 0x000fe20007ffe0ff */
[----:B------:R-:W-:Y:S01]  /*1ca0*/  HADD2.F32 R52, -RZ, R59.H0_H0 ;  /* 0x2000003bff347230 */ /* 0x000fe20000004100 */
[----:B------:R-:W2:Y:S01]  /*1cb0*/  I2F.F16 R43, R43 ;  /* 0x0000002b002b7306 */ /* 0x000ea20000200c00 */
[----:B------:R-:W-:Y:S01]  /*1cc0*/  FFMA.FTZ R61, R5, R66, R62 ;  /* 0x00000042053d7223 */ /* 0x000fe2000001003e */
[----:B------:R-:W-:Y:S01]  /*1cd0*/  FFMA.FTZ R62, R66, R51, R63 ;  /* 0x00000033423e7223 */ /* 0x000fe2000001003f */
[----:B------:R-:W-:Y:S01]  /*1ce0*/  FFMA.FTZ R71, R69, R49, R72 ;  /* 0x0000003145477223 */ /* 0x000fe20000010048 */
[----:B0-----:R-:W-:-:S02]  /*1cf0*/  HADD2.F32 R47, -RZ, R47.H0_H0 ;  /* 0x2000002fff2f7230 */ /* 0x001fc40000004100 */
[C---:B------:R-:W-:Y:S01]  /*1d00*/  FFMA.FTZ R70, R66.reuse, R53, R70 ;  /* 0x0000003542467223 */ /* 0x040fe20000010046 */
[C---:B------:R-:W-:Y:S01]  /*1d10*/  FFMA.FTZ R67, R65.reuse, R55, R62 ;  /* 0x0000003741437223 */ /* 0x040fe2000001003e */
[----:B-1----:R-:W-:Y:S01]  /*1d20*/  HADD2.F32 R56, -RZ, R56.H0_H0 ;  /* 0x20000038ff387230 */ /* 0x002fe20000004100 */
[----:B------:R-:W0:Y:S01]  /*1d30*/  I2F.F16 R45, R45 ;  /* 0x0000002d002d7306 */ /* 0x000e220000200c00 */
[----:B------:R-:W-:Y:S01]  /*1d40*/  FFMA.FTZ R71, R66, R52, R71 ;  /* 0x0000003442477223 */ /* 0x000fe20000010047 */
[--C-:B----4-:R-:W-:Y:S02]  /*1d50*/  HADD2.F32 R62, -RZ, R6.reuse.H0_H0 ;  /* 0x20000006ff3e7230 */ /* 0x110fe40000004100 */
[----:B------:R-:W-:Y:S01]  /*1d60*/  FFMA.FTZ R61, R54, R65, R61 ;  /* 0x00000041363d7223 */ /* 0x000fe2000001003d */
[C---:B------:R-:W-:Y:S01]  /*1d70*/  FFMA.FTZ R70, R65.reuse, R47, R70 ;  /* 0x0000002f41467223 */ /* 0x040fe20000010046 */
[----:B------:R-:W-:Y:S01]  /*1d80*/  FFMA.FTZ R71, R65, R56, R71 ;  /* 0x0000003841477223 */ /* 0x000fe20000010047 */
[----:B------:R-:W-:-:S02]  /*1d90*/  HADD2.F32 R63, -RZ, R6.H1_H1 ;  /* 0x30000006ff3f7230 */ /* 0x000fc40000004100 */
[----:B------:R-:W-:Y:S01]  /*1da0*/  FFMA.FTZ R65, R46, R62, R61 ;  /* 0x0000003e2e417223 */ /* 0x000fe2000001003d */
[----:B------:R-:W1:Y:S01]  /*1db0*/  I2F.F16 R44, R44 ;  /* 0x0000002c002c7306 */ /* 0x000e620000200c00 */
[----:B--2---:R-:W-:Y:S01]  /*1dc0*/  HADD2.F32 R43, -RZ, R43.H0_H0 ;  /* 0x2000002bff2b7230 */ /* 0x004fe20000004100 */
[----:B------:R-:W-:Y:S01]  /*1dd0*/  ISETP.GE.AND P2, PT, R39, 0x2, PT ;  /* 0x000000022700780c */ /* 0x000fe20003f46270 */
[--C-:B------:R-:W-:Y:S02]  /*1de0*/  HADD2.F32 R6, -RZ, R7.reuse.H0_H0 ;  /* 0x20000007ff067230 */ /* 0x100fe40000004100 */
[----:B------:R-:W-:Y:S02]  /*1df0*/  HADD2.F32 R7, -RZ, R7.H1_H1 ;  /* 0x30000007ff077230 */ /* 0x000fe40000004100 */
[C---:B------:R-:W-:Y:S01]  /*1e00*/  FFMA.FTZ R66, R62.reuse, R43, R67 ;  /* 0x0000002b3e427223 */ /* 0x040fe20000010043 */
[----:B0-----:R-:W-:Y:S01]  /*1e10*/  HADD2.F32 R45, -RZ, R45.H0_H0 ;  /* 0x2000002dff2d7230 */ /* 0x001fe20000004100 */
[----:B------:R-:W0:Y:S04]  /*1e20*/  I2F.F16 R32, R32 ;  /* 0x0000002000207306 */ /* 0x000e280000200c00 */
        /* <DEDUP_REMOVED lines=13> */
[----:B-1----:R-:W-:-:S07]  /*1f00*/  HADD2.F32 R58, -RZ, R58.H0_H0 ;  /* 0x2000003aff3a7230 */ /* 0x002fce0000004100 */
[----:B------:R-:W1:Y:S01]  /*1f10*/  I2F.F16 R64, R64 ;  /* 0x0000004000407306 */ /* 0x000e620000200c00 */
[----:B------:R-:W-:Y:S01]  /*1f20*/  FFMA.FTZ R62, R63, R58, R71 ;  /* 0x0000003a3f3e7223 */ /* 0x000fe20000010047 */
[----:B0-----:R-:W-:-:S06]  /*1f30*/  HADD2.F32 R57, -RZ, R57.H0_H0 ;  /* 0x20000039ff397230 */ /* 0x001fcc0000004100 */
[----:B------:R-:W0:Y:S01]  /*1f40*/  I2F.F16 R59, R68 ;  /* 0x00000044003b7306 */ /* 0x000e220000200c00 */
[----:B-1----:R-:W-:-:S07]  /*1f50*/  HADD2.F32 R61, -RZ, R64.H0_H0 ;  /* 0x20000040ff3d7230 */ /* 0x002fce0000004100 */
[----:B------:R-:W1:Y:S01]  /*1f60*/  I2F.F16 R31, R31 ;  /* 0x0000001f001f7306 */ /* 0x000e620000200c00 */
[----:B------:R-:W-:Y:S01]  /*1f70*/  FFMA.FTZ R64, R63, R60, R69 ;  /* 0x0000003c3f407223 */ /* 0x000fe20000010045 */
[----:B------:R-:W-:-:S03]  /*1f80*/  HADD2.F32 R63, -RZ, R94.H1_H1 ;  /* 0x3000005eff3f7230 */ /* 0x000fc60000004100 */
[----:B------:R-:W-:Y:S01]  /*1f90*/  FFMA.FTZ R69, R6, R61, R64 ;  /* 0x0000003d06457223 */ /* 0x000fe20000010040 */
[----:B------:R-:W-:Y:S02]  /*1fa0*/  HADD2.F32 R64, -RZ, R94.H0_H0 ;  /* 0x2000005eff407230 */ /* 0x000fe40000004100 */
[----:B------:R-:W2:Y:S01]  /*1fb0*/  I2F.F16 R41, R41 ;  /* 0x0000002900297306 */ /* 0x000ea20000200c00 */
[----:B0-----:R-:W-:Y:S02]  /*1fc0*/  HADD2.F32 R59, -RZ, R59.H0_H0 ;  /* 0x2000003bff3b7230 */ /* 0x001fe40000004100 */
[----:B-1----:R-:W-:-:S05]  /*1fd0*/  HADD2.F32 R66, -RZ, R31.H0_H0 ;  /* 0x2000001fff427230 */ /* 0x002fca0000004100 */
[----:B------:R-:W0:Y:S01]  /*1fe0*/  I2F.F16 R42, R42 ;  /* 0x0000002a002a7306 */ /* 0x000e220000200c00 */
[----:B------:R-:W-:Y:S01]  /*1ff0*/  FFMA.FTZ R65, R66, R7, R65 ;  /* 0x0000000742417223 */ /* 0x000fe20000010041 */
[----:B--2---:R-:W-:-:S06]  /*2000*/  HADD2.F32 R68, -RZ, R41.H0_H0 ;  /* 0x20000029ff447230 */ /* 0x004fcc0000004100 */
[----:B------:R1:W2:Y:S01]  /*2010*/  I2F.F16 R72, R30 ;  /* 0x0000001e00487306 */ /* 0x0002a20000200c00 */
[----:B------:R-:W-:Y:S02]  /*2020*/  HADD2.F32 R41, -RZ, R92.H1_H1 ;  /* 0x3000005cff297230 */ /* 0x000fe40000004100 */
[----:B------:R-:W-:Y:S01]  /*2030*/  FMUL.FTZ R65, R65, R64 ;  /* 0x0000004041417220 */ /* 0x000fe20000410000 */
[----:B0-----:R-:W-:-:S04]  /*2040*/  HADD2.F32 R70, -RZ, R42.H0_H0 ;  /* 0x2000002aff467230 */ /* 0x001fc80000004100 */
[----:B------:R-:W-:Y:S01]  /*2050*/  F2FP.F16.F32.PACK_AB R65, RZ, R65 ;  /* 0x00000041ff41723e */ /* 0x000fe200000000ff */
[C---:B-1----:R-:W-:Y:S01]  /*2060*/  FFMA.FTZ R30, R6.reuse, R57, R67 ;  /* 0x00000039061e7223 */ /* 0x042fe20000010043 */
[----:B------:R-:W-:Y:S01]  /*2070*/  FFMA.FTZ R67, R6, R59, R62 ;  /* 0x0000003b06437223 */ /* 0x000fe2000001003e */
[----:B------:R-:W-:Y:S02]  /*2080*/  HADD2.F32 R62, -RZ, R92.H0_H0 ;  /* 0x2000005cff3e7230 */ /* 0x000fe40000004100 */
[C---:B------:R-:W-:Y:S01]  /*2090*/  FFMA.FTZ R30, R7.reuse, R68, R30 ;  /* 0x00000044071e7223 */ /* 0x040fe2000001001e */
[----:B------:R-:W-:Y:S01]  /*20a0*/  FFMA.FTZ R67, R7, R70, R67 ;  /* 0x0000004607437223 */ /* 0x000fe20000010043 */
[----:B--2---:R-:W-:Y:S02]  /*20b0*/  HADD2.F32 R42, -RZ, R72.H0_H0 ;  /* 0x20000048ff2a7230 */ /* 0x004fe40000004100 */
        /* <DEDUP_REMOVED lines=66> */
.L_x_2873:
[----:B------:R-:W-:Y:S01]  /*24e0*/  UIADD3 UR4, UR4, 0x40, URZ ;  /* 0x0000004004047890 */ /* 0x000fe2000fffe03f */
[----:B------:R-:W-:Y:S01]  /*24f0*/  IMAD.WIDE R26, R37, 0x8, R26 ;  /* 0x00000008251a7825 */ /* 0x000fe200078e021a */
[----:B------:R-:W-:Y:S10]  /*2500*/  @!P1 BRA `(.L_x_2874) ;  /* 0x0000000c00ec9947 */ /* 0x000ff40003800000 */
        /* <DEDUP_REMOVED lines=173> */
[--C-:B------:R-:W-:Y:S02]  /*2fe0*/  HADD2.F32 R59, -RZ, R92.reuse.H0_H0 ;  /* 0x2000005cff3b7230 */ /* 0x100fe40000004100 */
[----:B------:R-:W-:Y:S02]  /*2ff0*/  HADD2.F32 R30, -RZ, R92.H1_H1 ;  /* 0x3000005cff1e7230 */ /* 0x000fe40000004100 */
[----:B------:R-:W-:Y:S01]  /*3000*/  FFMA.FTZ R20, R63, R6, R20 ;  /* 0x000000063f147223 */ /* 0x000fe20000010014 */
[----:B-1----:R-:W-:Y:S01]  /*3010*/  HADD2.F32 R31, -RZ, R31.H0_H0 ;  /* 0x2000001fff1f7230 */ /* 0x002fe20000004100 */
[----:B------:R0:W1:Y:S04]  /*3020*/  I2F.F16 R65, R61 ;  /* 0x0000003d00417306 */ /* 0x0000680000200c00 */
        /* <DEDUP_REMOVED lines=73> */
.L_x_2874:
        /* <DEDUP_REMOVED lines=253> */
.L_x_2875:
        /* <DEDUP_REMOVED lines=67> */
[----:B------:R-:W-:Y:S02]  /*48c0*/  LOP3.LUT R5, R13, 0xff, RZ, 0xc0, !PT ;  /* 0x000000ff0d057812 */ /* 0x000fe400078ec0ff */
[----:B------:R-:W-:-:S02]  /*48d0*/  IADD3 R44, R6, -0x80, RZ ;  /* 0xffffff80062c7810 */ /* 0x000fc40007ffe0ff */
[----:B------:R-:W0:Y:S01]  /*48e0*/  LDS.64 R6, [UR5+0x38] ;  /* 0x00003805ff067984 */ /* 0x000e220008000a00 */
[----:B------:R-:W-:Y:S01]  /*48f0*/  IADD3 R41, R5, -0x80, RZ ;  /* 0xffffff8005297810 */ /* 0x000fe20007ffe0ff */
[----:B------:R-:W1:Y:S01]  /*4900*/  I2F.F16 R35, R35 ;  /* 0x0000002300237306 */ /* 0x000e620000200c00 */
[----:B------:R-:W-:Y:S02]  /*4910*/  LOP3.LUT R5, R14, 0xff, RZ, 0xc0, !PT ;  /* 0x000000ff0e057812 */ /* 0x000fe400078ec0ff */
[----:B------:R-:W-:Y:S02]  /*4920*/  SHF.R.U32.HI R3, RZ, 0x8, R13 ;  /* 0x00000008ff037819 */ /* 0x000fe4000001160d */
[----:B------:R-:W-:Y:S01]  /*4930*/  IADD3 R43, R5, -0x80, RZ ;  /* 0xffffff80052b7810 */ /* 0x000fe20007ffe0ff */
[----:B------:R-:W-:Y:S01]  /*4940*/  HADD2.F32 R5, -RZ, R2.H0_H0 ;  /* 0x20000002ff057230 */ /* 0x000fe20000004100 */
[----:B------:R-:W-:Y:S01]  /*4950*/  SHF.R.U32.HI R2, RZ, 0x8, R12 ;  /* 0x00000008ff027819 */ /* 0x000fe2000001160c */
[----:B------:R-:W2:Y:S01]  /*4960*/  I2F.F16 R41, R41 ;  /* 0x0000002900297306 */ /* 0x000ea20000200c00 */
[----:B------:R-:W-:-:S02]  /*4970*/  SHF.R.U32.HI R11, RZ, 0x8, R14 ;  /* 0x00000008ff0b7819 */ /* 0x000fc4000001160e */
[----:B------:R-:W-:Y:S02]  /*4980*/  LOP3.LUT R2, R2, 0xff, RZ, 0xc0, !PT ;  /* 0x000000ff02027812 */ /* 0x000fe400078ec0ff */
[----:B------:R-:W-:Y:S02]  /*4990*/  LEA.HI R22, R12, 0xffffff80, RZ, 0x8 ;  /* 0xffffff800c167811 */ /* 0x000fe400078f40ff */
        /* <DEDUP_REMOVED lines=41> */
[----:B------:R-:W-:Y:S01]  /*4c30*/  HADD2.F32 R45, -RZ, R30.H0_H0 ;  /* 0x2000001eff2d7230 */ /* 0x000fe20000004100 */
[----:B------:R-:W-:Y:S01]  /*4c40*/  IADD3 R9, R9, -0x80, RZ ;  /* 0xffffff8009097810 */ /* 0x000fe20007ffe0ff */
[----:B------:R-:W-:Y:S01]  /*4c50*/  FFMA.FTZ R56, R5, R50, R56 ;  /* 0x0000003205387223 */ /* 0x000fe20000010038 */
[----:B------:R-:W-:Y:S01]  /*4c60*/  IADD3 R51, R51, -0x80, RZ ;  /* 0xffffff8033337810 */ /* 0x000fe20007ffe0ff */
[----:B------:R-:W4:Y:S01]  /*4c70*/  I2F.F16 R47, R47 ;  /* 0x0000002f002f7306 */ /* 0x000f220000200c00 */
[----:B------:R-:W-:Y:S01]  /*4c80*/  IADD3 R52, R52, -0x80, RZ ;  /* 0xffffff8034347810 */ /* 0x000fe20007ffe0ff */
[C---:B------:R-:W-:Y:S01]  /*4c90*/  FFMA.FTZ R57, R50.reuse, R13, R57 ;  /* 0x0000000d32397223 */ /* 0x040fe20000010039 */
[C---:B------:R-:W-:Y:S01]  /*4ca0*/  FFMA.FTZ R58, R50.reuse, R33, R58 ;  /* 0x00000021323a7223 */ /* 0x040fe2000001003a */
[----:B------:R-:W-:Y:S01]  /*4cb0*/  FFMA.FTZ R50, R50, R34, R55 ;  /* 0x0000002232327223 */ /* 0x000fe20000010037 */
[----:B------:R-:W-:-:S02]  /*4cc0*/  HADD2.F32 R49, -RZ, R28.H0_H0 ;  /* 0x2000001cff317230 */ /* 0x000fc40000004100 */
[C---:B------:R-:W-:Y:S01]  /*4cd0*/  FFMA.FTZ R57, R46.reuse, R45, R57 ;  /* 0x0000002d2e397223 */ /* 0x040fe20000010039 */
[----:B0-----:R-:W-:Y:S01]  /*4ce0*/  HADD2.F32 R28, -RZ, R6.H0_H0 ;  /* 0x20000006ff1c7230 */ /* 0x001fe20000004100 */
[----:B------:R-:W0:Y:S01]  /*4cf0*/  I2F.F16 R48, R48 ;  /* 0x0000003000307306 */ /* 0x000e220000200c00 */
[----:B--2---:R-:W-:Y:S02]  /*4d00*/  HADD2.F32 R41, -RZ, R41.H0_H0 ;  /* 0x20000029ff297230 */ /* 0x004fe40000004100 */
[C---:B------:R-:W-:Y:S01]  /*4d10*/  FFMA.FTZ R59, R46.reuse, R23, R50 ;  /* 0x000000172e3b7223 */ /* 0x040fe20000010032 */
[----:B------:R-:W-:Y:S01]  /*4d20*/  LEA.HI R50, R15, 0xffffff80, RZ, 0x8 ;  /* 0xffffff800f327811 */ /* 0x000fe200078f40ff */
[----:B------:R-:W-:Y:S01]  /*4d30*/  FFMA.FTZ R56, R31, R46, R56 ;  /* 0x0000002e1f387223 */ /* 0x000fe20000010038 */
[----:B---3--:R-:W-:Y:S02]  /*4d40*/  HADD2.F32 R43, -RZ, R43.H0_H0 ;  /* 0x2000002bff2b7230 */ /* 0x008fe40000004100 */
[----:B------:R-:W-:Y:S01]  /*4d50*/  FFMA.FTZ R58, R46, R49, R58 ;  /* 0x000000312e3a7223 */ /* 0x000fe2000001003a */
[----:B-1----:R-:W-:Y:S01]  /*4d60*/  HADD2.F32 R44, -RZ, R44.H0_H0 ;  /* 0x2000002cff2c7230 */ /* 0x002fe20000004100 */
[----:B------:R1:W2:Y:S01]  /*4d70*/  I2F.F16 R42, R53 ;  /* 0x00000035002a7306 */ /* 0x0002a20000200c00 */
[----:B----4-:R-:W-:-:S02]  /*4d80*/  HADD2.F32 R47, -RZ, R47.H0_H0 ;  /* 0x2000002fff2f7230 */ /* 0x010fc40000004100 */
[----:B------:R-:W-:Y:S01]  /*4d90*/  FFMA.FTZ R56, R35, R28, R56 ;  /* 0x0000001c23387223 */ /* 0x000fe20000010038 */
[C---:B------:R-:W-:Y:S01]  /*4da0*/  FFMA.FTZ R55, R28.reuse, R43, R58 ;  /* 0x0000002b1c377223 */ /* 0x040fe2000001003a */
[----:B------:R-:W-:Y:S01]  /*4db0*/  FFMA.FTZ R59, R28, R44, R59 ;  /* 0x0000002c1c3b7223 */ /* 0x000fe2000001003b */
[----:B0-----:R-:W-:Y:S02]  /*4dc0*/  HADD2.F32 R48, -RZ, R48.H0_H0 ;  /* 0x20000030ff307230 */ /* 0x001fe40000004100 */
[----:B------:R-:W0:Y:S01]  /*4dd0*/  I2F.F16 R8, R54 ;  /* 0x0000003600087306 */ /* 0x000e220000200c00 */
[----:B-1----:R-:W-:Y:S02]  /*4de0*/  HADD2.F32 R53, -RZ, R7.H0_H0 ;  /* 0x20000007ff357230 */ /* 0x002fe40000004100 */
        /* <DEDUP_REMOVED lines=104> */
.L_x_2876:
[----:B------:R-:W-:Y:S01]  /*5470*/  IADD3 R29, R29, 0x20, RZ ;  /* 0x000000201d1d7810 */ /* 0x000fe20007ffe0ff */
[----:B------:R-:W-:-:S03]  /*5480*/  IMAD.WIDE R26, R37, 0x8, R26 ;  /* 0x00000008251a7825 */ /* 0x000fc600078e021a */
[----:B------:R-:W-:Y:S01]  /*5490*/  ISETP.GE.AND P0, PT, R29, UR6, PT ;  /* 0x000000061d007c0c */ /* 0x000fe2000bf06270 */
[----:B------:R-:W-:Y:S01]  /*54a0*/  IMAD.WIDE R32, R37, 0x8, R24 ;  /* 0x0000000825207825 */ /* 0x000fe200078e0218 */
[----:B------:R-:W-:-:S13]  /*54b0*/  ISETP.LT.AND P2, PT, R29, R40, PT ;  /* 0x000000281d00720c */ /* 0x000fda0003f41270 */
[----:B------:R-:W-:Y:S05]  /*54c0*/  @!P0 BRA P2, `(.L_x_2877) ;  /* 0xffffffbc00c08947 */ /* 0x000fea000103ffff */
.L_x_2872:
[----:B------:R-:W-:Y:S01]  /*54d0*/  ISETP.GE.AND P0, PT, R29, R40, PT ;  /* 0x000000281d00720c */ /* 0x000fe20003f06270 */
[----:B------:R-:W-:-:S03]  /*54e0*/  ULDC UR5, c[0x0][0x260] ;  /* 0x0000980000057ab9 */ /* 0x000fc60000000800 */
[----:B------:R-:W-:Y:S01]  /*54f0*/  ISETP.GE.OR P0, PT, R29, UR5, P0 ;  /* 0x000000051d007c0c */ /* 0x000fe20008706670 */
[----:B------:R-:W-:-:S12]  /*5500*/  ULDC UR5, c[0x0][0x260] ;  /* 0x0000980000057ab9 */ /* 0x000fd80000000800 */
[----:B------:R-:W-:Y:S05]  /*5510*/  @P0 BRA `(.L_x_2878) ;  /* 0x0000001800c80947 */ /* 0x000fea0003800000 */
.L_x_2880:
[----:B------:R-:W-:Y:S01]  /*5520*/  ISETP.NE.AND P0, PT, R29, R16, PT ;  /* 0x000000101d00720c */ /* 0x000fe20003f05270 */
[----:B------:R-:W1:-:S12]  /*5530*/  LDC R37, c[0x0][0x23c] ;  /* 0x00008f00ff257b82 */ /* 0x000e580000000800 */
[----:B------:R-:W2:Y:S01]  /*5540*/  @!P0 LDC.64 R2, c[0x0][0x248] ;  /* 0x00009200ff028b82 */ /* 0x000ea20000000a00 */
[----:B------:R-:W-:Y:S02]  /*5550*/  @!P0 IADD3 R38, R38, 0x1, RZ ;  /* 0x0000000126268810 */ /* 0x000fe40007ffe0ff */
[----:B------:R-:W-:Y:S02]  /*5560*/  @!P0 LEA R5, R29, 0x1, 0x1 ;  /* 0x000000011d058811 */ /* 0x000fe400078e08ff */
[----:B------:R-:W-:-:S06]  /*5570*/  @!P0 LEA R20, R38, R1, 0x3 ;  /* 0x0000000126148211 */ /* 0x000fcc00078e18ff */
[----:B------:R-:W3:Y:S01]  /*5580*/  @!P0 LDL.64 R20, [R20] ;  /* 0x0000000014148983 */ /* 0x000ee20000100a00 */
[----:B-1----:R-:W-:-:S03]  /*5590*/  IMAD.WIDE R8, R37, 0x4, R32 ;  /* 0x0000000425087825 */ /* 0x002fc600078e0220 */
[----:B------:R-:W5:Y:S01]  /*55a0*/  LDG.E.128.CONSTANT R32, desc[UR8][R32.64] ;  /* 0x0000000820207981 */ /* 0x000f62000c1e9d00 */
[----:B--2---:R-:W-:-:S04]  /*55b0*/  @!P0 IMAD.WIDE R2, R5, 0x2, R2 ;  /* 0x0000000205028825 */ /* 0x004fc800078e0202 */
[C---:B------:R-:W-:Y:S02]  /*55c0*/  IMAD.WIDE R4, R37.reuse, 0x4, R8 ;  /* 0x0000000425047825 */ /* 0x040fe400078e0208 */
[----:B------:R-:W2:Y:S02]  /*55d0*/  @!P0 LDG.E.U16.CONSTANT R2, desc[UR8][R2.64] ;  /* 0x0000000802028981 */ /* 0x000ea4000c1e9500 */
[----:B0-----:R-:W-:Y:S02]  /*55e0*/  IMAD.WIDE R12, R37, 0x4, R4 ;  /* 0x00000004250c7825 */ /* 0x001fe400078e0204 */
[----:B------:R-:W5:Y:S04]  /*55f0*/  LDG.E.128.CONSTANT R8, desc[UR8][R8.64] ;  /* 0x0000000808087981 */ /* 0x000f68000c1e9d00 */
[----:B------:R-:W5:Y:S04]  /*5600*/  LDG.E.128.CONSTANT R4, desc[UR8][R4.64] ;  /* 0x0000000804047981 */ /* 0x000f68000c1e9d00 */
[----:B------:R0:W5:Y:S01]  /*5610*/  LDG.E.128.CONSTANT R24, desc[UR8][R12.64] ;  /* 0x000000080c187981 */ /* 0x000162000c1e9d00 */
[----:B------:R-:W-:Y:S01]  /*5620*/  IADD3 R15, R29, 0x20, RZ ;  /* 0x000000201d0f7810 */ /* 0x000fe20007ffe0ff */
[----:B------:R-:W-:-:S03]  /*5630*/  IMAD.WIDE R88, R37, 0x4, R12 ;  /* 0x0000000425587825 */ /* 0x000fc600078e020c */
[----:B------:R-:W-:Y:S02]  /*5640*/  ISETP.GE.AND P2, PT, R15, UR5, PT ;  /* 0x000000050f007c0c */ /* 0x000fe4000bf46270 */
[----:B---3--:R-:W-:Y:S02]  /*5650*/  @!P0 PRMT R94, R20, 0x7610, R94 ;  /* 0x00007610145e8816 */ /* 0x008fe4000000005e */
[----:B------:R-:W-:Y:S02]  /*5660*/  @!P0 PRMT R92, R21, 0x7610, R92 ;  /* 0x00007610155c8816 */ /* 0x000fe4000000005c */
[----:B------:R-:W-:Y:S02]  /*5670*/  @!P0 PRMT R94, R94, 0x7610, R20 ;  /* 0x000076105e5e8816 */ /* 0x000fe40000000014 */
[----:B------:R-:W-:Y:S02]  /*5680*/  @!P0 PRMT R92, R92, 0x7610, R21 ;  /* 0x000076105c5c8816 */ /* 0x000fe40000000015 */
[----:B--2---:R-:W-:Y:S01]  /*5690*/  @!P0 IADD3 R16, R2, R29, RZ ;  /* 0x0000001d02108210 */ /* 0x004fe20007ffe0ff */
        /* <DEDUP_REMOVED lines=405> */
.L_x_2879:
[----:B------:R-:W-:Y:S01]  /*6ff0*/  ISETP.LT.AND P0, PT, R15, R40, PT ;  /* 0x000000280f00720c */ /* 0x000fe20003f01270 */
[----:B------:R-:W-:Y:S01]  /*7000*/  UIADD3 UR4, UR4, 0x40, URZ ;  /* 0x0000004004047890 */ /* 0x000fe2000fffe03f */
[----:B------:R-:W-:Y:S01]  /*7010*/  MOV R29, R15 ;  /* 0x0000000f001d7202 */ /* 0x000fe20000000f00 */
[----:B-----5:R-:W-:-:S10]  /*7020*/  IMAD.WIDE R32, R37, 0x4, R88 ;  /* 0x0000000425207825 */ /* 0x020fd400078e0258 */
[----:B------:R-:W-:Y:S05]  /*7030*/  @!P2 BRA P0, `(.L_x_2880) ;  /* 0xffffffe40038a947 */ /* 0x000fea000003ffff */
.L_x_2878:
[----:B------:R-:W-:Y:S01]  /*7040*/  ISETP.GE.AND P0, PT, R29, R40, PT ;  /* 0x000000281d00720c */ /* 0x000fe20003f06270 */
[----:B------:R-:W-:-:S03]  /*7050*/  ULDC UR5, c[0x0][0x264] ;  /* 0x0000990000057ab9 */ /* 0x000fc60000000800 */
[----:B------:R-:W-:Y:S01]  /*7060*/  ISETP.GE.OR P0, PT, R29, UR5, P0 ;  /* 0x000000051d007c0c */ /* 0x000fe20008706670 */
[----:B------:R-:W-:-:S12]  /*7070*/  ULDC UR5, c[0x0][0x264] ;  /* 0x0000990000057ab9 */ /* 0x000fd80000000800 */
[----:B------:R-:W-:Y:S05]  /*7080*/  @P0 BRA `(.L_x_2881) ;  /* 0x0000003000a40947 */ /* 0x000fea0003800000 */
.L_x_2886:
        /* <DEDUP_REMOVED lines=17> */
[----:B0-----:R-:W0:Y:S02]  /*71a0*/  LDS.64 R12, [UR4] ;  /* 0x00000004ff0c7984 */ /* 0x001e240008000a00 */
[----:B0-----:R-:W-:Y:S02]  /*71b0*/  HADD2.F32 R23, -RZ, R12.H1_H1 ;  /* 0x3000000cff177230 */ /* 0x001fe40000004100 */
[----:B------:R-:W-:Y:S01]  /*71c0*/  HADD2.F32 R59, -RZ, R13.H0_H0 ;  /* 0x2000000dff3b7230 */ /* 0x000fe20000004100 */
[----:B--2---:R-:W-:Y:S02]  /*71d0*/  LOP3.LUT R2, R5, 0xf000f, RZ, 0xc0, !PT ;  /* 0x000f000f05027812 */ /* 0x004fe400078ec0ff */
[----:B------:R-:W-:-:S02]  /*71e0*/  LOP3.LUT R0, R4, 0xf000f, RZ, 0xc0, !PT ;  /* 0x000f000f04007812 */ /* 0x000fc400078ec0ff */
[----:B------:R-:W-:Y:S02]  /*71f0*/  LOP3.LUT R3, R6, 0xf000f, RZ, 0xc0, !PT ;  /* 0x000f000f06037812 */ /* 0x000fe400078ec0ff */
[----:B------:R-:W-:Y:S02]  /*7200*/  LOP3.LUT R2, R2, 0x64006400, RZ, 0xfc, !PT ;  /* 0x6400640002027812 */ /* 0x000fe400078efcff */
[----:B------:R-:W-:Y:S02]  /*7210*/  LOP3.LUT R9, R4, 0xf000f0, RZ, 0xc0, !PT ;  /* 0x00f000f004097812 */ /* 0x000fe400078ec0ff */
[----:B------:R-:W-:Y:S02]  /*7220*/  SHF.R.U32.HI R10, RZ, 0x8, R4 ;  /* 0x00000008ff0a7819 */ /* 0x000fe40000011604 */
[----:B------:R-:W-:Y:S02]  /*7230*/  LOP3.LUT R0, R0, 0x64006400, RZ, 0xfc, !PT ;  /* 0x6400640000007812 */ /* 0x000fe400078efcff */
[----:B------:R-:W-:-:S02]  /*7240*/  LOP3.LUT R4, R7, 0xf000f, RZ, 0xc0, !PT ;  /* 0x000f000f07047812 */ /* 0x000fc400078ec0ff */
[----:B------:R-:W-:Y:S02]  /*7250*/  LOP3.LUT R3, R3, 0x64006400, RZ, 0xfc, !PT ;  /* 0x6400640003037812 */ /* 0x000fe400078efcff */
[----:B------:R-:W-:Y:S02]  /*7260*/  LOP3.LUT R15, R6, 0xf000f0, RZ, 0xc0, !PT ;  /* 0x00f000f0060f7812 */ /* 0x000fe400078ec0ff */
        /* <DEDUP_REMOVED lines=8> */
[----:B------:R-:W-:Y:S01]  /*72f0*/  HADD2.F32 R25, -RZ, R6.H1_H1 ;  /* 0x30000006ff197230 */ /* 0x000fe20000004100 */
[----:B------:R-:W-:Y:S01]  /*7300*/  SHF.R.U32.HI R44, RZ, 0x8, R7 ;  /* 0x00000008ff2c7819 */ /* 0x000fe20000011607 */
[----:B------:R-:W-:-:S02]  /*7310*/  HADD2 R7, R3, -1032, -1032 ;  /* 0xe408e40803077430 */ /* 0x000fc40000000000 */
[--C-:B------:R-:W-:Y:S02]  /*7320*/  HADD2.F32 R0, -RZ, R5.reuse.H0_H0 ;  /* 0x20000005ff007230 */ /* 0x100fe40000004100 */
[----:B------:R-:W-:Y:S02]  /*7330*/  HADD2 R6, R4, -1032, -1032 ;  /* 0xe408e40804067430 */ /* 0x000fe40000000000 */
[----:B------:R-:W-:Y:S01]  /*7340*/  HADD2.F32 R21, -RZ, R5.H1_H1 ;  /* 0x30000005ff157230 */ /* 0x000fe20000004100 */
[----:B------:R-:W-:Y:S01]  /*7350*/  LOP3.LUT R9, R9, 0x64006400, RZ, 0xfc, !PT ;  /* 0x6400640009097812 */ /* 0x000fe200078efcff */
[----:B------:R-:W-:Y:S01]  /*7360*/  HADD2.F32 R3, -RZ, R7.H0_H0 ;  /* 0x20000007ff037230 */ /* 0x000fe20000004100 */
[----:B------:R-:W-:Y:S01]  /*7370*/  LOP3.LUT R11, R11, 0x64006400, RZ, 0xfc, !PT ;  /* 0x640064000b0b7812 */ /* 0x000fe200078efcff */
[----:B------:R-:W-:Y:S01]  /*7380*/  HADD2.F32 R5, -RZ, R12.H0_H0 ;  /* 0x2000000cff057230 */ /* 0x000fe20000004100 */
[----:B------:R-:W-:Y:S01]  /*7390*/  LOP3.LUT R15, R15, 0x64006400, RZ, 0xfc, !PT ;  /* 0x640064000f0f7812 */ /* 0x000fe200078efcff */
[----:B------:R-:W-:-:S02]  /*73a0*/  HADD2.F32 R4, -RZ, R6.H0_H0 ;  /* 0x20000006ff047230 */ /* 0x000fc40000004100 */
[-C--:B------:R-:W-:Y:S02]  /*73b0*/  HFMA2 R9, R9, R8.reuse.H0_H0, -72, -72 ;  /* 0xd480d48009097431 */ /* 0x080fe40000040008 */
[----:B------:R-:W-:Y:S02]  /*73c0*/  HADD2.F32 R26, -RZ, R7.H1_H1 ;  /* 0x30000007ff1a7230 */ /* 0x000fe40000004100 */
[C---:B------:R-:W-:Y:S01]  /*73d0*/  FFMA.FTZ R7, R5.reuse, R3, RZ ;  /* 0x0000000305077223 */ /* 0x040fe200000100ff */
[----:B------:R-:W-:Y:S02]  /*73e0*/  HADD2.F32 R28, -RZ, R6.H1_H1 ;  /* 0x30000006ff1c7230 */ /* 0x000fe40000004100 */
[----:B------:R-:W-:Y:S01]  /*73f0*/  FFMA.FTZ R6, R0, R5, RZ ;  /* 0x0000000500067223 */ /* 0x000fe200000100ff */
[C---:B------:R-:W-:Y:S01]  /*7400*/  FFMA.FTZ R12, R5.reuse, R2, RZ ;  /* 0x00000002050c7223 */ /* 0x040fe200000100ff */
[----:B------:R-:W-:Y:S01]  /*7410*/  FFMA.FTZ R5, R5, R4, RZ ;  /* 0x0000000405057223 */ /* 0x000fe200000100ff */
[----:B------:R-:W-:Y:S01]  /*7420*/  FFMA.FTZ R22, R23, R26, R7 ;  /* 0x0000001a17167223 */ /* 0x000fe20000010007 */
[----:B------:R-:W-:Y:S01]  /*7430*/  LOP3.LUT R7, R10, 0xf000f, RZ, 0xc0, !PT ;  /* 0x000f000f0a077812 */ /* 0x000fe200078ec0ff */
[----:B------:R-:W-:Y:S01]  /*7440*/  FFMA.FTZ R6, R21, R23, R6 ;  /* 0x0000001715067223 */ /* 0x000fe20000010006 */
[C---:B------:R-:W-:Y:S01]  /*7450*/  FFMA.FTZ R12, R23.reuse, R25, R12 ;  /* 0x00000019170c7223 */ /* 0x040fe2000001000c */
[----:B------:R-:W-:Y:S01]  /*7460*/  FFMA.FTZ R23, R23, R28, R5 ;  /* 0x0000001c17177223 */ /* 0x000fe20000010005 */
[----:B------:R-:W-:-:S02]  /*7470*/  HFMA2 R27, R11, R8.H0_H0, -72, -72 ;  /* 0xd480d4800b1b7431 */ /* 0x000fc40000040008 */
[--C-:B------:R-:W-:Y:S01]  /*7480*/  HADD2.F32 R5, -RZ, R9.reuse.H0_H0 ;  /* 0x20000009ff057230 */ /* 0x100fe20000004100 */
[----:B------:R-:W-:Y:S01]  /*7490*/  LOP3.LUT R11, R24, 0x64006400, RZ, 0xfc, !PT ;  /* 0x64006400180b7812 */ /* 0x000fe200078efcff */
[----:B------:R-:W-:Y:S01]  /*74a0*/  HADD2.F32 R20, -RZ, R9.H1_H1 ;  /* 0x30000009ff147230 */ /* 0x000fe20000004100 */
[----:B------:R-:W-:Y:S01]  /*74b0*/  LOP3.LUT R9, R14, 0xf000f, RZ, 0xc0, !PT ;  /* 0x000f000f0e097812 */ /* 0x000fe200078ec0ff */
[--C-:B------:R-:W-:Y:S01]  /*74c0*/  HADD2.F32 R56, -RZ, R27.reuse.H0_H0 ;  /* 0x2000001bff387230 */ /* 0x100fe20000004100 */
        /* <DEDUP_REMOVED lines=9> */
[----:B------:R-:W-:Y:S01]  /*7560*/  HADD2.F32 R24, -RZ, R27.H1_H1 ;  /* 0x3000001bff187230 */ /* 0x000fe20000004100 */
[----:B------:R-:W-:Y:S01]  /*7570*/  LOP3.LUT R14, R14, 0xf000f0, RZ, 0xc0, !PT ;  /* 0x00f000f00e0e7812 */ /* 0x000fe200078ec0ff */
[--C-:B------:R-:W-:Y:S01]  /*7580*/  HADD2.F32 R34, -RZ, R7.reuse.H0_H0 ;  /* 0x20000007ff227230 */ /* 0x100fe20000004100 */
[----:B------:R-:W-:Y:S01]  /*7590*/  LOP3.LUT R43, R43, 0xf000f0, RZ, 0xc0, !PT ;  /* 0x00f000f02b2b7812 */ /* 0x000fe200078ec0ff */
[----:B------:R-:W-:Y:S01]  /*75a0*/  HADD2.F32 R31, -RZ, R7.H1_H1 ;  /* 0x30000007ff1f7230 */ /* 0x000fe20000004100 */
        /* <DEDUP_REMOVED lines=15> */
[----:B------:R-:W-:Y:S02]  /*76a0*/  HADD2.F32 R54, -RZ, R30.H0_H0 ;  /* 0x2000001eff367230 */ /* 0x000fe40000004100 */
[-C--:B------:R-:W-:Y:S02]  /*76b0*/  HFMA2 R9, R9, R8.reuse.H0_H0, -72, -72 ;  /* 0xd480d48009097431 */ /* 0x080fe40000040008 */
[--C-:B------:R-:W-:Y:S02]  /*76c0*/  HADD2.F32 R52, -RZ, R11.reuse.H0_H0 ;  /* 0x2000000bff347230 */ /* 0x100fe40000004100 */
[----:B------:R-:W-:Y:S02]  /*76d0*/  HFMA2 R7, R7, R8.H0_H0, -72, -72 ;  /* 0xd480d48007077431 */ /* 0x000fe40000040008 */
[----:B------:R-:W-:Y:S02]  /*76e0*/  HADD2.F32 R46, -RZ, R11.H1_H1 ;  /* 0x3000000bff2e7230 */ /* 0x000fe40000004100 */
[----:B------:R-:W-:Y:S01]  /*76f0*/  FFMA.FTZ R55, R59, R56, R12 ;  /* 0x000000383b377223 */ /* 0x000fe2000001000c */
[----:B------:R-:W-:-:S02]  /*7700*/  HADD2.F32 R51, -RZ, R10.H0_H0 ;  /* 0x2000000aff337230 */ /* 0x000fc40000004100 */
[----:B------:R-:W-:Y:S01]  /*7710*/  FFMA.FTZ R57, R5, R59, R6 ;  /* 0x0000003b05397223 */ /* 0x000fe20000010006 */
[----:B------:R-:W-:Y:S02]  /*7720*/  HADD2.F32 R47, -RZ, R10.H1_H1 ;  /* 0x3000000aff2f7230 */ /* 0x000fe40000004100 */
[--C-:B------:R-:W-:Y:S02]  /*7730*/  HADD2.F32 R50, -RZ, R9.reuse.H0_H0 ;  /* 0x20000009ff327230 */ /* 0x100fe40000004100 */
[----:B------:R-:W-:Y:S02]  /*7740*/  HADD2.F32 R45, -RZ, R9.H1_H1 ;  /* 0x30000009ff2d7230 */ /* 0x000fe40000004100 */
[--C-:B------:R-:W-:Y:S02]  /*7750*/  HADD2.F32 R49, -RZ, R43.reuse.H0_H0 ;  /* 0x2000002bff317230 */ /* 0x100fe40000004100 */
[----:B------:R-:W-:Y:S02]  /*7760*/  HADD2.F32 R44, -RZ, R43.H1_H1 ;  /* 0x3000002bff2c7230 */ /* 0x000fe40000004100 */
[----:B------:R-:W-:-:S02]  /*7770*/  HADD2.F32 R53, -RZ, R15.H0_H0 ;  /* 0x2000000fff357230 */ /* 0x000fc40000004100 */
[----:B------:R-:W-:Y:S02]  /*7780*/  HADD2.F32 R27, -RZ, R15.H1_H1 ;  /* 0x3000000fff1b7230 */ /* 0x000fe40000004100 */
[----:B------:R-:W-:Y:S02]  /*7790*/  HADD2.F32 R30, -RZ, R30.H1_H1 ;  /* 0x3000001eff1e7230 */ /* 0x000fe40000004100 */
[--C-:B------:R-:W-:Y:S02]  /*77a0*/  HADD2.F32 R48, -RZ, R7.reuse.H0_H0 ;  /* 0x20000007ff307230 */ /* 0x100fe40000004100 */
[----:B------:R-:W-:Y:S02]  /*77b0*/  HADD2.F32 R43, -RZ, R7.H1_H1 ;  /* 0x30000007ff2b7230 */ /* 0x000fe40000004100 */
[--C-:B------:R-:W-:Y:S02]  /*77c0*/  HADD2.F32 R9, -RZ, R94.reuse.H0_H0 ;  /* 0x2000005eff097230 */ /* 0x100fe40000004100 */
[----:B------:R-:W-:-:S02]  /*77d0*/  HADD2.F32 R10, -RZ, R94.H1_H1 ;  /* 0x3000005eff0a7230 */ /* 0x000fc40000004100 */
[--C-:B------:R-:W-:Y:S02]  /*77e0*/  HADD2.F32 R11, -RZ, R92.reuse.H0_H0 ;  /* 0x2000005cff0b7230 */ /* 0x100fe40000004100 */
[----:B------:R-:W-:Y:S01]  /*77f0*/  HADD2.F32 R12, -RZ, R92.H1_H1 ;  /* 0x3000005cff0c7230 */ /* 0x000fe20000004100 */
        /* <DEDUP_REMOVED lines=55> */
.L_x_2883:
[----:B------:R-:W0:Y:S01]  /*7b70*/  LDC R21, c[0x0][0x23c] ;  /* 0x00008f00ff157b82 */ /* 0x000e220000000800 */
[----:B------:R-:W-:Y:S01]  /*7b80*/  FFMA.FTZ R26, R59, R53, R22 ;  /* 0x000000353b1a7223 */ /* 0x000fe20000010016 */
[----:B------:R-:W-:Y:S01]  /*7b90*/  LDS.64 R2, [UR4+0x10] ;  /* 0x00001004ff027984 */ /* 0x000fe20008000a00 */
[----:B0-----:R-:W-:-:S05]  /*7ba0*/  IMAD.WIDE R14, R21, 0x4, R32 ;  /* 0x00000004150e7825 */ /* 0x001fca00078e0220 */
[----:B------:R0:W2:Y:S01]  /*7bb0*/  LDG.E.128.CONSTANT R4, desc[UR8][R14.64] ;  /* 0x000000080e047981 */ /* 0x0000a2000c1e9d00 */
[----:B------:R-:W-:Y:S01]  /*7bc0*/  FFMA.FTZ R59, R59, R54, R23 ;  /* 0x000000363b3b7223 */ /* 0x000fe20000010017 */
[----:B------:R-:W-:Y:S02]  /*7bd0*/  HADD2.F32 R0, -RZ, R13.H1_H1 ;  /* 0x3000000dff007230 */ /* 0x000fe40000004100 */
[----:B------:R-:W1:Y:S03]  /*7be0*/  LDS.64 R22, [UR4+0x8] ;  /* 0x00000804ff167984 */ /* 0x000e660008000a00 */
[----:B------:R-:W-:Y:S01]  /*7bf0*/  FFMA.FTZ R57, R20, R0, R57 ;  /* 0x0000000014397223 */ /* 0x000fe20000010039 */
[C---:B------:R-:W-:Y:S01]  /*7c00*/  FFMA.FTZ R24, R0.reuse, R24, R55 ;  /* 0x0000001800187223 */ /* 0x040fe20000010037 */
[C---:B------:R-:W-:Y:S01]  /*7c10*/  FFMA.FTZ R27, R0.reuse, R27, R26 ;  /* 0x0000001b001b7223 */ /* 0x040fe2000001001a */
[----:B------:R-:W-:Y:S01]  /*7c20*/  FFMA.FTZ R59, R0, R30, R59 ;  /* 0x0000001e003b7223 */ /* 0x000fe2000001003b */
[----:B0-----:R-:W-:-:S04]  /*7c30*/  IMAD.WIDE R14, R21, 0x4, R14 ;  /* 0x00000004150e7825 */ /* 0x001fc800078e020e */
[--C-:B-1----:R-:W-:Y:S02]  /*7c40*/  HADD2.F32 R13, -RZ, R22.reuse.H0_H0 ;  /* 0x20000016ff0d7230 */ /* 0x102fe40000004100 */
[----:B------:R-:W-:Y:S02]  /*7c50*/  HADD2.F32 R22, -RZ, R22.H1_H1 ;  /* 0x30000016ff167230 */ /* 0x000fe40000004100 */
[--C-:B------:R-:W-:Y:S02]  /*7c60*/  HADD2.F32 R25, -RZ, R23.reuse.H0_H0 ;  /* 0x20000017ff197230 */ /* 0x100fe40000004100 */
        /* <DEDUP_REMOVED lines=17> */
[----:B------:R-:W-:Y:S02]  /*7d80*/  HADD2.F32 R27, -RZ, R2.H1_H1 ;  /* 0x30000002ff1b7230 */ /* 0x000fe40000004100 */
[----:B------:R-:W-:Y:S01]  /*7d90*/  FMUL.FTZ R61, R22, R9 ;  /* 0x00000009163d7220 */ /* 0x000fe20000410000 */
[----:B------:R-:W-:-:S02]  /*7da0*/  HADD2.F32 R42, -RZ, R3.H0_H0 ;  /* 0x20000003ff2a7230 */ /* 0x000fc40000004100 */
[----:B------:R-:W-:Y:S01]  /*7db0*/  FMUL.FTZ R63, R23, R10 ;  /* 0x0000000a173f7220 */ /* 0x000fe20000410000 */
[----:B------:R-:W-:Y:S01]  /*7dc0*/  FMUL.FTZ R65, R52, R11 ;  /* 0x0000000b34417220 */ /* 0x000fe20000410000 */
[----:B------:R-:W-:-:S03]  /*7dd0*/  F2FP.F16.F32.PACK_AB R61, RZ, R61 ;  /* 0x0000003dff3d723e */ /* 0x000fc600000000ff */
[----:B------:R-:W-:Y:S02]  /*7de0*/  F2FP.F16.F32.PACK_AB R63, RZ, R63 ;  /* 0x0000003fff3f723e */ /* 0x000fe400000000ff */
[----:B------:R-:W-:Y:S02]  /*7df0*/  F2FP.F16.F32.PACK_AB R65, RZ, R65 ;  /* 0x00000041ff41723e */ /* 0x000fe400000000ff */
[C---:B--2---:R-:W-:Y:S02]  /*7e00*/  LOP3.LUT R0, R4.reuse, 0xf000f, RZ, 0xc0, !PT ;  /* 0x000f000f04007812 */ /* 0x044fe400078ec0ff */
[----:B------:R-:W-:Y:S02]  /*7e10*/  LOP3.LUT R24, R4, 0xf000f0, RZ, 0xc0, !PT ;  /* 0x00f000f004187812 */ /* 0x000fe400078ec0ff */
[----:B------:R-:W-:Y:S02]  /*7e20*/  SHF.R.U32.HI R41, RZ, 0x8, R4 ;  /* 0x00000008ff297819 */ /* 0x000fe40000011604 */
[----:B------:R-:W-:-:S02]  /*7e30*/  LOP3.LUT R13, R6, 0xf000f, RZ, 0xc0, !PT ;  /* 0x000f000f060d7812 */ /* 0x000fc400078ec0ff */
[----:B------:R-:W-:Y:S02]  /*7e40*/  LOP3.LUT R0, R0, 0x64006400, RZ, 0xfc, !PT ;  /* 0x6400640000007812 */ /* 0x000fe400078efcff */
[C---:B------:R-:W-:Y:S02]  /*7e50*/  LOP3.LUT R4, R5.reuse, 0xf000f, RZ, 0xc0, !PT ;  /* 0x000f000f05047812 */ /* 0x040fe400078ec0ff */
[----:B------:R-:W-:Y:S01]  /*7e60*/  LOP3.LUT R25, R5, 0xf000f0, RZ, 0xc0, !PT ;  /* 0x00f000f005197812 */ /* 0x000fe200078ec0ff */
[----:B------:R-:W-:Y:S01]  /*7e70*/  HADD2 R30, R0, -1032, -1032 ;  /* 0xe408e408001e7430 */ /* 0x000fe20000000000 */
[----:B------:R-:W-:Y:S01]  /*7e80*/  SHF.R.U32.HI R37, RZ, 0x8, R5 ;  /* 0x00000008ff257819 */ /* 0x000fe20000011605 */
[----:B------:R-:W-:Y:S01]  /*7e90*/  HADD2.F32 R5, -RZ, R2.H0_H0 ;  /* 0x20000002ff057230 */ /* 0x000fe20000004100 */
[----:B------:R-:W-:Y:S02]  /*7ea0*/  LOP3.LUT R20, R7, 0xf000f, RZ, 0xc0, !PT ;  /* 0x000f000f07147812 */ /* 0x000fe400078ec0ff */
[----:B------:R-:W-:Y:S01]  /*7eb0*/  LOP3.LUT R2, R13, 0x64006400, RZ, 0xfc, !PT ;  /* 0x640064000d027812 */ /* 0x000fe200078efcff */
[----:B------:R-:W-:Y:S01]  /*7ec0*/  HADD2.F32 R13, -RZ, R3.H1_H1 ;  /* 0x30000003ff0d7230 */ /* 0x000fe20000004100 */
[----:B------:R-:W-:Y:S01]  /*7ed0*/  LOP3.LUT R4, R4, 0x64006400, RZ, 0xfc, !PT ;  /* 0x6400640004047812 */ /* 0x000fe200078efcff */
[----:B------:R-:W-:Y:S01]  /*7ee0*/  HADD2.F32 R0, -RZ, R30.H0_H0 ;  /* 0x2000001eff007230 */ /* 0x000fe20000004100 */
[----:B------:R-:W-:Y:S01]  /*7ef0*/  LOP3.LUT R3, R20, 0x64006400, RZ, 0xfc, !PT ;  /* 0x6400640014037812 */ /* 0x000fe200078efcff */
[----:B------:R-:W-:-:S02]  /*7f00*/  HADD2 R35, R2, -1032, -1032 ;  /* 0xe408e40802237430 */ /* 0x000fc40000000000 */
[----:B------:R-:W-:Y:S02]  /*7f10*/  HADD2.F32 R20, -RZ, R30.H1_H1 ;  /* 0x3000001eff147230 */ /* 0x000fe40000004100 */
[----:B------:R-:W-:Y:S02]  /*7f20*/  HADD2 R4, R4, -1032, -1032 ;  /* 0xe408e40804047430 */ /* 0x000fe40000000000 */
[----:B------:R-:W-:Y:S01]  /*7f30*/  FFMA.FTZ R43, R0, R5, RZ ;  /* 0x00000005002b7223 */ /* 0x000fe200000100ff */
[----:B------:R-:W-:Y:S02]  /*7f40*/  HADD2 R30, R3, -1032, -1032 ;  /* 0xe408e408031e7430 */ /* 0x000fe40000000000 */
[----:B------:R-:W-:Y:S01]  /*7f50*/  HADD2.F32 R3, -RZ, R35.H0_H0 ;  /* 0x20000023ff037230 */ /* 0x000fe20000004100 */
[----:B------:R-:W-:Y:S01]  /*7f60*/  LOP3.LUT R26, R6, 0xf000f0, RZ, 0xc0, !PT ;  /* 0x00f000f0061a7812 */ /* 0x000fe200078ec0ff */
[--C-:B------:R-:W-:Y:S01]  /*7f70*/  HADD2.F32 R2, -RZ, R4.reuse.H0_H0 ;  /* 0x20000004ff027230 */ /* 0x100fe20000004100 */
[----:B------:R-:W-:Y:S01]  /*7f80*/  LOP3.LUT R28, R7, 0xf000f0, RZ, 0xc0, !PT ;  /* 0x00f000f0071c7812 */ /* 0x000fe200078ec0ff */
[----:B------:R-:W-:-:S02]  /*7f90*/  HADD2.F32 R34, -RZ, R4.H1_H1 ;  /* 0x30000004ff227230 */ /* 0x000fc40000004100 */
[C---:B------:R-:W-:Y:S01]  /*7fa0*/  FFMA.FTZ R46, R5.reuse, R3, RZ ;  /* 0x00000003052e7223 */ /* 0x040fe200000100ff */
[--C-:B------:R-:W-:Y:S02]  /*7fb0*/  HADD2.F32 R4, -RZ, R30.reuse.H0_H0 ;  /* 0x2000001eff047230 */ /* 0x100fe40000004100 */
[C---:B------:R-:W-:Y:S01]  /*7fc0*/  FFMA.FTZ R44, R5.reuse, R2, RZ ;  /* 0x00000002052c7223 */ /* 0x040fe200000100ff */
[----:B------:R-:W-:Y:S02]  /*7fd0*/  HADD2.F32 R50, -RZ, R30.H1_H1 ;  /* 0x3000001eff327230 */ /* 0x000fe40000004100 */
[----:B------:R-:W-:Y:S01]  /*7fe0*/  FFMA.FTZ R30, R20, R27, R43 ;  /* 0x0000001b141e7223 */ /* 0x000fe2000001002b */
[----:B------:R-:W-:Y:S02]  /*7ff0*/  HADD2.F32 R35, -RZ, R35.H1_H1 ;  /* 0x30000023ff237230 */ /* 0x000fe40000004100 */
[----:B------:R-:W-:Y:S01]  /*8000*/  FFMA.FTZ R5, R5, R4, RZ ;  /* 0x0000000405057223 */ /* 0x000fe200000100ff */
[----:B------:R-:W-:Y:S01]  /*8010*/  FFMA.FTZ R45, R27, R34, R44 ;  /* 0x000000221b2d7223 */ /* 0x000fe2000001002c */
[----:B------:R-:W-:-:S02]  /*8020*/  LOP3.LUT R25, R25, 0x64006400, RZ, 0xfc, !PT ;  /* 0x6400640019197812 */ /* 0x000fc400078efcff */
[C---:B------:R-:W-:Y:S01]  /*8030*/  FFMA.FTZ R47, R27.reuse, R50, R5 ;  /* 0x000000321b2f7223 */ /* 0x040fe20000010005 */
[----:B------:R-:W-:Y:S01]  /*8040*/  FFMA.FTZ R46, R27, R35, R46 ;  /* 0x000000231b2e7223 */ /* 0x000fe2000001002e */
        /* <DEDUP_REMOVED lines=10> */
[----:B------:R-:W-:Y:S01]  /*80f0*/  SHF.R.U32.HI R6, RZ, 0x8, R6 ;  /* 0x00000008ff067819 */ /* 0x000fe20000011606 */
[----:B------:R-:W-:Y:S01]  /*8100*/  HADD2.F32 R5, -RZ, R26.H0_H0 ;  /* 0x2000001aff057230 */ /* 0x000fe20000004100 */
[----:B------:R-:W-:Y:S01]  /*8110*/  LOP3.LUT R25, R25, 0x64006400, RZ, 0xfc, !PT ;  /* 0x6400640019197812 */ /* 0x000fe200078efcff */
[----:B------:R-:W-:Y:S01]  /*8120*/  HADD2.F32 R51, -RZ, R28.H0_H0 ;  /* 0x2000001cff337230 */ /* 0x000fe20000004100 */
[----:B------:R-:W-:Y:S01]  /*8130*/  SHF.R.U32.HI R7, RZ, 0x8, R7 ;  /* 0x00000008ff077819 */ /* 0x000fe20000011607 */
[----:B------:R-:W-:-:S02]  /*8140*/  HADD2.F32 R53, -RZ, R27.H0_H0 ;  /* 0x2000001bff357230 */ /* 0x000fc40000004100 */
[----:B------:R-:W-:Y:S01]  /*8150*/  FFMA.FTZ R59, R5, R42, R30 ;  /* 0x0000002a053b7223 */ /* 0x000fe2000001001e */
[----:B------:R-:W-:Y:S02]  /*8160*/  HADD2.F32 R54, -RZ, R43.H0_H0 ;  /* 0x2000002bff367230 */ /* 0x000fe40000004100 */
[----:B------:R-:W-:Y:S01]  /*8170*/  FFMA.FTZ R62, R42, R51, R45 ;  /* 0x000000332a3e7223 */ /* 0x000fe2000001002d */
[----:B------:R-:W-:Y:S02]  /*8180*/  HADD2.F32 R56, -RZ, R26.H1_H1 ;  /* 0x3000001aff387230 */ /* 0x000fe40000004100 */
[----:B------:R-:W-:Y:S01]  /*8190*/  HADD2 R26, R24, -1032, -1032 ;  /* 0xe408e408181a7430 */ /* 0x000fe20000000000 */
[----:B------:R-:W-:Y:S01]  /*81a0*/  LOP3.LUT R24, R6, 0xf000f, RZ, 0xc0, !PT ;  /* 0x000f000f06187812 */ /* 0x000fe200078ec0ff */
[C---:B------:R-:W-:Y:S01]  /*81b0*/  FFMA.FTZ R55, R42.reuse, R53, R46 ;  /* 0x000000352a377223 */ /* 0x040fe2000001002e */
[----:B------:R-:W-:Y:S01]  /*81c0*/  FFMA.FTZ R30, R42, R54, R47 ;  /* 0x000000362a1e7223 */ /* 0x000fe2000001002f */
[----:B------:R-:W-:-:S02]  /*81d0*/  HADD2.F32 R58, -RZ, R28.H1_H1 ;  /* 0x3000001cff3a7230 */ /* 0x000fc40000004100 */
[----:B------:R-:W-:Y:S02]  /*81e0*/  HADD2 R44, R25, -1032, -1032 ;  /* 0xe408e408192c7430 */ /* 0x000fe40000000000 */
[----:B------:R-:W-:Y:S01]  /*81f0*/  HADD2.F32 R28, -RZ, R43.H1_H1 ;  /* 0x3000002bff1c7230 */ /* 0x000fe20000004100 */
        /* <DEDUP_REMOVED lines=24> */
[-C--:B------:R-:W-:Y:S02]  /*8380*/  HFMA2 R49, R47, R8.reuse.H0_H0, -72, -72 ;  /* 0xd480d4802f317431 */ /* 0x080fe40000040008 */
[----:B------:R-:W-:Y:S02]  /*8390*/  HADD2.F32 R26, -RZ, R26.H1_H1 ;  /* 0x3000001aff1a7230 */ /* 0x000fe40000004100 */
[----:B------:R-:W-:Y:S02]  /*83a0*/  HFMA2 R7, R7, R8.H0_H0, -72, -72 ;  /* 0xd480d48007077431 */ /* 0x000fe40000040008 */
[----:B------:R-:W-:Y:S02]  /*83b0*/  HADD2.F32 R47, -RZ, R44.H0_H0 ;  /* 0x2000002cff2f7230 */ /* 0x000fe40000004100 */
[----:B------:R-:W-:Y:S01]  /*83c0*/  FFMA.FTZ R64, R56, R13, R59 ;  /* 0x0000000d38407223 */ /* 0x000fe2000001003b */
[----:B------:R-:W-:-:S02]  /*83d0*/  HADD2.F32 R48, -RZ, R49.H0_H0 ;  /* 0x20000031ff307230 */ /* 0x000fc40000004100 */
[----:B------:R-:W-:Y:S01]  /*83e0*/  FFMA.FTZ R62, R13, R60, R55 ;  /* 0x0000003c0d3e7223 */ /* 0x000fe20000010037 */
[--C-:B------:R-:W-:Y:S02]  /*83f0*/  HADD2.F32 R45, -RZ, R6.reuse.H0_H0 ;  /* 0x20000006ff2d7230 */ /* 0x100fe40000004100 */
[----:B------:R-:W-:Y:S02]  /*8400*/  HADD2.F32 R46, -RZ, R6.H1_H1 ;  /* 0x30000006ff2e7230 */ /* 0x000fe40000004100 */
[----:B------:R-:W-:Y:S02]  /*8410*/  HADD2.F32 R44, -RZ, R44.H1_H1 ;  /* 0x3000002cff2c7230 */ /* 0x000fe40000004100 */
[----:B------:R-:W-:Y:S02]  /*8420*/  HADD2.F32 R49, -RZ, R49.H1_H1 ;  /* 0x30000031ff317230 */ /* 0x000fe40000004100 */
        /* <DEDUP_REMOVED lines=57> */
.L_x_2884:
[----:B------:R0:W2:Y:S01]  /*87c0*/  LDG.E.128.CONSTANT R4, desc[UR8][R14.64] ;  /* 0x000000080e047981 */ /* 0x0000a2000c1e9d00 */
[----:B------:R-:W-:Y:S01]  /*87d0*/  FMUL.FTZ R31, R31, R12 ;  /* 0x0000000c1f1f7220 */ /* 0x000fe20000410000 */
[----:B------:R-:W-:Y:S01]  /*87e0*/  FFMA.FTZ R13, R13, R28, R30 ;  /* 0x0000001c0d0d7223 */ /* 0x000fe2000001001e */
[----:B------:R-:W-:Y:S01]  /*87f0*/  HADD2 R35, R65.H0_H0, R19.H0_H0 ;  /* 0x2000001341237230 */ /* 0x000fe20000000800 */
[----:B------:R-:W1:Y:S01]  /*8800*/  LDS.64 R22, [UR4+0x18] ;  /* 0x00001804ff167984 */ /* 0x000e620008000a00 */
[----:B------:R-:W-:Y:S01]  /*8810*/  IMAD.WIDE R20, R21, 0x4, R14 ;  /* 0x0000000415147825 */ /* 0x000fe200078e020e */
[----:B------:R-:W-:-:S03]  /*8820*/  F2FP.F16.F32.PACK_AB R0, RZ, R31 ;  /* 0x0000001fff00723e */ /* 0x000fc600000000ff */
[--C-:B------:R-:W-:Y:S01]  /*8830*/  HADD2 R31, R61.H0_H0, R36.reuse.H0_H0 ;  /* 0x200000243d1f7230 */ /* 0x100fe20000000800 */
[----:B------:R-:W3:Y:S01]  /*8840*/  LDS.64 R2, [UR4+0x20] ;  /* 0x00002004ff027984 */ /* 0x000ee20008000a00 */
[----:B------:R-:W-:Y:S02]  /*8850*/  HADD2 R34, R63.H0_H0, R36.H1_H1 ;  /* 0x300000243f227230 */ /* 0x000fe40000000800 */
[----:B------:R-:W-:Y:S02]  /*8860*/  HADD2 R19, R0.H0_H0, R19.H1_H1 ;  /* 0x3000001300137230 */ /* 0x000fe40000000800 */
[--C-:B-1----:R-:W-:Y:S02]  /*8870*/  HADD2.F32 R51, -RZ, R22.reuse.H0_H0 ;  /* 0x20000016ff337230 */ /* 0x102fe40000004100 */
[----:B------:R-:W-:Y:S02]  /*8880*/  HADD2.F32 R22, -RZ, R22.H1_H1 ;  /* 0x30000016ff167230 */ /* 0x000fe40000004100 */
[----:B------:R-:W-:-:S02]  /*8890*/  HADD2.F32 R0, -RZ, R23.H0_H0 ;  /* 0x20000017ff007230 */ /* 0x000fc40000004100 */
        /* <DEDUP_REMOVED lines=8> */
[----:B------:R-:W-:Y:S02]  /*8920*/  HADD2.F32 R23, -RZ, R23.H1_H1 ;  /* 0x30000017ff177230 */ /* 0x000fe40000004100 */
[C---:B0-----:R-:W-:Y:S01]  /*8930*/  FFMA.FTZ R14, R0.reuse, R47, R25 ;  /* 0x0000002f000e7223 */ /* 0x041fe20000010019 */
[----:B------:R-:W-:Y:S01]  /*8940*/  FFMA.FTZ R45, R45, R0, R26 ;  /* 0x000000002d2d7223 */ /* 0x000fe2000001001a */
[C---:B------:R-:W-:Y:S01]  /*8950*/  FFMA.FTZ R48, R0.reuse, R48, R41 ;  /* 0x0000003000307223 */ /* 0x040fe20000010029 */
[----:B------:R-:W-:Y:S01]  /*8960*/  FFMA.FTZ R37, R0, R57, R42 ;  /* 0x0000003900257223 */ /* 0x000fe2000001002a */
[----:B------:R-:W-:Y:S01]  /*8970*/  FFMA.FTZ R15, R23, R44, R14 ;  /* 0x0000002c170f7223 */ /* 0x000fe2000001000e */
[----:B---3--:R-:W-:-:S02]  /*8980*/  HADD2.F32 R44, -RZ, R2.H1_H1 ;  /* 0x30000002ff2c7230 */ /* 0x008fc40000004100 */
[----:B------:R-:W-:Y:S01]  /*8990*/  FFMA.FTZ R46, R46, R23, R45 ;  /* 0x000000172e2e7223 */ /* 0x000fe2000001002d */
[C---:B------:R-:W-:Y:S01]  /*89a0*/  FFMA.FTZ R14, R23.reuse, R49, R48 ;  /* 0x00000031170e7223 */ /* 0x040fe20000010030 */
[----:B------:R-:W-:Y:S01]  /*89b0*/  FFMA.FTZ R37, R23, R52, R37 ;  /* 0x0000003417257223 */ /* 0x000fe20000010025 */
[----:B------:R-:W-:Y:S02]  /*89c0*/  HADD2.F32 R51, -RZ, R3.H0_H0 ;  /* 0x20000003ff337230 */ /* 0x000fe40000004100 */
[----:B------:R-:W-:Y:S01]  /*89d0*/  FMUL.FTZ R62, R46, R9 ;  /* 0x000000092e3e7220 */ /* 0x000fe20000410000 */
[----:B------:R-:W-:Y:S01]  /*89e0*/  FMUL.FTZ R64, R15, R10 ;  /* 0x0000000a0f407220 */ /* 0x000fe20000410000 */
[----:B------:R-:W-:-:S03]  /*89f0*/  FMUL.FTZ R66, R14, R11 ;  /* 0x0000000b0e427220 */ /* 0x000fc60000410000 */
[----:B------:R-:W-:Y:S02]  /*8a00*/  F2FP.F16.F32.PACK_AB R62, RZ, R62 ;  /* 0x0000003eff3e723e */ /* 0x000fe400000000ff */
[----:B------:R-:W-:Y:S02]  /*8a10*/  F2FP.F16.F32.PACK_AB R64, RZ, R64 ;  /* 0x00000040ff40723e */ /* 0x000fe400000000ff */
[----:B------:R-:W-:Y:S02]  /*8a20*/  F2FP.F16.F32.PACK_AB R66, RZ, R66 ;  /* 0x00000042ff42723e */ /* 0x000fe400000000ff */
[----:B--2---:R-:W-:Y:S02]  /*8a30*/  LOP3.LUT R13, R6, 0xf000f, RZ, 0xc0, !PT ;  /* 0x000f000f060d7812 */ /* 0x004fe400078ec0ff */
[C---:B------:R-:W-:Y:S02]  /*8a40*/  LOP3.LUT R0, R4.reuse, 0xf000f, RZ, 0xc0, !PT ;  /* 0x000f000f04007812 */ /* 0x040fe400078ec0ff */
[----:B------:R-:W-:-:S02]  /*8a50*/  LOP3.LUT R22, R4, 0xf000f0, RZ, 0xc0, !PT ;  /* 0x00f000f004167812 */ /* 0x000fc400078ec0ff */
[----:B------:R-:W-:Y:S02]  /*8a60*/  SHF.R.U32.HI R28, RZ, 0x8, R4 ;  /* 0x00000008ff1c7819 */ /* 0x000fe40000011604 */
[C---:B------:R-:W-:Y:S02]  /*8a70*/  LOP3.LUT R4, R5.reuse, 0xf000f, RZ, 0xc0, !PT ;  /* 0x000f000f05047812 */ /* 0x040fe400078ec0ff */
[----:B------:R-:W-:Y:S02]  /*8a80*/  LOP3.LUT R24, R5, 0xf000f0, RZ, 0xc0, !PT ;  /* 0x00f000f005187812 */ /* 0x000fe400078ec0ff */
[----:B------:R-:W-:Y:S01]  /*8a90*/  SHF.R.U32.HI R36, RZ, 0x8, R5 ;  /* 0x00000008ff247819 */ /* 0x000fe20000011605 */
[----:B------:R-:W-:Y:S01]  /*8aa0*/  HADD2.F32 R5, -RZ, R2.H0_H0 ;  /* 0x20000002ff057230 */ /* 0x000fe20000004100 */
[----:B------:R-:W-:Y:S01]  /*8ab0*/  LOP3.LUT R2, R13, 0x64006400, RZ, 0xfc, !PT ;  /* 0x640064000d027812 */ /* 0x000fe200078efcff */
[----:B------:R-:W-:Y:S01]  /*8ac0*/  HADD2.F32 R13, -RZ, R3.H1_H1 ;  /* 0x30000003ff0d7230 */ /* 0x000fe20000004100 */
[----:B------:R-:W-:-:S02]  /*8ad0*/  LOP3.LUT R23, R7, 0xf000f, RZ, 0xc0, !PT ;  /* 0x000f000f07177812 */ /* 0x000fc400078ec0ff */
[----:B------:R-:W-:Y:S01]  /*8ae0*/  LOP3.LUT R0, R0, 0x64006400, RZ, 0xfc, !PT ;  /* 0x6400640000007812 */ /* 0x000fe200078efcff */
[----:B------:R-:W-:Y:S01]  /*8af0*/  HADD2 R27, R2, -1032, -1032 ;  /* 0xe408e408021b7430 */ /* 0x000fe20000000000 */
[----:B------:R-:W-:Y:S02]  /*8b00*/  LOP3.LUT R4, R4, 0x64006400, RZ, 0xfc, !PT ;  /* 0x6400640004047812 */ /* 0x000fe400078efcff */
[----:B------:R-:W-:Y:S01]  /*8b10*/  LOP3.LUT R26, R6, 0xf000f0, RZ, 0xc0, !PT ;  /* 0x00f000f0061a7812 */ /* 0x000fe200078ec0ff */
[----:B------:R-:W-:Y:S01]  /*8b20*/  HADD2 R25, R0, -1032, -1032 ;  /* 0xe408e40800197430 */ /* 0x000fe20000000000 */
[----:B------:R-:W-:Y:S01]  /*8b30*/  LOP3.LUT R23, R23, 0x64006400, RZ, 0xfc, !PT ;  /* 0x6400640017177812 */ /* 0x000fe200078efcff */
[--C-:B------:R-:W-:Y:S01]  /*8b40*/  HADD2.F32 R3, -RZ, R27.reuse.H0_H0 ;  /* 0x2000001bff037230 */ /* 0x100fe20000004100 */
[----:B------:R-:W-:Y:S01]  /*8b50*/  LOP3.LUT R30, R7, 0xf000f0, RZ, 0xc0, !PT ;  /* 0x00f000f0071e7812 */ /* 0x000fe200078ec0ff */
[----:B------:R-:W-:Y:S02]  /*8b60*/  HADD2.F32 R43, -RZ, R27.H1_H1 ;  /* 0x3000001bff2b7230 */ /* 0x000fe40000004100 */
[----:B------:R-:W-:Y:S01]  /*8b70*/  HADD2 R4, R4, -1032, -1032 ;  /* 0xe408e40804047430 */ /* 0x000fe20000000000 */
[----:B------:R-:W-:Y:S01]  /*8b80*/  LOP3.LUT R27, R26, 0x64006400, RZ, 0xfc, !PT ;  /* 0x640064001a1b7812 */ /* 0x000fe200078efcff */
[----:B------:R-:W-:Y:S01]  /*8b90*/  HADD2 R47, R23, -1032, -1032 ;  /* 0xe408e408172f7430 */ /* 0x000fe20000000000 */
[----:B------:R-:W-:Y:S01]  /*8ba0*/  LOP3.LUT R23, R22, 0x64006400, RZ, 0xfc, !PT ;  /* 0x6400640016177812 */ /* 0x000fe200078efcff */
[--C-:B------:R-:W-:Y:S01]  /*8bb0*/  HADD2.F32 R0, -RZ, R25.reuse.H0_H0 ;  /* 0x20000019ff007230 */ /* 0x100fe20000004100 */
[----:B------:R-:W-:Y:S01]  /*8bc0*/  LOP3.LUT R45, R30, 0x64006400, RZ, 0xfc, !PT ;  /* 0x640064001e2d7812 */ /* 0x000fe200078efcff */
[----:B------:R-:W-:-:S02]  /*8bd0*/  HADD2.F32 R41, -RZ, R25.H1_H1 ;  /* 0x30000019ff297230 */ /* 0x000fc40000004100 */
[-C--:B------:R-:W-:Y:S02]  /*8be0*/  HFMA2 R53, R27, R8.reuse.H0_H0, -72, -72 ;  /* 0xd480d4801b357431 */ /* 0x080fe40000040008 */
[--C-:B------:R-:W-:Y:S01]  /*8bf0*/  HADD2.F32 R2, -RZ, R4.reuse.H0_H0 ;  /* 0x20000004ff027230 */ /* 0x100fe20000004100 */
[----:B------:R-:W-:Y:S01]  /*8c00*/  LOP3.LUT R25, R24, 0x64006400, RZ, 0xfc, !PT ;  /* 0x6400640018197812 */ /* 0x000fe200078efcff */
[----:B------:R-:W-:Y:S02]  /*8c10*/  HADD2.F32 R42, -RZ, R4.H1_H1 ;  /* 0x30000004ff2a7230 */ /* 0x000fe40000004100 */
[----:B------:R-:W-:Y:S01]  /*8c20*/  FFMA.FTZ R24, R5, R3, RZ ;  /* 0x0000000305187223 */ /* 0x000fe200000100ff */
[--C-:B------:R-:W-:Y:S02]  /*8c30*/  HADD2.F32 R4, -RZ, R47.reuse.H0_H0 ;  /* 0x2000002fff047230 */ /* 0x100fe40000004100 */
[----:B------:R-:W-:Y:S02]  /*8c40*/  HFMA2 R30, R23, R8.H0_H0, -72, -72 ;  /* 0xd480d480171e7431 */ /* 0x000fe40000040008 */
[----:B------:R-:W-:-:S02]  /*8c50*/  HADD2.F32 R47, -RZ, R47.H1_H1 ;  /* 0x3000002fff2f7230 */ /* 0x000fc40000004100 */
[-C--:B------:R-:W-:Y:S02]  /*8c60*/  HFMA2 R45, R45, R8.reuse.H0_H0, -72, -72 ;  /* 0xd480d4802d2d7431 */ /* 0x080fe40000040008 */
[----:B------:R-:W-:Y:S01]  /*8c70*/  FFMA.FTZ R22, R0, R5, RZ ;  /* 0x0000000500167223 */ /* 0x000fe200000100ff */
[C---:B------:R-:W-:Y:S01]  /*8c80*/  FFMA.FTZ R23, R5.reuse, R2, RZ ;  /* 0x0000000205177223 */ /* 0x040fe200000100ff */
[----:B------:R-:W-:Y:S02]  /*8c90*/  HADD2.F32 R49, -RZ, R53.H0_H0 ;  /* 0x20000035ff317230 */ /* 0x000fe40000004100 */
[----:B------:R-:W-:Y:S01]  /*8ca0*/  FFMA.FTZ R26, R5, R4, RZ ;  /* 0x00000004051a7223 */ /* 0x000fe200000100ff */
[----:B------:R-:W-:Y:S01]  /*8cb0*/  FFMA.FTZ R24, R44, R43, R24 ;  /* 0x0000002b2c187223 */ /* 0x000fe20000010018 */
[----:B------:R-:W-:Y:S02]  /*8cc0*/  HADD2.F32 R5, -RZ, R30.H0_H0 ;  /* 0x2000001eff057230 */ /* 0x000fe40000004100 */
[----:B------:R-:W-:-:S02]  /*8cd0*/  HFMA2 R52, R25, R8.H0_H0, -72, -72 ;  /* 0xd480d48019347431 */ /* 0x000fc40000040008 */
[----:B------:R-:W-:Y:S01]  /*8ce0*/  FFMA.FTZ R22, R41, R44, R22 ;  /* 0x0000002c29167223 */ /* 0x000fe20000010016 */
[C---:B------:R-:W-:Y:S01]  /*8cf0*/  FFMA.FTZ R60, R44.reuse, R42, R23 ;  /* 0x0000002a2c3c7223 */ /* 0x040fe20000010017 */
[--C-:B------:R-:W-:Y:S02]  /*8d00*/  HADD2.F32 R50, -RZ, R45.reuse.H0_H0 ;  /* 0x2000002dff327230 */ /* 0x100fe40000004100 */
[----:B------:R-:W-:Y:S01]  /*8d10*/  FFMA.FTZ R25, R44, R47, R26 ;  /* 0x0000002f2c197223 */ /* 0x000fe2000001001a */
[----:B------:R-:W-:Y:S01]  /*8d20*/  LOP3.LUT R23, R28, 0xf000f, RZ, 0xc0, !PT ;  /* 0x000f000f1c177812 */ /* 0x000fe200078ec0ff */
[----:B------:R-:W-:Y:S01]  /*8d30*/  FFMA.FTZ R55, R51, R49, R24 ;  /* 0x0000003133377223 */ /* 0x000fe20000010018 */
[----:B------:R-:W-:Y:S01]  /*8d40*/  SHF.R.U32.HI R6, RZ, 0x8, R6 ;  /* 0x00000008ff067819 */ /* 0x000fe20000011606 */
[----:B------:R-:W-:Y:S01]  /*8d50*/  FFMA.FTZ R61, R5, R51, R22 ;  /* 0x00000033053d7223 */ /* 0x000fe20000010016 */
[----:B------:R-:W-:Y:S01]  /*8d60*/  LOP3.LUT R24, R36, 0xf000f, RZ, 0xc0, !PT ;  /* 0x000f000f24187812 */ /* 0x000fe200078ec0ff */
[----:B------:R-:W-:Y:S01]  /*8d70*/  FFMA.FTZ R22, R51, R50, R25 ;  /* 0x0000003233167223 */ /* 0x000fe20000010019 */
[----:B------:R-:W-:Y:S01]  /*8d80*/  LOP3.LUT R23, R23, 0x64006400, RZ, 0xfc, !PT ;  /* 0x6400640017177812 */ /* 0x000fe200078efcff */
[----:B------:R-:W-:Y:S01]  /*8d90*/  HADD2.F32 R48, -RZ, R52.H0_H0 ;  /* 0x20000034ff307230 */ /* 0x000fe20000004100 */
[----:B------:R-:W-:Y:S01]  /*8da0*/  LOP3.LUT R25, R6, 0xf000f, RZ, 0xc0, !PT ;  /* 0x000f000f06197812 */ /* 0x000fe200078ec0ff */
[----:B------:R-:W-:Y:S01]  /*8db0*/  HADD2.F32 R54, -RZ, R30.H1_H1 ;  /* 0x3000001eff367230 */ /* 0x000fe20000004100 */
[----:B------:R-:W-:Y:S01]  /*8dc0*/  LOP3.LUT R24, R24, 0x64006400, RZ, 0xfc, !PT ;  /* 0x6400640018187812 */ /* 0x000fe200078efcff */
[----:B------:R-:W-:Y:S01]  /*8dd0*/  HADD2 R27, R23, -1032, -1032 ;  /* 0xe408e408171b7430 */ /* 0x000fe20000000000 */
[----:B------:R-:W-:Y:S01]  /*8de0*/  SHF.R.U32.HI R7, RZ, 0x8, R7 ;  /* 0x00000008ff077819 */ /* 0x000fe20000011607 */
[----:B------:R-:W-:Y:S01]  /*8df0*/  HADD2.F32 R23, -RZ, R45.H1_H1 ;  /* 0x3000002dff177230 */ /* 0x000fe20000004100 */
[----:B------:R-:W-:Y:S01]  /*8e00*/  LOP3.LUT R26, R25, 0x64006400, RZ, 0xfc, !PT ;  /* 0x64006400191a7812 */ /* 0x000fe200078efcff */
[----:B------:R-:W-:Y:S01]  /*8e10*/  HADD2 R44, R24, -1032, -1032 ;  /* 0xe408e408182c7430 */ /* 0x000fe20000000000 */
[----:B------:R-:W-:Y:S01]  /*8e20*/  LOP3.LUT R30, R7, 0xf000f, RZ, 0xc0, !PT ;  /* 0x000f000f071e7812 */ /* 0x000fe200078ec0ff */
[----:B------:R-:W-:-:S02]  /*8e30*/  HADD2.F32 R24, -RZ, R27.H0_H0 ;  /* 0x2000001bff187230 */ /* 0x000fc40000004100 */
[----:B------:R-:W-:Y:S01]  /*8e40*/  FFMA.FTZ R60, R51, R48, R60 ;  /* 0x00000030333c7223 */ /* 0x000fe2000001003c */
[----:B------:R-:W-:Y:S02]  /*8e50*/  HADD2.F32 R25, -RZ, R27.H1_H1 ;  /* 0x3000001bff197230 */ /* 0x000fe40000004100 */
        /* <DEDUP_REMOVED lines=15> */
[-C--:B------:R-:W-:Y:S01]  /*8f50*/  HFMA2 R52, R45, R8.reuse.H0_H0, -72, -72 ;  /* 0xd480d4802d347431 */ /* 0x080fe20000040008 */
[----:B------:R-:W-:Y:S01]  /*8f60*/  LOP3.LUT R7, R6, 0x64006400, RZ, 0xfc, !PT ;  /* 0x6400640006077812 */ /* 0x000fe200078efcff */
[----:B------:R-:W-:Y:S01]  /*8f70*/  HFMA2 R59, R51, R8.H0_H0, -72, -72 ;  /* 0xd480d480333b7431 */ /* 0x000fe20000040008 */
[----:B------:R-:W-:Y:S01]  /*8f80*/  LOP3.LUT R57, R36, 0x64006400, RZ, 0xfc, !PT ;  /* 0x6400640024397812 */ /* 0x000fe200078efcff */
[----:B------:R-:W-:Y:S01]  /*8f90*/  FFMA.FTZ R63, R54, R13, R61 ;  /* 0x0000000d363f7223 */ /* 0x000fe2000001003d */
[----:B------:R-:W-:-:S02]  /*8fa0*/  HADD2.F32 R45, -RZ, R44.H0_H0 ;  /* 0x2000002cff2d7230 */ /* 0x000fc40000004100 */
[-C--:B------:R-:W-:Y:S02]  /*8fb0*/  HFMA2 R7, R7, R8.reuse.H0_H0, -72, -72 ;  /* 0xd480d48007077431 */ /* 0x080fe40000040008 */
[----:B------:R-:W-:Y:S02]  /*8fc0*/  HADD2.F32 R53, -RZ, R52.H0_H0 ;  /* 0x20000034ff357230 */ /* 0x000fe40000004100 */
[----:B------:R-:W-:Y:S02]  /*8fd0*/  HFMA2 R6, R57, R8.H0_H0, -72, -72 ;  /* 0xd480d48039067431 */ /* 0x000fe40000040008 */
[--C-:B------:R-:W-:Y:S02]  /*8fe0*/  HADD2.F32 R51, -RZ, R59.reuse.H0_H0 ;  /* 0x2000003bff337230 */ /* 0x100fe40000004100 */
[C---:B------:R-:W-:Y:S01]  /*8ff0*/  FFMA.FTZ R61, R13.reuse, R58, R55 ;  /* 0x0000003a0d3d7223 */ /* 0x040fe20000010037 */
[----:B------:R-:W-:Y:S02]  /*9000*/  HADD2.F32 R36, -RZ, R59.H1_H1 ;  /* 0x3000003bff247230 */ /* 0x000fe40000004100 */
[----:B------:R-:W-:Y:S01]  /*9010*/  FFMA.FTZ R65, R13, R56, R60 ;  /* 0x000000380d417223 */ /* 0x000fe2000001003c */
[----:B------:R-:W-:-:S02]  /*9020*/  HADD2.F32 R44, -RZ, R44.H1_H1 ;  /* 0x3000002cff2c7230 */ /* 0x000fc40000004100 */
[----:B------:R-:W-:Y:S02]  /*9030*/  HADD2.F32 R52, -RZ, R52.H1_H1 ;  /* 0x30000034ff347230 */ /* 0x000fe40000004100 */
[--C-:B------:R-:W-:Y:S02]  /*9040*/  HADD2.F32 R57, -RZ, R7.reuse.H0_H0 ;  /* 0x20000007ff397230 */ /* 0x100fe40000004100 */
        /* <DEDUP_REMOVED lines=58> */
.L_x_2885:
[----:B------:R0:W2:Y:S01]  /*93f0*/  LDG.E.128.CONSTANT R4, desc[UR8][R20.64] ;  /* 0x0000000814047981 */ /* 0x0000a2000c1e9d00 */
[----:B------:R-:W-:Y:S01]  /*9400*/  FFMA.FTZ R22, R13, R23, R22 ;  /* 0x000000170d167223 */ /* 0x000fe20000010016 */
[----:B------:R-:W-:Y:S01]  /*9410*/  FMUL.FTZ R37, R37, R12 ;  /* 0x0000000c25257220 */ /* 0x000fe20000410000 */
[----:B------:R-:W-:Y:S01]  /*9420*/  HADD2 R31, R62.H0_H0, R31.H0_H0 ;  /* 0x2000001f3e1f7230 */ /* 0x000fe20000000800 */
[----:B------:R-:W1:Y:S01]  /*9430*/  LDS.64 R14, [UR4+0x28] ;  /* 0x00002804ff0e7984 */ /* 0x000e620008000a00 */
[----:B------:R-:W-:Y:S02]  /*9440*/  HADD2 R34, R64.H0_H0, R34.H0_H0 ;  /* 0x2000002240227230 */ /* 0x000fe40000000800 */
[----:B------:R-:W-:Y:S01]  /*9450*/  F2FP.F16.F32.PACK_AB R37, RZ, R37 ;  /* 0x00000025ff25723e */ /* 0x000fe200000000ff */
[----:B------:R-:W3:Y:S01]  /*9460*/  LDS.64 R2, [UR4+0x30] ;  /* 0x00003004ff027984 */ /* 0x000ee20008000a00 */
[----:B------:R-:W-:-:S03]  /*9470*/  HADD2 R35, R66.H0_H0, R35.H0_H0 ;  /* 0x2000002342237230 */ /* 0x000fc60000000800 */
[----:B------:R-:W-:Y:S02]  /*9480*/  HADD2 R19, R37.H0_H0, R19.H0_H0 ;  /* 0x2000001325137230 */ /* 0x000fe40000000800 */
[--C-:B-1----:R-:W-:Y:S02]  /*9490*/  HADD2.F32 R0, -RZ, R14.reuse.H0_H0 ;  /* 0x2000000eff007230 */ /* 0x102fe40000004100 */
[----:B------:R-:W-:Y:S02]  /*94a0*/  HADD2.F32 R14, -RZ, R14.H1_H1 ;  /* 0x3000000eff0e7230 */ /* 0x000fe40000004100 */
[--C-:B0-----:R-:W-:Y:S02]  /*94b0*/  HADD2.F32 R20, -RZ, R15.reuse.H0_H0 ;  /* 0x2000000fff147230 */ /* 0x101fe40000004100 */
[----:B------:R-:W-:Y:S01]  /*94c0*/  FFMA.FTZ R65, R0, R26, R65 ;  /* 0x0000001a00417223 */ /* 0x000fe20000010041 */
[----:B------:R-:W-:Y:S01]  /*94d0*/  FFMA.FTZ R24, R24, R0, R63 ;  /* 0x0000000018187223 */ /* 0x000fe2000001003f */
[C---:B------:R-:W-:Y:S01]  /*94e0*/  FFMA.FTZ R61, R0.reuse, R28, R61 ;  /* 0x0000001c003d7223 */ /* 0x040fe2000001003d */
[----:B------:R-:W-:Y:S01]  /*94f0*/  FFMA.FTZ R45, R0, R45, R22 ;  /* 0x0000002d002d7223 */ /* 0x000fe20000010016 */
[----:B------:R-:W-:Y:S01]  /*9500*/  FFMA.FTZ R65, R14, R27, R65 ;  /* 0x0000001b0e417223 */ /* 0x000fe20000010041 */
[----:B------:R-:W-:-:S02]  /*9510*/  HADD2.F32 R15, -RZ, R15.H1_H1 ;  /* 0x3000000fff0f7230 */ /* 0x000fc40000004100 */
[----:B------:R-:W-:Y:S01]  /*9520*/  FFMA.FTZ R24, R25, R14, R24 ;  /* 0x0000000e19187223 */ /* 0x000fe20000010018 */
[C---:B------:R-:W-:Y:S01]  /*9530*/  FFMA.FTZ R30, R14.reuse, R30, R61 ;  /* 0x0000001e0e1e7223 */ /* 0x040fe2000001003d */
        /* <DEDUP_REMOVED lines=9> */
[----:B---3--:R-:W-:-:S02]  /*95d0*/  HADD2.F32 R30, -RZ, R2.H1_H1 ;  /* 0x30000002ff1e7230 */ /* 0x008fc40000004100 */
[----:B------:R-:W-:Y:S01]  /*95e0*/  FMUL.FTZ R13, R13, R10 ;  /* 0x0000000a0d0d7220 */ /* 0x000fe20000410000 */
[--C-:B------:R-:W-:Y:S02]  /*95f0*/  HADD2.F32 R44, -RZ, R3.reuse.H0_H0 ;  /* 0x20000003ff2c7230 */ /* 0x100fe40000004100 */
[----:B------:R-:W-:Y:S01]  /*9600*/  FMUL.FTZ R55, R55, R12 ;  /* 0x0000000c37377220 */ /* 0x000fe20000410000 */
[----:B------:R-:W-:Y:S01]  /*9610*/  HADD2.F32 R43, -RZ, R3.H1_H1 ;  /* 0x30000003ff2b7230 */ /* 0x000fe20000004100 */
[----:B------:R-:W-:-:S03]  /*9620*/  F2FP.F16.F32.PACK_AB R13, RZ, R13 ;  /* 0x0000000dff0d723e */ /* 0x000fc600000000ff */
[----:B------:R-:W-:Y:S02]  /*9630*/  F2FP.F16.F32.PACK_AB R55, RZ, R55 ;  /* 0x00000037ff37723e */ /* 0x000fe400000000ff */
[----:B------:R-:W-:Y:S01]  /*9640*/  HADD2 R13, R13.H0_H0, R34.H0_H0 ;  /* 0x200000220d0d7230 */ /* 0x000fe20000000800 */
[C---:B--2---:R-:W-:Y:S02]  /*9650*/  LOP3.LUT R0, R4.reuse, 0xf000f, RZ, 0xc0, !PT ;  /* 0x000f000f04007812 */ /* 0x044fe400078ec0ff */
[----:B------:R-:W-:Y:S02]  /*9660*/  LOP3.LUT R23, R4, 0xf000f0, RZ, 0xc0, !PT ;  /* 0x00f000f004177812 */ /* 0x000fe400078ec0ff */
[----:B------:R-:W-:Y:S02]  /*9670*/  SHF.R.U32.HI R14, RZ, 0x8, R4 ;  /* 0x00000008ff0e7819 */ /* 0x000fe40000011604 */
[----:B------:R-:W-:Y:S02]  /*9680*/  LOP3.LUT R0, R0, 0x64006400, RZ, 0xfc, !PT ;  /* 0x6400640000007812 */ /* 0x000fe400078efcff */
[----:B------:R-:W-:-:S02]  /*9690*/  LOP3.LUT R4, R5, 0xf000f, RZ, 0xc0, !PT ;  /* 0x000f000f05047812 */ /* 0x000fc400078ec0ff */
[C---:B------:R-:W-:Y:S02]  /*96a0*/  LOP3.LUT R20, R6.reuse, 0xf000f, RZ, 0xc0, !PT ;  /* 0x000f000f06147812 */ /* 0x040fe400078ec0ff */
[----:B------:R-:W-:Y:S02]  /*96b0*/  LOP3.LUT R26, R6, 0xf000f0, RZ, 0xc0, !PT ;  /* 0x00f000f0061a7812 */ /* 0x000fe400078ec0ff */
[----:B------:R-:W-:Y:S02]  /*96c0*/  SHF.R.U32.HI R15, RZ, 0x8, R6 ;  /* 0x00000008ff0f7819 */ /* 0x000fe40000011606 */
[----:B------:R-:W-:Y:S02]  /*96d0*/  LOP3.LUT R6, R7, 0xf000f, RZ, 0xc0, !PT ;  /* 0x000f000f07067812 */ /* 0x000fe400078ec0ff */
[----:B------:R-:W-:Y:S02]  /*96e0*/  LOP3.LUT R24, R5, 0xf000f0, RZ, 0xc0, !PT ;  /* 0x00f000f005187812 */ /* 0x000fe400078ec0ff */
[----:B------:R-:W-:Y:S01]  /*96f0*/  SHF.R.U32.HI R41, RZ, 0x8, R5 ;  /* 0x00000008ff297819 */ /* 0x000fe20000011605 */
[----:B------:R-:W-:Y:S01]  /*9700*/  HADD2.F32 R5, -RZ, R2.H0_H0 ;  /* 0x20000002ff057230 */ /* 0x000fe20000004100 */
        /* <DEDUP_REMOVED lines=8> */
[----:B------:R-:W-:Y:S02]  /*9790*/  HADD2.F32 R0, -RZ, R7.H0_H0 ;  /* 0x20000007ff007230 */ /* 0x000fe40000004100 */
[----:B------:R-:W-:-:S02]  /*97a0*/  HADD2 R22, R2, -1032, -1032 ;  /* 0xe408e40802167430 */ /* 0x000fc40000000000 */
[----:B------:R-:W-:Y:S02]  /*97b0*/  HADD2.F32 R20, -RZ, R7.H1_H1 ;  /* 0x30000007ff147230 */ /* 0x000fe40000004100 */
[----:B------:R-:W-:Y:S01]  /*97c0*/  HADD2 R27, R3, -1032, -1032 ;  /* 0xe408e408031b7430 */ /* 0x000fe20000000000 */
[----:B------:R-:W0:Y:S01]  /*97d0*/  LDS.64 R6, [UR4+0x38] ;  /* 0x00003804ff067984 */ /* 0x000e220008000a00 */
[----:B------:R-:W-:Y:S01]  /*97e0*/  LOP3.LUT R37, R26, 0x64006400, RZ, 0xfc, !PT ;  /* 0x640064001a257812 */ /* 0x000fe200078efcff */
[----:B------:R-:W-:Y:S02]  /*97f0*/  HFMA2 R26, R25, R8.H0_H0, -72, -72 ;  /* 0xd480d480191a7431 */ /* 0x000fe40000040008 */
[--C-:B------:R-:W-:Y:S02]  /*9800*/  HADD2.F32 R2, -RZ, R4.reuse.H0_H0 ;  /* 0x20000004ff027230 */ /* 0x100fe40000004100 */
[----:B------:R-:W-:Y:S01]  /*9810*/  FFMA.FTZ R25, R0, R5, RZ ;  /* 0x0000000500197223 */ /* 0x000fe200000100ff */
[----:B------:R-:W-:-:S02]  /*9820*/  HADD2.F32 R21, -RZ, R4.H1_H1 ;  /* 0x30000004ff157230 */ /* 0x000fc40000004100 */
[-C--:B------:R-:W-:Y:S02]  /*9830*/  HFMA2 R37, R37, R8.reuse.H0_H0, -72, -72 ;  /* 0xd480d48025257431 */ /* 0x080fe40000040008 */
[--C-:B------:R-:W-:Y:S02]  /*9840*/  HADD2.F32 R3, -RZ, R22.reuse.H0_H0 ;  /* 0x20000016ff037230 */ /* 0x100fe40000004100 */
[----:B------:R-:W-:Y:S01]  /*9850*/  FFMA.FTZ R42, R20, R30, R25 ;  /* 0x0000001e142a7223 */ /* 0x000fe20000010019 */
[--C-:B------:R-:W-:Y:S02]  /*9860*/  HADD2.F32 R4, -RZ, R27.reuse.H0_H0 ;  /* 0x2000001bff047230 */ /* 0x100fe40000004100 */
[C---:B------:R-:W-:Y:S01]  /*9870*/  FFMA.FTZ R45, R5.reuse, R2, RZ ;  /* 0x00000002052d7223 */ /* 0x040fe200000100ff */
[----:B------:R-:W-:Y:S01]  /*9880*/  HADD2.F32 R23, -RZ, R27.H1_H1 ;  /* 0x3000001bff177230 */ /* 0x000fe20000004100 */
[----:B------:R-:W-:Y:S01]  /*9890*/  LOP3.LUT R27, R24, 0x64006400, RZ, 0xfc, !PT ;  /* 0x64006400181b7812 */ /* 0x000fe200078efcff */
[----:B------:R-:W-:Y:S01]  /*98a0*/  HADD2.F32 R22, -RZ, R22.H1_H1 ;  /* 0x30000016ff167230 */ /* 0x000fe20000004100 */
[----:B------:R-:W-:Y:S01]  /*98b0*/  LOP3.LUT R25, R28, 0x64006400, RZ, 0xfc, !PT ;  /* 0x640064001c197812 */ /* 0x000fe200078efcff */
[C---:B------:R-:W-:Y:S01]  /*98c0*/  FFMA.FTZ R49, R5.reuse, R3, RZ ;  /* 0x0000000305317223 */ /* 0x040fe200000100ff */
[----:B------:R-:W-:Y:S01]  /*98d0*/  FFMA.FTZ R24, R5, R4, RZ ;  /* 0x0000000405187223 */ /* 0x000fe200000100ff */
[----:B------:R-:W-:-:S02]  /*98e0*/  HFMA2 R27, R27, R8.H0_H0, -72, -72 ;  /* 0xd480d4801b1b7431 */ /* 0x000fc40000040008 */
[C---:B------:R-:W-:Y:S01]  /*98f0*/  FFMA.FTZ R47, R30.reuse, R21, R45 ;  /* 0x000000151e2f7223 */ /* 0x040fe2000001002d */
[C---:B------:R-:W-:Y:S01]  /*9900*/  FFMA.FTZ R48, R30.reuse, R22, R49 ;  /* 0x000000161e307223 */ /* 0x040fe20000010031 */
[----:B------:R-:W-:Y:S02]  /*9910*/  HFMA2 R45, R25, R8.H0_H0, -72, -72 ;  /* 0xd480d480192d7431 */ /* 0x000fe40000040008 */
[----:B------:R-:W-:Y:S01]  /*9920*/  FFMA.FTZ R49, R30, R23, R24 ;  /* 0x000000171e317223 */ /* 0x000fe20000010018 */
[--C-:B------:R-:W-:Y:S02]  /*9930*/  HADD2.F32 R5, -RZ, R26.reuse.H0_H0 ;  /* 0x2000001aff057230 */ /* 0x100fe40000004100 */
[----:B------:R-:W-:Y:S02]  /*9940*/  HADD2.F32 R24, -RZ, R26.H1_H1 ;  /* 0x3000001aff187230 */ /* 0x000fe40000004100 */
[--C-:B------:R-:W-:Y:S02]  /*9950*/  HADD2.F32 R25, -RZ, R27.reuse.H0_H0 ;  /* 0x2000001bff197230 */ /* 0x100fe40000004100 */
[----:B------:R-:W-:-:S02]  /*9960*/  HADD2.F32 R26, -RZ, R27.H1_H1 ;  /* 0x3000001bff1a7230 */ /* 0x000fc40000004100 */
        /* <DEDUP_REMOVED lines=49> */
[C---:B------:R-:W-:Y:S01]  /*9c80*/  FFMA.FTZ R57, R6.reuse, R48, R57 ;  /* 0x0000003006397223 */ /* 0x040fe20000010039 */
[-C--:B------:R-:W-:Y:S02]  /*9c90*/  HFMA2 R61, R49, R8.reuse.H0_H0, -72, -72 ;  /* 0xd480d480313d7431 */ /* 0x080fe40000040008 */
[----:B------:R-:W-:Y:S01]  /*9ca0*/  FFMA.FTZ R14, R6, R41, R58 ;  /* 0x00000029060e7223 */ /* 0x000fe2000001003a */
[-C--:B------:R-:W-:Y:S02]  /*9cb0*/  HFMA2 R62, R51, R8.reuse.H0_H0, -72, -72 ;  /* 0xd480d480333e7431 */ /* 0x080fe40000040008 */
[----:B------:R-:W-:Y:S02]  /*9cc0*/  HADD2.F32 R51, -RZ, R36.H0_H0 ;  /* 0x20000024ff337230 */ /* 0x000fe40000004100 */
[----:B------:R-:W-:Y:S02]  /*9cd0*/  HFMA2 R64, R53, R8.H0_H0, -72, -72 ;  /* 0xd480d48035407431 */ /* 0x000fe40000040008 */
[----:B------:R-:W-:-:S02]  /*9ce0*/  HADD2.F32 R53, -RZ, R63.H1_H1 ;  /* 0x3000003fff357230 */ /* 0x000fc40000004100 */
[--C-:B------:R-:W-:Y:S02]  /*9cf0*/  HADD2.F32 R50, -RZ, R61.reuse.H0_H0 ;  /* 0x2000003dff327230 */ /* 0x100fe40000004100 */
[----:B------:R-:W-:Y:S01]  /*9d00*/  FFMA.FTZ R15, R51, R54, R56 ;  /* 0x00000036330f7223 */ /* 0x000fe20000010038 */
[----:B------:R-:W-:Y:S02]  /*9d10*/  HADD2.F32 R49, -RZ, R62.H0_H0 ;  /* 0x2000003eff317230 */ /* 0x000fe40000004100 */
[----:B------:R-:W-:Y:S01]  /*9d20*/  FFMA.FTZ R59, R6, R53, R60 ;  /* 0x00000035063b7223 */ /* 0x000fe2000001003c */
[----:B------:R-:W-:Y:S02]  /*9d30*/  HADD2.F32 R8, -RZ, R64.H0_H0 ;  /* 0x20000040ff087230 */ /* 0x000fe40000004100 */
[C---:B------:R-:W-:Y:S01]  /*9d40*/  FFMA.FTZ R58, R54.reuse, R50, R57 ;  /* 0x00000032363a7223 */ /* 0x040fe20000010039 */
        /* <DEDUP_REMOVED lines=15> */
[----:B------:R-:W-:Y:S01]  /*9e40*/  F2FP.F16.F32.PACK_AB R14, RZ, R14 ;  /* 0x0000000eff0e723e */ /* 0x000fe200000000ff */
[----:B------:R-:W-:Y:S01]  /*9e50*/  FMUL.FTZ R58, R58, R11 ;  /* 0x0000000b3a3a7220 */ /* 0x000fe20000410000 */
[----:B------:R-:W-:Y:S01]  /*9e60*/  FMUL.FTZ R59, R59, R12 ;  /* 0x0000000c3b3b7220 */ /* 0x000fe20000410000 */
[----:B------:R-:W-:Y:S01]  /*9e70*/  HADD2 R6, R6.H0_H0, R31.H0_H0 ;  /* 0x2000001f06067230 */ /* 0x000fe20000000800 */
[----:B------:R-:W-:Y:S01]  /*9e80*/  F2FP.F16.F32.PACK_AB R36, RZ, R36 ;  /* 0x00000024ff24723e */ /* 0x000fe200000000ff */
[----:B------:R-:W-:Y:S01]  /*9e90*/  HADD2 R14, R14.H0_H0, R35.H0_H0 ;  /* 0x200000230e0e7230 */ /* 0x000fe20000000800 */
[----:B------:R-:W-:Y:S01]  /*9ea0*/  F2FP.F16.F32.PACK_AB R15, RZ, R15 ;  /* 0x0000000fff0f723e */ /* 0x000fe200000000ff */
[----:B------:R-:W-:Y:S01]  /*9eb0*/  HADD2 R7, R55.H0_H0, R19.H0_H0 ;  /* 0x2000001337077230 */ /* 0x000fe20000000800 */
[----:B------:R-:W-:-:S02]  /*9ec0*/  F2FP.F16.F32.PACK_AB R58, RZ, R58 ;  /* 0x0000003aff3a723e */ /* 0x000fc400000000ff */
[----:B------:R-:W-:Y:S02]  /*9ed0*/  F2FP.F16.F32.PACK_AB R59, RZ, R59 ;  /* 0x0000003bff3b723e */ /* 0x000fe400000000ff */
[----:B------:R-:W-:Y:S02]  /*9ee0*/  PRMT R36, R36, 0x5410, R15 ;  /* 0x0000541024247816 */ /* 0x000fe4000000000f */
[----:B------:R-:W-:Y:S02]  /*9ef0*/  PRMT R6, R6, 0x5410, R13 ;  /* 0x0000541006067816 */ /* 0x000fe4000000000d */
[----:B------:R-:W-:Y:S02]  /*9f00*/  PRMT R58, R58, 0x5410, R59 ;  /* 0x000054103a3a7816 */ /* 0x000fe4000000003b */
[----:B------:R-:W-:Y:S02]  /*9f10*/  PRMT R14, R14, 0x5410, R7 ;  /* 0x000054100e0e7816 */ /* 0x000fe40000000007 */
[----:B------:R-:W-:-:S03]  /*9f20*/  HFMA2.MMA R36, R36, 1, 1, R6 ;  /* 0x3c003c0024247835 */ /* 0x000fc60000000006 */
[----:B------:R-:W-:Y:S01]  /*9f30*/  HADD2 R19, R58, R14 ;  /* 0x0000000e3a137230 */ /* 0x000fe20000000000 */
[----:B------:R-:W-:Y:S07]  /*9f40*/  @!P0 BRA `(.L_x_2882) ;  /* 0x0000000000d88947 */ /* 0x000fee0003800000 */
        /* <DEDUP_REMOVED lines=54> */
.L_x_2882:
[----:B------:R-:W1:Y:S01]  /*a2b0*/  LDC R37, c[0x0][0x23c] ;  /* 0x00008f00ff257b82 */ /* 0x000e620000000800 */
[----:B------:R-:W-:Y:S01]  /*a2c0*/  IADD3 R29, R29, 0x20, RZ ;  /* 0x000000201d1d7810 */ /* 0x000fe20007ffe0ff */
[----:B------:R-:W-:-:S03]  /*a2d0*/  UIADD3 UR4, UR4, 0x40, URZ ;  /* 0x0000004004047890 */ /* 0x000fc6000fffe03f */
[C---:B------:R-:W-:Y:S02]  /*a2e0*/  ISETP.GE.AND P0, PT, R29.reuse, UR5, PT ;  /* 0x000000051d007c0c */ /* 0x040fe4000bf06270 */
[----:B------:R-:W-:Y:S01]  /*a2f0*/  ISETP.LT.AND P2, PT, R29, R40, PT ;  /* 0x000000281d00720c */ /* 0x000fe20003f41270 */
[----:B-1----:R-:W-:-:S12]  /*a300*/  IMAD.WIDE R32, R37, 0x10, R32 ;  /* 0x0000001025207825 */ /* 0x002fd800078e0220 */
[----:B------:R-:W-:Y:S05]  /*a310*/  @!P0 BRA P2, `(.L_x_2886) ;  /* 0xffffffcc005c8947 */ /* 0x000fea000103ffff */
.L_x_2881:
        /* <DEDUP_REMOVED lines=17> */
.L_x_2890:
[----:B------:R-:W1:Y:S02]  /*a430*/  LDS R2, [R0] ;  /* 0x0000000000027984 */ /* 0x000e640000000800 */
[----:B-1----:R-:W-:-:S10]  /*a440*/  HFMA2.MMA R3, R2, 1, 1, R36 ;  /* 0x3c003c0002037835 */ /* 0x002fd40000000024 */
[----:B------:R-:W1:Y:S02]  /*a450*/  ATOMS.CAST.SPIN R3, [R0], R2, R3 ;  /* 0x000000020003738d */ /* 0x000e640001800003 */
[----:B-1----:R-:W-:-:S13]  /*a460*/  ISETP.EQ.U32.AND P0, PT, R3, 0x1, PT ;  /* 0x000000010300780c */ /* 0x002fda0003f02070 */
[----:B------:R-:W-:Y:S05]  /*a470*/  @!P0 BRA `(.L_x_2890) ;  /* 0xfffffffc00ec8947 */ /* 0x000fea000383ffff */
[----:B------:R-:W-:Y:S05]  /*a480*/  BRA `(.L_x_2888) ;  /* 0x00000000000c7947 */ /* 0x000fea0003800000 */
.L_x_2889:
[----:B------:R-:W2:Y:S02]  /*a490*/  LD.E R0, desc[UR8][R4.64] ;  /* 0x0000000804007980 */ /* 0x000ea4000c101900 */
[----:B--2---:R-:W-:-:S05]  /*a4a0*/  IADD3 R3, R36, R0, RZ ;  /* 0x0000000024037210 */ /* 0x004fca0007ffe0ff */
[----:B------:R1:W-:Y:S02]  /*a4b0*/  ST.E desc[UR8][R4.64], R3 ;  /* 0x0000000304007985 */ /* 0x0003e4000c101908 */
.L_x_2888:
[----:B------:R-:W-:Y:S05]  /*a4c0*/  BSYNC B0 ;  /* 0x0000000000007941 */ /* 0x000fea0003800000 */
.L_x_2887:
[----:B------:R2:W-:Y:S01]  /*a4d0*/  ATOM.E.ADD.F16x2.RN.STRONG.GPU P0, RZ, desc[UR8][R4.64+0x4], R19 ;  /* 0x0000041304ff79a2 */ /* 0x0005e2000810e1c8 */
[----:B------:R-:W-:Y:S04]  /*a4e0*/  BSSY B0, `(.L_x_2891) ;  /* 0x000000f000007945 */ /* 0x000fe80003800000 */
[----:B--2---:R-:W-:Y:S05]  /*a4f0*/  @P0 BRA `(.L_x_2892) ;  /* 0x0000000000340947 */ /* 0x004fea0003800000 */
[----:B------:R-:W2:Y:S02]  /*a500*/  QSPC.E.S P0, RZ, [R4+0x4] ;  /* 0x0000040004ff73aa */ /* 0x000ea40000000500 */
[----:B--2---:R-:W-:Y:S05]  /*a510*/  @!P0 BRA `(.L_x_2893) ;  /* 0x0000000000208947 */ /* 0x004fea0003800000 */
[----:B------:R-:W-:-:S04]  /*a520*/  MOV R2, R4 ;  /* 0x0000000400027202 */ /* 0x000fc80000000f00 */
[----:B------:R-:W-:-:S07]  /*a530*/  MOV R0, R2 ;  /* 0x0000000200007202 */ /* 0x000fce0000000f00 */
.L_x_2894:
[----:B------:R-:W1:Y:S02]  /*a540*/  LDS R2, [R0+0x4] ;  /* 0x0000040000027984 */ /* 0x000e640000000800 */
[----:B-1----:R-:W-:-:S06]  /*a550*/  HADD2 R3, R2, R19 ;  /* 0x0000001302037230 */ /* 0x002fcc0000000000 */
[----:B------:R-:W1:Y:S02]  /*a560*/  ATOMS.CAST.SPIN R3, [R0+0x4], R2, R3 ;  /* 0x000004020003738d */ /* 0x000e640001800003 */
[----:B-1----:R-:W-:-:S13]  /*a570*/  ISETP.EQ.U32.AND P0, PT, R3, 0x1, PT ;  /* 0x000000010300780c */ /* 0x002fda0003f02070 */
[----:B------:R-:W-:Y:S05]  /*a580*/  @!P0 BRA `(.L_x_2894) ;  /* 0xfffffffc00ec8947 */ /* 0x000fea000383ffff */
[----:B------:R-:W-:Y:S05]  /*a590*/  BRA `(.L_x_2892) ;  /* 0x00000000000c7947 */ /* 0x000fea0003800000 */
.L_x_2893:
[----:B------:R-:W1:Y:S02]  /*a5a0*/  LD.E R0, desc[UR8][R4.64+0x4] ;  /* 0x0000040804007980 */ /* 0x000e64000c101900 */
[----:B-1----:R-:W-:-:S05]  /*a5b0*/  IADD3 R3, R19, R0, RZ ;  /* 0x0000000013037210 */ /* 0x002fca0007ffe0ff */
[----:B------:R2:W-:Y:S02]  /*a5c0*/  ST.E desc[UR8][R4.64+0x4], R3 ;  /* 0x0000040304007985 */ /* 0x0005e4000c101908 */
.L_x_2892:
[----:B------:R-:W-:Y:S05]  /*a5d0*/  BSYNC B0 ;  /* 0x0000000000007941 */ /* 0x000fea0003800000 */
.L_x_2891:
[----:B------:R-:W-:-:S13]  /*a5e0*/  ISETP.GE.AND P0, PT, R39, 0x2, PT ;  /* 0x000000022700780c */ /* 0x000fda0003f06270 */
        /* <DEDUP_REMOVED lines=10> */
.L_x_2898:
[----:B------:R-:W1:Y:S02]  /*a690*/  LDS R2, [R0] ;  /* 0x0000000000027984 */ /* 0x000e640000000800 */
[----:B-1----:R-:W-:-:S10]  /*a6a0*/  HFMA2.MMA R3, R2, 1, 1, R18 ;  /* 0x3c003c0002037835 */ /* 0x002fd40000000012 */
[----:B------:R-:W1:Y:S02]  /*a6b0*/  ATOMS.CAST.SPIN R3, [R0], R2, R3 ;  /* 0x000000020003738d */ /* 0x000e640001800003 */
[----:B-1----:R-:W-:-:S13]  /*a6c0*/  ISETP.EQ.U32.AND P0, PT, R3, 0x1, PT ;  /* 0x000000010300780c */ /* 0x002fda0003f02070 */
[----:B------:R-:W-:Y:S05]  /*a6d0*/  @!P0 BRA `(.L_x_2898) ;  /* 0xfffffffc00ec8947 */ /* 0x000fea000383ffff */
[----:B------:R-:W-:Y:S05]  /*a6e0*/  BRA `(.L_x_2896) ;  /* 0x00000000000c7947 */ /* 0x000fea0003800000 */
.L_x_2897:
[----:B------:R-:W2:Y:S02]  /*a6f0*/  LD.E R0, desc[UR8][R4.64] ;  /* 0x0000000804007980 */ /* 0x000ea4000c101900 */
[----:B--2---:R-:W-:-:S05]  /*a700*/  IADD3 R3, R18, R0, RZ ;  /* 0x0000000012037210 */ /* 0x004fca0007ffe0ff */
[----:B------:R1:W-:Y:S02]  /*a710*/  ST.E desc[UR8][R4.64], R3 ;  /* 0x0000000304007985 */ /* 0x0003e4000c101908 */
.L_x_2896:
[----:B------:R-:W-:Y:S05]  /*a720*/  BSYNC B0 ;  /* 0x0000000000007941 */ /* 0x000fea0003800000 */
.L_x_2895:
[----:B------:R2:W-:Y:S02]  /*a730*/  ATOM.E.ADD.F16x2.RN.STRONG.GPU P0, RZ, desc[UR8][R4.64+0x4], R17 ;  /* 0x0000041104ff79a2 */ /* 0x0005e4000810e1c8 */
[----:B--2---:R-:W-:Y:S05]  /*a740*/  @P0 EXIT ;  /* 0x000000000000094d */ /* 0x004fea0003800000 */
[----:B------:R-:W2:Y:S02]  /*a750*/  QSPC.E.S P0, RZ, [R4+0x4] ;  /* 0x0000040004ff73aa */ /* 0x000ea40000000500 */
[----:B--2---:R-:W-:Y:S05]  /*a760*/  @!P0 BRA `(.L_x_2899) ;  /* 0x0000000000208947 */ /* 0x004fea0003800000 */
[----:B------:R-:W-:-:S04]  /*a770*/  MOV R2, R4 ;  /* 0x0000000400027202 */ /* 0x000fc80000000f00 */
[----:B------:R-:W-:-:S07]  /*a780*/  MOV R0, R2 ;  /* 0x0000000200007202 */ /* 0x000fce0000000f00 */
.L_x_2900:
[----:B------:R-:W1:Y:S02]  /*a790*/  LDS R2, [R0+0x4] ;  /* 0x0000040000027984 */ /* 0x000e640000000800 */
[----:B-1----:R-:W-:-:S06]  /*a7a0*/  HADD2 R3, R2, R17 ;  /* 0x0000001102037230 */ /* 0x002fcc0000000000 */
[----:B------:R-:W1:Y:S02]  /*a7b0*/  ATOMS.CAST.SPIN R3, [R0+0x4], R2, R3 ;  /* 0x000004020003738d */ /* 0x000e640001800003 */
[----:B-1----:R-:W-:-:S13]  /*a7c0*/  ISETP.EQ.U32.AND P0, PT, R3, 0x1, PT ;  /* 0x000000010300780c */ /* 0x002fda0003f02070 */
[----:B------:R-:W-:Y:S05]  /*a7d0*/  @!P0 BRA `(.L_x_2900) ;  /* 0xfffffffc00ec8947 */ /* 0x000fea000383ffff */
[----:B------:R-:W-:Y:S05]  /*a7e0*/  EXIT ;  /* 0x000000000000794d */ /* 0x000fea0003800000 */
.L_x_2899:
[----:B------:R-:W1:Y:S02]  /*a7f0*/  LD.E R0, desc[UR8][R4.64+0x4] ;  /* 0x0000040804007980 */ /* 0x000e64000c101900 */
[----:B-1----:R-:W-:-:S05]  /*a800*/  IADD3 R3, R17, R0, RZ ;  /* 0x0000000011037210 */ /* 0x002fca0007ffe0ff */
[----:B------:R-:W-:Y:S01]  /*a810*/  ST.E desc[UR8][R4.64+0x4], R3 ;  /* 0x0000040304007985 */ /* 0x000fe2000c101908 */
[----:B------:R-:W-:Y:S05]  /*a820*/  EXIT ;  /* 0x000000000000794d */ /* 0x000fea0003800000 */
.L_x_2901:
        /* <DEDUP_REMOVED lines=13> */
.L_x_4205:


//--------------------- .text._Z23gemm_half_q_half_kernelILi2ELi140ELb0ELb0ELi64EEvPK6__halfPKjS4_S2_PS0_iiiiPKtS7_iiiiiibS2_i --------------------------
	.section	.text._Z23gemm_half_q_half_kernelILi2ELi140ELb0ELb0ELi64EEvPK6__halfPKjS4_S2_PS0_iiiiPKtS7_iiiiiibS2_i,"ax",@progbits
	.align	128
        .global         _Z23gemm_half_q_half_kernelILi2ELi140ELb0ELb0ELi64EEvPK6__halfPKjS4_S2_PS0_iiiiPKtS7_iiiiiibS2_i
        .type           _Z23gemm_half_q_half_kernelILi2ELi140ELb0ELb0ELi64EEvPK6__halfPKjS4_S2_PS0_iiiiPKtS7_iiiiiibS2_i,@function
        .size           _Z23gemm_half_q_half_kernelILi2ELi140ELb0ELb0ELi64EEvPK6__halfPKjS4_S2_PS0_iiiiPKtS7_iiiiiibS2_i,(.L_x_4206 - _Z23gemm_half_q_half_kernelILi2ELi140ELb0ELb0ELi64EEvPK6__halfPKjS4_S2_PS0_iiiiPKtS7_iiiiiibS2_i)
        .other          _Z23gemm_half_q_half_kernelILi2ELi140ELb0ELb0ELi64EEvPK6__halfPKjS4_S2_PS0_iiiiPKtS7_iiiiiibS2_i,@"STO_CUDA_ENTRY STV_DEFAULT"
_Z23gemm_half_q_half_kernelILi2ELi140ELb0ELb0ELi64EEvPK6__halfPKjS4_S2_PS0_iiiiPKtS7_iiiiiibS2_i:
.text._Z23gemm_half_q_half_kernelILi2ELi140ELb0ELb0ELi64EEvPK6__halfPKjS4_S2_PS0_iiiiPKtS7_iiiiiibS2_i:
        /* <DEDUP_REMOVED lines=45> */
.L_x_2906:
        /* <DEDUP_REMOVED lines=16> */
.L_x_2905:
        /* <DEDUP_REMOVED lines=16> */
.L_x_2904:
        /* <DEDUP_REMOVED lines=17> */
.L_x_2908:
        /* <DEDUP_REMOVED lines=16> */
.L_x_2907:
        /* <DEDUP_REMOVED lines=14> */
.L_x_2903:
[----:B------:R-:W-:Y:S05]  /*07c0*/  BSYNC B0 ;  /* 0x0000000000007941 */ /* 0x000fea0003800000 */
.L_x_2902:
        /* <DEDUP_REMOVED lines=14> */
[----:B-1----:R-:W-:-:S04]  /*08b0*/  LEA R5, R16, R15, 0x1 ;  /* 0x0000000f10057211 */ /* 0x002fc800078e08ff */
[----:B------:R-:W-:-:S05]  /*08c0*/  SHF.L.U32 R5, R5, 0x1, RZ ;  /* 0x0000000105057819 */ /* 0x000fca00000006ff */
[----:B0-----:R-:W-:Y:S01]  /*08d0*/  IMAD.WIDE R2, R5, 0x2, R2 ;  /* 0x0000000205027825 */ /* 0x001fe200078e0202 */
[----:B------:R-:W-:Y:S01]  /*08e0*/  HFMA2.MMA R5, -RZ, RZ, 0, 0 ;  /* 0x00000000ff057435 */ /* 0x000fe200000001ff */
[----:B------:R-:W-:Y:S10]  /*08f0*/  @!P2 BRA `(.L_x_2910) ;  /* 0x000000000034a947 */ /* 0x000ff40003800000 */
[----:B------:R-:W-:Y:S02]  /*0900*/  PLOP3.LUT P0, PT, PT, PT, PT, 0x8, 0x0 ;  /* 0x000000000000781c */ /* 0x000fe40003f0e170 */
[----:B------:R-:W-:-:S11]  /*0910*/  IADD3 R0, R20, -0x3, RZ ;  /* 0xfffffffd14007810 */ /* 0x000fd60007ffe0ff */
.L_x_2911:
        /* <DEDUP_REMOVED lines=11> */
.L_x_2910:
        /* <DEDUP_REMOVED lines=10> */
.L_x_2909:
[----:B------:R-:W0:Y:S01]  /*0a70*/  LDC.64 R12, c[0x0][0x248] ;  /* 0x00009200ff0c7b82 */ /* 0x000e220000000a00 */
        /* <DEDUP_REMOVED lines=11> */
[----:B------:R-:W-:Y:S02]  /*0b30*/  MOV R16, RZ ;  /* 0x000000ff00107202 */ /* 0x000fe40000000f00 */
[----:B------:R-:W-:-:S02]  /*0b40*/  MOV R17, R19 ;  /* 0x0000001300117202 */ /* 0x000fc40000000f00 */
[----:B------:R-:W-:Y:S02]  /*0b50*/  LOP3.LUT R5, R5, 0x10, RZ, 0xc0, !PT ;  /* 0x0000001005057812 */ /* 0x000fe400078ec0ff */
[----:B0-----:R-:W-:-:S07]  /*0b60*/  SHF.R.S32.HI R6, RZ, 0x3, R9 ;  /* 0x00000003ff067819 */ /* 0x001fce0000011409 */
.L_x_2913:
        /* <DEDUP_REMOVED lines=43> */
.L_x_2912:
        /* <DEDUP_REMOVED lines=9> */
[----:B-1----:R-:W-:-:S02]  /*0eb0*/  SHF.R.S32.HI R5, RZ, 0x1f, R0 ;  /* 0x0000001fff057819 */ /* 0x002fc40000011400 */
[----:B------:R-:W-:Y:S02]  /*0ec0*/  ISETP.GT.AND P5, PT, R19, UR5, PT ;  /* 0x0000000513007c0c */ /* 0x000fe4000bfa4270 */
        /* <DEDUP_REMOVED lines=13> */
.L_x_2914:
        /* <DEDUP_REMOVED lines=8> */
.L_x_2915:
        /* <DEDUP_REMOVED lines=10> */
.L_x_2916:
        /* <DEDUP_REMOVED lines=8> */
.L_x_2917:
        /* <DEDUP_REMOVED lines=10> */
.L_x_2918:
        /* <DEDUP_REMOVED lines=31> */
.L_x_2924:
        /* <DEDUP_REMOVED lines=11> */
[----:B------:R-:W-:Y:S01]  /*1480*/  IMAD.WIDE R34, R7, 0x8, R12 ;  /* 0x0000000807227825 */ /* 0x000fe200078e020c */
        /* <DEDUP_REMOVED lines=69> */
[----:B------:R2:W3:Y:S01]  /*18e0*/  I2F.F16 R66, R4 ;  /* 0x0000000400427306 */ /* 0x0004e20000200c00 */
[----:B------:R-:W-:Y:S01]  /*18f0*/  IADD3 R5, R5, -0x80, RZ ;  /* 0xffffff8005057810 */ /* 0x000fe20007ffe0ff */
[----:B0-----:R-:W0:Y:S01]  /*1900*/  LDS.64 R32, [UR4+0x8] ;  /* 0x00000804ff207984 */ /* 0x001e220008000a00 */
[----:B-1----:R-:W-:Y:S01]  /*1910*/  HADD2.F32 R56, -RZ, R2.H1_H1 ;  /* 0x30000002ff387230 */ /* 0x002fe20000004100 */
[----:B------:R-:W-:Y:S01]  /*1920*/  IADD3 R42, R42, -0x80, RZ ;  /* 0xffffff802a2a7810 */ /* 0x000fe20007ffe0ff */
[--C-:B------:R-:W-:Y:S01]  /*1930*/  HADD2.F32 R61, -RZ, R3.reuse.H0_H0 ;  /* 0x20000003ff3d7230 */ /* 0x100fe20000004100 */
[----:B------:R-:W-:Y:S01]  /*1940*/  IADD3 R0, R0, -0x80, RZ ;  /* 0xffffff8000007810 */ /* 0x000fe20007ffe0ff */
[----:B------:R-:W-:Y:S01]  /*1950*/  HADD2.F32 R65, -RZ, R3.H1_H1 ;  /* 0x30000003ff417230 */ /* 0x000fe20000004100 */
[----:B------:R1:W3:Y:S01]  /*1960*/  I2F.F16 R68, R5 ;  /* 0x0000000500447306 */ /* 0x0002e20000200c00 */
[----:B------:R-:W-:Y:S01]  /*1970*/  SHF.R.U32.HI R3, RZ, 0x8, R39 ;  /* 0x00000008ff037819 */ /* 0x000fe20000011627 */
[----:B----4-:R-:W-:Y:S01]  /*1980*/  HADD2.F32 R54, -RZ, R54.H0_H0 ;  /* 0x20000036ff367230 */ /* 0x010fe20000004100 */
[----:B--2---:R-:W-:-:S02]  /*1990*/  SHF.R.U32.HI R4, RZ, 0x8, R37 ;  /* 0x00000008ff047819 */ /* 0x004fc40000011625 */
[----:B------:R-:W-:Y:S02]  /*19a0*/  LOP3.LUT R3, R3, 0xff, RZ, 0xc0, !PT ;  /* 0x000000ff03037812 */ /* 0x000fe400078ec0ff */
[----:B------:R-:W-:Y:S01]  /*19b0*/  LOP3.LUT R4, R4, 0xff, RZ, 0xc0, !PT ;  /* 0x000000ff04047812 */ /* 0x000fe200078ec0ff */
[----:B------:R2:W-:Y:S01]  /*19c0*/  I2F.F16 R70, R40 ;  /* 0x0000002800467306 */ /* 0x0005e20000200c00 */
[----:B-1----:R-:W-:Y:S01]  /*19d0*/  HADD2.F32 R5, -RZ, R2.H0_H0 ;  /* 0x20000002ff057230 */ /* 0x002fe20000004100 */
[----:B------:R-:W-:Y:S02]  /*19e0*/  SHF.R.U32.HI R2, RZ, 0x8, R38 ;  /* 0x00000008ff027819 */ /* 0x000fe40000011626 */
[----:B------:R-:W-:Y:S01]  /*19f0*/  IADD3 R59, R3, -0x80, RZ ;  /* 0xffffff80033b7810 */ /* 0x000fe20007ffe0ff */
[----:B------:R-:W-:Y:S01]  /*1a00*/  HADD2.F32 R3, -RZ, R57.H0_H0 ;  /* 0x20000039ff037230 */ /* 0x000fe20000004100 */
[----:B------:R-:W-:Y:S02]  /*1a10*/  LOP3.LUT R2, R2, 0xff, RZ, 0xc0, !PT ;  /* 0x000000ff02027812 */ /* 0x000fe400078ec0ff */
[----:B------:R1:W-:Y:S01]  /*1a20*/  I2F.F16 R74, R43 ;  /* 0x0000002b004a7306 */ /* 0x0003e20000200c00 */
[----:B--2---:R-:W-:Y:S01]  /*1a30*/  HADD2.F32 R40, -RZ, R58.H0_H0 ;  /* 0x2000003aff287230 */ /* 0x004fe20000004100 */
[----:B------:R-:W-:Y:S01]  /*1a40*/  IADD3 R62, R2, -0x80, RZ ;  /* 0xffffff80023e7810 */ /* 0x000fe20007ffe0ff */
[----:B------:R-:W-:Y:S01]  /*1a50*/  HADD2.F32 R2, -RZ, R69.H0_H0 ;  /* 0x20000045ff027230 */ /* 0x000fe20000004100 */
[----:B------:R-:W-:Y:S01]  /*1a60*/  LEA.HI R46, R36, 0xffffff80, RZ, 0x8 ;  /* 0xffffff80242e7811 */ /* 0x000fe200078f40ff */
[----:B------:R-:W-:Y:S01]  /*1a70*/  FFMA.FTZ R57, R3, R5, RZ ;  /* 0x0000000503397223 */ /* 0x000fe200000100ff */
[----:B------:R-:W-:-:S02]  /*1a80*/  SHF.R.U32.HI R36, RZ, 0x10, R36 ;  /* 0x00000010ff247819 */ /* 0x000fc40000011624 */
[----:B------:R-:W-:Y:S01]  /*1a90*/  FFMA.FTZ R58, R5, R2, RZ ;  /* 0x00000002053a7223 */ /* 0x000fe200000100ff */
[----:B-1----:R-:W-:Y:S01]  /*1aa0*/  HADD2.F32 R43, -RZ, R73.H0_H0 ;  /* 0x20000049ff2b7230 */ /* 0x002fe20000004100 */
[----:B------:R3:W1:Y:S01]  /*1ab0*/  I2F.F16 R71, R41 ;  /* 0x0000002900477306 */ /* 0x0006620000200c00 */
[----:B------:R-:W-:Y:S01]  /*1ac0*/  IADD3 R63, R4, -0x80, RZ ;  /* 0xffffff80043f7810 */ /* 0x000fe20007ffe0ff */
[----:B------:R-:W-:Y:S01]  /*1ad0*/  HADD2.F32 R4, -RZ, R67.H0_H0 ;  /* 0x20000043ff047230 */ /* 0x000fe20000004100 */
[----:B------:R-:W-:Y:S02]  /*1ae0*/  LEA.HI R47, R37, 0xffffff80, RZ, 0x8 ;  /* 0xffffff80252f7811 */ /* 0x000fe400078f40ff */
[----:B------:R-:W-:Y:S02]  /*1af0*/  SHF.R.U32.HI R37, RZ, 0x10, R37 ;  /* 0x00000010ff257819 */ /* 0x000fe40000011625 */
[----:B------:R-:W-:Y:S01]  /*1b00*/  LOP3.LUT R36, R36, 0xff, RZ, 0xc0, !PT ;  /* 0x000000ff24247812 */ /* 0x000fe200078ec0ff */
[----:B------:R2:W-:Y:S01]  /*1b10*/  I2F.F16 R72, R42 ;  /* 0x0000002a00487306 */ /* 0x0005e20000200c00 */
[----:B---3--:R-:W-:-:S02]  /*1b20*/  HADD2.F32 R41, -RZ, R66.H0_H0 ;  /* 0x20000042ff297230 */ /* 0x008fc40000004100 */
[----:B------:R-:W-:Y:S01]  /*1b30*/  FFMA.FTZ R69, R5, R4, RZ ;  /* 0x0000000405457223 */ /* 0x000fe200000100ff */
[----:B------:R-:W-:Y:S02]  /*1b40*/  LOP3.LUT R37, R37, 0xff, RZ, 0xc0, !PT ;  /* 0x000000ff25257812 */ /* 0x000fe400078ec0ff */
[----:B------:R-:W-:Y:S02]  /*1b50*/  IADD3 R36, R36, -0x80, RZ ;  /* 0xffffff8024247810 */ /* 0x000fe40007ffe0ff */
[----:B------:R-:W-:Y:S01]  /*1b60*/  LEA.HI R27, R38, 0xffffff80, RZ, 0x8 ;  /* 0xffffff80261b7811 */ /* 0x000fe200078f40ff */
[----:B------:R-:W3:Y:S01]  /*1b70*/  I2F.F16 R51, R51 ;  /* 0x0000003300337306 */ /* 0x000ee20000200c00 */
[----:B--2---:R-:W-:Y:S02]  /*1b80*/  HADD2.F32 R42, -RZ, R68.H0_H0 ;  /* 0x20000044ff2a7230 */ /* 0x004fe40000004100 */
[C---:B------:R-:W-:Y:S01]  /*1b90*/  FFMA.FTZ R68, R56.reuse, R43, R58 ;  /* 0x0000002b38447223 */ /* 0x040fe2000001003a */
[----:B------:R-:W-:Y:S01]  /*1ba0*/  SHF.R.U32.HI R58, RZ, 0x10, R38 ;  /* 0x00000010ff3a7819 */ /* 0x000fe20000011626 */
[----:B-1----:R-:W-:Y:S01]  /*1bb0*/  HADD2.F32 R38, -RZ, R71.H0_H0 ;  /* 0x20000047ff267230 */ /* 0x002fe20000004100 */
[----:B------:R-:W-:Y:S01]  /*1bc0*/  IADD3 R37, R37, -0x80, RZ ;  /* 0xffffff8025257810 */ /* 0x000fe20007ffe0ff */
[----:B------:R-:W-:Y:S01]  /*1bd0*/  FFMA.FTZ R69, R56, R42, R69 ;  /* 0x0000002a38457223 */ /* 0x000fe20000010045 */
[----:B------:R-:W-:Y:S01]  /*1be0*/  LOP3.LUT R58, R58, 0xff, RZ, 0xc0, !PT ;  /* 0x000000ff3a3a7812 */ /* 0x000fe200078ec0ff */
[----:B------:R1:W-:Y:S03]  /*1bf0*/  I2F.F16 R64, R0 ;  /* 0x0000000000407306 */ /* 0x0003e60000200c00 */
[----:B------:R-:W-:Y:S01]  /*1c00*/  IADD3 R58, R58, -0x80, RZ ;  /* 0xffffff803a3a7810 */ /* 0x000fe20007ffe0ff */
[----:B---3--:R-:W-:-:S04]  /*1c10*/  HADD2.F32 R51, -RZ, R51.H0_H0 ;  /* 0x20000033ff337230 */ /* 0x008fc80000004100 */
[----:B------:R2:W-:Y:S01]  /*1c20*/  I2F.F16 R73, R59 ;  /* 0x0000003b00497306 */ /* 0x0005e20000200c00 */
[----:B-1----:R-:W-:Y:S02]  /*1c30*/  HADD2.F32 R0, -RZ, R60.H0_H0 ;  /* 0x2000003cff007230 */ /* 0x002fe40000004100 */
[----:B------:R-:W-:Y:S01]  /*1c40*/  FFMA.FTZ R60, R40, R56, R57 ;  /* 0x00000038283c7223 */ /* 0x000fe20000010039 */
[----:B------:R-:W-:Y:S02]  /*1c50*/  HADD2.F32 R57, -RZ, R74.H0_H0 ;  /* 0x2000004aff397230 */ /* 0x000fe40000004100 */
[----:B------:R-:W-:Y:S01]  /*1c60*/  FFMA.FTZ R67, R5, R0, RZ ;  /* 0x0000000005437223 */ /* 0x000fe200000100ff */
[----:B------:R-:W-:Y:S01]  /*1c70*/  HADD2.F32 R5, -RZ, R70.H0_H0 ;  /* 0x20000046ff057230 */ /* 0x000fe20000004100 */
[----:B------:R-:W1:Y:S01]  /*1c80*/  I2F.F16 R49, R49 ;  /* 0x0000003100317306 */ /* 0x000e620000200c00 */
[----:B--2---:R-:W-:Y:S01]  /*1c90*/  SHF.R.U32.HI R59, RZ, 0x10, R39 ;  /* 0x00000010ff3b7819 */ /* 0x004fe20000011627 */
[----:B------:R-:W-:Y:S01]  /*1ca0*/  FFMA.FTZ R66, R56, R41, R67 ;  /* 0x0000002938427223 */ /* 0x000fe20000010043 */
[----:B------:R-:W-:-:S02]  /*1cb0*/  HADD2.F32 R56, -RZ, R72.H0_H0 ;  /* 0x20000048ff387230 */ /* 0x000fc40000004100 */
[----:B------:R-:W-:Y:S01]  /*1cc0*/  FFMA.FTZ R60, R5, R61, R60 ;  /* 0x0000003d053c7223 */ /* 0x000fe2000001003c */
[----:B------:R-:W-:Y:S01]  /*1cd0*/  LOP3.LUT R59, R59, 0xff, RZ, 0xc0, !PT ;  /* 0x000000ff3b3b7812 */ /* 0x000fe200078ec0ff */
[C---:B------:R-:W-:Y:S01]  /*1ce0*/  FFMA.FTZ R66, R61.reuse, R38, R66 ;  /* 0x000000263d427223 */ /* 0x040fe20000010042 */
[----:B------:R-:W-:Y:S01]  /*1cf0*/  FFMA.FTZ R71, R61, R57, R68 ;  /* 0x000000393d477223 */ /* 0x000fe20000010044 */
[----:B------:R-:W2:Y:S01]  /*1d00*/  I2F.F16 R50, R50 ;  /* 0x0000003200327306 */ /* 0x000ea20000200c00 */
[----:B------:R-:W-:Y:S01]  /*1d10*/  IADD3 R59, R59, -0x80, RZ ;  /* 0xffffff803b3b7810 */ /* 0x000fe20007ffe0ff */
[----:B------:R-:W-:Y:S01]  /*1d20*/  FFMA.FTZ R69, R61, R56, R69 ;  /* 0x000000383d457223 */ /* 0x000fe20000010045 */
[----:B------:R-:W-:Y:S01]  /*1d30*/  FFMA.FTZ R61, R51, R65, R60 ;  /* 0x00000041333d7223 */ /* 0x000fe2000001003c */
[--C-:B0-----:R-:W-:Y:S02]  /*1d40*/  HADD2.F32 R60, -RZ, R32.reuse.H0_H0 ;  /* 0x20000020ff3c7230 */ /* 0x101fe40000004100 */
[----:B------:R-:W-:-:S02]  /*1d50*/  HADD2.F32 R32, -RZ, R32.H1_H1 ;  /* 0x30000020ff207230 */ /* 0x000fc40000004100 */
[----:B------:R-:W0:Y:S01]  /*1d60*/  I2F.F16 R48, R48 ;  /* 0x0000003000307306 */ /* 0x000e220000200c00 */
[----:B-1----:R-:W-:Y:S02]  /*1d70*/  HADD2.F32 R49, -RZ, R49.H0_H0 ;  /* 0x20000031ff317230 */ /* 0x002fe40000004100 */
[----:B------:R-:W-:-:S03]  /*1d80*/  HADD2.F32 R64, -RZ, R64.H0_H0 ;  /* 0x20000040ff407230 */ /* 0x000fc60000004100 */
[C---:B------:R-:W-:Y:S01]  /*1d90*/  FFMA.FTZ R67, R65.reuse, R49, R66 ;  /* 0x0000003141437223 */ /* 0x040fe20000010042 */
[----:B--2---:R-:W-:Y:S01]  /*1da0*/  HADD2.F32 R50, -RZ, R50.H0_H0 ;  /* 0x20000032ff327230 */ /* 0x004fe20000004100 */
[----:B------:R-:W1:Y:S01]  /*1db0*/  I2F.F16 R62, R62 ;  /* 0x0000003e003e7306 */ /* 0x000e620000200c00 */
[----:B------:R-:W-:Y:S02]  /*1dc0*/  HADD2.F32 R66, -RZ, R33.H0_H0 ;  /* 0x20000021ff427230 */ /* 0x000fe40000004100 */
[----:B------:R-:W-:Y:S01]  /*1dd0*/  FFMA.FTZ R67, R60, R53, R67 ;  /* 0x000000353c437223 */ /* 0x000fe20000010043 */
[----:B------:R-:W-:Y:S01]  /*1de0*/  FFMA.FTZ R69, R65, R50, R69 ;  /* 0x0000003241457223 */ /* 0x000fe20000010045 */
[----:B0-----:R-:W-:-:S03]  /*1df0*/  HADD2.F32 R48, -RZ, R48.H0_H0 ;  /* 0x20000030ff307230 */ /* 0x001fc60000004100 */
[----:B------:R-:W0:Y:S01]  /*1e00*/  I2F.F16 R63, R63 ;  /* 0x0000003f003f7306 */ /* 0x000e220000200c00 */
[----:B------:R-:W-:Y:S01]  /*1e10*/  FFMA.FTZ R69, R60, R54, R69 ;  /* 0x000000363c457223 */ /* 0x000fe20000010045 */
[----:B------:R-:W-:Y:S01]  /*1e20*/  FFMA.FTZ R68, R65, R48, R71 ;  /* 0x0000003041447223 */ /* 0x000fe20000010047 */
[----:B------:R-:W-:Y:S02]  /*1e30*/  HADD2.F32 R65, -RZ, R17.H0_H0 ;  /* 0x20000011ff417230 */ /* 0x000fe40000004100 */
[----:B-1----:R-:W-:-:S03]  /*1e40*/  HADD2.F32 R62, -RZ, R62.H0_H0 ;  /* 0x2000003eff3e7230 */ /* 0x002fc60000004100 */
[----:B------:R1:W-:Y:S01]  /*1e50*/  I2F.F16 R70, R36 ;  /* 0x0000002400467306 */ /* 0x0003e20000200c00 */
[----:B------:R-:W-:Y:S01]  /*1e60*/  FFMA.FTZ R68, R60, R55, R68 ;  /* 0x000000373c447223 */ /* 0x000fe20000010044 */
[----:B------:R-:W-:Y:S01]  /*1e70*/  FFMA.FTZ R69, R32, R62, R69 ;  /* 0x0000003e20457223 */ /* 0x000fe20000010045 */
[----:B0-----:R-:W-:-:S05]  /*1e80*/  HADD2.F32 R63, -RZ, R63.H0_H0 ;  /* 0x2000003fff3f7230 */ /* 0x001fca0000004100 */
[----:B------:R-:W0:Y:S01]  /*1e90*/  I2F.F16 R58, R58 ;  /* 0x0000003a003a7306 */ /* 0x000e220000200c00 */
[----:B-1----:R-:W-:Y:S01]  /*1ea0*/  LEA.HI R36, R39, 0xffffff80, RZ, 0x8 ;  /* 0xffffff8027247811 */ /* 0x002fe200078f40ff */
[----:B------:R-:W-:-:S06]  /*1eb0*/  FFMA.FTZ R67, R32, R63, R67 ;  /* 0x0000003f20437223 */ /* 0x000fcc0000010043 */
[----:B------:R-:W1:Y:S01]  /*1ec0*/  I2F.F16 R39, R59 ;  /* 0x0000003b00277306 */ /* 0x000e620000200c00 */
[----:B0-----:R-:W-:-:S07]  /*1ed0*/  HADD2.F32 R58, -RZ, R58.H0_H0 ;  /* 0x2000003aff3a7230 */ /* 0x001fce0000004100 */
[----:B------:R0:W2:Y:S01]  /*1ee0*/  I2F.F16 R72, R37 ;  /* 0x0000002500487306 */ /* 0x0000a20000200c00 */
[----:B-1----:R-:W-:-:S07]  /*1ef0*/  HADD2.F32 R39, -RZ, R39.H0_H0 ;  /* 0x20000027ff277230 */ /* 0x002fce0000004100 */
[----:B------:R-:W1:Y:S01]  /*1f00*/  I2F.F16 R46, R46 ;  /* 0x0000002e002e7306 */ /* 0x000e620000200c00 */
[----:B0-----:R-:W-:Y:S02]  /*1f10*/  HADD2.F32 R37, -RZ, R33.H1_H1 ;  /* 0x30000021ff257230 */ /* 0x001fe40000004100 */
[----:B------:R-:W-:Y:S01]  /*1f20*/  FFMA.FTZ R33, R52, R60, R61 ;  /* 0x0000003c34217223 */ /* 0x000fe2000001003d */
[----:B------:R-:W-:Y:S02]  /*1f30*/  HADD2.F32 R61, -RZ, R73.H0_H0 ;  /* 0x20000049ff3d7230 */ /* 0x000fe40000004100 */
[----:B------:R-:W-:Y:S02]  /*1f40*/  HADD2.F32 R60, -RZ, R70.H0_H0 ;  /* 0x20000046ff3c7230 */ /* 0x000fe40000004100 */
[----:B------:R-:W-:Y:S01]  /*1f50*/  FFMA.FTZ R33, R64, R32, R33 ;  /* 0x0000002040217223 */ /* 0x000fe20000010021 */
[----:B--2---:R-:W-:Y:S01]  /*1f60*/  HADD2.F32 R59, -RZ, R72.H0_H0 ;  /* 0x20000048ff3b7230 */ /* 0x004fe20000004100 */
[----:B------:R-:W0:Y:S01]  /*1f70*/  I2F.F16 R47, R47 ;  /* 0x0000002f002f7306 */ /* 0x000e220000200c00 */
[----:B------:R-:W-:Y:S01]  /*1f80*/  FFMA.FTZ R68, R32, R61, R68 ;  /* 0x0000003d20447223 */ /* 0x000fe20000010044 */
[----:B------:R-:W-:Y:S01]  /*1f90*/  FFMA.FTZ R70, R66, R58, R69 ;  /* 0x0000003a42467223 */ /* 0x000fe20000010045 */
[----:B------:R-:W-:-:S02]  /*1fa0*/  FFMA.FTZ R32, R60, R66, R33 ;  /* 0x000000423c207223 */ /* 0x000fc40000010021 */
[----:B------:R-:W-:Y:S01]  /*1fb0*/  FFMA.FTZ R71, R66, R39, R68 ;  /* 0x0000002742477223 */ /* 0x000fe20000010044 */
[----:B-1----:R-:W-:Y:S02]  /*1fc0*/  HADD2.F32 R69, -RZ, R46.H0_H0 ;  /* 0x2000002eff457230 */ /* 0x002fe40000004100 */
[----:B------:R-:W1:Y:S03]  /*1fd0*/  I2F.F16 R27, R27 ;  /* 0x0000001b001b7306 */ /* 0x000e660000200c00 */
[----:B------:R-:W-:Y:S01]  /*1fe0*/  FFMA.FTZ R32, R69, R37, R32 ;  /* 0x0000002545207223 */ /* 0x000fe20000010020 */
[----:B0-----:R-:W-:-:S04]  /*1ff0*/  HADD2.F32 R68, -RZ, R47.H0_H0 ;  /* 0x2000002fff447230 */ /* 0x001fc80000004100 */
        /* <DEDUP_REMOVED lines=77> */
.L_x_2920:
        /* <DEDUP_REMOVED lines=34> */
[----:B------:R-:W-:Y:S02]  /*26f0*/  LEA.HI R40, R31, 0xffffff80, RZ, 0x8 ;  /* 0xffffff801f287811 */ /* 0x000fe400078f40ff */
[----:B------:R-:W-:Y:S02]  /*2700*/  LOP3.LUT R4, R4, 0xff, RZ, 0xc0, !PT ;  /* 0x000000ff04047812 */ /* 0x000fe400078ec0ff */
[----:B------:R-:W-:Y:S01]  /*2710*/  LOP3.LUT R29, R29, 0xff, RZ, 0xc0, !PT ;  /* 0x000000ff1d1d7812 */ /* 0x000fe200078ec0ff */
[----:B------:R-:W-:Y:S01]  /*2720*/  I2F.F16 R57, R0 ;  /* 0x0000000000397306 */ /* 0x000fe20000200c00 */
[----:B---3--:R-:W-:Y:S02]  /*2730*/  IADD3 R28, R5, -0x80, RZ ;  /* 0xffffff80051c7810 */ /* 0x008fe40007ffe0ff */
[----:B------:R-:W-:-:S02]  /*2740*/  IADD3 R4, R4, -0x80, RZ ;  /* 0xffffff8004047810 */ /* 0x000fc40007ffe0ff */
[----:B------:R-:W-:Y:S02]  /*2750*/  SHF.R.U32.HI R30, RZ, 0x10, R30 ;  /* 0x00000010ff1e7819 */ /* 0x000fe4000001161e */
[----:B------:R-:W-:Y:S01]  /*2760*/  SHF.R.U32.HI R31, RZ, 0x10, R31 ;  /* 0x00000010ff1f7819 */ /* 0x000fe2000001161f */
[----:B------:R-:W-:Y:S01]  /*2770*/  I2F.F16 R58, R4 ;  /* 0x00000004003a7306 */ /* 0x000fe20000200c00 */
[----:B------:R-:W-:Y:S02]  /*2780*/  IADD3 R29, R29, -0x80, RZ ;  /* 0xffffff801d1d7810 */ /* 0x000fe40007ffe0ff */
        /* <DEDUP_REMOVED lines=36> */
[----:B------:R-:W-:Y:S01]  /*29d0*/  SHF.R.U32.HI R31, RZ, 0x8, R39 ;  /* 0x00000008ff1f7819 */ /* 0x000fe20000011627 */
[----:B------:R-:W-:Y:S01]  /*29e0*/  I2F.F16 R51, R51 ;  /* 0x0000003300337306 */ /* 0x000fe20000200c00 */
[----:B--2---:R-:W-:Y:S01]  /*29f0*/  LOP3.LUT R4, R2, 0xff, RZ, 0xc0, !PT ;  /* 0x000000ff02047812 */ /* 0x004fe200078ec0ff */
        /* <DEDUP_REMOVED lines=19> */
[----:B------:R-:W-:Y:S01]  /*2b30*/  LEA.HI R32, R37, 0xffffff80, RZ, 0x8 ;  /* 0xffffff8025207811 */ /* 0x000fe200078f40ff */
[C---:B------:R-:W-:Y:S01]  /*2b40*/  FFMA.FTZ R61, R5.reuse, R4, RZ ;  /* 0x00000004053d7223 */ /* 0x040fe200000100ff */
[----:B------:R-:W-:Y:S01]  /*2b50*/  SHF.R.U32.HI R54, RZ, 0x10, R37 ;  /* 0x00000010ff367819 */ /* 0x000fe20000011625 */
[----:B------:R-:W-:Y:S01]  /*2b60*/  HADD2.F32 R37, -RZ, R64.H0_H0 ;  /* 0x20000040ff257230 */ /* 0x000fe20000004100 */
[----:B------:R-:W-:Y:S01]  /*2b70*/  LEA.HI R33, R38, 0xffffff80, RZ, 0x8 ;  /* 0xffffff8026217811 */ /* 0x000fe200078f40ff */
[----:B------:R-:W-:Y:S01]  /*2b80*/  FFMA.FTZ R5, R5, R2, RZ ;  /* 0x0000000205057223 */ /* 0x000fe200000100ff */
[----:B------:R-:W-:Y:S01]  /*2b90*/  SHF.R.U32.HI R38, RZ, 0x10, R38 ;  /* 0x00000010ff267819 */ /* 0x000fe20000011626 */
[C---:B------:R-:W-:Y:S01]  /*2ba0*/  FFMA.FTZ R66, R53.reuse, R36, R61 ;  /* 0x0000002435427223 */ /* 0x040fe2000001003d */
[----:B------:R-:W-:Y:S01]  /*2bb0*/  FFMA.FTZ R64, R62, R37, R57 ;  /* 0x000000253e407223 */ /* 0x000fe20000010039 */
[----:B------:R-:W-:Y:S01]  /*2bc0*/  SHF.R.U32.HI R57, RZ, 0x10, R39 ;  /* 0x00000010ff397819 */ /* 0x000fe20000011627 */
[----:B------:R-:W-:Y:S01]  /*2bd0*/  FFMA.FTZ R61, R53, R46, R5 ;  /* 0x0000002e353d7223 */ /* 0x000fe20000010005 */
[----:B------:R1:W-:Y:S01]  /*2be0*/  I2F.F16 R68, R48 ;  /* 0x0000003000447306 */ /* 0x0003e20000200c00 */
[----:B------:R-:W-:Y:S01]  /*2bf0*/  LOP3.LUT R53, R47, 0xff, RZ, 0xc0, !PT ;  /* 0x000000ff2f357812 */ /* 0x000fe200078ec0ff */
[----:B------:R-:W-:Y:S01]  /*2c00*/  HADD2.F32 R5, -RZ, R63.H0_H0 ;  /* 0x2000003fff057230 */ /* 0x000fe20000004100 */
[----:B------:R-:W-:Y:S01]  /*2c10*/  LOP3.LUT R38, R38, 0xff, RZ, 0xc0, !PT ;  /* 0x000000ff26267812 */ /* 0x000fe200078ec0ff */
[----:B------:R-:W-:Y:S01]  /*2c20*/  HADD2.F32 R47, -RZ, R65.H0_H0 ;  /* 0x20000041ff2f7230 */ /* 0x000fe20000004100 */
[----:B------:R-:W-:Y:S01]  /*2c30*/  LOP3.LUT R57, R57, 0xff, RZ, 0xc0, !PT ;  /* 0x000000ff39397812 */ /* 0x000fe200078ec0ff */
[----:B------:R-:W-:Y:S01]  /*2c40*/  FFMA.FTZ R64, R59, R42, R64 ;  /* 0x0000002a3b407223 */ /* 0x000fe20000010040 */
[----:B------:R-:W-:Y:S01]  /*2c50*/  LOP3.LUT R54, R54, 0xff, RZ, 0xc0, !PT ;  /* 0x000000ff36367812 */ /* 0x000fe200078ec0ff */
[----:B------:R-:W2:Y:S01]  /*2c60*/  I2F.F16 R52, R52 ;  /* 0x0000003400347306 */ /* 0x000ea20000200c00 */
[----:B-1----:R-:W-:Y:S01]  /*2c70*/  HADD2.F32 R48, -RZ, R67.H0_H0 ;  /* 0x20000043ff307230 */ /* 0x002fe20000004100 */
[----:B------:R-:W-:Y:S01]  /*2c80*/  IADD3 R56, R56, -0x80, RZ ;  /* 0xffffff8038387810 */ /* 0x000fe20007ffe0ff */
[----:B------:R-:W-:Y:S01]  /*2c90*/  FFMA.FTZ R58, R5, R62, R58 ;  /* 0x0000003e053a7223 */ /* 0x000fe2000001003a */
[----:B------:R-:W-:Y:S01]  /*2ca0*/  IADD3 R57, R57, -0x80, RZ ;  /* 0xffffff8039397810 */ /* 0x000fe20007ffe0ff */
[C---:B------:R-:W-:Y:S01]  /*2cb0*/  FFMA.FTZ R66, R62.reuse, R47, R66 ;  /* 0x0000002f3e427223 */ /* 0x040fe20000010042 */
[----:B------:R-:W-:Y:S01]  /*2cc0*/  IADD3 R53, R53, -0x80, RZ ;  /* 0xffffff8035357810 */ /* 0x000fe20007ffe0ff */
[----:B------:R-:W-:Y:S01]  /*2cd0*/  FFMA.FTZ R61, R62, R48, R61 ;  /* 0x000000303e3d7223 */ /* 0x000fe2000001003d */
[----:B------:R1:W-:Y:S01]  /*2ce0*/  I2F.F16 R70, R55 ;  /* 0x0000003700467306 */ /* 0x0003e20000200c00 */
[----:B------:R-:W-:Y:S01]  /*2cf0*/  IADD3 R54, R54, -0x80, RZ ;  /* 0xffffff8036367810 */ /* 0x000fe20007ffe0ff */
[----:B------:R-:W-:Y:S01]  /*2d00*/  FFMA.FTZ R58, R43, R59, R58 ;  /* 0x0000003b2b3a7223 */ /* 0x000fe2000001003a */
[----:B------:R-:W-:Y:S01]  /*2d10*/  FFMA.FTZ R65, R59, R40, R61 ;  /* 0x000000283b417223 */ /* 0x000fe2000001003d */
[----:B0-----:R-:W-:-:S04]  /*2d20*/  HADD2.F32 R61, -RZ, R28.H1_H1 ;  /* 0x3000001cff3d7230 */ /* 0x001fc80000004100 */
[----:B------:R-:W0:Y:S01]  /*2d30*/  I2F.F16 R60, R60 ;  /* 0x0000003c003c7306 */ /* 0x000e220000200c00 */
[----:B-1----:R-:W-:Y:S01]  /*2d40*/  IADD3 R55, R38, -0x80, RZ ;  /* 0xffffff8026377810 */ /* 0x002fe20007ffe0ff */
[----:B---3--:R-:W-:Y:S02]  /*2d50*/  HADD2.F32 R38, -RZ, R50.H0_H0 ;  /* 0x20000032ff267230 */ /* 0x008fe40000004100 */
[----:B--2---:R-:W-:-:S04]  /*2d60*/  HADD2.F32 R50, -RZ, R52.H0_H0 ;  /* 0x20000034ff327230 */ /* 0x004fc80000004100 */
[----:B------:R1:W2:Y:S01]  /*2d70*/  I2F.F16 R72, R56 ;  /* 0x0000003800487306 */ /* 0x0002a20000200c00 */
[----:B0-----:R-:W-:-:S07]  /*2d80*/  HADD2.F32 R60, -RZ, R60.H0_H0 ;  /* 0x2000003cff3c7230 */ /* 0x001fce0000004100 */
[----:B------:R2:W0:Y:S01]  /*2d90*/  I2F.F16 R71, R55 ;  /* 0x0000003700477306 */ /* 0x0004220000200c00 */
[----:B-1----:R-:W-:Y:S01]  /*2da0*/  FFMA.FTZ R56, R59, R41, R66 ;  /* 0x000000293b387223 */ /* 0x002fe20000010042 */
[----:B------:R-:W-:Y:S01]  /*2db0*/  LEA.HI R59, R39, 0xffffff80, RZ, 0x8 ;  /* 0xffffff80273b7811 */ /* 0x000fe200078f40ff */
[----:B------:R-:W-:Y:S02]  /*2dc0*/  HADD2.F32 R39, -RZ, R49.H0_H0 ;  /* 0x20000031ff277230 */ /* 0x000fe40000004100 */
[----:B------:R-:W-:Y:S02]  /*2dd0*/  HADD2.F32 R49, -RZ, R51.H0_H0 ;  /* 0x20000033ff317230 */ /* 0x000fe40000004100 */
[----:B------:R-:W-:Y:S01]  /*2de0*/  HADD2.F32 R66, -RZ, R29.H1_H1 ;  /* 0x3000001dff427230 */ /* 0x000fe20000004100 */
[----:B------:R1:W3:Y:S01]  /*2df0*/  I2F.F16 R67, R53 ;  /* 0x0000003500437306 */ /* 0x0002e20000200c00 */
[----:B--2---:R-:W-:Y:S02]  /*2e00*/  HADD2.F32 R55, -RZ, R72.H0_H0 ;  /* 0x20000048ff377230 */ /* 0x004fe40000004100 */
[----:B0-----:R-:W-:-:S05]  /*2e10*/  HADD2.F32 R52, -RZ, R71.H0_H0 ;  /* 0x20000047ff347230 */ /* 0x001fca0000004100 */
[----:B------:R3:W0:Y:S01]  /*2e20*/  I2F.F16 R69, R54 ;  /* 0x0000003600457306 */ /* 0x0006220000200c00 */
[----:B-1----:R-:W-:Y:S02]  /*2e30*/  HADD2.F32 R53, -RZ, R28.H0_H0 ;  /* 0x2000001cff357230 */ /* 0x002fe40000004100 */
[----:B------:R-:W-:-:S03]  /*2e40*/  HADD2.F32 R28, -RZ, R29.H0_H0 ;  /* 0x2000001dff1c7230 */ /* 0x000fc60000004100 */
[----:B------:R-:W-:Y:S01]  /*2e50*/  FFMA.FTZ R63, R53, R49, R56 ;  /* 0x00000031353f7223 */ /* 0x000fe20000010038 */
[----:B------:R-:W-:Y:S01]  /*2e60*/  HADD2.F32 R56, -RZ, R70.H0_H0 ;  /* 0x20000046ff387230 */ /* 0x000fe20000004100 */
[----:B------:R-:W1:Y:S01]  /*2e70*/  I2F.F16 R57, R57 ;  /* 0x0000003900397306 */ /* 0x000e620000200c00 */
[----:B------:R-:W-:Y:S01]  /*2e80*/  FFMA.FTZ R29, R39, R53, R58 ;  /* 0x00000035271d7223 */ /* 0x000fe2000001003a */
[----:B------:R-:W-:Y:S02]  /*2e90*/  HADD2.F32 R58, -RZ, R68.H0_H0 ;  /* 0x20000044ff3a7230 */ /* 0x000fe40000004100 */
[C---:B------:R-:W-:Y:S01]  /*2ea0*/  FFMA.FTZ R64, R53.reuse, R38, R64 ;  /* 0x0000002635407223 */ /* 0x040fe20000010040 */
[----:B------:R-:W-:Y:S01]  /*2eb0*/  FFMA.FTZ R62, R53, R50, R65 ;  /* 0x00000032353e7223 */ /* 0x000fe20000010041 */
[----:B---3--:R-:W-:Y:S02]  /*2ec0*/  HADD2.F32 R54, -RZ, R67.H0_H0 ;  /* 0x20000043ff367230 */ /* 0x008fe40000004100 */
[C---:B------:R-:W-:Y:S01]  /*2ed0*/  FFMA.FTZ R63, R61.reuse, R56, R63 ;  /* 0x000000383d3f7223 */ /* 0x040fe2000001003f */
[----:B0-----:R-:W-:Y:S01]  /*2ee0*/  HADD2.F32 R53, -RZ, R69.H0_H0 ;  /* 0x20000045ff357230 */ /* 0x001fe20000004100 */
[----:B------:R-:W0:Y:S01]  /*2ef0*/  I2F.F16 R27, R27 ;  /* 0x0000001b001b7306 */ /* 0x000e220000200c00 */
[----:B------:R-:W-:Y:S01]  /*2f00*/  FFMA.FTZ R29, R60, R61, R29 ;  /* 0x0000003d3c1d7223 */ /* 0x000fe2000001001d */
[----:B------:R-:W-:Y:S01]  /*2f10*/  FFMA.FTZ R62, R61, R55, R62 ;  /* 0x000000373d3e7223 */ /* 0x000fe2000001003e */
[----:B------:R-:W-:-:S02]  /*2f20*/  FFMA.FTZ R70, R28, R52, R63 ;  /* 0x000000341c467223 */ /* 0x000fc4000001003f */
[----:B------:R-:W-:Y:S01]  /*2f30*/  FFMA.FTZ R68, R54, R28, R29 ;  /* 0x0000001c36447223 */ /* 0x000fe2000001001d */
[----:B-1----:R-:W-:Y:S02]  /*2f40*/  HADD2.F32 R51, -RZ, R57.H0_H0 ;  /* 0x20000039ff337230 */ /* 0x002fe40000004100 */
[----:B------:R-:W1:Y:S01]  /*2f50*/  I2F.F16 R32, R32 ;  /* 0x0000002000207306 */ /* 0x000e620000200c00 */
[----:B------:R-:W-:Y:S01]  /*2f60*/  FFMA.FTZ R57, R61, R58, R64 ;  /* 0x0000003a3d397223 */ /* 0x000fe20000010040 */
[----:B------:R-:W-:Y:S02]  /*2f70*/  HADD2.F32 R61, -RZ, R16.H0_H0 ;  /* 0x20000010ff3d7230 */ /* 0x000fe40000004100 */
[C---:B------:R-:W-:Y:S01]  /*2f80*/  FFMA.FTZ R67, R28.reuse, R51, R62 ;  /* 0x000000331c437223 */ /* 0x040fe2000001003e */
[----:B------:R-:W-:Y:S01]  /*2f90*/  FFMA.FTZ R29, R28, R53, R57 ;  /* 0x000000351c1d7223 */ /* 0x000fe20000010039 */
[----:B------:R-:W-:Y:S02]  /*2fa0*/  HADD2.F32 R57, -RZ, R17.H0_H0 ;  /* 0x20000011ff397230 */ /* 0x000fe40000004100 */
[----:B------:R-:W2:Y:S01]  /*2fb0*/  I2F.F16 R33, R33 ;  /* 0x0000002100217306 */ /* 0x000ea20000200c00 */
[----:B0-----:R-:W-:-:S02]  /*2fc0*/  HADD2.F32 R63, -RZ, R27.H0_H0 ;  /* 0x2000001bff3f7230 */ /* 0x001fc40000004100 */
[----:B------:R-:W-:-:S03]  /*2fd0*/  HADD2.F32 R27, -RZ, R17.H1_H1 ;  /* 0x30000011ff1b7230 */ /* 0x000fc60000004100 */
[----:B------:R-:W-:Y:S01]  /*2fe0*/  FFMA.FTZ R68, R63, R66, R68 ;  /* 0x000000423f447223 */ /* 0x000fe20000010044 */
[----:B-1----:R-:W-:Y:S01]  /*2ff0*/  HADD2.F32 R64, -RZ, R32.H0_H0 ;  /* 0x20000020ff407230 */ /* 0x002fe20000004100 */
[----:B------:R0:W1:Y:S02]  /*3000*/  I2F.F16 R73, R59 ;  /* 0x0000003b00497306 */ /* 0x0000640000200c00 */
[----:B------:R-:W-:Y:S02]  /*3010*/  FMUL.FTZ R68, R68, R61 ;  /* 0x0000003d44447220 */ /* 0x000fe40000410000 */
[----:B------:R-:W-:Y:S01]  /*3020*/  FFMA.FTZ R28, R66, R64, R29 ;  /* 0x00000040421c7223 */ /* 0x000fe2000001001d */
[----:B--2---:R-:W-:Y:S02]  /*3030*/  HADD2.F32 R65, -RZ, R33.H0_H0 ;  /* 0x20000021ff417230 */ /* 0x004fe40000004100 */
[----:B------:R-:W-:Y:S01]  /*3040*/  F2FP.F16.F32.PACK_AB R68, RZ, R68 ;  /* 0x00000044ff44723e */ /* 0x000fe200000000ff */
[----:B0-----:R-:W-:-:S02]  /*3050*/  HADD2.F32 R59, -RZ, R16.H1_H1 ;  /* 0x30000010ff3b7230 */ /* 0x001fc40000004100 */
[----:B------:R-:W-:-:S03]  /*3060*/  FFMA.FTZ R70, R66, R65, R70 ;  /* 0x0000004142467223 */ /* 0x000fc60000010046 */
[----:B------:R-:W-:Y:S01]  /*3070*/  FMUL.FTZ R28, R28, R59 ;  /* 0x0000003b1c1c7220 */ /* 0x000fe20000410000 */
[----:B-1----:R-:W-:Y:S02]  /*3080*/  HADD2.F32 R62, -RZ, R73.H0_H0 ;  /* 0x20000049ff3e7230 */ /* 0x002fe40000004100 */
[----:B------:R-:W-:Y:S02]  /*3090*/  FMUL.FTZ R70, R70, R57 ;  /* 0x0000003946467220 */ /* 0x000fe40000410000 */
        /* <DEDUP_REMOVED lines=64> */
.L_x_2921:
        /* <DEDUP_REMOVED lines=82> */
[----:B---3--:R-:W-:Y:S01]  /*39c0*/  LOP3.LUT R4, R2, 0xff, RZ, 0xc0, !PT ;  /* 0x000000ff02047812 */ /* 0x008fe200078ec0ff */
[----:B------:R-:W-:Y:S01]  /*39d0*/  HADD2.F32 R2, -RZ, R59.H0_H0 ;  /* 0x2000003bff027230 */ /* 0x000fe20000004100 */
[----:B------:R-:W-:Y:S01]  /*39e0*/  IADD3 R48, R0, -0x80, RZ ;  /* 0xffffff8000307810 */ /* 0x000fe20007ffe0ff */
[----:B------:R-:W-:Y:S01]  /*39f0*/  HADD2.F32 R0, -RZ, R42.H0_H0 ;  /* 0x2000002aff007230 */ /* 0x000fe20000004100 */
[----:B------:R-:W-:Y:S01]  /*3a00*/  IADD3 R42, R4, -0x80, RZ ;  /* 0xffffff80042a7810 */ /* 0x000fe20007ffe0ff */
[----:B------:R-:W-:Y:S01]  /*3a10*/  HADD2.F32 R4, -RZ, R52.H0_H0 ;  /* 0x20000034ff047230 */ /* 0x000fe20000004100 */
[----:B------:R-:W-:Y:S01]  /*3a20*/  SHF.R.U32.HI R15, RZ, 0x8, R31 ;  /* 0x00000008ff0f7819 */ /* 0x000fe2000001161f */
[----:B------:R-:W-:Y:S01]  /*3a30*/  HADD2.F32 R40, -RZ, R62.H0_H0 ;  /* 0x2000003eff287230 */ /* 0x000fe20000004100 */
[----:B------:R-:W-:Y:S01]  /*3a40*/  LEA.HI R27, R28, 0xffffff80, RZ, 0x8 ;  /* 0xffffff801c1b7811 */ /* 0x000fe200078f40ff */
[----:B------:R1:W-:Y:S01]  /*3a50*/  I2F.F16 R64, R42 ;  /* 0x0000002a00407306 */ /* 0x0003e20000200c00 */
        /* <DEDUP_REMOVED lines=15> */
[----:B------:R-:W-:Y:S01]  /*3b50*/  HADD2.F32 R5, -RZ, R58.H0_H0 ;  /* 0x2000003aff057230 */ /* 0x000fe20000004100 */
[----:B------:R-:W-:Y:S01]  /*3b60*/  SHF.R.U32.HI R51, RZ, 0x10, R29 ;  /* 0x00000010ff337819 */ /* 0x000fe2000001161d */
[----:B------:R-:W-:Y:S01]  /*3b70*/  HADD2.F32 R29, -RZ, R60.H0_H0 ;  /* 0x2000003cff1d7230 */ /* 0x000fe20000004100 */
[----:B------:R-:W-:Y:S01]  /*3b80*/  LOP3.LUT R50, R41, 0xff, RZ, 0xc0, !PT ;  /* 0x000000ff29327812 */ /* 0x000fe200078ec0ff */
[----:B------:R-:W-:-:S02]  /*3b90*/  HADD2.F32 R41, -RZ, R61.H0_H0 ;  /* 0x2000003dff297230 */ /* 0x000fc40000004100 */
[----:B------:R-:W-:Y:S01]  /*3ba0*/  FFMA.FTZ R58, R5, R56, R54 ;  /* 0x00000038053a7223 */ /* 0x000fe20000010036 */
[----:B-1----:R-:W-:Y:S01]  /*3bb0*/  HADD2.F32 R42, -RZ, R63.H0_H0 ;  /* 0x2000003fff2a7230 */ /* 0x002fe20000004100 */
[----:B------:R-:W-:Y:S01]  /*3bc0*/  LEA.HI R33, R30, 0xffffff80, RZ, 0x8 ;  /* 0xffffff801e217811 */ /* 0x000fe200078f40ff */
[C---:B------:R-:W-:Y:S01]  /*3bd0*/  FFMA.FTZ R60, R56.reuse, R29, R55 ;  /* 0x0000001d383c7223 */ /* 0x040fe20000010037 */
[----:B------:R-:W-:Y:S01]  /*3be0*/  SHF.R.U32.HI R54, RZ, 0x10, R31 ;  /* 0x00000010ff367819 */ /* 0x000fe2000001161f */
[C---:B------:R-:W-:Y:S01]  /*3bf0*/  FFMA.FTZ R55, R56.reuse, R41, R62 ;  /* 0x0000002938377223 */ /* 0x040fe2000001003e */
[----:B------:R-:W-:Y:S01]  /*3c00*/  SHF.R.U32.HI R30, RZ, 0x10, R30 ;  /* 0x00000010ff1e7819 */ /* 0x000fe2000001161e */
[----:B------:R-:W-:Y:S01]  /*3c10*/  I2F.F16 R47, R47 ;  /* 0x0000002f002f7306 */ /* 0x000fe20000200c00 */
[----:B------:R-:W-:Y:S01]  /*3c20*/  IADD3 R53, R53, -0x80, RZ ;  /* 0xffffff8035357810 */ /* 0x000fe20007ffe0ff */
[----:B------:R-:W-:Y:S01]  /*3c30*/  FFMA.FTZ R56, R56, R42, R59 ;  /* 0x0000002a38387223 */ /* 0x000fe2000001003b */
[----:B------:R-:W-:Y:S01]  /*3c40*/  LOP3.LUT R51, R51, 0xff, RZ, 0xc0, !PT ;  /* 0x000000ff33337812 */ /* 0x000fe200078ec0ff */
[C---:B------:R-:W-:Y:S01]  /*3c50*/  FFMA.FTZ R61, R57.reuse, R36, R55 ;  /* 0x00000024393d7223 */ /* 0x040fe20000010037 */
[----:B------:R-:W-:Y:S01]  /*3c60*/  LOP3.LUT R54, R54, 0xff, RZ, 0xc0, !PT ;  /* 0x000000ff36367812 */ /* 0x000fe200078ec0ff */
[----:B------:R-:W-:Y:S01]  /*3c70*/  FFMA.FTZ R62, R57, R37, R56 ;  /* 0x00000025393e7223 */ /* 0x000fe20000010038 */
[----:B------:R-:W-:Y:S01]  /*3c80*/  LOP3.LUT R30, R30, 0xff, RZ, 0xc0, !PT ;  /* 0x000000ff1e1e7812 */ /* 0x000fe200078ec0ff */
[----:B------:R-:W1:Y:S01]  /*3c90*/  I2F.F16 R49, R49 ;  /* 0x0000003100317306 */ /* 0x000e620000200c00 */
[----:B0-----:R-:W-:Y:S01]  /*3ca0*/  HADD2.F32 R56, -RZ, R12.H1_H1 ;  /* 0x3000000cff387230 */ /* 0x001fe20000004100 */
[----:B------:R-:W-:Y:S01]  /*3cb0*/  IADD3 R50, R50, -0x80, RZ ;  /* 0xffffff8032327810 */ /* 0x000fe20007ffe0ff */
[----:B------:R-:W-:Y:S01]  /*3cc0*/  FFMA.FTZ R58, R39, R57, R58 ;  /* 0x00000039273a7223 */ /* 0x000fe2000001003a */
[----:B------:R-:W-:Y:S01]  /*3cd0*/  IADD3 R51, R51, -0x80, RZ ;  /* 0xffffff8033337810 */ /* 0x000fe20007ffe0ff */
[----:B------:R-:W-:Y:S01]  /*3ce0*/  HADD2.F32 R59, -RZ, R13.H1_H1 ;  /* 0x3000000dff3b7230 */ /* 0x000fe20000004100 */
[----:B------:R-:W-:Y:S01]  /*3cf0*/  LEA.HI R55, R31, 0xffffff80, RZ, 0x8 ;  /* 0xffffff801f377811 */ /* 0x000fe200078f40ff */
[----:B--2---:R-:W-:Y:S01]  /*3d00*/  HADD2.F32 R31, -RZ, R43.H0_H0 ;  /* 0x2000002bff1f7230 */ /* 0x004fe20000004100 */
[----:B------:R0:W-:Y:S01]  /*3d10*/  I2F.F16 R68, R53 ;  /* 0x0000003500447306 */ /* 0x0001e20000200c00 */
[----:B-1----:R-:W-:-:S07]  /*3d20*/  HADD2.F32 R43, -RZ, R49.H0_H0 ;  /* 0x20000031ff2b7230 */ /* 0x002fce0000004100 */
[----:B------:R-:W1:Y:S01]  /*3d30*/  I2F.F16 R48, R48 ;  /* 0x0000003000307306 */ /* 0x000e620000200c00 */
[----:B0-----:R-:W-:Y:S01]  /*3d40*/  HADD2.F32 R53, -RZ, R12.H0_H0 ;  /* 0x2000000cff357230 */ /* 0x001fe20000004100 */
[----:B------:R-:W-:-:S04]  /*3d50*/  IADD3 R12, R54, -0x80, RZ ;  /* 0xffffff80360c7810 */ /* 0x000fc80007ffe0ff */
[----:B------:R-:W-:Y:S02]  /*3d60*/  FFMA.FTZ R62, R53, R43, R62 ;  /* 0x0000002b353e7223 */ /* 0x000fe4000001003e */
        /* <DEDUP_REMOVED lines=8> */
[----:B------:R-:W-:Y:S02]  /*3df0*/  HADD2.F32 R60, -RZ, R13.H0_H0 ;  /* 0x2000000dff3c7230 */ /* 0x000fe40000004100 */
[----:B------:R-:W-:Y:S01]  /*3e00*/  FFMA.FTZ R13, R31, R53, R58 ;  /* 0x000000351f0d7223 */ /* 0x000fe2000001003a */
[C---:B------:R-:W-:Y:S01]  /*3e10*/  FFMA.FTZ R61, R53.reuse, R46, R61 ;  /* 0x0000002e353d7223 */ /* 0x040fe2000001003d */
[----:B------:R-:W-:Y:S01]  /*3e20*/  FFMA.FTZ R57, R53, R30, R50 ;  /* 0x0000001e35397223 */ /* 0x000fe20000010032 */
[----:B------:R-:W-:Y:S02]  /*3e30*/  HADD2.F32 R53, -RZ, R64.H0_H0 ;  /* 0x20000040ff357230 */ /* 0x000fe40000004100 */
[----:B------:R-:W-:Y:S01]  /*3e40*/  FFMA.FTZ R13, R54, R56, R13 ;  /* 0x00000038360d7223 */ /* 0x000fe2000001000d */
[----:B------:R1:W4:Y:S01]  /*3e50*/  I2F.F16 R67, R52 ;  /* 0x0000003400437306 */ /* 0x0003220000200c00 */
[----:B0-----:R-:W-:-:S02]  /*3e60*/  HADD2.F32 R51, -RZ, R68.H0_H0 ;  /* 0x20000044ff337230 */ /* 0x001fc40000004100 */
[----:B--2---:R-:W-:Y:S02]  /*3e70*/  HADD2.F32 R50, -RZ, R63.H0_H0 ;  /* 0x2000003fff327230 */ /* 0x004fe40000004100 */
[----:B------:R-:W-:Y:S01]  /*3e80*/  FFMA.FTZ R57, R56, R53, R57 ;  /* 0x0000003538397223 */ /* 0x000fe20000010039 */
[----:B---3--:R-:W-:Y:S02]  /*3e90*/  HADD2.F32 R49, -RZ, R65.H0_H0 ;  /* 0x20000041ff317230 */ /* 0x008fe40000004100 */
[----:B------:R-:W0:Y:S01]  /*3ea0*/  I2F.F16 R12, R12 ;  /* 0x0000000c000c7306 */ /* 0x000e220000200c00 */
[----:B-1----:R-:W-:Y:S02]  /*3eb0*/  HADD2.F32 R52, -RZ, R66.H0_H0 ;  /* 0x20000042ff347230 */ /* 0x002fe40000004100 */
[----:B------:R-:W-:Y:S01]  /*3ec0*/  FFMA.FTZ R58, R60, R49, R57 ;  /* 0x000000313c3a7223 */ /* 0x000fe20000010039 */
[----:B------:R-:W-:Y:S02]  /*3ed0*/  HADD2.F32 R57, -RZ, R16.H0_H0 ;  /* 0x20000010ff397230 */ /* 0x000fe40000004100 */
[C---:B------:R-:W-:Y:S01]  /*3ee0*/  FFMA.FTZ R61, R56.reuse, R52, R61 ;  /* 0x00000034383d7223 */ /* 0x040fe2000001003d */
[----:B----4-:R-:W-:Y:S01]  /*3ef0*/  HADD2.F32 R48, -RZ, R67.H0_H0 ;  /* 0x20000043ff307230 */ /* 0x010fe20000004100 */
[----:B------:R-:W1:Y:S01]  /*3f00*/  I2F.F16 R27, R27 ;  /* 0x0000001b001b7306 */ /* 0x000e620000200c00 */
[----:B------:R-:W-:-:S03]  /*3f10*/  FFMA.FTZ R56, R56, R51, R62 ;  /* 0x0000003338387223 */ /* 0x000fc6000001003e */
[----:B------:R-:W-:Y:S01]  /*3f20*/  FFMA.FTZ R62, R60, R48, R61 ;  /* 0x000000303c3e7223 */ /* 0x000fe2000001003d */
[----:B0-----:R-:W-:-:S03]  /*3f30*/  HADD2.F32 R47, -RZ, R12.H0_H0 ;  /* 0x2000000cff2f7230 */ /* 0x001fc60000004100 */
[----:B------:R-:W0:Y:S01]  /*3f40*/  I2F.F16 R32, R32 ;  /* 0x0000002000207306 */ /* 0x000e220000200c00 */
[----:B------:R-:W-:Y:S01]  /*3f50*/  FFMA.FTZ R12, R50, R60, R13 ;  /* 0x0000003c320c7223 */ /* 0x000fe2000001000d */
[----:B------:R-:W-:Y:S01]  /*3f60*/  FFMA.FTZ R60, R60, R47, R56 ;  /* 0x0000002f3c3c7223 */ /* 0x000fe20000010038 */
[----:B------:R-:W-:Y:S02]  /*3f70*/  HADD2.F32 R56, -RZ, R16.H1_H1 ;  /* 0x30000010ff387230 */ /* 0x000fe40000004100 */
[----:B-1----:R-:W-:-:S03]  /*3f80*/  HADD2.F32 R65, -RZ, R27.H0_H0 ;  /* 0x2000001bff417230 */ /* 0x002fc60000004100 */
[----:B------:R-:W1:Y:S01]  /*3f90*/  I2F.F16 R33, R33 ;  /* 0x0000002100217306 */ /* 0x000e620000200c00 */
[----:B------:R-:W-:Y:S02]  /*3fa0*/  HADD2.F32 R27, -RZ, R17.H1_H1 ;  /* 0x30000011ff1b7230 */ /* 0x000fe40000004100 */
        /* <DEDUP_REMOVED lines=76> */
.L_x_2922:
        /* <DEDUP_REMOVED lines=254> */
.L_x_2923:
[----:B------:R-:W-:Y:S01]  /*5450*/  IADD3 R19, R19, 0x20, RZ ;  /* 0x0000002013137810 */ /* 0x000fe20007ffe0ff */
[----:B------:R-:W-:Y:S01]  /*5460*/  UIADD3 UR4, UR4, 0x40, URZ ;  /* 0x0000004004047890 */ /* 0x000fe2000fffe03f */
[----:B------:R-:W-:Y:S02]  /*5470*/  IMAD.WIDE R44, R7, 0x8, R44 ;  /* 0x00000008072c7825 */ /* 0x000fe400078e022c */
[C---:B------:R-:W-:Y:S02]  /*5480*/  ISETP.GE.AND P0, PT, R19.reuse, UR5, PT ;  /* 0x0000000513007c0c */ /* 0x040fe4000bf06270 */
[----:B------:R-:W-:Y:S01]  /*5490*/  ISETP.LT.AND P2, PT, R19, R18, PT ;  /* 0x000000121300720c */ /* 0x000fe20003f41270 */
[----:B------:R-:W-:-:S12]  /*54a0*/  IMAD.WIDE R32, R7, 0x8, R34 ;  /* 0x0000000807207825 */ /* 0x000fd800078e0222 */
[----:B------:R-:W-:Y:S05]  /*54b0*/  @!P0 BRA P2, `(.L_x_2924) ;  /* 0xffffffbc00c48947 */ /* 0x000fea000103ffff */
.L_x_2919:
[----:B------:R-:W-:Y:S01]  /*54c0*/  ISETP.GE.AND P0, PT, R19, R18, PT ;  /* 0x000000121300720c */ /* 0x000fe20003f06270 */
[----:B------:R-:W-:-:S03]  /*54d0*/  ULDC UR5, c[0x0][0x264] ;  /* 0x0000990000057ab9 */ /* 0x000fc60000000800 */
[----:B------:R-:W-:Y:S01]  /*54e0*/  ISETP.GE.OR P0, PT, R19, UR5, P0 ;  /* 0x0000000513007c0c */ /* 0x000fe20008706670 */
[----:B------:R-:W-:-:S12]  /*54f0*/  ULDC UR5, c[0x0][0x264] ;  /* 0x0000990000057ab9 */ /* 0x000fd80000000800 */
[----:B------:R-:W-:Y:S05]  /*5500*/  @P0 BRA `(.L_x_2925) ;  /* 0x0000003000a40947 */ /* 0x000fea0003800000 */
.L_x_2930:
        /* <DEDUP_REMOVED lines=356> */
.L_x_2927:
        /* <DEDUP_REMOVED lines=55> */
.L_x_2928:
        /* <DEDUP_REMOVED lines=57> */
[----:B------:R-:W-:Y:S01]  /*7250*/  LOP3.LUT R67, R14, 0xf000f0, RZ, 0xc0, !PT ;  /* 0x00f000f00e437812 */ /* 0x000fe200078ec0ff */
[----:B------:R-:W-:Y:S01]  /*7260*/  HADD2.F32 R42, -RZ, R43.H0_H0 ;  /* 0x2000002bff2a7230 */ /* 0x000fe20000004100 */
[----:B------:R-:W-:Y:S01]  /*7270*/  LOP3.LUT R69, R15, 0xf000f0, RZ, 0xc0, !PT ;  /* 0x00f000f00f457812 */ /* 0x000fe200078ec0ff */
[----:B------:R-:W-:Y:S01]  /*7280*/  HADD2.F32 R44, -RZ, R10.H0_H0 ;  /* 0x2000000aff2c7230 */ /* 0x000fe20000004100 */
[----:B------:R-:W-:Y:S01]  /*7290*/  SHF.R.U32.HI R77, RZ, 0x8, R15 ;  /* 0x00000008ff4d7819 */ /* 0x000fe2000001160f */
        /* <DEDUP_REMOVED lines=31> */
[--C-:B------:R-:W-:Y:S01]  /*7490*/  HADD2.F32 R48, -RZ, R6.reuse.H0_H0 ;  /* 0x20000006ff307230 */ /* 0x100fe20000004100 */
[----:B------:R-:W-:Y:S01]  /*74a0*/  LOP3.LUT R54, R54, 0x64006400, RZ, 0xfc, !PT ;  /* 0x6400640036367812 */ /* 0x000fe200078efcff */
[----:B------:R-:W-:Y:S01]  /*74b0*/  HADD2.F32 R52, -RZ, R6.H1_H1 ;  /* 0x30000006ff347230 */ /* 0x000fe20000004100 */
[----:B------:R-:W-:Y:S01]  /*74c0*/  LOP3.LUT R68, R67, 0x64006400, RZ, 0xfc, !PT ;  /* 0x6400640043447812 */ /* 0x000fe200078efcff */
[----:B------:R-:W0:Y:S01]  /*74d0*/  LDS.64 R6, [UR4+0x30] ;  /* 0x00003004ff067984 */ /* 0x000e220008000a00 */
[----:B------:R-:W-:-:S02]  /*74e0*/  HADD2.F32 R46, -RZ, R5.H0_H0 ;  /* 0x20000005ff2e7230 */ /* 0x000fc40000004100 */
[----:B------:R-:W-:Y:S01]  /*74f0*/  FFMA.FTZ R59, R50, R48, R59 ;  /* 0x00000030323b7223 */ /* 0x000fe2000001003b */
[--C-:B------:R-:W-:Y:S02]  /*7500*/  HADD2.F32 R47, -RZ, R10.reuse.H0_H0 ;  /* 0x2000000aff2f7230 */ /* 0x100fe40000004100 */
[----:B------:R-:W-:Y:S02]  /*7510*/  HFMA2 R68, R68, R27.H0_H0, -72, -72 ;  /* 0xd480d48044447431 */ /* 0x000fe4000004001b */
[----:B------:R-:W-:Y:S01]  /*7520*/  FFMA.FTZ R11, R46, R50, R51 ;  /* 0x000000322e0b7223 */ /* 0x000fe20000010033 */
[----:B------:R-:W-:Y:S02]  /*7530*/  HADD2.F32 R51, -RZ, R10.H1_H1 ;  /* 0x3000000aff337230 */ /* 0x000fe40000004100 */
        /* <DEDUP_REMOVED lines=12> */
[-C--:B------:R-:W-:Y:S02]  /*7600*/  HFMA2 R5, R54, R27.reuse.H0_H0, -72, -72 ;  /* 0xd480d48036057431 */ /* 0x080fe4000004001b */
[----:B------:R-:W-:Y:S01]  /*7610*/  FFMA.FTZ R9, R55, R52, R59 ;  /* 0x0000003437097223 */ /* 0x000fe2000001003b */
[----:B------:R-:W-:-:S02]  /*7620*/  HFMA2 R8, R8, R27.H0_H0, -72, -72 ;  /* 0xd480d48008087431 */ /* 0x000fc4000004001b */
[--C-:B------:R-:W-:Y:S02]  /*7630*/  HADD2.F32 R54, -RZ, R57.reuse.H0_H0 ;  /* 0x20000039ff367230 */ /* 0x100fe40000004100 */
[----:B------:R-:W-:Y:S02]  /*7640*/  HFMA2 R10, R10, R27.H0_H0, -72, -72 ;  /* 0xd480d4800a0a7431 */ /* 0x000fe4000004001b */
[----:B------:R-:W-:Y:S02]  /*7650*/  HADD2.F32 R55, -RZ, R57.H1_H1 ;  /* 0x30000039ff377230 */ /* 0x000fe40000004100 */
[----:B------:R-:W-:Y:S02]  /*7660*/  HADD2.F32 R56, -RZ, R8.H0_H0 ;  /* 0x20000008ff387230 */ /* 0x000fe40000004100 */
[----:B------:R-:W-:Y:S01]  /*7670*/  FFMA.FTZ R84, R54, R63, R11 ;  /* 0x0000003f36547223 */ /* 0x000fe2000001000b */
[----:B------:R-:W-:Y:S01]  /*7680*/  HADD2.F32 R60, -RZ, R10.H0_H0 ;  /* 0x2000000aff3c7230 */ /* 0x000fe20000004100 */
[----:B------:R-:W-:Y:S01]  /*7690*/  LOP3.LUT R11, R14, 0xf000f, RZ, 0xc0, !PT ;  /* 0x000f000f0e0b7812 */ /* 0x000fe200078ec0ff */
[----:B------:R-:W-:-:S02]  /*76a0*/  HADD2.F32 R57, -RZ, R8.H1_H1 ;  /* 0x30000008ff397230 */ /* 0x000fc40000004100 */
[C---:B------:R-:W-:Y:S01]  /*76b0*/  FFMA.FTZ R85, R63.reuse, R56, R64 ;  /* 0x000000383f557223 */ /* 0x040fe20000010040 */
[--C-:B------:R-:W-:Y:S02]  /*76c0*/  HADD2.F32 R58, -RZ, R5.reuse.H0_H0 ;  /* 0x20000005ff3a7230 */ /* 0x100fe40000004100 */
[----:B------:R-:W-:Y:S01]  /*76d0*/  FFMA.FTZ R8, R63, R60, R65 ;  /* 0x0000003c3f087223 */ /* 0x000fe20000010041 */
[----:B------:R-:W-:Y:S01]  /*76e0*/  HADD2.F32 R59, -RZ, R5.H1_H1 ;  /* 0x30000005ff3b7230 */ /* 0x000fe20000004100 */
[----:B------:R-:W-:Y:S01]  /*76f0*/  LOP3.LUT R5, R12, 0xf000f, RZ, 0xc0, !PT ;  /* 0x000f000f0c057812 */ /* 0x000fe200078ec0ff */
[----:B------:R-:W-:Y:S01]  /*7700*/  HADD2.F32 R61, -RZ, R10.H1_H1 ;  /* 0x3000000aff3d7230 */ /* 0x000fe20000004100 */
[----:B------:R-:W-:Y:S01]  /*7710*/  LOP3.LUT R10, R13, 0xf000f, RZ, 0xc0, !PT ;  /* 0x000f000f0d0a7812 */ /* 0x000fe200078ec0ff */
[----:B------:R-:W-:Y:S01]  /*7720*/  FFMA.FTZ R86, R63, R58, R9 ;  /* 0x0000003a3f567223 */ /* 0x000fe20000010009 */
[----:B------:R-:W-:Y:S01]  /*7730*/  LOP3.LUT R65, R13, 0xf000f0, RZ, 0xc0, !PT ;  /* 0x00f000f00d417812 */ /* 0x000fe200078ec0ff */
[--C-:B0-----:R-:W-:Y:S01]  /*7740*/  HADD2.F32 R9, -RZ, R6.reuse.H0_H0 ;  /* 0x20000006ff097230 */ /* 0x101fe20000004100 */
[----:B------:R-:W-:Y:S01]  /*7750*/  SHF.R.U32.HI R13, RZ, 0x8, R14 ;  /* 0x00000008ff0d7819 */ /* 0x000fe2000001160e */
[----:B------:R-:W-:Y:S01]  /*7760*/  HADD2.F32 R70, -RZ, R6.H1_H1 ;  /* 0x30000006ff467230 */ /* 0x000fe20000004100 */
[----:B------:R-:W-:Y:S01]  /*7770*/  LOP3.LUT R14, R15, 0xf000f, RZ, 0xc0, !PT ;  /* 0x000f000f0f0e7812 */ /* 0x000fe200078ec0ff */
[--C-:B------:R-:W-:Y:S01]  /*7780*/  HADD2.F32 R74, -RZ, R7.reuse.H0_H0 ;  /* 0x20000007ff4a7230 */ /* 0x100fe20000004100 */
[----:B------:R-:W-:Y:S01]  /*7790*/  LOP3.LUT R5, R5, 0x64006400, RZ, 0xfc, !PT ;  /* 0x6400640005057812 */ /* 0x000fe200078efcff */
[----:B------:R-:W-:Y:S01]  /*77a0*/  HADD2.F32 R71, -RZ, R7.H1_H1 ;  /* 0x30000007ff477230 */ /* 0x000fe20000004100 */
[----:B------:R-:W-:Y:S01]  /*77b0*/  LOP3.LUT R10, R10, 0x64006400, RZ, 0xfc, !PT ;  /* 0x640064000a0a7812 */ /* 0x000fe200078efcff */
[----:B------:R-:W-:Y:S01]  /*77c0*/  FFMA.FTZ R84, R55, R62, R84 ;  /* 0x0000003e37547223 */ /* 0x000fe20000010054 */
[----:B------:R-:W-:Y:S01]  /*77d0*/  LOP3.LUT R11, R11, 0x64006400, RZ, 0xfc, !PT ;  /* 0x640064000b0b7812 */ /* 0x000fe200078efcff */
[----:B------:R-:W-:Y:S01]  /*77e0*/  HADD2 R15, R5, -1032, -1032 ;  /* 0xe408e408050f7430 */ /* 0x000fe20000000000 */
[----:B------:R-:W-:Y:S01]  /*77f0*/  LOP3.LUT R6, R14, 0x64006400, RZ, 0xfc, !PT ;  /* 0x640064000e067812 */ /* 0x000fe200078efcff */
[C---:B------:R-:W-:Y:S01]  /*7800*/  FFMA.FTZ R85, R62.reuse, R57, R85 ;  /* 0x000000393e557223 */ /* 0x040fe20000010055 */
[C---:B------:R-:W-:Y:S01]  /*7810*/  FFMA.FTZ R86, R62.reuse, R59, R86 ;  /* 0x0000003b3e567223 */ /* 0x040fe20000010056 */
        /* <DEDUP_REMOVED lines=29> */
[----:B------:R-:W-:Y:S02]  /*79f0*/  HADD2.F32 R67, -RZ, R68.H0_H0 ;  /* 0x20000044ff437230 */ /* 0x000fe40000004100 */
[----:B------:R-:W-:Y:S02]  /*7a00*/  HFMA2 R70, R70, R27.H0_H0, -72, -72 ;  /* 0xd480d48046467431 */ /* 0x000fe4000004001b */
[----:B------:R-:W-:Y:S02]  /*7a10*/  HADD2.F32 R65, -RZ, R66.H0_H0 ;  /* 0x20000042ff417230 */ /* 0x000fe40000004100 */
[----:B------:R-:W-:Y:S01]  /*7a20*/  FFMA.FTZ R73, R9, R74, R72 ;  /* 0x0000004a09497223 */ /* 0x000fe20000010048 */
[----:B------:R-:W-:Y:S02]  /*7a30*/  HADD2.F32 R64, -RZ, R79.H1_H1 ;  /* 0x3000004fff407230 */ /* 0x000fe40000004100 */
[----:B------:R-:W-:Y:S01]  /*7a40*/  FMUL.FTZ R86, R86, R39 ;  /* 0x0000002756567220 */ /* 0x000fe20000410000 */
[----:B------:R-:W-:-:S02]  /*7a50*/  HADD2.F32 R69, -RZ, R70.H0_H0 ;  /* 0x20000046ff457230 */ /* 0x000fc40000004100 */
[C---:B------:R-:W-:Y:S01]  /*7a60*/  FFMA.FTZ R72, R74.reuse, R65, R75 ;  /* 0x000000414a487223 */ /* 0x040fe2000001004b */
[----:B------:R-:W-:Y:S02]  /*7a70*/  HADD2.F32 R66, -RZ, R66.H1_H1 ;  /* 0x30000042ff427230 */ /* 0x000fe40000004100 */
[----:B------:R-:W-:Y:S01]  /*7a80*/  FFMA.FTZ R75, R74, R67, R76 ;  /* 0x000000434a4b7223 */ /* 0x000fe2000001004c */
[----:B------:R-:W-:Y:S01]  /*7a90*/  FFMA.FTZ R76, R64, R71, R73 ;  /* 0x00000047404c7223 */ /* 0x000fe20000010049 */
[----:B------:R-:W-:Y:S01]  /*7aa0*/  FFMA.FTZ R79, R74, R69, R80 ;  /* 0x000000454a4f7223 */ /* 0x000fe20000010050 */
[----:B------:R-:W-:Y:S02]  /*7ab0*/  HADD2.F32 R68, -RZ, R68.H1_H1 ;  /* 0x30000044ff447230 */ /* 0x000fe40000004100 */
[----:B------:R-:W-:Y:S01]  /*7ac0*/  FFMA.FTZ R80, R71, R66, R72 ;  /* 0x0000004247507223 */ /* 0x000fe20000010048 */
        /* <DEDUP_REMOVED lines=8> */
[--C-:B0-----:R-:W-:Y:S01]  /*7b50*/  HADD2.F32 R75, -RZ, R10.reuse.H0_H0 ;  /* 0x2000000aff4b7230 */ /* 0x101fe20000004100 */
        /* <DEDUP_REMOVED lines=10> */
[----:B------:R-:W-:Y:S01]  /*7c00*/  HADD2 R81, R71, -1032, -1032 ;  /* 0xe408e40847517430 */ /* 0x000fe20000000000 */
[----:B------:R-:W-:Y:S01]  /*7c10*/  LOP3.LUT R78, R78, 0xf000f0, RZ, 0xc0, !PT ;  /* 0x00f000f04e4e7812 */ /* 0x000fe200078ec0ff */
[----:B------:R-:W-:Y:S01]  /*7c20*/  HADD2 R96, R74, -1032, -1032 ;  /* 0xe408e4084a607430 */ /* 0x000fe20000000000 */
[----:B------:R-:W-:Y:S01]  /*7c30*/  LOP3.LUT R13, R13, 0xf000f0, RZ, 0xc0, !PT ;  /* 0x00f000f00d0d7812 */ /* 0x000fe200078ec0ff */
[----:B------:R-:W-:Y:S01]  /*7c40*/  FFMA.FTZ R83, R75, R72, R80 ;  /* 0x000000484b537223 */ /* 0x000fe20000010050 */
[----:B------:R-:W-:Y:S01]  /*7c50*/  LOP3.LUT R77, R77, 0xf000f0, RZ, 0xc0, !PT ;  /* 0x00f000f04d4d7812 */ /* 0x000fe200078ec0ff */
[----:B------:R-:W-:Y:S01]  /*7c60*/  FFMA.FTZ R92, R75, R73, R88 ;  /* 0x000000494b5c7223 */ /* 0x000fe20000010058 */
        /* <DEDUP_REMOVED lines=32> */
[----:B------:R-:W-:Y:S02]  /*7e70*/  HADD2.F32 R83, -RZ, R93.H1_H1 ;  /* 0x3000005dff537230 */ /* 0x000fe40000004100 */
[----:B------:R-:W-:Y:S01]  /*7e80*/  FMUL.FTZ R12, R85, R40 ;  /* 0x00000028550c7220 */ /* 0x000fe20000410000 */
[----:B------:R-:W-:Y:S01]  /*7e90*/  HADD2.F32 R84, -RZ, R95.H1_H1 ;  /* 0x3000005fff547230 */ /* 0x000fe20000004100 */
[----:B------:R-:W-:Y:S01]  /*7ea0*/  F2FP.F16.F32.PACK_AB R86, RZ, R86 ;  /* 0x00000056ff56723e */ /* 0x000fe200000000ff */
[----:B------:R-:W-:-:S02]  /*7eb0*/  HADD2.F32 R85, -RZ, R88.H1_H1 ;  /* 0x30000058ff557230 */ /* 0x000fc40000004100 */
[C---:B------:R-:W-:Y:S01]  /*7ec0*/  FFMA.FTZ R89, R11.reuse, R83, R90 ;  /* 0x000000530b597223 */ /* 0x040fe2000001005a */
[----:B------:R-:W-:Y:S01]  /*7ed0*/  FFMA.FTZ R88, R82, R11, R13 ;  /* 0x0000000b52587223 */ /* 0x000fe2000001000d */
[C---:B------:R-:W-:Y:S01]  /*7ee0*/  FFMA.FTZ R90, R11.reuse, R84, R91 ;  /* 0x000000540b5a7223 */ /* 0x040fe2000001005b */
[----:B------:R-:W-:Y:S01]  /*7ef0*/  F2FP.F16.F32.PACK_AB R13, RZ, R87 ;  /* 0x00000057ff0d723e */ /* 0x000fe200000000ff */
[----:B------:R-:W-:Y:S01]  /*7f00*/  FFMA.FTZ R11, R11, R85, R94 ;  /* 0x000000550b0b7223 */ /* 0x000fe2000001005e */
[----:B------:R-:W-:Y:S01]  /*7f10*/  FMUL.FTZ R88, R88, R41 ;  /* 0x0000002958587220 */ /* 0x000fe20000410000 */
        /* <DEDUP_REMOVED lines=70> */
.L_x_2929:
        /* <DEDUP_REMOVED lines=59> */
.L_x_2926:
[----:B------:R-:W0:Y:S01]  /*8730*/  LDC R7, c[0x0][0x23c] ;  /* 0x00008f00ff077b82 */ /* 0x000e220000000800 */
[----:B------:R-:W-:Y:S01]  /*8740*/  IADD3 R19, R19, 0x20, RZ ;  /* 0x0000002013137810 */ /* 0x000fe20007ffe0ff */
[----:B------:R-:W-:-:S03]  /*8750*/  UIADD3 UR4, UR4, 0x40, URZ ;  /* 0x0000004004047890 */ /* 0x000fc6000fffe03f */
[C---:B------:R-:W-:Y:S02]  /*8760*/  ISETP.GE.AND P0, PT, R19.reuse, UR5, PT ;  /* 0x0000000513007c0c */ /* 0x040fe4000bf06270 */
[----:B------:R-:W-:Y:S01]  /*8770*/  ISETP.LT.AND P2, PT, R19, R18, PT ;  /* 0x000000121300720c */ /* 0x000fe20003f41270 */
[----:B0-----:R-:W-:-:S12]  /*8780*/  IMAD.WIDE R32, R7, 0x10, R32 ;  /* 0x0000001007207825 */ /* 0x001fd800078e0220 */
[----:B------:R-:W-:Y:S05]  /*8790*/  @!P0 BRA P2, `(.L_x_2930) ;  /* 0xffffffcc005c8947 */ /* 0x000fea000103ffff */
.L_x_2925:
[----:B------:R-:W-:Y:S01]  /*87a0*/  ISETP.GE.AND P0, PT, R19, R18, PT ;  /* 0x000000121300720c */ /* 0x000fe20003f06270 */
[----:B------:R-:W-:-:S03]  /*87b0*/  ULDC UR5, c[0x0][0x268] ;  /* 0x00009a0000057ab9 */ /* 0x000fc60000000800 */
[----:B------:R-:W-:Y:S01]  /*87c0*/  ISETP.GE.OR P0, PT, R19, UR5, P0 ;  /* 0x0000000513007c0c */ /* 0x000fe20008706670 */
[----:B------:R-:W-:-:S12]  /*87d0*/  ULDC UR5, c[0x0][0x268] ;  /* 0x00009a0000057ab9 */ /* 0x000fd80000000800 */
[----:B------:R-:W-:Y:S05]  /*87e0*/  @P0 BRA `(.L_x_2931) ;  /* 0x00000018005c0947 */ /* 0x000fea0003800000 */
.L_x_2933:
        /* <DEDUP_REMOVED lines=21> */
[--C-:B-----5:R-:W-:Y:S01]  /*8940*/  SHF.R.U32.HI R31, RZ, 0xf, R33.reuse ;  /* 0x0000000fff1f7819 */ /* 0x120fe20000011621 */
[----:B------:R-:W-:Y:S01]  /*8950*/  HFMA2.MMA R27, -RZ, RZ, 0, 0.015625 ;  /* 0x00002400ff1b7435 */ /* 0x000fe200000001ff */
[----:B------:R-:W-:Y:S02]  /*8960*/  SHF.R.U32.HI R37, RZ, 0xf, R34 ;  /* 0x0000000fff257819 */ /* 0x000fe40000011622 */
[C---:B------:R-:W-:Y:S02]  /*8970*/  LOP3.LUT R30, R33.reuse, 0x380038, RZ, 0xc0, !PT ;  /* 0x00380038211e7812 */ /* 0x040fe400078ec0ff */
[----:B------:R-:W-:Y:S02]  /*8980*/  SHF.R.U32.HI R69, RZ, 0x6, R33 ;  /* 0x00000006ff457819 */ /* 0x000fe40000011621 */
[----:B------:R-:W-:Y:S02]  /*8990*/  LOP3.LUT R73, R33, 0x70007, RZ, 0xc0, !PT ;  /* 0x0007000721497812 */ /* 0x000fe400078ec0ff */
[----:B------:R-:W-:-:S02]  /*89a0*/  SHF.R.U32.HI R29, RZ, 0xe, R12 ;  /* 0x0000000eff1d7819 */ /* 0x000fc4000001160c */
[C---:B------:R-:W-:Y:S02]  /*89b0*/  LOP3.LUT R28, R12.reuse, 0x380038, RZ, 0xc0, !PT ;  /* 0x003800380c1c7812 */ /* 0x040fe400078ec0ff */
[----:B------:R-:W-:Y:S02]  /*89c0*/  SHF.R.U32.HI R89, RZ, 0x6, R12 ;  /* 0x00000006ff597819 */ /* 0x000fe4000001160c */
[----:B------:R-:W-:Y:S02]  /*89d0*/  LOP3.LUT R68, R12, 0x70007, RZ, 0xc0, !PT ;  /* 0x000700070c447812 */ /* 0x000fe400078ec0ff */
[C---:B------:R-:W-:Y:S02]  /*89e0*/  LOP3.LUT R36, R34.reuse, 0x380038, RZ, 0xc0, !PT ;  /* 0x0038003822247812 */ /* 0x040fe400078ec0ff */
[----:B------:R-:W-:Y:S02]  /*89f0*/  SHF.R.U32.HI R33, RZ, 0x6, R34 ;  /* 0x00000006ff217819 */ /* 0x000fe40000011622 */
        /* <DEDUP_REMOVED lines=20> */
[----:B------:R-:W-:Y:S02]  /*8b40*/  LOP3.LUT R31, R31, 0x20002, R12, 0xf8, !PT ;  /* 0x000200021f1f7812 */ /* 0x000fe400078ef80c */
[----:B------:R-:W-:Y:S02]  /*8b50*/  LOP3.LUT R38, R35, 0x380038, RZ, 0xc0, !PT ;  /* 0x0038003823267812 */ /* 0x000fe400078ec0ff */
[----:B------:R-:W-:Y:S02]  /*8b60*/  LOP3.LUT R15, R37, 0x20002, R34, 0xf8, !PT ;  /* 0x00020002250f7812 */ /* 0x000fe400078ef822 */
[----:B------:R-:W-:Y:S02]  /*8b70*/  SHF.R.U32.HI R71, RZ, 0x6, R35 ;  /* 0x00000006ff477819 */ /* 0x000fe40000011623 */
[----:B------:R-:W-:-:S02]  /*8b80*/  LOP3.LUT R39, R39, 0x10001, RZ, 0xc0, !PT ;  /* 0x0001000127277812 */ /* 0x000fc400078ec0ff */
[----:B------:R-:W-:Y:S02]  /*8b90*/  MOV R40, 0x3000 ;  /* 0x0000300000287802 */ /* 0x000fe40000000f00 */
[----:B------:R-:W-:Y:S02]  /*8ba0*/  LOP3.LUT R6, R6, 0x10001, RZ, 0xc0, !PT ;  /* 0x0001000106067812 */ /* 0x000fe400078ec0ff */
[----:B------:R-:W-:Y:S02]  /*8bb0*/  LOP3.LUT R65, R28, 0x64006400, RZ, 0xfc, !PT ;  /* 0x640064001c417812 */ /* 0x000fe400078efcff */
[----:B------:R-:W-:Y:S02]  /*8bc0*/  LOP3.LUT R28, R33, 0x380038, RZ, 0xc0, !PT ;  /* 0x00380038211c7812 */ /* 0x000fe400078ec0ff */
        /* <DEDUP_REMOVED lines=19> */
[----:B------:R-:W-:Y:S02]  /*8d00*/  ISETP.GE.AND P3, PT, R20, 0x2, PT ;  /* 0x000000021400780c */ /* 0x000fe40003f66270 */
[----:B--2---:R-:W-:Y:S02]  /*8d10*/  SHF.R.U32.HI R76, RZ, 0xd, R9 ;  /* 0x0000000dff4c7819 */ /* 0x004fe40000011609 */
[----:B------:R-:W-:Y:S02]  /*8d20*/  SHF.R.U32.HI R78, RZ, 0xd, R10 ;  /* 0x0000000dff4e7819 */ /* 0x000fe4000001160a */
[----:B------:R-:W-:-:S02]  /*8d30*/  LOP3.LUT R76, R31, 0x40004, R76, 0xf8, !PT ;  /* 0x000400041f4c7812 */ /* 0x000fc400078ef84c */
[----:B------:R-:W-:Y:S02]  /*8d40*/  LOP3.LUT R78, R15, 0x40004, R78, 0xf8, !PT ;  /* 0x000400040f4e7812 */ /* 0x000fe400078ef84e */
[----:B------:R-:W-:Y:S02]  /*8d50*/  LOP3.LUT R31, R38, 0x64006400, RZ, 0xfc, !PT ;  /* 0x64006400261f7812 */ /* 0x000fe400078efcff */
[----:B------:R-:W-:Y:S02]  /*8d60*/  LOP3.LUT R15, R36, 0x64006400, RZ, 0xfc, !PT ;  /* 0x64006400240f7812 */ /* 0x000fe400078efcff */
[----:B------:R-:W-:Y:S01]  /*8d70*/  LOP3.LUT R36, R71, 0x380038, RZ, 0xc0, !PT ;  /* 0x0038003847247812 */ /* 0x000fe200078ec0ff */
[----:B------:R-:W-:Y:S01]  /*8d80*/  HFMA2 R32, R31, R40.H0_H0, -132, -132 ;  /* 0xd820d8201f207431 */ /* 0x000fe20000040028 */
        /* <DEDUP_REMOVED lines=13> */
[----:B------:R-:W-:Y:S01]  /*8e60*/  LOP3.LUT R9, R4, 0x64006400, RZ, 0xfc, !PT ;  /* 0x6400640004097812 */ /* 0x000fe200078efcff */
[----:B------:R-:W0:Y:S01]  /*8e70*/  LDS.128 R28, [UR4] ;  /* 0x00000004ff1c7984 */ /* 0x000e220008000c00 */
[--C-:B------:R-:W-:Y:S01]  /*8e80*/  SHF.R.U32.HI R81, RZ, 0xd, R8.reuse ;  /* 0x0000000dff517819 */ /* 0x100fe20000011608 */
[-C--:B------:R-:W-:Y:S01]  /*8e90*/  HFMA2 R53, R53, R40.reuse.H0_H0, -132, -132 ;  /* 0xd820d82035357431 */ /* 0x080fe20000040028 */
[----:B------:R-:W-:Y:S01]  /*8ea0*/  LOP3.LUT R4, R67, 0x380038, RZ, 0xc0, !PT ;  /* 0x0038003843047812 */ /* 0x000fe200078ec0ff */
[----:B------:R-:W-:Y:S01]  /*8eb0*/  HFMA2 R66, R9, R40.H0_H0, -132, -132 ;  /* 0xd820d82009427431 */ /* 0x000fe20000040028 */
[----:B------:R-:W-:-:S02]  /*8ec0*/  SHF.R.U32.HI R80, RZ, 0x6, R8 ;  /* 0x00000006ff507819 */ /* 0x000fc40000011608 */
[C---:B------:R-:W-:Y:S02]  /*8ed0*/  LOP3.LUT R12, R8.reuse, 0x380038, RZ, 0xc0, !PT ;  /* 0x00380038080c7812 */ /* 0x040fe400078ec0ff */
[----:B------:R-:W-:Y:S02]  /*8ee0*/  LOP3.LUT R85, R8, 0x70007, RZ, 0xc0, !PT ;  /* 0x0007000708557812 */ /* 0x000fe400078ec0ff */
[----:B------:R-:W-:Y:S02]  /*8ef0*/  LOP3.LUT R81, R6, 0x40004, R81, 0xf8, !PT ;  /* 0x0004000406517812 */ /* 0x000fe400078ef851 */
[----:B------:R-:W-:Y:S02]  /*8f00*/  LOP3.LUT R8, R69, 0x380038, RZ, 0xc0, !PT ;  /* 0x0038003845087812 */ /* 0x000fe400078ec0ff */
[----:B------:R-:W-:Y:S02]  /*8f10*/  LOP3.LUT R9, R4, 0x64006400, RZ, 0xfc, !PT ;  /* 0x6400640004097812 */ /* 0x000fe400078efcff */
[----:B------:R-:W-:-:S02]  /*8f20*/  LOP3.LUT R6, R89, 0x380038, RZ, 0xc0, !PT ;  /* 0x0038003859067812 */ /* 0x000fc400078ec0ff */
[----:B------:R-:W-:Y:S01]  /*8f30*/  SHF.R.U32.HI R83, RZ, 0x6, R10 ;  /* 0x00000006ff537819 */ /* 0x000fe2000001160a */
[----:B------:R-:W-:Y:S01]  /*8f40*/  HFMA2 R62, R9, R40.H0_H0, -132, -132 ;  /* 0xd820d820093e7431 */ /* 0x000fe20000040028 */
[----:B------:R-:W-:Y:S02]  /*8f50*/  LOP3.LUT R4, R80, 0x380038, RZ, 0xc0, !PT ;  /* 0x0038003850047812 */ /* 0x000fe400078ec0ff */
[C---:B------:R-:W-:Y:S02]  /*8f60*/  LOP3.LUT R37, R10.reuse, 0x380038, RZ, 0xc0, !PT ;  /* 0x003800380a257812 */ /* 0x040fe400078ec0ff */
[----:B------:R-:W-:Y:S02]  /*8f70*/  LOP3.LUT R87, R10, 0x70007, RZ, 0xc0, !PT ;  /* 0x000700070a577812 */ /* 0x000fe400078ec0ff */
        /* <DEDUP_REMOVED lines=78> */
[-C--:B------:R-:W-:Y:S01]  /*9460*/  HFMA2 R71, R73, R28.reuse, RZ.H0_H0 ;  /* 0x0000001c49477231 */ /* 0x080fe200000400ff */
[----:B------:R-:W-:Y:S01]  /*9470*/  LOP3.LUT R69, R69, 0x64006400, RZ, 0xfc, !PT ;  /* 0x6400640045457812 */ /* 0x000fe200078efcff */
[----:B------:R-:W-:Y:S01]  /*9480*/  HFMA2 R28, R33, R28, RZ.H0_H0 ;  /* 0x0000001c211c7231 */ /* 0x000fe200000400ff */
[----:B------:R-:W-:Y:S01]  /*9490*/  LOP3.LUT R67, R67, 0x64006400, RZ, 0xfc, !PT ;  /* 0x6400640043437812 */ /* 0x000fe200078efcff */
[-C--:B------:R-:W-:Y:S01]  /*94a0*/  HFMA2.MMA R15, R66, R29.reuse, R14 ;  /* 0x0000001d420f7235 */ /* 0x080fe2000000000e */
[----:B------:R-:W-:Y:S01]  /*94b0*/  LOP3.LUT R12, R12, 0x64006400, RZ, 0xfc, !PT ;  /* 0x640064000c0c7812 */ /* 0x000fe200078efcff */
        /* <DEDUP_REMOVED lines=89> */
[----:B------:R-:W-:Y:S02]  /*9a50*/  HADD2 R97, R84, -1028, -1028 ;  /* 0xe404e40454617430 */ /* 0x000fe40000000000 */
[-C--:B-1----:R-:W-:Y:S01]  /*9a60*/  HFMA2 R8, R93, R28.reuse, R8 ;  /* 0x0000001c5d087231 */ /* 0x082fe20000000008 */
[-C--:B------:R-:W-:Y:S01]  /*9a70*/  HFMA2.MMA R10, R95, R28.reuse, R10 ;  /* 0x0000001c5f0a7235 */ /* 0x080fe2000000000a */
[----:B------:R-:W-:Y:S01]  /*9a80*/  HFMA2 R13, R97, R28, R13 ;  /* 0x0000001c610d7231 */ /* 0x000fe2000000000d */
[----:B------:R-:W-:Y:S01]  /*9a90*/  HFMA2.MMA R14, R83, R28, R14 ;  /* 0x0000001c530e7235 */ /* 0x000fe2000000000e */
[-C--:B------:R-:W-:Y:S01]  /*9aa0*/  HFMA2 R9, R44, R29.reuse, R8 ;  /* 0x0000001d2c097231 */ /* 0x080fe20000000008 */
[----:B------:R-:W-:Y:S01]  /*9ab0*/  LOP3.LUT R8, R76, 0x64006400, RZ, 0xfc, !PT ;  /* 0x640064004c087812 */ /* 0x000fe200078efcff */
[----:B------:R-:W-:Y:S02]  /*9ac0*/  HADD2 R76, R81, -1028, -1028 ;  /* 0xe404e404514c7430 */ /* 0x000fe40000000000 */
        /* <DEDUP_REMOVED lines=99> */
.L_x_2932:
[----:B------:R-:W-:Y:S01]  /*a100*/  ISETP.LT.AND P3, PT, R5, R18, PT ;  /* 0x000000120500720c */ /* 0x000fe20003f61270 */
[----:B------:R-:W-:Y:S01]  /*a110*/  UIADD3 UR4, UR4, 0x40, URZ ;  /* 0x0000004004047890 */ /* 0x000fe2000fffe03f */
[----:B-----5:R-:W-:Y:S01]  /*a120*/  @!P0 IADD3 R24, R0, R19, RZ ;  /* 0x0000001300188210 */ /* 0x020fe20007ffe0ff */
[----:B------:R-:W-:Y:S01]  /*a130*/  IMAD.WIDE R32, R7, 0x4, R2 ;  /* 0x0000000407207825 */ /* 0x000fe200078e0202 */
[----:B------:R-:W-:-:S09]  /*a140*/  MOV R19, R5 ;  /* 0x0000000500137202 */ /* 0x000fd20000000f00 */
[----:B------:R-:W-:Y:S05]  /*a150*/  @!P2 BRA P3, `(.L_x_2933) ;  /* 0xffffffe400a4a947 */ /* 0x000fea000183ffff */
.L_x_2931:
        /* <DEDUP_REMOVED lines=17> */
.L_x_2937:
[----:B------:R-:W0:Y:S02]  /*a270*/  LDS R2, [R0] ;  /* 0x0000000000027984 */ /* 0x000e240000000800 */
[----:B0-----:R-:W-:-:S06]  /*a280*/  HADD2 R3, R2, R25 ;  /* 0x0000001902037230 */ /* 0x001fcc0000000000 */
[----:B------:R-:W0:Y:S02]  /*a290*/  ATOMS.CAST.SPIN R3, [R0], R2, R3 ;  /* 0x000000020003738d */ /* 0x000e240001800003 */
[----:B0-----:R-:W-:-:S13]  /*a2a0*/  ISETP.EQ.U32.AND P0, PT, R3, 0x1, PT ;  /* 0x000000010300780c */ /* 0x001fda0003f02070 */
[----:B------:R-:W-:Y:S05]  /*a2b0*/  @!P0 BRA `(.L_x_2937) ;  /* 0xfffffffc00ec8947 */ /* 0x000fea000383ffff */
[----:B------:R-:W-:Y:S05]  /*a2c0*/  BRA `(.L_x_2935) ;  /* 0x00000000000c7947 */ /* 0x000fea0003800000 */
.L_x_2936:
[----:B------:R-:W2:Y:S02]  /*a2d0*/  LD.E R0, desc[UR6][R4.64] ;  /* 0x0000000604007980 */ /* 0x000ea4000c101900 */
[----:B--2---:R-:W-:-:S05]  /*a2e0*/  IADD3 R3, R25, R0, RZ ;  /* 0x0000000019037210 */ /* 0x004fca0007ffe0ff */
[----:B------:R0:W-:Y:S02]  /*a2f0*/  ST.E desc[UR6][R4.64], R3 ;  /* 0x0000000304007985 */ /* 0x0001e4000c101906 */
.L_x_2935:
[----:B------:R-:W-:Y:S05]  /*a300*/  BSYNC B0 ;  /* 0x0000000000007941 */ /* 0x000fea0003800000 */
.L_x_2934:
[----:B------:R1:W-:Y:S01]  /*a310*/  ATOM.E.ADD.F16x2.RN.STRONG.GPU P0, RZ, desc[UR6][R4.64+0x4], R26 ;  /* 0x0000041a04ff79a2 */ /* 0x0003e2000810e1c6 */
[----:B------:R-:W-:Y:S04]  /*a320*/  BSSY B0, `(.L_x_2938) ;  /* 0x000000f000007945 */ /* 0x000fe80003800000 */
[----:B-1----:R-:W-:Y:S05]  /*a330*/  @P0 BRA `(.L_x_2939) ;  /* 0x0000000000340947 */ /* 0x002fea0003800000 */
[----:B------:R-:W1:Y:S02]  /*a340*/  QSPC.E.S P0, RZ, [R4+0x4] ;  /* 0x0000040004ff73aa */ /* 0x000e640000000500 */
[----:B-1----:R-:W-:Y:S05]  /*a350*/  @!P0 BRA `(.L_x_2940) ;  /* 0x0000000000208947 */ /* 0x002fea0003800000 */
[----:B------:R-:W-:-:S04]  /*a360*/  MOV R2, R4 ;  /* 0x0000000400027202 */ /* 0x000fc80000000f00 */
[----:B------:R-:W-:-:S07]  /*a370*/  MOV R0, R2 ;  /* 0x0000000200007202 */ /* 0x000fce0000000f00 */
.L_x_2941:
[----:B------:R-:W0:Y:S02]  /*a380*/  LDS R2, [R0+0x4] ;  /* 0x0000040000027984 */ /* 0x000e240000000800 */
[----:B0-----:R-:W-:-:S10]  /*a390*/  HFMA2.MMA R3, R2, 1, 1, R26 ;  /* 0x3c003c0002037835 */ /* 0x001fd4000000001a */
[----:B------:R-:W0:Y:S02]  /*a3a0*/  ATOMS.CAST.SPIN R3, [R0+0x4], R2, R3 ;  /* 0x000004020003738d */ /* 0x000e240001800003 */
[----:B0-----:R-:W-:-:S13]  /*a3b0*/  ISETP.EQ.U32.AND P0, PT, R3, 0x1, PT ;  /* 0x000000010300780c */ /* 0x001fda0003f02070 */
[----:B------:R-:W-:Y:S05]  /*a3c0*/  @!P0 BRA `(.L_x_2941) ;  /* 0xfffffffc00ec8947 */ /* 0x000fea000383ffff */
[----:B------:R-:W-:Y:S05]  /*a3d0*/  BRA `(.L_x_2939) ;  /* 0x00000000000c7947 */ /* 0x000fea0003800000 */
.L_x_2940:
[----:B------:R-:W0:Y:S02]  /*a3e0*/  LD.E R0, desc[UR6][R4.64+0x4] ;  /* 0x0000040604007980 */ /* 0x000e24000c101900 */
[----:B0-----:R-:W-:-:S05]  /*a3f0*/  IADD3 R3, R26, R0, RZ ;  /* 0x000000001a037210 */ /* 0x001fca0007ffe0ff */
[----:B------:R1:W-:Y:S02]  /*a400*/  ST.E desc[UR6][R4.64+0x4], R3 ;  /* 0x0000040304007985 */ /* 0x0003e4000c101906 */
.L_x_2939:
[----:B------:R-:W-:Y:S05]  /*a410*/  BSYNC B0 ;  /* 0x0000000000007941 */ /* 0x000fea0003800000 */
.L_x_2938:
        /* <DEDUP_REMOVED lines=11> */
.L_x_2945:
[----:B------:R-:W0:Y:S02]  /*a4d0*/  LDS R2, [R0] ;  /* 0x0000000000027984 */ /* 0x000e240000000800 */
[----:B0-----:R-:W-:-:S06]  /*a4e0*/  HADD2 R3, R2, R21 ;  /* 0x0000001502037230 */ /* 0x001fcc0000000000 */
[----:B------:R-:W0:Y:S02]  /*a4f0*/  ATOMS.CAST.SPIN R3, [R0], R2, R3 ;  /* 0x000000020003738d */ /* 0x000e240001800003 */
[----:B0-----:R-:W-:-:S13]  /*a500*/  ISETP.EQ.U32.AND P0, PT, R3, 0x1, PT ;  /* 0x000000010300780c */ /* 0x001fda0003f02070 */
[----:B------:R-:W-:Y:S05]  /*a510*/  @!P0 BRA `(.L_x_2945) ;  /* 0xfffffffc00ec8947 */ /* 0x000fea000383ffff */
[----:B------:R-:W-:Y:S05]  /*a520*/  BRA `(.L_x_2943) ;  /* 0x00000000000c7947 */ /* 0x000fea0003800000 */
.L_x_2944:
[----:B------:R-:W2:Y:S02]  /*a530*/  LD.E R0, desc[UR6][R4.64] ;  /* 0x0000000604007980 */ /* 0x000ea4000c101900 */
[----:B--2---:R-:W-:-:S05]  /*a540*/  IADD3 R3, R21, R0, RZ ;  /* 0x0000000015037210 */ /* 0x004fca0007ffe0ff */
[----:B------:R0:W-:Y:S02]  /*a550*/  ST.E desc[UR6][R4.64], R3 ;  /* 0x0000000304007985 */ /* 0x0001e4000c101906 */
.L_x_2943:
[----:B------:R-:W-:Y:S05]  /*a560*/  BSYNC B0 ;  /* 0x0000000000007941 */ /* 0x000fea0003800000 */
.L_x_2942:
[----:B------:R1:W-:Y:S02]  /*a570*/  ATOM.E.ADD.F16x2.RN.STRONG.GPU P0, RZ, desc[UR6][R4.64+0x4], R23 ;  /* 0x0000041704ff79a2 */ /* 0x0003e4000810e1c6 */
[----:B-1----:R-:W-:Y:S05]  /*a580*/  @P0 EXIT ;  /* 0x000000000000094d */ /* 0x002fea0003800000 */
[----:B------:R-:W1:Y:S02]  /*a590*/  QSPC.E.S P0, RZ, [R4+0x4] ;  /* 0x0000040004ff73aa */ /* 0x000e640000000500 */
[----:B-1----:R-:W-:Y:S05]  /*a5a0*/  @!P0 BRA `(.L_x_2946) ;  /* 0x0000000000208947 */ /* 0x002fea0003800000 */
[----:B------:R-:W-:-:S04]  /*a5b0*/  MOV R2, R4 ;  /* 0x0000000400027202 */ /* 0x000fc80000000f00 */
[----:B------:R-:W-:-:S07]  /*a5c0*/  MOV R0, R2 ;  /* 0x0000000200007202 */ /* 0x000fce0000000f00 */
.L_x_2947:
[----:B------:R-:W0:Y:S02]  /*a5d0*/  LDS R2, [R0+0x4] ;  /* 0x0000040000027984 */ /* 0x000e240000000800 */
[----:B0-----:R-:W-:-:S10]  /*a5e0*/  HFMA2.MMA R3, R2, 1, 1, R23 ;  /* 0x3c003c0002037835 */ /* 0x001fd40000000017 */
[----:B------:R-:W0:Y:S02]  /*a5f0*/  ATOMS.CAST.SPIN R3, [R0+0x4], R2, R3 ;  /* 0x000004020003738d */ /* 0x000e240001800003 */
[----:B0-----:R-:W-:-:S13]  /*a600*/  ISETP.EQ.U32.AND P0, PT, R3, 0x1, PT ;  /* 0x000000010300780c */ /* 0x001fda0003f02070 */
[----:B------:R-:W-:Y:S05]  /*a610*/  @!P0 BRA `(.L_x_2947) ;  /* 0xfffffffc00ec8947 */ /* 0x000fea000383ffff */
[----:B------:R-:W-:Y:S05]  /*a620*/  EXIT ;  /* 0x000000000000794d */ /* 0x000fea0003800000 */
.L_x_2946:
[----:B------:R-:W0:Y:S02]  /*a630*/  LD.E R0, desc[UR6][R4.64+0x4] ;  /* 0x0000040604007980 */ /* 0x000e24000c101900 */
[----:B0-----:R-:W-:-:S05]  /*a640*/  IADD3 R3, R23, R0, RZ ;  /* 0x0000000017037210 */ /* 0x001fca0007ffe0ff */
[----:B------:R-:W-:Y:S01]  /*a650*/  ST.E desc[UR6][R4.64+0x4], R3 ;  /* 0x0000040304007985 */ /* 0x000fe2000c101906 */
[----:B------:R-:W-:Y:S05]  /*a660*/  EXIT ;  /* 0x000000000000794d */ /* 0x000fea0003800000 */
.L_x_2948:
        /* <DEDUP_REMOVED lines=9> */
.L_x_4206:


//--------------------- .text._Z23gemm_half_q_half_kernelILi2ELi20ELb0ELb0ELi64EEvPK6__halfPKjS4_S2_PS0_iiiiPKtS7_iiiiiibS2_i --------------------------
	.section	.text._Z23gemm_half_q_half_kernelILi2ELi20ELb0ELb0ELi64EEvPK6__halfPKjS4_S2_PS0_iiiiPKtS7_iiiiiibS2_i,"ax",@progbits
	.align	128
        .global         _Z23gemm_half_q_half_kernelILi2ELi20ELb0ELb0ELi64EEvPK6__halfPKjS4_S2_PS0_iiiiPKtS7_iiiiiibS2_i
        .type           _Z23gemm_half_q_half_kernelILi2ELi20ELb0ELb0ELi64EEvPK6__halfPKjS4_S2_PS0_iiiiPKtS7_iiiiiibS2_i,@function
        .size           _Z23gemm_half_q_half_kernelILi2ELi20ELb0ELb0ELi64EEvPK6__halfPKjS4_S2_PS0_iiiiPKtS7_iiiiiibS2_i,(.L_x_4207 - _Z23gemm_half_q_half_kernelILi2ELi20ELb0ELb0ELi64EEvPK6__halfPKjS4_S2_PS0_iiiiPKtS7_iiiiiibS2_i)
        .other          _Z23gemm_half_q_half_kernelILi2ELi20ELb0ELb0ELi64EEvPK6__halfPKjS4_S2_PS0_iiiiPKtS7_iiiiiibS2_i,@"STO_CUDA_ENTRY STV_DEFAULT"
_Z23gemm_half_q_half_kernelILi2ELi20ELb0ELb0ELi64EEvPK6__halfPKjS4_S2_PS0_iiiiPKtS7_iiiiiibS2_i:
.text._Z23gemm_half_q_half_kernelILi2ELi20ELb0ELb0ELi64EEvPK6__halfPKjS4_S2_PS0_iiiiPKtS7_iiiiiibS2_i:
[----:B------:R-:W0:Y:S01]  /*0000*/  LDC R1, c[0x0][0x28] ;  /* 0x00000a00ff017b82 */ /* 0x000e220000000800 */
[----:B------:R-:W1:Y:S07]  /*0010*/  S2R R14, SR_CTAID.Z ;  /* 0x00000000000e7919 */ /* 0x000e6e0000002700 */
[----:B------:R-:W2:Y:S01]  /*0020*/  LDC R3, c[0x0][0x238] ;  /* 0x00008e00ff037b82 */ /* 0x000ea20000000800 */
[----:B------:R-:W-:Y:S01]  /*0030*/  ULDC.64 UR8, c[0x0][0x208] ;  /* 0x0000820000087ab9 */ /* 0x000fe20000000a00 */
[----:B------:R-:W-:Y:S01]  /*0040*/  BSSY B0, `(.L_x_2949) ;  /* 0x0000078000007945 */ /* 0x000fe20003800000 */
[----:B------:R-:W2:Y:S01]  /*0050*/  S2R R12, SR_CTAID.Y ;  /* 0x00000000000c7919 */ /* 0x000ea20000002600 */
[----:B0-----:R-:W-:Y:S01]  /*0060*/  VIADD R1, R1, 0xfffffff0 ;  /* 0xfffffff001017836 */ /* 0x001fe20000000000 */
[----:B------:R-:W0:Y:S03]  /*0070*/  S2R R15, SR_TID.X ;  /* 0x00000000000f7919 */ /* 0x000e260000002100 */
[----:B------:R-:W3:Y:S08]  /*0080*/  LDC R17, c[0x0][0x240] ;  /* 0x00009000ff117b82 */ /* 0x000ef00000000800 */
[----:B------:R-:W4:Y:S01]  /*0090*/  S2UR UR4, SR_CTAID.X ;  /* 0x00000000000479c3 */ /* 0x000f220000002500 */
[----:B-1----:R-:W-:-:S02]  /*00a0*/  IMAD.SHL.U32 R20, R14, 0x40, RZ ;  /* 0x000000400e147824 */ /* 0x002fc400078e00ff */
[----:B--2---:R-:W-:-:S03]  /*00b0*/  IMAD R0, R12, -0x2, R3 ;  /* 0xfffffffe0c007824 */ /* 0x004fc600078e0203 */
[C---:B---3--:R-:W-:Y:S02]  /*00c0*/  VIADDMNMX R21, R20.reuse, 0x40, R17, PT ;  /* 0x0000004014157846 */ /* 0x048fe40003800111 */
[----:B0-----:R-:W-:Y:S01]  /*00d0*/  IADD3 R2, R20, R15, RZ ;  /* 0x0000000f14027210 */ /* 0x001fe20007ffe0ff */
[----:B----4-:R-:W-:Y:S01]  /*00e0*/  USHF.L.U32 UR4, UR4, 0x8, URZ ;  /* 0x0000000804047899 */ /* 0x010fe2000800063f */
[C---:B------:R-:W-:Y:S02]  /*00f0*/  ISETP.GE.AND P1, PT, R0.reuse, 0x1, PT ;  /* 0x000000010000780c */ /* 0x040fe40003f26270 */
        /* <DEDUP_REMOVED lines=17> */
[----:B------:R-:W-:Y:S02]  /*0210*/  IMAD.MOV.U32 R13, RZ, RZ, RZ ;  /* 0x000000ffff0d7224 */ /* 0x000fe400078e00ff */
[----:B------:R-:W-:Y:S01]  /*0220*/  IMAD.SHL.U32 R3, R2, 0x2, RZ ;  /* 0x0000000202037824 */ /* 0x000fe200078e00ff */
[----:B0-----:R-:W-:-:S04]  /*0230*/  ULEA UR5, UR6, UR5, 0x18 ;  /* 0x0000000506057291 */ /* 0x001fc8000f8ec03f */
        /* <DEDUP_REMOVED lines=9> */
.L_x_2953:
[C---:B------:R-:W-:Y:S01]  /*02d0*/  IMAD.WIDE R6, R17.reuse, 0x2, R2 ;  /* 0x0000000211067825 */ /* 0x040fe200078e0202 */
[----:B------:R0:W2:Y:S03]  /*02e0*/  LDG.E.U16.CONSTANT R16, desc[UR8][R2.64] ;  /* 0x0000000802107981 */ /* 0x0000a6000c1e9500 */
[C---:B------:R-:W-:Y:S02]  /*02f0*/  IMAD.WIDE R8, R17.reuse, 0x2, R6 ;  /* 0x0000000211087825 */ /* 0x040fe400078e0206 */
[----:B------:R-:W3:Y:S02]  /*0300*/  LDG.E.U16.CONSTANT R6, desc[UR8][R6.64] ;  /* 0x0000000806067981 */ /* 0x000ee4000c1e9500 */
[----:B------:R-:W-:Y:S02]  /*0310*/  IMAD.WIDE R10, R17, 0x2, R8 ;  /* 0x00000002110a7825 */ /* 0x000fe400078e0208 */
[----:B------:R-:W4:Y:S04]  /*0320*/  LDG.E.U16.CONSTANT R8, desc[UR8][R8.64] ;  /* 0x0000000808087981 */ /* 0x000f28000c1e9500 */
[----:B------:R-:W5:Y:S01]  /*0330*/  LDG.E.U16.CONSTANT R18, desc[UR8][R10.64] ;  /* 0x000000080a127981 */ /* 0x000f62000c1e9500 */
[----:B------:R-:W-:-:S05]  /*0340*/  VIADD R13, R13, 0x4 ;  /* 0x000000040d0d7836 */ /* 0x000fca0000000000 */
[----:B------:R-:W-:Y:S01]  /*0350*/  ISETP.GE.AND P2, PT, R13, R24, PT ;  /* 0x000000180d00720c */ /* 0x000fe20003f46270 */
[----:B0-----:R-:W-:Y:S01]  /*0360*/  IMAD.WIDE R2, R17, 0x2, R10 ;  /* 0x0000000211027825 */ /* 0x001fe200078e020a */
[----:B--2---:R-:W-:Y:S04]  /*0370*/  STS.U16 [R5], R16 ;  /* 0x0000001005007388 */ /* 0x004fe80000000400 */
[----:B---3--:R-:W-:Y:S04]  /*0380*/  STS.U16 [R5+0x80], R6 ;  /* 0x0000800605007388 */ /* 0x008fe80000000400 */
[----:B----4-:R-:W-:Y:S04]  /*0390*/  STS.U16 [R5+0x100], R8 ;  /* 0x0001000805007388 */ /* 0x010fe80000000400 */
[----:B-----5:R0:W-:Y:S02]  /*03a0*/  STS.U16 [R5+0x180], R18 ;  /* 0x0001801205007388 */ /* 0x0201e40000000400 */
[----:B0-----:R-:W-:Y:S01]  /*03b0*/  VIADD R5, R5, 0x200 ;  /* 0x0000020005057836 */ /* 0x001fe20000000000 */
[----:B------:R-:W-:Y:S06]  /*03c0*/  @!P2 BRA `(.L_x_2953) ;  /* 0xfffffffc00c0a947 */ /* 0x000fec000383ffff */
.L_x_2952:
[----:B------:R-:W-:-:S04]  /*03d0*/  IADD3 R6, R22, -R13, RZ ;  /* 0x8000000d16067210 */ /* 0x000fc80007ffe0ff */
[----:B------:R-:W-:-:S13]  /*03e0*/  ISETP.GT.AND P2, PT, R6, 0x1, PT ;  /* 0x000000010600780c */ /* 0x000fda0003f44270 */
[----:B------:R-:W-:Y:S01]  /*03f0*/  @P2 IMAD.WIDE R6, R17, 0x2, R2 ;  /* 0x0000000211062825 */ /* 0x000fe200078e0202 */
[----:B------:R0:W2:Y:S04]  /*0400*/  @P2 LDG.E.U16.CONSTANT R8, desc[UR8][R2.64] ;  /* 0x0000000802082981 */ /* 0x0000a8000c1e9500 */
[----:B------:R-:W3:Y:S01]  /*0410*/  @P2 LDG.E.U16.CONSTANT R10, desc[UR8][R6.64] ;  /* 0x00000008060a2981 */ /* 0x000ee2000c1e9500 */
[----:B------:R-:W-:Y:S01]  /*0420*/  @P2 VIADD R13, R13, 0x2 ;  /* 0x000000020d0d2836 */ /* 0x000fe20000000000 */
[----:B------:R-:W-:-:S04]  /*0430*/  @P2 PLOP3.LUT P0, PT, PT, PT, PT, 0x8, 0x0 ;  /* 0x000000000000281c */ /* 0x000fc80003f0e170 */
[----:B------:R-:W-:Y:S01]  /*0440*/  ISETP.LT.OR P0, PT, R13, R22, P0 ;  /* 0x000000160d00720c */ /* 0x000fe20000701670 */
[----:B0-----:R-:W-:Y:S01]  /*0450*/  @P2 IMAD.WIDE R2, R17, 0x2, R6 ;  /* 0x0000000211022825 */ /* 0x001fe200078e0206 */
[----:B--2---:R-:W-:Y:S04]  /*0460*/  @P2 STS.U16 [R5], R8 ;  /* 0x0000000805002388 */ /* 0x004fe80000000400 */
[----:B---3--:R0:W-:Y:S02]  /*0470*/  @P2 STS.U16 [R5+0x80], R10 ;  /* 0x0000800a05002388 */ /* 0x0081e40000000400 */
[----:B0-----:R-:W-:-:S05]  /*0480*/  @P2 VIADD R5, R5, 0x100 ;  /* 0x0000010005052836 */ /* 0x001fca0000000000 */
[----:B------:R-:W-:Y:S05]  /*0490*/  @!P0 BRA `(.L_x_2950) ;  /* 0x0000000000c88947 */ /* 0x000fea0003800000 */
[----:B------:R-:W2:Y:S04]  /*04a0*/  LDG.E.U16.CONSTANT R2, desc[UR8][R2.64] ;  /* 0x0000000802027981 */ /* 0x000ea8000c1e9500 */
[----:B--2---:R0:W-:Y:S01]  /*04b0*/  STS.U16 [R5], R2 ;  /* 0x0000000205007388 */ /* 0x0041e20000000400 */
[----:B------:R-:W-:Y:S05]  /*04c0*/  BRA `(.L_x_2950) ;  /* 0x0000000000bc7947 */ /* 0x000fea0003800000 */
.L_x_2951:
[----:B------:R-:W0:Y:S01]  /*04d0*/  S2UR UR6, SR_CgaCtaId ;  /* 0x00000000000679c3 */ /* 0x000e220000008800 */
[----:B------:R-:W-:Y:S01]  /*04e0*/  IMAD R5, R12, R17, RZ ;  /* 0x000000110c057224 */ /* 0x000fe200078e02ff */
[----:B------:R-:W-:Y:S01]  /*04f0*/  ISETP.GT.AND P2, PT, R22, 0x3, PT ;  /* 0x000000031600780c */ /* 0x000fe20003f44270 */
[----:B------:R-:W-:Y:S01]  /*0500*/  UMOV UR5, 0x400 ;  /* 0x0000040000057882 */ /* 0x000fe20000000000 */
[----:B------:R-:W-:Y:S01]  /*0510*/  ULDC.64 UR10, c[0x0][0x210] ;  /* 0x00008400000a7ab9 */ /* 0x000fe20000000a00 */
[----:B------:R-:W-:Y:S01]  /*0520*/  IMAD.MOV.U32 R13, RZ, RZ, RZ ;  /* 0x000000ffff0d7224 */ /* 0x000fe200078e00ff */
        /* <DEDUP_REMOVED lines=9> */
[----:B------:R-:W-:Y:S01]  /*05c0*/  PLOP3.LUT P0, PT, PT, PT, PT, 0x8, 0x0 ;  /* 0x000000000000781c */ /* 0x000fe20003f0e170 */
[----:B------:R-:W-:-:S12]  /*05d0*/  VIADD R24, R22, 0xfffffffd ;  /* 0xfffffffd16187836 */ /* 0x000fd80000000000 */
.L_x_2955:
        /* <DEDUP_REMOVED lines=16> */
.L_x_2954:
[----:B------:R-:W-:-:S05]  /*06e0*/  IMAD.IADD R6, R22, 0x1, -R13 ;  /* 0x0000000116067824 */ /* 0x000fca00078e0a0d */
        /* <DEDUP_REMOVED lines=11> */
[----:B0-----:R-:W-:-:S05]  /*07a0*/  @P2 VIADD R5, R5, 0x100 ;  /* 0x0000010005052836 */ /* 0x001fca0000000000 */
[----:B----4-:R1:W-:Y:S02]  /*07b0*/  @P0 STS.U16 [R5], R8 ;  /* 0x0000000805000388 */ /* 0x0103e40000000400 */
.L_x_2950:
[----:B------:R-:W-:Y:S05]  /*07c0*/  BSYNC B0 ;  /* 0x0000000000007941 */ /* 0x000fea0003800000 */
.L_x_2949:
[----:B------:R-:W-:Y:S02]  /*07d0*/  ULDC UR5, c[0x0][0x23c] ;  /* 0x00008f0000057ab9 */ /* 0x000fe40000000800 */
[----:B------:R-:W-:-:S05]  /*07e0*/  IMAD.U32 R23, RZ, RZ, UR5 ;  /* 0x00000005ff177e24 */ /* 0x000fca000f8e00ff */
        /* <DEDUP_REMOVED lines=13> */
[----:B-1----:R-:W-:-:S05]  /*08c0*/  LEA R5, R15, R0, 0x2 ;  /* 0x000000000f057211 */ /* 0x002fca00078e10ff */
[----:B0-----:R-:W-:-:S04]  /*08d0*/  IMAD.WIDE R2, R5, 0x2, R2 ;  /* 0x0000000205027825 */ /* 0x001fc800078e0202 */
[----:B------:R-:W-:Y:S01]  /*08e0*/  IMAD.MOV.U32 R5, RZ, RZ, RZ ;  /* 0x000000ffff057224 */ /* 0x000fe200078e00ff */
[----:B------:R-:W-:Y:S06]  /*08f0*/  @!P2 BRA `(.L_x_2957) ;  /* 0x000000000034a947 */ /* 0x000fec0003800000 */
[----:B------:R-:W-:Y:S01]  /*0900*/  PLOP3.LUT P0, PT, PT, PT, PT, 0x8, 0x0 ;  /* 0x000000000000781c */ /* 0x000fe20003f0e170 */
[----:B------:R-:W-:-:S12]  /*0910*/  VIADD R0, R22, 0xfffffffd ;  /* 0xfffffffd16007836 */ /* 0x000fd80000000000 */
.L_x_2958:
        /* <DEDUP_REMOVED lines=11> */
.L_x_2957:
[----:B------:R-:W-:-:S05]  /*09d0*/  IMAD.IADD R0, R22, 0x1, -R5 ;  /* 0x0000000116007824 */ /* 0x000fca00078e0a05 */
[----:B------:R-:W-:-:S13]  /*09e0*/  ISETP.GT.AND P2, PT, R0, 0x1, PT ;  /* 0x000000010000780c */ /* 0x000fda0003f44270 */
[----:B------:R-:W-:Y:S01]  /*09f0*/  @P2 VIADD R5, R5, 0x2 ;  /* 0x0000000205052836 */ /* 0x000fe20000000000 */
[----:B------:R-:W-:Y:S01]  /*0a00*/  @P2 PLOP3.LUT P0, PT, PT, PT, PT, 0x8, 0x0 ;  /* 0x000000000000281c */ /* 0x000fe20003f0e170 */
[----:B-1----:R-:W-:Y:S01]  /*0a10*/  @P2 IMAD.WIDE R6, R23, 0x2, R2 ;  /* 0x0000000217062825 */ /* 0x002fe200078e0202 */
[----:B------:R0:W-:Y:S02]  /*0a20*/  @P2 STG.E.64 desc[UR8][R2.64], RZ ;  /* 0x000000ff02002986 */ /* 0x0001e4000c101b08 */
[----:B------:R-:W-:Y:S02]  /*0a30*/  ISETP.LT.OR P0, PT, R5, R22, P0 ;  /* 0x000000160500720c */ /* 0x000fe40000701670 */
[----:B------:R2:W-:Y:S01]  /*0a40*/  @P2 STG.E.64 desc[UR8][R6.64], RZ ;  /* 0x000000ff06002986 */ /* 0x0005e2000c101b08 */
[----:B0-----:R-:W-:-:S10]  /*0a50*/  @P2 IMAD.WIDE R2, R23, 0x2, R6 ;  /* 0x0000000217022825 */ /* 0x001fd400078e0206 */
[----:B------:R2:W-:Y:S02]  /*0a60*/  @P0 STG.E.64 desc[UR8][R2.64], RZ ;  /* 0x000000ff02000986 */ /* 0x0005e4000c101b08 */
.L_x_2956:
        /* <DEDUP_REMOVED lines=9> */
[----:B------:R-:W-:Y:S01]  /*0b00*/  SHF.R.S32.HI R7, RZ, 0x1f, R4 ;  /* 0x0000001fff077819 */ /* 0x000fe20000011404 */
[----:B-1----:R-:W-:Y:S01]  /*0b10*/  IMAD.SHL.U32 R5, R4, 0x4, RZ ;  /* 0x0000000404057824 */ /* 0x002fe200078e00ff */
[----:B------:R-:W-:Y:S01]  /*0b20*/  MOV R18, R20 ;  /* 0x0000001400127202 */ /* 0x000fe20000000f00 */
[----:B------:R-:W-:Y:S01]  /*0b30*/  IMAD.MOV.U32 R17, RZ, RZ, RZ ;  /* 0x000000ffff117224 */ /* 0x000fe200078e00ff */
[----:B------:R-:W-:Y:S02]  /*0b40*/  LEA.HI R7, R7, R4, RZ, 0x3 ;  /* 0x0000000407077211 */ /* 0x000fe400078f18ff */
[----:B------:R-:W-:Y:S01]  /*0b50*/  LOP3.LUT R5, R5, 0x10, RZ, 0xc0, !PT ;  /* 0x0000001005057812 */ /* 0x000fe200078ec0ff */
[----:B------:R-:W1:Y:S01]  /*0b60*/  LDC.64 R14, c[0x0][0x228] ;  /* 0x00008a00ff0e7b82 */ /* 0x000e620000000a00 */
[----:B0-----:R-:W-:-:S07]  /*0b70*/  SHF.R.S32.HI R16, RZ, 0x3, R7 ;  /* 0x00000003ff107819 */ /* 0x001fce0000011407 */
.L_x_2960:
[----:B0----5:R-:W-:-:S04]  /*0b80*/  IMAD.IADD R6, R0, 0x1, R17 ;  /* 0x0000000100067824 */ /* 0x021fc800078e0211 */
        /* <DEDUP_REMOVED lines=14> */
[--C-:B------:R-:W-:Y:S01]  /*0c70*/  SHF.R.U32.HI R2, RZ, 0xc, R19.reuse ;  /* 0x0000000cff027819 */ /* 0x100fe20000011613 */
[----:B------:R-:W-:Y:S01]  /*0c80*/  VIADD R24, R24, 0x1 ;  /* 0x0000000118187836 */ /* 0x000fe20000000000 */
[----:B------:R-:W-:Y:S02]  /*0c90*/  SHF.R.U32.HI R19, RZ, 0x8, R19 ;  /* 0x00000008ff137819 */ /* 0x000fe40000011613 */
[----:B------:R-:W-:Y:S01]  /*0ca0*/  LOP3.LUT R25, R25, 0xf, RZ, 0xc0, !PT ;  /* 0x0000000f19197812 */ /* 0x000fe200078ec0ff */
[----:B------:R-:W-:Y:S01]  /*0cb0*/  IMAD R24, R24, R24, RZ ;  /* 0x0000001818187224 */ /* 0x000fe200078e02ff */
[----:B------:R-:W-:Y:S01]  /*0cc0*/  LOP3.LUT R19, R19, 0xf, RZ, 0xc0, !PT ;  /* 0x0000000f13137812 */ /* 0x000fe200078ec0ff */
[----:B----4-:R-:W-:Y:S01]  /*0cd0*/  IMAD.IADD R18, R9, 0x1, R18 ;  /* 0x0000000109127824 */ /* 0x010fe200078e0212 */
[----:B------:R-:W-:-:S02]  /*0ce0*/  LOP3.LUT R2, R2, 0xf, RZ, 0xc0, !PT ;  /* 0x0000000f02027812 */ /* 0x000fc400078ec0ff */
[----:B------:R-:W-:Y:S01]  /*0cf0*/  IADD3 R25, R25, 0x1, RZ ;  /* 0x0000000119197810 */ /* 0x000fe20007ffe0ff */
[----:B------:R-:W-:Y:S01]  /*0d00*/  VIADD R19, R19, 0x1 ;  /* 0x0000000113137836 */ /* 0x000fe20000000000 */
[----:B------:R-:W-:Y:S01]  /*0d10*/  I2F.F16 R24, R24 ;  /* 0x0000001800187306 */ /* 0x000fe20000200c00 */
[----:B------:R-:W-:Y:S01]  /*0d20*/  VIADD R2, R2, 0x1 ;  /* 0x0000000102027836 */ /* 0x000fe20000000000 */
[----:B------:R-:W-:Y:S01]  /*0d30*/  ISETP.GE.AND P2, PT, R18, R21, PT ;  /* 0x000000151200720c */ /* 0x000fe20003f46270 */
[----:B------:R-:W-:Y:S02]  /*0d40*/  IMAD R25, R25, R25, RZ ;  /* 0x0000001919197224 */ /* 0x000fe400078e02ff */
[----:B------:R-:W-:Y:S02]  /*0d50*/  IMAD R19, R19, R19, RZ ;  /* 0x0000001313137224 */ /* 0x000fe400078e02ff */
[----:B0-----:R-:W-:Y:S02]  /*0d60*/  IMAD R7, R2, R2, RZ ;  /* 0x0000000202077224 */ /* 0x001fe400078e02ff */
[----:B------:R-:W0:Y:S08]  /*0d70*/  I2F.F16 R25, R25 ;  /* 0x0000001900197306 */ /* 0x000e300000200c00 */
[----:B------:R-:W-:Y:S01]  /*0d80*/  I2F.F16 R2, R7 ;  /* 0x0000000700027306 */ /* 0x000fe20000200c00 */
[----:B0-----:R-:W-:-:S07]  /*0d90*/  PRMT R25, R24, 0x5410, R25 ;  /* 0x0000541018197816 */ /* 0x001fce0000000019 */
[----:B------:R-:W0:Y:S02]  /*0da0*/  I2F.F16 R19, R19 ;  /* 0x0000001300137306 */ /* 0x000e240000200c00 */
[----:B0-----:R-:W-:Y:S01]  /*0db0*/  PRMT R3, R19, 0x5410, R2 ;  /* 0x0000541013037816 */ /* 0x001fe20000000002 */
[----:B---3--:R-:W-:-:S04]  /*0dc0*/  HMUL2 R2, R25, R6.H0_H0 ;  /* 0x2000000619027232 */ /* 0x008fc80000000000 */
[----:B------:R-:W-:Y:S01]  /*0dd0*/  HMUL2 R3, R3, R6.H0_H0 ;  /* 0x2000000603037232 */ /* 0x000fe20000000000 */
[C---:B------:R-:W-:Y:S01]  /*0de0*/  LEA R6, R17.reuse, R1, 0x3 ;  /* 0x0000000111067211 */ /* 0x040fe200078e18ff */
[----:B------:R-:W-:-:S04]  /*0df0*/  VIADD R17, R17, 0x1 ;  /* 0x0000000111117836 */ /* 0x000fc80000000000 */
[----:B------:R0:W-:Y:S01]  /*0e00*/  STL.64 [R6], R2 ;  /* 0x0000000206007387 */ /* 0x0001e20000100a00 */
[----:B------:R-:W-:Y:S05]  /*0e10*/  @!P2 BRA `(.L_x_2960) ;  /* 0xfffffffc0058a947 */ /* 0x000fea000383ffff */
.L_x_2959:
        /* <DEDUP_REMOVED lines=10> */
[C---:B------:R-:W-:Y:S02]  /*0ec0*/  ISETP.GT.AND P6, PT, R20.reuse, UR5, PT ;  /* 0x0000000514007c0c */ /* 0x040fe4000bfc4270 */
[----:B------:R-:W-:Y:S01]  /*0ed0*/  LEA.HI R8, R5, R0, RZ, 0x5 ;  /* 0x0000000005087211 */ /* 0x000fe200078f28ff */
[----:B------:R-:W-:Y:S01]  /*0ee0*/  HFMA2.MMA R0, -RZ, RZ, 0, 0 ;  /* 0x00000000ff007435 */ /* 0x000fe200000001ff */
[----:B------:R-:W-:Y:S01]  /*0ef0*/  IMAD.MOV.U32 R5, RZ, RZ, RZ ;  /* 0x000000ffff057224 */ /* 0x000fe200078e00ff */
[C---:B0-----:R-:W-:Y:S02]  /*0f00*/  ISETP.GT.AND P3, PT, R20.reuse, R2, PT ;  /* 0x000000021400720c */ /* 0x041fe40003f64270 */
[----:B---3--:R-:W-:Y:S01]  /*0f10*/  ISETP.GT.AND P5, PT, R20, R3, PT ;  /* 0x000000031400720c */ /* 0x008fe20003fa4270 */
[----:B--2---:R-:W-:-:S12]  /*0f20*/  @!P2 BRA `(.L_x_2961) ;  /* 0x00000000001ca947 */ /* 0x004fd80003800000 */
[----:B------:R-:W0:Y:S02]  /*0f30*/  LDC R5, c[0x0][0x25c] ;  /* 0x00009700ff057b82 */ /* 0x000e240000000800 */
[----:B0-----:R-:W-:-:S05]  /*0f40*/  VIMNMX R5, R20, R5, PT ;  /* 0x0000000514057248 */ /* 0x001fca0003fe0100 */
[----:B------:R-:W-:-:S05]  /*0f50*/  VIADD R5, R5, -UR4 ;  /* 0x8000000405057c36 */ /* 0x000fca0008000000 */
[----:B------:R-:W-:-:S04]  /*0f60*/  SHF.R.S32.HI R6, RZ, 0x1f, R5 ;  /* 0x0000001fff067819 */ /* 0x000fc80000011405 */
[----:B------:R-:W-:-:S04]  /*0f70*/  LEA.HI R6, R6, R5, RZ, 0x5 ;  /* 0x0000000506067211 */ /* 0x000fc800078f28ff */
[----:B------:R-:W-:-:S05]  /*0f80*/  SHF.R.S32.HI R6, RZ, 0x5, R6 ;  /* 0x00000005ff067819 */ /* 0x000fca0000011406 */
[----:B------:R-:W-:-:S07]  /*0f90*/  IMAD R5, R6, 0x6, RZ ;  /* 0x0000000606057824 */ /* 0x000fce00078e02ff */
.L_x_2961:
[----:B------:R-:W-:Y:S05]  /*0fa0*/  @!P3 BRA `(.L_x_2962) ;  /* 0x00000000001cb947 */ /* 0x000fea0003800000 */
[----:B------:R-:W0:Y:S02]  /*0fb0*/  LDC R7, c[0x0][0x260] ;  /* 0x00009800ff077b82 */ /* 0x000e240000000800 */
[----:B0-----:R-:W-:-:S04]  /*0fc0*/  VIMNMX R7, R20, R7, PT ;  /* 0x0000000714077248 */ /* 0x001fc80003fe0100 */
[----:B------:R-:W-:-:S04]  /*0fd0*/  IADD3 R7, R7, -R2, RZ ;  /* 0x8000000207077210 */ /* 0x000fc80007ffe0ff */
[----:B------:R-:W-:-:S04]  /*0fe0*/  SHF.R.S32.HI R0, RZ, 0x1f, R7 ;  /* 0x0000001fff007819 */ /* 0x000fc80000011407 */
[----:B------:R-:W-:-:S04]  /*0ff0*/  LEA.HI R0, R0, R7, RZ, 0x5 ;  /* 0x0000000700007211 */ /* 0x000fc800078f28ff */
[----:B------:R-:W-:-:S05]  /*1000*/  SHF.R.S32.HI R0, RZ, 0x5, R0 ;  /* 0x00000005ff007819 */ /* 0x000fca0000011400 */
[----:B------:R-:W-:-:S07]  /*1010*/  IMAD R0, R0, 0x5, RZ ;  /* 0x0000000500007824 */ /* 0x000fce00078e02ff */
.L_x_2962:
[----:B------:R-:W-:Y:S02]  /*1020*/  IMAD.MOV.U32 R2, RZ, RZ, RZ ;  /* 0x000000ffff027224 */ /* 0x000fe400078e00ff */
[----:B------:R-:W-:Y:S01]  /*1030*/  IMAD.MOV.U32 R7, RZ, RZ, RZ ;  /* 0x000000ffff077224 */ /* 0x000fe200078e00ff */
[----:B------:R-:W-:Y:S06]  /*1040*/  @!P4 BRA `(.L_x_2963) ;  /* 0x00000000001cc947 */ /* 0x000fec0003800000 */
[----:B------:R-:W0:Y:S02]  /*1050*/  LDC R7, c[0x0][0x264] ;  /* 0x00009900ff077b82 */ /* 0x000e240000000800 */
[----:B0-----:R-:W-:-:S04]  /*1060*/  VIMNMX R6, R20, R7, PT ;  /* 0x0000000714067248 */ /* 0x001fc80003fe0100 */
[----:B------:R-:W-:-:S04]  /*1070*/  IADD3 R6, R6, -UR10, RZ ;  /* 0x8000000a06067c10 */ /* 0x000fc8000fffe0ff */
[----:B------:R-:W-:-:S04]  /*1080*/  SHF.R.S32.HI R7, RZ, 0x1f, R6 ;  /* 0x0000001fff077819 */ /* 0x000fc80000011406 */
[----:B------:R-:W-:-:S04]  /*1090*/  LEA.HI R7, R7, R6, RZ, 0x5 ;  /* 0x0000000607077211 */ /* 0x000fc800078f28ff */
[----:B------:R-:W-:-:S05]  /*10a0*/  SHF.R.S32.HI R7, RZ, 0x5, R7 ;  /* 0x00000005ff077819 */ /* 0x000fca0000011407 */
[----:B------:R-:W-:-:S07]  /*10b0*/  IMAD.SHL.U32 R7, R7, 0x4, RZ ;  /* 0x0000000407077824 */ /* 0x000fce00078e00ff */
.L_x_2963:
[----:B------:R-:W-:Y:S05]  /*10c0*/  @!P5 BRA `(.L_x_2964) ;  /* 0x00000000001cd947 */ /* 0x000fea0003800000 */
[----:B------:R-:W0:Y:S02]  /*10d0*/  LDC R9, c[0x0][0x268] ;  /* 0x00009a00ff097b82 */ /* 0x000e240000000800 */
[----:B0-----:R-:W-:-:S05]  /*10e0*/  VIMNMX R2, R20, R9, PT ;  /* 0x0000000914027248 */ /* 0x001fca0003fe0100 */
[----:B------:R-:W-:-:S05]  /*10f0*/  IMAD.IADD R2, R2, 0x1, -R3 ;  /* 0x0000000102027824 */ /* 0x000fca00078e0a03 */
[----:B------:R-:W-:-:S04]  /*1100*/  SHF.R.S32.HI R3, RZ, 0x1f, R2 ;  /* 0x0000001fff037819 */ /* 0x000fc80000011402 */
[----:B------:R-:W-:-:S04]  /*1110*/  LEA.HI R3, R3, R2, RZ, 0x5 ;  /* 0x0000000203037211 */ /* 0x000fc800078f28ff */
[----:B------:R-:W-:-:S05]  /*1120*/  SHF.R.S32.HI R3, RZ, 0x5, R3 ;  /* 0x00000005ff037819 */ /* 0x000fca0000011403 */
[----:B------:R-:W-:-:S07]  /*1130*/  IMAD R2, R3, 0x3, RZ ;  /* 0x0000000303027824 */ /* 0x000fce00078e02ff */
.L_x_2964:
[----:B------:R-:W-:Y:S02]  /*1140*/  SHF.R.S32.HI R8, RZ, 0x5, R8 ;  /* 0x00000005ff087819 */ /* 0x000fe40000011408 */
[----:B------:R-:W-:Y:S01]  /*1150*/  MOV R3, RZ ;  /* 0x000000ff00037202 */ /* 0x000fe20000000f00 */
[----:B------:R-:W-:Y:S06]  /*1160*/  @!P6 BRA `(.L_x_2965) ;  /* 0x00000000001ce947 */ /* 0x000fec0003800000 */
[----:B------:R-:W0:Y:S02]  /*1170*/  LDC R3, c[0x0][0x26c] ;  /* 0x00009b00ff037b82 */ /* 0x000e240000000800 */
[----:B0-----:R-:W-:-:S05]  /*1180*/  VIMNMX R3, R20, R3, PT ;  /* 0x0000000314037248 */ /* 0x001fca0003fe0100 */
[----:B------:R-:W-:-:S05]  /*1190*/  VIADD R3, R3, -UR5 ;  /* 0x8000000503037c36 */ /* 0x000fca0008000000 */
[----:B------:R-:W-:-:S04]  /*11a0*/  SHF.R.S32.HI R6, RZ, 0x1f, R3 ;  /* 0x0000001fff067819 */ /* 0x000fc80000011403 */
[----:B------:R-:W-:-:S04]  /*11b0*/  LEA.HI R6, R6, R3, RZ, 0x5 ;  /* 0x0000000306067211 */ /* 0x000fc800078f28ff */
[----:B------:R-:W-:-:S05]  /*11c0*/  SHF.R.S32.HI R6, RZ, 0x5, R6 ;  /* 0x00000005ff067819 */ /* 0x000fca0000011406 */
[----:B------:R-:W-:-:S07]  /*11d0*/  IMAD.SHL.U32 R3, R6, 0x2, RZ ;  /* 0x0000000206037824 */ /* 0x000fce00078e00ff */
.L_x_2965:
[----:B------:R-:W-:Y:S01]  /*11e0*/  LEA R5, R8, R5, 0x3 ;  /* 0x0000000508057211 */ /* 0x000fe200078e18ff */
[----:B------:R-:W0:Y:S01]  /*11f0*/  S2UR UR5, SR_CgaCtaId ;  /* 0x00000000000579c3 */ /* 0x000e220000008800 */
[C---:B------:R-:W-:Y:S01]  /*1200*/  ISETP.GE.OR P0, PT, R20.reuse, UR10, P0 ;  /* 0x0000000a14007c0c */ /* 0x040fe20008706670 */
[----:B------:R-:W-:Y:S01]  /*1210*/  ULDC.64 UR6, c[0x0][0x218] ;  /* 0x0000860000067ab9 */ /* 0x000fe20000000a00 */
[----:B------:R-:W-:Y:S01]  /*1220*/  IADD3 R0, R7, R5, R0 ;  /* 0x0000000507007210 */ /* 0x000fe20007ffe000 */
[----:B------:R-:W-:Y:S01]  /*1230*/  UMOV UR4, 0x400 ;  /* 0x0000040000047882 */ /* 0x000fe20000000000 */
[----:B-----5:R-:W-:Y:S01]  /*1240*/  PRMT R24, R11, 0x7610, R11 ;  /* 0x000076100b187816 */ /* 0x020fe2000000000b */
[----:B------:R-:W-:Y:S01]  /*1250*/  IMAD.MOV.U32 R26, RZ, RZ, RZ ;  /* 0x000000ffff1a7224 */ /* 0x000fe200078e00ff */
[----:B------:R-:W-:Y:S01]  /*1260*/  IADD3 R0, R3, R0, R2 ;  /* 0x0000000003007210 */ /* 0x000fe20007ffe002 */
[----:B------:R-:W-:Y:S01]  /*1270*/  IMAD.IADD R29, R20, 0x1, R29 ;  /* 0x00000001141d7824 */ /* 0x000fe200078e021d */
        /* <DEDUP_REMOVED lines=11> */
[----:B------:R-:W-:Y:S01]  /*1330*/  LEA.HI.X R37, R4, UR7, R3, 0x2, P2 ;  /* 0x0000000704257c11 */ /* 0x000fe200090f1403 */
[----:B------:R-:W-:Y:S08]  /*1340*/  @P0 BRA `(.L_x_2966) ;  /* 0x0000001800d40947 */ /* 0x000ff00003800000 */
[----:B------:R-:W-:Y:S01]  /*1350*/  HFMA2.MMA R26, -RZ, RZ, 0, 0 ;  /* 0x00000000ff1a7435 */ /* 0x000fe200000001ff */
[----:B------:R-:W-:Y:S01]  /*1360*/  PRMT R30, RZ, 0x7610, R30 ;  /* 0x00007610ff1e7816 */ /* 0x000fe2000000001e */
[----:B------:R-:W-:-:S09]  /*1370*/  ULDC UR5, c[0x0][0x260] ;  /* 0x0000980000057ab9 */ /* 0x000fd20000000800 */
.L_x_2968:
[----:B------:R-:W0:Y:S01]  /*1380*/  LDC R23, c[0x0][0x23c] ;  /* 0x00008f00ff177b82 */ /* 0x000e220000000800 */
[----:B------:R-:W-:-:S13]  /*1390*/  ISETP.NE.AND P0, PT, R20, R29, PT ;  /* 0x0000001d1400720c */ /* 0x000fda0003f05270 */
[----:B------:R-:W1:Y:S01]  /*13a0*/  @!P0 LDC.64 R2, c[0x0][0x248] ;  /* 0x00009200ff028b82 */ /* 0x000e620000000a00 */
[----:B------:R-:W-:Y:S01]  /*13b0*/  @!P0 VIADD R26, R26, 0x1 ;  /* 0x000000011a1a8836 */ /* 0x000fe20000000000 */
[----:B------:R-:W-:-:S03]  /*13c0*/  @!P0 SHF.L.U32 R5, R20, 0x1, RZ ;  /* 0x0000000114058819 */ /* 0x000fc600000006ff */
[----:B------:R-:W-:Y:S02]  /*13d0*/  @!P0 IMAD R10, R26, 0x8, R1 ;  /* 0x000000081a0a8824 */ /* 0x000fe400078e0201 */
[----:B0-----:R-:W-:-:S04]  /*13e0*/  IMAD.WIDE R16, R23, 0x4, R36 ;  /* 0x0000000417107825 */ /* 0x001fc800078e0224 */
[----:B------:R-:W2:Y:S04]  /*13f0*/  @!P0 LDL.64 R10, [R10] ;  /* 0x000000000a0a8983 */ /* 0x000ea80000100a00 */
[----:B------:R-:W5:Y:S01]  /*1400*/  LDG.E.128.CONSTANT R36, desc[UR8][R36.64] ;  /* 0x0000000824247981 */ /* 0x000f62000c1e9d00 */
[----:B------:R-:W-:-:S03]  /*1410*/  IMAD.WIDE R12, R23, 0x4, R16 ;  /* 0x00000004170c7825 */ /* 0x000fc600078e0210 */
[----:B------:R-:W5:Y:S01]  /*1420*/  LDG.E.128.CONSTANT R16, desc[UR8][R16.64] ;  /* 0x0000000810107981 */ /* 0x000f62000c1e9d00 */
[----:B------:R-:W-:-:S03]  /*1430*/  IMAD.WIDE R8, R23, 0x4, R12 ;  /* 0x0000000417087825 */ /* 0x000fc600078e020c */
[----:B------:R-:W5:Y:S01]  /*1440*/  LDG.E.128.CONSTANT R12, desc[UR8][R12.64] ;  /* 0x000000080c0c7981 */ /* 0x000f62000c1e9d00 */
[----:B-1----:R-:W-:-:S03]  /*1450*/  @!P0 IMAD.WIDE R2, R5, 0x2, R2 ;  /* 0x0000000205028825 */ /* 0x002fc600078e0202 */
[----:B------:R-:W5:Y:S01]  /*1460*/  LDG.E.128.CONSTANT R4, desc[UR8][R8.64] ;  /* 0x0000000808047981 */ /* 0x000f62000c1e9d00 */
[----:B------:R-:W-:-:S03]  /*1470*/  VIADD R32, R20, 0x20 ;  /* 0x0000002014207836 */ /* 0x000fc60000000000 */
[----:B------:R0:W5:Y:S02]  /*1480*/  @!P0 LDG.E.U16.CONSTANT R31, desc[UR8][R2.64+0x2] ;  /* 0x00000208021f8981 */ /* 0x000164000c1e9500 */
        /* <DEDUP_REMOVED lines=8> */
[----:B-----5:R-:W-:Y:S01]  /*1510*/  SHF.R.U32.HI R60, RZ, 0xf, R38 ;  /* 0x0000000fff3c7819 */ /* 0x020fe20000011626 */
[----:B------:R-:W-:Y:S01]  /*1520*/  IMAD.MOV.U32 R34, RZ, RZ, 0x2800 ;  /* 0x00002800ff227424 */ /* 0x000fe200078e00ff */
        /* <DEDUP_REMOVED lines=47> */
[C---:B------:R-:W-:Y:S02]  /*1820*/  LOP3.LUT R89, R38.reuse, 0x1f001f, RZ, 0xc0, !PT ;  /* 0x001f001f26597812 */ /* 0x040fe400078ec0ff */
[----:B------:R-:W-:Y:S02]  /*1830*/  LOP3.LUT R33, R38, 0x3e003e0, RZ, 0xc0, !PT ;  /* 0x03e003e026217812 */ /* 0x000fe400078ec0ff */
[----:B------:R-:W-:Y:S02]  /*1840*/  SHF.R.U32.HI R69, RZ, 0xa, R38 ;  /* 0x0000000aff457819 */ /* 0x000fe40000011626 */
[----:B------:R-:W-:Y:S02]  /*1850*/  LOP3.LUT R17, R18, 0x3e003e0, RZ, 0xc0, !PT ;  /* 0x03e003e012117812 */ /* 0x000fe400078ec0ff */
[----:B------:R-:W-:Y:S02]  /*1860*/  LOP3.LUT R38, R13, 0x3e003e0, RZ, 0xc0, !PT ;  /* 0x03e003e00d267812 */ /* 0x000fe400078ec0ff */
[----:B------:R-:W-:-:S02]  /*1870*/  LOP3.LUT R49, R36, 0x1f001f, RZ, 0xc0, !PT ;  /* 0x001f001f24317812 */ /* 0x000fc400078ec0ff */
[----:B------:R-:W-:Y:S02]  /*1880*/  LOP3.LUT R40, R36, 0x3e003e0, RZ, 0xc0, !PT ;  /* 0x03e003e024287812 */ /* 0x000fe400078ec0ff */
[----:B------:R-:W-:Y:S02]  /*1890*/  SHF.R.U32.HI R65, RZ, 0xa, R36 ;  /* 0x0000000aff417819 */ /* 0x000fe40000011624 */
        /* <DEDUP_REMOVED lines=14> */
[----:B------:R-:W-:Y:S02]  /*1980*/  LOP3.LUT R41, R15, 0x3e003e0, RZ, 0xc0, !PT ;  /* 0x03e003e00f297812 */ /* 0x000fe400078ec0ff */
[----:B------:R-:W-:Y:S01]  /*1990*/  LOP3.LUT R48, R47, 0x40004, R48, 0xf8, !PT ;  /* 0x000400042f307812 */ /* 0x000fe200078ef830 */
[----:B------:R-:W-:Y:S01]  /*19a0*/  HFMA2 R46, R17, R34.H0_H0, -48, -48 ;  /* 0xd200d200112e7431 */ /* 0x000fe20000040022 */
        /* <DEDUP_REMOVED lines=61> */
[----:B------:R-:W-:-:S02]  /*1d80*/  SHF.R.U32.HI R15, RZ, 0xa, R15 ;  /* 0x0000000aff0f7819 */ /* 0x000fc4000001160f */
[----:B------:R-:W-:Y:S02]  /*1d90*/  LOP3.LUT R12, R12, 0x1f001f, RZ, 0xc0, !PT ;  /* 0x001f001f0c0c7812 */ /* 0x000fe400078ec0ff */
[----:B------:R-:W-:Y:S02]  /*1da0*/  SHF.R.U32.HI R13, RZ, 0xa, R13 ;  /* 0x0000000aff0d7819 */ /* 0x000fe4000001160d */
[----:B------:R-:W-:Y:S02]  /*1db0*/  LOP3.LUT R12, R12, 0x64006400, RZ, 0xfc, !PT ;  /* 0x640064000c0c7812 */ /* 0x000fe400078efcff */
[----:B------:R-:W-:Y:S02]  /*1dc0*/  LOP3.LUT R54, R54, 0x1f001f, RZ, 0xc0, !PT ;  /* 0x001f001f36367812 */ /* 0x000fe400078ec0ff */
[----:B------:R-:W-:Y:S02]  /*1dd0*/  LOP3.LUT R57, R57, 0x1f001f, RZ, 0xc0, !PT ;  /* 0x001f001f39397812 */ /* 0x000fe400078ec0ff */
[----:B------:R-:W-:-:S02]  /*1de0*/  LOP3.LUT R54, R54, 0x64006400, RZ, 0xfc, !PT ;  /* 0x6400640036367812 */ /* 0x000fc400078efcff */
        /* <DEDUP_REMOVED lines=45> */
[----:B------:R-:W-:-:S05]  /*20c0*/  LOP3.LUT R78, R78, 0x64006400, RZ, 0xfc, !PT ;  /* 0x640064004e4e7812 */ /* 0x000fca00078efcff */
        /* <DEDUP_REMOVED lines=9> */
[----:B------:R-:W-:-:S02]  /*2160*/  HFMA2.MMA R92, R18, R9, R92 ;  /* 0x00000009125c7235 */ /* 0x000fc4000000005c */
[----:B------:R-:W-:Y:S01]  /*2170*/  HFMA2.MMA R90, R52, R9, R89 ;  /* 0x00000009345a7235 */ /* 0x000fe20000000059 */
[----:B------:R-:W-:Y:S01]  /*2180*/  HADD2 R67, R8, -1040, -1040 ;  /* 0xe410e41008437430 */ /* 0x000fe20000000000 */
[----:B------:R-:W-:Y:S01]  /*2190*/  LOP3.LUT R9, R76, 0x64006400, RZ, 0xfc, !PT ;  /* 0x640064004c097812 */ /* 0x000fe200078efcff */
[----:B------:R-:W-:Y:S02]  /*21a0*/  HADD2 R89, R65, -1040, -1040 ;  /* 0xe410e41041597430 */ /* 0x000fe40000000000 */
[----:B------:R-:W-:Y:S02]  /*21b0*/  HADD2 R76, R72, -1040, -1040 ;  /* 0xe410e410484c7430 */ /* 0x000fe40000000000 */
[-C--:B------:R-:W-:Y:S01]  /*21c0*/  HFMA2.MMA R92, R67, R10.reuse, R92 ;  /* 0x0000000a435c7235 */ /* 0x080fe2000000005c */
[----:B------:R-:W-:Y:S01]  /*21d0*/  HADD2 R72, R9, -1040, -1040 ;  /* 0xe410e41009487430 */ /* 0x000fe20000000000 */
[----:B------:R-:W-:Y:S01]  /*21e0*/  HFMA2.MMA R90, R89, R10, R90 ;  /* 0x0000000a595a7235 */ /* 0x000fe2000000005a */
[----:B------:R-:W-:-:S02]  /*21f0*/  HADD2 R65, R70, -1040, -1040 ;  /* 0xe410e41046417430 */ /* 0x000fc40000000000 */
        /* <DEDUP_REMOVED lines=40> */
[----:B------:R-:W1:Y:S01]  /*2480*/  LDS.128 R4, [UR4+0x30] ;  /* 0x00003004ff047984 */ /* 0x000e620008000c00 */
        /* <DEDUP_REMOVED lines=33> */
[----:B------:R-:W-:Y:S02]  /*26a0*/  HFMA2 R96, R92, R9, R96 ;  /* 0x000000095c607231 */ /* 0x000fe40000000060 */
[----:B------:R-:W-:Y:S02]  /*26b0*/  HADD2 R61, R61, -1040, -1040 ;  /* 0xe410e4103d3d7430 */ /* 0x000fe40000000000 */
[-C--:B------:R-:W-:Y:S01]  /*26c0*/  HFMA2 R94, R37, R10.reuse, R94 ;  /* 0x0000000a255e7231 */ /* 0x080fe2000000005e */
[----:B-1----:R-:W-:Y:S01]  /*26d0*/  HFMA2.MMA R8, R57, R4, R8 ;  /* 0x0000000439087235 */ /* 0x002fe20000000008 */
[----:B------:R-:W-:-:S02]  /*26e0*/  HFMA2 R96, R33, R10, R96 ;  /* 0x0000000a21607231 */ /* 0x000fc40000000060 */
[-C--:B------:R-:W-:Y:S01]  /*26f0*/  HFMA2 R94, R56, R11.reuse, R94 ;  /* 0x0000000b385e7231 */ /* 0x080fe2000000005e */
[----:B------:R-:W-:Y:S01]  /*2700*/  HFMA2.MMA R95, R61, R4, R95 ;  /* 0x000000043d5f7235 */ /* 0x000fe2000000005f */
[----:B------:R-:W-:Y:S02]  /*2710*/  HFMA2 R96, R64, R11, R96 ;  /* 0x0000000b40607231 */ /* 0x000fe40000000060 */
[----:B------:R-:W-:Y:S01]  /*2720*/  HADD2 R59, R59, -1040, -1040 ;  /* 0xe410e4103b3b7430 */ /* 0x000fe20000000000 */
        /* <DEDUP_REMOVED lines=23> */
[----:B------:R-:W-:Y:S02]  /*28a0*/  HFMA2 R94, R71, R6, R94 ;  /* 0x00000006475e7231 */ /* 0x000fe4000000005e */
[----:B------:R-:W-:-:S02]  /*28b0*/  HADD2 R66, R66, -1040, -1040 ;  /* 0xe410e41042427430 */ /* 0x000fc40000000000 */
[----:B------:R-:W-:Y:S02]  /*28c0*/  HFMA2 R96, R97, R6, R96 ;  /* 0x0000000661607231 */ /* 0x000fe40000000060 */
        /* <DEDUP_REMOVED lines=45> */
[----:B--2---:R-:W-:-:S04]  /*2ba0*/  HFMA2 R46, R53, R12, R8 ;  /* 0x0000000c352e7231 */ /* 0x004fc80000000008 */
        /* <DEDUP_REMOVED lines=10> */
[-C--:B0-----:R-:W-:Y:S02]  /*2c50*/  HFMA2 R46, R93, R16.reuse, R46 ;  /* 0x000000105d2e7231 */ /* 0x081fe4000000002e */
[----:B------:R-:W-:Y:S01]  /*2c60*/  HFMA2 R44, R56, R15, R44 ;  /* 0x0000000f382c7231 */ /* 0x000fe2000000002c */
[-C--:B------:R-:W-:Y:S01]  /*2c70*/  HFMA2.MMA R7, R62, R13.reuse, R6 ;  /* 0x0000000d3e077235 */ /* 0x080fe20000000006 */
[----:B------:R-:W-:Y:S01]  /*2c80*/  HFMA2 R46, R34, R17, R46 ;  /* 0x00000011222e7231 */ /* 0x000fe2000000002e */
        /* <DEDUP_REMOVED lines=27> */
.L_x_2967:
[----:B------:R-:W-:Y:S01]  /*2e40*/  ISETP.LT.AND P2, PT, R32, R21, PT ;  /* 0x000000152000720c */ /* 0x000fe20003f41270 */
[----:B------:R-:W-:Y:S01]  /*2e50*/  UIADD3 UR4, UR4, 0x40, URZ ;  /* 0x0000004004047890 */ /* 0x000fe2000fffe03f */
[----:B-----5:R-:W-:Y:S01]  /*2e60*/  @!P0 IADD3 R29, R31, R20, RZ ;  /* 0x000000141f1d8210 */ /* 0x020fe20007ffe0ff */
[----:B------:R-:W-:Y:S02]  /*2e70*/  IMAD.MOV.U32 R20, RZ, RZ, R32 ;  /* 0x000000ffff147224 */ /* 0x000fe400078e0020 */
[----:B------:R-:W-:-:S08]  /*2e80*/  IMAD.WIDE R36, R23, 0x4, R2 ;  /* 0x0000000417247825 */ /* 0x000fd000078e0202 */
[----:B------:R-:W-:Y:S05]  /*2e90*/  @!P3 BRA P2, `(.L_x_2968) ;  /* 0xffffffe40038b947 */ /* 0x000fea000103ffff */
.L_x_2966:
[----:B------:R-:W-:Y:S01]  /*2ea0*/  ISETP.GE.AND P0, PT, R20, R21, PT ;  /* 0x000000151400720c */ /* 0x000fe20003f06270 */
[----:B------:R-:W-:-:S03]  /*2eb0*/  ULDC UR5, c[0x0][0x268] ;  /* 0x00009a0000057ab9 */ /* 0x000fc60000000800 */
[----:B------:R-:W-:Y:S01]  /*2ec0*/  ISETP.GE.OR P0, PT, R20, UR5, P0 ;  /* 0x0000000514007c0c */ /* 0x000fe20008706670 */
[----:B------:R-:W-:-:S12]  /*2ed0*/  ULDC UR5, c[0x0][0x268] ;  /* 0x00009a0000057ab9 */ /* 0x000fd80000000800 */
[----:B------:R-:W-:Y:S05]  /*2ee0*/  @P0 BRA `(.L_x_2969) ;  /* 0x00000018005c0947 */ /* 0x000fea0003800000 */
.L_x_2971:
[----:B------:R-:W-:Y:S01]  /*2ef0*/  ISETP.NE.AND P0, PT, R20, R29, PT ;  /* 0x0000001d1400720c */ /* 0x000fe20003f05270 */
[----:B------:R-:W0:Y:S01]  /*2f00*/  LDC R23, c[0x0][0x23c] ;  /* 0x00008f00ff177b82 */ /* 0x000e220000000800 */
[----:B------:R1:W5:Y:S11]  /*2f10*/  LDG.E.128.CONSTANT R12, desc[UR8][R36.64] ;  /* 0x00000008240c7981 */ /* 0x000376000c1e9d00 */
[----:B------:R-:W2:Y:S01]  /*2f20*/  @!P0 LDC.64 R4, c[0x0][0x248] ;  /* 0x00009200ff048b82 */ /* 0x000ea20000000a00 */
[----:B------:R-:W-:Y:S01]  /*2f30*/  @!P0 VIADD R26, R26, 0x1 ;  /* 0x000000011a1a8836 */ /* 0x000fe20000000000 */
[----:B------:R-:W-:-:S04]  /*2f40*/  @!P0 LEA R3, R20, 0x1, 0x1 ;  /* 0x0000000114038811 */ /* 0x000fc800078e08ff */
[----:B------:R-:W-:-:S06]  /*2f50*/  @!P0 LEA R16, R26, R1, 0x3 ;  /* 0x000000011a108211 */ /* 0x000fcc00078e18ff */
[----:B------:R-:W3:Y:S01]  /*2f60*/  @!P0 LDL.64 R16, [R16] ;  /* 0x0000000010108983 */ /* 0x000ee20000100a00 */
[----:B0-----:R-:W-:-:S05]  /*2f70*/  IMAD.WIDE R6, R23, 0x4, R36 ;  /* 0x0000000417067825 */ /* 0x001fca00078e0224 */
[----:B------:R1:W5:Y:S01]  /*2f80*/  LDG.E.128.CONSTANT R8, desc[UR8][R6.64] ;  /* 0x0000000806087981 */ /* 0x000362000c1e9d00 */
[----:B--2---:R-:W-:-:S05]  /*2f90*/  @!P0 IMAD.WIDE R4, R3, 0x2, R4 ;  /* 0x0000000203048825 */ /* 0x004fca00078e0204 */
[----:B------:R1:W5:Y:S01]  /*2fa0*/  @!P0 LDG.E.U16.CONSTANT R31, desc[UR8][R4.64] ;  /* 0x00000008041f8981 */ /* 0x000362000c1e9500 */
[----:B------:R-:W-:Y:S02]  /*2fb0*/  VIADD R32, R20, 0x20 ;  /* 0x0000002014207836 */ /* 0x000fe40000000000 */
        /* <DEDUP_REMOVED lines=8> */
[--C-:B-----5:R-:W-:Y:S01]  /*3040*/  SHF.R.U32.HI R38, RZ, 0xf, R14.reuse ;  /* 0x0000000fff267819 */ /* 0x120fe2000001160e */
[----:B------:R-:W-:Y:S01]  /*3050*/  IMAD.MOV.U32 R42, RZ, RZ, 0x3000 ;  /* 0x00003000ff2a7424 */ /* 0x000fe200078e00ff */
        /* <DEDUP_REMOVED lines=13> */
[----:B------:R-:W-:Y:S02]  /*3130*/  LOP3.LUT R15, R38, 0x20002, R15, 0xf8, !PT ;  /* 0x00020002260f7812 */ /* 0x000fe400078ef80f */
[--C-:B------:R-:W-:Y:S02]  /*3140*/  SHF.R.U32.HI R35, RZ, 0xf, R12.reuse ;  /* 0x0000000fff237819 */ /* 0x100fe4000001160c */
[----:B------:R-:W-:Y:S02]  /*3150*/  LOP3.LUT R16, R12, 0x380038, RZ, 0xc0, !PT ;  /* 0x003800380c107812 */ /* 0x000fe400078ec0ff */
[----:B------:R-:W-:-:S02]  /*3160*/  SHF.R.U32.HI R17, RZ, 0x6, R12 ;  /* 0x00000006ff117819 */ /* 0x000fc4000001160c */
[----:B------:R-:W-:Y:S02]  /*3170*/  LOP3.LUT R69, R12, 0x70007, RZ, 0xc0, !PT ;  /* 0x000700070c457812 */ /* 0x000fe400078ec0ff */
[----:B------:R-:W-:Y:S02]  /*3180*/  LOP3.LUT R13, R9, 0x380038, RZ, 0xc0, !PT ;  /* 0x00380038090d7812 */ /* 0x000fe400078ec0ff */
[C---:B------:R-:W-:Y:S02]  /*3190*/  LOP3.LUT R12, R8.reuse, 0x380038, RZ, 0xc0, !PT ;  /* 0x00380038080c7812 */ /* 0x040fe400078ec0ff */
[--C-:B------:R-:W-:Y:S02]  /*31a0*/  SHF.R.U32.HI R36, RZ, 0xe, R8.reuse ;  /* 0x0000000eff247819 */ /* 0x100fe40000011608 */
[----:B------:R-:W-:Y:S02]  /*31b0*/  SHF.R.U32.HI R89, RZ, 0x6, R8 ;  /* 0x00000006ff597819 */ /* 0x000fe40000011608 */
[----:B------:R-:W-:-:S02]  /*31c0*/  LOP3.LUT R70, R8, 0x70007, RZ, 0xc0, !PT ;  /* 0x0007000708467812 */ /* 0x000fc400078ec0ff */
[----:B------:R-:W-:Y:S02]  /*31d0*/  SHF.R.U32.HI R8, RZ, 0xe, R9 ;  /* 0x0000000eff087819 */ /* 0x000fe40000011609 */
[----:B------:R-:W-:Y:S02]  /*31e0*/  LOP3.LUT R37, R37, 0x10001, RZ, 0xc0, !PT ;  /* 0x0001000125257812 */ /* 0x000fe400078ec0ff */
[----:B------:R-:W-:Y:S02]  /*31f0*/  LOP3.LUT R13, R13, 0x64006400, RZ, 0xfc, !PT ;  /* 0x640064000d0d7812 */ /* 0x000fe400078efcff */
[----:B------:R-:W-:Y:S02]  /*3200*/  LOP3.LUT R63, R12, 0x64006400, RZ, 0xfc, !PT ;  /* 0x640064000c3f7812 */ /* 0x000fe400078efcff */
[----:B------:R-:W-:Y:S01]  /*3210*/  SHF.R.U32.HI R91, RZ, 0x6, R10 ;  /* 0x00000006ff5b7819 */ /* 0x000fe2000001160a */
[-C--:B------:R-:W-:Y:S01]  /*3220*/  HFMA2 R61, R13, R42.reuse.H0_H0, -132, -132 ;  /* 0xd820d8200d3d7431 */ /* 0x080fe2000004002a */
[----:B------:R-:W-:Y:S01]  /*3230*/  LOP3.LUT R12, R65, 0x380038, RZ, 0xc0, !PT ;  /* 0x00380038410c7812 */ /* 0x000fe200078ec0ff */
[----:B------:R-:W-:Y:S01]  /*3240*/  HFMA2 R63, R63, R42.H0_H0, -132, -132 ;  /* 0xd820d8203f3f7431 */ /* 0x000fe2000004002a */
[----:B------:R-:W-:-:S02]  /*3250*/  LOP3.LUT R40, R37, 0x20002, R8, 0xf8, !PT ;  /* 0x0002000225287812 */ /* 0x000fc400078ef808 */
[----:B------:R-:W-:Y:S02]  /*3260*/  LOP3.LUT R37, R14, 0x64006400, RZ, 0xfc, !PT ;  /* 0x640064000e257812 */ /* 0x000fe400078efcff */
[----:B------:R-:W-:Y:S02]  /*3270*/  LOP3.LUT R14, R91, 0x380038, RZ, 0xc0, !PT ;  /* 0x003800385b0e7812 */ /* 0x000fe400078ec0ff */
[----:B------:R-:W-:Y:S02]  /*3280*/  LOP3.LUT R13, R12, 0x64006400, RZ, 0xfc, !PT ;  /* 0x640064000c0d7812 */ /* 0x000fe400078efcff */
[----:B------:R-:W-:Y:S02]  /*3290*/  SHF.R.U32.HI R90, RZ, 0x6, R9 ;  /* 0x00000006ff5a7819 */ /* 0x000fe40000011609 */
[----:B------:R-:W-:Y:S01]  /*32a0*/  LOP3.LUT R72, R9, 0x70007, RZ, 0xc0, !PT ;  /* 0x0007000709487812 */ /* 0x000fe200078ec0ff */
[----:B------:R-:W-:Y:S01]  /*32b0*/  HFMA2 R60, R13, R42.H0_H0, -132, -132 ;  /* 0xd820d8200d3c7431 */ /* 0x000fe2000004002a */
[----:B------:R-:W-:-:S02]  /*32c0*/  LOP3.LUT R9, R10, 0x380038, RZ, 0xc0, !PT ;  /* 0x003800380a097812 */ /* 0x000fc400078ec0ff */
[----:B------:R-:W-:Y:S02]  /*32d0*/  LOP3.LUT R74, R10, 0x70007, RZ, 0xc0, !PT ;  /* 0x000700070a4a7812 */ /* 0x000fe400078ec0ff */
[----:B------:R-:W-:Y:S02]  /*32e0*/  LOP3.LUT R35, R35, 0x10001, RZ, 0xc0, !PT ;  /* 0x0001000123237812 */ /* 0x000fe400078ec0ff */
[--C-:B------:R-:W-:Y:S02]  /*32f0*/  SHF.R.U32.HI R44, RZ, 0xe, R11.reuse ;  /* 0x0000000eff2c7819 */ /* 0x100fe4000001160b */
[C---:B------:R-:W-:Y:S02]  /*3300*/  LOP3.LUT R10, R11.reuse, 0x380038, RZ, 0xc0, !PT ;  /* 0x003800380b0a7812 */ /* 0x040fe400078ec0ff */
[----:B------:R-:W-:Y:S02]  /*3310*/  SHF.R.U32.HI R92, RZ, 0x6, R11 ;  /* 0x00000006ff5c7819 */ /* 0x000fe4000001160b */
[----:B------:R-:W-:-:S02]  /*3320*/  LOP3.LUT R76, R11, 0x70007, RZ, 0xc0, !PT ;  /* 0x000700070b4c7812 */ /* 0x000fc400078ec0ff */
[----:B------:R-:W-:Y:S02]  /*3330*/  LOP3.LUT R51, R14, 0x64006400, RZ, 0xfc, !PT ;  /* 0x640064000e337812 */ /* 0x000fe400078efcff */
[----:B------:R-:W-:Y:S02]  /*3340*/  LOP3.LUT R36, R35, 0x20002, R36, 0xf8, !PT ;  /* 0x0002000223247812 */ /* 0x000fe400078ef824 */
        /* <DEDUP_REMOVED lines=11> */
[----:B------:R-:W-:Y:S02]  /*3400*/  LOP3.LUT R44, R39, 0x20002, R44, 0xf8, !PT ;  /* 0x00020002272c7812 */ /* 0x000fe400078ef82c */
[----:B------:R-:W-:Y:S01]  /*3410*/  MOV R33, 0x2400 ;  /* 0x0000240000217802 */ /* 0x000fe20000000f00 */
[----:B------:R-:W-:Y:S01]  /*3420*/  HFMA2 R53, R53, R42.H0_H0, -132, -132 ;  /* 0xd820d82035357431 */ /* 0x000fe2000004002a */
[----:B------:R-:W-:-:S02]  /*3430*/  LOP3.LUT R69, R69, 0x64006400, RZ, 0xfc, !PT ;  /* 0x6400640045457812 */ /* 0x000fc400078efcff */
[----:B------:R-:W-:Y:S02]  /*3440*/  LOP3.LUT R75, R75, 0x64006400, RZ, 0xfc, !PT ;  /* 0x640064004b4b7812 */ /* 0x000fe400078efcff */
[----:B------:R-:W-:Y:S02]  /*3450*/  LOP3.LUT R70, R70, 0x64006400, RZ, 0xfc, !PT ;  /* 0x6400640046467812 */ /* 0x000fe400078efcff */
[----:B------:R-:W-:Y:S02]  /*3460*/  LOP3.LUT R72, R72, 0x64006400, RZ, 0xfc, !PT ;  /* 0x6400640048487812 */ /* 0x000fe400078efcff */
[----:B------:R-:W-:Y:S02]  /*3470*/  ISETP.GE.AND P3, PT, R22, 0x2, PT ;  /* 0x000000021600780c */ /* 0x000fe40003f66270 */
[----:B--2---:R-:W-:Y:S02]  /*3480*/  SHF.R.U32.HI R78, RZ, 0xd, R6 ;  /* 0x0000000dff4e7819 */ /* 0x004fe40000011606 */
[----:B------:R-:W-:-:S02]  /*3490*/  SHF.R.U32.HI R79, RZ, 0xd, R7 ;  /* 0x0000000dff4f7819 */ /* 0x000fc40000011607 */
[----:B------:R-:W-:Y:S02]  /*34a0*/  LOP3.LUT R78, R15, 0x40004, R78, 0xf8, !PT ;  /* 0x000400040f4e7812 */ /* 0x000fe400078ef84e */
[----:B------:R-:W-:Y:S02]  /*34b0*/  LOP3.LUT R15, R34, 0x64006400, RZ, 0xfc, !PT ;  /* 0x64006400220f7812 */ /* 0x000fe400078efcff */
[----:B------:R-:W-:Y:S02]  /*34c0*/  LOP3.LUT R34, R67, 0x380038, RZ, 0xc0, !PT ;  /* 0x0038003843227812 */ /* 0x000fe400078ec0ff */
[C---:B------:R-:W-:Y:S02]  /*34d0*/  LOP3.LUT R38, R7.reuse, 0x380038, RZ, 0xc0, !PT ;  /* 0x0038003807267812 */ /* 0x040fe400078ec0ff */
[----:B------:R-:W-:Y:S02]  /*34e0*/  SHF.R.U32.HI R84, RZ, 0x6, R7 ;  /* 0x00000006ff547819 */ /* 0x000fe40000011607 */
[----:B------:R-:W-:-:S02]  /*34f0*/  LOP3.LUT R88, R7, 0x70007, RZ, 0xc0, !PT ;  /* 0x0007000707587812 */ /* 0x000fc400078ec0ff */
[----:B------:R-:W-:Y:S01]  /*3500*/  LOP3.LUT R7, R18, 0x64006400, RZ, 0xfc, !PT ;  /* 0x6400640012077812 */ /* 0x000fe200078efcff */
[-C--:B------:R-:W-:Y:S01]  /*3510*/  HFMA2 R18, R15, R42.reuse.H0_H0, -132, -132 ;  /* 0xd820d8200f127431 */ /* 0x080fe2000004002a */
[----:B------:R-:W-:Y:S02]  /*3520*/  LOP3.LUT R15, R34, 0x64006400, RZ, 0xfc, !PT ;  /* 0x64006400220f7812 */ /* 0x000fe400078efcff */
[--C-:B------:R-:W-:Y:S01]  /*3530*/  SHF.R.U32.HI R77, RZ, 0xd, R5.reuse ;  /* 0x0000000dff4d7819 */ /* 0x100fe20000011605 */
[-C--:B------:R-:W-:Y:S01]  /*3540*/  HFMA2 R66, R7, R42.reuse.H0_H0, -132, -132 ;  /* 0xd820d82007427431 */ /* 0x080fe2000004002a */
[C---:B------:R-:W-:Y:S01]  /*3550*/  LOP3.LUT R11, R5.reuse, 0x380038, RZ, 0xc0, !PT ;  /* 0x00380038050b7812 */ /* 0x040fe200078ec0ff */
[----:B------:R-:W-:Y:S01]  /*3560*/  HFMA2 R58, R15, R42.H0_H0, -132, -132 ;  /* 0xd820d8200f3a7431 */ /* 0x000fe2000004002a */
[----:B------:R-:W-:Y:S01]  /*3570*/  SHF.R.U32.HI R82, RZ, 0x6, R5 ;  /* 0x00000006ff527819 */ /* 0x000fe20000011605 */
[----:B------:R-:W0:Y:S01]  /*3580*/  LDS.128 R12, [UR4] ;  /* 0x00000004ff0c7984 */ /* 0x000e220008000c00 */
[----:B------:R-:W-:-:S02]  /*3590*/  LOP3.LUT R86, R5, 0x70007, RZ, 0xc0, !PT ;  /* 0x0007000705567812 */ /* 0x000fc400078ec0ff */
[----:B------:R-:W-:Y:S01]  /*35a0*/  LOP3.LUT R5, R16, 0x64006400, RZ, 0xfc, !PT ;  /* 0x6400640010057812 */ /* 0x000fe200078efcff */
[-C--:B------:R-:W-:Y:S01]  /*35b0*/  HFMA2 R16, R37, R42.reuse.H0_H0, -132, -132 ;  /* 0xd820d82025107431 */ /* 0x080fe2000004002a */
[--C-:B------:R-:W-:Y:S02]  /*35c0*/  SHF.R.U32.HI R81, RZ, 0xd, R4.reuse ;  /* 0x0000000dff517819 */ /* 0x100fe40000011604 */
[C---:B------:R-:W-:Y:S01]  /*35d0*/  LOP3.LUT R8, R4.reuse, 0x380038, RZ, 0xc0, !PT ;  /* 0x0038003804087812 */ /* 0x040fe200078ec0ff */
[----:B------:R-:W-:Y:S01]  /*35e0*/  HFMA2 R68, R5, R42.H0_H0, -132, -132 ;  /* 0xd820d82005447431 */ /* 0x000fe2000004002a */
[----:B------:R-:W-:Y:S02]  /*35f0*/  SHF.R.U32.HI R80, RZ, 0x6, R4 ;  /* 0x00000006ff507819 */ /* 0x000fe40000011604 */
[----:B------:R-:W-:Y:S02]  /*3600*/  LOP3.LUT R85, R4, 0x70007, RZ, 0xc0, !PT ;  /* 0x0007000704557812 */ /* 0x000fe400078ec0ff */
[----:B------:R-:W-:-:S02]  /*3610*/  LOP3.LUT R35, R6, 0x380038, RZ, 0xc0, !PT ;  /* 0x0038003806237812 */ /* 0x000fc400078ec0ff */
[----:B------:R-:W-:Y:S02]  /*3620*/  SHF.R.U32.HI R83, RZ, 0x6, R6 ;  /* 0x00000006ff537819 */ /* 0x000fe40000011606 */
        /* <DEDUP_REMOVED lines=11> */
[----:B------:R-:W-:Y:S02]  /*36e0*/  LOP3.LUT R81, R36, 0x40004, R81, 0xf8, !PT ;  /* 0x0004000424517812 */ /* 0x000fe400078ef851 */
        /* <DEDUP_REMOVED lines=25> */
[----:B------:R-:W-:-:S02]  /*3880*/  LOP3.LUT R77, R40, 0x40004, R77, 0xf8, !PT ;  /* 0x00040004284d7812 */ /* 0x000fc400078ef84d */
        /* <DEDUP_REMOVED lines=122> */
[----:B------:R-:W-:Y:S01]  /*4030*/  HFMA2 R93, R87, R10, R93 ;  /* 0x0000000a575d7231 */ /* 0x000fe2000000005d */
[----:B------:R-:W-:-:S02]  /*4040*/  LOP3.LUT R84, R84, 0x70007, RZ, 0xc0, !PT ;  /* 0x0007000754547812 */ /* 0x000fc400078ec0ff */
[-C--:B------:R-:W-:Y:S01]  /*4050*/  HFMA2.MMA R5, R85, R10.reuse, R5 ;  /* 0x0000000a55057235 */ /* 0x080fe20000000005 */
[----:B------:R-:W-:Y:S01]  /*4060*/  LOP3.LUT R82, R82, 0x64006400, RZ, 0xfc, !PT ;  /* 0x6400640052527812 */ /* 0x000fe200078efcff */
[----:B------:R-:W-:Y:S01]  /*4070*/  HFMA2.MMA R7, R89, R10, R95 ;  /* 0x0000000a59077235 */ /* 0x000fe2000000005f */
[----:B------:R-:W-:Y:S01]  /*4080*/  HFMA2 R10, R91, R10, R6 ;  /* 0x0000000a5b0a7231 */ /* 0x000fe20000000006 */
[----:B------:R-:W-:Y:S01]  /*4090*/  LOP3.LUT R95, R83, 0x64006400, RZ, 0xfc, !PT ;  /* 0x64006400535f7812 */ /* 0x000fe200078efcff */
[----:B------:R-:W-:Y:S01]  /*40a0*/  HADD2 R83, R80, -1028, -1028 ;  /* 0xe404e40450537430 */ /* 0x000fe20000000000 */
[----:B------:R-:W-:Y:S01]  /*40b0*/  LOP3.LUT R84, R84, 0x64006400, RZ, 0xfc, !PT ;  /* 0x6400640054547812 */ /* 0x000fe200078efcff */
[-C--:B------:R-:W-:Y:S01]  /*40c0*/  HFMA2 R4, R54, R11.reuse, R93 ;  /* 0x0000000b36047231 */ /* 0x080fe2000000005d */
[-C--:B------:R-:W-:Y:S01]  /*40d0*/  HFMA2.MMA R6, R56, R11.reuse, R5 ;  /* 0x0000000b38067235 */ /* 0x080fe20000000005 */
[----:B------:R-:W-:Y:S01]  /*40e0*/  HADD2 R95, R95, -1028, -1028 ;  /* 0xe404e4045f5f7430 */ /* 0x000fe20000000000 */
[----:B------:R-:W-:Y:S01]  /*40f0*/  HFMA2.MMA R7, R52, R11, R7 ;  /* 0x0000000b34077235 */ /* 0x000fe20000000007 */
[----:B------:R-:W-:Y:S01]  /*4100*/  LOP3.LUT R81, R81, 0x64006400, RZ, 0xfc, !PT ;  /* 0x6400640051517812 */ /* 0x000fe200078efcff */
[----:B------:R-:W-:Y:S01]  /*4110*/  HADD2 R93, R82, -1028, -1028 ;  /* 0xe404e404525d7430 */ /* 0x000fe20000000000 */
[----:B------:R-:W-:Y:S01]  /*4120*/  LOP3.LUT R82, R78, 0x64006400, RZ, 0xfc, !PT ;  /* 0x640064004e527812 */ /* 0x000fe200078efcff */
[----:B------:R-:W-:Y:S01]  /*4130*/  HFMA2 R10, R50, R11, R10 ;  /* 0x0000000b320a7231 */ /* 0x000fe2000000000a */
[----:B------:R-:W-:Y:S01]  /*4140*/  LOP3.LUT R77, R77, 0x64006400, RZ, 0xfc, !PT ;  /* 0x640064004d4d7812 */ /* 0x000fe200078efcff */
[-C--:B-1----:R-:W-:Y:S01]  /*4150*/  HFMA2.MMA R6, R83, R12.reuse, R6 ;  /* 0x0000000c53067235 */ /* 0x082fe20000000006 */
[----:B------:R-:W-:Y:S01]  /*4160*/  HADD2 R97, R84, -1028, -1028 ;  /* 0xe404e40454617430 */ /* 0x000fe20000000000 */
[----:B------:R-:W-:Y:S01]  /*4170*/  HFMA2.MMA R5, R95, R12, R7 ;  /* 0x0000000c5f057235 */ /* 0x000fe20000000007 */
[----:B------:R-:W-:Y:S01]  /*4180*/  HFMA2 R4, R93, R12, R4 ;  /* 0x0000000c5d047231 */ /* 0x000fe20000000004 */
[----:B------:R-:W-:Y:S01]  /*4190*/  LOP3.LUT R79, R79, 0x64006400, RZ, 0xfc, !PT ;  /* 0x640064004f4f7812 */ /* 0x000fe200078efcff */
[----:B------:R-:W-:-:S02]  /*41a0*/  HADD2 R78, R81, -1028, -1028 ;  /* 0xe404e404514e7430 */ /* 0x000fc40000000000 */
[----:B------:R-:W-:Y:S01]  /*41b0*/  HFMA2 R10, R97, R12, R10 ;  /* 0x0000000c610a7231 */ /* 0x000fe2000000000a */
[-C--:B------:R-:W-:Y:S01]  /*41c0*/  HFMA2.MMA R7, R48, R13.reuse, R6 ;  /* 0x0000000d30077235 */ /* 0x080fe20000000006 */
[----:B------:R-:W-:Y:S01]  /*41d0*/  HADD2 R82, R82, -1028, -1028 ;  /* 0xe404e40452527430 */ /* 0x000fe20000000000 */
[----:B------:R-:W-:Y:S01]  /*41e0*/  HFMA2.MMA R5, R44, R13, R5 ;  /* 0x0000000d2c057235 */ /* 0x000fe20000000005 */
[-C--:B------:R-:W-:Y:S02]  /*41f0*/  HFMA2 R4, R46, R13.reuse, R4 ;  /* 0x0000000d2e047231 */ /* 0x080fe40000000004 */
        /* <DEDUP_REMOVED lines=63> */
[----:B------:R-:W-:-:S05]  /*45f0*/  HFMA2 R71, R46, R17, R71 ;  /* 0x000000112e477231 */ /* 0x000fca0000000047 */
        /* <DEDUP_REMOVED lines=32> */
.L_x_2970:
[----:B------:R-:W-:Y:S01]  /*4800*/  ISETP.LT.AND P3, PT, R32, R21, PT ;  /* 0x000000152000720c */ /* 0x000fe20003f61270 */
[----:B------:R-:W-:Y:S01]  /*4810*/  UIADD3 UR4, UR4, 0x40, URZ ;  /* 0x0000004004047890 */ /* 0x000fe2000fffe03f */
[----:B-----5:R-:W-:Y:S02]  /*4820*/  @!P0 IMAD.IADD R29, R31, 0x1, R20 ;  /* 0x000000011f1d8824 */ /* 0x020fe400078e0214 */
[----:B------:R-:W-:-:S04]  /*4830*/  IMAD.WIDE R36, R23, 0x4, R2 ;  /* 0x0000000417247825 */ /* 0x000fc800078e0202 */
[----:B------:R-:W-:-:S05]  /*4840*/  IMAD.MOV.U32 R20, RZ, RZ, R32 ;  /* 0x000000ffff147224 */ /* 0x000fca00078e0020 */
[----:B------:R-:W-:Y:S05]  /*4850*/  @!P2 BRA P3, `(.L_x_2971) ;  /* 0xffffffe400a4a947 */ /* 0x000fea000183ffff */
.L_x_2969:
[----:B------:R-:W-:Y:S05]  /*4860*/  @!P1 EXIT ;  /* 0x000000000000994d */ /* 0x000fea0003800000 */
[----:B------:R-:W0:Y:S01]  /*4870*/  S2R R0, SR_CTAID.X ;  /* 0x0000000000007919 */ /* 0x000e220000002500 */
[----:B------:R-:W1:Y:S01]  /*4880*/  S2UR UR4, SR_CTAID.Y ;  /* 0x00000000000479c3 */ /* 0x000e620000002600 */
[----:B------:R-:W0:Y:S07]  /*4890*/  S2R R3, SR_TID.X ;  /* 0x0000000000037919 */ /* 0x000e2e0000002100 */
[----:B------:R-:W2:Y:S01]  /*48a0*/  LDC.64 R6, c[0x0][0x230] ;  /* 0x00008c00ff067b82 */ /* 0x000ea20000000a00 */
[----:B-1----:R-:W-:Y:S01]  /*48b0*/  USHF.L.U32 UR4, UR4, 0x1, URZ ;  /* 0x0000000104047899 */ /* 0x002fe2000800063f */
[----:B0-----:R-:W-:-:S05]  /*48c0*/  LEA R0, R0, R3, 0x6 ;  /* 0x0000000300007211 */ /* 0x001fca00078e30ff */
[----:B------:R-:W-:-:S04]  /*48d0*/  IMAD.SHL.U32 R0, R0, 0x4, RZ ;  /* 0x0000000400007824 */ /* 0x000fc800078e00ff */
[----:B------:R-:W-:-:S04]  /*48e0*/  IMAD R8, R23, UR4, R0 ;  /* 0x0000000417087c24 */ /* 0x000fc8000f8e0200 */
[----:B--2---:R-:W-:-:S05]  /*48f0*/  IMAD.WIDE R4, R8, 0x2, R6 ;  /* 0x0000000208047825 */ /* 0x004fca00078e0206 */
[----:B------:R0:W-:Y:S01]  /*4900*/  ATOM.E.ADD.F16x2.RN.STRONG.GPU P0, RZ, desc[UR8][R4.64], R30 ;  /* 0x0000001e04ff79a2 */ /* 0x0001e2000810e1c8 */
[----:B------:R-:W-:Y:S04]  /*4910*/  BSSY B0, `(.L_x_2972) ;  /* 0x000000f000007945 */ /* 0x000fe80003800000 */
[----:B0-----:R-:W-:Y:S05]  /*4920*/  @P0 BRA `(.L_x_2973) ;  /* 0x0000000000340947 */ /* 0x001fea0003800000 */
[----:B------:R-:W0:Y:S02]  /*4930*/  QSPC.E.S P0, RZ, [R4] ;  /* 0x0000000004ff73aa */ /* 0x000e240000000500 */
[----:B0-----:R-:W-:Y:S05]  /*4940*/  @!P0 BRA `(.L_x_2974) ;  /* 0x0000000000208947 */ /* 0x001fea0003800000 */
[----:B------:R-:W-:-:S05]  /*4950*/  IMAD.MOV.U32 R2, RZ, RZ, R4 ;  /* 0x000000ffff027224 */ /* 0x000fca00078e0004 */
[----:B------:R-:W-:-:S07]  /*4960*/  MOV R0, R2 ;  /* 0x0000000200007202 */ /* 0x000fce0000000f00 */
.L_x_2975:
[----:B------:R-:W0:Y:S02]  /*4970*/  LDS R2, [R0] ;  /* 0x0000000000027984 */ /* 0x000e240000000800 */
[----:B0-----:R-:W-:-:S06]  /*4980*/  HADD2 R3, R2, R30 ;  /* 0x0000001e02037230 */ /* 0x001fcc0000000000 */
[----:B------:R-:W0:Y:S02]  /*4990*/  ATOMS.CAST.SPIN R3, [R0], R2, R3 ;  /* 0x000000020003738d */ /* 0x000e240001800003 */
[----:B0-----:R-:W-:-:S13]  /*49a0*/  ISETP.EQ.U32.AND P0, PT, R3, 0x1, PT ;  /* 0x000000010300780c */ /* 0x001fda0003f02070 */
[----:B------:R-:W-:Y:S05]  /*49b0*/  @!P0 BRA `(.L_x_2975) ;  /* 0xfffffffc00ec8947 */ /* 0x000fea000383ffff */
[----:B------:R-:W-:Y:S05]  /*49c0*/  BRA `(.L_x_2973) ;  /* 0x00000000000c7947 */ /* 0x000fea0003800000 */
.L_x_2974:
[----:B------:R-:W2:Y:S02]  /*49d0*/  LD.E R0, desc[UR8][R4.64] ;  /* 0x0000000804007980 */ /* 0x000ea4000c101900 */
[----:B--2---:R-:W-:-:S05]  /*49e0*/  IADD3 R3, R30, R0, RZ ;  /* 0x000000001e037210 */ /* 0x004fca0007ffe0ff */
[----:B------:R0:W-:Y:S02]  /*49f0*/  ST.E desc[UR8][R4.64], R3 ;  /* 0x0000000304007985 */ /* 0x0001e4000c101908 */
.L_x_2973:
[----:B------:R-:W-:Y:S05]  /*4a00*/  BSYNC B0 ;  /* 0x0000000000007941 */ /* 0x000fea0003800000 */
.L_x_2972:
[----:B------:R1:W-:Y:S01]  /*4a10*/  ATOM.E.ADD.F16x2.RN.STRONG.GPU P0, RZ, desc[UR8][R4.64+0x4], R28 ;  /* 0x0000041c04ff79a2 */ /* 0x0003e2000810e1c8 */
[----:B------:R-:W-:Y:S04]  /*4a20*/  BSSY B0, `(.L_x_2976) ;  /* 0x000000f000007945 */ /* 0x000fe80003800000 */
[----:B-1----:R-:W-:Y:S05]  /*4a30*/  @P0 BRA `(.L_x_2977) ;  /* 0x0000000000340947 */ /* 0x002fea0003800000 */
[----:B------:R-:W1:Y:S02]  /*4a40*/  QSPC.E.S P0, RZ, [R4+0x4] ;  /* 0x0000040004ff73aa */ /* 0x000e640000000500 */
[----:B-1----:R-:W-:Y:S05]  /*4a50*/  @!P0 BRA `(.L_x_2978) ;  /* 0x0000000000208947 */ /* 0x002fea0003800000 */
[----:B------:R-:W-:-:S05]  /*4a60*/  IMAD.MOV.U32 R2, RZ, RZ, R4 ;  /* 0x000000ffff027224 */ /* 0x000fca00078e0004 */
[----:B------:R-:W-:-:S07]  /*4a70*/  MOV R0, R2 ;  /* 0x0000000200007202 */ /* 0x000fce0000000f00 */
.L_x_2979:
[----:B------:R-:W0:Y:S02]  /*4a80*/  LDS R2, [R0+0x4] ;  /* 0x0000040000027984 */ /* 0x000e240000000800 */
[----:B0-----:R-:W-:-:S10]  /*4a90*/  HFMA2.MMA R3, R2, 1, 1, R28 ;  /* 0x3c003c0002037835 */ /* 0x001fd4000000001c */
[----:B------:R-:W0:Y:S02]  /*4aa0*/  ATOMS.CAST.SPIN R3, [R0+0x4], R2, R3 ;  /* 0x000004020003738d */ /* 0x000e240001800003 */
[----:B0-----:R-:W-:-:S13]  /*4ab0*/  ISETP.EQ.U32.AND P0, PT, R3, 0x1, PT ;  /* 0x000000010300780c */ /* 0x001fda0003f02070 */
[----:B------:R-:W-:Y:S05]  /*4ac0*/  @!P0 BRA `(.L_x_2979) ;  /* 0xfffffffc00ec8947 */ /* 0x000fea000383ffff */
[----:B------:R-:W-:Y:S05]  /*4ad0*/  BRA `(.L_x_2977) ;  /* 0x00000000000c7947 */ /* 0x000fea0003800000 */
.L_x_2978:
[----:B------:R-:W0:Y:S02]  /*4ae0*/  LD.E R0, desc[UR8][R4.64+0x4] ;  /* 0x0000040804007980 */ /* 0x000e24000c101900 */
[----:B0-----:R-:W-:-:S05]  /*4af0*/  IMAD.IADD R3, R28, 0x1, R0 ;  /* 0x000000011c037824 */ /* 0x001fca00078e0200 */
[----:B------:R1:W-:Y:S02]  /*4b00*/  ST.E desc[UR8][R4.64+0x4], R3 ;  /* 0x0000040304007985 */ /* 0x0003e4000c101908 */
.L_x_2977:
[----:B------:R-:W-:Y:S05]  /*4b10*/  BSYNC B0 ;  /* 0x0000000000007941 */ /* 0x000fea0003800000 */
.L_x_2976:
        /* <DEDUP_REMOVED lines=9> */
[----:B------:R-:W-:-:S05]  /*4bb0*/  IMAD.MOV.U32 R2, RZ, RZ, R4 ;  /* 0x000000ffff027224 */ /* 0x000fca00078e0004 */
[----:B------:R-:W-:-:S07]  /*4bc0*/  MOV R0, R2 ;  /* 0x0000000200007202 */ /* 0x000fce0000000f00 */
.L_x_2983:
[----:B------:R-:W0:Y:S02]  /*4bd0*/  LDS R2, [R0] ;  /* 0x0000000000027984 */ /* 0x000e240000000800 */
[----:B0-----:R-:W-:-:S06]  /*4be0*/  HADD2 R3, R2, R25 ;  /* 0x0000001902037230 */ /* 0x001fcc0000000000 */
[----:B------:R-:W0:Y:S02]  /*4bf0*/  ATOMS.CAST.SPIN R3, [R0], R2, R3 ;  /* 0x000000020003738d */ /* 0x000e240001800003 */
[----:B0-----:R-:W-:-:S13]  /*4c00*/  ISETP.EQ.U32.AND P0, PT, R3, 0x1, PT ;  /* 0x000000010300780c */ /* 0x001fda0003f02070 */
[----:B------:R-:W-:Y:S05]  /*4c10*/  @!P0 BRA `(.L_x_2983) ;  /* 0xfffffffc00ec8947 */ /* 0x000fea000383ffff */
[----:B------:R-:W-:Y:S05]  /*4c20*/  BRA `(.L_x_2981) ;  /* 0x00000000000c7947 */ /* 0x000fea0003800000 */
.L_x_2982:
[----:B------:R-:W2:Y:S02]  /*4c30*/  LD.E R0, desc[UR8][R4.64] ;  /* 0x0000000804007980 */ /* 0x000ea4000c101900 */
[----:B--2---:R-:W-:-:S05]  /*4c40*/  IADD3 R3, R25, R0, RZ ;  /* 0x0000000019037210 */ /* 0x004fca0007ffe0ff */
[----:B------:R0:W-:Y:S02]  /*4c50*/  ST.E desc[UR8][R4.64], R3 ;  /* 0x0000000304007985 */ /* 0x0001e4000c101908 */
.L_x_2981:
[----:B------:R-:W-:Y:S05]  /*4c60*/  BSYNC B0 ;  /* 0x0000000000007941 */ /* 0x000fea0003800000 */
.L_x_2980:
[----:B------:R1:W-:Y:S02]  /*4c70*/  ATOM.E.ADD.F16x2.RN.STRONG.GPU P0, RZ, desc[UR8][R4.64+0x4], R27 ;  /* 0x0000041b04ff79a2 */ /* 0x0003e4000810e1c8 */
[----:B-1----:R-:W-:Y:S05]  /*4c80*/  @P0 EXIT ;  /* 0x000000000000094d */ /* 0x002fea0003800000 */
[----:B------:R-:W1:Y:S02]  /*4c90*/  QSPC.E.S P0, RZ, [R4+0x4] ;  /* 0x0000040004ff73aa */ /* 0x000e640000000500 */
[----:B-1----:R-:W-:Y:S05]  /*4ca0*/  @!P0 BRA `(.L_x_2984) ;  /* 0x0000000000208947 */ /* 0x002fea0003800000 */
[----:B------:R-:W-:-:S05]  /*4cb0*/  IMAD.MOV.U32 R2, RZ, RZ, R4 ;  /* 0x000000ffff027224 */ /* 0x000fca00078e0004 */
[----:B------:R-:W-:-:S07]  /*4cc0*/  MOV R0, R2 ;  /* 0x0000000200007202 */ /* 0x000fce0000000f00 */
.L_x_2985:
[----:B------:R-:W0:Y:S02]  /*4cd0*/  LDS R2, [R0+0x4] ;  /* 0x0000040000027984 */ /* 0x000e240000000800 */
[----:B0-----:R-:W-:-:S10]  /*4ce0*/  HFMA2.MMA R3, R2, 1, 1, R27 ;  /* 0x3c003c0002037835 */ /* 0x001fd4000000001b */
[----:B------:R-:W0:Y:S02]  /*4cf0*/  ATOMS.CAST.SPIN R3, [R0+0x4], R2, R3 ;  /* 0x000004020003738d */ /* 0x000e240001800003 */
[----:B0-----:R-:W-:-:S13]  /*4d00*/  ISETP.EQ.U32.AND P0, PT, R3, 0x1, PT ;  /* 0x000000010300780c */ /* 0x001fda0003f02070 */
[----:B------:R-:W-:Y:S05]  /*4d10*/  @!P0 BRA `(.L_x_2985) ;  /* 0xfffffffc00ec8947 */ /* 0x000fea000383ffff */
[----:B------:R-:W-:Y:S05]  /*4d20*/  EXIT ;  /* 0x000000000000794d */ /* 0x000fea0003800000 */
.L_x_2984:
[----:B------:R-:W0:Y:S02]  /*4d30*/  LD.E R0, desc[UR8][R4.64+0x4] ;  /* 0x0000040804007980 */ /* 0x000e24000c101900 */
[----:B0-----:R-:W-:-:S05]  /*4d40*/  IADD3 R3, R27, R0, RZ ;  /* 0x000000001b037210 */ /* 0x001fca0007ffe0ff */
[----:B------:R-:W-:Y:S01]  /*4d50*/  ST.E desc[UR8][R4.64+0x4], R3 ;  /* 0x0000040304007985 */ /* 0x000fe2000c101908 */
[----:B------:R-:W-:Y:S05]  /*4d60*/  EXIT ;  /* 0x000000000000794d */ /* 0x000fea0003800000 */
.L_x_2986:
        /* <DEDUP_REMOVED lines=9> */
.L_x_4207:


//--------------------- .text._Z23gemm_half_q_half_kernelILi2ELi38ELb0ELb0ELi64EEvPK6__halfPKjS4_S2_PS0_iiiiPKtS7_iiiiiibS2_i --------------------------
	.section	.text._Z23gemm_half_q_half_kernelILi2ELi38ELb0ELb0ELi64EEvPK6__halfPKjS4_S2_PS0_iiiiPKtS7_iiiiiibS2_i,"ax",@progbits
	.align	128
        .global         _Z23gemm_half_q_half_kernelILi2ELi38ELb0ELb0ELi64EEvPK6__halfPKjS4_S2_PS0_iiiiPKtS7_iiiiiibS2_i
        .type           _Z23gemm_half_q_half_kernelILi2ELi38ELb0ELb0ELi64EEvPK6__halfPKjS4_S2_PS0_iiiiPKtS7_iiiiiibS2_i,@function
        .size           _Z23gemm_half_q_half_kernelILi2ELi38ELb0ELb0ELi64EEvPK6__halfPKjS4_S2_PS0_iiiiPKtS7_iiiiiibS2_i,(.L_x_4208 - _Z23gemm_half_q_half_kernelILi2ELi38ELb0ELb0ELi64EEvPK6__halfPKjS4_S2_PS0_iiiiPKtS7_iiiiiibS2_i)
        .other          _Z23gemm_half_q_half_kernelILi2ELi38ELb0ELb0ELi64EEvPK6__halfPKjS4_S2_PS0_iiiiPKtS7_iiiiiibS2_i,@"STO_CUDA_ENTRY STV_DEFAULT"
_Z23gemm_half_q_half_kernelILi2ELi38ELb0ELb0ELi64EEvPK6__halfPKjS4_S2_PS0_iiiiPKtS7_iiiiiibS2_i:
.text._Z23gemm_half_q_half_kernelILi2ELi38ELb0ELb0ELi64EEvPK6__halfPKjS4_S2_PS0_iiiiPKtS7_iiiiiibS2_i:
        /* <DEDUP_REMOVED lines=45> */
.L_x_2991:
        /* <DEDUP_REMOVED lines=16> */
.L_x_2990:
        /* <DEDUP_REMOVED lines=16> */
.L_x_2989:
        /* <DEDUP_REMOVED lines=17> */
.L_x_2993:
        /* <DEDUP_REMOVED lines=16> */
.L_x_2992:
[----:B------:R-:W-:-:S05]  /*06e0*/  IMAD.IADD R6, R21, 0x1, -R12 ;  /* 0x0000000115067824 */ /* 0x000fca00078e0a0c */
        /* <DEDUP_REMOVED lines=13> */
.L_x_2988:
[----:B------:R-:W-:Y:S05]  /*07c0*/  BSYNC B0 ;  /* 0x0000000000007941 */ /* 0x000fea0003800000 */
.L_x_2987:
[----:B------:R-:W-:Y:S02]  /*07d0*/  ULDC UR5, c[0x0][0x23c] ;  /* 0x00008f0000057ab9 */ /* 0x000fe40000000800 */
[----:B------:R-:W-:-:S05]  /*07e0*/  IMAD.U32 R20, RZ, RZ, UR5 ;  /* 0x00000005ff147e24 */ /* 0x000fca000f8e00ff */
[----:B------:R-:W-:-:S13]  /*07f0*/  ISETP.GE.AND P0, PT, R5, R20, PT ;  /* 0x000000140500720c */ /* 0x000fda0003f06270 */
        /* <DEDUP_REMOVED lines=8> */
[----:B------:R-:W-:Y:S01]  /*0880*/  ISETP.GT.AND P2, PT, R21, 0x3, PT ;  /* 0x000000031500780c */ /* 0x000fe20003f44270 */
[----:B------:R-:W-:Y:S01]  /*0890*/  IMAD R0, R13, R20, RZ ;  /* 0x000000140d007224 */ /* 0x000fe200078e02ff */
[----:B------:R-:W-:-:S04]  /*08a0*/  PLOP3.LUT P0, PT, PT, PT, PT, 0x80, 0x0 ;  /* 0x000000000000781c */ /* 0x000fc80003f0f070 */
[----:B------:R-:W-:-:S04]  /*08b0*/  LEA R0, R0, UR4, 0x1 ;  /* 0x0000000400007c11 */ /* 0x000fc8000f8e08ff */
[----:B------:R-:W-:Y:S01]  /*08c0*/  LEA R7, R15, R0, 0x2 ;  /* 0x000000000f077211 */ /* 0x000fe200078e10ff */
[----:B------:R-:W-:-:S04]  /*08d0*/  IMAD.MOV.U32 R0, RZ, RZ, RZ ;  /* 0x000000ffff007224 */ /* 0x000fc800078e00ff */
[----:B0-----:R-:W-:Y:S01]  /*08e0*/  IMAD.WIDE R2, R7, 0x2, R2 ;  /* 0x0000000207027825 */ /* 0x001fe200078e0202 */
[----:B------:R-:W-:Y:S06]  /*08f0*/  @!P2 BRA `(.L_x_2995) ;  /* 0x000000000034a947 */ /* 0x000fec0003800000 */
[----:B------:R-:W-:Y:S01]  /*0900*/  PLOP3.LUT P0, PT, PT, PT, PT, 0x8, 0x0 ;  /* 0x000000000000781c */ /* 0x000fe20003f0e170 */
[----:B------:R-:W-:-:S12]  /*0910*/  VIADD R13, R21, 0xfffffffd ;  /* 0xfffffffd150d7836 */ /* 0x000fd80000000000 */
.L_x_2996:
        /* <DEDUP_REMOVED lines=11> */
.L_x_2995:
[----:B-1----:R-:W-:-:S05]  /*09d0*/  IMAD.IADD R4, R21, 0x1, -R0 ;  /* 0x0000000115047824 */ /* 0x002fca00078e0a00 */
[----:B------:R-:W-:-:S13]  /*09e0*/  ISETP.GT.AND P2, PT, R4, 0x1, PT ;  /* 0x000000010400780c */ /* 0x000fda0003f44270 */
[----:B------:R-:W-:Y:S01]  /*09f0*/  @P2 VIADD R0, R0, 0x2 ;  /* 0x0000000200002836 */ /* 0x000fe20000000000 */
[----:B------:R-:W-:Y:S01]  /*0a00*/  @P2 PLOP3.LUT P0, PT, PT, PT, PT, 0x8, 0x0 ;  /* 0x000000000000281c */ /* 0x000fe20003f0e170 */
[----:B--2---:R-:W-:Y:S01]  /*0a10*/  @P2 IMAD.WIDE R6, R20, 0x2, R2 ;  /* 0x0000000214062825 */ /* 0x004fe200078e0202 */
[----:B------:R0:W-:Y:S02]  /*0a20*/  @P2 STG.E.64 desc[UR8][R2.64], RZ ;  /* 0x000000ff02002986 */ /* 0x0001e4000c101b08 */
[----:B------:R-:W-:Y:S02]  /*0a30*/  ISETP.LT.OR P0, PT, R0, R21, P0 ;  /* 0x000000150000720c */ /* 0x000fe40000701670 */
[----:B------:R2:W-:Y:S01]  /*0a40*/  @P2 STG.E.64 desc[UR8][R6.64], RZ ;  /* 0x000000ff06002986 */ /* 0x0005e2000c101b08 */
[----:B0-----:R-:W-:-:S10]  /*0a50*/  @P2 IMAD.WIDE R2, R20, 0x2, R6 ;  /* 0x0000000214022825 */ /* 0x001fd400078e0206 */
[----:B------:R2:W-:Y:S02]  /*0a60*/  @P0 STG.E.64 desc[UR8][R2.64], RZ ;  /* 0x000000ff02000986 */ /* 0x0005e4000c101b08 */
.L_x_2994:
        /* <DEDUP_REMOVED lines=17> */
.L_x_2998:
[----:B-----5:R-:W-:-:S04]  /*0b80*/  IMAD.IADD R7, R0, 0x1, R17 ;  /* 0x0000000100077824 */ /* 0x020fc800078e0211 */
[----:B0-----:R-:W-:-:S05]  /*0b90*/  IMAD R2, R7, R20, RZ ;  /* 0x0000001407027224 */ /* 0x001fca00078e02ff */
        /* <DEDUP_REMOVED lines=18> */
[----:B------:R-:W-:-:S02]  /*0cc0*/  LOP3.LUT R2, R2, 0xf, RZ, 0xc0, !PT ;  /* 0x0000000f02027812 */ /* 0x000fc400078ec0ff */
[----:B------:R-:W-:Y:S02]  /*0cd0*/  LOP3.LUT R18, R18, 0xf, RZ, 0xc0, !PT ;  /* 0x0000000f12127812 */ /* 0x000fe400078ec0ff */
[----:B------:R-:W-:Y:S01]  /*0ce0*/  IADD3 R25, R25, 0x1, RZ ;  /* 0x0000000119197810 */ /* 0x000fe20007ffe0ff */
[----:B------:R-:W-:Y:S01]  /*0cf0*/  VIADD R2, R2, 0x1 ;  /* 0x0000000102027836 */ /* 0x000fe20000000000 */
[----:B------:R-:W-:Y:S01]  /*0d00*/  IADD3 R18, R18, 0x1, RZ ;  /* 0x0000000112127810 */ /* 0x000fe20007ffe0ff */
[----:B------:R-:W-:Y:S01]  /*0d10*/  I2F.F16 R24, R24 ;  /* 0x0000001800187306 */ /* 0x000fe20000200c00 */
[----:B----4-:R-:W-:Y:S01]  /*0d20*/  IADD3 R19, R8, R19, RZ ;  /* 0x0000001308137210 */ /* 0x010fe20007ffe0ff */
[----:B------:R-:W-:Y:S02]  /*0d30*/  IMAD R25, R25, R25, RZ ;  /* 0x0000001919197224 */ /* 0x000fe400078e02ff */
[----:B0-----:R-:W-:Y:S01]  /*0d40*/  IMAD R7, R2, R2, RZ ;  /* 0x0000000202077224 */ /* 0x001fe200078e02ff */
[----:B------:R-:W-:Y:S01]  /*0d50*/  ISETP.GE.AND P2, PT, R19, R22, PT ;  /* 0x000000161300720c */ /* 0x000fe20003f46270 */
[----:B------:R-:W-:-:S02]  /*0d60*/  IMAD R18, R18, R18, RZ ;  /* 0x0000001212127224 */ /* 0x000fc400078e02ff */
[----:B------:R-:W0:Y:S08]  /*0d70*/  I2F.F16 R25, R25 ;  /* 0x0000001900197306 */ /* 0x000e300000200c00 */
[----:B------:R-:W-:Y:S01]  /*0d80*/  I2F.F16 R7, R7 ;  /* 0x0000000700077306 */ /* 0x000fe20000200c00 */
[----:B0-----:R-:W-:-:S07]  /*0d90*/  PRMT R25, R24, 0x5410, R25 ;  /* 0x0000541018197816 */ /* 0x001fce0000000019 */
[----:B------:R-:W0:Y:S01]  /*0da0*/  I2F.F16 R18, R18 ;  /* 0x0000001200127306 */ /* 0x000e220000200c00 */
[----:B---3--:R-:W-:Y:S01]  /*0db0*/  HMUL2 R2, R25, R6.H0_H0 ;  /* 0x2000000619027232 */ /* 0x008fe20000000000 */
[----:B0-----:R-:W-:-:S05]  /*0dc0*/  PRMT R3, R18, 0x5410, R7 ;  /* 0x0000541012037816 */ /* 0x001fca0000000007 */
[----:B------:R-:W-:Y:S02]  /*0dd0*/  HMUL2 R3, R3, R6.H0_H0 ;  /* 0x2000000603037232 */ /* 0x000fe40000000000 */
[C---:B------:R-:W-:Y:S02]  /*0de0*/  IMAD R6, R17.reuse, 0x8, R1 ;  /* 0x0000000811067824 */ /* 0x040fe400078e0201 */
[----:B------:R-:W-:-:S03]  /*0df0*/  VIADD R17, R17, 0x1 ;  /* 0x0000000111117836 */ /* 0x000fc60000000000 */
[----:B------:R0:W-:Y:S01]  /*0e00*/  STL.64 [R6], R2 ;  /* 0x0000000206007387 */ /* 0x0001e20000100a00 */
[----:B------:R-:W-:Y:S05]  /*0e10*/  @!P2 BRA `(.L_x_2998) ;  /* 0xfffffffc0058a947 */ /* 0x000fea000383ffff */
.L_x_2997:
[----:B------:R2:W5:Y:S01]  /*0e20*/  LDL.64 R14, [R1] ;  /* 0x00000000010e7983 */ /* 0x0005620000100a00 */
[----:B0-----:R-:W0:Y:S01]  /*0e30*/  LDC R2, c[0x0][0x25c] ;  /* 0x00009700ff027b82 */ /* 0x001e220000000800 */
[----:B------:R-:W-:Y:S01]  /*0e40*/  ULDC UR4, c[0x0][0x258] ;  /* 0x0000960000047ab9 */ /* 0x000fe20000000800 */
[----:B------:R-:W-:Y:S01]  /*0e50*/  ULDC UR5, c[0x0][0x260] ;  /* 0x0000980000057ab9 */ /* 0x000fe20000000800 */
[C---:B------:R-:W-:Y:S01]  /*0e60*/  ISETP.GT.AND P2, PT, R23.reuse, UR4, PT ;  /* 0x0000000417007c0c */ /* 0x040fe2000bf44270 */
[----:B------:R-:W-:Y:S01]  /*0e70*/  ULDC UR6, c[0x0][0x268] ;  /* 0x00009a0000067ab9 */ /* 0x000fe20000000800 */
[C---:B------:R-:W-:Y:S01]  /*0e80*/  VIMNMX R0, R23.reuse, UR4, PT ;  /* 0x0000000417007c48 */ /* 0x040fe2000bfe0100 */
[----:B------:R-:W-:Y:S01]  /*0e90*/  IMAD.MOV.U32 R6, RZ, RZ, RZ ;  /* 0x000000ffff067224 */ /* 0x000fe200078e00ff */
[C---:B------:R-:W-:Y:S01]  /*0ea0*/  ISETP.GT.AND P4, PT, R23.reuse, UR5, PT ;  /* 0x0000000517007c0c */ /* 0x040fe2000bf84270 */
[----:B------:R-:W3:Y:S01]  /*0eb0*/  LDC R3, c[0x0][0x264] ;  /* 0x00009900ff037b82 */ /* 0x000ee20000000800 */
[----:B------:R-:W-:Y:S01]  /*0ec0*/  SHF.R.S32.HI R7, RZ, 0x1f, R0 ;  /* 0x0000001fff077819 */ /* 0x000fe20000011400 */
[----:B-1----:R-:W-:Y:S01]  /*0ed0*/  IMAD.MOV.U32 R4, RZ, RZ, RZ ;  /* 0x000000ffff047224 */ /* 0x002fe200078e00ff */
[----:B------:R-:W-:-:S02]  /*0ee0*/  ISETP.GT.AND P6, PT, R23, UR6, PT ;  /* 0x0000000617007c0c */ /* 0x000fc4000bfc4270 */
        /* <DEDUP_REMOVED lines=13> */
.L_x_2999:
        /* <DEDUP_REMOVED lines=8> */
.L_x_3000:
[----:B------:R-:W-:Y:S05]  /*1040*/  @!P4 BRA `(.L_x_3001) ;  /* 0x00000000001cc947 */ /* 0x000fea0003800000 */
[----:B------:R-:W0:Y:S02]  /*1050*/  LDC R8, c[0x0][0x264] ;  /* 0x00009900ff087b82 */ /* 0x000e240000000800 */
[----:B0-----:R-:W-:-:S04]  /*1060*/  VIMNMX R7, R23, R8, PT ;  /* 0x0000000817077248 */ /* 0x001fc80003fe0100 */
[----:B------:R-:W-:-:S04]  /*1070*/  IADD3 R7, R7, -UR5, RZ ;  /* 0x8000000507077c10 */ /* 0x000fc8000fffe0ff */
[----:B------:R-:W-:-:S04]  /*1080*/  SHF.R.S32.HI R8, RZ, 0x1f, R7 ;  /* 0x0000001fff087819 */ /* 0x000fc80000011407 */
[----:B------:R-:W-:-:S04]  /*1090*/  LEA.HI R8, R8, R7, RZ, 0x5 ;  /* 0x0000000708087211 */ /* 0x000fc800078f28ff */
[----:B------:R-:W-:-:S05]  /*10a0*/  SHF.R.S32.HI R8, RZ, 0x5, R8 ;  /* 0x00000005ff087819 */ /* 0x000fca0000011408 */
[----:B------:R-:W-:-:S07]  /*10b0*/  IMAD.SHL.U32 R9, R8, 0x4, RZ ;  /* 0x0000000408097824 */ /* 0x000fce00078e00ff */
.L_x_3001:
        /* <DEDUP_REMOVED lines=8> */
.L_x_3002:
[----:B------:R-:W-:Y:S01]  /*1140*/  SHF.R.S32.HI R7, RZ, 0x5, R10 ;  /* 0x00000005ff077819 */ /* 0x000fe2000001140a */
        /* <DEDUP_REMOVED lines=9> */
.L_x_3003:
[----:B------:R-:W-:Y:S01]  /*11e0*/  LEA R4, R7, R4, 0x3 ;  /* 0x0000000407047211 */ /* 0x000fe200078e18ff */
[----:B------:R-:W0:Y:S01]  /*11f0*/  S2UR UR5, SR_CgaCtaId ;  /* 0x00000000000579c3 */ /* 0x000e220000008800 */
[----:B------:R-:W-:Y:S01]  /*1200*/  ISETP.GE.OR P0, PT, R23, R2, P0 ;  /* 0x000000021700720c */ /* 0x000fe20000706670 */
[----:B------:R-:W-:Y:S01]  /*1210*/  ULDC.64 UR6, c[0x0][0x218] ;  /* 0x0000860000067ab9 */ /* 0x000fe20000000a00 */
[----:B------:R-:W-:Y:S01]  /*1220*/  IADD3 R0, R9, R4, R0 ;  /* 0x0000000409007210 */ /* 0x000fe20007ffe000 */
[----:B------:R-:W-:Y:S01]  /*1230*/  UMOV UR4, 0x400 ;  /* 0x0000040000047882 */ /* 0x000fe20000000000 */
[----:B-----5:R-:W-:Y:S01]  /*1240*/  PRMT R2, R14, 0x7610, R14 ;  /* 0x000076100e027816 */ /* 0x020fe2000000000e */
[----:B------:R-:W-:Y:S01]  /*1250*/  IMAD.MOV.U32 R28, RZ, RZ, RZ ;  /* 0x000000ffff1c7224 */ /* 0x000fe200078e00ff */
[----:B------:R-:W-:Y:S02]  /*1260*/  IADD3 R3, R3, R0, R6 ;  /* 0x0000000003037210 */ /* 0x000fe40007ffe006 */
[----:B------:R-:W-:-:S02]  /*1270*/  PRMT R27, RZ, 0x5410, RZ ;  /* 0x00005410ff1b7816 */ /* 0x000fc400000000ff */
[----:B------:R-:W-:Y:S01]  /*1280*/  PRMT R26, RZ, 0x5410, RZ ;  /* 0x00005410ff1a7816 */ /* 0x000fe200000000ff */
[----:B------:R-:W-:Y:S01]  /*1290*/  IMAD R0, R3, R20, RZ ;  /* 0x0000001403007224 */ /* 0x000fe200078e02ff */
[----:B------:R-:W-:Y:S02]  /*12a0*/  SHF.R.S32.HI R3, RZ, 0x1f, R5 ;  /* 0x0000001fff037819 */ /* 0x000fe40000011405 */
[----:B------:R-:W-:Y:S02]  /*12b0*/  PRMT R25, RZ, 0x5410, RZ ;  /* 0x00005410ff197816 */ /* 0x000fe400000000ff */
[----:B------:R-:W-:Y:S02]  /*12c0*/  IADD3 R5, P2, R5, R0, RZ ;  /* 0x0000000005057210 */ /* 0x000fe40007f5e0ff */
[----:B------:R-:W-:Y:S02]  /*12d0*/  IADD3 R24, R23, R30, RZ ;  /* 0x0000001e17187210 */ /* 0x000fe40007ffe0ff */
[----:B------:R-:W-:-:S02]  /*12e0*/  LEA.HI.X.SX32 R0, R0, R3, 0x1, P2 ;  /* 0x0000000300007211 */ /* 0x000fc400010f0eff */
[C---:B------:R-:W-:Y:S01]  /*12f0*/  LEA R12, P2, R5.reuse, UR6, 0x2 ;  /* 0x00000006050c7c11 */ /* 0x040fe2000f8410ff */
[----:B0-----:R-:W-:Y:S01]  /*1300*/  ULEA UR4, UR5, UR4, 0x18 ;  /* 0x0000000405047291 */ /* 0x001fe2000f8ec03f */
[----:B------:R-:W-:Y:S02]  /*1310*/  PRMT R3, RZ, 0x5410, RZ ;  /* 0x00005410ff037816 */ /* 0x000fe400000000ff */
[----:B------:R-:W-:Y:S02]  /*1320*/  LEA.HI.X R13, R5, UR7, R0, 0x2, P2 ;  /* 0x00000007050d7c11 */ /* 0x000fe400090f1400 */
[----:B------:R-:W-:Y:S01]  /*1330*/  PRMT R0, R15, 0x7610, R15 ;  /* 0x000076100f007816 */ /* 0x000fe2000000000f */
[----:B------:R-:W-:Y:S06]  /*1340*/  @P0 BRA `(.L_x_3004) ;  /* 0x0000001c00780947 */ /* 0x000fec0003800000 */
[----:B------:R-:W0:Y:S01]  /*1350*/  LDC R14, c[0x0][0x23c] ;  /* 0x00008f00ff0e7b82 */ /* 0x000e220000000800 */
[----:B------:R-:W-:Y:S01]  /*1360*/  SHF.R.S32.HI R57, RZ, 0x1f, R20 ;  /* 0x0000001fff397819 */ /* 0x000fe20000011414 */
[----:B------:R-:W-:Y:S01]  /*1370*/  IMAD.MOV.U32 R28, RZ, RZ, RZ ;  /* 0x000000ffff1c7224 */ /* 0x000fe200078e00ff */
[----:B------:R-:W-:Y:S01]  /*1380*/  PRMT R27, RZ, 0x7610, R27 ;  /* 0x00007610ff1b7816 */ /* 0x000fe2000000001b */
[----:B------:R-:W-:-:S06]  /*1390*/  ULDC UR5, c[0x0][0x25c] ;  /* 0x0000970000057ab9 */ /* 0x000fcc0000000800 */
.L_x_3007:
[----:B------:R-:W-:Y:S01]  /*13a0*/  ISETP.NE.AND P0, PT, R23, R24, PT ;  /* 0x000000181700720c */ /* 0x000fe20003f05270 */
[----:B------:R1:W5:-:S12]  /*13b0*/  LDG.E.128.CONSTANT R32, desc[UR8][R12.64] ;  /* 0x000000080c207981 */ /* 0x000358000c1e9d00 */
[----:B------:R-:W2:Y:S01]  /*13c0*/  @!P0 LDC.64 R16, c[0x0][0x248] ;  /* 0x00009200ff108b82 */ /* 0x000ea20000000a00 */
[----:B------:R-:W-:Y:S02]  /*13d0*/  @!P0 IADD3 R28, R28, 0x1, RZ ;  /* 0x000000011c1c8810 */ /* 0x000fe40007ffe0ff */
[----:B------:R-:W-:-:S03]  /*13e0*/  @!P0 SHF.L.U32 R5, R23, 0x1, RZ ;  /* 0x0000000117058819 */ /* 0x000fc600000006ff */
[----:B------:R-:W-:-:S05]  /*13f0*/  @!P0 IMAD R4, R28, 0x8, R1 ;  /* 0x000000081c048824 */ /* 0x000fca00078e0201 */
[----:B------:R-:W3:Y:S01]  /*1400*/  @!P0 LDL.64 R6, [R4] ;  /* 0x0000000004068983 */ /* 0x000ee20000100a00 */
[----:B--2---:R-:W-:-:S06]  /*1410*/  @!P0 IMAD.WIDE R16, R5, 0x2, R16 ;  /* 0x0000000205108825 */ /* 0x004fcc00078e0210 */
[----:B------:R1:W5:Y:S01]  /*1420*/  @!P0 LDG.E.U16.CONSTANT R16, desc[UR8][R16.64+0x2] ;  /* 0x0000020810108981 */ /* 0x000362000c1e9500 */
[----:B0-----:R-:W-:Y:S01]  /*1430*/  IMAD.MOV.U32 R20, RZ, RZ, R14 ;  /* 0x000000ffff147224 */ /* 0x001fe200078e000e */
        /* <DEDUP_REMOVED lines=40> */
[----:B------:R-:W-:-:S02]  /*16c0*/  HADD2 R46, R46, -1056, -1056 ;  /* 0xe420e4202e2e7430 */ /* 0x000fc40000000000 */
[----:B------:R-:W-:Y:S02]  /*16d0*/  HADD2 R44, R44, -1056, -1056 ;  /* 0xe420e4202c2c7430 */ /* 0x000fe40000000000 */
[----:B------:R-:W-:Y:S01]  /*16e0*/  HADD2 R48, R48, -1056, -1056 ;  /* 0xe420e42030307430 */ /* 0x000fe20000000000 */
        /* <DEDUP_REMOVED lines=15> */
[----:B------:R-:W-:Y:S02]  /*17e0*/  LOP3.LUT R15, R8, 0x300030, R17, 0xf8, !PT ;  /* 0x00300030080f7812 */ /* 0x000fe400078ef811 */
[----:B------:R-:W-:-:S02]  /*17f0*/  LOP3.LUT R17, R18, 0x300030, R19, 0xf8, !PT ;  /* 0x0030003012117812 */ /* 0x000fc400078ef813 */
[----:B------:R-:W-:Y:S02]  /*1800*/  LOP3.LUT R29, R11, 0x3f003f, RZ, 0xc0, !PT ;  /* 0x003f003f0b1d7812 */ /* 0x000fe400078ec0ff */
[--C-:B------:R-:W-:Y:S02]  /*1810*/  SHF.R.U32.HI R50, RZ, 0x8, R11.reuse ;  /* 0x00000008ff327819 */ /* 0x100fe4000001160b */
[--C-:B------:R-:W-:Y:S02]  /*1820*/  SHF.R.U32.HI R58, RZ, 0xa, R11.reuse ;  /* 0x0000000aff3a7819 */ /* 0x100fe4000001160b */
[----:B------:R-:W-:Y:S02]  /*1830*/  SHF.R.U32.HI R31, RZ, 0x6, R11 ;  /* 0x00000006ff1f7819 */ /* 0x000fe4000001160b */
[----:B------:R-:W-:Y:S02]  /*1840*/  LOP3.LUT R19, R10, 0x300030, R9, 0xf8, !PT ;  /* 0x003000300a137812 */ /* 0x000fe400078ef809 */
[----:B------:R-:W0:Y:S01]  /*1850*/  LDS.128 R8, [UR4] ;  /* 0x00000004ff087984 */ /* 0x000e220008000c00 */
[----:B------:R-:W-:-:S02]  /*1860*/  LOP3.LUT R18, R49, 0x300030, R50, 0xf8, !PT ;  /* 0x0030003031127812 */ /* 0x000fc400078ef832 */
        /* <DEDUP_REMOVED lines=17> */
[----:B------:R-:W-:Y:S01]  /*1980*/  LOP3.LUT R38, R4, 0x300030, R39, 0xf8, !PT ;  /* 0x0030003004267812 */ /* 0x000fe200078ef827 */
[----:B0-----:R-:W-:-:S02]  /*1990*/  HFMA2.MMA R4, R41, R8, RZ ;  /* 0x0000000829047235 */ /* 0x001fc400000000ff */
[----:B------:R-:W-:Y:S01]  /*19a0*/  HFMA2.MMA R6, R45, R8, RZ ;  /* 0x000000082d067235 */ /* 0x000fe200000000ff */
[----:B------:R-:W-:Y:S01]  /*19b0*/  LOP3.LUT R40, R5, 0x300030, R40, 0xf8, !PT ;  /* 0x0030003005287812 */ /* 0x000fe200078ef828 */
[-C--:B------:R-:W-:Y:S01]  /*19c0*/  HFMA2 R5, R43, R8.reuse, RZ.H0_H0 ;  /* 0x000000082b057231 */ /* 0x080fe200000400ff */
[----:B------:R-:W-:Y:S01]  /*19d0*/  LOP3.LUT R39, R7, 0x300030, R58, 0xf8, !PT ;  /* 0x0030003007277812 */ /* 0x000fe200078ef83a */
[----:B------:R-:W-:Y:S02]  /*19e0*/  HFMA2 R7, R47, R8, RZ.H0_H0 ;  /* 0x000000082f077231 */ /* 0x000fe400000400ff */
        /* <DEDUP_REMOVED lines=23> */
[----:B------:R-:W-:Y:S02]  /*1b60*/  HADD2 R54, R54, -1056, -1056 ;  /* 0xe420e42036367430 */ /* 0x000fe40000000000 */
[-C--:B------:R-:W-:Y:S01]  /*1b70*/  HFMA2 R9, R51, R10.reuse, R58 ;  /* 0x0000000a33097231 */ /* 0x080fe2000000003a */
[----:B------:R-:W-:Y:S01]  /*1b80*/  HFMA2.MMA R58, R50, R11, R8 ;  /* 0x0000000b323a7235 */ /* 0x000fe20000000008 */
[----:B------:R-:W-:Y:S01]  /*1b90*/  HADD2 R52, R52, -1056, -1056 ;  /* 0xe420e42034347430 */ /* 0x000fe20000000000 */
[----:B------:R-:W-:Y:S01]  /*1ba0*/  LOP3.LUT R8, R30, 0x64006400, RZ, 0xfc, !PT ;  /* 0x640064001e087812 */ /* 0x000fe200078efcff */
[----:B------:R-:W-:Y:S01]  /*1bb0*/  HFMA2 R61, R55, R10, R61 ;  /* 0x0000000a373d7231 */ /* 0x000fe2000000003d */
[----:B------:R-:W-:-:S02]  /*1bc0*/  LOP3.LUT R36, R36, 0x3f003f, RZ, 0xc0, !PT ;  /* 0x003f003f24247812 */ /* 0x000fc400078ec0ff */
[----:B------:R-:W-:Y:S01]  /*1bd0*/  LOP3.LUT R10, R29, 0x64006400, RZ, 0xfc, !PT ;  /* 0x640064001d0a7812 */ /* 0x000fe200078efcff */
[----:B------:R-:W-:Y:S01]  /*1be0*/  HADD2 R29, R35, -1056, -1056 ;  /* 0xe420e420231d7430 */ /* 0x000fe20000000000 */
[----:B------:R-:W-:Y:S01]  /*1bf0*/  HFMA2.MMA R60, R54, R11, R60 ;  /* 0x0000000b363c7235 */ /* 0x000fe2000000003c */
        /* <DEDUP_REMOVED lines=16> */
[----:B------:R-:W-:Y:S02]  /*1d00*/  LOP3.LUT R19, R19, 0x64006400, RZ, 0xfc, !PT ;  /* 0x6400640013137812 */ /* 0x000fe400078efcff */
        /* <DEDUP_REMOVED lines=13> */
[----:B------:R-:W-:Y:S01]  /*1de0*/  HFMA2 R59, R31, R4, R59 ;  /* 0x000000041f3b7231 */ /* 0x000fe2000000003b */
[----:B------:R-:W-:Y:S01]  /*1df0*/  HFMA2.MMA R60, R19, R6, R60 ;  /* 0x00000006133c7235 */ /* 0x000fe2000000003c */
[----:B------:R-:W-:-:S02]  /*1e00*/  HADD2 R32, R32, -1056, -1056 ;  /* 0xe420e42020207430 */ /* 0x000fc40000000000 */
[----:B------:R-:W-:Y:S01]  /*1e10*/  HADD2 R62, R37, -1056, -1056 ;  /* 0xe420e420253e7430 */ /* 0x000fe20000000000 */
[----:B------:R-:W-:Y:S01]  /*1e20*/  LOP3.LUT R18, R18, 0x64006400, RZ, 0xfc, !PT ;  /* 0x6400640012127812 */ /* 0x000fe200078efcff */
[----:B------:R-:W-:Y:S01]  /*1e30*/  HFMA2 R61, R33, R4, R61 ;  /* 0x00000004213d7231 */ /* 0x000fe2000000003d */
[----:B------:R-:W-:Y:S01]  /*1e40*/  LOP3.LUT R38, R38, 0x64006400, RZ, 0xfc, !PT ;  /* 0x6400640026267812 */ /* 0x000fe200078efcff */
        /* <DEDUP_REMOVED lines=66> */
.L_x_3005:
[----:B-----5:R-:W-:Y:S01]  /*2270*/  @!P0 IADD3 R24, R16, R23, RZ ;  /* 0x0000001710188210 */ /* 0x020fe20007ffe0ff */
[----:B------:R-:W-:Y:S06]  /*2280*/  @!P1 BRA `(.L_x_3006) ;  /* 0x0000000c00889947 */ /* 0x000fec0003800000 */
[----:B------:R-:W-:Y:S02]  /*2290*/  IMAD R5, R57, 0xc, RZ ;  /* 0x0000000c39057824 */ /* 0x000fe400078e02ff */
[----:B------:R-:W-:-:S04]  /*22a0*/  IMAD.WIDE.U32 R30, R20, 0xc, R12 ;  /* 0x0000000c141e7825 */ /* 0x000fc800078e000c */
[----:B------:R-:W-:Y:S02]  /*22b0*/  IMAD.IADD R31, R31, 0x1, R5 ;  /* 0x000000011f1f7824 */ /* 0x000fe400078e0205 */
[----:B------:R-:W-:-:S03]  /*22c0*/  IMAD.WIDE R4, R20, 0x4, R30 ;  /* 0x0000000414047825 */ /* 0x000fc600078e021e */
[----:B------:R-:W2:Y:S01]  /*22d0*/  LDG.E.128.CONSTANT R16, desc[UR8][R30.64] ;  /* 0x000000081e107981 */ /* 0x000ea2000c1e9d00 */
[----:B------:R-:W-:-:S03]  /*22e0*/  IMAD.WIDE R8, R20, 0x4, R4 ;  /* 0x0000000414087825 */ /* 0x000fc600078e0204 */
[----:B------:R-:W3:Y:S04]  /*22f0*/  LDG.E.128.CONSTANT R4, desc[UR8][R4.64] ;  /* 0x0000000804047981 */ /* 0x000ee8000c1e9d00 */
[----:B------:R-:W4:Y:S01]  /*2300*/  LDG.E.128.CONSTANT R8, desc[UR8][R8.64] ;  /* 0x0000000808087981 */ /* 0x000f22000c1e9d00 */
[----:B------:R-:W-:Y:S02]  /*2310*/  ISETP.GE.AND P0, PT, R21, 0x2, PT ;  /* 0x000000021500780c */ /* 0x000fe40003f06270 */
[----:B--2---:R-:W-:Y:S02]  /*2320*/  SHF.R.U32.HI R15, RZ, 0xc, R16 ;  /* 0x0000000cff0f7819 */ /* 0x004fe40000011610 */
[----:B------:R-:W-:Y:S02]  /*2330*/  SHF.R.U32.HI R48, RZ, 0xc, R19 ;  /* 0x0000000cff307819 */ /* 0x000fe40000011613 */
[----:B------:R-:W-:-:S02]  /*2340*/  LOP3.LUT R40, R16, 0x3f003f, RZ, 0xc0, !PT ;  /* 0x003f003f10287812 */ /* 0x000fc400078ec0ff */
        /* <DEDUP_REMOVED lines=20> */
[----:B------:R-:W-:Y:S02]  /*2490*/  LOP3.LUT R15, R15, 0x300030, R16, 0xf8, !PT ;  /* 0x003000300f0f7812 */ /* 0x000fe400078ef810 */
[--C-:B------:R-:W-:Y:S02]  /*24a0*/  SHF.R.U32.HI R18, RZ, 0x8, R10.reuse ;  /* 0x00000008ff127819 */ /* 0x100fe4000001160a */
[----:B------:R-:W-:Y:S02]  /*24b0*/  SHF.R.U32.HI R46, RZ, 0xa, R10 ;  /* 0x0000000aff2e7819 */ /* 0x000fe4000001160a */
[----:B------:R-:W-:-:S02]  /*24c0*/  LOP3.LUT R29, R10, 0x3f003f, RZ, 0xc0, !PT ;  /* 0x003f003f0a1d7812 */ /* 0x000fc400078ec0ff */
[----:B------:R-:W-:Y:S02]  /*24d0*/  SHF.R.U32.HI R31, RZ, 0x6, R10 ;  /* 0x00000006ff1f7819 */ /* 0x000fe4000001160a */
[----:B------:R-:W-:Y:S02]  /*24e0*/  LOP3.LUT R19, R11, 0x3f003f, RZ, 0xc0, !PT ;  /* 0x003f003f0b137812 */ /* 0x000fe400078ec0ff */
[--C-:B------:R-:W-:Y:S02]  /*24f0*/  SHF.R.U32.HI R58, RZ, 0xa, R11.reuse ;  /* 0x0000000aff3a7819 */ /* 0x100fe4000001160b */
[----:B------:R-:W-:Y:S02]  /*2500*/  SHF.R.U32.HI R30, RZ, 0x6, R11 ;  /* 0x00000006ff1e7819 */ /* 0x000fe4000001160b */
[----:B------:R-:W-:Y:S02]  /*2510*/  LOP3.LUT R16, R9, 0x300030, R8, 0xf8, !PT ;  /* 0x0030003009107812 */ /* 0x000fe400078ef808 */
[----:B------:R-:W0:Y:S01]  /*2520*/  LDS.128 R8, [UR4+0x20] ;  /* 0x00002004ff087984 */ /* 0x000e220008000c00 */
[----:B------:R-:W-:-:S02]  /*2530*/  LOP3.LUT R36, R36, 0xf000f, RZ, 0xc0, !PT ;  /* 0x000f000f24247812 */ /* 0x000fc400078ec0ff */
[----:B------:R-:W-:Y:S02]  /*2540*/  LOP3.LUT R39, R39, 0xf000f, RZ, 0xc0, !PT ;  /* 0x000f000f27277812 */ /* 0x000fe400078ec0ff */
[----:B------:R-:W-:Y:S02]  /*2550*/  LOP3.LUT R17, R36, 0x300030, R17, 0xf8, !PT ;  /* 0x0030003024117812 */ /* 0x000fe400078ef811 */
[--C-:B---3--:R-:W-:Y:S02]  /*2560*/  SHF.R.U32.HI R36, RZ, 0xc, R4.reuse ;  /* 0x0000000cff247819 */ /* 0x108fe40000011604 */
[----:B------:R-:W-:Y:S02]  /*2570*/  LOP3.LUT R48, R4, 0x3f003f, RZ, 0xc0, !PT ;  /* 0x003f003f04307812 */ /* 0x000fe400078ec0ff */
[----:B------:R-:W-:Y:S02]  /*2580*/  SHF.R.U32.HI R49, RZ, 0x6, R4 ;  /* 0x00000006ff317819 */ /* 0x000fe40000011604 */
[----:B------:R-:W-:-:S02]  /*2590*/  SHF.R.U32.HI R4, RZ, 0xc, R5 ;  /* 0x0000000cff047819 */ /* 0x000fc40000011605 */
[----:B------:R-:W-:Y:S02]  /*25a0*/  LOP3.LUT R40, R40, 0x64006400, RZ, 0xfc, !PT ;  /* 0x6400640028287812 */ /* 0x000fe400078efcff */
[----:B------:R-:W-:Y:S02]  /*25b0*/  LOP3.LUT R41, R41, 0x3f003f, RZ, 0xc0, !PT ;  /* 0x003f003f29297812 */ /* 0x000fe400078ec0ff */
[----:B------:R-:W-:Y:S02]  /*25c0*/  LOP3.LUT R44, R44, 0x64006400, RZ, 0xfc, !PT ;  /* 0x640064002c2c7812 */ /* 0x000fe400078efcff */
[----:B------:R-:W-:Y:S02]  /*25d0*/  LOP3.LUT R45, R45, 0x3f003f, RZ, 0xc0, !PT ;  /* 0x003f003f2d2d7812 */ /* 0x000fe400078ec0ff */
[----:B------:R-:W-:Y:S02]  /*25e0*/  LOP3.LUT R18, R39, 0x300030, R18, 0xf8, !PT ;  /* 0x0030003027127812 */ /* 0x000fe400078ef812 */
[----:B------:R-:W-:-:S02]  /*25f0*/  LOP3.LUT R50, R5, 0x3f003f, RZ, 0xc0, !PT ;  /* 0x003f003f05327812 */ /* 0x000fc400078ec0ff */
[----:B------:R-:W-:Y:S02]  /*2600*/  SHF.R.U32.HI R51, RZ, 0x6, R5 ;  /* 0x00000006ff337819 */ /* 0x000fe40000011605 */
[--C-:B------:R-:W-:Y:S02]  /*2610*/  SHF.R.U32.HI R39, RZ, 0xc, R6.reuse ;  /* 0x0000000cff277819 */ /* 0x100fe40000011606 */
        /* <DEDUP_REMOVED lines=46> */
[----:B------:R-:W-:Y:S01]  /*2900*/  LOP3.LUT R51, R51, 0x3f003f, RZ, 0xc0, !PT ;  /* 0x003f003f33337812 */ /* 0x000fe200078ec0ff */
[----:B------:R-:W-:-:S02]  /*2910*/  HADD2 R48, R8, -1056, -1056 ;  /* 0xe420e42008307430 */ /* 0x000fc40000000000 */
        /* <DEDUP_REMOVED lines=16> */
[----:B------:R-:W-:Y:S01]  /*2a20*/  HFMA2.MMA R60, R52, R11, R60 ;  /* 0x0000000b343c7235 */ /* 0x000fe2000000003c */
[----:B------:R-:W-:Y:S02]  /*2a30*/  LOP3.LUT R56, R56, 0x64006400, RZ, 0xfc, !PT ;  /* 0x6400640038387812 */ /* 0x000fe400078efcff */
[----:B------:R-:W-:-:S02]  /*2a40*/  LOP3.LUT R31, R31, 0x3f003f, RZ, 0xc0, !PT ;  /* 0x003f003f1f1f7812 */ /* 0x000fc400078ec0ff */
        /* <DEDUP_REMOVED lines=10> */
[----:B------:R-:W-:Y:S01]  /*2af0*/  HADD2 R32, R32, -1056, -1056 ;  /* 0xe420e42020207430 */ /* 0x000fe20000000000 */
[----:B------:R-:W-:-:S02]  /*2b00*/  LOP3.LUT R15, R15, 0x64006400, RZ, 0xfc, !PT ;  /* 0x640064000f0f7812 */ /* 0x000fc400078efcff */
[----:B------:R-:W-:Y:S01]  /*2b10*/  LOP3.LUT R18, R18, 0x64006400, RZ, 0xfc, !PT ;  /* 0x6400640012127812 */ /* 0x000fe200078efcff */
[-C--:B------:R-:W-:Y:S01]  /*2b20*/  HFMA2.MMA R58, R56, R5.reuse, R58 ;  /* 0x00000005383a7235 */ /* 0x080fe2000000003a */
[----:B------:R-:W-:Y:S01]  /*2b30*/  HADD2 R55, R55, -1056, -1056 ;  /* 0xe420e42037377430 */ /* 0x000fe20000000000 */
[----:B------:R-:W-:Y:S01]  /*2b40*/  HFMA2.MMA R60, R32, R5, R60 ;  /* 0x00000005203c7235 */ /* 0x000fe2000000003c */
[-C--:B------:R-:W-:Y:S02]  /*2b50*/  HFMA2 R59, R51, R10.reuse, R59 ;  /* 0x0000000a333b7231 */ /* 0x080fe4000000003b */
[----:B------:R-:W-:Y:S01]  /*2b60*/  HADD2 R35, R15, -1056, -1056 ;  /* 0xe420e4200f237430 */ /* 0x000fe20000000000 */
[----:B------:R-:W-:Y:S01]  /*2b70*/  LOP3.LUT R30, R30, 0x3f003f, RZ, 0xc0, !PT ;  /* 0x003f003f1e1e7812 */ /* 0x000fe200078ec0ff */
[----:B------:R-:W-:Y:S01]  /*2b80*/  HFMA2 R61, R55, R10, R61 ;  /* 0x0000000a373d7231 */ /* 0x000fe2000000003d */
[----:B------:R-:W-:Y:S01]  /*2b90*/  LOP3.LUT R36, R36, 0x64006400, RZ, 0xfc, !PT ;  /* 0x6400640024247812 */ /* 0x000fe200078efcff */
[----:B------:R-:W-:-:S02]  /*2ba0*/  HADD2 R63, R18, -1056, -1056 ;  /* 0xe420e420123f7430 */ /* 0x000fc40000000000 */
[-C--:B------:R-:W-:Y:S01]  /*2bb0*/  HFMA2 R59, R50, R11.reuse, R59 ;  /* 0x0000000b323b7231 */ /* 0x080fe2000000003b */
[----:B------:R-:W-:Y:S01]  /*2bc0*/  LOP3.LUT R30, R30, 0x64006400, RZ, 0xfc, !PT ;  /* 0x640064001e1e7812 */ /* 0x000fe200078efcff */
[-C--:B------:R-:W-:Y:S01]  /*2bd0*/  HFMA2.MMA R58, R35, R6.reuse, R58 ;  /* 0x00000006233a7235 */ /* 0x080fe2000000003a */
[----:B------:R-:W-:Y:S01]  /*2be0*/  LOP3.LUT R39, R39, 0x64006400, RZ, 0xfc, !PT ;  /* 0x6400640027277812 */ /* 0x000fe200078efcff */
[----:B------:R-:W-:Y:S01]  /*2bf0*/  HFMA2 R61, R54, R11, R61 ;  /* 0x0000000b363d7231 */ /* 0x000fe2000000003d */
[----:B------:R-:W-:Y:S01]  /*2c00*/  LOP3.LUT R17, R17, 0x64006400, RZ, 0xfc, !PT ;  /* 0x6400640011117812 */ /* 0x000fe200078efcff */
[----:B------:R-:W-:Y:S01]  /*2c10*/  HADD2 R31, R9, -1056, -1056 ;  /* 0xe420e420091f7430 */ /* 0x000fe20000000000 */
[----:B------:R-:W-:Y:S01]  /*2c20*/  HFMA2.MMA R60, R63, R6, R60 ;  /* 0x000000063f3c7235 */ /* 0x000fe2000000003c */
[----:B------:R-:W-:Y:S02]  /*2c30*/  HFMA2 R59, R29, R4, R59 ;  /* 0x000000041d3b7231 */ /* 0x000fe4000000003b */
        /* <DEDUP_REMOVED lines=71> */
.L_x_3006:
[----:B------:R-:W-:Y:S01]  /*30b0*/  IADD3 R23, R23, 0x20, RZ ;  /* 0x0000002017177810 */ /* 0x000fe20007ffe0ff */
[----:B------:R-:W-:Y:S01]  /*30c0*/  IMAD.WIDE.U32 R12, R20, 0x18, R12 ;  /* 0x00000018140c7825 */ /* 0x000fe200078e000c */
[----:B------:R-:W-:Y:S02]  /*30d0*/  UIADD3 UR4, UR4, 0x40, URZ ;  /* 0x0000004004047890 */ /* 0x000fe4000fffe03f */
[----:B------:R-:W-:Y:S01]  /*30e0*/  ISETP.GE.AND P0, PT, R23, UR5, PT ;  /* 0x0000000517007c0c */ /* 0x000fe2000bf06270 */
[----:B------:R-:W-:Y:S01]  /*30f0*/  IMAD R5, R57, 0x18, RZ ;  /* 0x0000001839057824 */ /* 0x000fe200078e02ff */
[----:B------:R-:W-:-:S03]  /*3100*/  ISETP.LT.AND P2, PT, R23, R22, PT ;  /* 0x000000161700720c */ /* 0x000fc60003f41270 */
[----:B------:R-:W-:-:S10]  /*3110*/  IMAD.IADD R13, R13, 0x1, R5 ;  /* 0x000000010d0d7824 */ /* 0x000fd400078e0205 */
[----:B------:R-:W-:Y:S05]  /*3120*/  @!P0 BRA P2, `(.L_x_3007) ;  /* 0xffffffe0009c8947 */ /* 0x000fea000103ffff */
.L_x_3004:
[----:B------:R-:W-:Y:S01]  /*3130*/  ISETP.GE.AND P0, PT, R23, R22, PT ;  /* 0x000000161700720c */ /* 0x000fe20003f06270 */
[----:B------:R-:W-:-:S03]  /*3140*/  ULDC UR5, c[0x0][0x268] ;  /* 0x00009a0000057ab9 */ /* 0x000fc60000000800 */
[----:B------:R-:W-:Y:S01]  /*3150*/  ISETP.GE.OR P0, PT, R23, UR5, P0 ;  /* 0x0000000517007c0c */ /* 0x000fe20008706670 */
[----:B------:R-:W-:-:S12]  /*3160*/  ULDC UR5, c[0x0][0x268] ;  /* 0x00009a0000057ab9 */ /* 0x000fd80000000800 */
[----:B------:R-:W-:Y:S05]  /*3170*/  @P0 BRA `(.L_x_3008) ;  /* 0x00000018005c0947 */ /* 0x000fea0003800000 */
.L_x_3010:
[----:B------:R-:W-:Y:S01]  /*3180*/  ISETP.NE.AND P0, PT, R23, R24, PT ;  /* 0x000000181700720c */ /* 0x000fe20003f05270 */
[----:B------:R-:W0:-:S12]  /*3190*/  LDC R20, c[0x0][0x23c] ;  /* 0x00008f00ff147b82 */ /* 0x000e180000000800 */
[----:B------:R-:W1:Y:S01]  /*31a0*/  @!P0 LDC.64 R32, c[0x0][0x248] ;  /* 0x00009200ff208b82 */ /* 0x000e620000000a00 */
[----:B------:R-:W-:Y:S02]  /*31b0*/  @!P0 IADD3 R28, R28, 0x1, RZ ;  /* 0x000000011c1c8810 */ /* 0x000fe40007ffe0ff */
[----:B------:R-:W-:-:S03]  /*31c0*/  @!P0 LEA R5, R23, 0x1, 0x1 ;  /* 0x0000000117058811 */ /* 0x000fc600078e08ff */
[----:B------:R-:W-:-:S06]  /*31d0*/  @!P0 IMAD R6, R28, 0x8, R1 ;  /* 0x000000081c068824 */ /* 0x000fcc00078e0201 */
[----:B------:R-:W2:Y:S01]  /*31e0*/  @!P0 LDL.64 R6, [R6] ;  /* 0x0000000006068983 */ /* 0x000ea20000100a00 */
[----:B-1----:R-:W-:-:S04]  /*31f0*/  @!P0 IMAD.WIDE R32, R5, 0x2, R32 ;  /* 0x0000000205208825 */ /* 0x002fc800078e0220 */
[C---:B0-----:R-:W-:Y:S02]  /*3200*/  IMAD.WIDE R4, R20.reuse, 0x4, R12 ;  /* 0x0000000414047825 */ /* 0x041fe400078e020c */
[----:B------:R0:W5:Y:S04]  /*3210*/  @!P0 LDG.E.U16.CONSTANT R32, desc[UR8][R32.64] ;  /* 0x0000000820208981 */ /* 0x000168000c1e9500 */
        /* <DEDUP_REMOVED lines=12> */
[----:B------:R-:W-:Y:S01]  /*32e0*/  IMAD.MOV.U32 R42, RZ, RZ, 0x3000 ;  /* 0x00003000ff2a7424 */ /* 0x000fe200078e00ff */
[----:B------:R-:W-:Y:S02]  /*32f0*/  SHF.R.U32.HI R40, RZ, 0xf, R15 ;  /* 0x0000000fff287819 */ /* 0x000fe4000001160f */
        /* <DEDUP_REMOVED lines=10> */
[C---:B------:R-:W-:Y:S02]  /*33a0*/  LOP3.LUT R39, R15.reuse, 0x380038, RZ, 0xc0, !PT ;  /* 0x003800380f277812 */ /* 0x040fe400078ec0ff */
[----:B------:R-:W-:Y:S02]  /*33b0*/  SHF.R.U32.HI R67, RZ, 0x6, R15 ;  /* 0x00000006ff437819 */ /* 0x000fe4000001160f */
[----:B------:R-:W-:Y:S02]  /*33c0*/  LOP3.LUT R75, R15, 0x70007, RZ, 0xc0, !PT ;  /* 0x000700070f4b7812 */ /* 0x000fe400078ec0ff */
[----:B------:R-:W-:Y:S02]  /*33d0*/  LOP3.LUT R12, R8, 0x380038, RZ, 0xc0, !PT ;  /* 0x00380038080c7812 */ /* 0x000fe400078ec0ff */
[----:B------:R-:W-:Y:S02]  /*33e0*/  SHF.R.U32.HI R15, RZ, 0xe, R11 ;  /* 0x0000000eff0f7819 */ /* 0x000fe4000001160b */
[----:B------:R-:W-:-:S02]  /*33f0*/  LOP3.LUT R40, R40, 0x10001, RZ, 0xc0, !PT ;  /* 0x0001000128287812 */ /* 0x000fc400078ec0ff */
[--C-:B------:R-:W-:Y:S02]  /*3400*/  SHF.R.U32.HI R65, RZ, 0x6, R14.reuse ;  /* 0x00000006ff417819 */ /* 0x100fe4000001160e */
[----:B------:R-:W-:Y:S02]  /*3410*/  LOP3.LUT R18, R18, 0x20002, R13, 0xf8, !PT ;  /* 0x0002000212127812 */ /* 0x000fe400078ef80d */
[----:B------:R-:W-:Y:S02]  /*3420*/  SHF.R.U32.HI R37, RZ, 0xf, R14 ;  /* 0x0000000fff257819 */ /* 0x000fe4000001160e */
[----:B------:R-:W-:Y:S02]  /*3430*/  LOP3.LUT R73, R14, 0x70007, RZ, 0xc0, !PT ;  /* 0x000700070e497812 */ /* 0x000fe400078ec0ff */
[----:B------:R-:W-:Y:S02]  /*3440*/  LOP3.LUT R13, R36, 0x64006400, RZ, 0xfc, !PT ;  /* 0x64006400240d7812 */ /* 0x000fe400078efcff */
[----:B------:R-:W-:-:S02]  /*3450*/  LOP3.LUT R14, R9, 0x380038, RZ, 0xc0, !PT ;  /* 0x00380038090e7812 */ /* 0x000fc400078ec0ff */
[----:B------:R-:W-:Y:S02]  /*3460*/  LOP3.LUT R40, R40, 0x20002, R15, 0xf8, !PT ;  /* 0x0002000228287812 */ /* 0x000fe400078ef80f */
[----:B------:R-:W-:Y:S02]  /*3470*/  LOP3.LUT R63, R12, 0x64006400, RZ, 0xfc, !PT ;  /* 0x640064000c3f7812 */ /* 0x000fe400078efcff */
[----:B------:R-:W-:Y:S02]  /*3480*/  SHF.R.U32.HI R91, RZ, 0x6, R10 ;  /* 0x00000006ff5b7819 */ /* 0x000fe4000001160a */
[----:B------:R-:W-:Y:S01]  /*3490*/  LOP3.LUT R12, R65, 0x380038, RZ, 0xc0, !PT ;  /* 0x00380038410c7812 */ /* 0x000fe200078ec0ff */
[----:B------:R-:W-:Y:S01]  /*34a0*/  HFMA2 R63, R63, R42.H0_H0, -132, -132 ;  /* 0xd820d8203f3f7431 */ /* 0x000fe2000004002a */
[----:B------:R-:W-:Y:S02]  /*34b0*/  SHF.R.U32.HI R89, RZ, 0x6, R8 ;  /* 0x00000006ff597819 */ /* 0x000fe40000011608 */
[----:B------:R-:W-:-:S02]  /*34c0*/  LOP3.LUT R70, R8, 0x70007, RZ, 0xc0, !PT ;  /* 0x0007000708467812 */ /* 0x000fc400078ec0ff */
[----:B------:R-:W-:Y:S02]  /*34d0*/  SHF.R.U32.HI R38, RZ, 0xe, R10 ;  /* 0x0000000eff267819 */ /* 0x000fe4000001160a */
[----:B------:R-:W-:Y:S02]  /*34e0*/  LOP3.LUT R37, R37, 0x10001, RZ, 0xc0, !PT ;  /* 0x0001000125257812 */ /* 0x000fe400078ec0ff */
[--C-:B------:R-:W-:Y:S02]  /*34f0*/  SHF.R.U32.HI R8, RZ, 0xe, R9.reuse ;  /* 0x0000000eff087819 */ /* 0x100fe40000011609 */
[----:B------:R-:W-:Y:S02]  /*3500*/  LOP3.LUT R35, R35, 0x10001, RZ, 0xc0, !PT ;  /* 0x0001000123237812 */ /* 0x000fe400078ec0ff */
[----:B------:R-:W-:Y:S02]  /*3510*/  LOP3.LUT R61, R14, 0x64006400, RZ, 0xfc, !PT ;  /* 0x640064000e3d7812 */ /* 0x000fe400078efcff */
[----:B------:R-:W-:-:S02]  /*3520*/  SHF.R.U32.HI R90, RZ, 0x6, R9 ;  /* 0x00000006ff5a7819 */ /* 0x000fc40000011609 */
[----:B------:R-:W-:Y:S01]  /*3530*/  LOP3.LUT R72, R9, 0x70007, RZ, 0xc0, !PT ;  /* 0x0007000709487812 */ /* 0x000fe200078ec0ff */
[----:B------:R-:W-:Y:S01]  /*3540*/  HFMA2 R61, R61, R42.H0_H0, -132, -132 ;  /* 0xd820d8203d3d7431 */ /* 0x000fe2000004002a */
[----:B------:R-:W-:Y:S02]  /*3550*/  LOP3.LUT R14, R91, 0x380038, RZ, 0xc0, !PT ;  /* 0x003800385b0e7812 */ /* 0x000fe400078ec0ff */
[C---:B------:R-:W-:Y:S02]  /*3560*/  LOP3.LUT R9, R10.reuse, 0x380038, RZ, 0xc0, !PT ;  /* 0x003800380a097812 */ /* 0x040fe400078ec0ff */
[----:B------:R-:W-:Y:S02]  /*3570*/  LOP3.LUT R74, R10, 0x70007, RZ, 0xc0, !PT ;  /* 0x000700070a4a7812 */ /* 0x000fe400078ec0ff */
[----:B------:R-:W-:Y:S02]  /*3580*/  LOP3.LUT R41, R11, 0x380038, RZ, 0xc0, !PT ;  /* 0x003800380b297812 */ /* 0x000fe400078ec0ff */
[----:B------:R-:W-:-:S02]  /*3590*/  SHF.R.U32.HI R92, RZ, 0x6, R11 ;  /* 0x00000006ff5c7819 */ /* 0x000fc4000001160b */
        /* <DEDUP_REMOVED lines=14> */
[----:B------:R-:W-:Y:S01]  /*3680*/  MOV R33, 0x2400 ;  /* 0x0000240000217802 */ /* 0x000fe20000000f00 */
        /* <DEDUP_REMOVED lines=8> */
[----:B--2---:R-:W-:Y:S02]  /*3710*/  SHF.R.U32.HI R81, RZ, 0xd, R4 ;  /* 0x0000000dff517819 */ /* 0x004fe40000011604 */
[----:B------:R-:W-:-:S02]  /*3720*/  LOP3.LUT R15, R6, 0x380038, RZ, 0xc0, !PT ;  /* 0x00380038060f7812 */ /* 0x000fc400078ec0ff */
[----:B------:R-:W-:Y:S01]  /*3730*/  LOP3.LUT R81, R18, 0x40004, R81, 0xf8, !PT ;  /* 0x0004000412517812 */ /* 0x000fe200078ef851 */
[-C--:B------:R-:W-:Y:S01]  /*3740*/  HFMA2 R18, R13, R42.reuse.H0_H0, -132, -132 ;  /* 0xd820d8200d127431 */ /* 0x080fe2000004002a */
[----:B------:R-:W-:Y:S02]  /*3750*/  LOP3.LUT R13, R12, 0x64006400, RZ, 0xfc, !PT ;  /* 0x640064000c0d7812 */ /* 0x000fe400078efcff */
        /* <DEDUP_REMOVED lines=8> */
[--C-:B------:R-:W-:Y:S02]  /*37e0*/  SHF.R.U32.HI R79, RZ, 0xd, R7.reuse ;  /* 0x0000000dff4f7819 */ /* 0x100fe40000011607 */
[C---:B------:R-:W-:Y:S02]  /*37f0*/  LOP3.LUT R38, R7.reuse, 0x380038, RZ, 0xc0, !PT ;  /* 0x0038003807267812 */ /* 0x040fe400078ec0ff */
[----:B------:R-:W-:Y:S02]  /*3800*/  SHF.R.U32.HI R84, RZ, 0x6, R7 ;  /* 0x00000006ff547819 */ /* 0x000fe40000011607 */
[----:B------:R-:W-:Y:S02]  /*3810*/  LOP3.LUT R88, R7, 0x70007, RZ, 0xc0, !PT ;  /* 0x0007000707587812 */ /* 0x000fe400078ec0ff */
[----:B------:R-:W-:Y:S01]  /*3820*/  LOP3.LUT R5, R16, 0x64006400, RZ, 0xfc, !PT ;  /* 0x6400640010057812 */ /* 0x000fe200078efcff */
[----:B------:R-:W-:Y:S01]  /*3830*/  HFMA2 R16, R39, R42.H0_H0, -132, -132 ;  /* 0xd820d82027107431 */ /* 0x000fe2000004002a */
[----:B------:R-:W-:-:S02]  /*3840*/  LOP3.LUT R7, R34, 0x64006400, RZ, 0xfc, !PT ;  /* 0x6400640022077812 */ /* 0x000fc400078efcff */
[C---:B------:R-:W-:Y:S01]  /*3850*/  LOP3.LUT R8, R4.reuse, 0x380038, RZ, 0xc0, !PT ;  /* 0x0038003804087812 */ /* 0x040fe200078ec0ff */
[-C--:B------:R-:W-:Y:S01]  /*3860*/  HFMA2 R68, R5, R42.reuse.H0_H0, -132, -132 ;  /* 0xd820d82005447431 */ /* 0x080fe2000004002a */
[----:B------:R-:W-:Y:S01]  /*3870*/  SHF.R.U32.HI R80, RZ, 0x6, R4 ;  /* 0x00000006ff507819 */ /* 0x000fe20000011604 */
[----:B------:R-:W-:Y:S01]  /*3880*/  HFMA2 R66, R7, R42.H0_H0, -132, -132 ;  /* 0xd820d82007427431 */ /* 0x000fe2000004002a */
[----:B------:R-:W-:Y:S02]  /*3890*/  LOP3.LUT R85, R4, 0x70007, RZ, 0xc0, !PT ;  /* 0x0007000704557812 */ /* 0x000fe400078ec0ff */
[--C-:B------:R-:W-:Y:S02]  /*38a0*/  SHF.R.U32.HI R78, RZ, 0xd, R6.reuse ;  /* 0x0000000dff4e7819 */ /* 0x100fe40000011606 */
        /* <DEDUP_REMOVED lines=18> */
[----:B------:R-:W-:Y:S01]  /*39d0*/  HFMA2 R53, R53, R42.H0_H0, -132, -132 ;  /* 0xd820d82035357431 */ /* 0x000fe2000004002a */
[----:B------:R-:W-:-:S02]  /*39e0*/  LOP3.LUT R8, R83, 0x380038, RZ, 0xc0, !PT ;  /* 0x0038003853087812 */ /* 0x000fc400078ec0ff */
[----:B------:R-:W-:Y:S02]  /*39f0*/  LOP3.LUT R10, R84, 0x380038, RZ, 0xc0, !PT ;  /* 0x00380038540a7812 */ /* 0x000fe400078ec0ff */
        /* <DEDUP_REMOVED lines=50> */
[----:B------:R-:W1:Y:S01]  /*3d20*/  LDS.128 R4, [UR4+0x10] ;  /* 0x00001004ff047984 */ /* 0x000e620008000c00 */
        /* <DEDUP_REMOVED lines=67> */
[----:B------:R-:W1:Y:S01]  /*4160*/  LDS.128 R12, [UR4+0x30] ;  /* 0x00003004ff0c7984 */ /* 0x000e620008000c00 */
[----:B------:R-:W-:Y:S01]  /*4170*/  HADD2 R92, R92, -1028, -1028 ;  /* 0xe404e4045c5c7430 */ /* 0x000fe20000000000 */
[----:B------:R-:W-:Y:S01]  /*4180*/  LOP3.LUT R88, R88, 0x64006400, RZ, 0xfc, !PT ;  /* 0x6400640058587812 */ /* 0x000fe200078efcff */
[----:B------:R-:W-:Y:S01]  /*4190*/  HFMA2.MMA R95, R94, R7, R95 ;  /* 0x000000075e5f7235 */ /* 0x000fe2000000005f */
[----:B------:R-:W-:Y:S01]  /*41a0*/  HADD2 R85, R85, -1028, -1028 ;  /* 0xe404e40455557430 */ /* 0x000fe20000000000 */
[----:B------:R-:W-:Y:S01]  /*41b0*/  LOP3.LUT R80, R80, 0x70007, RZ, 0xc0, !PT ;  /* 0x0007000750507812 */ /* 0x000fe200078ec0ff */
[-C--:B------:R-:W-:Y:S01]  /*41c0*/  HFMA2 R93, R92, R7.reuse, R93 ;  /* 0x000000075c5d7231 */ /* 0x080fe2000000005d */
[-C--:B0-----:R-:W-:Y:S01]  /*41d0*/  HFMA2.MMA R4, R55, R8.reuse, R4 ;  /* 0x0000000837047235 */ /* 0x081fe20000000004 */
[----:B------:R-:W-:Y:S01]  /*41e0*/  HFMA2 R6, R96, R7, R6 ;  /* 0x0000000760067231 */ /* 0x000fe20000000006 */
        /* <DEDUP_REMOVED lines=14> */
[----:B------:R-:W-:Y:S01]  /*42d0*/  HFMA2.MMA R5, R85, R10, R5 ;  /* 0x0000000a55057235 */ /* 0x000fe20000000005 */
[----:B------:R-:W-:Y:S01]  /*42e0*/  HFMA2 R93, R87, R10, R93 ;  /* 0x0000000a575d7231 */ /* 0x000fe2000000005d */
[----:B------:R-:W-:-:S02]  /*42f0*/  LOP3.LUT R82, R82, 0x64006400, RZ, 0xfc, !PT ;  /* 0x6400640052527812 */ /* 0x000fc400078efcff */
[----:B------:R-:W-:Y:S01]  /*4300*/  HFMA2.MMA R7, R89, R10, R95 ;  /* 0x0000000a59077235 */ /* 0x000fe2000000005f */
[----:B------:R-:W-:Y:S01]  /*4310*/  HFMA2 R10, R91, R10, R6 ;  /* 0x0000000a5b0a7231 */ /* 0x000fe20000000006 */
[----:B------:R-:W-:Y:S01]  /*4320*/  LOP3.LUT R95, R83, 0x64006400, RZ, 0xfc, !PT ;  /* 0x64006400535f7812 */ /* 0x000fe200078efcff */
[----:B------:R-:W-:Y:S01]  /*4330*/  HADD2 R83, R80, -1028, -1028 ;  /* 0xe404e40450537430 */ /* 0x000fe20000000000 */
[-C--:B------:R-:W-:Y:S01]  /*4340*/  HFMA2.MMA R6, R56, R11.reuse, R5 ;  /* 0x0000000b38067235 */ /* 0x080fe20000000005 */
[----:B------:R-:W-:Y:S01]  /*4350*/  LOP3.LUT R84, R84, 0x64006400, RZ, 0xfc, !PT ;  /* 0x6400640054547812 */ /* 0x000fe200078efcff */
[-C--:B------:R-:W-:Y:S01]  /*4360*/  HFMA2 R4, R54, R11.reuse, R93 ;  /* 0x0000000b36047231 */ /* 0x080fe2000000005d */
[----:B------:R-:W-:Y:S01]  /*4370*/  LOP3.LUT R81, R81, 0x64006400, RZ, 0xfc, !PT ;  /* 0x6400640051517812 */ /* 0x000fe200078efcff */
[----:B------:R-:W-:Y:S01]  /*4380*/  HFMA2.MMA R7, R52, R11, R7 ;  /* 0x0000000b34077235 */ /* 0x000fe20000000007 */
[----:B------:R-:W-:Y:S01]  /*4390*/  HADD2 R95, R95, -1028, -1028 ;  /* 0xe404e4045f5f7430 */ /* 0x000fe20000000000 */
[----:B------:R-:W-:Y:S01]  /*43a0*/  LOP3.LUT R77, R77, 0x64006400, RZ, 0xfc, !PT ;  /* 0x640064004d4d7812 */ /* 0x000fe200078efcff */
[----:B------:R-:W-:Y:S01]  /*43b0*/  HADD2 R93, R82, -1028, -1028 ;  /* 0xe404e404525d7430 */ /* 0x000fe20000000000 */
[----:B------:R-:W-:Y:S01]  /*43c0*/  LOP3.LUT R82, R78, 0x64006400, RZ, 0xfc, !PT ;  /* 0x640064004e527812 */ /* 0x000fe200078efcff */
[-C--:B-1----:R-:W-:Y:S01]  /*43d0*/  HFMA2.MMA R6, R83, R12.reuse, R6 ;  /* 0x0000000c53067235 */ /* 0x082fe20000000006 */
[----:B------:R-:W-:Y:S01]  /*43e0*/  HFMA2 R10, R50, R11, R10 ;  /* 0x0000000b320a7231 */ /* 0x000fe2000000000a */
[----:B------:R-:W-:Y:S01]  /*43f0*/  LOP3.LUT R79, R79, 0x64006400, RZ, 0xfc, !PT ;  /* 0x640064004f4f7812 */ /* 0x000fe200078efcff */
[----:B------:R-:W-:Y:S01]  /*4400*/  HFMA2.MMA R5, R95, R12, R7 ;  /* 0x0000000c5f057235 */ /* 0x000fe20000000007 */
[----:B------:R-:W-:-:S02]  /*4410*/  HADD2 R97, R84, -1028, -1028 ;  /* 0xe404e40454617430 */ /* 0x000fc40000000000 */
[-C--:B------:R-:W-:Y:S02]  /*4420*/  HFMA2 R4, R93, R12.reuse, R4 ;  /* 0x0000000c5d047231 */ /* 0x080fe40000000004 */
[-C--:B------:R-:W-:Y:S01]  /*4430*/  HFMA2.MMA R7, R48, R13.reuse, R6 ;  /* 0x0000000d30077235 */ /* 0x080fe20000000006 */
[----:B------:R-:W-:Y:S02]  /*4440*/  HADD2 R78, R81, -1028, -1028 ;  /* 0xe404e404514e7430 */ /* 0x000fe40000000000 */
[----:B------:R-:W-:Y:S01]  /*4450*/  HFMA2.MMA R5, R44, R13, R5 ;  /* 0x0000000d2c057235 */ /* 0x000fe20000000005 */
[----:B------:R-:W-:Y:S02]  /*4460*/  HFMA2 R10, R97, R12, R10 ;  /* 0x0000000c610a7231 */ /* 0x000fe4000000000a */
[----:B------:R-:W-:Y:S02]  /*4470*/  HADD2 R82, R82, -1028, -1028 ;  /* 0xe404e40452527430 */ /* 0x000fe40000000000 */
[----:B------:R-:W-:Y:S01]  /*4480*/  HFMA2.MMA R7, R39, R14, R7 ;  /* 0x0000000e27077235 */ /* 0x000fe20000000007 */
[----:B------:R-:W-:-:S02]  /*4490*/  HFMA2 R4, R46, R13, R4 ;  /* 0x0000000d2e047231 */ /* 0x000fc40000000004 */
[----:B------:R-:W-:Y:S01]  /*44a0*/  HFMA2.MMA R5, R35, R14, R5 ;  /* 0x0000000e23057235 */ /* 0x000fe20000000005 */
[----:B------:R-:W-:Y:S02]  /*44b0*/  HFMA2 R10, R42, R13, R10 ;  /* 0x0000000d2a0a7231 */ /* 0x000fe4000000000a */
[-C--:B------:R-:W-:Y:S02]  /*44c0*/  HFMA2 R4, R37, R14.reuse, R4 ;  /* 0x0000000e25047231 */ /* 0x080fe40000000004 */
[-C--:B------:R-:W-:Y:S01]  /*44d0*/  HFMA2.MMA R7, R78, R15.reuse, R7 ;  /* 0x0000000f4e077235 */ /* 0x080fe20000000007 */
[----:B------:R-:W-:Y:S02]  /*44e0*/  HADD2 R80, R77, -1028, -1028 ;  /* 0xe404e4044d507430 */ /* 0x000fe40000000000 */
[----:B------:R-:W-:Y:S01]  /*44f0*/  HFMA2.MMA R5, R82, R15, R5 ;  /* 0x0000000f52057235 */ /* 0x000fe20000000005 */
        /* <DEDUP_REMOVED lines=89> */
.L_x_3009:
[----:B------:R-:W-:Y:S01]  /*4a90*/  ISETP.LT.AND P3, PT, R29, R22, PT ;  /* 0x000000161d00720c */ /* 0x000fe20003f61270 */
[----:B------:R-:W-:Y:S01]  /*4aa0*/  UIADD3 UR4, UR4, 0x40, URZ ;  /* 0x0000004004047890 */ /* 0x000fe2000fffe03f */
[----:B-----5:R-:W-:Y:S01]  /*4ab0*/  @!P0 IMAD.IADD R24, R32, 0x1, R23 ;  /* 0x0000000120188824 */ /* 0x020fe200078e0217 */
[----:B------:R-:W-:Y:S01]  /*4ac0*/  MOV R23, R29 ;  /* 0x0000001d00177202 */ /* 0x000fe20000000f00 */
[----:B------:R-:W-:-:S09]  /*4ad0*/  IMAD.WIDE R12, R20, 0x4, R30 ;  /* 0x00000004140c7825 */ /* 0x000fd200078e021e */
[----:B------:R-:W-:Y:S05]  /*4ae0*/  @!P2 BRA P3, `(.L_x_3010) ;  /* 0xffffffe400a4a947 */ /* 0x000fea000183ffff */
.L_x_3008:
[----:B------:R-:W-:Y:S01]  /*4af0*/  ISETP.GE.AND P0, PT, R23, R22, PT ;  /* 0x000000161700720c */ /* 0x000fe20003f06270 */
[----:B------:R-:W-:-:S03]  /*4b00*/  ULDC UR5, c[0x0][0x26c] ;  /* 0x00009b0000057ab9 */ /* 0x000fc60000000800 */
[----:B------:R-:W-:-:S13]  /*4b10*/  ISETP.GE.OR P0, PT, R23, UR5, P0 ;  /* 0x0000000517007c0c */ /* 0x000fda0008706670 */
[----:B------:R-:W-:Y:S05]  /*4b20*/  @P0 BRA `(.L_x_3011) ;  /* 0x0000000c00680947 */ /* 0x000fea0003800000 */
[----:B------:R-:W-:Y:S01]  /*4b30*/  SHF.R.S32.HI R5, RZ, 0x1f, R20 ;  /* 0x0000001fff057819 */ /* 0x000fe20000011414 */
[C---:B------:R-:W-:Y:S01]  /*4b40*/  IMAD.SHL.U32 R15, R20.reuse, 0x4, RZ ;  /* 0x00000004140f7824 */ /* 0x040fe200078e00ff */
[----:B------:R-:W-:Y:S02]  /*4b50*/  ULDC UR5, c[0x0][0x26c] ;  /* 0x00009b0000057ab9 */ /* 0x000fe40000000800 */
[----:B------:R-:W-:-:S07]  /*4b60*/  SHF.L.U64.HI R20, R20, 0x2, R5 ;  /* 0x0000000214147819 */ /* 0x000fce0000010205 */
.L_x_3013:
[----:B------:R-:W-:-:S13]  /*4b70*/  ISETP.NE.AND P0, PT, R23, R24, PT ;  /* 0x000000181700720c */ /* 0x000fda0003f05270 */
[----:B------:R-:W0:Y:S01]  /*4b80*/  @!P0 LDC.64 R4, c[0x0][0x248] ;  /* 0x00009200ff048b82 */ /* 0x000e220000000a00 */
[----:B------:R-:W-:Y:S02]  /*4b90*/  @!P0 IADD3 R28, R28, 0x1, RZ ;  /* 0x000000011c1c8810 */ /* 0x000fe40007ffe0ff */
[----:B------:R-:W-:-:S03]  /*4ba0*/  @!P0 LEA R7, R23, 0x1, 0x1 ;  /* 0x0000000117078811 */ /* 0x000fc600078e08ff */
[----:B------:R-:W-:-:S06]  /*4bb0*/  @!P0 IMAD R8, R28, 0x8, R1 ;  /* 0x000000081c088824 */ /* 0x000fcc00078e0201 */
[----:B------:R-:W2:Y:S01]  /*4bc0*/  @!P0 LDL.64 R8, [R8] ;  /* 0x0000000008088983 */ /* 0x000ea20000100a00 */
[----:B0-----:R-:W-:-:S05]  /*4bd0*/  @!P0 IMAD.WIDE R4, R7, 0x2, R4 ;  /* 0x0000000207048825 */ /* 0x001fca00078e0204 */
[----:B------:R0:W5:Y:S01]  /*4be0*/  @!P0 LDG.E.U16.CONSTANT R14, desc[UR8][R4.64] ;  /* 0x00000008040e8981 */ /* 0x000162000c1e9500 */
[----:B------:R-:W-:-:S04]  /*4bf0*/  IADD3 R17, R23, 0x10, RZ ;  /* 0x0000001017117810 */ /* 0x000fc80007ffe0ff */
[C---:B------:R-:W-:Y:S02]  /*4c00*/  ISETP.GE.AND P2, PT, R17.reuse, UR5, PT ;  /* 0x0000000511007c0c */ /* 0x040fe4000bf46270 */
[----:B------:R-:W-:Y:S02]  /*4c10*/  ISETP.LT.AND P4, PT, R17, R22, PT ;  /* 0x000000161100720c */ /* 0x000fe40003f81270 */
[----:B--2---:R-:W-:Y:S02]  /*4c20*/  @!P0 PRMT R2, R8, 0x7610, R2 ;  /* 0x0000761008028816 */ /* 0x004fe40000000002 */
[----:B------:R-:W-:Y:S02]  /*4c30*/  @!P0 PRMT R0, R9, 0x7610, R0 ;  /* 0x0000761009008816 */ /* 0x000fe40000000000 */
[----:B------:R-:W-:Y:S02]  /*4c40*/  @!P0 PRMT R2, R2, 0x7610, R8 ;  /* 0x0000761002028816 */ /* 0x000fe40000000008 */
[----:B------:R-:W-:Y:S01]  /*4c50*/  @!P0 PRMT R0, R0, 0x7610, R9 ;  /* 0x0000761000008816 */ /* 0x000fe20000000009 */
[----:B0-----:R-:W-:Y:S06]  /*4c60*/  @!P1 BRA `(.L_x_3012) ;  /* 0x0000000c00009947 */ /* 0x001fec0003800000 */
[----:B------:R-:W2:Y:S01]  /*4c70*/  LDG.E.128.CONSTANT R4, desc[UR8][R12.64] ;  /* 0x000000080c047981 */ /* 0x000ea2000c1e9d00 */
[----:B------:R-:W-:Y:S01]  /*4c80*/  IMAD.MOV.U32 R40, RZ, RZ, 0x3400 ;  /* 0x00003400ff287424 */ /* 0x000fe200078e00ff */
[----:B------:R-:W-:Y:S01]  /*4c90*/  MOV R49, 0x2c00 ;  /* 0x00002c0000317802 */ /* 0x000fe20000000f00 */
[----:B------:R-:W-:Y:S01]  /*4ca0*/  IMAD.MOV.U32 R60, RZ, RZ, 0x2400 ;  /* 0x00002400ff3c7424 */ /* 0x000fe200078e00ff */
        /* <DEDUP_REMOVED lines=20> */
[----:B------:R-:W-:Y:S02]  /*4df0*/  LOP3.LUT R18, R4, 0x64006400, RZ, 0xfc, !PT ;  /* 0x6400640004127812 */ /* 0x000fe400078efcff */
        /* <DEDUP_REMOVED lines=51> */
[----:B------:R-:W-:Y:S01]  /*5130*/  HFMA2 R58, R58, R60.H1_H1, -18, -18 ;  /* 0xcc80cc803a3a7431 */ /* 0x000fe2000006003c */
[----:B------:R-:W-:Y:S01]  /*5140*/  LOP3.LUT R49, R44, 0x64006400, RZ, 0xfc, !PT ;  /* 0x640064002c317812 */ /* 0x000fe200078efcff */
[----:B------:R-:W-:Y:S01]  /*5150*/  HADD2 R57, R57, -1026, -1026 ;  /* 0xe402e40239397430 */ /* 0x000fe20000000000 */
[----:B------:R-:W-:-:S02]  /*5160*/  LOP3.LUT R55, R52, 0x64006400, RZ, 0xfc, !PT ;  /* 0x6400640034377812 */ /* 0x000fc400078efcff */
[----:B------:R-:W-:Y:S02]  /*5170*/  LOP3.LUT R59, R41, 0xc000c0, RZ, 0xc0, !PT ;  /* 0x00c000c0293b7812 */ /* 0x000fe400078ec0ff */
[----:B------:R-:W-:Y:S01]  /*5180*/  LOP3.LUT R52, R48, 0x64006400, RZ, 0xfc, !PT ;  /* 0x6400640030347812 */ /* 0x000fe200078efcff */
[----:B------:R-:W-:Y:S01]  /*5190*/  HFMA2 R48, R54, R60.H1_H1, -18, -18 ;  /* 0xcc80cc8036307431 */ /* 0x000fe2000006003c */
[----:B------:R-:W-:Y:S01]  /*51a0*/  LOP3.LUT R54, R56, 0x64006400, RZ, 0xfc, !PT ;  /* 0x6400640038367812 */ /* 0x000fe200078efcff */
[----:B------:R-:W-:Y:S01]  /*51b0*/  HADD2 R55, R55, -1026, -1026 ;  /* 0xe402e40237377430 */ /* 0x000fe20000000000 */
[----:B------:R-:W-:Y:S01]  /*51c0*/  LOP3.LUT R56, R59, 0x64006400, RZ, 0xfc, !PT ;  /* 0x640064003b387812 */ /* 0x000fe200078efcff */
[----:B------:R-:W-:Y:S01]  /*51d0*/  HADD2 R59, R49, -1026, -1026 ;  /* 0xe402e402313b7430 */ /* 0x000fe20000000000 */
[----:B------:R-:W-:Y:S01]  /*51e0*/  LOP3.LUT R46, R46, 0x64006400, RZ, 0xfc, !PT ;  /* 0x640064002e2e7812 */ /* 0x000fe200078efcff */
[----:B0-----:R-:W-:Y:S01]  /*51f0*/  HFMA2 R51, R61, R4, RZ.H0_H0 ;  /* 0x000000043d337231 */ /* 0x001fe200000400ff */
[----:B------:R-:W-:Y:S01]  /*5200*/  LOP3.LUT R50, R50, 0x64006400, RZ, 0xfc, !PT ;  /* 0x6400640032327812 */ /* 0x000fe200078efcff */
[-C--:B------:R-:W-:Y:S01]  /*5210*/  HFMA2 R52, R52, R60.reuse.H1_H1, -18, -18 ;  /* 0xcc80cc8034347431 */ /* 0x080fe2000006003c */
[C---:B------:R-:W-:Y:S01]  /*5220*/  LOP3.LUT R53, R42.reuse, 0xc000c0, RZ, 0xc0, !PT ;  /* 0x00c000c02a357812 */ /* 0x040fe200078ec0ff */
[-C--:B------:R-:W-:Y:S01]  /*5230*/  HFMA2 R44, R46, R60.reuse.H1_H1, -18, -18 ;  /* 0xcc80cc802e2c7431 */ /* 0x080fe2000006003c */
[-C--:B------:R-:W-:Y:S01]  /*5240*/  HFMA2.MMA R49, R59, R4.reuse, RZ ;  /* 0x000000043b317235 */ /* 0x080fe200000000ff */
[----:B------:R-:W-:Y:S01]  /*5250*/  HFMA2 R46, R50, R60.H1_H1, -18, -18 ;  /* 0xcc80cc80322e7431 */ /* 0x000fe2000006003c */
[----:B------:R-:W-:Y:S01]  /*5260*/  LOP3.LUT R50, R53, 0x64006400, RZ, 0xfc, !PT ;  /* 0x6400640035327812 */ /* 0x000fe200078efcff */
[----:B------:R-:W-:Y:S01]  /*5270*/  HFMA2.MMA R53, R55, R4, RZ ;  /* 0x0000000437357235 */ /* 0x000fe200000000ff */
[----:B------:R-:W-:Y:S01]  /*5280*/  HFMA2 R4, R57, R4, RZ.H0_H0 ;  /* 0x0000000439047231 */ /* 0x000fe200000400ff */
[----:B------:R-:W-:Y:S01]  /*5290*/  LOP3.LUT R43, R43, 0x30003, RZ, 0xc0, !PT ;  /* 0x000300032b2b7812 */ /* 0x000fe200078ec0ff */
[-C--:B------:R-:W-:Y:S01]  /*52a0*/  HFMA2 R51, R18, R5.reuse, R51 ;  /* 0x0000000512337231 */ /* 0x080fe20000000033 */
[----:B------:R-:W-:Y:S01]  /*52b0*/  LOP3.LUT R37, R37, 0x30003, RZ, 0xc0, !PT ;  /* 0x0003000325257812 */ /* 0x000fe200078ec0ff */
[-C--:B------:R-:W-:Y:S01]  /*52c0*/  HFMA2.MMA R49, R16, R5.reuse, R49 ;  /* 0x0000000510317235 */ /* 0x080fe20000000031 */
[----:B------:R-:W-:Y:S01]  /*52d0*/  HFMA2 R4, R32, R5, R4 ;  /* 0x0000000520047231 */ /* 0x000fe20000000004 */
[----:B------:R-:W-:Y:S01]  /*52e0*/  LOP3.LUT R43, R43, 0x64006400, RZ, 0xfc, !PT ;  /* 0x640064002b2b7812 */ /* 0x000fe200078efcff */
[----:B------:R-:W-:Y:S01]  /*52f0*/  HFMA2.MMA R53, R30, R5, R53 ;  /* 0x000000051e357235 */ /* 0x000fe20000000035 */
[----:B------:R-:W-:Y:S01]  /*5300*/  HFMA2 R51, R29, R6, R51 ;  /* 0x000000061d337231 */ /* 0x000fe20000000033 */
[----:B------:R-:W-:Y:S01]  /*5310*/  LOP3.LUT R37, R37, 0x64006400, RZ, 0xfc, !PT ;  /* 0x6400640025257812 */ /* 0x000fe200078efcff */
[----:B------:R-:W-:Y:S01]  /*5320*/  HFMA2 R50, R50, R60.H1_H1, -18, -18 ;  /* 0xcc80cc8032327431 */ /* 0x000fe2000006003c */
[----:B------:R-:W-:Y:S01]  /*5330*/  LOP3.LUT R42, R42, 0x30003, RZ, 0xc0, !PT ;  /* 0x000300032a2a7812 */ /* 0x000fe200078ec0ff */
[-C--:B------:R-:W-:Y:S01]  /*5340*/  HFMA2.MMA R49, R19, R6.reuse, R49 ;  /* 0x0000000613317235 */ /* 0x080fe20000000031 */
[----:B------:R-:W-:Y:S01]  /*5350*/  HADD2 R43, R43, -1026, -1026 ;  /* 0xe402e4022b2b7430 */ /* 0x000fe20000000000 */
[----:B------:R-:W-:Y:S01]  /*5360*/  LOP3.LUT R41, R41, 0x30003, RZ, 0xc0, !PT ;  /* 0x0003000329297812 */ /* 0x000fe200078ec0ff */
[----:B------:R-:W-:Y:S01]  /*5370*/  HFMA2.MMA R53, R31, R6, R53 ;  /* 0x000000061f357235 */ /* 0x000fe20000000035 */
[----:B------:R-:W-:Y:S01]  /*5380*/  HFMA2 R6, R33, R6, R4 ;  /* 0x0000000621067231 */ /* 0x000fe20000000004 */
[----:B------:R-:W-:Y:S01]  /*5390*/  LOP3.LUT R42, R42, 0x64006400, RZ, 0xfc, !PT ;  /* 0x640064002a2a7812 */ /* 0x000fe200078efcff */
[----:B------:R-:W-:Y:S01]  /*53a0*/  HFMA2 R54, R54, R60.H1_H1, -18, -18 ;  /* 0xcc80cc8036367431 */ /* 0x000fe2000006003c */
[----:B------:R-:W-:Y:S01]  /*53b0*/  LOP3.LUT R41, R41, 0x64006400, RZ, 0xfc, !PT ;  /* 0x6400640029297812 */ /* 0x000fe200078efcff */
[----:B------:R-:W-:Y:S01]  /*53c0*/  HFMA2.MMA R4, R44, R7, R49 ;  /* 0x000000072c047235 */ /* 0x000fe20000000031 */
[----:B------:R-:W-:-:S02]  /*53d0*/  HADD2 R49, R37, -1026, -1026 ;  /* 0xe402e40225317430 */ /* 0x000fc40000000000 */
[----:B------:R-:W-:Y:S01]  /*53e0*/  HFMA2.MMA R53, R48, R7, R53 ;  /* 0x0000000730357235 */ /* 0x000fe20000000035 */
[----:B------:R-:W-:Y:S02]  /*53f0*/  HFMA2 R56, R56, R60.H1_H1, -18, -18 ;  /* 0xcc80cc8038387431 */ /* 0x000fe4000006003c */
[-C--:B------:R-:W-:Y:S02]  /*5400*/  HFMA2 R51, R46, R7.reuse, R51 ;  /* 0x000000072e337231 */ /* 0x080fe40000000033 */
[-C--:B-1----:R-:W-:Y:S01]  /*5410*/  HFMA2.MMA R4, R43, R8.reuse, R4 ;  /* 0x000000082b047235 */ /* 0x082fe20000000004 */
[----:B------:R-:W-:Y:S02]  /*5420*/  HADD2 R60, R42, -1026, -1026 ;  /* 0xe402e4022a3c7430 */ /* 0x000fe40000000000 */
[----:B------:R-:W-:Y:S01]  /*5430*/  HFMA2.MMA R53, R49, R8, R53 ;  /* 0x0000000831357235 */ /* 0x000fe20000000035 */
[----:B------:R-:W-:Y:S02]  /*5440*/  HFMA2 R6, R58, R7, R6 ;  /* 0x000000073a067231 */ /* 0x000fe40000000006 */
[----:B------:R-:W-:-:S02]  /*5450*/  HADD2 R63, R41, -1026, -1026 ;  /* 0xe402e402293f7430 */ /* 0x000fc40000000000 */
        /* <DEDUP_REMOVED lines=15> */
[----:B------:R-:W-:-:S02]  /*5550*/  HADD2 R6, R6.H0_H0, R6.H1_H1 ;  /* 0x3000000606067230 */ /* 0x000fc40000000800 */
[----:B------:R-:W-:-:S03]  /*5560*/  HADD2 R5, R5.H0_H0, R5.H1_H1 ;  /* 0x3000000505057230 */ /* 0x000fc60000000800 */
[----:B------:R-:W-:Y:S02]  /*5570*/  HADD2 R53, R53.H0_H0, R53.H1_H1 ;  /* 0x3000003535357230 */ /* 0x000fe40000000800 */
[----:B------:R-:W-:-:S03]  /*5580*/  PRMT R5, R5, 0x5410, R51 ;  /* 0x0000541005057816 */ /* 0x000fc60000000033 */
[----:B------:R-:W-:-:S03]  /*5590*/  PRMT R53, R53, 0x5410, R6 ;  /* 0x0000541035357816 */ /* 0x000fc60000000006 */
[----:B------:R-:W-:Y:S02]  /*55a0*/  HFMA2.MMA R27, R5, R2, R27 ;  /* 0x00000002051b7235 */ /* 0x000fe4000000001b */
[----:B------:R-:W-:Y:S01]  /*55b0*/  HFMA2 R26, R53, R0, R26 ;  /* 0x00000000351a7231 */ /* 0x000fe2000000001a */
[----:B------:R-:W-:Y:S08]  /*55c0*/  @!P3 BRA `(.L_x_3012) ;  /* 0x0000000000a8b947 */ /* 0x000ff00003800000 */
        /* <DEDUP_REMOVED lines=42> */
.L_x_3012:
[----:B------:R-:W-:Y:S01]  /*5870*/  IADD3 R12, P3, R12, R15, RZ ;  /* 0x0000000f0c0c7210 */ /* 0x000fe20007f7e0ff */
[----:B------:R-:W-:Y:S01]  /*5880*/  UIADD3 UR4, UR4, 0x20, URZ ;  /* 0x0000002004047890 */ /* 0x000fe2000fffe03f */
[----:B-----5:R-:W-:Y:S01]  /*5890*/  @!P0 IADD3 R24, R14, R23, RZ ;  /* 0x000000170e188210 */ /* 0x020fe20007ffe0ff */
[----:B------:R-:W-:Y:S01]  /*58a0*/  IMAD.MOV.U32 R23, RZ, RZ, R17 ;  /* 0x000000ffff177224 */ /* 0x000fe200078e0011 */
[----:B------:R-:W-:Y:S01]  /*58b0*/  IADD3.X R13, R13, R20, RZ, P3, !PT ;  /* 0x000000140d0d7210 */ /* 0x000fe20001ffe4ff */
[----:B------:R-:W-:Y:S08]  /*58c0*/  @!P2 BRA P4, `(.L_x_3013) ;  /* 0xfffffff000a8a947 */ /* 0x000ff0000203ffff */
.L_x_3011:
[----:B------:R-:W-:Y:S05]  /*58d0*/  @!P1 EXIT ;  /* 0x000000000000994d */ /* 0x000fea0003800000 */
[----:B------:R-:W0:Y:S01]  /*58e0*/  S2R R0, SR_CTAID.X ;  /* 0x0000000000007919 */ /* 0x000e220000002500 */
[----:B------:R-:W1:Y:S01]  /*58f0*/  S2UR UR4, SR_CTAID.Y ;  /* 0x00000000000479c3 */ /* 0x000e620000002600 */
[----:B------:R-:W0:Y:S07]  /*5900*/  S2R R5, SR_TID.X ;  /* 0x0000000000057919 */ /* 0x000e2e0000002100 */
[----:B------:R-:W2:Y:S08]  /*5910*/  LDC R2, c[0x0][0x23c] ;  /* 0x00008f00ff027b82 */ /* 0x000eb00000000800 */
[----:B------:R-:W3:Y:S01]  /*5920*/  LDC.64 R8, c[0x0][0x230] ;  /* 0x00008c00ff087b82 */ /* 0x000ee20000000a00 */
[----:B-1----:R-:W-:Y:S01]  /*5930*/  USHF.L.U32 UR4, UR4, 0x1, URZ ;  /* 0x0000000104047899 */ /* 0x002fe2000800063f */
[----:B0-----:R-:W-:-:S05]  /*5940*/  IMAD R0, R0, 0x40, R5 ;  /* 0x0000004000007824 */ /* 0x001fca00078e0205 */
        /* <DEDUP_REMOVED lines=8> */
[----:B------:R-:W-:-:S05]  /*59d0*/  IMAD.MOV.U32 R6, RZ, RZ, R4 ;  /* 0x000000ffff067224 */ /* 0x000fca00078e0004 */
[----:B------:R-:W-:-:S07]  /*59e0*/  MOV R6, R6 ;  /* 0x0000000600067202 */ /* 0x000fce0000000f00 */
.L_x_3017:
[----:B------:R-:W0:Y:S02]  /*59f0*/  LDS R12, [R6] ;  /* 0x00000000060c7984 */ /* 0x000e240000000800 */
[----:B0-----:R-:W-:-:S06]  /*5a00*/  HADD2 R13, R12, R27 ;  /* 0x0000001b0c0d7230 */ /* 0x001fcc0000000000 */
[----:B------:R-:W0:Y:S02]  /*5a10*/  ATOMS.CAST.SPIN R13, [R6], R12, R13 ;  /* 0x0000000c060d738d */ /* 0x000e24000180000d */
[----:B0-----:R-:W-:-:S13]  /*5a20*/  ISETP.EQ.U32.AND P0, PT, R13, 0x1, PT ;  /* 0x000000010d00780c */ /* 0x001fda0003f02070 */
[----:B------:R-:W-:Y:S05]  /*5a30*/  @!P0 BRA `(.L_x_3017) ;  /* 0xfffffffc00ec8947 */ /* 0x000fea000383ffff */
[----:B------:R-:W-:Y:S05]  /*5a40*/  BRA `(.L_x_3015) ;  /* 0x00000000000c7947 */ /* 0x000fea0003800000 */
.L_x_3016:
[----:B------:R-:W2:Y:S02]  /*5a50*/  LD.E R0, desc[UR8][R4.64] ;  /* 0x0000000804007980 */ /* 0x000ea4000c101900 */
[----:B--2---:R-:W-:-:S05]  /*5a60*/  IADD3 R7, R27, R0, RZ ;  /* 0x000000001b077210 */ /* 0x004fca0007ffe0ff */
[----:B------:R0:W-:Y:S02]  /*5a70*/  ST.E desc[UR8][R4.64], R7 ;  /* 0x0000000704007985 */ /* 0x0001e4000c101908 */
.L_x_3015:
[----:B------:R-:W-:Y:S05]  /*5a80*/  BSYNC B0 ;  /* 0x0000000000007941 */ /* 0x000fea0003800000 */
.L_x_3014:
[----:B------:R1:W-:Y:S01]  /*5a90*/  ATOM.E.ADD.F16x2.RN.STRONG.GPU P0, RZ, desc[UR8][R4.64+0x4], R26 ;  /* 0x0000041a04ff79a2 */ /* 0x0003e2000810e1c8 */
[----:B------:R-:W-:Y:S04]  /*5aa0*/  BSSY B0, `(.L_x_3018) ;  /* 0x000000e000007945 */ /* 0x000fe80003800000 */
[----:B-1----:R-:W-:Y:S05]  /*5ab0*/  @P0 BRA `(.L_x_3019) ;  /* 0x0000000000300947 */ /* 0x002fea0003800000 */
[----:B------:R-:W1:Y:S02]  /*5ac0*/  QSPC.E.S P0, RZ, [R4+0x4] ;  /* 0x0000040004ff73aa */ /* 0x000e640000000500 */
[----:B-1----:R-:W-:Y:S05]  /*5ad0*/  @!P0 BRA `(.L_x_3020) ;  /* 0x00000000001c8947 */ /* 0x002fea0003800000 */
[----:B0-----:R-:W-:-:S07]  /*5ae0*/  MOV R4, R4 ;  /* 0x0000000400047202 */ /* 0x001fce0000000f00 */
.L_x_3021:
[----:B------:R-:W0:Y:S02]  /*5af0*/  LDS R6, [R4+0x4] ;  /* 0x0000040004067984 */ /* 0x000e240000000800 */
[----:B0-----:R-:W-:-:S10]  /*5b00*/  HFMA2.MMA R7, R6, 1, 1, R26 ;  /* 0x3c003c0006077835 */ /* 0x001fd4000000001a */
[----:B------:R-:W0:Y:S02]  /*5b10*/  ATOMS.CAST.SPIN R7, [R4+0x4], R6, R7 ;  /* 0x000004060407738d */ /* 0x000e240001800007 */
[----:B0-----:R-:W-:-:S13]  /*5b20*/  ISETP.EQ.U32.AND P0, PT, R7, 0x1, PT ;  /* 0x000000010700780c */ /* 0x001fda0003f02070 */
[----:B------:R-:W-:Y:S05]  /*5b30*/  @!P0 BRA `(.L_x_3021) ;  /* 0xfffffffc00ec8947 */ /* 0x000fea000383ffff */
[----:B------:R-:W-:Y:S05]  /*5b40*/  BRA `(.L_x_3019) ;  /* 0x00000000000c7947 */ /* 0x000fea0003800000 */
.L_x_3020:
[----:B------:R-:W0:Y:S02]  /*5b50*/  LD.E R0, desc[UR8][R4.64+0x4] ;  /* 0x0000040804007980 */ /* 0x000e24000c101900 */
[----:B0-----:R-:W-:-:S05]  /*5b60*/  IMAD.IADD R7, R26, 0x1, R0 ;  /* 0x000000011a077824 */ /* 0x001fca00078e0200 */
[----:B------:R1:W-:Y:S02]  /*5b70*/  ST.E desc[UR8][R4.64+0x4], R7 ;  /* 0x0000040704007985 */ /* 0x0003e4000c101908 */
.L_x_3019:
[----:B------:R-:W-:Y:S05]  /*5b80*/  BSYNC B0 ;  /* 0x0000000000007941 */ /* 0x000fea0003800000 */
.L_x_3018:
        /* <DEDUP_REMOVED lines=11> */
.L_x_3025:
[----:B------:R-:W0:Y:S02]  /*5c40*/  LDS R8, [R6] ;  /* 0x0000000006087984 */ /* 0x000e240000000800 */
[----:B0-----:R-:W-:-:S06]  /*5c50*/  HADD2 R9, R8, R25 ;  /* 0x0000001908097230 */ /* 0x001fcc0000000000 */
[----:B------:R-:W0:Y:S02]  /*5c60*/  ATOMS.CAST.SPIN R9, [R6], R8, R9 ;  /* 0x000000080609738d */ /* 0x000e240001800009 */
[----:B0-----:R-:W-:-:S13]  /*5c70*/  ISETP.EQ.U32.AND P0, PT, R9, 0x1, PT ;  /* 0x000000010900780c */ /* 0x001fda0003f02070 */
[----:B------:R-:W-:Y:S05]  /*5c80*/  @!P0 BRA `(.L_x_3025) ;  /* 0xfffffffc00ec8947 */ /* 0x000fea000383ffff */
[----:B------:R-:W-:Y:S05]  /*5c90*/  BRA `(.L_x_3023) ;  /* 0x00000000000c7947 */ /* 0x000fea0003800000 */
.L_x_3024:
[----:B------:R-:W2:Y:S02]  /*5ca0*/  LD.E R0, desc[UR8][R4.64] ;  /* 0x0000000804007980 */ /* 0x000ea4000c101900 */
[----:B--2---:R-:W-:-:S05]  /*5cb0*/  IADD3 R7, R25, R0, RZ ;  /* 0x0000000019077210 */ /* 0x004fca0007ffe0ff */
[----:B------:R0:W-:Y:S02]  /*5cc0*/  ST.E desc[UR8][R4.64], R7 ;  /* 0x0000000704007985 */ /* 0x0001e4000c101908 */
.L_x_3023:
[----:B------:R-:W-:Y:S05]  /*5cd0*/  BSYNC B0 ;  /* 0x0000000000007941 */ /* 0x000fea0003800000 */
.L_x_3022:
[----:B------:R1:W-:Y:S02]  /*5ce0*/  ATOM.E.ADD.F16x2.RN.STRONG.GPU P0, RZ, desc[UR8][R4.64+0x4], R3 ;  /* 0x0000040304ff79a2 */ /* 0x0003e4000810e1c8 */
[----:B-1----:R-:W-:Y:S05]  /*5cf0*/  @P0 EXIT ;  /* 0x000000000000094d */ /* 0x002fea0003800000 */
[----:B------:R-:W1:Y:S02]  /*5d00*/  QSPC.E.S P0, RZ, [R4+0x4] ;  /* 0x0000040004ff73aa */ /* 0x000e640000000500 */
[----:B-1----:R-:W-:Y:S05]  /*5d10*/  @!P0 BRA `(.L_x_3026) ;  /* 0x0000000000208947 */ /* 0x002fea0003800000 */
[----:B0-----:R-:W-:Y:S01]  /*5d20*/  MOV R4, R4 ;  /* 0x0000000400047202 */ /* 0x001fe20000000f00 */
[----:B------:R-:W-:-:S07]  /*5d30*/  IMAD.MOV.U32 R5, RZ, RZ, R3 ;  /* 0x000000ffff057224 */ /* 0x000fce00078e0003 */
.L_x_3027:
[----:B------:R-:W0:Y:S02]  /*5d40*/  LDS R2, [R4+0x4] ;  /* 0x0000040004027984 */ /* 0x000e240000000800 */
[----:B0-----:R-:W-:-:S10]  /*5d50*/  HFMA2.MMA R3, R2, 1, 1, R5 ;  /* 0x3c003c0002037835 */ /* 0x001fd40000000005 */
[----:B------:R-:W0:Y:S02]  /*5d60*/  ATOMS.CAST.SPIN R3, [R4+0x4], R2, R3 ;  /* 0x000004020403738d */ /* 0x000e240001800003 */
[----:B0-----:R-:W-:-:S13]  /*5d70*/  ISETP.EQ.U32.AND P0, PT, R3, 0x1, PT ;  /* 0x000000010300780c */ /* 0x001fda0003f02070 */
[----:B------:R-:W-:Y:S05]  /*5d80*/  @!P0 BRA `(.L_x_3027) ;  /* 0xfffffffc00ec8947 */ /* 0x000fea000383ffff */
[----:B------:R-:W-:Y:S05]  /*5d90*/  EXIT ;  /* 0x000000000000794d */ /* 0x000fea0003800000 */
.L_x_3026:
[----:B------:R-:W2:Y:S02]  /*5da0*/  LD.E R0, desc[UR8][R4.64+0x4] ;  /* 0x0000040804007980 */ /* 0x000ea4000c101900 */
[----:B--2---:R-:W-:-:S05]  /*5db0*/  IADD3 R3, R3, R0, RZ ;  /* 0x0000000003037210 */ /* 0x004fca0007ffe0ff */
[----:B------:R-:W-:Y:S01]  /*5dc0*/  ST.E desc[UR8][R4.64+0x4], R3 ;  /* 0x0000040304007985 */ /* 0x000fe2000c101908 */
[----:B------:R-:W-:Y:S05]  /*5dd0*/  EXIT ;  /* 0x000000000000794d */ /* 0x000fea0003800000 */
.L_x_3028:
        /* <DEDUP_REMOVED lines=10> */
.L_x_4208:


//--------------------- .text._Z23gemm_half_q_half_kernelILi2ELi128ELb0ELb0ELi64EEvPK6__halfPKjS4_S2_PS0_iiiiPKtS7_iiiiiibS2_i --------------------------
	.section	.text._Z23gemm_half_q_half_kernelILi2ELi128ELb0ELb0ELi64EEvPK6__halfPKjS4_S2_PS0_iiiiPKtS7_iiiiiibS2_i,"ax",@progbits
	.align	128
        .global         _Z23gemm_half_q_half_kernelILi2ELi128ELb0ELb0ELi64EEvPK6__halfPKjS4_S2_PS0_iiiiPKtS7_iiiiiibS2_i
        .type           _Z23gemm_half_q_half_kernelILi2ELi128ELb0ELb0ELi64EEvPK6__halfPKjS4_S2_PS0_iiiiPKtS7_iiiiiibS2_i,@function
        .size           _Z23gemm_half_q_half_kernelILi2ELi128ELb0ELb0ELi64EEvPK6__halfPKjS4_S2_PS0_iiiiPKtS7_iiiiiibS2_i,(.L_x_4209 - _Z23gemm_half_q_half_kernelILi2ELi128ELb0ELb0ELi64EEvPK6__halfPKjS4_S2_PS0_iiiiPKtS7_iiiiiibS2_i)
        .other          _Z23gemm_half_q_half_kernelILi2ELi128ELb0ELb0ELi64EEvPK6__halfPKjS4_S2_PS0_iiiiPKtS7_iiiiiibS2_i,@"STO_CUDA_ENTRY STV_DEFAULT"
_Z23gemm_half_q_half_kernelILi2ELi128ELb0ELb0ELi64EEvPK6__halfPKjS4_S2_PS0_iiiiPKtS7_iiiiiibS2_i:
.text._Z23gemm_half_q_half_kernelILi2ELi128ELb0ELb0ELi64EEvPK6__halfPKjS4_S2_PS0_iiiiPKtS7_iiiiiibS2_i:
        /* <DEDUP_REMOVED lines=45> */
.L_x_3033:
        /* <DEDUP_REMOVED lines=16> */
.L_x_3032:
        /* <DEDUP_REMOVED lines=16> */
.L_x_3031:
        /* <DEDUP_REMOVED lines=17> */
.L_x_3035:
        /* <DEDUP_REMOVED lines=16> */
.L_x_3034:
        /* <DEDUP_REMOVED lines=14> */
.L_x_3030:
[----:B------:R-:W-:Y:S05]  /*07c0*/  BSYNC B0 ;  /* 0x0000000000007941 */ /* 0x000fea0003800000 */
.L_x_3029:
        /* <DEDUP_REMOVED lines=11> */
[----:B------:R-:W-:Y:S01]  /*0880*/  ISETP.GT.AND P2, PT, R23, 0x3, PT ;  /* 0x000000031700780c */ /* 0x000fe20003f44270 */
[----:B------:R-:W-:Y:S01]  /*0890*/  HFMA2.MMA R6, -RZ, RZ, 0, 0 ;  /* 0x00000000ff067435 */ /* 0x000fe200000001ff */
        /* <DEDUP_REMOVED lines=8> */
.L_x_3038:
        /* <DEDUP_REMOVED lines=11> */
.L_x_3037:
        /* <DEDUP_REMOVED lines=10> */
.L_x_3036:
        /* <DEDUP_REMOVED lines=18> */
.L_x_3040:
        /* <DEDUP_REMOVED lines=42> */
.L_x_3039:
        /* <DEDUP_REMOVED lines=8> */
[----:B------:R-:W-:Y:S01]  /*0eb0*/  LEA.HI R4, R3, R0, RZ, 0x5 ;  /* 0x0000000003047211 */ /* 0x000fe200078f28ff */
[----:B------:R-:W-:Y:S01]  /*0ec0*/  HFMA2.MMA R0, -RZ, RZ, 0, 0 ;  /* 0x00000000ff007435 */ /* 0x000fe200000001ff */
[C---:B-1----:R-:W-:Y:S02]  /*0ed0*/  ISETP.GT.AND P3, PT, R25.reuse, R6, PT ;  /* 0x000000061900720c */ /* 0x042fe40003f64270 */
[----:B--2---:R-:W-:Y:S02]  /*0ee0*/  ISETP.GT.AND P5, PT, R25, R12, PT ;  /* 0x0000000c1900720c */ /* 0x004fe40003fa4270 */
        /* <DEDUP_REMOVED lines=9> */
.L_x_3041:
        /* <DEDUP_REMOVED lines=8> */
.L_x_3042:
        /* <DEDUP_REMOVED lines=11> */
.L_x_3043:
        /* <DEDUP_REMOVED lines=8> */
.L_x_3044:
        /* <DEDUP_REMOVED lines=9> */
.L_x_3045:
[----:B------:R-:W-:Y:S02]  /*11c0*/  ISETP.GE.OR P0, PT, R25, UR4, P0 ;  /* 0x0000000419007c0c */ /* 0x000fe40008706670 */
[----:B------:R-:W-:Y:S02]  /*11d0*/  LEA R2, R13, R2, 0x3 ;  /* 0x000000020d027211 */ /* 0x000fe400078e18ff */
[----:B------:R-:W-:Y:S02]  /*11e0*/  PRMT R22, RZ, 0x5410, RZ ;  /* 0x00005410ff167816 */ /* 0x000fe400000000ff */
[----:B------:R-:W-:Y:S02]  /*11f0*/  IADD3 R0, R5, R2, R0 ;  /* 0x0000000205007210 */ /* 0x000fe40007ffe000 */
[----:B------:R-:W-:Y:S02]  /*1200*/  PRMT R21, RZ, 0x5410, RZ ;  /* 0x00005410ff157816 */ /* 0x000fe400000000ff */
[----:B------:R-:W-:-:S02]  /*1210*/  IADD3 R0, R4, R0, R3 ;  /* 0x0000000004007210 */ /* 0x000fc40007ffe003 */
        /* <DEDUP_REMOVED lines=17> */
[----:B0-----:R-:W-:-:S02]  /*1330*/  LEA R16, P2, R0, UR8, 0x2 ;  /* 0x0000000800107c11 */ /* 0x001fc4000f8410ff */
[----:B------:R-:W-:Y:S02]  /*1340*/  LEA.HI.X R29, R6, UR9, R5, 0x2, P0 ;  /* 0x00000009061d7c11 */ /* 0x000fe400080f1405 */
[----:B------:R-:W-:Y:S02]  /*1350*/  LEA.HI.X R17, R0, UR9, R3, 0x2, P2 ;  /* 0x0000000900117c11 */ /* 0x000fe400090f1403 */
[----:B------:R-:W-:Y:S01]  /*1360*/  MOV R18, RZ ;  /* 0x000000ff00127202 */ /* 0x000fe20000000f00 */
[----:B-1----:R-:W-:Y:S01]  /*1370*/  ULEA UR4, UR5, UR4, 0x18 ;  /* 0x0000000405047291 */ /* 0x002fe2000f8ec03f */
[----:B------:R-:W-:Y:S02]  /*1380*/  PRMT R22, R22, 0x5410, RZ ;  /* 0x0000541016167816 */ /* 0x000fe400000000ff */
[----:B------:R-:W-:Y:S01]  /*1390*/  ULDC UR5, c[0x0][0x258] ;  /* 0x0000960000057ab9 */ /* 0x000fe20000000800 */
[----:B--2---:R-:W-:Y:S02]  /*13a0*/  PRMT R5, R10, 0x7610, R10 ;  /* 0x000076100a057816 */ /* 0x004fe4000000000a */
[----:B------:R-:W-:-:S02]  /*13b0*/  PRMT R6, R11, 0x7610, R11 ;  /* 0x000076100b067816 */ /* 0x000fc4000000000b */
[----:B---3--:R-:W-:-:S07]  /*13c0*/  IADD3 R7, R25, R2, RZ ;  /* 0x0000000219077210 */ /* 0x008fce0007ffe0ff */
.L_x_3051:
        /* <DEDUP_REMOVED lines=31> */
[----:B------:R-:W-:Y:S02]  /*15c0*/  LOP3.LUT R0, R15, 0xff, RZ, 0xc0, !PT ;  /* 0x000000ff0f007812 */ /* 0x000fe400078ec0ff */
[----:B------:R-:W-:Y:S02]  /*15d0*/  SHF.R.U32.HI R42, RZ, 0x8, R13 ;  /* 0x00000008ff2a7819 */ /* 0x000fe4000001160d */
[----:B------:R-:W-:-:S02]  /*15e0*/  IADD3 R3, R0, -0x80, RZ ;  /* 0xffffff8000037810 */ /* 0x000fc40007ffe0ff */
[----:B------:R-:W-:Y:S02]  /*15f0*/  LOP3.LUT R0, R12, 0xff, RZ, 0xc0, !PT ;  /* 0x000000ff0c007812 */ /* 0x000fe400078ec0ff */
[----:B------:R-:W-:Y:S02]  /*1600*/  LOP3.LUT R43, R42, 0xff, RZ, 0xc0, !PT ;  /* 0x000000ff2a2b7812 */ /* 0x000fe400078ec0ff */
[----:B------:R-:W-:Y:S02]  /*1610*/  IADD3 R2, R0, -0x80, RZ ;  /* 0xffffff8000027810 */ /* 0x000fe40007ffe0ff */
[----:B------:R-:W-:Y:S02]  /*1620*/  LOP3.LUT R0, R14, 0xff, RZ, 0xc0, !PT ;  /* 0x000000ff0e007812 */ /* 0x000fe400078ec0ff */
[----:B------:R-:W-:Y:S02]  /*1630*/  IADD3 R48, R43, -0x80, RZ ;  /* 0xffffff802b307810 */ /* 0x000fe40007ffe0ff */
[----:B------:R-:W-:-:S02]  /*1640*/  LEA.HI R46, R12, 0xffffff80, RZ, 0x8 ;  /* 0xffffff800c2e7811 */ /* 0x000fc400078f40ff */
[----:B------:R-:W-:Y:S02]  /*1650*/  SHF.R.U32.HI R43, RZ, 0x8, R14 ;  /* 0x00000008ff2b7819 */ /* 0x000fe4000001160e */
[----:B------:R-:W-:Y:S02]  /*1660*/  SHF.R.U32.HI R12, RZ, 0x10, R12 ;  /* 0x00000010ff0c7819 */ /* 0x000fe4000001160c */
[----:B------:R-:W-:Y:S02]  /*1670*/  IADD3 R0, R0, -0x80, RZ ;  /* 0xffffff8000007810 */ /* 0x000fe40007ffe0ff */
[----:B------:R-:W-:Y:S02]  /*1680*/  SHF.R.U32.HI R45, RZ, 0x8, R15 ;  /* 0x00000008ff2d7819 */ /* 0x000fe4000001160f */
[----:B------:R-:W-:Y:S02]  /*1690*/  LOP3.LUT R44, R43, 0xff, RZ, 0xc0, !PT ;  /* 0x000000ff2b2c7812 */ /* 0x000fe400078ec0ff */
[----:B------:R-:W-:-:S02]  /*16a0*/  LOP3.LUT R12, R12, 0xff, RZ, 0xc0, !PT ;  /* 0x000000ff0c0c7812 */ /* 0x000fc400078ec0ff */
[----:B------:R-:W-:Y:S01]  /*16b0*/  LOP3.LUT R45, R45, 0xff, RZ, 0xc0, !PT ;  /* 0x000000ff2d2d7812 */ /* 0x000fe200078ec0ff */
[----:B------:R-:W1:Y:S01]  /*16c0*/  I2F.F16 R4, R4 ;  /* 0x0000000400047306 */ /* 0x000e620000200c00 */
[----:B------:R-:W-:Y:S02]  /*16d0*/  LEA.HI R31, R14, 0xffffff80, RZ, 0x8 ;  /* 0xffffff800e1f7811 */ /* 0x000fe400078f40ff */
[----:B------:R-:W-:Y:S02]  /*16e0*/  IADD3 R49, R44, -0x80, RZ ;  /* 0xffffff802c317810 */ /* 0x000fe40007ffe0ff */
[----:B------:R-:W-:Y:S02]  /*16f0*/  IADD3 R12, R12, -0x80, RZ ;  /* 0xffffff800c0c7810 */ /* 0x000fe40007ffe0ff */
[----:B------:R-:W-:Y:S01]  /*1700*/  SHF.R.U32.HI R14, RZ, 0x10, R14 ;  /* 0x00000010ff0e7819 */ /* 0x000fe2000001160e */
[----:B------:R-:W2:Y:S01]  /*1710*/  I2F.F16 R2, R2 ;  /* 0x0000000200027306 */ /* 0x000ea20000200c00 */
[----:B------:R-:W-:-:S02]  /*1720*/  LEA.HI R30, R13, 0xffffff80, RZ, 0x8 ;  /* 0xffffff800d1e7811 */ /* 0x000fc400078f40ff */
[----:B------:R-:W-:Y:S02]  /*1730*/  SHF.R.U32.HI R13, RZ, 0x10, R13 ;  /* 0x00000010ff0d7819 */ /* 0x000fe4000001160d */
[----:B------:R-:W-:-:S03]  /*1740*/  IADD3 R45, R45, -0x80, RZ ;  /* 0xffffff802d2d7810 */ /* 0x000fc60007ffe0ff */
[----:B------:R-:W3:Y:S01]  /*1750*/  I2F.F16 R0, R0 ;  /* 0x0000000000007306 */ /* 0x000ee20000200c00 */
[----:B------:R-:W-:-:S07]  /*1760*/  LOP3.LUT R13, R13, 0xff, RZ, 0xc0, !PT ;  /* 0x000000ff0d0d7812 */ /* 0x000fce00078ec0ff */
[----:B------:R-:W4:Y:S01]  /*1770*/  I2F.F16 R3, R3 ;  /* 0x0000000300037306 */ /* 0x000f220000200c00 */
[----:B------:R-:W-:-:S07]  /*1780*/  LEA.HI R34, R15, 0xffffff80, RZ, 0x8 ;  /* 0xffffff800f227811 */ /* 0x000fce00078f40ff */
[----:B------:R5:W-:Y:S01]  /*1790*/  I2F.F16 R42, R12 ;  /* 0x0000000c002a7306 */ /* 0x000be20000200c00 */
[----:B------:R-:W-:-:S07]  /*17a0*/  IADD3 R13, R13, -0x80, RZ ;  /* 0xffffff800d0d7810 */ /* 0x000fce0007ffe0ff */
[----:B------:R-:W0:Y:S01]  /*17b0*/  I2F.F16 R48, R48 ;  /* 0x0000003000307306 */ /* 0x000e220000200c00 */
[----:B-----5:R-:W-:-:S07]  /*17c0*/  LOP3.LUT R12, R14, 0xff, RZ, 0xc0, !PT ;  /* 0x000000ff0e0c7812 */ /* 0x020fce00078ec0ff */
[----:B------:R-:W5:Y:S01]  /*17d0*/  I2F.F16 R41, R41 ;  /* 0x0000002900297306 */ /* 0x000f620000200c00 */
[----:B------:R-:W-:-:S07]  /*17e0*/  SHF.R.U32.HI R15, RZ, 0x10, R15 ;  /* 0x00000010ff0f7819 */ /* 0x000fce000001160f */
[----:B------:R-:W5:Y:S08]  /*17f0*/  I2F.F16 R49, R49 ;  /* 0x0000003100317306 */ /* 0x000f700000200c00 */
[----:B------:R-:W5:Y:S01]  /*1800*/  I2F.F16 R14, R45 ;  /* 0x0000002d000e7306 */ /* 0x000f620000200c00 */
[----:B------:R-:W-:Y:S01]  /*1810*/  LOP3.LUT R15, R15, 0xff, RZ, 0xc0, !PT ;  /* 0x000000ff0f0f7812 */ /* 0x000fe200078ec0ff */
[----:B-1----:R-:W-:Y:S01]  /*1820*/  HADD2.F32 R4, -RZ, R4.H0_H0 ;  /* 0x20000004ff047230 */ /* 0x002fe20000004100 */
[----:B------:R-:W-:Y:S01]  /*1830*/  IADD3 R44, R12, -0x80, RZ ;  /* 0xffffff800c2c7810 */ /* 0x000fe20007ffe0ff */
[----:B--2---:R-:W-:-:S02]  /*1840*/  HADD2.F32 R2, -RZ, R2.H0_H0 ;  /* 0x20000002ff027230 */ /* 0x004fc40000004100 */
[----:B---3--:R-:W-:Y:S02]  /*1850*/  HADD2.F32 R0, -RZ, R0.H0_H0 ;  /* 0x20000000ff007230 */ /* 0x008fe40000004100 */
[----:B------:R1:W2:Y:S01]  /*1860*/  I2F.F16 R43, R13 ;  /* 0x0000000d002b7306 */ /* 0x0002a20000200c00 */
[----:B----4-:R-:W-:Y:S01]  /*1870*/  HADD2.F32 R3, -RZ, R3.H0_H0 ;  /* 0x20000003ff037230 */ /* 0x010fe20000004100 */
[----:B------:R-:W-:Y:S01]  /*1880*/  SHF.R.U32.HI R47, RZ, 0x8, R8 ;  /* 0x00000008ff2f7819 */ /* 0x000fe20000011608 */
[--C-:B0-----:R-:W-:Y:S01]  /*1890*/  HADD2.F32 R54, -RZ, R26.reuse.H1_H1 ;  /* 0x3000001aff367230 */ /* 0x101fe20000004100 */
[----:B------:R-:W-:Y:S01]  /*18a0*/  SHF.R.U32.HI R12, RZ, 0x8, R9 ;  /* 0x00000008ff0c7819 */ /* 0x000fe20000011609 */
[----:B-1----:R-:W-:Y:S01]  /*18b0*/  HADD2.F32 R13, -RZ, R26.H0_H0 ;  /* 0x2000001aff0d7230 */ /* 0x002fe20000004100 */
[----:B------:R-:W-:Y:S01]  /*18c0*/  IADD3 R50, R15, -0x80, RZ ;  /* 0xffffff800f327810 */ /* 0x000fe20007ffe0ff */
[----:B------:R-:W-:Y:S01]  /*18d0*/  HADD2.F32 R26, -RZ, R48.H0_H0 ;  /* 0x20000030ff1a7230 */ /* 0x000fe20000004100 */
[----:B------:R-:W-:Y:S01]  /*18e0*/  LOP3.LUT R47, R47, 0xff, RZ, 0xc0, !PT ;  /* 0x000000ff2f2f7812 */ /* 0x000fe200078ec0ff */
[----:B-----5:R-:W-:-:S02]  /*18f0*/  HADD2.F32 R41, -RZ, R41.H0_H0 ;  /* 0x20000029ff297230 */ /* 0x020fc40000004100 */
[----:B------:R-:W-:Y:S01]  /*1900*/  FFMA.FTZ R48, R2, R13, RZ ;  /* 0x0000000d02307223 */ /* 0x000fe200000100ff */
[----:B------:R-:W-:Y:S02]  /*1910*/  HADD2.F32 R15, -RZ, R49.H0_H0 ;  /* 0x20000031ff0f7230 */ /* 0x000fe40000004100 */
[C---:B------:R-:W-:Y:S01]  /*1920*/  FFMA.FTZ R51, R13.reuse, R4, RZ ;  /* 0x000000040d337223 */ /* 0x040fe200000100ff */
[C---:B------:R-:W-:Y:S01]  /*1930*/  FFMA.FTZ R56, R13.reuse, R0, RZ ;  /* 0x000000000d387223 */ /* 0x040fe200000100ff */
[----:B------:R-:W-:Y:S02]  /*1940*/  HADD2.F32 R14, -RZ, R14.H0_H0 ;  /* 0x2000000eff0e7230 */ /* 0x000fe40000004100 */
[----:B------:R-:W-:Y:S01]  /*1950*/  FFMA.FTZ R13, R13, R3, RZ ;  /* 0x000000030d0d7223 */ /* 0x000fe200000100ff */
[----:B------:R-:W-:Y:S01]  /*1960*/  LOP3.LUT R12, R12, 0xff, RZ, 0xc0, !PT ;  /* 0x000000ff0c0c7812 */ /* 0x000fe200078ec0ff */
[----:B------:R-:W0:Y:S01]  /*1970*/  I2F.F16 R44, R44 ;  /* 0x0000002c002c7306 */ /* 0x000e220000200c00 */
[----:B------:R-:W-:Y:S01]  /*1980*/  FFMA.FTZ R49, R41, R54, R48 ;  /* 0x0000003629317223 */ /* 0x000fe20000010030 */
[C---:B------:R-:W-:Y:S01]  /*1990*/  FFMA.FTZ R52, R54.reuse, R26, R51 ;  /* 0x0000001a36347223 */ /* 0x040fe20000010033 */
[C---:B------:R-:W-:Y:S01]  /*19a0*/  FFMA.FTZ R55, R54.reuse, R15, R56 ;  /* 0x0000000f36377223 */ /* 0x040fe20000010038 */
[----:B------:R-:W-:-:S04]  /*19b0*/  FFMA.FTZ R54, R54, R14, R13 ;  /* 0x0000000e36367223 */ /* 0x000fc8000001000d */
[----:B------:R1:W3:Y:S02]  /*19c0*/  I2F.F16 R45, R50 ;  /* 0x00000032002d7306 */ /* 0x0002e40000200c00 */
[----:B-1----:R-:W-:Y:S02]  /*19d0*/  IADD3 R50, R47, -0x80, RZ ;  /* 0xffffff802f327810 */ /* 0x002fe40007ffe0ff */
[----:B------:R-:W-:Y:S02]  /*19e0*/  IADD3 R47, R12, -0x80, RZ ;  /* 0xffffff800c2f7810 */ /* 0x000fe40007ffe0ff */
[----:B------:R-:W1:Y:S02]  /*19f0*/  LDS.64 R12, [UR4+0x8] ;  /* 0x00000804ff0c7984 */ /* 0x000e640008000a00 */
[----:B------:R-:W4:Y:S01]  /*1a00*/  I2F.F16 R46, R46 ;  /* 0x0000002e002e7306 */ /* 0x000f220000200c00 */
[----:B------:R-:W-:Y:S01]  /*1a10*/  SHF.R.U32.HI R53, RZ, 0x8, R10 ;  /* 0x00000008ff357819 */ /* 0x000fe2000001160a */
[----:B------:R-:W-:-:S06]  /*1a20*/  HADD2.F32 R51, -RZ, R27.H0_H0 ;  /* 0x2000001bff337230 */ /* 0x000fcc0000004100 */
[----:B------:R-:W5:Y:S01]  /*1a30*/  I2F.F16 R30, R30 ;  /* 0x0000001e001e7306 */ /* 0x000f620000200c00 */
[----:B------:R-:W-:Y:S02]  /*1a40*/  HADD2.F32 R42, -RZ, R42.H0_H0 ;  /* 0x2000002aff2a7230 */ /* 0x000fe40000004100 */
[----:B--2---:R-:W-:-:S05]  /*1a50*/  HADD2.F32 R43, -RZ, R43.H0_H0 ;  /* 0x2000002bff2b7230 */ /* 0x004fca0000004100 */
[----:B------:R-:W2:Y:S01]  /*1a60*/  I2F.F16 R31, R31 ;  /* 0x0000001f001f7306 */ /* 0x000ea20000200c00 */
[----:B0-----:R-:W-:-:S07]  /*1a70*/  HADD2.F32 R44, -RZ, R44.H0_H0 ;  /* 0x2000002cff2c7230 */ /* 0x001fce0000004100 */
[----:B------:R-:W0:Y:S01]  /*1a80*/  I2F.F16 R34, R34 ;  /* 0x0000002200227306 */ /* 0x000e220000200c00 */
[----:B---3--:R-:W-:Y:S01]  /*1a90*/  HADD2.F32 R45, -RZ, R45.H0_H0 ;  /* 0x2000002dff2d7230 */ /* 0x008fe20000004100 */
[----:B------:R-:W-:Y:S02]  /*1aa0*/  LOP3.LUT R53, R53, 0xff, RZ, 0xc0, !PT ;  /* 0x000000ff35357812 */ /* 0x000fe400078ec0ff */
[----:B------:R-:W-:Y:S01]  /*1ab0*/  SHF.R.U32.HI R56, RZ, 0x8, R11 ;  /* 0x00000008ff387819 */ /* 0x000fe2000001160b */
[----:B------:R-:W-:Y:S01]  /*1ac0*/  FFMA.FTZ R49, R42, R51, R49 ;  /* 0x000000332a317223 */ /* 0x000fe20000010031 */
[C---:B------:R-:W-:Y:S01]  /*1ad0*/  FFMA.FTZ R52, R51.reuse, R43, R52 ;  /* 0x0000002b33347223 */ /* 0x040fe20000010034 */
[C---:B------:R-:W-:Y:S01]  /*1ae0*/  FFMA.FTZ R48, R51.reuse, R44, R55 ;  /* 0x0000002c33307223 */ /* 0x040fe20000010037 */
[----:B------:R-:W3:Y:S01]  /*1af0*/  I2F.F16 R33, R33 ;  /* 0x0000002100217306 */ /* 0x000ee20000200c00 */
[----:B------:R-:W-:Y:S01]  /*1b00*/  FFMA.FTZ R51, R51, R45, R54 ;  /* 0x0000002d33337223 */ /* 0x000fe20000010036 */
[----:B------:R-:W-:-:S02]  /*1b10*/  IADD3 R54, R53, -0x80, RZ ;  /* 0xffffff8035367810 */ /* 0x000fc40007ffe0ff */
[----:B------:R-:W-:Y:S01]  /*1b20*/  LOP3.LUT R56, R56, 0xff, RZ, 0xc0, !PT ;  /* 0x000000ff38387812 */ /* 0x000fe200078ec0ff */
[----:B------:R-:W-:-:S03]  /*1b30*/  HADD2.F32 R53, -RZ, R27.H1_H1 ;  /* 0x3000001bff357230 */ /* 0x000fc60000004100 */
[----:B------:R-:W1:Y:S01]  /*1b40*/  I2F.F16 R32, R32 ;  /* 0x0000002000207306 */ /* 0x000e620000200c00 */
[----:B------:R-:W-:Y:S01]  /*1b50*/  LEA.HI R39, R8, 0xffffff80, RZ, 0x8 ;  /* 0xffffff8008277811 */ /* 0x000fe200078f40ff */
[----:B----4-:R-:W-:Y:S01]  /*1b60*/  HADD2.F32 R46, -RZ, R46.H0_H0 ;  /* 0x2000002eff2e7230 */ /* 0x010fe20000004100 */
[----:B------:R-:W-:Y:S01]  /*1b70*/  SHF.R.U32.HI R55, RZ, 0x10, R8 ;  /* 0x00000010ff377819 */ /* 0x000fe20000011608 */
[----:B-----5:R-:W-:Y:S01]  /*1b80*/  HADD2.F32 R27, -RZ, R30.H0_H0 ;  /* 0x2000001eff1b7230 */ /* 0x020fe20000004100 */
[----:B------:R-:W-:Y:S01]  /*1b90*/  LEA.HI R35, R9, 0xffffff80, RZ, 0x8 ;  /* 0xffffff8009237811 */ /* 0x000fe200078f40ff */
[----:B--2---:R-:W-:Y:S02]  /*1ba0*/  HADD2.F32 R31, -RZ, R31.H0_H0 ;  /* 0x2000001fff1f7230 */ /* 0x004fe40000004100 */
[----:B------:R-:W2:Y:S01]  /*1bb0*/  I2F.F16 R37, R37 ;  /* 0x0000002500257306 */ /* 0x000ea20000200c00 */
[----:B0-----:R-:W-:Y:S01]  /*1bc0*/  HADD2.F32 R34, -RZ, R34.H0_H0 ;  /* 0x20000022ff227230 */ /* 0x001fe20000004100 */
[----:B------:R-:W-:-:S02]  /*1bd0*/  IADD3 R56, R56, -0x80, RZ ;  /* 0xffffff8038387810 */ /* 0x000fc40007ffe0ff */
[----:B------:R-:W-:-:S04]  /*1be0*/  SHF.R.U32.HI R9, RZ, 0x10, R9 ;  /* 0x00000010ff097819 */ /* 0x000fc80000011609 */
[----:B------:R-:W0:Y:S01]  /*1bf0*/  I2F.F16 R40, R40 ;  /* 0x0000002800287306 */ /* 0x000e220000200c00 */
[----:B------:R-:W-:Y:S01]  /*1c00*/  FFMA.FTZ R49, R46, R53, R49 ;  /* 0x000000352e317223 */ /* 0x000fe20000010031 */
[C---:B------:R-:W-:Y:S01]  /*1c10*/  FFMA.FTZ R52, R53.reuse, R27, R52 ;  /* 0x0000001b35347223 */ /* 0x040fe20000010034 */
[C---:B------:R-:W-:Y:S01]  /*1c20*/  FFMA.FTZ R48, R53.reuse, R31, R48 ;  /* 0x0000001f35307223 */ /* 0x040fe20000010030 */
[----:B------:R-:W-:-:S04]  /*1c30*/  FFMA.FTZ R51, R53, R34, R51 ;  /* 0x0000002235337223 */ /* 0x000fc80000010033 */
[----:B------:R4:W-:Y:S01]  /*1c40*/  I2F.F16 R8, R54 ;  /* 0x0000003600087306 */ /* 0x0009e20000200c00 */
[----:B------:R-:W-:Y:S02]  /*1c50*/  LOP3.LUT R53, R9, 0xff, RZ, 0xc0, !PT ;  /* 0x000000ff09357812 */ /* 0x000fe400078ec0ff */
[----:B------:R-:W-:Y:S02]  /*1c60*/  LOP3.LUT R55, R55, 0xff, RZ, 0xc0, !PT ;  /* 0x000000ff37377812 */ /* 0x000fe400078ec0ff */
[----:B----4-:R-:W-:-:S03]  /*1c70*/  SHF.R.U32.HI R54, RZ, 0x10, R10 ;  /* 0x00000010ff367819 */ /* 0x010fc6000001160a */
[----:B------:R4:W-:Y:S01]  /*1c80*/  I2F.F16 R30, R56 ;  /* 0x00000038001e7306 */ /* 0x0009e20000200c00 */
[----:B------:R-:W-:Y:S02]  /*1c90*/  LOP3.LUT R54, R54, 0xff, RZ, 0xc0, !PT ;  /* 0x000000ff36367812 */ /* 0x000fe400078ec0ff */
[----:B------:R-:W-:Y:S02]  /*1ca0*/  LEA.HI R36, R10, 0xffffff80, RZ, 0x8 ;  /* 0xffffff800a247811 */ /* 0x000fe400078f40ff */
[----:B----4-:R-:W-:-:S03]  /*1cb0*/  SHF.R.U32.HI R56, RZ, 0x10, R11 ;  /* 0x00000010ff387819 */ /* 0x010fc6000001160b */
[----:B------:R-:W4:Y:S01]  /*1cc0*/  I2F.F16 R50, R50 ;  /* 0x0000003200327306 */ /* 0x000f220000200c00 */
[----:B------:R-:W-:Y:S02]  /*1cd0*/  IADD3 R10, R53, -0x80, RZ ;  /* 0xffffff80350a7810 */ /* 0x000fe40007ffe0ff */
[----:B------:R-:W-:Y:S02]  /*1ce0*/  LOP3.LUT R56, R56, 0xff, RZ, 0xc0, !PT ;  /* 0x000000ff38387812 */ /* 0x000fe400078ec0ff */
[----:B------:R-:W-:Y:S01]  /*1cf0*/  IADD3 R57, R54, -0x80, RZ ;  /* 0xffffff8036397810 */ /* 0x000fe20007ffe0ff */
[----:B---3--:R-:W-:Y:S02]  /*1d00*/  HADD2.F32 R54, -RZ, R33.H0_H0 ;  /* 0x20000021ff367230 */ /* 0x008fe40000004100 */
[----:B------:R-:W3:Y:S01]  /*1d10*/  I2F.F16 R47, R47 ;  /* 0x0000002f002f7306 */ /* 0x000ee20000200c00 */
[----:B------:R-:W-:Y:S01]  /*1d20*/  IADD3 R55, R55, -0x80, RZ ;  /* 0xffffff8037377810 */ /* 0x000fe20007ffe0ff */
[----:B-1----:R-:W-:-:S02]  /*1d30*/  HADD2.F32 R33, -RZ, R32.H0_H0 ;  /* 0x20000020ff217230 */ /* 0x002fc40000004100 */
[----:B--2---:R-:W-:Y:S01]  /*1d40*/  HADD2.F32 R32, -RZ, R37.H0_H0 ;  /* 0x20000025ff207230 */ /* 0x004fe20000004100 */
[----:B------:R-:W-:Y:S01]  /*1d50*/  IADD3 R37, R56, -0x80, RZ ;  /* 0xffffff8038257810 */ /* 0x000fe20007ffe0ff */
[----:B0-----:R-:W-:Y:S01]  /*1d60*/  HADD2.F32 R53, -RZ, R40.H0_H0 ;  /* 0x20000028ff357230 */ /* 0x001fe20000004100 */
[----:B------:R-:W-:Y:S01]  /*1d70*/  LEA.HI R38, R11, 0xffffff80, RZ, 0x8 ;  /* 0xffffff800b267811 */ /* 0x000fe200078f40ff */
[----:B------:R0:W1:Y:S01]  /*1d80*/  I2F.F16 R9, R55 ;  /* 0x0000003700097306 */ /* 0x0000620000200c00 */
[----:B------:R-:W-:-:S07]  /*1d90*/  HADD2.F32 R11, -RZ, R12.H0_H0 ;  /* 0x2000000cff0b7230 */ /* 0x000fce0000004100 */
[----:B------:R-:W2:Y:S01]  /*1da0*/  I2F.F16 R10, R10 ;  /* 0x0000000a000a7306 */ /* 0x000ea20000200c00 */
[----:B------:R-:W-:Y:S01]  /*1db0*/  FFMA.FTZ R49, R54, R11, R49 ;  /* 0x0000000b36317223 */ /* 0x000fe20000010031 */
[----:B------:R-:W-:-:S06]  /*1dc0*/  FFMA.FTZ R52, R11, R33, R52 ;  /* 0x000000210b347223 */ /* 0x000fcc0000010034 */
[----:B------:R-:W5:Y:S01]  /*1dd0*/  I2F.F16 R40, R57 ;  /* 0x0000003900287306 */ /* 0x000f620000200c00 */
[C---:B------:R-:W-:Y:S01]  /*1de0*/  FFMA.FTZ R48, R11.reuse, R53, R48 ;  /* 0x000000350b307223 */ /* 0x040fe20000010030 */
[----:B------:R-:W-:Y:S01]  /*1df0*/  FFMA.FTZ R51, R11, R32, R51 ;  /* 0x000000200b337223 */ /* 0x000fe20000010033 */
[----:B------:R-:W-:-:S05]  /*1e00*/  HADD2.F32 R11, -RZ, R12.H1_H1 ;  /* 0x3000000cff0b7230 */ /* 0x000fca0000004100 */
[----:B------:R-:W5:Y:S01]  /*1e10*/  I2F.F16 R35, R35 ;  /* 0x0000002300237306 */ /* 0x000f620000200c00 */
[----:B----4-:R-:W-:Y:S02]  /*1e20*/  HADD2.F32 R50, -RZ, R50.H0_H0 ;  /* 0x20000032ff327230 */ /* 0x010fe40000004100 */
[----:B---3--:R-:W-:-:S05]  /*1e30*/  HADD2.F32 R47, -RZ, R47.H0_H0 ;  /* 0x2000002fff2f7230 */ /* 0x008fca0000004100 */
[----:B------:R-:W3:Y:S01]  /*1e40*/  I2F.F16 R37, R37 ;  /* 0x0000002500257306 */ /* 0x000ee20000200c00 */
[----:B0-----:R-:W-:Y:S02]  /*1e50*/  HADD2.F32 R55, -RZ, R8.H0_H0 ;  /* 0x20000008ff377230 */ /* 0x001fe40000004100 */
[----:B------:R-:W-:-:S05]  /*1e60*/  HADD2.F32 R30, -RZ, R30.H0_H0 ;  /* 0x2000001eff1e7230 */ /* 0x000fca0000004100 */
[----:B------:R-:W0:Y:S01]  /*1e70*/  I2F.F16 R36, R36 ;  /* 0x0000002400247306 */ /* 0x000e220000200c00 */
[----:B------:R-:W-:Y:S01]  /*1e80*/  FFMA.FTZ R49, R50, R11, R49 ;  /* 0x0000000b32317223 */ /* 0x000fe20000010031 */
[----:B------:R-:W-:-:S06]  /*1e90*/  FFMA.FTZ R52, R11, R47, R52 ;  /* 0x0000002f0b347223 */ /* 0x000fcc0000010034 */
[----:B------:R-:W4:Y:S01]  /*1ea0*/  I2F.F16 R39, R39 ;  /* 0x0000002700277306 */ /* 0x000f220000200c00 */
[C---:B------:R-:W-:Y:S01]  /*1eb0*/  FFMA.FTZ R48, R11.reuse, R55, R48 ;  /* 0x000000370b307223 */ /* 0x040fe20000010030 */
[----:B------:R-:W-:-:S06]  /*1ec0*/  FFMA.FTZ R51, R11, R30, R51 ;  /* 0x0000001e0b337223 */ /* 0x000fcc0000010033 */
[----:B------:R-:W4:Y:S01]  /*1ed0*/  I2F.F16 R38, R38 ;  /* 0x0000002600267306 */ /* 0x000f220000200c00 */
[--C-:B------:R-:W-:Y:S02]  /*1ee0*/  HADD2.F32 R11, -RZ, R13.reuse.H0_H0 ;  /* 0x2000000dff0b7230 */ /* 0x100fe40000004100 */
[----:B------:R-:W-:Y:S02]  /*1ef0*/  HADD2.F32 R8, -RZ, R13.H1_H1 ;  /* 0x3000000dff087230 */ /* 0x000fe40000004100 */
[----:B-1----:R-:W-:Y:S02]  /*1f00*/  HADD2.F32 R12, -RZ, R9.H0_H0 ;  /* 0x20000009ff0c7230 */ /* 0x002fe40000004100 */
[----:B--2---:R-:W-:Y:S02]  /*1f10*/  HADD2.F32 R13, -RZ, R10.H0_H0 ;  /* 0x2000000aff0d7230 */ /* 0x004fe40000004100 */
[----:B-----5:R-:W-:Y:S02]  /*1f20*/  HADD2.F32 R57, -RZ, R40.H0_H0 ;  /* 0x20000028ff397230 */ /* 0x020fe40000004100 */
[----:B------:R-:W-:Y:S01]  /*1f30*/  FFMA.FTZ R10, R12, R11, R49 ;  /* 0x0000000b0c0a7223 */ /* 0x000fe20000010031 */
[----:B------:R-:W-:-:S02]  /*1f40*/  HADD2.F32 R35, -RZ, R35.H0_H0 ;  /* 0x20000023ff237230 */ /* 0x000fc40000004100 */
[C---:B------:R-:W-:Y:S01]  /*1f50*/  FFMA.FTZ R9, R11.reuse, R13, R52 ;  /* 0x0000000d0b097223 */ /* 0x040fe20000010034 */
[----:B---3--:R-:W-:Y:S02]  /*1f60*/  HADD2.F32 R40, -RZ, R37.H0_H0 ;  /* 0x20000025ff287230 */ /* 0x008fe40000004100 */
[C---:B------:R-:W-:Y:S01]  /*1f70*/  FFMA.FTZ R49, R11.reuse, R57, R48 ;  /* 0x000000390b317223 */ /* 0x040fe20000010030 */
[----:B0-----:R-:W-:Y:S02]  /*1f80*/  HADD2.F32 R36, -RZ, R36.H0_H0 ;  /* 0x20000024ff247230 */ /* 0x001fe40000004100 */
[----:B----4-:R-:W-:Y:S02]  /*1f90*/  HADD2.F32 R39, -RZ, R39.H0_H0 ;  /* 0x20000027ff277230 */ /* 0x010fe40000004100 */
[C---:B------:R-:W-:Y:S01]  /*1fa0*/  FFMA.FTZ R52, R8.reuse, R35, R9 ;  /* 0x0000002308347223 */ /* 0x040fe20000010009 */
[----:B------:R-:W-:Y:S02]  /*1fb0*/  HADD2.F32 R37, -RZ, R38.H0_H0 ;  /* 0x20000026ff257230 */ /* 0x000fe40000004100 */
[----:B------:R-:W-:Y:S01]  /*1fc0*/  FFMA.FTZ R38, R11, R40, R51 ;  /* 0x000000280b267223 */ /* 0x000fe20000010033 */
[----:B------:R-:W-:Y:S01]  /*1fd0*/  FFMA.FTZ R9, R8, R36, R49 ;  /* 0x0000002408097223 */ /* 0x000fe20000010031 */
[----:B------:R-:W-:-:S02]  /*1fe0*/  HADD2.F32 R51, -RZ, R5.H0_H0 ;  /* 0x20000005ff337230 */ /* 0x000fc40000004100 */
[----:B------:R-:W-:Y:S01]  /*1ff0*/  FFMA.FTZ R10, R39, R8, R10 ;  /* 0x00000008270a7223 */ /* 0x000fe2000001000a */
[----:B------:R-:W-:Y:S02]  /*2000*/  HADD2.F32 R49, -RZ, R5.H1_H1 ;  /* 0x30000005ff317230 */ /* 0x000fe40000004100 */
[----:B------:R-:W-:Y:S01]  /*2010*/  FFMA.FTZ R11, R8, R37, R38 ;  /* 0x00000025080b7223 */ /* 0x000fe20000010026 */
[--C-:B------:R-:W-:Y:S02]  /*2020*/  HADD2.F32 R48, -RZ, R6.reuse.H0_H0 ;  /* 0x20000006ff307230 */ /* 0x100fe40000004100 */
[----:B------:R-:W-:Y:S02]  /*2030*/  HADD2.F32 R38, -RZ, R6.H1_H1 ;  /* 0x30000006ff267230 */ /* 0x000fe40000004100 */
        /* <DEDUP_REMOVED lines=67> */
.L_x_3047:
[----:B------:R-:W0:Y:S02]  /*2470*/  LDC R27, c[0x0][0x23c] ;  /* 0x00008f00ff1b7b82 */ /* 0x000e240000000800 */
[----:B0-----:R-:W-:-:S04]  /*2480*/  IMAD.WIDE R12, R27, 0x8, R16 ;  /* 0x000000081b0c7825 */ /* 0x001fc800078e0210 */
[----:B------:R-:W-:-:S04]  /*2490*/  IMAD.WIDE R28, R27, 0x8, R28 ;  /* 0x000000081b1c7825 */ /* 0x000fc800078e021c */
[----:B------:R-:W-:Y:S02]  /*24a0*/  IMAD.WIDE R30, R27, 0x8, R12 ;  /* 0x000000081b1e7825 */ /* 0x000fe400078e020c */
[----:B------:R-:W5:Y:S01]  /*24b0*/  LDG.E.128.CONSTANT R12, desc[UR6][R12.64] ;  /* 0x000000060c0c7981 */ /* 0x000f62000c1e9d00 */
[----:B------:R-:W-:Y:S05]  /*24c0*/  @!P1 BRA `(.L_x_3048) ;  /* 0x0000000c00ec9947 */ /* 0x000fea0003800000 */
[----:B------:R-:W2:Y:S01]  /*24d0*/  LDG.E.128.CONSTANT R8, desc[UR6][R28.64] ;  /* 0x000000061c087981 */ /* 0x000ea2000c1e9d00 */
[----:B-----5:R-:W-:Y:S02]  /*24e0*/  SHF.R.U32.HI R16, RZ, 0x8, R12 ;  /* 0x00000008ff107819 */ /* 0x020fe4000001160c */
[----:B------:R-:W-:Y:S02]  /*24f0*/  SHF.R.U32.HI R17, RZ, 0x8, R13 ;  /* 0x00000008ff117819 */ /* 0x000fe4000001160d */
[----:B------:R-:W-:Y:S02]  /*2500*/  LOP3.LUT R16, R16, 0xff, RZ, 0xc0, !PT ;  /* 0x000000ff10107812 */ /* 0x000fe400078ec0ff */
[----:B------:R-:W-:Y:S02]  /*2510*/  LOP3.LUT R0, R13, 0xff, RZ, 0xc0, !PT ;  /* 0x000000ff0d007812 */ /* 0x000fe400078ec0ff */
[----:B------:R-:W-:Y:S02]  /*2520*/  IADD3 R16, R16, -0x80, RZ ;  /* 0xffffff8010107810 */ /* 0x000fe40007ffe0ff */
[----:B------:R-:W-:-:S02]  /*2530*/  LOP3.LUT R17, R17, 0xff, RZ, 0xc0, !PT ;  /* 0x000000ff11117812 */ /* 0x000fc400078ec0ff */
[----:B------:R-:W-:Y:S01]  /*2540*/  IADD3 R4, R0, -0x80, RZ ;  /* 0xffffff8000047810 */ /* 0x000fe20007ffe0ff */
[----:B------:R0:W1:Y:S01]  /*2550*/  I2F.F16 R37, R16 ;  /* 0x0000001000257306 */ /* 0x0000620000200c00 */
[----:B------:R-:W-:Y:S02]  /*2560*/  LOP3.LUT R0, R15, 0xff, RZ, 0xc0, !PT ;  /* 0x000000ff0f007812 */ /* 0x000fe400078ec0ff */
[----:B------:R-:W-:Y:S02]  /*2570*/  IADD3 R48, R17, -0x80, RZ ;  /* 0xffffff8011307810 */ /* 0x000fe40007ffe0ff */
[----:B------:R-:W-:Y:S02]  /*2580*/  IADD3 R3, R0, -0x80, RZ ;  /* 0xffffff8000037810 */ /* 0x000fe40007ffe0ff */
[C---:B------:R-:W-:Y:S01]  /*2590*/  LEA.HI R42, R12.reuse, 0xffffff80, RZ, 0x8 ;  /* 0xffffff800c2a7811 */ /* 0x040fe200078f40ff */
[----:B------:R-:W3:Y:S01]  /*25a0*/  I2F.F16 R4, R4 ;  /* 0x0000000400047306 */ /* 0x000ee20000200c00 */
[----:B0-----:R-:W0:Y:S01]  /*25b0*/  LDS.64 R16, [UR4+0x10] ;  /* 0x00001004ff107984 */ /* 0x001e220008000a00 */
[----:B------:R-:W-:-:S02]  /*25c0*/  LOP3.LUT R0, R12, 0xff, RZ, 0xc0, !PT ;  /* 0x000000ff0c007812 */ /* 0x000fc400078ec0ff */
[----:B------:R-:W-:Y:S02]  /*25d0*/  SHF.R.U32.HI R12, RZ, 0x10, R12 ;  /* 0x00000010ff0c7819 */ /* 0x000fe4000001160c */
[----:B------:R-:W-:Y:S01]  /*25e0*/  IADD3 R2, R0, -0x80, RZ ;  /* 0xffffff8000027810 */ /* 0x000fe20007ffe0ff */
[----:B-1----:R-:W-:Y:S01]  /*25f0*/  HADD2.F32 R37, -RZ, R37.H0_H0 ;  /* 0x20000025ff257230 */ /* 0x002fe20000004100 */
[----:B------:R-:W-:Y:S01]  /*2600*/  LOP3.LUT R12, R12, 0xff, RZ, 0xc0, !PT ;  /* 0x000000ff0c0c7812 */ /* 0x000fe200078ec0ff */
[----:B------:R-:W1:Y:S01]  /*2610*/  I2F.F16 R3, R3 ;  /* 0x0000000300037306 */ /* 0x000e620000200c00 */
[----:B------:R-:W-:Y:S02]  /*2620*/  SHF.R.U32.HI R39, RZ, 0x8, R14 ;  /* 0x00000008ff277819 */ /* 0x000fe4000001160e */
[----:B------:R-:W-:Y:S02]  /*2630*/  IADD3 R12, R12, -0x80, RZ ;  /* 0xffffff800c0c7810 */ /* 0x000fe40007ffe0ff */
[----:B------:R-:W-:Y:S01]  /*2640*/  LOP3.LUT R0, R14, 0xff, RZ, 0xc0, !PT ;  /* 0x000000ff0e007812 */ /* 0x000fe200078ec0ff */
[----:B---3--:R-:W-:Y:S01]  /*2650*/  HADD2.F32 R4, -RZ, R4.H0_H0 ;  /* 0x20000004ff047230 */ /* 0x008fe20000004100 */
[----:B------:R-:W-:Y:S01]  /*2660*/  LOP3.LUT R40, R39, 0xff, RZ, 0xc0, !PT ;  /* 0x000000ff27287812 */ /* 0x000fe200078ec0ff */
[----:B------:R3:W4:Y:S01]  /*2670*/  I2F.F16 R38, R12 ;  /* 0x0000000c00267306 */ /* 0x0007220000200c00 */
[----:B------:R-:W-:-:S02]  /*2680*/  IADD3 R0, R0, -0x80, RZ ;  /* 0xffffff8000007810 */ /* 0x000fc40007ffe0ff */
[----:B------:R-:W-:Y:S02]  /*2690*/  LEA.HI R32, R14, 0xffffff80, RZ, 0x8 ;  /* 0xffffff800e207811 */ /* 0x000fe400078f40ff */
[----:B------:R-:W-:Y:S02]  /*26a0*/  SHF.R.U32.HI R41, RZ, 0x10, R14 ;  /* 0x00000010ff297819 */ /* 0x000fe4000001160e */
[----:B------:R-:W-:Y:S01]  /*26b0*/  IADD3 R14, R40, -0x80, RZ ;  /* 0xffffff80280e7810 */ /* 0x000fe20007ffe0ff */
[----:B------:R-:W0:Y:S01]  /*26c0*/  I2F.F16 R2, R2 ;  /* 0x0000000200027306 */ /* 0x000e220000200c00 */
[----:B---3--:R-:W-:Y:S01]  /*26d0*/  SHF.R.U32.HI R12, RZ, 0x8, R15 ;  /* 0x00000008ff0c7819 */ /* 0x008fe2000001160f */
[----:B-1----:R-:W-:Y:S01]  /*26e0*/  HADD2.F32 R3, -RZ, R3.H0_H0 ;  /* 0x20000003ff037230 */ /* 0x002fe20000004100 */
[----:B------:R-:W-:Y:S02]  /*26f0*/  LEA.HI R26, R13, 0xffffff80, RZ, 0x8 ;  /* 0xffffff800d1a7811 */ /* 0x000fe400078f40ff */
[----:B------:R-:W-:-:S02]  /*2700*/  LOP3.LUT R12, R12, 0xff, RZ, 0xc0, !PT ;  /* 0x000000ff0c0c7812 */ /* 0x000fc400078ec0ff */
[----:B------:R-:W-:Y:S01]  /*2710*/  SHF.R.U32.HI R13, RZ, 0x10, R13 ;  /* 0x00000010ff0d7819 */ /* 0x000fe2000001160d */
[----:B------:R-:W1:Y:S01]  /*2720*/  I2F.F16 R0, R0 ;  /* 0x0000000000007306 */ /* 0x000e620000200c00 */
[----:B------:R-:W-:Y:S01]  /*2730*/  IADD3 R49, R12, -0x80, RZ ;  /* 0xffffff800c317810 */ /* 0x000fe20007ffe0ff */
[----:B----4-:R-:W-:Y:S01]  /*2740*/  HADD2.F32 R38, -RZ, R38.H0_H0 ;  /* 0x20000026ff267230 */ /* 0x010fe20000004100 */
[----:B------:R-:W-:Y:S02]  /*2750*/  LOP3.LUT R13, R13, 0xff, RZ, 0xc0, !PT ;  /* 0x000000ff0d0d7812 */ /* 0x000fe400078ec0ff */
[----:B------:R-:W-:Y:S02]  /*2760*/  LEA.HI R33, R15, 0xffffff80, RZ, 0x8 ;  /* 0xffffff800f217811 */ /* 0x000fe400078f40ff */
[----:B------:R-:W-:Y:S01]  /*2770*/  SHF.R.U32.HI R15, RZ, 0x10, R15 ;  /* 0x00000010ff0f7819 */ /* 0x000fe2000001160f */
[----:B------:R-:W-:Y:S01]  /*2780*/  I2F.F16 R48, R48 ;  /* 0x0000003000307306 */ /* 0x000fe20000200c00 */
[----:B------:R-:W-:Y:S01]  /*2790*/  IADD3 R13, R13, -0x80, RZ ;  /* 0xffffff800d0d7810 */ /* 0x000fe20007ffe0ff */
[----:B0-----:R-:W-:Y:S01]  /*27a0*/  HADD2.F32 R50, -RZ, R16.H1_H1 ;  /* 0x30000010ff327230 */ /* 0x001fe20000004100 */
[----:B------:R-:W-:Y:S01]  /*27b0*/  LOP3.LUT R15, R15, 0xff, RZ, 0xc0, !PT ;  /* 0x000000ff0f0f7812 */ /* 0x000fe200078ec0ff */
[----:B------:R-:W-:Y:S01]  /*27c0*/  HADD2.F32 R2, -RZ, R2.H0_H0 ;  /* 0x20000002ff027230 */ /* 0x000fe20000004100 */
[----:B------:R-:W-:Y:S01]  /*27d0*/  LOP3.LUT R41, R41, 0xff, RZ, 0xc0, !PT ;  /* 0x000000ff29297812 */ /* 0x000fe200078ec0ff */
[----:B------:R-:W-:Y:S01]  /*27e0*/  HADD2.F32 R55, -RZ, R17.H0_H0 ;  /* 0x20000011ff377230 */ /* 0x000fe20000004100 */
[----:B------:R-:W-:Y:S01]  /*27f0*/  IADD3 R15, R15, -0x80, RZ ;  /* 0xffffff800f0f7810 */ /* 0x000fe20007ffe0ff */
[----:B------:R-:W-:Y:S01]  /*2800*/  I2F.F16 R14, R14 ;  /* 0x0000000e000e7306 */ /* 0x000fe20000200c00 */
[----:B-1----:R-:W-:Y:S01]  /*2810*/  HADD2.F32 R0, -RZ, R0.H0_H0 ;  /* 0x20000000ff007230 */ /* 0x002fe20000004100 */
[----:B------:R-:W-:-:S02]  /*2820*/  IADD3 R40, R41, -0x80, RZ ;  /* 0xffffff8029287810 */ /* 0x000fc40007ffe0ff */
[----:B------:R-:W-:-:S04]  /*2830*/  ISETP.GE.AND P0, PT, R23, 0x2, PT ;  /* 0x000000021700780c */ /* 0x000fc80003f06270 */
[----:B------:R-:W-:Y:S08]  /*2840*/  I2F.F16 R49, R49 ;  /* 0x0000003100317306 */ /* 0x000ff00000200c00 */
[----:B------:R0:W1:Y:S08]  /*2850*/  I2F.F16 R39, R13 ;  /* 0x0000000d00277306 */ /* 0x0000700000200c00 */
[----:B------:R3:W4:Y:S01]  /*2860*/  I2F.F16 R41, R15 ;  /* 0x0000000f00297306 */ /* 0x0007220000200c00 */
[----:B0-----:R-:W-:-:S05]  /*2870*/  HADD2.F32 R13, -RZ, R16.H0_H0 ;  /* 0x20000010ff0d7230 */ /* 0x001fca0000004100 */
[C---:B------:R-:W-:Y:S01]  /*2880*/  FFMA.FTZ R52, R13.reuse, R0, RZ ;  /* 0x000000000d347223 */ /* 0x040fe200000100ff */
[----:B-1----:R-:W-:Y:S01]  /*2890*/  HADD2.F32 R39, -RZ, R39.H0_H0 ;  /* 0x20000027ff277230 */ /* 0x002fe20000004100 */
[----:B------:R-:W0:Y:S01]  /*28a0*/  I2F.F16 R40, R40 ;  /* 0x0000002800287306 */ /* 0x000e220000200c00 */
[----:B---3--:R-:W-:Y:S02]  /*28b0*/  HADD2.F32 R15, -RZ, R14.H0_H0 ;  /* 0x2000000eff0f7230 */ /* 0x008fe40000004100 */
[----:B------:R-:W-:Y:S02]  /*28c0*/  HADD2.F32 R14, -RZ, R49.H0_H0 ;  /* 0x20000031ff0e7230 */ /* 0x000fe40000004100 */
[----:B------:R-:W-:Y:S01]  /*28d0*/  FFMA.FTZ R49, R13, R4, RZ ;  /* 0x000000040d317223 */ /* 0x000fe200000100ff */
[----:B------:R-:W-:Y:S01]  /*28e0*/  FFMA.FTZ R51, R50, R15, R52 ;  /* 0x0000000f32337223 */ /* 0x000fe20000010034 */
[----:B----4-:R-:W-:Y:S01]  /*28f0*/  HADD2.F32 R41, -RZ, R41.H0_H0 ;  /* 0x20000029ff297230 */ /* 0x010fe20000004100 */
[----:B------:R-:W1:Y:S01]  /*2900*/  I2F.F16 R42, R42 ;  /* 0x0000002a002a7306 */ /* 0x000e620000200c00 */
[----:B0-----:R-:W-:-:S07]  /*2910*/  HADD2.F32 R40, -RZ, R40.H0_H0 ;  /* 0x20000028ff287230 */ /* 0x001fce0000004100 */
[----:B------:R-:W-:Y:S01]  /*2920*/  I2F.F16 R26, R26 ;  /* 0x0000001a001a7306 */ /* 0x000fe20000200c00 */
[----:B------:R-:W-:Y:S01]  /*2930*/  FFMA.FTZ R51, R55, R40, R51 ;  /* 0x0000002837337223 */ /* 0x000fe20000010033 */
[----:B-1----:R-:W-:-:S06]  /*2940*/  HADD2.F32 R42, -RZ, R42.H0_H0 ;  /* 0x2000002aff2a7230 */ /* 0x002fcc0000004100 */
[----:B------:R-:W0:Y:S08]  /*2950*/  I2F.F16 R32, R32 ;  /* 0x0000002000207306 */ /* 0x000e300000200c00 */
[----:B------:R-:W1:Y:S01]  /*2960*/  I2F.F16 R33, R33 ;  /* 0x0000002100217306 */ /* 0x000e620000200c00 */
[----:B0-----:R-:W-:Y:S02]  /*2970*/  HADD2.F32 R32, -RZ, R32.H0_H0 ;  /* 0x20000020ff207230 */ /* 0x001fe40000004100 */
[----:B-1----:R-:W-:Y:S01]  /*2980*/  HADD2.F32 R33, -RZ, R33.H0_H0 ;  /* 0x20000021ff217230 */ /* 0x002fe20000004100 */
[----:B--2---:R-:W-:-:S02]  /*2990*/  LOP3.LUT R12, R8, 0xff, RZ, 0xc0, !PT ;  /* 0x000000ff080c7812 */ /* 0x004fc400078ec0ff */
[----:B------:R-:W-:Y:S02]  /*29a0*/  LOP3.LUT R16, R11, 0xff, RZ, 0xc0, !PT ;  /* 0x000000ff0b107812 */ /* 0x000fe400078ec0ff */
[----:B------:R-:W-:Y:S02]  /*29b0*/  IADD3 R43, R12, -0x80, RZ ;  /* 0xffffff800c2b7810 */ /* 0x000fe40007ffe0ff */
[----:B------:R-:W-:Y:S02]  /*29c0*/  LOP3.LUT R12, R9, 0xff, RZ, 0xc0, !PT ;  /* 0x000000ff090c7812 */ /* 0x000fe400078ec0ff */
[----:B------:R-:W-:Y:S02]  /*29d0*/  SHF.R.U32.HI R47, RZ, 0x8, R8 ;  /* 0x00000008ff2f7819 */ /* 0x000fe40000011608 */
[----:B------:R-:W-:Y:S01]  /*29e0*/  IADD3 R44, R12, -0x80, RZ ;  /* 0xffffff800c2c7810 */ /* 0x000fe20007ffe0ff */
[----:B------:R-:W0:Y:S01]  /*29f0*/  I2F.F16 R43, R43 ;  /* 0x0000002b002b7306 */ /* 0x000e220000200c00 */
[----:B------:R-:W-:-:S02]  /*2a00*/  LOP3.LUT R12, R10, 0xff, RZ, 0xc0, !PT ;  /* 0x000000ff0a0c7812 */ /* 0x000fc400078ec0ff */
[----:B------:R-:W-:Y:S01]  /*2a10*/  IADD3 R46, R16, -0x80, RZ ;  /* 0xffffff80102e7810 */ /* 0x000fe20007ffe0ff */
[----:B------:R-:W-:Y:S01]  /*2a20*/  HADD2.F32 R16, -RZ, R48.H0_H0 ;  /* 0x20000030ff107230 */ /* 0x000fe20000004100 */
[----:B------:R-:W-:Y:S01]  /*2a30*/  IADD3 R45, R12, -0x80, RZ ;  /* 0xffffff800c2d7810 */ /* 0x000fe20007ffe0ff */
[----:B------:R-:W-:Y:S01]  /*2a40*/  FFMA.FTZ R48, R2, R13, RZ ;  /* 0x0000000d02307223 */ /* 0x000fe200000100ff */
[----:B------:R-:W-:Y:S01]  /*2a50*/  SHF.R.U32.HI R12, RZ, 0x8, R9 ;  /* 0x00000008ff0c7819 */ /* 0x000fe20000011609 */
[----:B------:R-:W-:Y:S01]  /*2a60*/  FFMA.FTZ R13, R13, R3, RZ ;  /* 0x000000030d0d7223 */ /* 0x000fe200000100ff */
[----:B------:R-:W-:Y:S01]  /*2a70*/  LOP3.LUT R47, R47, 0xff, RZ, 0xc0, !PT ;  /* 0x000000ff2f2f7812 */ /* 0x000fe200078ec0ff */
[----:B------:R-:W-:Y:S01]  /*2a80*/  FFMA.FTZ R53, R37, R50, R48 ;  /* 0x0000003225357223 */ /* 0x000fe20000010030 */
[----:B------:R-:W-:Y:S01]  /*2a90*/  LOP3.LUT R12, R12, 0xff, RZ, 0xc0, !PT ;  /* 0x000000ff0c0c7812 */ /* 0x000fe200078ec0ff */
[C---:B------:R-:W-:Y:S01]  /*2aa0*/  FFMA.FTZ R48, R50.reuse, R16, R49 ;  /* 0x0000001032307223 */ /* 0x040fe20000010031 */
[----:B------:R-:W-:Y:S01]  /*2ab0*/  IADD3 R49, R47, -0x80, RZ ;  /* 0xffffff802f317810 */ /* 0x000fe20007ffe0ff */
[----:B------:R-:W-:Y:S01]  /*2ac0*/  FFMA.FTZ R50, R50, R14, R13 ;  /* 0x0000000e32327223 */ /* 0x000fe2000001000d */
[----:B------:R-:W-:Y:S01]  /*2ad0*/  IADD3 R47, R12, -0x80, RZ ;  /* 0xffffff800c2f7810 */ /* 0x000fe20007ffe0ff */
[----:B------:R-:W1:Y:S01]  /*2ae0*/  I2F.F16 R44, R44 ;  /* 0x0000002c002c7306 */ /* 0x000e620000200c00 */
[----:B------:R-:W2:Y:S01]  /*2af0*/  LDS.64 R12, [UR4+0x18] ;  /* 0x00001804ff0c7984 */ /* 0x000ea20008000a00 */
[----:B------:R-:W-:Y:S01]  /*2b00*/  SHF.R.U32.HI R54, RZ, 0x8, R11 ;  /* 0x00000008ff367819 */ /* 0x000fe2000001160b */
[----:B------:R-:W-:Y:S01]  /*2b10*/  FFMA.FTZ R53, R38, R55, R53 ;  /* 0x0000003726357223 */ /* 0x000fe20000010035 */
[----:B------:R-:W-:Y:S01]  /*2b20*/  SHF.R.U32.HI R52, RZ, 0x8, R10 ;  /* 0x00000008ff347819 */ /* 0x000fe2000001160a */
[C---:B------:R-:W-:Y:S01]  /*2b30*/  FFMA.FTZ R48, R55.reuse, R39, R48 ;  /* 0x0000002737307223 */ /* 0x040fe20000010030 */
[----:B------:R-:W-:Y:S01]  /*2b40*/  LOP3.LUT R54, R54, 0xff, RZ, 0xc0, !PT ;  /* 0x000000ff36367812 */ /* 0x000fe200078ec0ff */
[----:B------:R-:W-:Y:S01]  /*2b50*/  FFMA.FTZ R50, R55, R41, R50 ;  /* 0x0000002937327223 */ /* 0x000fe20000010032 */
[----:B------:R-:W3:Y:S01]  /*2b60*/  I2F.F16 R45, R45 ;  /* 0x0000002d002d7306 */ /* 0x000ee20000200c00 */
[----:B------:R-:W-:Y:S01]  /*2b70*/  LEA.HI R36, R8, 0xffffff80, RZ, 0x8 ;  /* 0xffffff8008247811 */ /* 0x000fe200078f40ff */
[----:B------:R-:W-:Y:S01]  /*2b80*/  HADD2.F32 R55, -RZ, R17.H1_H1 ;  /* 0x30000011ff377230 */ /* 0x000fe20000004100 */
[----:B------:R-:W-:Y:S01]  /*2b90*/  SHF.R.U32.HI R8, RZ, 0x10, R8 ;  /* 0x00000010ff087819 */ /* 0x000fe20000011608 */
[----:B------:R-:W-:Y:S01]  /*2ba0*/  HADD2.F32 R17, -RZ, R26.H0_H0 ;  /* 0x2000001aff117230 */ /* 0x000fe20000004100 */
[----:B------:R-:W-:-:S02]  /*2bb0*/  LEA.HI R34, R9, 0xffffff80, RZ, 0x8 ;  /* 0xffffff8009227811 */ /* 0x000fc400078f40ff */
[----:B------:R-:W-:Y:S01]  /*2bc0*/  LOP3.LUT R52, R52, 0xff, RZ, 0xc0, !PT ;  /* 0x000000ff34347812 */ /* 0x000fe200078ec0ff */
[----:B------:R-:W4:Y:S01]  /*2bd0*/  I2F.F16 R46, R46 ;  /* 0x0000002e002e7306 */ /* 0x000f220000200c00 */
[----:B------:R-:W-:Y:S01]  /*2be0*/  LEA.HI R35, R10, 0xffffff80, RZ, 0x8 ;  /* 0xffffff800a237811 */ /* 0x000fe200078f40ff */
[----:B------:R-:W-:Y:S01]  /*2bf0*/  FFMA.FTZ R53, R42, R55, R53 ;  /* 0x000000372a357223 */ /* 0x000fe20000010035 */
[----:B------:R-:W-:Y:S01]  /*2c00*/  SHF.R.U32.HI R9, RZ, 0x10, R9 ;  /* 0x00000010ff097819 */ /* 0x000fe20000011609 */
[C---:B------:R-:W-:Y:S01]  /*2c10*/  FFMA.FTZ R48, R55.reuse, R17, R48 ;  /* 0x0000001137307223 */ /* 0x040fe20000010030 */
[----:B------:R-:W-:Y:S01]  /*2c20*/  IADD3 R54, R54, -0x80, RZ ;  /* 0xffffff8036367810 */ /* 0x000fe20007ffe0ff */
[C---:B------:R-:W-:Y:S01]  /*2c30*/  FFMA.FTZ R51, R55.reuse, R32, R51 ;  /* 0x0000002037337223 */ /* 0x040fe20000010033 */
[----:B------:R-:W-:Y:S01]  /*2c40*/  SHF.R.U32.HI R10, RZ, 0x10, R10 ;  /* 0x00000010ff0a7819 */ /* 0x000fe2000001160a */
[----:B------:R-:W4:Y:S01]  /*2c50*/  I2F.F16 R49, R49 ;  /* 0x0000003100317306 */ /* 0x000f220000200c00 */
[----:B------:R-:W-:Y:S01]  /*2c60*/  SHF.R.U32.HI R57, RZ, 0x10, R11 ;  /* 0x00000010ff397819 */ /* 0x000fe2000001160b */
[----:B------:R-:W-:Y:S01]  /*2c70*/  FFMA.FTZ R50, R55, R33, R50 ;  /* 0x0000002137327223 */ /* 0x000fe20000010032 */
[----:B------:R-:W-:-:S02]  /*2c80*/  IADD3 R52, R52, -0x80, RZ ;  /* 0xffffff8034347810 */ /* 0x000fc40007ffe0ff */
[----:B------:R-:W-:Y:S02]  /*2c90*/  LOP3.LUT R56, R8, 0xff, RZ, 0xc0, !PT ;  /* 0x000000ff08387812 */ /* 0x000fe400078ec0ff */
[----:B------:R-:W-:Y:S01]  /*2ca0*/  LOP3.LUT R26, R9, 0xff, RZ, 0xc0, !PT ;  /* 0x000000ff091a7812 */ /* 0x000fe200078ec0ff */
[----:B------:R3:W4:Y:S01]  /*2cb0*/  I2F.F16 R8, R54 ;  /* 0x0000003600087306 */ /* 0x0007220000200c00 */
[----:B------:R-:W-:Y:S02]  /*2cc0*/  IADD3 R56, R56, -0x80, RZ ;  /* 0xffffff8038387810 */ /* 0x000fe40007ffe0ff */
[----:B------:R-:W-:Y:S01]  /*2cd0*/  IADD3 R55, R26, -0x80, RZ ;  /* 0xffffff801a377810 */ /* 0x000fe20007ffe0ff */
[----:B0-----:R-:W-:Y:S02]  /*2ce0*/  HADD2.F32 R26, -RZ, R43.H0_H0 ;  /* 0x2000002bff1a7230 */ /* 0x001fe40000004100 */
[----:B-1----:R-:W-:Y:S02]  /*2cf0*/  HADD2.F32 R43, -RZ, R44.H0_H0 ;  /* 0x2000002cff2b7230 */ /* 0x002fe40000004100 */
[----:B------:R-:W0:Y:S01]  /*2d00*/  I2F.F16 R47, R47 ;  /* 0x0000002f002f7306 */ /* 0x000e220000200c00 */
[----:B---3--:R-:W-:Y:S01]  /*2d10*/  LOP3.LUT R54, R10, 0xff, RZ, 0xc0, !PT ;  /* 0x000000ff0a367812 */ /* 0x008fe200078ec0ff */
[----:B------:R-:W-:Y:S01]  /*2d20*/  HADD2.F32 R44, -RZ, R45.H0_H0 ;  /* 0x2000002dff2c7230 */ /* 0x000fe20000004100 */
[----:B------:R-:W-:Y:S01]  /*2d30*/  LOP3.LUT R10, R57, 0xff, RZ, 0xc0, !PT ;  /* 0x000000ff390a7812 */ /* 0x000fe200078ec0ff */
[----:B--2---:R-:W-:Y:S01]  /*2d40*/  HADD2.F32 R57, -RZ, R12.H0_H0 ;  /* 0x2000000cff397230 */ /* 0x004fe20000004100 */
[----:B------:R-:W-:Y:S01]  /*2d50*/  IADD3 R54, R54, -0x80, RZ ;  /* 0xffffff8036367810 */ /* 0x000fe20007ffe0ff */
[----:B----4-:R-:W-:Y:S01]  /*2d60*/  HADD2.F32 R45, -RZ, R46.H0_H0 ;  /* 0x2000002eff2d7230 */ /* 0x010fe20000004100 */
[----:B------:R-:W-:Y:S01]  /*2d70*/  IADD3 R10, R10, -0x80, RZ ;  /* 0xffffff800a0a7810 */ /* 0x000fe20007ffe0ff */
[----:B------:R-:W1:Y:S01]  /*2d80*/  I2F.F16 R52, R52 ;  /* 0x0000003400347306 */ /* 0x000e620000200c00 */
[----:B------:R-:W-:Y:S01]  /*2d90*/  FFMA.FTZ R53, R26, R57, R53 ;  /* 0x000000391a357223 */ /* 0x000fe20000010035 */
[C---:B------:R-:W-:Y:S01]  /*2da0*/  FFMA.FTZ R48, R57.reuse, R43, R48 ;  /* 0x0000002b39307223 */ /* 0x040fe20000010030 */
[C---:B------:R-:W-:Y:S01]  /*2db0*/  FFMA.FTZ R51, R57.reuse, R44, R51 ;  /* 0x0000002c39337223 */ /* 0x040fe20000010033 */
[----:B------:R-:W-:Y:S01]  /*2dc0*/  FFMA.FTZ R50, R57, R45, R50 ;  /* 0x0000002d39327223 */ /* 0x000fe20000010032 */
[----:B------:R-:W-:-:S02]  /*2dd0*/  HADD2.F32 R57, -RZ, R12.H1_H1 ;  /* 0x3000000cff397230 */ /* 0x000fc40000004100 */
[----:B------:R-:W-:Y:S01]  /*2de0*/  HADD2.F32 R12, -RZ, R49.H0_H0 ;  /* 0x20000031ff0c7230 */ /* 0x000fe20000004100 */
[----:B------:R2:W3:Y:S01]  /*2df0*/  I2F.F16 R9, R56 ;  /* 0x0000003800097306 */ /* 0x0004e20000200c00 */
[----:B------:R-:W-:Y:S01]  /*2e00*/  HADD2.F32 R49, -RZ, R8.H0_H0 ;  /* 0x20000008ff317230 */ /* 0x000fe20000004100 */
[----:B------:R-:W-:Y:S01]  /*2e10*/  LEA.HI R8, R11, 0xffffff80, RZ, 0x8 ;  /* 0xffffff800b087811 */ /* 0x000fe200078f40ff */
[----:B0-----:R-:W-:Y:S02]  /*2e20*/  HADD2.F32 R47, -RZ, R47.H0_H0 ;  /* 0x2000002fff2f7230 */ /* 0x001fe40000004100 */
[----:B------:R-:W-:Y:S01]  /*2e30*/  FFMA.FTZ R53, R12, R57, R53 ;  /* 0x000000390c357223 */ /* 0x000fe20000010035 */
[----:B-1----:R-:W-:Y:S02]  /*2e40*/  HADD2.F32 R52, -RZ, R52.H0_H0 ;  /* 0x20000034ff347230 */ /* 0x002fe40000004100 */
[----:B------:R-:W0:Y:S01]  /*2e50*/  I2F.F16 R55, R55 ;  /* 0x0000003700377306 */ /* 0x000e220000200c00 */
[----:B------:R-:W-:Y:S01]  /*2e60*/  FFMA.FTZ R48, R57, R47, R48 ;  /* 0x0000002f39307223 */ /* 0x000fe20000010030 */
[----:B--2---:R-:W-:-:S02]  /*2e70*/  HADD2.F32 R56, -RZ, R5.H0_H0 ;  /* 0x20000005ff387230 */ /* 0x004fc40000004100 */
[C---:B------:R-:W-:Y:S01]  /*2e80*/  FFMA.FTZ R51, R57.reuse, R52, R51 ;  /* 0x0000003439337223 */ /* 0x040fe20000010033 */
[----:B------:R-:W-:Y:S01]  /*2e90*/  FFMA.FTZ R57, R57, R49, R50 ;  /* 0x0000003139397223 */ /* 0x000fe20000010032 */
[----:B---3--:R-:W-:Y:S02]  /*2ea0*/  HADD2.F32 R46, -RZ, R9.H0_H0 ;  /* 0x20000009ff2e7230 */ /* 0x008fe40000004100 */
[----:B------:R-:W1:Y:S01]  /*2eb0*/  I2F.F16 R54, R54 ;  /* 0x0000003600367306 */ /* 0x000e620000200c00 */
[----:B------:R-:W-:-:S05]  /*2ec0*/  HADD2.F32 R9, -RZ, R13.H0_H0 ;  /* 0x2000000dff097230 */ /* 0x000fca0000004100 */
[----:B------:R-:W-:Y:S01]  /*2ed0*/  FFMA.FTZ R53, R46, R9, R53 ;  /* 0x000000092e357223 */ /* 0x000fe20000010035 */
        /* <DEDUP_REMOVED lines=9> */
[----:B------:R-:W-:Y:S02]  /*2f70*/  HADD2.F32 R9, -RZ, R13.H1_H1 ;  /* 0x3000000dff097230 */ /* 0x000fe40000004100 */
[----:B-1----:R-:W-:-:S04]  /*2f80*/  HADD2.F32 R36, -RZ, R36.H0_H0 ;  /* 0x20000024ff247230 */ /* 0x002fc80000004100 */
[----:B------:R-:W1:Y:S01]  /*2f90*/  I2F.F16 R35, R35 ;  /* 0x0000002300237306 */ /* 0x000e620000200c00 */
[----:B------:R-:W-:Y:S01]  /*2fa0*/  FFMA.FTZ R11, R36, R9, R53 ;  /* 0x00000009240b7223 */ /* 0x000fe20000010035 */
[----:B------:R-:W-:Y:S02]  /*2fb0*/  HADD2.F32 R53, -RZ, R5.H1_H1 ;  /* 0x30000005ff357230 */ /* 0x000fe40000004100 */
[----:B0-----:R-:W-:-:S04]  /*2fc0*/  HADD2.F32 R13, -RZ, R34.H0_H0 ;  /* 0x20000022ff0d7230 */ /* 0x001fc80000004100 */
[----:B------:R-:W0:Y:S01]  /*2fd0*/  I2F.F16 R8, R8 ;  /* 0x0000000800087306 */ /* 0x000e220000200c00 */
[----:B------:R-:W-:-:S05]  /*2fe0*/  FMUL.FTZ R11, R11, R56 ;  /* 0x000000380b0b7220 */ /* 0x000fca0000410000 */
[----:B------:R-:W-:Y:S01]  /*2ff0*/  F2FP.F16.F32.PACK_AB R11, RZ, R11 ;  /* 0x0000000bff0b723e */ /* 0x000fe200000000ff */
[----:B-1----:R-:W-:-:S05]  /*3000*/  HADD2.F32 R34, -RZ, R35.H0_H0 ;  /* 0x20000023ff227230 */ /* 0x002fca0000004100 */
[C---:B------:R-:W-:Y:S01]  /*3010*/  FFMA.FTZ R57, R9.reuse, R34, R51 ;  /* 0x0000002209397223 */ /* 0x040fe20000010033 */
[----:B------:R-:W-:Y:S02]  /*3020*/  HADD2.F32 R51, -RZ, R6.H1_H1 ;  /* 0x30000006ff337230 */ /* 0x000fe40000004100 */
[----:B0-----:R-:W-:Y:S02]  /*3030*/  HADD2.F32 R35, -RZ, R8.H0_H0 ;  /* 0x20000008ff237230 */ /* 0x001fe40000004100 */
[C---:B------:R-:W-:Y:S01]  /*3040*/  FFMA.FTZ R8, R9.reuse, R13, R48 ;  /* 0x0000000d09087223 */ /* 0x040fe20000010030 */
[----:B------:R-:W-:Y:S02]  /*3050*/  HADD2.F32 R48, -RZ, R6.H0_H0 ;  /* 0x20000006ff307230 */ /* 0x000fe40000004100 */
[----:B------:R-:W-:Y:S01]  /*3060*/  FFMA.FTZ R10, R9, R35, R10 ;  /* 0x00000023090a7223 */ /* 0x000fe2000001000a */
[----:B------:R-:W-:Y:S02]  /*3070*/  FMUL.FTZ R8, R8, R53 ;  /* 0x0000003508087220 */ /* 0x000fe40000410000 */
[----:B------:R-:W-:Y:S01]  /*3080*/  FMUL.FTZ R57, R57, R48 ;  /* 0x0000003039397220 */ /* 0x000fe20000410000 */
        /* <DEDUP_REMOVED lines=63> */
.L_x_3048:
[----:B-----5:R0:W5:Y:S01]  /*3480*/  LDG.E.128.CONSTANT R12, desc[UR6][R30.64] ;  /* 0x000000061e0c7981 */ /* 0x020162000c1e9d00 */
[----:B------:R-:W-:-:S04]  /*3490*/  IMAD.WIDE R28, R27, 0x8, R28 ;  /* 0x000000081b1c7825 */ /* 0x000fc800078e021c */
[----:B------:R-:W-:Y:S01]  /*34a0*/  IMAD.WIDE R16, R27, 0x8, R30 ;  /* 0x000000081b107825 */ /* 0x000fe200078e021e */
[----:B------:R-:W-:Y:S06]  /*34b0*/  @!P1 BRA `(.L_x_3049) ;  /* 0x0000000c00ec9947 */ /* 0x000fec0003800000 */
[----:B------:R-:W2:Y:S01]  /*34c0*/  LDG.E.128.CONSTANT R8, desc[UR6][R28.64] ;  /* 0x000000061c087981 */ /* 0x000ea2000c1e9d00 */
[----:B0----5:R-:W-:Y:S02]  /*34d0*/  SHF.R.U32.HI R30, RZ, 0x8, R12 ;  /* 0x00000008ff1e7819 */ /* 0x021fe4000001160c */
        /* <DEDUP_REMOVED lines=249> */
.L_x_3049:
[----:B-----5:R1:W5:Y:S01]  /*4470*/  LDG.E.128.CONSTANT R12, desc[UR6][R16.64] ;  /* 0x00000006100c7981 */ /* 0x020362000c1e9d00 */
        /* <DEDUP_REMOVED lines=10> */
[----:B------:R0:W3:Y:S01]  /*4520*/  I2F.F16 R37, R30 ;  /* 0x0000001e00257306 */ /* 0x0000e20000200c00 */
[----:B------:R-:W-:Y:S02]  /*4530*/  LOP3.LUT R0, R15, 0xff, RZ, 0xc0, !PT ;  /* 0x000000ff0f007812 */ /* 0x000fe400078ec0ff */
[----:B------:R-:W-:Y:S02]  /*4540*/  IADD3 R48, R31, -0x80, RZ ;  /* 0xffffff801f307810 */ /* 0x000fe40007ffe0ff */
[----:B------:R-:W-:Y:S02]  /*4550*/  IADD3 R3, R0, -0x80, RZ ;  /* 0xffffff8000037810 */ /* 0x000fe40007ffe0ff */
[C---:B------:R-:W-:Y:S01]  /*4560*/  LEA.HI R42, R12.reuse, 0xffffff80, RZ, 0x8 ;  /* 0xffffff800c2a7811 */ /* 0x040fe200078f40ff */
[----:B------:R-:W4:Y:S01]  /*4570*/  I2F.F16 R4, R4 ;  /* 0x0000000400047306 */ /* 0x000f220000200c00 */
[----:B0-----:R-:W0:Y:S01]  /*4580*/  LDS.64 R30, [UR4+0x30] ;  /* 0x00003004ff1e7984 */ /* 0x001e220008000a00 */
[----:B------:R-:W-:-:S02]  /*4590*/  LOP3.LUT R0, R12, 0xff, RZ, 0xc0, !PT ;  /* 0x000000ff0c007812 */ /* 0x000fc400078ec0ff */
[----:B------:R-:W-:Y:S02]  /*45a0*/  SHF.R.U32.HI R12, RZ, 0x10, R12 ;  /* 0x00000010ff0c7819 */ /* 0x000fe4000001160c */
[----:B------:R-:W-:Y:S01]  /*45b0*/  IADD3 R2, R0, -0x80, RZ ;  /* 0xffffff8000027810 */ /* 0x000fe20007ffe0ff */
[----:B---3--:R-:W-:Y:S01]  /*45c0*/  HADD2.F32 R37, -RZ, R37.H0_H0 ;  /* 0x20000025ff257230 */ /* 0x008fe20000004100 */
[----:B------:R-:W-:Y:S01]  /*45d0*/  LOP3.LUT R12, R12, 0xff, RZ, 0xc0, !PT ;  /* 0x000000ff0c0c7812 */ /* 0x000fe200078ec0ff */
[----:B------:R-:W3:Y:S01]  /*45e0*/  I2F.F16 R3, R3 ;  /* 0x0000000300037306 */ /* 0x000ee20000200c00 */
[----:B------:R-:W-:Y:S02]  /*45f0*/  SHF.R.U32.HI R39, RZ, 0x8, R14 ;  /* 0x00000008ff277819 */ /* 0x000fe4000001160e */
[----:B------:R-:W-:Y:S02]  /*4600*/  IADD3 R12, R12, -0x80, RZ ;  /* 0xffffff800c0c7810 */ /* 0x000fe40007ffe0ff */
[----:B------:R-:W-:Y:S01]  /*4610*/  LOP3.LUT R0, R14, 0xff, RZ, 0xc0, !PT ;  /* 0x000000ff0e007812 */ /* 0x000fe200078ec0ff */
[----:B----4-:R-:W-:Y:S01]  /*4620*/  HADD2.F32 R4, -RZ, R4.H0_H0 ;  /* 0x20000004ff047230 */ /* 0x010fe20000004100 */
[----:B------:R-:W-:Y:S01]  /*4630*/  LOP3.LUT R40, R39, 0xff, RZ, 0xc0, !PT ;  /* 0x000000ff27287812 */ /* 0x000fe200078ec0ff */
[----:B------:R4:W1:Y:S01]  /*4640*/  I2F.F16 R38, R12 ;  /* 0x0000000c00267306 */ /* 0x0008620000200c00 */
[----:B------:R-:W-:-:S02]  /*4650*/  IADD3 R0, R0, -0x80, RZ ;  /* 0xffffff8000007810 */ /* 0x000fc40007ffe0ff */
[----:B------:R-:W-:Y:S02]  /*4660*/  LEA.HI R32, R14, 0xffffff80, RZ, 0x8 ;  /* 0xffffff800e207811 */ /* 0x000fe400078f40ff */
[----:B------:R-:W-:Y:S02]  /*4670*/  SHF.R.U32.HI R41, RZ, 0x10, R14 ;  /* 0x00000010ff297819 */ /* 0x000fe4000001160e */
[----:B------:R-:W-:Y:S01]  /*4680*/  IADD3 R14, R40, -0x80, RZ ;  /* 0xffffff80280e7810 */ /* 0x000fe20007ffe0ff */
[----:B------:R-:W0:Y:S01]  /*4690*/  I2F.F16 R2, R2 ;  /* 0x0000000200027306 */ /* 0x000e220000200c00 */
[----:B----4-:R-:W-:Y:S01]  /*46a0*/  SHF.R.U32.HI R12, RZ, 0x8, R15 ;  /* 0x00000008ff0c7819 */ /* 0x010fe2000001160f */
[----:B---3--:R-:W-:Y:S01]  /*46b0*/  HADD2.F32 R3, -RZ, R3.H0_H0 ;  /* 0x20000003ff037230 */ /* 0x008fe20000004100 */
[----:B------:R-:W-:Y:S02]  /*46c0*/  LEA.HI R26, R13, 0xffffff80, RZ, 0x8 ;  /* 0xffffff800d1a7811 */ /* 0x000fe400078f40ff */
[----:B------:R-:W-:-:S02]  /*46d0*/  LOP3.LUT R12, R12, 0xff, RZ, 0xc0, !PT ;  /* 0x000000ff0c0c7812 */ /* 0x000fc400078ec0ff */
[----:B------:R-:W-:Y:S01]  /*46e0*/  SHF.R.U32.HI R13, RZ, 0x10, R13 ;  /* 0x00000010ff0d7819 */ /* 0x000fe2000001160d */
[----:B------:R-:W3:Y:S01]  /*46f0*/  I2F.F16 R0, R0 ;  /* 0x0000000000007306 */ /* 0x000ee20000200c00 */
[----:B------:R-:W-:Y:S01]  /*4700*/  IADD3 R49, R12, -0x80, RZ ;  /* 0xffffff800c317810 */ /* 0x000fe20007ffe0ff */
[----:B-1----:R-:W-:Y:S01]  /*4710*/  HADD2.F32 R38, -RZ, R38.H0_H0 ;  /* 0x20000026ff267230 */ /* 0x002fe20000004100 */
        /* <DEDUP_REMOVED lines=12> */
[----:B---3--:R-:W-:Y:S01]  /*47e0*/  HADD2.F32 R0, -RZ, R0.H0_H0 ;  /* 0x20000000ff007230 */ /* 0x008fe20000004100 */
        /* <DEDUP_REMOVED lines=198> */
.L_x_3050:
[----:B------:R-:W-:Y:S01]  /*5450*/  IADD3 R25, R25, 0x20, RZ ;  /* 0x0000002019197810 */ /* 0x000fe20007ffe0ff */
[----:B------:R-:W-:Y:S01]  /*5460*/  UIADD3 UR4, UR4, 0x40, URZ ;  /* 0x0000004004047890 */ /* 0x000fe2000fffe03f */
[----:B------:R-:W-:Y:S02]  /*5470*/  IMAD.WIDE R28, R27, 0x8, R28 ;  /* 0x000000081b1c7825 */ /* 0x000fe400078e021c */
[C---:B------:R-:W-:Y:S02]  /*5480*/  ISETP.GE.AND P0, PT, R25.reuse, UR5, PT ;  /* 0x0000000519007c0c */ /* 0x040fe4000bf06270 */
[----:B------:R-:W-:Y:S01]  /*5490*/  ISETP.LT.AND P2, PT, R25, R24, PT ;  /* 0x000000181900720c */ /* 0x000fe20003f41270 */
[----:B-1----:R-:W-:-:S12]  /*54a0*/  IMAD.WIDE R16, R27, 0x8, R16 ;  /* 0x000000081b107825 */ /* 0x002fd800078e0210 */
[----:B------:R-:W-:Y:S05]  /*54b0*/  @!P0 BRA P2, `(.L_x_3051) ;  /* 0xffffffbc00c48947 */ /* 0x000fea000103ffff */
.L_x_3046:
        /* <DEDUP_REMOVED lines=17> */
.L_x_3055:
[----:B------:R-:W1:Y:S02]  /*55d0*/  LDS R2, [R0] ;  /* 0x0000000000027984 */ /* 0x000e640000000800 */
[----:B-1----:R-:W-:-:S10]  /*55e0*/  HFMA2.MMA R3, R2, 1, 1, R19 ;  /* 0x3c003c0002037835 */ /* 0x002fd40000000013 */
[----:B------:R-:W1:Y:S02]  /*55f0*/  ATOMS.CAST.SPIN R3, [R0], R2, R3 ;  /* 0x000000020003738d */ /* 0x000e640001800003 */
[----:B-1----:R-:W-:-:S13]  /*5600*/  ISETP.EQ.U32.AND P0, PT, R3, 0x1, PT ;  /* 0x000000010300780c */ /* 0x002fda0003f02070 */
[----:B------:R-:W-:Y:S05]  /*5610*/  @!P0 BRA `(.L_x_3055) ;  /* 0xfffffffc00ec8947 */ /* 0x000fea000383ffff */
[----:B------:R-:W-:Y:S05]  /*5620*/  BRA `(.L_x_3053) ;  /* 0x00000000000c7947 */ /* 0x000fea0003800000 */
.L_x_3054:
[----:B------:R-:W2:Y:S02]  /*5630*/  LD.E R0, desc[UR6][R4.64] ;  /* 0x0000000604007980 */ /* 0x000ea4000c101900 */
[----:B--2---:R-:W-:-:S05]  /*5640*/  IADD3 R3, R19, R0, RZ ;  /* 0x0000000013037210 */ /* 0x004fca0007ffe0ff */
[----:B------:R1:W-:Y:S02]  /*5650*/  ST.E desc[UR6][R4.64], R3 ;  /* 0x0000000304007985 */ /* 0x0003e4000c101906 */
.L_x_3053:
[----:B------:R-:W-:Y:S05]  /*5660*/  BSYNC B0 ;  /* 0x0000000000007941 */ /* 0x000fea0003800000 */
.L_x_3052:
[----:B------:R2:W-:Y:S01]  /*5670*/  ATOM.E.ADD.F16x2.RN.STRONG.GPU P0, RZ, desc[UR6][R4.64+0x4], R20 ;  /* 0x0000041404ff79a2 */ /* 0x0005e2000810e1c6 */
[----:B------:R-:W-:Y:S04]  /*5680*/  BSSY B0, `(.L_x_3056) ;  /* 0x000000f000007945 */ /* 0x000fe80003800000 */
[----:B--2---:R-:W-:Y:S05]  /*5690*/  @P0 BRA `(.L_x_3057) ;  /* 0x0000000000340947 */ /* 0x004fea0003800000 */
[----:B------:R-:W2:Y:S02]  /*56a0*/  QSPC.E.S P0, RZ, [R4+0x4] ;  /* 0x0000040004ff73aa */ /* 0x000ea40000000500 */
[----:B--2---:R-:W-:Y:S05]  /*56b0*/  @!P0 BRA `(.L_x_3058) ;  /* 0x0000000000208947 */ /* 0x004fea0003800000 */
[----:B------:R-:W-:-:S04]  /*56c0*/  MOV R2, R4 ;  /* 0x0000000400027202 */ /* 0x000fc80000000f00 */
[----:B------:R-:W-:-:S07]  /*56d0*/  MOV R0, R2 ;  /* 0x0000000200007202 */ /* 0x000fce0000000f00 */
.L_x_3059:
[----:B------:R-:W1:Y:S02]  /*56e0*/  LDS R2, [R0+0x4] ;  /* 0x0000040000027984 */ /* 0x000e640000000800 */
[----:B-1----:R-:W-:-:S06]  /*56f0*/  HADD2 R3, R2, R20 ;  /* 0x0000001402037230 */ /* 0x002fcc0000000000 */
[----:B------:R-:W1:Y:S02]  /*5700*/  ATOMS.CAST.SPIN R3, [R0+0x4], R2, R3 ;  /* 0x000004020003738d */ /* 0x000e640001800003 */
[----:B-1----:R-:W-:-:S13]  /*5710*/  ISETP.EQ.U32.AND P0, PT, R3, 0x1, PT ;  /* 0x000000010300780c */ /* 0x002fda0003f02070 */
[----:B------:R-:W-:Y:S05]  /*5720*/  @!P0 BRA `(.L_x_3059) ;  /* 0xfffffffc00ec8947 */ /* 0x000fea000383ffff */
[----:B------:R-:W-:Y:S05]  /*5730*/  BRA `(.L_x_3057) ;  /* 0x00000000000c7947 */ /* 0x000fea0003800000 */
.L_x_3058:
[----:B------:R-:W1:Y:S02]  /*5740*/  LD.E R0, desc[UR6][R4.64+0x4] ;  /* 0x0000040604007980 */ /* 0x000e64000c101900 */
[----:B-1----:R-:W-:-:S05]  /*5750*/  IADD3 R3, R20, R0, RZ ;  /* 0x0000000014037210 */ /* 0x002fca0007ffe0ff */
[----:B------:R2:W-:Y:S02]  /*5760*/  ST.E desc[UR6][R4.64+0x4], R3 ;  /* 0x0000040304007985 */ /* 0x0005e4000c101906 */
.L_x_3057:
[----:B------:R-:W-:Y:S05]  /*5770*/  BSYNC B0 ;  /* 0x0000000000007941 */ /* 0x000fea0003800000 */
.L_x_3056:
        /* <DEDUP_REMOVED lines=11> */
.L_x_3063:
[----:B------:R-:W1:Y:S02]  /*5830*/  LDS R2, [R0] ;  /* 0x0000000000027984 */ /* 0x000e640000000800 */
[----:B-1----:R-:W-:-:S10]  /*5840*/  HFMA2.MMA R3, R2, 1, 1, R21 ;  /* 0x3c003c0002037835 */ /* 0x002fd40000000015 */
[----:B------:R-:W1:Y:S02]  /*5850*/  ATOMS.CAST.SPIN R3, [R0], R2, R3 ;  /* 0x000000020003738d */ /* 0x000e640001800003 */
[----:B-1----:R-:W-:-:S13]  /*5860*/  ISETP.EQ.U32.AND P0, PT, R3, 0x1, PT ;  /* 0x000000010300780c */ /* 0x002fda0003f02070 */
[----:B------:R-:W-:Y:S05]  /*5870*/  @!P0 BRA `(.L_x_3063) ;  /* 0xfffffffc00ec8947 */ /* 0x000fea000383ffff */
[----:B------:R-:W-:Y:S05]  /*5880*/  BRA `(.L_x_3061) ;  /* 0x00000000000c7947 */ /* 0x000fea0003800000 */
.L_x_3062:
[----:B------:R-:W2:Y:S02]  /*5890*/  LD.E R0, desc[UR6][R4.64] ;  /* 0x0000000604007980 */ /* 0x000ea4000c101900 */
[----:B--2---:R-:W-:-:S05]  /*58a0*/  IADD3 R3, R21, R0, RZ ;  /* 0x0000000015037210 */ /* 0x004fca0007ffe0ff */
[----:B------:R1:W-:Y:S02]  /*58b0*/  ST.E desc[UR6][R4.64], R3 ;  /* 0x0000000304007985 */ /* 0x0003e4000c101906 */
.L_x_3061:
[----:B------:R-:W-:Y:S05]  /*58c0*/  BSYNC B0 ;  /* 0x0000000000007941 */ /* 0x000fea0003800000 */
.L_x_3060:
[----:B------:R2:W-:Y:S02]  /*58d0*/  ATOM.E.ADD.F16x2.RN.STRONG.GPU P0, RZ, desc[UR6][R4.64+0x4], R22 ;  /* 0x0000041604ff79a2 */ /* 0x0005e4000810e1c6 */
[----:B--2---:R-:W-:Y:S05]  /*58e0*/  @P0 EXIT ;  /* 0x000000000000094d */ /* 0x004fea0003800000 */
[----:B------:R-:W2:Y:S02]  /*58f0*/  QSPC.E.S P0, RZ, [R4+0x4] ;  /* 0x0000040004ff73aa */ /* 0x000ea40000000500 */
[----:B--2---:R-:W-:Y:S05]  /*5900*/  @!P0 BRA `(.L_x_3064) ;  /* 0x0000000000208947 */ /* 0x004fea0003800000 */
[----:B------:R-:W-:-:S04]  /*5910*/  MOV R2, R4 ;  /* 0x0000000400027202 */ /* 0x000fc80000000f00 */
[----:B------:R-:W-:-:S07]  /*5920*/  MOV R0, R2 ;  /* 0x0000000200007202 */ /* 0x000fce0000000f00 */
.L_x_3065:
[----:B------:R-:W1:Y:S02]  /*5930*/  LDS R2, [R0+0x4] ;  /* 0x0000040000027984 */ /* 0x000e640000000800 */
[----:B-1----:R-:W-:-:S06]  /*5940*/  HADD2 R3, R2, R22 ;  /* 0x0000001602037230 */ /* 0x002fcc0000000000 */
[----:B------:R-:W1:Y:S02]  /*5950*/  ATOMS.CAST.SPIN R3, [R0+0x4], R2, R3 ;  /* 0x000004020003738d */ /* 0x000e640001800003 */
[----:B-1----:R-:W-:-:S13]  /*5960*/  ISETP.EQ.U32.AND P0, PT, R3, 0x1, PT ;  /* 0x000000010300780c */ /* 0x002fda0003f02070 */
[----:B------:R-:W-:Y:S05]  /*5970*/  @!P0 BRA `(.L_x_3065) ;  /* 0xfffffffc00ec8947 */ /* 0x000fea000383ffff */
[----:B------:R-:W-:Y:S05]  /*5980*/  EXIT ;  /* 0x000000000000794d */ /* 0x000fea0003800000 */
.L_x_3064:
[----:B------:R-:W1:Y:S02]  /*5990*/  LD.E R0, desc[UR6][R4.64+0x4] ;  /* 0x0000040604007980 */ /* 0x000e64000c101900 */
[----:B-1----:R-:W-:-:S05]  /*59a0*/  IADD3 R3, R22, R0, RZ ;  /* 0x0000000016037210 */ /* 0x002fca0007ffe0ff */
[----:B------:R-:W-:Y:S01]  /*59b0*/  ST.E desc[UR6][R4.64+0x4], R3 ;  /* 0x0000040304007985 */ /* 0x000fe2000c101906 */
[----:B------:R-:W-:Y:S05]  /*59c0*/  EXIT ;  /* 0x000000000000794d */ /* 0x000fea0003800000 */
.L_x_3066:
        /* <DEDUP_REMOVED lines=11> */
.L_x_4209:


//--------------------- .text._Z23gemm_half_q_half_kernelILi2ELi190ELb0ELb0ELi32EEvPK6__halfPKjS4_S2_PS0_iiiiPKtS7_iiiiiibS2_i --------------------------
	.section	.text._Z23gemm_half_q_half_kernelILi2ELi190ELb0ELb0ELi32EEvPK6__halfPKjS4_S2_PS0_iiiiPKtS7_iiiiiibS2_i,"ax",@progbits
	.align	128
        .global         _Z23gemm_half_q_half_kernelILi2ELi190ELb0ELb0ELi32EEvPK6__halfPKjS4_S2_PS0_iiiiPKtS7_iiiiiibS2_i
        .type           _Z23gemm_half_q_half_kernelILi2ELi190ELb0ELb0ELi32EEvPK6__halfPKjS4_S2_PS0_iiiiPKtS7_iiiiiibS2_i,@function
        .size           _Z23gemm_half_q_half_kernelILi2ELi190ELb0ELb0ELi32EEvPK6__halfPKjS4_S2_PS0_iiiiPKtS7_iiiiiibS2_i,(.L_x_4210 - _Z23gemm_half_q_half_kernelILi2ELi190ELb0ELb0ELi32EEvPK6__halfPKjS4_S2_PS0_iiiiPKtS7_iiiiiibS2_i)
        .other          _Z23gemm_half_q_half_kernelILi2ELi190ELb0ELb0ELi32EEvPK6__halfPKjS4_S2_PS0_iiiiPKtS7_iiiiiibS2_i,@"STO_CUDA_ENTRY STV_DEFAULT"
_Z23gemm_half_q_half_kernelILi2ELi190ELb0ELb0ELi32EEvPK6__halfPKjS4_S2_PS0_iiiiPKtS7_iiiiiibS2_i:
.text._Z23gemm_half_q_half_kernelILi2ELi190ELb0ELb0ELi32EEvPK6__halfPKjS4_S2_PS0_iiiiPKtS7_iiiiiibS2_i:
        /* <DEDUP_REMOVED lines=37> */
.L_x_3071:
        /* <DEDUP_REMOVED lines=37> */
.L_x_3070:
        /* <DEDUP_REMOVED lines=24> */
.L_x_3072:
        /* <DEDUP_REMOVED lines=14> */
.L_x_3069:
        /* <DEDUP_REMOVED lines=10> */
.L_x_3074:
        /* <DEDUP_REMOVED lines=37> */
.L_x_3073:
        /* <DEDUP_REMOVED lines=24> */
.L_x_3075:
        /* <DEDUP_REMOVED lines=13> */
.L_x_3068:
[----:B------:R-:W-:Y:S05]  /*0c40*/  BSYNC B0 ;  /* 0x0000000000007941 */ /* 0x000fea0003800000 */
.L_x_3067:
        /* <DEDUP_REMOVED lines=14> */
[----:B-----5:R-:W0:Y:S01]  /*0d30*/  LDC.64 R14, c[0x0][0x230] ;  /* 0x00008c00ff0e7b82 */ /* 0x020e220000000a00 */
[----:B------:R-:W-:Y:S02]  /*0d40*/  PLOP3.LUT P0, PT, PT, PT, PT, 0x8, 0x0 ;  /* 0x000000000000781c */ /* 0x000fe40003f0e170 */
[----:B------:R-:W-:-:S11]  /*0d50*/  IADD3 R18, R16, -0x3, RZ ;  /* 0xfffffffd10127810 */ /* 0x000fd60007ffe0ff */
.L_x_3078:
        /* <DEDUP_REMOVED lines=19> */
.L_x_3077:
[----:B-1----:R-:W-:-:S04]  /*0e90*/  IADD3 R4, R16, -R9, RZ ;  /* 0x8000000910047210 */ /* 0x002fc80007ffe0ff */
[----:B------:R-:W-:-:S13]  /*0ea0*/  ISETP.GT.AND P2, PT, R4, 0x1, PT ;  /* 0x000000010400780c */ /* 0x000fda0003f44270 */
[----:B------:R-:W-:Y:S05]  /*0eb0*/  @!P2 BRA `(.L_x_3079) ;  /* 0x00000000002ca947 */ /* 0x000fea0003800000 */
[----:B------:R-:W0:Y:S01]  /*0ec0*/  LDC.64 R6, c[0x0][0x230] ;  /* 0x00008c00ff067b82 */ /* 0x000e220000000a00 */
        /* <DEDUP_REMOVED lines=10> */
.L_x_3079:
[----:B------:R-:W-:-:S13]  /*0f70*/  ISETP.LT.OR P0, PT, R9, R16, P0 ;  /* 0x000000100900720c */ /* 0x000fda0000701670 */
[----:B0-----:R-:W0:Y:S01]  /*0f80*/  @P0 LDC.64 R4, c[0x0][0x230] ;  /* 0x00008c00ff040b82 */ /* 0x001e220000000a00 */
[----:B------:R-:W-:-:S05]  /*0f90*/  @P0 LEA R2, R2, R9, 0x1 ;  /* 0x0000000902020211 */ /* 0x000fca00078e08ff */
[----:B------:R-:W-:-:S04]  /*0fa0*/  @P0 IMAD R7, R2, R8, R3 ;  /* 0x0000000802070224 */ /* 0x000fc800078e0203 */
[----:B0-----:R-:W-:-:S05]  /*0fb0*/  @P0 IMAD.WIDE R4, R7, 0x2, R4 ;  /* 0x0000000207040825 */ /* 0x001fca00078e0204 */
[----:B------:R0:W-:Y:S02]  /*0fc0*/  @P0 STG.E.64 desc[UR6][R4.64], RZ ;  /* 0x000000ff04000986 */ /* 0x0001e4000c101b06 */
.L_x_3076:
[----:B------:R-:W1:Y:S08]  /*0fd0*/  LDC R27, c[0x0][0x25c] ;  /* 0x00009700ff1b7b82 */ /* 0x000e700000000800 */
[----:B------:R-:W-:Y:S01]  /*0fe0*/  BAR.SYNC.DEFER_BLOCKING 0x0 ;  /* 0x0000000000007b1d */ /* 0x000fe20000010000 */
[----:B------:R-:W-:-:S07]  /*0ff0*/  ISETP.GE.AND P0, PT, R32, R17, PT ;  /* 0x000000112000720c */ /* 0x000fce0003f06270 */
[----:B------:R-:W2:Y:S06]  /*1000*/  LDC R29, c[0x0][0x264] ;  /* 0x00009900ff1d7b82 */ /* 0x000eac0000000800 */
[----:B------:R-:W-:Y:S05]  /*1010*/  @P0 BRA `(.L_x_3080) ;  /* 0x0000000000d40947 */ /* 0x000fea0003800000 */
[----:B------:R-:W3:Y:S01]  /*1020*/  LDC.64 R18, c[0x0][0x248] ;  /* 0x00009200ff127b82 */ /* 0x000ee20000000a00 */
[----:B0-----:R-:W-:-:S07]  /*1030*/  SHF.L.U32 R5, R0, 0x6, RZ ;  /* 0x0000000600057819 */ /* 0x001fce00000006ff */
[----:B------:R-:W0:Y:S08]  /*1040*/  LDC.64 R20, c[0x0][0x220] ;  /* 0x00008800ff147b82 */ /* 0x000e300000000a00 */
        /* <DEDUP_REMOVED lines=10> */
.L_x_3081:
        /* <DEDUP_REMOVED lines=11> */
[----:B------:R-:W2:Y:S01]  /*11a0*/  LDG.E.U16.CONSTANT R6, desc[UR6][R6.64] ;  /* 0x0000000606067981 */ /* 0x000ea2000c1e9500 */
[----:B------:R-:W-:Y:S01]  /*11b0*/  UIADD3 UR4, UR4, 0x1, URZ ;  /* 0x0000000104047890 */ /* 0x000fe2000fffe03f */
[----:B---3--:R-:W-:-:S04]  /*11c0*/  SHF.R.U32.HI R12, RZ, R2, R5 ;  /* 0x00000002ff0c7219 */ /* 0x008fc80000011605 */
        /* <DEDUP_REMOVED lines=26> */
.L_x_3080:
[----:B------:R-:W-:Y:S01]  /*1370*/  ULDC UR8, c[0x0][0x258] ;  /* 0x0000960000087ab9 */ /* 0x000fe20000000800 */
[----:B------:R-:W-:Y:S01]  /*1380*/  ULDC UR4, c[0x0][0x260] ;  /* 0x0000980000047ab9 */ /* 0x000fe20000000800 */
[C---:B------:R-:W-:Y:S01]  /*1390*/  ISETP.GT.AND P2, PT, R32.reuse, UR8, PT ;  /* 0x0000000820007c0c */ /* 0x040fe2000bf44270 */
[----:B------:R-:W-:Y:S01]  /*13a0*/  ULDC UR5, c[0x0][0x268] ;  /* 0x00009a0000057ab9 */ /* 0x000fe20000000800 */
[C---:B------:R-:W-:Y:S02]  /*13b0*/  VIMNMX R0, R32.reuse, UR8, PT ;  /* 0x0000000820007c48 */ /* 0x040fe4000bfe0100 */
[C---:B------:R-:W-:Y:S02]  /*13c0*/  ISETP.GT.AND P4, PT, R32.reuse, UR4, PT ;  /* 0x0000000420007c0c */ /* 0x040fe4000bf84270 */
[----:B0-----:R-:W-:Y:S02]  /*13d0*/  SHF.R.S32.HI R5, RZ, 0x1f, R0 ;  /* 0x0000001fff057819 */ /* 0x001fe40000011400 */
[----:B------:R-:W-:-:S02]  /*13e0*/  ISETP.GT.AND P6, PT, R32, UR5, PT ;  /* 0x0000000520007c0c */ /* 0x000fc4000bfc4270 */
[----:B------:R-:W-:Y:S01]  /*13f0*/  LEA.HI R6, R5, R0, RZ, 0x5 ;  /* 0x0000000005067211 */ /* 0x000fe200078f28ff */
[----:B------:R-:W-:Y:S01]  /*1400*/  HFMA2.MMA R0, -RZ, RZ, 0, 0 ;  /* 0x00000000ff007435 */ /* 0x000fe200000001ff */
[C---:B-1----:R-:W-:Y:S02]  /*1410*/  ISETP.GT.AND P3, PT, R32.reuse, R27, PT ;  /* 0x0000001b2000720c */ /* 0x042fe40003f64270 */
[----:B--2---:R-:W-:Y:S02]  /*1420*/  ISETP.GT.AND P5, PT, R32, R29, PT ;  /* 0x0000001d2000720c */ /* 0x004fe40003fa4270 */
        /* <DEDUP_REMOVED lines=9> */
.L_x_3082:
        /* <DEDUP_REMOVED lines=8> */
.L_x_3083:
[----:B------:R-:W-:Y:S02]  /*1540*/  CS2R R4, SRZ ;  /* 0x0000000000047805 */ /* 0x000fe4000001ff00 */
        /* <DEDUP_REMOVED lines=9> */
.L_x_3084:
        /* <DEDUP_REMOVED lines=8> */
.L_x_3085:
        /* <DEDUP_REMOVED lines=9> */
.L_x_3086:
        /* <DEDUP_REMOVED lines=14> */
[----:B------:R-:W-:-:S04]  /*17d0*/  IADD3 R2, P2, R3, R4, RZ ;  /* 0x0000000403027210 */ /* 0x000fc80007f5e0ff */
[----:B------:R-:W-:Y:S01]  /*17e0*/  IADD3.X R5, R7, R0, RZ, P2, !PT ;  /* 0x0000000007057210 */ /* 0x000fe200017fe4ff */
[----:B0-----:R-:W-:Y:S01]  /*17f0*/  ULEA UR4, UR5, UR4, 0x18 ;  /* 0x0000000405047291 */ /* 0x001fe2000f8ec03f */
[----:B------:R-:W-:-:S04]  /*1800*/  LEA R34, P2, R2, UR10, 0x2 ;  /* 0x0000000a02227c11 */ /* 0x000fc8000f8410ff */
[----:B------:R-:W-:Y:S01]  /*1810*/  LEA.HI.X R35, R2, UR11, R5, 0x2, P2 ;  /* 0x0000000b02237c11 */ /* 0x000fe200090f1405 */
[----:B------:R-:W-:Y:S08]  /*1820*/  @P0 BRA `(.L_x_3087) ;  /* 0x0000003c00f40947 */ /* 0x000ff00003800000 */
[----:B------:R-:W-:Y:S01]  /*1830*/  IADD3 R45, P0, P2, R3, R8, R4 ;  /* 0x00000008032d7210 */ /* 0x000fe20007a1e004 */
[----:B------:R-:W-:Y:S01]  /*1840*/  HADD2.F32 R9, -RZ, R15.H0_H0 ;  /* 0x2000000fff097230 */ /* 0x000fe20000004100 */
[----:B------:R-:W-:Y:S01]  /*1850*/  SHF.R.S32.HI R3, RZ, 0x1f, R8 ;  /* 0x0000001fff037819 */ /* 0x000fe20000011408 */
[----:B-----5:R-:W-:Y:S01]  /*1860*/  HADD2.F32 R33, -RZ, R14.H0_H0 ;  /* 0x2000000eff217230 */ /* 0x020fe20000004100 */
[----:B------:R-:W-:Y:S01]  /*1870*/  PRMT R19, RZ, 0x7610, R19 ;  /* 0x00007610ff137816 */ /* 0x000fe20000000013 */
[----:B------:R-:W-:Y:S01]  /*1880*/  HADD2.F32 R46, -RZ, R13.H0_H0 ;  /* 0x2000000dff2e7230 */ /* 0x000fe20000004100 */
[----:B------:R-:W-:Y:S01]  /*1890*/  IADD3.X R0, R0, R3, R7, P0, P2 ;  /* 0x0000000300007210 */ /* 0x000fe200007e4407 */
[----:B------:R-:W-:Y:S01]  /*18a0*/  HADD2.F32 R47, -RZ, R12.H0_H0 ;  /* 0x2000000cff2f7230 */ /* 0x000fe20000004100 */
[----:B------:R-:W-:Y:S01]  /*18b0*/  LEA R44, P0, R45, UR10, 0x2 ;  /* 0x0000000a2d2c7c11 */ /* 0x000fe2000f8010ff */
[----:B------:R-:W-:-:S03]  /*18c0*/  ULDC UR5, c[0x0][0x258] ;  /* 0x0000960000057ab9 */ /* 0x000fc60000000800 */
[----:B------:R-:W-:-:S09]  /*18d0*/  LEA.HI.X R45, R45, UR11, R0, 0x2, P0 ;  /* 0x0000000b2d2d7c11 */ /* 0x000fd200080f1400 */
.L_x_3092:
[----:B0-----:R-:W0:Y:S02]  /*18e0*/  LDC R8, c[0x0][0x23c] ;  /* 0x00008f00ff087b82 */ /* 0x001e240000000800 */
[----:B0----5:R-:W-:-:S04]  /*18f0*/  IMAD.WIDE R28, R8, 0x8, R34 ;  /* 0x00000008081c7825 */ /* 0x021fc800078e0222 */
[C---:B------:R-:W-:Y:S02]  /*1900*/  IMAD.WIDE R24, R8.reuse, 0x8, R28 ;  /* 0x0000000808187825 */ /* 0x040fe400078e021c */
[----:B------:R-:W5:Y:S02]  /*1910*/  LDG.E.128.CONSTANT R28, desc[UR6][R28.64] ;  /* 0x000000061c1c7981 */ /* 0x000f64000c1e9d00 */
[----:B------:R-:W-:Y:S02]  /*1920*/  IMAD.WIDE R6, R8, 0x8, R24 ;  /* 0x0000000808067825 */ /* 0x000fe400078e0218 */
[----:B------:R-:W5:Y:S04]  /*1930*/  LDG.E.128.CONSTANT R24, desc[UR6][R24.64] ;  /* 0x0000000618187981 */ /* 0x000f68000c1e9d00 */
[----:B------:R0:W5:Y:S01]  /*1940*/  LDG.E.128.CONSTANT R20, desc[UR6][R6.64] ;  /* 0x0000000606147981 */ /* 0x000162000c1e9d00 */
[----:B------:R-:W-:Y:S05]  /*1950*/  @!P1 BRA `(.L_x_3088) ;  /* 0x0000000c00e09947 */ /* 0x000fea0003800000 */
        /* <DEDUP_REMOVED lines=16> */
[----:B------:R-:W-:Y:S02]  /*1a60*/  LEA.HI R53, R40, 0xffffff80, RZ, 0x8 ;  /* 0xffffff8028357811 */ /* 0x000fe400078f40ff */
[----:B------:R-:W-:Y:S01]  /*1a70*/  LEA.HI R55, R41, 0xffffff80, RZ, 0x8 ;  /* 0xffffff8029377811 */ /* 0x000fe200078f40ff */
[----:B------:R2:W3:Y:S01]  /*1a80*/  I2F.F16 R56, R2 ;  /* 0x0000000200387306 */ /* 0x0004e20000200c00 */
[----:B-1----:R-:W-:Y:S02]  /*1a90*/  LOP3.LUT R3, R37, 0xff, RZ, 0xc0, !PT ;  /* 0x000000ff25037812 */ /* 0x002fe400078ec0ff */
[----:B------:R-:W-:Y:S02]  /*1aa0*/  IADD3 R34, R34, -0x80, RZ ;  /* 0xffffff8022227810 */ /* 0x000fe40007ffe0ff */
[----:B------:R-:W-:-:S02]  /*1ab0*/  IADD3 R3, R3, -0x80, RZ ;  /* 0xffffff8003037810 */ /* 0x000fc40007ffe0ff */
[----:B------:R-:W-:Y:S01]  /*1ac0*/  LEA.HI R54, R42, 0xffffff80, RZ, 0x8 ;  /* 0xffffff802a367811 */ /* 0x000fe200078f40ff */
[----:B------:R1:W-:Y:S01]  /*1ad0*/  I2F.F16 R65, R0 ;  /* 0x0000000000417306 */ /* 0x0003e20000200c00 */
[--C-:B--2---:R-:W-:Y:S02]  /*1ae0*/  SHF.R.U32.HI R2, RZ, 0x8, R41.reuse ;  /* 0x00000008ff027819 */ /* 0x104fe40000011629 */
[----:B------:R-:W-:Y:S02]  /*1af0*/  SHF.R.U32.HI R41, RZ, 0x10, R41 ;  /* 0x00000010ff297819 */ /* 0x000fe40000011629 */
[----:B------:R-:W-:Y:S02]  /*1b00*/  LOP3.LUT R4, R2, 0xff, RZ, 0xc0, !PT ;  /* 0x000000ff02047812 */ /* 0x000fe400078ec0ff */
[----:B------:R-:W-:Y:S01]  /*1b10*/  LOP3.LUT R41, R41, 0xff, RZ, 0xc0, !PT ;  /* 0x000000ff29297812 */ /* 0x000fe200078ec0ff */
[----:B------:R2:W4:Y:S01]  /*1b20*/  I2F.F16 R57, R3 ;  /* 0x0000000300397306 */ /* 0x0005220000200c00 */
[--C-:B-1----:R-:W-:Y:S01]  /*1b30*/  SHF.R.U32.HI R0, RZ, 0x8, R40.reuse ;  /* 0x00000008ff007819 */ /* 0x102fe20000011628 */
[----:B---3--:R-:W-:Y:S01]  /*1b40*/  HADD2.F32 R56, -RZ, R56.H0_H0 ;  /* 0x20000038ff387230 */ /* 0x008fe20000004100 */
[----:B------:R-:W-:-:S02]  /*1b50*/  SHF.R.U32.HI R40, RZ, 0x10, R40 ;  /* 0x00000010ff287819 */ /* 0x000fc40000011628 */
[----:B------:R-:W-:Y:S02]  /*1b60*/  LOP3.LUT R0, R0, 0xff, RZ, 0xc0, !PT ;  /* 0x000000ff00007812 */ /* 0x000fe400078ec0ff */
[----:B------:R-:W-:Y:S01]  /*1b70*/  LOP3.LUT R40, R40, 0xff, RZ, 0xc0, !PT ;  /* 0x000000ff28287812 */ /* 0x000fe200078ec0ff */
[----:B------:R1:W-:Y:S01]  /*1b80*/  I2F.F16 R72, R5 ;  /* 0x0000000500487306 */ /* 0x0003e20000200c00 */
[----:B--2---:R-:W2:Y:S01]  /*1b90*/  LDS.64 R2, [UR4] ;  /* 0x00000004ff027984 */ /* 0x004ea20008000a00 */
[----:B------:R-:W-:Y:S02]  /*1ba0*/  IADD3 R0, R0, -0x80, RZ ;  /* 0xffffff8000007810 */ /* 0x000fe40007ffe0ff */
[----:B------:R-:W-:Y:S02]  /*1bb0*/  IADD3 R4, R4, -0x80, RZ ;  /* 0xffffff8004047810 */ /* 0x000fe40007ffe0ff */
[----:B------:R-:W-:Y:S01]  /*1bc0*/  IADD3 R40, R40, -0x80, RZ ;  /* 0xffffff8028287810 */ /* 0x000fe20007ffe0ff */
[----:B----4-:R-:W-:Y:S01]  /*1bd0*/  HADD2.F32 R57, -RZ, R57.H0_H0 ;  /* 0x20000039ff397230 */ /* 0x010fe20000004100 */
[----:B------:R3:W-:Y:S01]  /*1be0*/  I2F.F16 R66, R0 ;  /* 0x0000000000427306 */ /* 0x0007e20000200c00 */
[----:B-1----:R-:W-:-:S02]  /*1bf0*/  LOP3.LUT R5, R38, 0xff, RZ, 0xc0, !PT ;  /* 0x000000ff26057812 */ /* 0x002fc400078ec0ff */
[----:B------:R-:W-:Y:S02]  /*1c00*/  IADD3 R41, R41, -0x80, RZ ;  /* 0xffffff8029297810 */ /* 0x000fe40007ffe0ff */
[----:B------:R-:W-:Y:S02]  /*1c10*/  IADD3 R5, R5, -0x80, RZ ;  /* 0xffffff8005057810 */ /* 0x000fe40007ffe0ff */
[----:B------:R-:W-:Y:S01]  /*1c20*/  LEA.HI R52, R43, 0xffffff80, RZ, 0x8 ;  /* 0xffffff802b347811 */ /* 0x000fe200078f40ff */
[----:B------:R1:W-:Y:S01]  /*1c30*/  I2F.F16 R59, R34 ;  /* 0x00000022003b7306 */ /* 0x0003e20000200c00 */
[--C-:B---3--:R-:W-:Y:S02]  /*1c40*/  SHF.R.U32.HI R0, RZ, 0x8, R43.reuse ;  /* 0x00000008ff007819 */ /* 0x108fe4000001162b */
[----:B------:R-:W-:Y:S02]  /*1c50*/  SHF.R.U32.HI R43, RZ, 0x10, R43 ;  /* 0x00000010ff2b7819 */ /* 0x000fe4000001162b */
[----:B------:R-:W-:-:S02]  /*1c60*/  LOP3.LUT R0, R0, 0xff, RZ, 0xc0, !PT ;  /* 0x000000ff00007812 */ /* 0x000fc400078ec0ff */
[----:B------:R-:W-:Y:S01]  /*1c70*/  LOP3.LUT R43, R43, 0xff, RZ, 0xc0, !PT ;  /* 0x000000ff2b2b7812 */ /* 0x000fe200078ec0ff */
[----:B------:R3:W4:Y:S01]  /*1c80*/  I2F.F16 R58, R5 ;  /* 0x00000005003a7306 */ /* 0x0007220000200c00 */
[----:B-1----:R-:W1:Y:S01]  /*1c90*/  LDS.64 R34, [UR4+0x8] ;  /* 0x00000804ff227984 */ /* 0x002e620008000a00 */
[----:B------:R-:W-:Y:S02]  /*1ca0*/  LEA.HI R50, R36, 0xffffff80, RZ, 0x8 ;  /* 0xffffff8024327811 */ /* 0x000fe400078f40ff */
[----:B------:R-:W-:Y:S02]  /*1cb0*/  LEA.HI R51, R37, 0xffffff80, RZ, 0x8 ;  /* 0xffffff8025337811 */ /* 0x000fe400078f40ff */
[----:B------:R-:W-:Y:S02]  /*1cc0*/  IADD3 R43, R43, -0x80, RZ ;  /* 0xffffff802b2b7810 */ /* 0x000fe40007ffe0ff */
[----:B------:R0:W-:Y:S01]  /*1cd0*/  I2F.F16 R70, R4 ;  /* 0x0000000400467306 */ /* 0x0001e20000200c00 */
[----:B---3--:R-:W-:-:S02]  /*1ce0*/  SHF.R.U32.HI R5, RZ, 0x8, R42 ;  /* 0x00000008ff057819 */ /* 0x008fc4000001162a */
[----:B------:R-:W-:Y:S02]  /*1cf0*/  SHF.R.U32.HI R42, RZ, 0x10, R42 ;  /* 0x00000010ff2a7819 */ /* 0x000fe4000001162a */
[----:B------:R-:W-:Y:S02]  /*1d00*/  LOP3.LUT R5, R5, 0xff, RZ, 0xc0, !PT ;  /* 0x000000ff05057812 */ /* 0x000fe400078ec0ff */
[----:B------:R-:W-:Y:S01]  /*1d10*/  LOP3.LUT R42, R42, 0xff, RZ, 0xc0, !PT ;  /* 0x000000ff2a2a7812 */ /* 0x000fe200078ec0ff */
[----:B------:R-:W-:Y:S01]  /*1d20*/  I2F.F16 R61, R40 ;  /* 0x00000028003d7306 */ /* 0x000fe20000200c00 */
[----:B------:R-:W-:Y:S01]  /*1d30*/  IADD3 R5, R5, -0x80, RZ ;  /* 0xffffff8005057810 */ /* 0x000fe20007ffe0ff */
[----:B--2---:R-:W-:Y:S01]  /*1d40*/  HADD2.F32 R64, -RZ, R2.H1_H1 ;  /* 0x30000002ff407230 */ /* 0x004fe20000004100 */
[----:B0-----:R-:W-:Y:S01]  /*1d50*/  IADD3 R4, R0, -0x80, RZ ;  /* 0xffffff8000047810 */ /* 0x001fe20007ffe0ff */
[--C-:B------:R-:W-:Y:S01]  /*1d60*/  HADD2.F32 R67, -RZ, R3.reuse.H0_H0 ;  /* 0x20000003ff437230 */ /* 0x100fe20000004100 */
[--C-:B------:R-:W-:Y:S01]  /*1d70*/  SHF.R.U32.HI R0, RZ, 0x8, R36.reuse ;  /* 0x00000008ff007819 */ /* 0x100fe20000011624 */
[----:B------:R-:W-:Y:S01]  /*1d80*/  HADD2.F32 R69, -RZ, R3.H1_H1 ;  /* 0x30000003ff457230 */ /* 0x000fe20000004100 */
[----:B------:R-:W-:Y:S01]  /*1d90*/  IADD3 R42, R42, -0x80, RZ ;  /* 0xffffff802a2a7810 */ /* 0x000fe20007ffe0ff */
[----:B------:R-:W-:Y:S01]  /*1da0*/  I2F.F16 R74, R41 ;  /* 0x00000029004a7306 */ /* 0x000fe20000200c00 */
[----:B------:R-:W-:Y:S01]  /*1db0*/  LOP3.LUT R0, R0, 0xff, RZ, 0xc0, !PT ;  /* 0x000000ff00007812 */ /* 0x000fe200078ec0ff */
[----:B------:R-:W-:Y:S01]  /*1dc0*/  HADD2.F32 R3, -RZ, R65.H0_H0 ;  /* 0x20000041ff037230 */ /* 0x000fe20000004100 */
[----:B------:R-:W-:Y:S01]  /*1dd0*/  SHF.R.U32.HI R36, RZ, 0x10, R36 ;  /* 0x00000010ff247819 */ /* 0x000fe20000011624 */
[----:B----4-:R-:W-:Y:S01]  /*1de0*/  HADD2.F32 R58, -RZ, R58.H0_H0 ;  /* 0x2000003aff3a7230 */ /* 0x010fe20000004100 */
[----:B------:R-:W-:-:S02]  /*1df0*/  IADD3 R0, R0, -0x80, RZ ;  /* 0xffffff8000007810 */ /* 0x000fc40007ffe0ff */
[----:B------:R-:W-:Y:S01]  /*1e00*/  LOP3.LUT R36, R36, 0xff, RZ, 0xc0, !PT ;  /* 0x000000ff24247812 */ /* 0x000fe200078ec0ff */
[----:B------:R0:W2:Y:S01]  /*1e10*/  I2F.F16 R40, R5 ;  /* 0x0000000500287306 */ /* 0x0000a20000200c00 */
[----:B------:R-:W-:Y:S02]  /*1e20*/  LEA.HI R49, R38, 0xffffff80, RZ, 0x8 ;  /* 0xffffff8026317811 */ /* 0x000fe400078f40ff */
[----:B------:R-:W-:Y:S01]  /*1e30*/  IADD3 R60, R36, -0x80, RZ ;  /* 0xffffff80243c7810 */ /* 0x000fe20007ffe0ff */
[----:B------:R-:W-:Y:S01]  /*1e40*/  HADD2.F32 R36, -RZ, R66.H0_H0 ;  /* 0x20000042ff247230 */ /* 0x000fe20000004100 */
[----:B------:R-:W-:-:S03]  /*1e50*/  LEA.HI R48, R39, 0xffffff80, RZ, 0x8 ;  /* 0xffffff8027307811 */ /* 0x000fc600078f40ff */
[----:B------:R3:W4:Y:S01]  /*1e60*/  I2F.F16 R41, R4 ;  /* 0x0000000400297306 */ /* 0x0007220000200c00 */
[----:B0-----:R-:W-:Y:S01]  /*1e70*/  HADD2.F32 R5, -RZ, R2.H0_H0 ;  /* 0x20000002ff057230 */ /* 0x001fe20000004100 */
[--C-:B------:R-:W-:Y:S02]  /*1e80*/  SHF.R.U32.HI R2, RZ, 0x8, R37.reuse ;  /* 0x00000008ff027819 */ /* 0x100fe40000011625 */
[----:B------:R-:W-:Y:S02]  /*1e90*/  SHF.R.U32.HI R37, RZ, 0x10, R37 ;  /* 0x00000010ff257819 */ /* 0x000fe40000011625 */
[----:B------:R-:W-:Y:S01]  /*1ea0*/  LOP3.LUT R2, R2, 0xff, RZ, 0xc0, !PT ;  /* 0x000000ff02027812 */ /* 0x000fe200078ec0ff */
[----:B--2---:R-:W-:Y:S01]  /*1eb0*/  HADD2.F32 R40, -RZ, R40.H0_H0 ;  /* 0x20000028ff287230 */ /* 0x004fe20000004100 */
[----:B------:R0:W2:Y:S01]  /*1ec0*/  I2F.F16 R77, R42 ;  /* 0x0000002a004d7306 */ /* 0x0000a20000200c00 */
[----:B------:R-:W-:Y:S01]  /*1ed0*/  LOP3.LUT R37, R37, 0xff, RZ, 0xc0, !PT ;  /* 0x000000ff25257812 */ /* 0x000fe200078ec0ff */
[----:B---3--:R-:W-:-:S02]  /*1ee0*/  HADD2.F32 R4, -RZ, R71.H0_H0 ;  /* 0x20000047ff047230 */ /* 0x008fc40000004100 */
[----:B------:R-:W-:Y:S01]  /*1ef0*/  FFMA.FTZ R65, R3, R5, RZ ;  /* 0x0000000503417223 */ /* 0x000fe200000100ff */
[----:B------:R-:W-:Y:S01]  /*1f00*/  IADD3 R62, R37, -0x80, RZ ;  /* 0xffffff80253e7810 */ /* 0x000fe20007ffe0ff */
[----:B------:R-:W-:Y:S02]  /*1f10*/  HADD2.F32 R37, -RZ, R70.H0_H0 ;  /* 0x20000046ff257230 */ /* 0x000fe40000004100 */
[----:B------:R-:W-:Y:S01]  /*1f20*/  FFMA.FTZ R73, R5, R4, RZ ;  /* 0x0000000405497223 */ /* 0x000fe200000100ff */
[----:B------:R3:W1:Y:S01]  /*1f30*/  I2F.F16 R63, R0 ;  /* 0x00000000003f7306 */ /* 0x0006620000200c00 */
[----:B0-----:R-:W-:Y:S01]  /*1f40*/  IADD3 R42, R2, -0x80, RZ ;  /* 0xffffff80022a7810 */ /* 0x001fe20007ffe0ff */
[----:B------:R-:W-:Y:S02]  /*1f50*/  HADD2.F32 R2, -RZ, R72.H0_H0 ;  /* 0x20000048ff027230 */ /* 0x000fe40000004100 */
[----:B------:R-:W-:Y:S01]  /*1f60*/  FFMA.FTZ R73, R64, R40, R73 ;  /* 0x0000002840497223 */ /* 0x000fe20000010049 */
[----:B----4-:R-:W-:-:S02]  /*1f70*/  HADD2.F32 R41, -RZ, R41.H0_H0 ;  /* 0x20000029ff297230 */ /* 0x010fc40000004100 */
[C---:B------:R-:W-:Y:S01]  /*1f80*/  FFMA.FTZ R66, R5.reuse, R2, RZ ;  /* 0x0000000205427223 */ /* 0x040fe200000100ff */
[----:B------:R0:W4:Y:S01]  /*1f90*/  I2F.F16 R78, R43 ;  /* 0x0000002b004e7306 */ /* 0x0001220000200c00 */
[----:B---3--:R-:W-:Y:S02]  /*1fa0*/  HADD2.F32 R0, -RZ, R68.H0_H0 ;  /* 0x20000044ff007230 */ /* 0x008fe40000004100 */
[----:B------:R-:W-:Y:S01]  /*1fb0*/  FFMA.FTZ R68, R36, R64, R65 ;  /* 0x0000004024447223 */ /* 0x000fe20000010041 */
[C---:B------:R-:W-:Y:S01]  /*1fc0*/  FFMA.FTZ R72, R64.reuse, R41, R66 ;  /* 0x0000002940487223 */ /* 0x040fe20000010042 */
[--C-:B------:R-:W-:Y:S01]  /*1fd0*/  SHF.R.U32.HI R65, RZ, 0x10, R38.reuse ;  /* 0x00000010ff417819 */ /* 0x100fe20000011626 */
[----:B------:R-:W-:Y:S01]  /*1fe0*/  FFMA.FTZ R71, R5, R0, RZ ;  /* 0x0000000005477223 */ /* 0x000fe200000100ff */
[----:B------:R-:W-:Y:S01]  /*1ff0*/  SHF.R.U32.HI R5, RZ, 0x8, R39 ;  /* 0x00000008ff057819 */ /* 0x000fe20000011627 */
[----:B------:R-:W3:Y:S01]  /*2000*/  I2F.F16 R53, R53 ;  /* 0x0000003500357306 */ /* 0x000ee20000200c00 */
[----:B0-----:R-:W-:Y:S01]  /*2010*/  SHF.R.U32.HI R43, RZ, 0x8, R38 ;  /* 0x00000008ff2b7819 */ /* 0x001fe20000011626 */
[----:B------:R-:W-:Y:S01]  /*2020*/  FFMA.FTZ R70, R64, R37, R71 ;  /* 0x0000002540467223 */ /* 0x000fe20000010047 */
[----:B------:R-:W-:Y:S01]  /*2030*/  LOP3.LUT R66, R5, 0xff, RZ, 0xc0, !PT ;  /* 0x000000ff05427812 */ /* 0x000fe200078ec0ff */
[----:B--2---:R-:W-:Y:S01]  /*2040*/  HADD2.F32 R38, -RZ, R77.H0_H0 ;  /* 0x2000004dff267230 */ /* 0x004fe20000004100 */
[----:B------:R-:W-:Y:S01]  /*2050*/  LOP3.LUT R43, R43, 0xff, RZ, 0xc0, !PT ;  /* 0x000000ff2b2b7812 */ /* 0x000fe200078ec0ff */
[----:B-1----:R-:W-:Y:S01]  /*2060*/  HADD2.F32 R63, -RZ, R63.H0_H0 ;  /* 0x2000003fff3f7230 */ /* 0x002fe20000004100 */
[----:B------:R-:W-:Y:S01]  /*2070*/  IADD3 R66, R66, -0x80, RZ ;  /* 0xffffff8042427810 */ /* 0x000fe20007ffe0ff */
[----:B------:R-:W0:Y:S01]  /*2080*/  I2F.F16 R52, R52 ;  /* 0x0000003400347306 */ /* 0x000e220000200c00 */
[----:B------:R-:W-:Y:S01]  /*2090*/  IADD3 R64, R43, -0x80, RZ ;  /* 0xffffff802b407810 */ /* 0x000fe20007ffe0ff */
[----:B------:R-:W-:Y:S01]  /*20a0*/  HADD2.F32 R43, -RZ, R61.H0_H0 ;  /* 0x2000003dff2b7230 */ /* 0x000fe20000004100 */
[----:B------:R-:W-:Y:S01]  /*20b0*/  SHF.R.U32.HI R39, RZ, 0x10, R39 ;  /* 0x00000010ff277819 */ /* 0x000fe20000011627 */
[----:B----4-:R-:W-:-:S02]  /*20c0*/  HADD2.F32 R5, -RZ, R78.H0_H0 ;  /* 0x2000004eff057230 */ /* 0x010fc40000004100 */
[----:B------:R-:W-:Y:S01]  /*20d0*/  FFMA.FTZ R73, R67, R38, R73 ;  /* 0x0000002643497223 */ /* 0x000fe20000010049 */
[----:B------:R-:W-:Y:S01]  /*20e0*/  LOP3.LUT R65, R65, 0xff, RZ, 0xc0, !PT ;  /* 0x000000ff41417812 */ /* 0x000fe200078ec0ff */
[----:B---3--:R-:W-:Y:S01]  /*20f0*/  HADD2.F32 R53, -RZ, R53.H0_H0 ;  /* 0x20000035ff357230 */ /* 0x008fe20000004100 */
[----:B------:R-:W1:Y:S01]  /*2100*/  I2F.F16 R55, R55 ;  /* 0x0000003700377306 */ /* 0x000e620000200c00 */
[----:B------:R-:W-:Y:S01]  /*2110*/  FFMA.FTZ R68, R43, R67, R68 ;  /* 0x000000432b447223 */ /* 0x000fe20000010044 */
[----:B------:R-:W-:Y:S01]  /*2120*/  LOP3.LUT R39, R39, 0xff, RZ, 0xc0, !PT ;  /* 0x000000ff27277812 */ /* 0x000fe200078ec0ff */
[----:B------:R-:W-:Y:S01]  /*2130*/  FFMA.FTZ R61, R67, R5, R72 ;  /* 0x00000005433d7223 */ /* 0x000fe20000010048 */
[----:B------:R-:W-:Y:S01]  /*2140*/  IADD3 R65, R65, -0x80, RZ ;  /* 0xffffff8041417810 */ /* 0x000fe20007ffe0ff */
[----:B0-----:R-:W-:-:S03]  /*2150*/  HADD2.F32 R52, -RZ, R52.H0_H0 ;  /* 0x20000034ff347230 */ /* 0x001fc60000004100 */
[----:B------:R-:W0:Y:S02]  /*2160*/  I2F.F16 R54, R54 ;  /* 0x0000003600367306 */ /* 0x000e240000200c00 */
[----:B------:R-:W-:Y:S01]  /*2170*/  FFMA.FTZ R72, R69, R52, R61 ;  /* 0x0000003445487223 */ /* 0x000fe2000001003d */
[----:B------:R-:W-:Y:S02]  /*2180*/  HADD2.F32 R61, -RZ, R59.H0_H0 ;  /* 0x2000003bff3d7230 */ /* 0x000fe40000004100 */
[----:B-1----:R-:W-:-:S03]  /*2190*/  HADD2.F32 R55, -RZ, R55.H0_H0 ;  /* 0x20000037ff377230 */ /* 0x002fc60000004100 */
[----:B------:R1:W-:Y:S01]  /*21a0*/  I2F.F16 R75, R42 ;  /* 0x0000002a004b7306 */ /* 0x0003e20000200c00 */
[----:B0-----:R-:W-:-:S07]  /*21b0*/  HADD2.F32 R54, -RZ, R54.H0_H0 ;  /* 0x20000036ff367230 */ /* 0x001fce0000004100 */
[----:B------:R-:W0:Y:S01]  /*21c0*/  I2F.F16 R66, R66 ;  /* 0x0000004200427306 */ /* 0x000e220000200c00 */
[----:B-1----:R-:W-:Y:S02]  /*21d0*/  HADD2.F32 R42, -RZ, R74.H0_H0 ;  /* 0x2000004aff2a7230 */ /* 0x002fe40000004100 */
[----:B------:R-:W-:-:S03]  /*21e0*/  FFMA.FTZ R73, R69, R54, R73 ;  /* 0x0000003645497223 */ /* 0x000fc60000010049 */
[----:B------:R-:W-:Y:S01]  /*21f0*/  FFMA.FTZ R70, R67, R42, R70 ;  /* 0x0000002a43467223 */ /* 0x000fe20000010046 */
[----:B------:R-:W-:Y:S01]  /*2200*/  FFMA.FTZ R67, R53, R69, R68 ;  /* 0x0000004535437223 */ /* 0x000fe20000010044 */
[----:B------:R1:W2:Y:S01]  /*2210*/  I2F.F16 R74, R64 ;  /* 0x00000040004a7306 */ /* 0x0002a20000200c00 */
[--C-:B------:R-:W-:Y:S02]  /*2220*/  HADD2.F32 R68, -RZ, R34.reuse.H1_H1 ;  /* 0x30000022ff447230 */ /* 0x100fe40000004100 */
[----:B------:R-:W-:Y:S01]  /*2230*/  FFMA.FTZ R71, R69, R55, R70 ;  /* 0x0000003745477223 */ /* 0x000fe20000010046 */
[--C-:B------:R-:W-:Y:S02]  /*2240*/  HADD2.F32 R69, -RZ, R35.reuse.H0_H0 ;  /* 0x20000023ff457230 */ /* 0x100fe40000004100 */
[----:B------:R-:W-:Y:S02]  /*2250*/  HADD2.F32 R70, -RZ, R35.H1_H1 ;  /* 0x30000023ff467230 */ /* 0x000fe40000004100 */
[----:B------:R-:W3:Y:S01]  /*2260*/  I2F.F16 R60, R60 ;  /* 0x0000003c003c7306 */ /* 0x000ee20000200c00 */
[----:B-1----:R-:W-:Y:S01]  /*2270*/  HADD2.F32 R64, -RZ, R34.H0_H0 ;  /* 0x20000022ff407230 */ /* 0x002fe20000004100 */
[----:B------:R-:W-:Y:S01]  /*2280*/  IADD3 R34, R39, -0x80, RZ ;  /* 0xffffff8027227810 */ /* 0x000fe20007ffe0ff */
[----:B0-----:R-:W-:-:S03]  /*2290*/  HADD2.F32 R39, -RZ, R66.H0_H0 ;  /* 0x20000042ff277230 */ /* 0x001fc60000004100 */
[----:B------:R-:W-:Y:S01]  /*22a0*/  FFMA.FTZ R66, R56, R64, R67 ;  /* 0x0000004038427223 */ /* 0x000fe20000010043 */
[----:B--2---:R-:W-:Y:S01]  /*22b0*/  HADD2.F32 R59, -RZ, R74.H0_H0 ;  /* 0x2000004aff3b7230 */ /* 0x004fe20000004100 */
[----:B------:R0:W1:Y:S01]  /*22c0*/  I2F.F16 R76, R62 ;  /* 0x0000003e004c7306 */ /* 0x0000620000200c00 */
[C---:B------:R-:W-:Y:S01]  /*22d0*/  FFMA.FTZ R71, R64.reuse, R57, R71 ;  /* 0x0000003940477223 */ /* 0x040fe20000010047 */
[C---:B------:R-:W-:Y:S01]  /*22e0*/  FFMA.FTZ R74, R64.reuse, R58, R73 ;  /* 0x0000003a404a7223 */ /* 0x040fe20000010049 */
[----:B------:R-:W-:Y:S01]  /*22f0*/  FFMA.FTZ R64, R64, R61, R72 ;  /* 0x0000003d40407223 */ /* 0x000fe20000010048 */
[----:B------:R-:W-:Y:S01]  /*2300*/  FFMA.FTZ R35, R63, R68, R66 ;  /* 0x000000443f237223 */ /* 0x000fe20000010042 */
[----:B---3--:R-:W-:-:S03]  /*2310*/  HADD2.F32 R66, -RZ, R60.H0_H0 ;  /* 0x2000003cff427230 */ /* 0x008fc60000004100 */
[----:B------:R1:W2:Y:S01]  /*2320*/  I2F.F16 R77, R65 ;  /* 0x00000041004d7306 */ /* 0x0002a20000200c00 */
[----:B0-----:R-:W-:Y:S02]  /*2330*/  HADD2.F32 R62, -RZ, R75.H0_H0 ;  /* 0x2000004bff3e7230 */ /* 0x001fe40000004100 */
[----:B------:R-:W-:Y:S01]  /*2340*/  FFMA.FTZ R73, R68, R39, R64 ;  /* 0x0000002744497223 */ /* 0x000fe20000010040 */
[----:B------:R-:W-:Y:S02]  /*2350*/  FFMA.FTZ R35, R66, R69, R35 ;  /* 0x0000004542237223 */ /* 0x000fe40000010023 */
[C---:B------:R-:W-:Y:S01]  /*2360*/  FFMA.FTZ R72, R68.reuse, R62, R71 ;  /* 0x0000003e44487223 */ /* 0x040fe20000010047 */
[----:B------:R-:W-:Y:S01]  /*2370*/  FFMA.FTZ R71, R68, R59, R74 ;  /* 0x0000003b44477223 */ /* 0x000fe2000001004a */
[----:B------:R-:W0:Y:S01]  /*2380*/  I2F.F16 R34, R34 ;  /* 0x0000002200227306 */ /* 0x000e220000200c00 */
[----:B-1----:R-:W-:-:S05]  /*2390*/  HADD2.F32 R65, -RZ, R76.H0_H0 ;  /* 0x2000004cff417230 */ /* 0x002fca0000004100 */
[C---:B------:R-:W-:Y:S01]  /*23a0*/  FFMA.FTZ R67, R69.reuse, R65, R72 ;  /* 0x0000004145437223 */ /* 0x040fe20000010048 */
        /* <DEDUP_REMOVED lines=83> */
.L_x_3088:
        /* <DEDUP_REMOVED lines=25> */
[----:B------:R-:W-:Y:S02]  /*2a70*/  IADD3 R28, R28, -0x80, RZ ;  /* 0xffffff801c1c7810 */ /* 0x000fe40007ffe0ff */
[----:B------:R-:W-:Y:S01]  /*2a80*/  LOP3.LUT R0, R0, 0xff, RZ, 0xc0, !PT ;  /* 0x000000ff00007812 */ /* 0x000fe200078ec0ff */
[----:B------:R1:W-:Y:S01]  /*2a90*/  I2F.F16 R67, R4 ;  /* 0x0000000400437306 */ /* 0x0003e20000200c00 */
[----:B---3--:R-:W3:Y:S01]  /*2aa0*/  LDS.64 R2, [UR4+0x10] ;  /* 0x00001004ff027984 */ /* 0x008ee20008000a00 */
[----:B------:R-:W-:Y:S02]  /*2ab0*/  LOP3.LUT R29, R29, 0xff, RZ, 0xc0, !PT ;  /* 0x000000ff1d1d7812 */ /* 0x000fe400078ec0ff */
[----:B------:R-:W-:Y:S02]  /*2ac0*/  LOP3.LUT R5, R5, 0xff, RZ, 0xc0, !PT ;  /* 0x000000ff05057812 */ /* 0x000fe400078ec0ff */
[----:B------:R-:W-:-:S02]  /*2ad0*/  IADD3 R0, R0, -0x80, RZ ;  /* 0xffffff8000007810 */ /* 0x000fc40007ffe0ff */
[----:B------:R4:W0:Y:S01]  /*2ae0*/  I2F.F16 R51, R28 ;  /* 0x0000001c00337306 */ /* 0x0008220000200c00 */
[--C-:B-1----:R-:W-:Y:S02]  /*2af0*/  SHF.R.U32.HI R4, RZ, 0x8, R30.reuse ;  /* 0x00000008ff047819 */ /* 0x102fe4000001161e */
[----:B------:R-:W-:Y:S02]  /*2b00*/  IADD3 R29, R29, -0x80, RZ ;  /* 0xffffff801d1d7810 */ /* 0x000fe40007ffe0ff */
[----:B------:R-:W-:Y:S02]  /*2b10*/  LOP3.LUT R4, R4, 0xff, RZ, 0xc0, !PT ;  /* 0x000000ff04047812 */ /* 0x000fe400078ec0ff */
[----:B------:R-:W-:Y:S01]  /*2b20*/  LEA.HI R43, R30, 0xffffff80, RZ, 0x8 ;  /* 0xffffff801e2b7811 */ /* 0x000fe200078f40ff */
[----:B------:R-:W1:Y:S01]  /*2b30*/  I2F.F16 R62, R0 ;  /* 0x00000000003e7306 */ /* 0x000e620000200c00 */
[----:B----4-:R-:W-:Y:S02]  /*2b40*/  IADD3 R28, R5, -0x80, RZ ;  /* 0xffffff80051c7810 */ /* 0x010fe40007ffe0ff */
[----:B------:R-:W-:-:S02]  /*2b50*/  SHF.R.U32.HI R30, RZ, 0x10, R30 ;  /* 0x00000010ff1e7819 */ /* 0x000fc4000001161e */
[----:B------:R-:W-:Y:S02]  /*2b60*/  IADD3 R4, R4, -0x80, RZ ;  /* 0xffffff8004047810 */ /* 0x000fe40007ffe0ff */
[----:B------:R-:W-:Y:S01]  /*2b70*/  LEA.HI R42, R31, 0xffffff80, RZ, 0x8 ;  /* 0xffffff801f2a7811 */ /* 0x000fe200078f40ff */
[----:B------:R-:W-:Y:S01]  /*2b80*/  I2F.F16 R69, R29 ;  /* 0x0000001d00457306 */ /* 0x000fe20000200c00 */
[----:B------:R-:W-:Y:S01]  /*2b90*/  SHF.R.U32.HI R31, RZ, 0x10, R31 ;  /* 0x00000010ff1f7819 */ /* 0x000fe2000001161f */
[----:B0-----:R-:W-:Y:S01]  /*2ba0*/  HADD2.F32 R51, -RZ, R51.H0_H0 ;  /* 0x20000033ff337230 */ /* 0x001fe20000004100 */
        /* <DEDUP_REMOVED lines=8> */
[----:B---3--:R-:W-:Y:S02]  /*2c30*/  HADD2.F32 R60, -RZ, R2.H1_H1 ;  /* 0x30000002ff3c7230 */ /* 0x008fe40000004100 */
[--C-:B------:R-:W-:Y:S02]  /*2c40*/  HADD2.F32 R63, -RZ, R3.reuse.H0_H0 ;  /* 0x20000003ff3f7230 */ /* 0x100fe40000004100 */
[----:B------:R-:W-:Y:S02]  /*2c50*/  HADD2.F32 R64, -RZ, R3.H1_H1 ;  /* 0x30000003ff407230 */ /* 0x000fe40000004100 */
[----:B------:R-:W-:Y:S01]  /*2c60*/  I2F.F16 R72, R30 ;  /* 0x0000001e00487306 */ /* 0x000fe20000200c00 */
[----:B------:R-:W-:-:S07]  /*2c70*/  HADD2.F32 R3, -RZ, R52.H0_H0 ;  /* 0x20000034ff037230 */ /* 0x000fce0000004100 */
[----:B------:R1:W-:Y:S08]  /*2c80*/  I2F.F16 R73, R31 ;  /* 0x0000001f00497306 */ /* 0x0003f00000200c00 */
[----:B------:R-:W3:Y:S01]  /*2c90*/  I2F.F16 R49, R49 ;  /* 0x0000003100317306 */ /* 0x000ee20000200c00 */
[----:B-1----:R-:W-:-:S07]  /*2ca0*/  HADD2.F32 R31, -RZ, R62.H0_H0 ;  /* 0x2000003eff1f7230 */ /* 0x002fce0000004100 */
[----:B------:R-:W1:Y:S01]  /*2cb0*/  I2F.F16 R48, R48 ;  /* 0x0000003000307306 */ /* 0x000e620000200c00 */
[----:B---3--:R-:W-:-:S07]  /*2cc0*/  HADD2.F32 R49, -RZ, R49.H0_H0 ;  /* 0x20000031ff317230 */ /* 0x008fce0000004100 */
[----:B------:R-:W3:Y:S01]  /*2cd0*/  I2F.F16 R43, R43 ;  /* 0x0000002b002b7306 */ /* 0x000ee20000200c00 */
[----:B-1----:R-:W-:-:S07]  /*2ce0*/  HADD2.F32 R48, -RZ, R48.H0_H0 ;  /* 0x20000030ff307230 */ /* 0x002fce0000004100 */
[----:B------:R-:W1:Y:S01]  /*2cf0*/  I2F.F16 R42, R42 ;  /* 0x0000002a002a7306 */ /* 0x000e620000200c00 */
[----:B---3--:R-:W-:Y:S02]  /*2d00*/  HADD2.F32 R43, -RZ, R43.H0_H0 ;  /* 0x2000002bff2b7230 */ /* 0x008fe40000004100 */
        /* <DEDUP_REMOVED lines=10> */
[----:B------:R-:W-:Y:S02]  /*2db0*/  LEA.HI R35, R36, 0xffffff80, RZ, 0x8 ;  /* 0xffffff8024237811 */ /* 0x000fe400078f40ff */
[----:B------:R-:W-:Y:S01]  /*2dc0*/  SHF.R.U32.HI R2, RZ, 0x8, R37 ;  /* 0x00000008ff027819 */ /* 0x000fe20000011625 */
[----:B------:R-:W-:Y:S01]  /*2dd0*/  I2F.F16 R55, R55 ;  /* 0x0000003700377306 */ /* 0x000fe20000200c00 */
[--C-:B-1----:R-:W-:Y:S02]  /*2de0*/  SHF.R.U32.HI R0, RZ, 0x8, R36.reuse ;  /* 0x00000008ff007819 */ /* 0x102fe40000011624 */
[----:B------:R-:W-:Y:S02]  /*2df0*/  IADD3 R4, R4, -0x80, RZ ;  /* 0xffffff8004047810 */ /* 0x000fe40007ffe0ff */
[----:B------:R-:W-:-:S02]  /*2e00*/  SHF.R.U32.HI R36, RZ, 0x10, R36 ;  /* 0x00000010ff247819 */ /* 0x000fc40000011624 */
[----:B------:R-:W-:Y:S01]  /*2e10*/  LOP3.LUT R0, R0, 0xff, RZ, 0xc0, !PT ;  /* 0x000000ff00007812 */ /* 0x000fe200078ec0ff */
[----:B------:R1:W3:Y:S01]  /*2e20*/  I2F.F16 R54, R4 ;  /* 0x0000000400367306 */ /* 0x0002e20000200c00 */
[----:B------:R-:W-:Y:S01]  /*2e30*/  LOP3.LUT R30, R2, 0xff, RZ, 0xc0, !PT ;  /* 0x000000ff021e7812 */ /* 0x000fe200078ec0ff */
[----:B------:R-:W-:Y:S01]  /*2e40*/  HADD2.F32 R2, -RZ, R67.H0_H0 ;  /* 0x20000043ff027230 */ /* 0x000fe20000004100 */
[----:B------:R-:W-:Y:S01]  /*2e50*/  LEA.HI R40, R37, 0xffffff80, RZ, 0x8 ;  /* 0xffffff8025287811 */ /* 0x000fe200078f40ff */
[----:B--2---:R-:W-:Y:S01]  /*2e60*/  HADD2.F32 R53, -RZ, R53.H0_H0 ;  /* 0x20000035ff357230 */ /* 0x004fe20000004100 */
[----:B------:R-:W-:Y:S02]  /*2e70*/  LOP3.LUT R36, R36, 0xff, RZ, 0xc0, !PT ;  /* 0x000000ff24247812 */ /* 0x000fe400078ec0ff */
[----:B------:R-:W-:Y:S01]  /*2e80*/  SHF.R.U32.HI R37, RZ, 0x10, R37 ;  /* 0x00000010ff257819 */ /* 0x000fe20000011625 */
[----:B------:R-:W-:Y:S01]  /*2e90*/  FFMA.FTZ R70, R5, R2, RZ ;  /* 0x0000000205467223 */ /* 0x000fe200000100ff */
[----:B------:R-:W-:Y:S01]  /*2ea0*/  IADD3 R58, R0, -0x80, RZ ;  /* 0xffffff80003a7810 */ /* 0x000fe20007ffe0ff */
[----:B-1----:R-:W-:Y:S01]  /*2eb0*/  HADD2.F32 R4, -RZ, R65.H0_H0 ;  /* 0x20000041ff047230 */ /* 0x002fe20000004100 */
[----:B------:R-:W-:Y:S01]  /*2ec0*/  IADD3 R52, R30, -0x80, RZ ;  /* 0xffffff801e347810 */ /* 0x000fe20007ffe0ff */
[----:B------:R-:W-:Y:S01]  /*2ed0*/  HADD2.F32 R0, -RZ, R59.H0_H0 ;  /* 0x2000003bff007230 */ /* 0x000fe20000004100 */
[----:B------:R-:W-:Y:S01]  /*2ee0*/  IADD3 R59, R36, -0x80, RZ ;  /* 0xffffff80243b7810 */ /* 0x000fe20007ffe0ff */
[----:B------:R-:W-:Y:S01]  /*2ef0*/  HADD2.F32 R30, -RZ, R61.H0_H0 ;  /* 0x2000003dff1e7230 */ /* 0x000fe20000004100 */
[----:B------:R-:W-:Y:S01]  /*2f00*/  LOP3.LUT R50, R37, 0xff, RZ, 0xc0, !PT ;  /* 0x000000ff25327812 */ /* 0x000fe200078ec0ff */
[----:B------:R-:W-:-:S02]  /*2f10*/  HADD2.F32 R36, -RZ, R66.H0_H0 ;  /* 0x20000042ff247230 */ /* 0x000fc40000004100 */
[----:B------:R-:W-:Y:S01]  /*2f20*/  FFMA.FTZ R61, R3, R5, RZ ;  /* 0x00000005033d7223 */ /* 0x000fe200000100ff */
[----:B------:R-:W-:Y:S02]  /*2f30*/  HADD2.F32 R37, -RZ, R68.H0_H0 ;  /* 0x20000044ff257230 */ /* 0x000fe40000004100 */
[C---:B------:R-:W-:Y:S01]  /*2f40*/  FFMA.FTZ R67, R5.reuse, R4, RZ ;  /* 0x0000000405437223 */ /* 0x040fe200000100ff */
[----:B------:R-:W-:Y:S01]  /*2f50*/  FFMA.FTZ R65, R5, R0, RZ ;  /* 0x0000000005417223 */ /* 0x000fe200000100ff */
[----:B------:R-:W-:Y:S01]  /*2f60*/  SHF.R.U32.HI R57, RZ, 0x8, R38 ;  /* 0x00000008ff397819 */ /* 0x000fe20000011626 */
[----:B------:R-:W-:Y:S01]  /*2f70*/  FFMA.FTZ R62, R30, R60, R61 ;  /* 0x0000003c1e3e7223 */ /* 0x000fe2000001003d */
[C---:B------:R-:W-:Y:S01]  /*2f80*/  FFMA.FTZ R68, R60.reuse, R36, R67 ;  /* 0x000000243c447223 */ /* 0x040fe20000010043 */
[----:B------:R-:W-:Y:S01]  /*2f90*/  SHF.R.U32.HI R61, RZ, 0x8, R39 ;  /* 0x00000008ff3d7819 */ /* 0x000fe20000011627 */
[C---:B------:R-:W-:Y:S01]  /*2fa0*/  FFMA.FTZ R66, R60.reuse, R31, R65 ;  /* 0x0000001f3c427223 */ /* 0x040fe20000010041 */
[----:B------:R-:W-:Y:S01]  /*2fb0*/  FFMA.FTZ R67, R60, R37, R70 ;  /* 0x000000253c437223 */ /* 0x000fe20000010046 */
[----:B------:R-:W-:Y:S01]  /*2fc0*/  LOP3.LUT R60, R57, 0xff, RZ, 0xc0, !PT ;  /* 0x000000ff393c7812 */ /* 0x000fe200078ec0ff */
[----:B------:R1:W-:Y:S01]  /*2fd0*/  I2F.F16 R71, R52 ;  /* 0x0000003400477306 */ /* 0x0003e20000200c00 */
[----:B------:R-:W-:Y:S01]  /*2fe0*/  IADD3 R57, R50, -0x80, RZ ;  /* 0xffffff8032397810 */ /* 0x000fe20007ffe0ff */
[----:B------:R-:W-:Y:S01]  /*2ff0*/  HADD2.F32 R50, -RZ, R69.H0_H0 ;  /* 0x20000045ff327230 */ /* 0x000fe20000004100 */
[----:B------:R-:W-:Y:S01]  /*3000*/  LOP3.LUT R61, R61, 0xff, RZ, 0xc0, !PT ;  /* 0x000000ff3d3d7812 */ /* 0x000fe200078ec0ff */
[----:B------:R-:W-:Y:S01]  /*3010*/  HADD2.F32 R5, -RZ, R72.H0_H0 ;  /* 0x20000048ff057230 */ /* 0x000fe20000004100 */
[----:B------:R-:W-:Y:S01]  /*3020*/  LEA.HI R34, R39, 0xffffff80, RZ, 0x8 ;  /* 0xffffff8027227811 */ /* 0x000fe200078f40ff */
[----:B------:R-:W-:Y:S01]  /*3030*/  FFMA.FTZ R62, R51, R63, R62 ;  /* 0x0000003f333e7223 */ /* 0x000fe2000001003e */
[----:B------:R-:W-:Y:S01]  /*3040*/  IADD3 R61, R61, -0x80, RZ ;  /* 0xffffff803d3d7810 */ /* 0x000fe20007ffe0ff */
[C---:B------:R-:W-:Y:S01]  /*3050*/  FFMA.FTZ R65, R63.reuse, R50, R66 ;  /* 0x000000323f417223 */ /* 0x040fe20000010042 */
[----:B-1----:R-:W-:Y:S01]  /*3060*/  HADD2.F32 R52, -RZ, R73.H0_H0 ;  /* 0x20000049ff347230 */ /* 0x002fe20000004100 */
[----:B------:R-:W-:Y:S01]  /*3070*/  SHF.R.U32.HI R39, RZ, 0x10, R39 ;  /* 0x00000010ff277819 */ /* 0x000fe20000011627 */
[C---:B------:R-:W-:Y:S01]  /*3080*/  FFMA.FTZ R66, R63.reuse, R5, R68 ;  /* 0x000000053f427223 */ /* 0x040fe20000010044 */
[----:B------:R-:W-:Y:S01]  /*3090*/  LEA.HI R41, R38, 0xffffff80, RZ, 0x8 ;  /* 0xffffff8026297811 */ /* 0x000fe200078f40ff */
[----:B------:R-:W1:Y:S01]  /*30a0*/  I2F.F16 R56, R56 ;  /* 0x0000003800387306 */ /* 0x000e620000200c00 */
[----:B------:R-:W-:Y:S01]  /*30b0*/  IADD3 R60, R60, -0x80, RZ ;  /* 0xffffff803c3c7810 */ /* 0x000fe20007ffe0ff */
[----:B------:R-:W-:Y:S01]  /*30c0*/  FFMA.FTZ R63, R63, R52, R67 ;  /* 0x000000343f3f7223 */ /* 0x000fe20000010043 */
[----:B------:R-:W-:Y:S01]  /*30d0*/  SHF.R.U32.HI R38, RZ, 0x10, R38 ;  /* 0x00000010ff267819 */ /* 0x000fe20000011626 */
[----:B------:R-:W-:Y:S01]  /*30e0*/  FFMA.FTZ R62, R49, R64, R62 ;  /* 0x00000040313e7223 */ /* 0x000fe2000001003e */
[----:B------:R-:W-:Y:S01]  /*30f0*/  LOP3.LUT R39, R39, 0xff, RZ, 0xc0, !PT ;  /* 0x000000ff27277812 */ /* 0x000fe200078ec0ff */
[----:B------:R-:W-:Y:S01]  /*3100*/  FFMA.FTZ R68, R64, R48, R65 ;  /* 0x0000003040447223 */ /* 0x000fe20000010041 */
[----:B------:R-:W-:Y:S01]  /*3110*/  LOP3.LUT R38, R38, 0xff, RZ, 0xc0, !PT ;  /* 0x000000ff26267812 */ /* 0x000fe200078ec0ff */
[----:B------:R2:W4:Y:S01]  /*3120*/  I2F.F16 R70, R60 ;  /* 0x0000003c00467306 */ /* 0x0005220000200c00 */
[C---:B------:R-:W-:Y:S01]  /*3130*/  FFMA.FTZ R67, R64.reuse, R43, R66 ;  /* 0x0000002b40437223 */ /* 0x040fe20000010042 */
[----:B------:R-:W-:Y:S01]  /*3140*/  FFMA.FTZ R69, R64, R42, R63 ;  /* 0x0000002a40457223 */ /* 0x000fe2000001003f */
[----:B0-----:R-:W-:-:S02]  /*3150*/  HADD2.F32 R63, -RZ, R28.H0_H0 ;  /* 0x2000001cff3f7230 */ /* 0x001fc40000004100 */
[----:B------:R-:W-:Y:S01]  /*3160*/  HADD2.F32 R64, -RZ, R28.H1_H1 ;  /* 0x3000001cff407230 */ /* 0x000fe20000004100 */
[----:B------:R-:W-:Y:S01]  /*3170*/  IADD3 R28, R39, -0x80, RZ ;  /* 0xffffff80271c7810 */ /* 0x000fe20007ffe0ff */
[----:B---3--:R-:W-:Y:S01]  /*3180*/  HADD2.F32 R39, -RZ, R54.H0_H0 ;  /* 0x20000036ff277230 */ /* 0x008fe20000004100 */
[----:B------:R-:W0:Y:S01]  /*3190*/  I2F.F16 R61, R61 ;  /* 0x0000003d003d7306 */ /* 0x000e220000200c00 */
[----:B--2---:R-:W-:Y:S01]  /*31a0*/  IADD3 R60, R38, -0x80, RZ ;  /* 0xffffff80263c7810 */ /* 0x004fe20007ffe0ff */
[----:B------:R-:W-:Y:S02]  /*31b0*/  HADD2.F32 R38, -RZ, R55.H0_H0 ;  /* 0x20000037ff267230 */ /* 0x000fe40000004100 */
[----:B-1----:R-:W-:Y:S02]  /*31c0*/  HADD2.F32 R56, -RZ, R56.H0_H0 ;  /* 0x20000038ff387230 */ /* 0x002fe40000004100 */
[----:B------:R-:W-:Y:S02]  /*31d0*/  HADD2.F32 R66, -RZ, R29.H0_H0 ;  /* 0x2000001dff427230 */ /* 0x000fe40000004100 */
[----:B------:R-:W1:Y:S01]  /*31e0*/  I2F.F16 R58, R58 ;  /* 0x0000003a003a7306 */ /* 0x000e620000200c00 */
[----:B----4-:R-:W-:-:S02]  /*31f0*/  HADD2.F32 R55, -RZ, R70.H0_H0 ;  /* 0x20000046ff377230 */ /* 0x010fc40000004100 */
[----:B------:R-:W-:Y:S01]  /*3200*/  FFMA.FTZ R69, R63, R56, R69 ;  /* 0x000000383f457223 */ /* 0x000fe20000010045 */
[----:B------:R-:W-:Y:S02]  /*3210*/  HADD2.F32 R65, -RZ, R29.H1_H1 ;  /* 0x3000001dff417230 */ /* 0x000fe40000004100 */
[----:B------:R-:W-:Y:S01]  /*3220*/  FFMA.FTZ R29, R53, R63, R62 ;  /* 0x0000003f351d7223 */ /* 0x000fe2000001003e */
[----:B0-----:R-:W-:Y:S01]  /*3230*/  HADD2.F32 R54, -RZ, R61.H0_H0 ;  /* 0x2000003dff367230 */ /* 0x001fe20000004100 */
[----:B------:R-:W-:Y:S01]  /*3240*/  I2F.F16 R59, R59 ;  /* 0x0000003b003b7306 */ /* 0x000fe20000200c00 */
[----:B------:R-:W-:-:S03]  /*3250*/  FFMA.FTZ R61, R63, R39, R68 ;  /* 0x000000273f3d7223 */ /* 0x000fc60000010044 */
[----:B------:R-:W-:Y:S01]  /*3260*/  FFMA.FTZ R70, R64, R54, R69 ;  /* 0x0000003640467223 */ /* 0x000fe20000010045 */
[----:B-1----:R-:W-:-:S03]  /*3270*/  HADD2.F32 R58, -RZ, R58.H0_H0 ;  /* 0x2000003aff3a7230 */ /* 0x002fc60000004100 */
[----:B------:R0:W1:Y:S02]  /*3280*/  I2F.F16 R72, R57 ;  /* 0x0000003900487306 */ /* 0x0000640000200c00 */
[----:B------:R-:W-:-:S06]  /*3290*/  FFMA.FTZ R29, R58, R64, R29 ;  /* 0x000000403a1d7223 */ /* 0x000fcc000001001d */
[----:B------:R2:W3:Y:S01]  /*32a0*/  I2F.F16 R73, R60 ;  /* 0x0000003c00497306 */ /* 0x0004e20000200c00 */
[----:B0-----:R-:W-:-:S07]  /*32b0*/  HADD2.F32 R57, -RZ, R71.H0_H0 ;  /* 0x20000047ff397230 */ /* 0x001fce0000004100 */
[----:B------:R-:W0:Y:S01]  /*32c0*/  I2F.F16 R28, R28 ;  /* 0x0000001c001c7306 */ /* 0x000e220000200c00 */
[----:B--2---:R-:W-:Y:S01]  /*32d0*/  FFMA.FTZ R60, R63, R38, R67 ;  /* 0x000000263f3c7223 */ /* 0x004fe20000010043 */
[C---:B------:R-:W-:Y:S01]  /*32e0*/  FFMA.FTZ R63, R64.reuse, R57, R61 ;  /* 0x00000039403f7223 */ /* 0x040fe2000001003d */
[----:B-1----:R-:W-:Y:S02]  /*32f0*/  HADD2.F32 R61, -RZ, R72.H0_H0 ;  /* 0x20000048ff3d7230 */ /* 0x002fe40000004100 */
[----:B------:R-:W-:Y:S01]  /*3300*/  FFMA.FTZ R67, R64, R55, R60 ;  /* 0x0000003740437223 */ /* 0x000fe2000001003c */
[----:B------:R-:W-:Y:S02]  /*3310*/  HADD2.F32 R60, -RZ, R59.H0_H0 ;  /* 0x2000003bff3c7230 */ /* 0x000fe40000004100 */
[----:B------:R-:W1:Y:S01]  /*3320*/  I2F.F16 R35, R35 ;  /* 0x0000002300237306 */ /* 0x000e620000200c00 */
[----:B---3--:R-:W-:Y:S02]  /*3330*/  HADD2.F32 R62, -RZ, R73.H0_H0 ;  /* 0x20000049ff3e7230 */ /* 0x008fe40000004100 */
        /* <DEDUP_REMOVED lines=16> */
[C---:B------:R-:W-:Y:S02]  /*3440*/  FFMA.FTZ R29, R65.reuse, R41, R68 ;  /* 0x00000029411d7223 */ /* 0x040fe40000010044 */
        /* <DEDUP_REMOVED lines=66> */
.L_x_3089:
        /* <DEDUP_REMOVED lines=32> */
[----:B------:R4:W-:Y:S01]  /*3a70*/  I2F.F16 R64, R24 ;  /* 0x0000001800407306 */ /* 0x0009e20000200c00 */
[----:B-1----:R-:W-:Y:S02]  /*3a80*/  SHF.R.U32.HI R4, RZ, 0x8, R26 ;  /* 0x00000008ff047819 */ /* 0x002fe4000001161a */
[----:B------:R-:W-:Y:S02]  /*3a90*/  IADD3 R0, R0, -0x80, RZ ;  /* 0xffffff8000007810 */ /* 0x000fe40007ffe0ff */
[----:B------:R-:W-:Y:S02]  /*3aa0*/  LOP3.LUT R4, R4, 0xff, RZ, 0xc0, !PT ;  /* 0x000000ff04047812 */ /* 0x000fe400078ec0ff */
[----:B------:R-:W-:Y:S01]  /*3ab0*/  LEA.HI R41, R26, 0xffffff80, RZ, 0x8 ;  /* 0xffffff801a297811 */ /* 0x000fe200078f40ff */
[----:B------:R-:W-:Y:S01]  /*3ac0*/  I2F.F16 R56, R0 ;  /* 0x0000000000387306 */ /* 0x000fe20000200c00 */
[----:B----4-:R-:W-:Y:S02]  /*3ad0*/  IADD3 R24, R5, -0x80, RZ ;  /* 0xffffff8005187810 */ /* 0x010fe40007ffe0ff */
[----:B------:R-:W-:-:S02]  /*3ae0*/  IADD3 R4, R4, -0x80, RZ ;  /* 0xffffff8004047810 */ /* 0x000fc40007ffe0ff */
[----:B------:R-:W-:Y:S02]  /*3af0*/  SHF.R.U32.HI R26, RZ, 0x10, R26 ;  /* 0x00000010ff1a7819 */ /* 0x000fe4000001161a */
[----:B------:R-:W-:Y:S01]  /*3b00*/  LEA.HI R39, R27, 0xffffff80, RZ, 0x8 ;  /* 0xffffff801b277811 */ /* 0x000fe200078f40ff */
        /* <DEDUP_REMOVED lines=9> */
[----:B-1----:R-:W1:Y:S01]  /*3ba0*/  LDS.64 R24, [UR4+0x28] ;  /* 0x00002804ff187984 */ /* 0x002e620008000a00 */
[----:B---3--:R-:W-:Y:S02]  /*3bb0*/  HADD2.F32 R54, -RZ, R2.H1_H1 ;  /* 0x30000002ff367230 */ /* 0x008fe40000004100 */
[--C-:B------:R-:W-:Y:S02]  /*3bc0*/  HADD2.F32 R57, -RZ, R3.reuse.H0_H0 ;  /* 0x20000003ff397230 */ /* 0x100fe40000004100 */
[----:B------:R-:W-:Y:S02]  /*3bd0*/  HADD2.F32 R59, -RZ, R3.H1_H1 ;  /* 0x30000003ff3b7230 */ /* 0x000fe40000004100 */
[----:B------:R-:W-:Y:S08]  /*3be0*/  I2F.F16 R68, R26 ;  /* 0x0000001a00447306 */ /* 0x000ff00000200c00 */
[----:B------:R-:W3:Y:S08]  /*3bf0*/  I2F.F16 R38, R38 ;  /* 0x0000002600267306 */ /* 0x000ef00000200c00 */
[----:B------:R4:W-:Y:S01]  /*3c00*/  I2F.F16 R69, R27 ;  /* 0x0000001b00457306 */ /* 0x0009e20000200c00 */
        /* <DEDUP_REMOVED lines=16> */
[----:B------:R-:W-:Y:S02]  /*3d10*/  LEA.HI R35, R28, 0xffffff80, RZ, 0x8 ;  /* 0xffffff801c237811 */ /* 0x000fe400078f40ff */
[----:B------:R-:W-:Y:S02]  /*3d20*/  IADD3 R4, R4, -0x80, RZ ;  /* 0xffffff8004047810 */ /* 0x000fe40007ffe0ff */
[----:B------:R-:W-:Y:S01]  /*3d30*/  IADD3 R53, R2, -0x80, RZ ;  /* 0xffffff8002357810 */ /* 0x000fe20007ffe0ff */
[----:B------:R-:W-:Y:S01]  /*3d40*/  I2F.F16 R51, R51 ;  /* 0x0000003300337306 */ /* 0x000fe20000200c00 */
[--C-:B--2---:R-:W-:Y:S02]  /*3d50*/  SHF.R.U32.HI R0, RZ, 0x8, R28.reuse ;  /* 0x00000008ff007819 */ /* 0x104fe4000001161c */
[----:B------:R-:W-:Y:S02]  /*3d60*/  SHF.R.U32.HI R28, RZ, 0x10, R28 ;  /* 0x00000010ff1c7819 */ /* 0x000fe4000001161c */
[----:B------:R-:W-:-:S02]  /*3d70*/  LOP3.LUT R0, R0, 0xff, RZ, 0xc0, !PT ;  /* 0x000000ff00007812 */ /* 0x000fc400078ec0ff */
[--C-:B------:R-:W-:Y:S01]  /*3d80*/  SHF.R.U32.HI R2, RZ, 0x8, R29.reuse ;  /* 0x00000008ff027819 */ /* 0x100fe2000001161d */
[----:B------:R2:W4:Y:S01]  /*3d90*/  I2F.F16 R50, R4 ;  /* 0x0000000400327306 */ /* 0x0005220000200c00 */
[----:B------:R-:W-:Y:S01]  /*3da0*/  SHF.R.U32.HI R3, RZ, 0x10, R29 ;  /* 0x00000010ff037819 */ /* 0x000fe2000001161d */
[----:B---3--:R-:W-:Y:S01]  /*3db0*/  HADD2.F32 R49, -RZ, R49.H0_H0 ;  /* 0x20000031ff317230 */ /* 0x008fe20000004100 */
[----:B------:R-:W-:Y:S02]  /*3dc0*/  LEA.HI R36, R29, 0xffffff80, RZ, 0x8 ;  /* 0xffffff801d247811 */ /* 0x000fe400078f40ff */
[----:B------:R-:W-:Y:S02]  /*3dd0*/  LOP3.LUT R28, R28, 0xff, RZ, 0xc0, !PT ;  /* 0x000000ff1c1c7812 */ /* 0x000fe400078ec0ff */
[----:B------:R-:W-:Y:S01]  /*3de0*/  IADD3 R29, R0, -0x80, RZ ;  /* 0xffffff80001d7810 */ /* 0x000fe20007ffe0ff */
[----:B------:R-:W-:Y:S01]  /*3df0*/  HADD2.F32 R0, -RZ, R52.H0_H0 ;  /* 0x20000034ff007230 */ /* 0x000fe20000004100 */
[----:B------:R-:W-:Y:S01]  /*3e00*/  LOP3.LUT R26, R2, 0xff, RZ, 0xc0, !PT ;  /* 0x000000ff021a7812 */ /* 0x000fe200078ec0ff */
[----:B--2---:R-:W-:Y:S01]  /*3e10*/  HADD2.F32 R4, -RZ, R58.H0_H0 ;  /* 0x2000003aff047230 */ /* 0x004fe20000004100 */
[----:B------:R-:W-:Y:S01]  /*3e20*/  LOP3.LUT R42, R3, 0xff, RZ, 0xc0, !PT ;  /* 0x000000ff032a7812 */ /* 0x000fe200078ec0ff */
[----:B------:R-:W-:Y:S01]  /*3e30*/  HADD2.F32 R2, -RZ, R61.H0_H0 ;  /* 0x2000003dff027230 */ /* 0x000fe20000004100 */
[----:B------:R-:W-:Y:S01]  /*3e40*/  IADD3 R52, R28, -0x80, RZ ;  /* 0xffffff801c347810 */ /* 0x000fe20007ffe0ff */
[----:B------:R-:W-:Y:S01]  /*3e50*/  HADD2.F32 R3, -RZ, R48.H0_H0 ;  /* 0x20000030ff037230 */ /* 0x000fe20000004100 */
[----:B------:R2:W-:Y:S01]  /*3e60*/  I2F.F16 R65, R29 ;  /* 0x0000001d00417306 */ /* 0x0005e20000200c00 */
[----:B------:R-:W-:Y:S01]  /*3e70*/  IADD3 R48, R26, -0x80, RZ ;  /* 0xffffff801a307810 */ /* 0x000fe20007ffe0ff */
[----:B------:R-:W-:-:S02]  /*3e80*/  HADD2.F32 R28, -RZ, R60.H0_H0 ;  /* 0x2000003cff1c7230 */ /* 0x000fc40000004100 */
[----:B------:R-:W-:Y:S01]  /*3e90*/  FFMA.FTZ R63, R5, R4, RZ ;  /* 0x00000004053f7223 */ /* 0x000fe200000100ff */
[----:B------:R-:W-:Y:S02]  /*3ea0*/  HADD2.F32 R26, -RZ, R55.H0_H0 ;  /* 0x20000037ff1a7230 */ /* 0x000fe40000004100 */
[----:B------:R-:W-:Y:S01]  /*3eb0*/  FFMA.FTZ R55, R3, R5, RZ ;  /* 0x0000000503377223 */ /* 0x000fe200000100ff */
[C---:B------:R-:W-:Y:S01]  /*3ec0*/  FFMA.FTZ R61, R5.reuse, R0, RZ ;  /* 0x00000000053d7223 */ /* 0x040fe200000100ff */
[----:B------:R-:W-:Y:S01]  /*3ed0*/  FFMA.FTZ R56, R5, R2, RZ ;  /* 0x0000000205387223 */ /* 0x000fe200000100ff */
[----:B------:R-:W-:Y:S01]  /*3ee0*/  SHF.R.U32.HI R43, RZ, 0x8, R30 ;  /* 0x00000008ff2b7819 */ /* 0x000fe2000001161e */
[----:B--2---:R-:W-:Y:S02]  /*3ef0*/  HADD2.F32 R29, -RZ, R62.H0_H0 ;  /* 0x2000003eff1d7230 */ /* 0x004fe40000004100 */
[----:B------:R-:W-:Y:S01]  /*3f00*/  FFMA.FTZ R62, R54, R28, R63 ;  /* 0x0000001c363e7223 */ /* 0x000fe2000001003f */
[----:B------:R-:W-:Y:S01]  /*3f10*/  FFMA.FTZ R58, R26, R54, R55 ;  /* 0x000000361a3a7223 */ /* 0x000fe20000010037 */
[----:B------:R-:W-:Y:S01]  /*3f20*/  FFMA.FTZ R60, R54, R27, R61 ;  /* 0x0000001b363c7223 */ /* 0x000fe2000001003d */
[----:B------:R-:W-:-:S02]  /*3f30*/  HADD2.F32 R5, -RZ, R68.H0_H0 ;  /* 0x20000044ff057230 */ /* 0x000fc40000004100 */
[----:B------:R-:W-:Y:S01]  /*3f40*/  FFMA.FTZ R63, R54, R29, R56 ;  /* 0x0000001d363f7223 */ /* 0x000fe20000010038 */
[----:B------:R-:W-:Y:S01]  /*3f50*/  IADD3 R54, R42, -0x80, RZ ;  /* 0xffffff802a367810 */ /* 0x000fe20007ffe0ff */
[----:B------:R-:W-:Y:S01]  /*3f60*/  HADD2.F32 R42, -RZ, R66.H0_H0 ;  /* 0x20000042ff2a7230 */ /* 0x000fe20000004100 */
[----:B------:R-:W-:Y:S01]  /*3f70*/  SHF.R.U32.HI R56, RZ, 0x8, R31 ;  /* 0x00000008ff387819 */ /* 0x000fe2000001161f */
[----:B------:R2:W-:Y:S01]  /*3f80*/  I2F.F16 R67, R48 ;  /* 0x0000003000437306 */ /* 0x0005e20000200c00 */
[----:B------:R-:W-:Y:S01]  /*3f90*/  LEA.HI R37, R30, 0xffffff80, RZ, 0x8 ;  /* 0xffffff801e257811 */ /* 0x000fe200078f40ff */
[----:B----4-:R-:W-:Y:S01]  /*3fa0*/  HADD2.F32 R50, -RZ, R50.H0_H0 ;  /* 0x20000032ff327230 */ /* 0x010fe20000004100 */
[----:B------:R-:W-:Y:S01]  /*3fb0*/  LOP3.LUT R55, R43, 0xff, RZ, 0xc0, !PT ;  /* 0x000000ff2b377812 */ /* 0x000fe200078ec0ff */
[----:B------:R-:W-:Y:S01]  /*3fc0*/  HADD2.F32 R43, -RZ, R64.H0_H0 ;  /* 0x20000040ff2b7230 */ /* 0x000fe20000004100 */
[----:B------:R-:W-:Y:S01]  /*3fd0*/  SHF.R.U32.HI R30, RZ, 0x10, R30 ;  /* 0x00000010ff1e7819 */ /* 0x000fe2000001161e */
[----:B------:R-:W-:Y:S01]  /*3fe0*/  FFMA.FTZ R60, R57, R42, R60 ;  /* 0x0000002a393c7223 */ /* 0x000fe2000001003c */
[----:B------:R-:W-:Y:S01]  /*3ff0*/  LOP3.LUT R56, R56, 0xff, RZ, 0xc0, !PT ;  /* 0x000000ff38387812 */ /* 0x000fe200078ec0ff */
[----:B------:R3:W-:Y:S01]  /*4000*/  I2F.F16 R68, R54 ;  /* 0x0000003600447306 */ /* 0x0007e20000200c00 */
[----:B--2---:R-:W-:Y:S01]  /*4010*/  HADD2.F32 R48, -RZ, R69.H0_H0 ;  /* 0x20000045ff307230 */ /* 0x004fe20000004100 */
[----:B------:R-:W-:Y:S01]  /*4020*/  IADD3 R55, R55, -0x80, RZ ;  /* 0xffffff8037377810 */ /* 0x000fe20007ffe0ff */
[----:B------:R-:W-:Y:S01]  /*4030*/  FFMA.FTZ R64, R57, R5, R62 ;  /* 0x0000000539407223 */ /* 0x000fe2000001003e */
[----:B------:R-:W-:Y:S01]  /*4040*/  LOP3.LUT R30, R30, 0xff, RZ, 0xc0, !PT ;  /* 0x000000ff1e1e7812 */ /* 0x000fe200078ec0ff */
[----:B------:R-:W-:Y:S01]  /*4050*/  FFMA.FTZ R61, R43, R57, R58 ;  /* 0x000000392b3d7223 */ /* 0x000fe2000001003a */
[----:B------:R-:W-:Y:S01]  /*4060*/  FFMA.FTZ R66, R57, R48, R63 ;  /* 0x0000003039427223 */ /* 0x000fe2000001003f */
[----:B------:R-:W-:Y:S01]  /*4070*/  IADD3 R56, R56, -0x80, RZ ;  /* 0xffffff8038387810 */ /* 0x000fe20007ffe0ff */
[----:B------:R-:W2:Y:S01]  /*4080*/  I2F.F16 R53, R53 ;  /* 0x0000003500357306 */ /* 0x000ea20000200c00 */
[----:B---3--:R-:W-:Y:S01]  /*4090*/  SHF.R.U32.HI R54, RZ, 0x10, R31 ;  /* 0x00000010ff367819 */ /* 0x008fe2000001161f */
[----:B------:R-:W-:Y:S01]  /*40a0*/  FFMA.FTZ R62, R59, R38, R60 ;  /* 0x000000263b3e7223 */ /* 0x000fe2000001003c */
[--C-:B-1----:R-:W-:Y:S01]  /*40b0*/  HADD2.F32 R57, -RZ, R24.reuse.H0_H0 ;  /* 0x20000018ff397230 */ /* 0x102fe20000004100 */
[----:B------:R-:W-:Y:S01]  /*40c0*/  LEA.HI R34, R31, 0xffffff80, RZ, 0x8 ;  /* 0xffffff801f227811 */ /* 0x000fe200078f40ff */
[----:B------:R-:W-:Y:S01]  /*40d0*/  HADD2.F32 R60, -RZ, R24.H1_H1 ;  /* 0x30000018ff3c7230 */ /* 0x000fe20000004100 */
[----:B------:R-:W-:Y:S01]  /*40e0*/  LOP3.LUT R54, R54, 0xff, RZ, 0xc0, !PT ;  /* 0x000000ff36367812 */ /* 0x000fe200078ec0ff */
[----:B------:R-:W-:Y:S01]  /*40f0*/  FFMA.FTZ R58, R40, R59, R61 ;  /* 0x0000003b283a7223 */ /* 0x000fe2000001003d */
[----:B------:R1:W3:Y:S01]  /*4100*/  I2F.F16 R63, R55 ;  /* 0x00000037003f7306 */ /* 0x0002e20000200c00 */
[----:B------:R-:W-:Y:S01]  /*4110*/  IADD3 R31, R30, -0x80, RZ ;  /* 0xffffff801e1f7810 */ /* 0x000fe20007ffe0ff */
[----:B------:R-:W-:Y:S01]  /*4120*/  HADD2.F32 R51, -RZ, R51.H0_H0 ;  /* 0x20000033ff337230 */ /* 0x000fe20000004100 */
[----:B------:R-:W-:Y:S01]  /*4130*/  IADD3 R24, R54, -0x80, RZ ;  /* 0xffffff8036187810 */ /* 0x000fe20007ffe0ff */
[C---:B------:R-:W-:Y:S01]  /*4140*/  FFMA.FTZ R64, R59.reuse, R41, R64 ;  /* 0x000000293b407223 */ /* 0x040fe20000010040 */
[----:B------:R-:W-:Y:S01]  /*4150*/  FFMA.FTZ R61, R59, R39, R66 ;  /* 0x000000273b3d7223 */ /* 0x000fe20000010042 */
[----:B------:R-:W-:-:S02]  /*4160*/  HADD2.F32 R59, -RZ, R25.H0_H0 ;  /* 0x20000019ff3b7230 */ /* 0x000fc40000004100 */
[----:B------:R-:W-:Y:S01]  /*4170*/  FFMA.FTZ R58, R49, R57, R58 ;  /* 0x00000039313a7223 */ /* 0x000fe2000001003a */
[----:B------:R4:W-:Y:S01]  /*4180*/  I2F.F16 R70, R56 ;  /* 0x0000003800467306 */ /* 0x0009e20000200c00 */
[----:B--2---:R-:W-:Y:S02]  /*4190*/  HADD2.F32 R30, -RZ, R53.H0_H0 ;  /* 0x20000035ff1e7230 */ /* 0x004fe40000004100 */
[C---:B------:R-:W-:Y:S01]  /*41a0*/  FFMA.FTZ R64, R57.reuse, R51, R64 ;  /* 0x0000003339407223 */ /* 0x040fe20000010040 */
[----:B-1----:R-:W-:Y:S02]  /*41b0*/  HADD2.F32 R55, -RZ, R65.H0_H0 ;  /* 0x20000041ff377230 */ /* 0x002fe40000004100 */
[----:B------:R-:W-:Y:S02]  /*41c0*/  HADD2.F32 R54, -RZ, R67.H0_H0 ;  /* 0x20000043ff367230 */ /* 0x000fe40000004100 */
[----:B------:R-:W-:Y:S01]  /*41d0*/  FFMA.FTZ R66, R57, R30, R61 ;  /* 0x0000001e39427223 */ /* 0x000fe2000001003d */
[----:B---3--:R-:W-:Y:S01]  /*41e0*/  HADD2.F32 R53, -RZ, R63.H0_H0 ;  /* 0x2000003fff357230 */ /* 0x008fe20000004100 */
[----:B------:R-:W1:Y:S01]  /*41f0*/  I2F.F16 R52, R52 ;  /* 0x0000003400347306 */ /* 0x000e620000200c00 */
[----:B----4-:R-:W-:-:S02]  /*4200*/  HADD2.F32 R56, -RZ, R25.H1_H1 ;  /* 0x30000019ff387230 */ /* 0x010fc40000004100 */
[----:B------:R-:W-:Y:S01]  /*4210*/  FFMA.FTZ R25, R57, R50, R62 ;  /* 0x0000003239197223 */ /* 0x000fe2000001003e */
[----:B------:R-:W-:Y:S02]  /*4220*/  HADD2.F32 R67, -RZ, R68.H0_H0 ;  /* 0x20000044ff437230 */ /* 0x000fe40000004100 */
[----:B------:R-:W-:Y:S01]  /*4230*/  FFMA.FTZ R58, R55, R60, R58 ;  /* 0x0000003c373a7223 */ /* 0x000fe2000001003a */
[C---:B------:R-:W-:Y:S01]  /*4240*/  FFMA.FTZ R64, R60.reuse, R53, R64 ;  /* 0x000000353c407223 */ /* 0x040fe20000010040 */
[----:B------:R-:W-:Y:S01]  /*4250*/  FFMA.FTZ R62, R60, R54, R25 ;  /* 0x000000363c3e7223 */ /* 0x000fe20000010019 */
[----:B------:R2:W3:Y:S03]  /*4260*/  I2F.F16 R69, R31 ;  /* 0x0000001f00457306 */ /* 0x0004e60000200c00 */
[----:B------:R-:W-:Y:S01]  /*4270*/  FFMA.FTZ R25, R59, R67, R62 ;  /* 0x000000433b197223 */ /* 0x000fe2000001003e */
[----:B-1----:R-:W-:-:S04]  /*4280*/  HADD2.F32 R65, -RZ, R52.H0_H0 ;  /* 0x20000034ff417230 */ /* 0x002fc80000004100 */
[----:B------:R-:W1:Y:S01]  /*4290*/  I2F.F16 R24, R24 ;  /* 0x0000001800187306 */ /* 0x000e620000200c00 */
[----:B--2---:R-:W-:Y:S02]  /*42a0*/  HADD2.F32 R31, -RZ, R70.H0_H0 ;  /* 0x20000046ff1f7230 */ /* 0x004fe40000004100 */
[----:B------:R-:W-:-:S03]  /*42b0*/  FFMA.FTZ R58, R65, R59, R58 ;  /* 0x0000003b413a7223 */ /* 0x000fc6000001003a */
[----:B------:R-:W-:Y:S01]  /*42c0*/  FFMA.FTZ R66, R60, R31, R66 ;  /* 0x0000001f3c427223 */ /* 0x000fe20000010042 */
[----:B---3--:R-:W-:Y:S01]  /*42d0*/  HADD2.F32 R69, -RZ, R69.H0_H0 ;  /* 0x20000045ff457230 */ /* 0x008fe20000004100 */
[----:B------:R-:W2:Y:S04]  /*42e0*/  I2F.F16 R35, R35 ;  /* 0x0000002300237306 */ /* 0x000ea80000200c00 */
[----:B------:R-:W-:Y:S01]  /*42f0*/  FFMA.FTZ R64, R59, R69, R64 ;  /* 0x000000453b407223 */ /* 0x000fe20000010040 */
[----:B-1----:R-:W-:-:S03]  /*4300*/  HADD2.F32 R71, -RZ, R24.H0_H0 ;  /* 0x20000018ff477230 */ /* 0x002fc60000004100 */
[----:B------:R-:W1:Y:S02]  /*4310*/  I2F.F16 R36, R36 ;  /* 0x0000002400247306 */ /* 0x000e640000200c00 */
[----:B------:R-:W-:Y:S01]  /*4320*/  FFMA.FTZ R59, R59, R71, R66 ;  /* 0x000000473b3b7223 */ /* 0x000fe20000010042 */
[----:B--2---:R-:W-:-:S05]  /*4330*/  HADD2.F32 R35, -RZ, R35.H0_H0 ;  /* 0x20000023ff237230 */ /* 0x004fca0000004100 */
[----:B------:R-:W2:Y:S01]  /*4340*/  I2F.F16 R37, R37 ;  /* 0x0000002500257306 */ /* 0x000ea20000200c00 */
[----:B------:R-:W-:Y:S01]  /*4350*/  FFMA.FTZ R58, R35, R56, R58 ;  /* 0x00000038233a7223 */ /* 0x000fe2000001003a */
[----:B-1----:R-:W-:-:S06]  /*4360*/  HADD2.F32 R36, -RZ, R36.H0_H0 ;  /* 0x20000024ff247230 */ /* 0x002fcc0000004100 */
[----:B------:R-:W1:Y:S01]  /*4370*/  I2F.F16 R34, R34 ;  /* 0x0000002200227306 */ /* 0x000e620000200c00 */
[----:B------:R-:W-:Y:S01]  /*4380*/  FMUL.FTZ R58, R9, R58 ;  /* 0x0000003a093a7220 */ /* 0x000fe20000410000 */
[----:B------:R-:W-:-:S04]  /*4390*/  FFMA.FTZ R24, R56, R36, R25 ;  /* 0x0000002438187223 */ /* 0x000fc80000010019 */
[----:B------:R-:W-:Y:S01]  /*43a0*/  F2FP.F16.F32.PACK_AB R58, RZ, R58 ;  /* 0x0000003aff3a723e */ /* 0x000fe200000000ff */
[----:B--2---:R-:W-:Y:S02]  /*43b0*/  HADD2.F32 R37, -RZ, R37.H0_H0 ;  /* 0x20000025ff257230 */ /* 0x004fe40000004100 */
        /* <DEDUP_REMOVED lines=68> */
.L_x_3090:
        /* <DEDUP_REMOVED lines=31> */
[----:B------:R-:W-:-:S02]  /*49f0*/  LEA.HI R35, R23, 0xffffff80, RZ, 0x8 ;  /* 0xffffff8017237811 */ /* 0x000fc400078f40ff */
[----:B------:R-:W-:Y:S01]  /*4a00*/  IADD3 R0, R0, -0x80, RZ ;  /* 0xffffff8000007810 */ /* 0x000fe20007ffe0ff */
[----:B------:R4:W-:Y:S01]  /*4a10*/  I2F.F16 R56, R20 ;  /* 0x0000001400387306 */ /* 0x0009e20000200c00 */
[----:B-1----:R-:W-:Y:S02]  /*4a20*/  SHF.R.U32.HI R4, RZ, 0x8, R22 ;  /* 0x00000008ff047819 */ /* 0x002fe40000011616 */
[----:B------:R-:W-:Y:S02]  /*4a30*/  SHF.R.U32.HI R23, RZ, 0x10, R23 ;  /* 0x00000010ff177819 */ /* 0x000fe40000011617 */
[----:B------:R-:W-:Y:S02]  /*4a40*/  LOP3.LUT R4, R4, 0xff, RZ, 0xc0, !PT ;  /* 0x000000ff04047812 */ /* 0x000fe400078ec0ff */
[----:B------:R-:W-:Y:S01]  /*4a50*/  IADD3 R21, R21, -0x80, RZ ;  /* 0xffffff8015157810 */ /* 0x000fe20007ffe0ff */
[----:B------:R-:W-:Y:S01]  /*4a60*/  I2F.F16 R51, R0 ;  /* 0x0000000000337306 */ /* 0x000fe20000200c00 */
[----:B----4-:R-:W-:-:S02]  /*4a70*/  IADD3 R20, R5, -0x80, RZ ;  /* 0xffffff8005147810 */ /* 0x010fc40007ffe0ff */
[----:B------:R-:W-:Y:S02]  /*4a80*/  IADD3 R4, R4, -0x80, RZ ;  /* 0xffffff8004047810 */ /* 0x000fe40007ffe0ff */
[----:B------:R-:W-:Y:S02]  /*4a90*/  LOP3.LUT R23, R23, 0xff, RZ, 0xc0, !PT ;  /* 0x000000ff17177812 */ /* 0x000fe400078ec0ff */
[----:B------:R-:W-:Y:S01]  /*4aa0*/  LEA.HI R34, R22, 0xffffff80, RZ, 0x8 ;  /* 0xffffff8016227811 */ /* 0x000fe200078f40ff */
[----:B------:R-:W-:Y:S01]  /*4ab0*/  I2F.F16 R59, R21 ;  /* 0x00000015003b7306 */ /* 0x000fe20000200c00 */
[----:B------:R-:W-:Y:S02]  /*4ac0*/  SHF.R.U32.HI R22, RZ, 0x10, R22 ;  /* 0x00000010ff167819 */ /* 0x000fe40000011616 */
[----:B------:R-:W-:Y:S02]  /*4ad0*/  IADD3 R23, R23, -0x80, RZ ;  /* 0xffffff8017177810 */ /* 0x000fe40007ffe0ff */
[----:B------:R-:W-:-:S02]  /*4ae0*/  LOP3.LUT R22, R22, 0xff, RZ, 0xc0, !PT ;  /* 0x000000ff16167812 */ /* 0x000fc400078ec0ff */
[----:B------:R-:W-:Y:S01]  /*4af0*/  ISETP.GE.AND P0, PT, R16, 0x2, PT ;  /* 0x000000021000780c */ /* 0x000fe20003f06270 */
[----:B------:R1:W-:Y:S01]  /*4b00*/  I2F.F16 R60, R20 ;  /* 0x00000014003c7306 */ /* 0x0003e20000200c00 */
[----:B------:R-:W-:-:S07]  /*4b10*/  IADD3 R22, R22, -0x80, RZ ;  /* 0xffffff8016167810 */ /* 0x000fce0007ffe0ff */
[----:B------:R-:W-:Y:S01]  /*4b20*/  I2F.F16 R55, R4 ;  /* 0x0000000400377306 */ /* 0x000fe20000200c00 */
[----:B---3--:R-:W-:Y:S01]  /*4b30*/  HADD2.F32 R49, -RZ, R2.H1_H1 ;  /* 0x30000002ff317230 */ /* 0x008fe20000004100 */
[----:B-1----:R-:W1:Y:S01]  /*4b40*/  LDS.64 R20, [UR4+0x38] ;  /* 0x00003804ff147984 */ /* 0x002e620008000a00 */
[--C-:B------:R-:W-:Y:S02]  /*4b50*/  HADD2.F32 R52, -RZ, R3.reuse.H0_H0 ;  /* 0x20000003ff347230 */ /* 0x100fe40000004100 */
[----:B------:R-:W-:-:S03]  /*4b60*/  HADD2.F32 R53, -RZ, R3.H1_H1 ;  /* 0x30000003ff357230 */ /* 0x000fc60000004100 */
        /* <DEDUP_REMOVED lines=17> */
[----:B------:R2:W3:Y:S01]  /*4c80*/  I2F.F16 R41, R0 ;  /* 0x0000000000297306 */ /* 0x0004e20000200c00 */
[----:B------:R-:W-:Y:S02]  /*4c90*/  IADD3 R4, R4, -0x80, RZ ;  /* 0xffffff8004047810 */ /* 0x000fe40007ffe0ff */
[----:B------:R-:W-:Y:S02]  /*4ca0*/  IADD3 R23, R2, -0x80, RZ ;  /* 0xffffff8002177810 */ /* 0x000fe40007ffe0ff */
[--C-:B------:R-:W-:Y:S02]  /*4cb0*/  SHF.R.U32.HI R2, RZ, 0x10, R24.reuse ;  /* 0x00000010ff027819 */ /* 0x100fe40000011618 */
[----:B------:R-:W-:Y:S01]  /*4cc0*/  SHF.R.U32.HI R3, RZ, 0x8, R25 ;  /* 0x00000008ff037819 */ /* 0x000fe20000011619 */
[----:B------:R4:W0:Y:S01]  /*4cd0*/  I2F.F16 R42, R4 ;  /* 0x00000004002a7306 */ /* 0x0008220000200c00 */
[----:B--2---:R-:W-:-:S02]  /*4ce0*/  SHF.R.U32.HI R0, RZ, 0x8, R24 ;  /* 0x00000008ff007819 */ /* 0x004fc40000011618 */
[----:B------:R-:W-:Y:S01]  /*4cf0*/  LOP3.LUT R22, R3, 0xff, RZ, 0xc0, !PT ;  /* 0x000000ff03167812 */ /* 0x000fe200078ec0ff */
[----:B------:R-:W-:Y:S01]  /*4d00*/  HADD2.F32 R3, -RZ, R38.H0_H0 ;  /* 0x20000026ff037230 */ /* 0x000fe20000004100 */
[----:B------:R-:W-:Y:S02]  /*4d10*/  LOP3.LUT R0, R0, 0xff, RZ, 0xc0, !PT ;  /* 0x000000ff00007812 */ /* 0x000fe400078ec0ff */
[----:B------:R-:W-:Y:S01]  /*4d20*/  LEA.HI R28, R24, 0xffffff80, RZ, 0x8 ;  /* 0xffffff80181c7811 */ /* 0x000fe200078f40ff */
[----:B------:R2:W1:Y:S01]  /*4d30*/  I2F.F16 R65, R23 ;  /* 0x0000001700417306 */ /* 0x0004620000200c00 */
[----:B----4-:R-:W-:Y:S01]  /*4d40*/  LOP3.LUT R4, R2, 0xff, RZ, 0xc0, !PT ;  /* 0x000000ff02047812 */ /* 0x010fe200078ec0ff */
[----:B------:R-:W-:Y:S01]  /*4d50*/  HADD2.F32 R2, -RZ, R58.H0_H0 ;  /* 0x2000003aff027230 */ /* 0x000fe20000004100 */
[----:B------:R-:W-:Y:S01]  /*4d60*/  LEA.HI R29, R25, 0xffffff80, RZ, 0x8 ;  /* 0xffffff80191d7811 */ /* 0x000fe200078f40ff */
[----:B---3--:R-:W-:Y:S01]  /*4d70*/  HADD2.F32 R41, -RZ, R41.H0_H0 ;  /* 0x20000029ff297230 */ /* 0x008fe20000004100 */
[----:B------:R-:W-:Y:S01]  /*4d80*/  IADD3 R24, R0, -0x80, RZ ;  /* 0xffffff8000187810 */ /* 0x000fe20007ffe0ff */
[----:B------:R-:W-:Y:S01]  /*4d90*/  HADD2.F32 R0, -RZ, R39.H0_H0 ;  /* 0x20000027ff007230 */ /* 0x000fe20000004100 */
[----:B------:R-:W-:Y:S01]  /*4da0*/  IADD3 R38, R4, -0x80, RZ ;  /* 0xffffff8004267810 */ /* 0x000fe20007ffe0ff */
[----:B------:R-:W-:Y:S01]  /*4db0*/  HADD2.F32 R4, -RZ, R54.H0_H0 ;  /* 0x20000036ff047230 */ /* 0x000fe20000004100 */
[----:B------:R-:W-:Y:S01]  /*4dc0*/  SHF.R.U32.HI R25, RZ, 0x10, R25 ;  /* 0x00000010ff197819 */ /* 0x000fe20000011619 */
[----:B------:R3:W-:Y:S01]  /*4dd0*/  I2F.F16 R57, R24 ;  /* 0x0000001800397306 */ /* 0x0007e20000200c00 */
        /* <DEDUP_REMOVED lines=8> */
[----:B---3--:R-:W-:Y:S02]  /*4e60*/  HADD2.F32 R24, -RZ, R60.H0_H0 ;  /* 0x2000003cff187230 */ /* 0x008fe40000004100 */
[----:B------:R-:W-:Y:S01]  /*4e70*/  FFMA.FTZ R5, R5, R2, RZ ;  /* 0x0000000205057223 */ /* 0x000fe200000100ff */
[----:B------:R-:W-:Y:S01]  /*4e80*/  SHF.R.U32.HI R48, RZ, 0x8, R26 ;  /* 0x00000008ff307819 */ /* 0x000fe2000001161a */
[----:B------:R-:W-:Y:S01]  /*4e90*/  FFMA.FTZ R51, R22, R49, R51 ;  /* 0x0000003116337223 */ /* 0x000fe20000010033 */
[C---:B------:R-:W-:Y:S01]  /*4ea0*/  FFMA.FTZ R55, R49.reuse, R23, R50 ;  /* 0x0000001731377223 */ /* 0x040fe20000010032 */
[C---:B------:R-:W-:Y:S01]  /*4eb0*/  FFMA.FTZ R58, R49.reuse, R25, R54 ;  /* 0x00000019313a7223 */ /* 0x040fe20000010036 */
[----:B------:R-:W-:Y:S01]  /*4ec0*/  FFMA.FTZ R60, R49, R24, R5 ;  /* 0x00000018313c7223 */ /* 0x000fe20000010005 */
[----:B------:R-:W-:Y:S01]  /*4ed0*/  SHF.R.U32.HI R50, RZ, 0x8, R27 ;  /* 0x00000008ff327819 */ /* 0x000fe2000001161b */
[----:B------:R2:W-:Y:S01]  /*4ee0*/  I2F.F16 R61, R38 ;  /* 0x00000026003d7306 */ /* 0x0005e20000200c00 */
[----:B------:R-:W-:Y:S01]  /*4ef0*/  LOP3.LUT R49, R48, 0xff, RZ, 0xc0, !PT ;  /* 0x000000ff30317812 */ /* 0x000fe200078ec0ff */
[----:B------:R-:W-:Y:S01]  /*4f00*/  HADD2.F32 R5, -RZ, R63.H0_H0 ;  /* 0x2000003fff057230 */ /* 0x000fe20000004100 */
[----:B------:R-:W-:Y:S01]  /*4f10*/  IADD3 R48, R40, -0x80, RZ ;  /* 0xffffff8028307810 */ /* 0x000fe20007ffe0ff */
[----:B------:R-:W-:Y:S01]  /*4f20*/  HADD2.F32 R40, -RZ, R56.H0_H0 ;  /* 0x20000038ff287230 */ /* 0x000fe20000004100 */
[----:B------:R-:W-:Y:S01]  /*4f30*/  LOP3.LUT R50, R50, 0xff, RZ, 0xc0, !PT ;  /* 0x000000ff32327812 */ /* 0x000fe200078ec0ff */
[----:B0-----:R-:W-:Y:S01]  /*4f40*/  HADD2.F32 R42, -RZ, R42.H0_H0 ;  /* 0x2000002aff2a7230 */ /* 0x001fe20000004100 */
[----:B------:R-:W-:Y:S01]  /*4f50*/  LEA.HI R30, R26, 0xffffff80, RZ, 0x8 ;  /* 0xffffff801a1e7811 */ /* 0x000fe200078f40ff */
[----:B------:R0:W-:Y:S01]  /*4f60*/  I2F.F16 R62, R39 ;  /* 0x00000027003e7306 */ /* 0x0001e20000200c00 */
[----:B--2---:R-:W-:-:S02]  /*4f70*/  HADD2.F32 R38, -RZ, R59.H0_H0 ;  /* 0x2000003bff267230 */ /* 0x004fc40000004100 */
[----:B------:R-:W-:Y:S01]  /*4f80*/  FFMA.FTZ R54, R40, R52, R51 ;  /* 0x0000003428367223 */ /* 0x000fe20000010033 */
[----:B------:R-:W-:Y:S01]  /*4f90*/  IADD3 R49, R49, -0x80, RZ ;  /* 0xffffff8031317810 */ /* 0x000fe20007ffe0ff */
[C---:B------:R-:W-:Y:S01]  /*4fa0*/  FFMA.FTZ R51, R52.reuse, R5, R58 ;  /* 0x0000000534337223 */ /* 0x040fe2000001003a */
[----:B------:R-:W-:Y:S01]  /*4fb0*/  SHF.R.U32.HI R26, RZ, 0x10, R26 ;  /* 0x00000010ff1a7819 */ /* 0x000fe2000001161a */
[----:B------:R-:W-:Y:S01]  /*4fc0*/  FFMA.FTZ R56, R52, R38, R55 ;  /* 0x0000002634387223 */ /* 0x000fe20000010037 */
[----:B------:R-:W-:Y:S01]  /*4fd0*/  IADD3 R50, R50, -0x80, RZ ;  /* 0xffffff8032327810 */ /* 0x000fe20007ffe0ff */
[----:B------:R2:W-:Y:S01]  /*4fe0*/  I2F.F16 R63, R48 ;  /* 0x00000030003f7306 */ /* 0x0005e20000200c00 */
[----:B0-----:R-:W-:Y:S01]  /*4ff0*/  HADD2.F32 R39, -RZ, R64.H0_H0 ;  /* 0x20000040ff277230 */ /* 0x001fe20000004100 */
[----:B------:R-:W-:Y:S01]  /*5000*/  LOP3.LUT R26, R26, 0xff, RZ, 0xc0, !PT ;  /* 0x000000ff1a1a7812 */ /* 0x000fe200078ec0ff */
[----:B------:R-:W-:Y:S01]  /*5010*/  FFMA.FTZ R54, R37, R53, R54 ;  /* 0x0000003525367223 */ /* 0x000fe20000010036 */
[----:B------:R-:W-:Y:S01]  /*5020*/  LEA.HI R31, R27, 0xffffff80, RZ, 0x8 ;  /* 0xffffff801b1f7811 */ /* 0x000fe200078f40ff */
[C---:B------:R-:W-:Y:S01]  /*5030*/  FFMA.FTZ R58, R53.reuse, R36, R56 ;  /* 0x00000024353a7223 */ /* 0x040fe20000010038 */
[----:B------:R-:W-:Y:S01]  /*5040*/  FFMA.FTZ R52, R52, R39, R60 ;  /* 0x0000002734347223 */ /* 0x000fe2000001003c */
[C---:B------:R-:W-:Y:S01]  /*5050*/  FFMA.FTZ R60, R53.reuse, R34, R51 ;  /* 0x00000022353c7223 */ /* 0x040fe20000010033 */
[----:B------:R-:W0:Y:S01]  /*5060*/  I2F.F16 R43, R43 ;  /* 0x0000002b002b7306 */ /* 0x000e220000200c00 */
[----:B--2---:R-:W-:Y:S01]  /*5070*/  SHF.R.U32.HI R48, RZ, 0x10, R27 ;  /* 0x00000010ff307819 */ /* 0x004fe2000001161b */
[----:B------:R-:W-:Y:S01]  /*5080*/  FFMA.FTZ R59, R53, R35, R52 ;  /* 0x00000023353b7223 */ /* 0x000fe20000010034 */
[--C-:B-1----:R-:W-:Y:S01]  /*5090*/  HADD2.F32 R51, -RZ, R20.reuse.H0_H0 ;  /* 0x20000014ff337230 */ /* 0x102fe20000004100 */
[----:B------:R-:W-:Y:S01]  /*50a0*/  IADD3 R27, R26, -0x80, RZ ;  /* 0xffffff801a1b7810 */ /* 0x000fe20007ffe0ff */
[----:B------:R-:W-:Y:S01]  /*50b0*/  HADD2.F32 R52, -RZ, R20.H1_H1 ;  /* 0x30000014ff347230 */ /* 0x000fe20000004100 */
[----:B------:R-:W-:Y:S01]  /*50c0*/  LOP3.LUT R48, R48, 0xff, RZ, 0xc0, !PT ;  /* 0x000000ff30307812 */ /* 0x000fe200078ec0ff */
[----:B------:R-:W-:Y:S01]  /*50d0*/  HADD2.F32 R26, -RZ, R65.H0_H0 ;  /* 0x20000041ff1a7230 */ /* 0x000fe20000004100 */
[----:B------:R1:W2:Y:S01]  /*50e0*/  I2F.F16 R55, R49 ;  /* 0x0000003100377306 */ /* 0x0002a20000200c00 */
[--C-:B------:R-:W-:Y:S01]  /*50f0*/  HADD2.F32 R56, -RZ, R21.reuse.H0_H0 ;  /* 0x20000015ff387230 */ /* 0x100fe20000004100 */
[----:B------:R-:W-:Y:S01]  /*5100*/  IADD3 R20, R48, -0x80, RZ ;  /* 0xffffff8030147810 */ /* 0x000fe20007ffe0ff */
[----:B------:R-:W-:-:S02]  /*5110*/  HADD2.F32 R53, -RZ, R21.H1_H1 ;  /* 0x30000015ff357230 */ /* 0x000fc40000004100 */
[----:B------:R-:W-:Y:S01]  /*5120*/  FFMA.FTZ R21, R41, R51, R54 ;  /* 0x0000003329157223 */ /* 0x000fe20000010036 */
[----:B------:R-:W-:Y:S01]  /*5130*/  FFMA.FTZ R54, R51, R26, R59 ;  /* 0x0000001a33367223 */ /* 0x000fe2000001003b */
[----:B0-----:R-:W-:Y:S01]  /*5140*/  HADD2.F32 R43, -RZ, R43.H0_H0 ;  /* 0x2000002bff2b7230 */ /* 0x001fe20000004100 */
[----:B------:R0:W3:Y:S01]  /*5150*/  I2F.F16 R66, R50 ;  /* 0x0000003200427306 */ /* 0x0000e20000200c00 */
[----:B-1----:R-:W-:Y:S02]  /*5160*/  HADD2.F32 R49, -RZ, R62.H0_H0 ;  /* 0x2000003eff317230 */ /* 0x002fe40000004100 */
[----:B--2---:R-:W-:-:S05]  /*5170*/  HADD2.F32 R48, -RZ, R55.H0_H0 ;  /* 0x20000037ff307230 */ /* 0x004fca0000004100 */
[----:B------:R3:W1:Y:S01]  /*5180*/  I2F.F16 R64, R27 ;  /* 0x0000001b00407306 */ /* 0x0006620000200c00 */
[----:B0-----:R-:W-:Y:S02]  /*5190*/  HADD2.F32 R50, -RZ, R57.H0_H0 ;  /* 0x20000039ff327230 */ /* 0x001fe40000004100 */
[C---:B------:R-:W-:Y:S01]  /*51a0*/  FFMA.FTZ R55, R51.reuse, R42, R58 ;  /* 0x0000002a33377223 */ /* 0x040fe2000001003a */
[----:B------:R-:W-:Y:S02]  /*51b0*/  FFMA.FTZ R57, R51, R43, R60 ;  /* 0x0000002b33397223 */ /* 0x000fe4000001003c */
[----:B------:R-:W-:Y:S01]  /*51c0*/  FFMA.FTZ R21, R50, R52, R21 ;  /* 0x0000003432157223 */ /* 0x000fe20000010015 */
[C---:B------:R-:W-:Y:S01]  /*51d0*/  FFMA.FTZ R55, R52.reuse, R49, R55 ;  /* 0x0000003134377223 */ /* 0x040fe20000010037 */
[----:B------:R-:W0:Y:S01]  /*51e0*/  I2F.F16 R20, R20 ;  /* 0x0000001400147306 */ /* 0x000e220000200c00 */
[----:B---3--:R-:W-:Y:S02]  /*51f0*/  HADD2.F32 R27, -RZ, R66.H0_H0 ;  /* 0x20000042ff1b7230 */ /* 0x008fe40000004100 */
[----:B------:R-:W-:-:S03]  /*5200*/  FFMA.FTZ R57, R52, R48, R57 ;  /* 0x0000003034397223 */ /* 0x000fc60000010039 */
[----:B------:R-:W-:Y:S01]  /*5210*/  FFMA.FTZ R51, R52, R27, R54 ;  /* 0x0000001b34337223 */ /* 0x000fe20000010036 */
[----:B------:R-:W-:Y:S01]  /*5220*/  HADD2.F32 R52, -RZ, R61.H0_H0 ;  /* 0x2000003dff347230 */ /* 0x000fe20000004100 */
[----:B------:R-:W2:Y:S01]  /*5230*/  I2F.F16 R28, R28 ;  /* 0x0000001c001c7306 */ /* 0x000ea20000200c00 */
[----:B------:R-:W-:Y:S02]  /*5240*/  HADD2.F32 R54, -RZ, R63.H0_H0 ;  /* 0x2000003fff367230 */ /* 0x000fe40000004100 */
[----:B-1----:R-:W-:Y:S02]  /*5250*/  HADD2.F32 R64, -RZ, R64.H0_H0 ;  /* 0x20000040ff407230 */ /* 0x002fe40000004100 */
[----:B0-----:R-:W-:-:S03]  /*5260*/  HADD2.F32 R58, -RZ, R20.H0_H0 ;  /* 0x20000014ff3a7230 */ /* 0x001fc60000004100 */
        /* <DEDUP_REMOVED lines=12> */
[C---:B------:R-:W-:Y:S01]  /*5330*/  FFMA.FTZ R30, R56.reuse, R64, R57 ;  /* 0x00000040381e7223 */ /* 0x040fe20000010039 */
[----:B------:R-:W-:Y:S01]  /*5340*/  FFMA.FTZ R56, R56, R58, R51 ;  /* 0x0000003a38387223 */ /* 0x000fe20000010033 */
[----:B------:R-:W-:Y:S02]  /*5350*/  FMUL.FTZ R28, R33, R28 ;  /* 0x0000001c211c7220 */ /* 0x000fe40000410000 */
[----:B------:R-:W-:Y:S01]  /*5360*/  FFMA.FTZ R21, R53, R67, R30 ;  /* 0x0000004335157223 */ /* 0x000fe2000001001e */
[----:B0-----:R-:W-:-:S03]  /*5370*/  HADD2.F32 R61, -RZ, R31.H0_H0 ;  /* 0x2000001fff3d7230 */ /* 0x001fc60000004100 */
[----:B------:R-:W-:Y:S01]  /*5380*/  FMUL.FTZ R21, R46, R21 ;  /* 0x000000152e157220 */ /* 0x000fe20000410000 */
[----:B------:R-:W-:Y:S01]  /*5390*/  F2FP.F16.F32.PACK_AB R28, RZ, R28 ;  /* 0x0000001cff1c723e */ /* 0x000fe200000000ff */
[----:B------:R-:W-:-:S03]  /*53a0*/  FFMA.FTZ R56, R53, R61, R56 ;  /* 0x0000003d35387223 */ /* 0x000fc60000010038 */
        /* <DEDUP_REMOVED lines=62> */
.L_x_3091:
[----:B------:R-:W-:Y:S01]  /*5790*/  IADD3 R32, R32, 0x20, RZ ;  /* 0x0000002020207810 */ /* 0x000fe20007ffe0ff */
[----:B------:R-:W-:Y:S01]  /*57a0*/  UIADD3 UR4, UR4, 0x40, URZ ;  /* 0x0000004004047890 */ /* 0x000fe2000fffe03f */
[----:B------:R-:W-:Y:S02]  /*57b0*/  IMAD.WIDE R44, R8, 0x8, R44 ;  /* 0x00000008082c7825 */ /* 0x000fe400078e022c */
[C---:B------:R-:W-:Y:S02]  /*57c0*/  ISETP.GE.AND P0, PT, R32.reuse, UR5, PT ;  /* 0x0000000520007c0c */ /* 0x040fe4000bf06270 */
[----:B------:R-:W-:Y:S01]  /*57d0*/  ISETP.LT.AND P2, PT, R32, R17, PT ;  /* 0x000000112000720c */ /* 0x000fe20003f41270 */
[----:B------:R-:W-:-:S12]  /*57e0*/  IMAD.WIDE R34, R8, 0x8, R6 ;  /* 0x0000000808227825 */ /* 0x000fd800078e0206 */
[----:B------:R-:W-:Y:S05]  /*57f0*/  @!P0 BRA P2, `(.L_x_3092) ;  /* 0xffffffc000388947 */ /* 0x000fea000103ffff */
.L_x_3087:
[----:B------:R-:W-:Y:S01]  /*5800*/  ISETP.GE.AND P0, PT, R32, R17, PT ;  /* 0x000000112000720c */ /* 0x000fe20003f06270 */
[----:B------:R-:W-:-:S03]  /*5810*/  ULDC UR5, c[0x0][0x25c] ;  /* 0x0000970000057ab9 */ /* 0x000fc60000000800 */
[----:B------:R-:W-:-:S13]  /*5820*/  ISETP.GE.OR P0, PT, R32, UR5, P0 ;  /* 0x0000000520007c0c */ /* 0x000fda0008706670 */
[----:B------:R-:W-:Y:S05]  /*5830*/  @P0 BRA `(.L_x_3093) ;  /* 0x0000001c004c0947 */ /* 0x000fea0003800000 */
[----:B------:R-:W1:Y:S01]  /*5840*/  LDC R0, c[0x0][0x23c] ;  /* 0x00008f00ff007b82 */ /* 0x000e620000000800 */
[----:B------:R-:W-:Y:S01]  /*5850*/  SHF.R.S32.HI R55, RZ, 0x1f, R8 ;  /* 0x0000001fff377819 */ /* 0x000fe20000011408 */
[----:B------:R-:W-:-:S06]  /*5860*/  ULDC UR5, c[0x0][0x25c] ;  /* 0x0000970000057ab9 */ /* 0x000fcc0000000800 */
.L_x_3096:
[----:B-----5:R2:W5:Y:S01]  /*5870*/  LDG.E.128.CONSTANT R24, desc[UR6][R34.64] ;  /* 0x0000000622187981 */ /* 0x020562000c1e9d00 */
[----:B-1----:R-:W-:Y:S01]  /*5880*/  MOV R8, R0 ;  /* 0x0000000000087202 */ /* 0x002fe20000000f00 */
[----:B------:R-:W-:Y:S06]  /*5890*/  @!P1 BRA `(.L_x_3094) ;  /* 0x0000000c00809947 */ /* 0x000fec0003800000 */
[----:B------:R-:W-:-:S04]  /*58a0*/  IMAD.WIDE R20, R8, 0x4, R34 ;  /* 0x0000000408147825 */ /* 0x000fc800078e0222 */
[----:B------:R-:W-:Y:S02]  /*58b0*/  IMAD.WIDE R4, R8, 0x4, R20 ;  /* 0x0000000408047825 */ /* 0x000fe400078e0214 */
[----:B------:R-:W3:Y:S04]  /*58c0*/  LDG.E.128.CONSTANT R20, desc[UR6][R20.64] ;  /* 0x0000000614147981 */ /* 0x000ee8000c1e9d00 */
[----:B0-----:R-:W4:Y:S01]  /*58d0*/  LDG.E.128.CONSTANT R4, desc[UR6][R4.64] ;  /* 0x0000000604047981 */ /* 0x001f22000c1e9d00 */
[----:B-----5:R-:W-:Y:S02]  /*58e0*/  SHF.R.U32.HI R3, RZ, 0xc, R24 ;  /* 0x0000000cff037819 */ /* 0x020fe40000011618 */
        /* <DEDUP_REMOVED lines=19> */
[----:B------:R-:W-:-:S04]  /*5a20*/  LOP3.LUT R54, R54, 0x3f003f, RZ, 0xc0, !PT ;  /* 0x003f003f36367812 */ /* 0x000fc800078ec0ff */
        /* <DEDUP_REMOVED lines=19> */
[----:B------:R-:W-:Y:S02]  /*5b60*/  SHF.R.U32.HI R24, RZ, 0x6, R7 ;  /* 0x00000006ff187819 */ /* 0x000fe40000011607 */
[----:B------:R-:W-:Y:S02]  /*5b70*/  LOP3.LUT R5, R36, 0xf000f, RZ, 0xc0, !PT ;  /* 0x000f000f24057812 */ /* 0x000fe400078ec0ff */
[----:B------:R-:W-:Y:S02]  /*5b80*/  LOP3.LUT R7, R40, 0xf000f, RZ, 0xc0, !PT ;  /* 0x000f000f28077812 */ /* 0x000fe400078ec0ff */
[----:B------:R-:W-:Y:S02]  /*5b90*/  LOP3.LUT R3, R3, 0x300030, R26, 0xf8, !PT ;  /* 0x0030003003037812 */ /* 0x000fe400078ef81a */
[----:B------:R-:W-:-:S02]  /*5ba0*/  LOP3.LUT R27, R28, 0x300030, R27, 0xf8, !PT ;  /* 0x003000301c1b7812 */ /* 0x000fc400078ef81b */
[----:B------:R-:W-:Y:S02]  /*5bb0*/  LOP3.LUT R28, R5, 0x300030, R4, 0xf8, !PT ;  /* 0x00300030051c7812 */ /* 0x000fe400078ef804 */
[----:B------:R-:W-:Y:S02]  /*5bc0*/  LOP3.LUT R26, R7, 0x300030, R6, 0xf8, !PT ;  /* 0x00300030071a7812 */ /* 0x000fe400078ef806 */
[----:B------:R-:W0:Y:S01]  /*5bd0*/  LDS.128 R4, [UR4] ;  /* 0x00000004ff047984 */ /* 0x000e220008000c00 */
[--C-:B---3--:R-:W-:Y:S02]  /*5be0*/  SHF.R.U32.HI R36, RZ, 0xc, R20.reuse ;  /* 0x0000000cff247819 */ /* 0x108fe40000011614 */
[----:B------:R-:W-:Y:S02]  /*5bf0*/  LOP3.LUT R47, R20, 0x3f003f, RZ, 0xc0, !PT ;  /* 0x003f003f142f7812 */ /* 0x000fe400078ec0ff */
[----:B------:R-:W-:Y:S02]  /*5c00*/  SHF.R.U32.HI R49, RZ, 0x6, R20 ;  /* 0x00000006ff317819 */ /* 0x000fe40000011614 */
[----:B------:R-:W-:-:S02]  /*5c10*/  SHF.R.U32.HI R20, RZ, 0xc, R21 ;  /* 0x0000000cff147819 */ /* 0x000fc40000011615 */
[----:B------:R-:W-:Y:S02]  /*5c20*/  LOP3.LUT R50, R21, 0x3f003f, RZ, 0xc0, !PT ;  /* 0x003f003f15327812 */ /* 0x000fe400078ec0ff */
[----:B------:R-:W-:Y:S02]  /*5c30*/  SHF.R.U32.HI R51, RZ, 0x6, R21 ;  /* 0x00000006ff337819 */ /* 0x000fe40000011615 */
[----:B------:R-:W-:Y:S02]  /*5c40*/  LOP3.LUT R36, R36, 0xf000f, RZ, 0xc0, !PT ;  /* 0x000f000f24247812 */ /* 0x000fe400078ec0ff */
[----:B------:R-:W-:Y:S02]  /*5c50*/  LOP3.LUT R21, R20, 0xf000f, RZ, 0xc0, !PT ;  /* 0x000f000f14157812 */ /* 0x000fe400078ec0ff */
[----:B------:R-:W-:Y:S02]  /*5c60*/  LOP3.LUT R36, R36, 0x300030, R37, 0xf8, !PT ;  /* 0x0030003024247812 */ /* 0x000fe400078ef825 */
[----:B------:R-:W-:-:S02]  /*5c70*/  LOP3.LUT R37, R21, 0x300030, R38, 0xf8, !PT ;  /* 0x0030003015257812 */ /* 0x000fc400078ef826 */
[--C-:B------:R-:W-:Y:S02]  /*5c80*/  SHF.R.U32.HI R40, RZ, 0xc, R22.reuse ;  /* 0x0000000cff287819 */ /* 0x100fe40000011616 */
[----:B------:R-:W-:Y:S02]  /*5c90*/  LOP3.LUT R21, R44, 0x64006400, RZ, 0xfc, !PT ;  /* 0x640064002c157812 */ /* 0x000fe400078efcff */
[----:B------:R-:W-:Y:S02]  /*5ca0*/  LOP3.LUT R52, R22, 0x3f003f, RZ, 0xc0, !PT ;  /* 0x003f003f16347812 */ /* 0x000fe400078ec0ff */
[----:B------:R-:W-:Y:S02]  /*5cb0*/  SHF.R.U32.HI R53, RZ, 0x6, R22 ;  /* 0x00000006ff357819 */ /* 0x000fe40000011616 */
[----:B------:R-:W-:Y:S02]  /*5cc0*/  LOP3.LUT R56, R23, 0x3f003f, RZ, 0xc0, !PT ;  /* 0x003f003f17387812 */ /* 0x000fe400078ec0ff */
[----:B------:R-:W-:-:S02]  /*5cd0*/  SHF.R.U32.HI R57, RZ, 0x6, R23 ;  /* 0x00000006ff397819 */ /* 0x000fc40000011617 */
[----:B------:R-:W-:Y:S02]  /*5ce0*/  SHF.R.U32.HI R22, RZ, 0xc, R23 ;  /* 0x0000000cff167819 */ /* 0x000fe40000011617 */
[----:B------:R-:W-:Y:S02]  /*5cf0*/  LOP3.LUT R23, R40, 0xf000f, RZ, 0xc0, !PT ;  /* 0x000f000f28177812 */ /* 0x000fe400078ec0ff */
[----:B------:R-:W-:Y:S01]  /*5d00*/  LOP3.LUT R44, R43, 0x64006400, RZ, 0xfc, !PT ;  /* 0x640064002b2c7812 */ /* 0x000fe200078efcff */
[----:B------:R-:W-:Y:S01]  /*5d10*/  HADD2 R43, R21, -1056, -1056 ;  /* 0xe420e420152b7430 */ /* 0x000fe20000000000 */
[----:B------:R-:W-:Y:S02]  /*5d20*/  LOP3.LUT R20, R42, 0x64006400, RZ, 0xfc, !PT ;  /* 0x640064002a147812 */ /* 0x000fe400078efcff */
[----:B------:R-:W-:Y:S02]  /*5d30*/  LOP3.LUT R38, R23, 0x300030, R46, 0xf8, !PT ;  /* 0x0030003017267812 */ /* 0x000fe400078ef82e */
[----:B------:R-:W-:-:S02]  /*5d40*/  LOP3.LUT R42, R41, 0x64006400, RZ, 0xfc, !PT ;  /* 0x64006400292a7812 */ /* 0x000fc400078efcff */
[----:B------:R-:W-:Y:S01]  /*5d50*/  LOP3.LUT R46, R45, 0x64006400, RZ, 0xfc, !PT ;  /* 0x640064002d2e7812 */ /* 0x000fe200078efcff */
[----:B------:R-:W-:Y:S01]  /*5d60*/  HADD2 R41, R20, -1056, -1056 ;  /* 0xe420e42014297430 */ /* 0x000fe20000000000 */
[-C--:B0-----:R-:W-:Y:S02]  /*5d70*/  HFMA2.MMA R21, R39, R4.reuse, RZ ;  /* 0x0000000427157235 */ /* 0x081fe400000000ff */
[----:B------:R-:W-:Y:S01]  /*5d80*/  HFMA2.MMA R23, R43, R4, RZ ;  /* 0x000000042b177235 */ /* 0x000fe200000000ff */
[----:B------:R-:W-:Y:S01]  /*5d90*/  LOP3.LUT R59, R22, 0xf000f, RZ, 0xc0, !PT ;  /* 0x000f000f163b7812 */ /* 0x000fe200078ec0ff */
[----:B------:R-:W-:Y:S02]  /*5da0*/  HADD2 R42, R42, -1056, -1056 ;  /* 0xe420e4202a2a7430 */ /* 0x000fe40000000000 */
[----:B------:R-:W-:Y:S02]  /*5db0*/  HADD2 R46, R46, -1056, -1056 ;  /* 0xe420e4202e2e7430 */ /* 0x000fe40000000000 */
[----:B------:R-:W-:-:S02]  /*5dc0*/  HFMA2 R22, R41, R4, RZ.H0_H0 ;  /* 0x0000000429167231 */ /* 0x000fc400000400ff */
[----:B------:R-:W-:Y:S01]  /*5dd0*/  HADD2 R44, R44, -1056, -1056 ;  /* 0xe420e4202c2c7430 */ /* 0x000fe20000000000 */
[----:B------:R-:W-:Y:S01]  /*5de0*/  LOP3.LUT R40, R59, 0x300030, R58, 0xf8, !PT ;  /* 0x003000303b287812 */ /* 0x000fe200078ef83a */
[-C--:B------:R-:W-:Y:S02]  /*5df0*/  HFMA2.MMA R58, R42, R5.reuse, R21 ;  /* 0x000000052a3a7235 */ /* 0x080fe40000000015 */
[-C--:B------:R-:W-:Y:S01]  /*5e00*/  HFMA2 R59, R44, R5.reuse, R22 ;  /* 0x000000052c3b7231 */ /* 0x080fe20000000016 */
        /* <DEDUP_REMOVED lines=33> */
[-C--:B0-----:R-:W-:Y:S01]  /*6020*/  HFMA2.MMA R58, R9, R20.reuse, R58 ;  /* 0x00000014093a7235 */ /* 0x081fe2000000003a */
        /* <DEDUP_REMOVED lines=12> */
[----:B------:R-:W-:Y:S01]  /*60f0*/  LOP3.LUT R30, R30, 0x3f003f, RZ, 0xc0, !PT ;  /* 0x003f003f1e1e7812 */ /* 0x000fe200078ec0ff */
[----:B------:R-:W-:Y:S01]  /*6100*/  HADD2 R57, R3, -1056, -1056 ;  /* 0xe420e42003397430 */ /* 0x000fe20000000000 */
        /* <DEDUP_REMOVED lines=13> */
[----:B------:R-:W-:Y:S01]  /*61e0*/  LOP3.LUT R38, R38, 0x64006400, RZ, 0xfc, !PT ;  /* 0x6400640026267812 */ /* 0x000fe200078efcff */
[----:B------:R-:W-:Y:S01]  /*61f0*/  HFMA2 R61, R50, R7, R61 ;  /* 0x00000007323d7231 */ /* 0x000fe2000000003d */
        /* <DEDUP_REMOVED lines=10> */
[----:B------:R-:W-:-:S02]  /*62a0*/  HADD2 R37, R38, -1056, -1056 ;  /* 0xe420e42026257430 */ /* 0x000fc40000000000 */
[-C--:B------:R-:W-:Y:S02]  /*62b0*/  HFMA2 R59, R2, R21.reuse, R59 ;  /* 0x00000015023b7231 */ /* 0x080fe4000000003b */
[----:B------:R-:W-:Y:S01]  /*62c0*/  HADD2 R62, R27, -1056, -1056 ;  /* 0xe420e4201b3e7430 */ /* 0x000fe20000000000 */
[----:B------:R-:W-:Y:S01]  /*62d0*/  LOP3.LUT R40, R40, 0x64006400, RZ, 0xfc, !PT ;  /* 0x6400640028287812 */ /* 0x000fe200078efcff */
[-C--:B------:R-:W-:Y:S01]  /*62e0*/  HFMA2.MMA R58, R63, R23.reuse, R58 ;  /* 0x000000173f3a7235 */ /* 0x080fe2000000003a */
[----:B------:R-:W-:Y:S02]  /*62f0*/  HFMA2 R61, R64, R21, R61 ;  /* 0x00000015403d7231 */ /* 0x000fe4000000003d */
[----:B------:R-:W-:Y:S01]  /*6300*/  HADD2 R69, R26, -1056, -1056 ;  /* 0xe420e4201a457430 */ /* 0x000fe20000000000 */
[----:B------:R-:W-:Y:S01]  /*6310*/  HFMA2.MMA R60, R37, R23, R60 ;  /* 0x00000017253c7235 */ /* 0x000fe2000000003c */
[-C--:B------:R-:W-:Y:S02]  /*6320*/  HFMA2 R59, R62, R22.reuse, R59 ;  /* 0x000000163e3b7231 */ /* 0x080fe4000000003b */
        /* <DEDUP_REMOVED lines=55> */
.L_x_3094:
[----:B------:R-:W-:Y:S05]  /*66a0*/  @!P1 BRA `(.L_x_3095) ;  /* 0x0000000c00909947 */ /* 0x000fea0003800000 */
[----:B------:R-:W-:Y:S02]  /*66b0*/  IMAD R5, R55, 0xc, RZ ;  /* 0x0000000c37057824 */ /* 0x000fe400078e02ff */
[----:B------:R-:W-:-:S05]  /*66c0*/  IMAD.WIDE.U32 R2, R8, 0xc, R34 ;  /* 0x0000000c08027825 */ /* 0x000fca00078e0022 */
[----:B------:R-:W-:-:S03]  /*66d0*/  IADD3 R3, R3, R5, RZ ;  /* 0x0000000503037210 */ /* 0x000fc60007ffe0ff */
[C---:B------:R-:W-:Y:S02]  /*66e0*/  IMAD.WIDE R20, R8.reuse, 0x4, R2 ;  /* 0x0000000408147825 */ /* 0x040fe400078e0202 */
[----:B-----5:R-:W3:Y:S02]  /*66f0*/  LDG.E.128.CONSTANT R24, desc[UR6][R2.64] ;  /* 0x0000000602187981 */ /* 0x020ee4000c1e9d00 */
[----:B------:R-:W-:Y:S02]  /*6700*/  IMAD.WIDE R4, R8, 0x4, R20 ;  /* 0x0000000408047825 */ /* 0x000fe400078e0214 */
[----:B------:R-:W4:Y:S04]  /*6710*/  LDG.E.128.CONSTANT R20, desc[UR6][R20.64] ;  /* 0x0000000614147981 */ /* 0x000f28000c1e9d00 */
[----:B0-----:R-:W2:Y:S01]  /*6720*/  LDG.E.128.CONSTANT R4, desc[UR6][R4.64] ;  /* 0x0000000604047981 */ /* 0x001ea2000c1e9d00 */
[----:B------:R-:W-:-:S02]  /*6730*/  ISETP.GE.AND P0, PT, R16, 0x2, PT ;  /* 0x000000021000780c */ /* 0x000fc40003f06270 */
[----:B------:R-:W-:Y:S02]  /*6740*/  PRMT R15, R15, 0x5410, R14 ;  /* 0x000054100f0f7816 */ /* 0x000fe4000000000e */
[----:B------:R-:W-:Y:S02]  /*6750*/  PRMT R13, R13, 0x5410, R12 ;  /* 0x000054100d0d7816 */ /* 0x000fe4000000000c */
[--C-:B---3--:R-:W-:Y:S02]  /*6760*/  SHF.R.U32.HI R40, RZ, 0xc, R26.reuse ;  /* 0x0000000cff287819 */ /* 0x108fe4000001161a */
[----:B------:R-:W-:Y:S02]  /*6770*/  LOP3.LUT R44, R26, 0x3f003f, RZ, 0xc0, !PT ;  /* 0x003f003f1a2c7812 */ /* 0x000fe400078ec0ff */
[----:B------:R-:W-:Y:S02]  /*6780*/  SHF.R.U32.HI R45, RZ, 0x6, R26 ;  /* 0x00000006ff2d7819 */ /* 0x000fe4000001161a */
[----:B------:R-:W-:-:S02]  /*6790*/  SHF.R.U32.HI R28, RZ, 0xc, R24 ;  /* 0x0000000cff1c7819 */ /* 0x000fc40000011618 */
[----:B------:R-:W-:Y:S02]  /*67a0*/  SHF.R.U32.HI R26, RZ, 0xc, R27 ;  /* 0x0000000cff1a7819 */ /* 0x000fe4000001161b */
[--C-:B------:R-:W-:Y:S02]  /*67b0*/  SHF.R.U32.HI R36, RZ, 0xc, R25.reuse ;  /* 0x0000000cff247819 */ /* 0x100fe40000011619 */
[----:B------:R-:W-:Y:S02]  /*67c0*/  LOP3.LUT R42, R25, 0x3f003f, RZ, 0xc0, !PT ;  /* 0x003f003f192a7812 */ /* 0x000fe400078ec0ff */
[----:B------:R-:W-:Y:S02]  /*67d0*/  SHF.R.U32.HI R43, RZ, 0x6, R25 ;  /* 0x00000006ff2b7819 */ /* 0x000fe40000011619 */
[--C-:B--2---:R-:W-:Y:S02]  /*67e0*/  SHF.R.U32.HI R3, RZ, 0x8, R4.reuse ;  /* 0x00000008ff037819 */ /* 0x104fe40000011604 */
[----:B------:R-:W-:-:S02]  /*67f0*/  SHF.R.U32.HI R37, RZ, 0xa, R4 ;  /* 0x0000000aff257819 */ /* 0x000fc40000011604 */
[----:B------:R-:W-:Y:S02]  /*6800*/  LOP3.LUT R31, R4, 0x3f003f, RZ, 0xc0, !PT ;  /* 0x003f003f041f7812 */ /* 0x000fe400078ec0ff */
[----:B------:R-:W-:Y:S02]  /*6810*/  SHF.R.U32.HI R33, RZ, 0x6, R4 ;  /* 0x00000006ff217819 */ /* 0x000fe40000011604 */
        /* <DEDUP_REMOVED lines=19> */
[----:B------:R-:W-:Y:S02]  /*6950*/  LOP3.LUT R3, R28, 0x300030, R3, 0xf8, !PT ;  /* 0x003000301c037812 */ /* 0x000fe400078ef803 */
[----:B------:R-:W-:Y:S02]  /*6960*/  LOP3.LUT R28, R5, 0x300030, R4, 0xf8, !PT ;  /* 0x00300030051c7812 */ /* 0x000fe400078ef804 */
[----:B------:R-:W-:-:S02]  /*6970*/  LOP3.LUT R26, R7, 0x300030, R6, 0xf8, !PT ;  /* 0x00300030071a7812 */ /* 0x000fc400078ef806 */
[----:B------:R-:W0:Y:S01]  /*6980*/  LDS.128 R4, [UR4+0x20] ;  /* 0x00002004ff047984 */ /* 0x000e220008000c00 */
[----:B------:R-:W-:Y:S02]  /*6990*/  LOP3.LUT R36, R36, 0xf000f, RZ, 0xc0, !PT ;  /* 0x000f000f24247812 */ /* 0x000fe400078ec0ff */
[----:B----4-:R-:W-:Y:S02]  /*69a0*/  LOP3.LUT R47, R20, 0x3f003f, RZ, 0xc0, !PT ;  /* 0x003f003f142f7812 */ /* 0x010fe400078ec0ff */
[----:B------:R-:W-:Y:S02]  /*69b0*/  LOP3.LUT R27, R36, 0x300030, R27, 0xf8, !PT ;  /* 0x00300030241b7812 */ /* 0x000fe400078ef81b */
[--C-:B------:R-:W-:Y:S02]  /*69c0*/  SHF.R.U32.HI R36, RZ, 0xc, R20.reuse ;  /* 0x0000000cff247819 */ /* 0x100fe40000011614 */
        /* <DEDUP_REMOVED lines=11> */
[----:B------:R-:W-:Y:S02]  /*6a80*/  LOP3.LUT R21, R44, 0x64006400, RZ, 0xfc, !PT ;  /* 0x640064002c157812 */ /* 0x000fe400078efcff */
[----:B------:R-:W-:Y:S02]  /*6a90*/  LOP3.LUT R52, R22, 0x3f003f, RZ, 0xc0, !PT ;  /* 0x003f003f16347812 */ /* 0x000fe400078ec0ff */
[----:B------:R-:W-:-:S02]  /*6aa0*/  SHF.R.U32.HI R53, RZ, 0x6, R22 ;  /* 0x00000006ff357819 */ /* 0x000fc40000011616 */
[----:B------:R-:W-:Y:S02]  /*6ab0*/  LOP3.LUT R56, R23, 0x3f003f, RZ, 0xc0, !PT ;  /* 0x003f003f17387812 */ /* 0x000fe400078ec0ff */
[--C-:B------:R-:W-:Y:S02]  /*6ac0*/  SHF.R.U32.HI R57, RZ, 0x6, R23.reuse ;  /* 0x00000006ff397819 */ /* 0x100fe40000011617 */
[----:B------:R-:W-:Y:S01]  /*6ad0*/  SHF.R.U32.HI R22, RZ, 0xc, R23 ;  /* 0x0000000cff167819 */ /* 0x000fe20000011617 */
[----:B------:R-:W-:Y:S01]  /*6ae0*/  HADD2 R39, R39, -1056, -1056 ;  /* 0xe420e42027277430 */ /* 0x000fe20000000000 */
[----:B------:R-:W-:Y:S02]  /*6af0*/  LOP3.LUT R23, R40, 0xf000f, RZ, 0xc0, !PT ;  /* 0x000f000f28177812 */ /* 0x000fe400078ec0ff */
[----:B------:R-:W-:Y:S01]  /*6b00*/  LOP3.LUT R44, R43, 0x64006400, RZ, 0xfc, !PT ;  /* 0x640064002b2c7812 */ /* 0x000fe200078efcff */
[----:B------:R-:W-:Y:S01]  /*6b10*/  HADD2 R43, R21, -1056, -1056 ;  /* 0xe420e420152b7430 */ /* 0x000fe20000000000 */
[----:B------:R-:W-:-:S02]  /*6b20*/  LOP3.LUT R41, R41, 0x3f003f, RZ, 0xc0, !PT ;  /* 0x003f003f29297812 */ /* 0x000fc400078ec0ff */
[----:B------:R-:W-:Y:S02]  /*6b30*/  LOP3.LUT R45, R45, 0x3f003f, RZ, 0xc0, !PT ;  /* 0x003f003f2d2d7812 */ /* 0x000fe400078ec0ff */
[----:B------:R-:W-:Y:S02]  /*6b40*/  LOP3.LUT R20, R42, 0x64006400, RZ, 0xfc, !PT ;  /* 0x640064002a147812 */ /* 0x000fe400078efcff */
[----:B------:R-:W-:Y:S02]  /*6b50*/  LOP3.LUT R38, R23, 0x300030, R46, 0xf8, !PT ;  /* 0x0030003017267812 */ /* 0x000fe400078ef82e */
[----:B------:R-:W-:Y:S02]  /*6b60*/  LOP3.LUT R42, R41, 0x64006400, RZ, 0xfc, !PT ;  /* 0x64006400292a7812 */ /* 0x000fe400078efcff */
[----:B------:R-:W-:Y:S01]  /*6b70*/  LOP3.LUT R46, R45, 0x64006400, RZ, 0xfc, !PT ;  /* 0x640064002d2e7812 */ /* 0x000fe200078efcff */
[----:B------:R-:W-:Y:S01]  /*6b80*/  HADD2 R41, R20, -1056, -1056 ;  /* 0xe420e42014297430 */ /* 0x000fe20000000000 */
[----:B0-----:R-:W-:-:S02]  /*6b90*/  HFMA2.MMA R21, R39, R4, RZ ;  /* 0x0000000427157235 */ /* 0x001fc400000000ff */
[----:B------:R-:W-:Y:S01]  /*6ba0*/  HFMA2.MMA R23, R43, R4, RZ ;  /* 0x000000042b177235 */ /* 0x000fe200000000ff */
[----:B------:R-:W-:Y:S01]  /*6bb0*/  LOP3.LUT R59, R22, 0xf000f, RZ, 0xc0, !PT ;  /* 0x000f000f163b7812 */ /* 0x000fe200078ec0ff */
[----:B------:R-:W-:Y:S02]  /*6bc0*/  HADD2 R42, R42, -1056, -1056 ;  /* 0xe420e4202a2a7430 */ /* 0x000fe40000000000 */
[----:B------:R-:W-:Y:S02]  /*6bd0*/  HADD2 R46, R46, -1056, -1056 ;  /* 0xe420e4202e2e7430 */ /* 0x000fe40000000000 */
[----:B------:R-:W-:Y:S02]  /*6be0*/  HFMA2 R22, R41, R4, RZ.H0_H0 ;  /* 0x0000000429167231 */ /* 0x000fe400000400ff */
[----:B------:R-:W-:Y:S01]  /*6bf0*/  HADD2 R44, R44, -1056, -1056 ;  /* 0xe420e4202c2c7430 */ /* 0x000fe20000000000 */
[----:B------:R-:W-:Y:S01]  /*6c00*/  LOP3.LUT R40, R59, 0x300030, R58, 0xf8, !PT ;  /* 0x003000303b287812 */ /* 0x000fe200078ef83a */
[----:B------:R-:W-:-:S02]  /*6c10*/  HFMA2.MMA R58, R42, R5, R21 ;  /* 0x000000052a3a7235 */ /* 0x000fc40000000015 */
[----:B------:R-:W-:Y:S01]  /*6c20*/  HFMA2 R59, R44, R5, R22 ;  /* 0x000000052c3b7231 */ /* 0x000fe20000000016 */
[----:B------:R-:W-:Y:S02]  /*6c30*/  HFMA2.MMA R60, R46, R5, R23 ;  /* 0x000000052e3c7235 */ /* 0x000fe40000000017 */
[----:B------:R-:W0:Y:S01]  /*6c40*/  LDS.128 R20, [UR4+0x30] ;  /* 0x00003004ff147984 */ /* 0x000e220008000c00 */
[----:B------:R-:W-:Y:S02]  /*6c50*/  LOP3.LUT R48, R48, 0x64006400, RZ, 0xfc, !PT ;  /* 0x6400640030307812 */ /* 0x000fe400078efcff */
[----:B------:R-:W-:-:S03]  /*6c60*/  LOP3.LUT R54, R54, 0x3f003f, RZ, 0xc0, !PT ;  /* 0x003f003f36367812 */ /* 0x000fc600078ec0ff */
        /* <DEDUP_REMOVED lines=58> */
[-C--:B------:R-:W-:Y:S01]  /*7010*/  HFMA2.MMA R58, R57, R22.reuse, R58 ;  /* 0x00000016393a7235 */ /* 0x080fe2000000003a */
[----:B------:R-:W-:Y:S01]  /*7020*/  LOP3.LUT R24, R24, 0x64006400, RZ, 0xfc, !PT ;  /* 0x6400640018187812 */ /* 0x000fe200078efcff */
[----:B------:R-:W-:Y:S01]  /*7030*/  HFMA2 R61, R50, R7, R61 ;  /* 0x00000007323d7231 */ /* 0x000fe2000000003d */
        /* <DEDUP_REMOVED lines=8> */
[----:B------:R-:W-:Y:S02]  /*70c0*/  HADD2 R36, R37, -1056, -1056 ;  /* 0xe420e42025247430 */ /* 0x000fe40000000000 */
[----:B------:R-:W-:Y:S02]  /*70d0*/  HFMA2 R61, R31, R20, R61 ;  /* 0x000000141f3d7231 */ /* 0x000fe4000000003d */
[----:B------:R-:W-:Y:S02]  /*70e0*/  HADD2 R64, R24, -1056, -1056 ;  /* 0xe420e42018407430 */ /* 0x000fe40000000000 */
[----:B------:R-:W-:Y:S02]  /*70f0*/  HADD2 R37, R38, -1056, -1056 ;  /* 0xe420e42026257430 */ /* 0x000fe40000000000 */
[----:B------:R-:W-:-:S02]  /*7100*/  HFMA2 R59, R2, R21, R59 ;  /* 0x00000015023b7231 */ /* 0x000fc4000000003b */
[----:B------:R-:W-:Y:S01]  /*7110*/  HADD2 R62, R27, -1056, -1056 ;  /* 0xe420e4201b3e7430 */ /* 0x000fe20000000000 */
[----:B------:R-:W-:Y:S01]  /*7120*/  LOP3.LUT R40, R40, 0x64006400, RZ, 0xfc, !PT ;  /* 0x6400640028287812 */ /* 0x000fe200078efcff */
[-C--:B------:R-:W-:Y:S01]  /*7130*/  HFMA2.MMA R58, R63, R23.reuse, R58 ;  /* 0x000000173f3a7235 */ /* 0x080fe2000000003a */
[----:B------:R-:W-:Y:S02]  /*7140*/  HFMA2 R61, R64, R21, R61 ;  /* 0x00000015403d7231 */ /* 0x000fe4000000003d */
[----:B------:R-:W-:Y:S01]  /*7150*/  HADD2 R69, R26, -1056, -1056 ;  /* 0xe420e4201a457430 */ /* 0x000fe20000000000 */
[----:B------:R-:W-:Y:S01]  /*7160*/  HFMA2.MMA R60, R37, R23, R60 ;  /* 0x00000017253c7235 */ /* 0x000fe2000000003c */
[-C--:B------:R-:W-:Y:S02]  /*7170*/  HFMA2 R59, R62, R22.reuse, R59 ;  /* 0x000000163e3b7231 */ /* 0x080fe4000000003b */
        /* <DEDUP_REMOVED lines=55> */
.L_x_3095:
        /* <DEDUP_REMOVED lines=8> */
.L_x_3093:
[----:B------:R-:W-:Y:S01]  /*7570*/  ISETP.GE.AND P0, PT, R32, R17, PT ;  /* 0x000000112000720c */ /* 0x000fe20003f06270 */
[----:B------:R-:W-:-:S03]  /*7580*/  ULDC UR5, c[0x0][0x260] ;  /* 0x0000980000057ab9 */ /* 0x000fc60000000800 */
[----:B------:R-:W-:Y:S01]  /*7590*/  ISETP.GE.OR P0, PT, R32, UR5, P0 ;  /* 0x0000000520007c0c */ /* 0x000fe20008706670 */
[----:B------:R-:W-:-:S12]  /*75a0*/  ULDC UR5, c[0x0][0x260] ;  /* 0x0000980000057ab9 */ /* 0x000fd80000000800 */
[----:B------:R-:W-:Y:S05]  /*75b0*/  @P0 BRA `(.L_x_3097) ;  /* 0x0000001800980947 */ /* 0x000fea0003800000 */
.L_x_3099:
[----:B------:R-:W1:Y:S01]  /*75c0*/  LDC R8, c[0x0][0x23c] ;  /* 0x00008f00ff087b82 */ /* 0x000e620000000800 */
[----:B-----5:R2:W5:Y:S01]  /*75d0*/  LDG.E.128.CONSTANT R76, desc[UR6][R34.64] ;  /* 0x00000006224c7981 */ /* 0x020562000c1e9d00 */
[----:B-1----:R-:W-:-:S04]  /*75e0*/  IMAD.WIDE R28, R8, 0x4, R34 ;  /* 0x00000004081c7825 */ /* 0x002fc800078e0222 */
[C---:B------:R-:W-:Y:S02]  /*75f0*/  IMAD.WIDE R24, R8.reuse, 0x4, R28 ;  /* 0x0000000408187825 */ /* 0x040fe400078e021c */
[----:B------:R-:W5:Y:S02]  /*7600*/  LDG.E.128.CONSTANT R28, desc[UR6][R28.64] ;  /* 0x000000061c1c7981 */ /* 0x000f64000c1e9d00 */
[----:B------:R-:W-:Y:S02]  /*7610*/  IMAD.WIDE R4, R8, 0x4, R24 ;  /* 0x0000000408047825 */ /* 0x000fe400078e0218 */
[----:B------:R-:W5:Y:S04]  /*7620*/  LDG.E.128.CONSTANT R24, desc[UR6][R24.64] ;  /* 0x0000000618187981 */ /* 0x000f68000c1e9d00 */
[----:B------:R2:W5:Y:S01]  /*7630*/  LDG.E.128.CONSTANT R20, desc[UR6][R4.64] ;  /* 0x0000000604147981 */ /* 0x000562000c1e9d00 */
[----:B------:R-:W-:Y:S01]  /*7640*/  IADD3 R32, R32, 0x20, RZ ;  /* 0x0000002020207810 */ /* 0x000fe20007ffe0ff */
[----:B------:R-:W-:-:S03]  /*7650*/  IMAD.WIDE R2, R8, 0x4, R4 ;  /* 0x0000000408027825 */ /* 0x000fc600078e0204 */
[C---:B------:R-:W-:Y:S02]  /*7660*/  ISETP.GE.AND P0, PT, R32.reuse, UR5, PT ;  /* 0x0000000520007c0c */ /* 0x040fe4000bf06270 */
[----:B------:R-:W-:Y:S01]  /*7670*/  ISETP.LT.AND P3, PT, R32, R17, PT ;  /* 0x000000112000720c */ /* 0x000fe20003f61270 */
[----:B------:R-:W-:-:S12]  /*7680*/  @!P1 BRA `(.L_x_3098) ;  /* 0x0000001800589947 */ /* 0x000fd80003800000 */
[----:B0-2---:R-:W2:Y:S01]  /*7690*/  LDG.E.128.CONSTANT R4, desc[UR6][R2.64] ;  /* 0x0000000602047981 */ /* 0x005ea2000c1e9d00 */
        /* <DEDUP_REMOVED lines=28> */
[----:B------:R-:W-:Y:S01]  /*7860*/  SHF.R.U32.HI R48, RZ, 0xf, R77 ;  /* 0x0000000fff307819 */ /* 0x000fe2000001164d */
[----:B------:R-:W0:Y:S01]  /*7870*/  LDS.128 R20, [UR4] ;  /* 0x00000004ff147984 */ /* 0x000e220008000c00 */
[----:B------:R-:W-:-:S02]  /*7880*/  SHF.R.U32.HI R52, RZ, 0xf, R78 ;  /* 0x0000000fff347819 */ /* 0x000fc4000001164e */
[----:B------:R-:W-:Y:S02]  /*7890*/  SHF.R.U32.HI R56, RZ, 0xf, R79 ;  /* 0x0000000fff387819 */ /* 0x000fe4000001164f */
[----:B------:R-:W-:Y:S02]  /*78a0*/  SHF.R.U32.HI R53, RZ, 0xe, R29 ;  /* 0x0000000eff357819 */ /* 0x000fe4000001161d */
[----:B------:R-:W-:Y:S02]  /*78b0*/  LOP3.LUT R48, R48, 0x10001, RZ, 0xc0, !PT ;  /* 0x0001000130307812 */ /* 0x000fe400078ec0ff */
[----:B------:R-:W-:Y:S02]  /*78c0*/  SHF.R.U32.HI R57, RZ, 0xe, R30 ;  /* 0x0000000eff397819 */ /* 0x000fe4000001161e */
[----:B------:R-:W-:Y:S02]  /*78d0*/  SHF.R.U32.HI R59, RZ, 0xe, R31 ;  /* 0x0000000eff3b7819 */ /* 0x000fe4000001161f */
[----:B------:R-:W-:-:S02]  /*78e0*/  LOP3.LUT R52, R52, 0x10001, RZ, 0xc0, !PT ;  /* 0x0001000134347812 */ /* 0x000fc400078ec0ff */
[----:B------:R-:W-:Y:S02]  /*78f0*/  LOP3.LUT R56, R56, 0x10001, RZ, 0xc0, !PT ;  /* 0x0001000138387812 */ /* 0x000fe400078ec0ff */
[----:B------:R-:W-:Y:S02]  /*7900*/  LOP3.LUT R53, R48, 0x20002, R53, 0xf8, !PT ;  /* 0x0002000230357812 */ /* 0x000fe400078ef835 */
[----:B------:R-:W-:Y:S02]  /*7910*/  SHF.R.U32.HI R44, RZ, 0xf, R76 ;  /* 0x0000000fff2c7819 */ /* 0x000fe4000001164c */
[----:B------:R-:W-:Y:S02]  /*7920*/  SHF.R.U32.HI R45, RZ, 0xe, R28 ;  /* 0x0000000eff2d7819 */ /* 0x000fe4000001161c */
[C---:B------:R-:W-:Y:S02]  /*7930*/  LOP3.LUT R80, R28.reuse, 0x1f001f, RZ, 0xc0, !PT ;  /* 0x001f001f1c507812 */ /* 0x040fe400078ec0ff */
[----:B------:R-:W-:-:S02]  /*7940*/  LOP3.LUT R36, R28, 0x3e003e0, RZ, 0xc0, !PT ;  /* 0x03e003e01c247812 */ /* 0x000fc400078ec0ff */
[----:B------:R-:W-:Y:S02]  /*7950*/  SHF.R.U32.HI R67, RZ, 0xa, R28 ;  /* 0x0000000aff437819 */ /* 0x000fe4000001161c */
[----:B------:R-:W-:Y:S02]  /*7960*/  LOP3.LUT R57, R52, 0x20002, R57, 0xf8, !PT ;  /* 0x0002000234397812 */ /* 0x000fe400078ef839 */
[----:B------:R-:W-:Y:S02]  /*7970*/  LOP3.LUT R59, R56, 0x20002, R59, 0xf8, !PT ;  /* 0x00020002383b7812 */ /* 0x000fe400078ef83b */
        /* <DEDUP_REMOVED lines=9> */
[----:B------:R-:W-:Y:S02]  /*7a10*/  LOP3.LUT R53, R53, 0x40004, R50, 0xf8, !PT ;  /* 0x0004000435357812 */ /* 0x000fe400078ef832 */
[----:B------:R-:W-:Y:S02]  /*7a20*/  LOP3.LUT R31, R24, 0x3e003e0, RZ, 0xc0, !PT ;  /* 0x03e003e0181f7812 */ /* 0x000fe400078ec0ff */
[----:B------:R-:W-:Y:S02]  /*7a30*/  LOP3.LUT R44, R44, 0x10001, RZ, 0xc0, !PT ;  /* 0x000100012c2c7812 */ /* 0x000fe400078ec0ff */
[----:B------:R-:W-:Y:S02]  /*7a40*/  LOP3.LUT R54, R57, 0x40004, R54, 0xf8, !PT ;  /* 0x0004000439367812 */ /* 0x000fe400078ef836 */
[----:B------:R-:W-:Y:S02]  /*7a50*/  LOP3.LUT R59, R59, 0x40004, R60, 0xf8, !PT ;  /* 0x000400043b3b7812 */ /* 0x000fe400078ef83c */
[----:B------:R-:W-:-:S02]  /*7a60*/  LOP3.LUT R34, R77, 0x3e003e0, RZ, 0xc0, !PT ;  /* 0x03e003e04d227812 */ /* 0x000fc400078ec0ff */
[----:B------:R-:W-:Y:S02]  /*7a70*/  LOP3.LUT R82, R53, 0x80008, R82, 0xf8, !PT ;  /* 0x0008000835527812 */ /* 0x000fe400078ef852 */
[----:B------:R-:W-:Y:S02]  /*7a80*/  SHF.R.U32.HI R46, RZ, 0xd, R24 ;  /* 0x0000000dff2e7819 */ /* 0x000fe40000011618 */
[----:B------:R-:W-:Y:S02]  /*7a90*/  MOV R0, 0x2800 ;  /* 0x0000280000007802 */ /* 0x000fe40000000f00 */
[----:B------:R-:W-:Y:S02]  /*7aa0*/  LOP3.LUT R45, R44, 0x20002, R45, 0xf8, !PT ;  /* 0x000200022c2d7812 */ /* 0x000fe400078ef82d */
[----:B------:R-:W-:Y:S02]  /*7ab0*/  LOP3.LUT R85, R54, 0x80008, R85, 0xf8, !PT ;  /* 0x0008000836557812 */ /* 0x000fe400078ef855 */
[----:B------:R-:W-:-:S02]  /*7ac0*/  LOP3.LUT R86, R59, 0x80008, R86, 0xf8, !PT ;  /* 0x000800083b567812 */ /* 0x000fc400078ef856 */
[----:B------:R-:W-:Y:S02]  /*7ad0*/  LOP3.LUT R31, R31, 0x64006400, RZ, 0xfc, !PT ;  /* 0x640064001f1f7812 */ /* 0x000fe400078efcff */
[----:B------:R-:W-:Y:S02]  /*7ae0*/  LOP3.LUT R95, R29, 0x64006400, RZ, 0xfc, !PT ;  /* 0x640064001d5f7812 */ /* 0x000fe400078efcff */
[----:B------:R-:W-:Y:S02]  /*7af0*/  LOP3.LUT R9, R78, 0x3e003e0, RZ, 0xc0, !PT ;  /* 0x03e003e04e097812 */ /* 0x000fe400078ec0ff */
[----:B------:R-:W-:Y:S01]  /*7b00*/  LOP3.LUT R45, R45, 0x40004, R46, 0xf8, !PT ;  /* 0x000400042d2d7812 */ /* 0x000fe200078ef82e */
        /* <DEDUP_REMOVED lines=10> */
[----:B------:R-:W-:-:S02]  /*7bb0*/  LOP3.LUT R74, R45, 0x80008, R74, 0xf8, !PT ;  /* 0x000800082d4a7812 */ /* 0x000fc400078ef84a */
[----:B------:R-:W-:Y:S02]  /*7bc0*/  LOP3.LUT R97, R38, 0x64006400, RZ, 0xfc, !PT ;  /* 0x6400640026617812 */ /* 0x000fe400078efcff */
[C---:B------:R-:W-:Y:S02]  /*7bd0*/  LOP3.LUT R88, R79.reuse, 0x1f001f, RZ, 0xc0, !PT ;  /* 0x001f001f4f587812 */ /* 0x040fe400078ec0ff */
[----:B------:R-:W-:Y:S02]  /*7be0*/  LOP3.LUT R45, R36, 0x64006400, RZ, 0xfc, !PT ;  /* 0x64006400242d7812 */ /* 0x000fe400078efcff */
[----:B------:R-:W-:Y:S02]  /*7bf0*/  LOP3.LUT R35, R76, 0x3e003e0, RZ, 0xc0, !PT ;  /* 0x03e003e04c237812 */ /* 0x000fe400078ec0ff */
[----:B------:R-:W-:Y:S01]  /*7c00*/  LOP3.LUT R33, R79, 0x3e003e0, RZ, 0xc0, !PT ;  /* 0x03e003e04f217812 */ /* 0x000fe200078ec0ff */
[----:B------:R-:W-:Y:S01]  /*7c10*/  HFMA2 R45, R45, R0.H0_H0, -48, -48 ;  /* 0xd200d2002d2d7431 */ /* 0x000fe20000040000 */
[----:B------:R-:W-:-:S02]  /*7c20*/  LOP3.LUT R88, R88, 0x64006400, RZ, 0xfc, !PT ;  /* 0x6400640058587812 */ /* 0x000fc400078efcff */
[----:B------:R-:W-:Y:S02]  /*7c30*/  SHF.R.U32.HI R76, RZ, 0xa, R76 ;  /* 0x0000000aff4c7819 */ /* 0x000fe4000001164c */
[----:B------:R-:W-:Y:S02]  /*7c40*/  SHF.R.U32.HI R78, RZ, 0xa, R78 ;  /* 0x0000000aff4e7819 */ /* 0x000fe4000001164e */
[----:B------:R-:W-:Y:S02]  /*7c50*/  LOP3.LUT R35, R35, 0x64006400, RZ, 0xfc, !PT ;  /* 0x6400640023237812 */ /* 0x000fe400078efcff */
[----:B------:R-:W-:Y:S02]  /*7c60*/  LOP3.LUT R101, R33, 0x64006400, RZ, 0xfc, !PT ;  /* 0x6400640021657812 */ /* 0x000fe400078efcff */
[----:B------:R-:W-:Y:S01]  /*7c70*/  SHF.R.U32.HI R79, RZ, 0xa, R79 ;  /* 0x0000000aff4f7819 */ /* 0x000fe2000001164f */
[----:B------:R-:W-:Y:S01]  /*7c80*/  HFMA2 R50, R35, R0.H0_H0, -48, -48 ;  /* 0xd200d20023327431 */ /* 0x000fe20000040000 */
[----:B------:R-:W-:-:S02]  /*7c90*/  LOP3.LUT R76, R76, 0x1f001f, RZ, 0xc0, !PT ;  /* 0x001f001f4c4c7812 */ /* 0x000fc400078ec0ff */
[----:B------:R-:W-:Y:S02]  /*7ca0*/  LOP3.LUT R78, R78, 0x1f001f, RZ, 0xc0, !PT ;  /* 0x001f001f4e4e7812 */ /* 0x000fe400078ec0ff */
[----:B------:R-:W-:Y:S02]  /*7cb0*/  SHF.R.U32.HI R77, RZ, 0xa, R77 ;  /* 0x0000000aff4d7819 */ /* 0x000fe4000001164d */
        /* <DEDUP_REMOVED lines=75> */
[----:B------:R-:W-:Y:S01]  /*8170*/  HADD2 R31, R31, -1040, -1040 ;  /* 0xe410e4101f1f7430 */ /* 0x000fe20000000000 */
[----:B------:R-:W-:Y:S01]  /*8180*/  LOP3.LUT R86, R86, 0x100010, R5, 0xf8, !PT ;  /* 0x0010001056567812 */ /* 0x000fe200078ef805 */
[----:B------:R-:W-:Y:S01]  /*8190*/  HFMA2 R0, R93, R0.H0_H0, -48, -48 ;  /* 0xd200d2005d007431 */ /* 0x000fe20000040000 */
[----:B------:R-:W1:Y:S01]  /*81a0*/  LDS.128 R4, [UR4+0x10] ;  /* 0x00001004ff047984 */ /* 0x000e620008000c00 */
[----:B------:R-:W-:Y:S01]  /*81b0*/  LOP3.LUT R29, R49, 0x64006400, RZ, 0xfc, !PT ;  /* 0x64006400311d7812 */ /* 0x000fe200078efcff */
[----:B------:R-:W-:Y:S01]  /*81c0*/  HADD2 R49, R47, -1040, -1040 ;  /* 0xe410e4102f317430 */ /* 0x000fe20000000000 */
[----:B------:R-:W-:Y:S01]  /*81d0*/  LOP3.LUT R82, R82, 0x100010, R91, 0xf8, !PT ;  /* 0x0010001052527812 */ /* 0x000fe200078ef85b */
[-C--:B0-----:R-:W-:Y:S01]  /*81e0*/  HFMA2.MMA R91, R31, R20.reuse, RZ ;  /* 0x000000141f5b7235 */ /* 0x081fe200000000ff */
[----:B------:R-:W-:Y:S01]  /*81f0*/  LOP3.LUT R74, R74, 0x100010, R89, 0xf8, !PT ;  /* 0x001000104a4a7812 */ /* 0x000fe200078ef859 */
[----:B------:R-:W-:Y:S01]  /*8200*/  HADD2 R47, R29, -1040, -1040 ;  /* 0xe410e4101d2f7430 */ /* 0x000fe20000000000 */
[----:B------:R-:W-:Y:S01]  /*8210*/  LOP3.LUT R53, R53, 0x1f001f, RZ, 0xc0, !PT ;  /* 0x001f001f35357812 */ /* 0x000fe200078ec0ff */
[----:B------:R-:W-:Y:S01]  /*8220*/  HADD2 R29, R88, -1040, -1040 ;  /* 0xe410e410581d7430 */ /* 0x000fe20000000000 */
        /* <DEDUP_REMOVED lines=38> */
[----:B------:R-:W-:-:S02]  /*8490*/  HADD2 R70, R69, -1040, -1040 ;  /* 0xe410e41045467430 */ /* 0x000fc40000000000 */
[-C--:B------:R-:W-:Y:S02]  /*84a0*/  HFMA2 R90, R43, R4.reuse, R90 ;  /* 0x000000042b5a7231 */ /* 0x080fe4000000005a */
[----:B------:R-:W-:Y:S01]  /*84b0*/  HFMA2 R92, R39, R4, R92 ;  /* 0x00000004275c7231 */ /* 0x000fe2000000005c */
[----:B------:R-:W-:Y:S01]  /*84c0*/  LOP3.LUT R4, R72, 0x64006400, RZ, 0xfc, !PT ;  /* 0x6400640048047812 */ /* 0x000fe200078efcff */
[----:B------:R-:W-:Y:S01]  /*84d0*/  HADD2 R72, R68, -1040, -1040 ;  /* 0xe410e41044487430 */ /* 0x000fe20000000000 */
[-C--:B------:R-:W-:Y:S01]  /*84e0*/  HFMA2.MMA R89, R88, R5.reuse, R89 ;  /* 0x0000000558597235 */ /* 0x080fe20000000059 */
[----:B------:R-:W-:Y:S01]  /*84f0*/  HADD2 R68, R73, -1040, -1040 ;  /* 0xe410e41049447430 */ /* 0x000fe20000000000 */
[----:B------:R-:W-:Y:S01]  /*8500*/  HFMA2.MMA R91, R70, R5, R91 ;  /* 0x00000005465b7235 */ /* 0x000fe2000000005b */
[----:B------:R-:W-:Y:S02]  /*8510*/  HADD2 R73, R71, -1040, -1040 ;  /* 0xe410e41047497430 */ /* 0x000fe40000000000 */
        /* <DEDUP_REMOVED lines=15> */
[-C--:B------:R-:W-:Y:S01]  /*8610*/  HFMA2 R90, R44, R7.reuse, R90 ;  /* 0x000000072c5a7231 */ /* 0x080fe2000000005a */
[----:B------:R-:W-:Y:S01]  /*8620*/  HFMA2.MMA R91, R42, R7, R91 ;  /* 0x000000072a5b7235 */ /* 0x000fe2000000005b */
[----:B------:R-:W-:Y:S01]  /*8630*/  HFMA2 R92, R40, R7, R92 ;  /* 0x00000007285c7231 */ /* 0x000fe2000000005c */
[----:B------:R-:W-:Y:S01]  /*8640*/  LOP3.LUT R64, R65, 0x64006400, RZ, 0xfc, !PT ;  /* 0x6400640041407812 */ /* 0x000fe200078efcff */
[----:B------:R-:W1:Y:S01]  /*8650*/  LDS.128 R4, [UR4+0x30] ;  /* 0x00003004ff047984 */ /* 0x000e620008000c00 */
[----:B------:R-:W-:Y:S01]  /*8660*/  LOP3.LUT R65, R75, 0x64006400, RZ, 0xfc, !PT ;  /* 0x640064004b417812 */ /* 0x000fe200078efcff */
[----:B------:R-:W-:Y:S01]  /*8670*/  HADD2 R55, R24, -1040, -1040 ;  /* 0xe410e41018377430 */ /* 0x000fe20000000000 */
[----:B------:R-:W-:Y:S01]  /*8680*/  LOP3.LUT R75, R87, 0x64006400, RZ, 0xfc, !PT ;  /* 0x64006400574b7812 */ /* 0x000fe200078efcff */
[----:B------:R-:W-:Y:S01]  /*8690*/  HADD2 R58, R58, -1040, -1040 ;  /* 0xe410e4103a3a7430 */ /* 0x000fe20000000000 */
[----:B------:R-:W-:Y:S01]  /*86a0*/  LOP3.LUT R87, R57, 0x64006400, RZ, 0xfc, !PT ;  /* 0x6400640039577812 */ /* 0x000fe200078efcff */
[----:B------:R-:W-:-:S02]  /*86b0*/  HADD2 R65, R65, -1040, -1040 ;  /* 0xe410e41041417430 */ /* 0x000fc40000000000 */
[-C--:B0-----:R-:W-:Y:S01]  /*86c0*/  HFMA2.MMA R89, R55, R20.reuse, R89 ;  /* 0x0000001437597235 */ /* 0x081fe20000000059 */
[----:B------:R-:W-:Y:S02]  /*86d0*/  HADD2 R61, R61, -1040, -1040 ;  /* 0xe410e4103d3d7430 */ /* 0x000fe40000000000 */
[----:B------:R-:W-:Y:S01]  /*86e0*/  HADD2 R64, R64, -1040, -1040 ;  /* 0xe410e41040407430 */ /* 0x000fe20000000000 */
[----:B------:R-:W-:Y:S01]  /*86f0*/  HFMA2.MMA R91, R65, R20, R91 ;  /* 0x00000014415b7235 */ /* 0x000fe2000000005b */
[----:B------:R-:W-:Y:S02]  /*8700*/  HADD2 R75, R75, -1040, -1040 ;  /* 0xe410e4104b4b7430 */ /* 0x000fe40000000000 */
[-C--:B------:R-:W-:Y:S01]  /*8710*/  HFMA2 R90, R61, R20.reuse, R90 ;  /* 0x000000143d5a7231 */ /* 0x080fe2000000005a */
[-C--:B------:R-:W-:Y:S01]  /*8720*/  HFMA2.MMA R89, R58, R21.reuse, R89 ;  /* 0x000000153a597235 */ /* 0x080fe20000000059 */
[----:B------:R-:W-:Y:S02]  /*8730*/  HADD2 R62, R62, -1040, -1040 ;  /* 0xe410e4103e3e7430 */ /* 0x000fe40000000000 */
[----:B------:R-:W-:Y:S01]  /*8740*/  HFMA2 R92, R75, R20, R92 ;  /* 0x000000144b5c7231 */ /* 0x000fe2000000005c */
[----:B------:R-:W-:Y:S01]  /*8750*/  HFMA2.MMA R91, R64, R21, R91 ;  /* 0x00000015405b7235 */ /* 0x000fe2000000005b */
[-C--:B------:R-:W-:Y:S01]  /*8760*/  HFMA2 R90, R62, R21.reuse, R90 ;  /* 0x000000153e5a7231 */ /* 0x080fe2000000005a */
[----:B------:R-:W-:Y:S01]  /*8770*/  LOP3.LUT R20, R54, 0x64006400, RZ, 0xfc, !PT ;  /* 0x6400640036147812 */ /* 0x000fe200078efcff */
[----:B------:R-:W-:Y:S01]  /*8780*/  HFMA2 R92, R66, R21, R92 ;  /* 0x00000015425c7231 */ /* 0x000fe2000000005c */
[-C--:B------:R-:W-:Y:S01]  /*8790*/  HFMA2.MMA R21, R37, R22.reuse, R89 ;  /* 0x0000001625157235 */ /* 0x080fe20000000059 */
[----:B------:R-:W-:Y:S01]  /*87a0*/  HFMA2 R24, R35, R22, R90 ;  /* 0x0000001623187231 */ /* 0x000fe2000000005a */
[----:B------:R-:W-:Y:S01]  /*87b0*/  LOP3.LUT R90, R51, 0x64006400, RZ, 0xfc, !PT ;  /* 0x64006400335a7812 */ /* 0x000fe200078efcff */
[----:B------:R-:W-:Y:S01]  /*87c0*/  HADD2 R87, R87, -1040, -1040 ;  /* 0xe410e41057577430 */ /* 0x000fe20000000000 */
[----:B------:R-:W-:Y:S01]  /*87d0*/  LOP3.LUT R51, R52, 0x64006400, RZ, 0xfc, !PT ;  /* 0x6400640034337812 */ /* 0x000fe200078efcff */
[----:B------:R-:W-:Y:S01]  /*87e0*/  HADD2 R52, R25, -1040, -1040 ;  /* 0xe410e41019347430 */ /* 0x000fe20000000000 */
[----:B------:R-:W-:Y:S01]  /*87f0*/  HFMA2.MMA R91, R33, R22, R91 ;  /* 0x00000016215b7235 */ /* 0x000fe2000000005b */
[----:B------:R-:W-:Y:S01]  /*8800*/  LOP3.LUT R89, R60, 0x64006400, RZ, 0xfc, !PT ;  /* 0x640064003c597812 */ /* 0x000fe200078efcff */
[----:B------:R-:W-:-:S02]  /*8810*/  HADD2 R60, R27, -1040, -1040 ;  /* 0xe410e4101b3c7430 */ /* 0x000fc40000000000 */
[----:B------:R-:W-:Y:S01]  /*8820*/  HADD2 R51, R51, -1040, -1040 ;  /* 0xe410e41033337430 */ /* 0x000fe20000000000 */
[-C--:B------:R-:W-:Y:S01]  /*8830*/  HFMA2.MMA R21, R52, R23.reuse, R21 ;  /* 0x0000001734157235 */ /* 0x080fe20000000015 */
[----:B------:R-:W-:Y:S02]  /*8840*/  HFMA2 R92, R9, R22, R92 ;  /* 0x00000016095c7231 */ /* 0x000fe4000000005c */
[----:B------:R-:W-:Y:S01]  /*8850*/  HFMA2.MMA R91, R60, R23, R91 ;  /* 0x000000173c5b7235 */ /* 0x000fe2000000005b */
[----:B------:R-:W-:Y:S02]  /*8860*/  HADD2 R54, R26, -1040, -1040 ;  /* 0xe410e4101a367430 */ /* 0x000fe40000000000 */
[----:B------:R-:W-:Y:S02]  /*8870*/  HADD2 R90, R90, -1040, -1040 ;  /* 0xe410e4105a5a7430 */ /* 0x000fe40000000000 */
[----:B-1----:R-:W-:Y:S01]  /*8880*/  HFMA2.MMA R21, R51, R4, R21 ;  /* 0x0000000433157235 */ /* 0x002fe20000000015 */
[----:B------:R-:W-:-:S02]  /*8890*/  HFMA2 R24, R54, R23, R24 ;  /* 0x0000001736187231 */ /* 0x000fc40000000018 */
[----:B------:R-:W-:Y:S01]  /*88a0*/  HFMA2 R92, R90, R23, R92 ;  /* 0x000000175a5c7231 */ /* 0x000fe2000000005c */
[----:B------:R-:W-:Y:S01]  /*88b0*/  HFMA2.MMA R91, R87, R4, R91 ;  /* 0x00000004575b7235 */ /* 0x000fe2000000005b */
[----:B------:R-:W-:Y:S02]  /*88c0*/  HADD2 R57, R20, -1040, -1040 ;  /* 0xe410e41014397430 */ /* 0x000fe40000000000 */
[----:B------:R-:W-:Y:S01]  /*88d0*/  HADD2 R89, R89, -1040, -1040 ;  /* 0xe410e41059597430 */ /* 0x000fe20000000000 */
[-C--:B------:R-:W-:Y:S01]  /*88e0*/  HFMA2.MMA R21, R38, R5.reuse, R21 ;  /* 0x0000000526157235 */ /* 0x080fe20000000015 */
[-C--:B------:R-:W-:Y:S02]  /*88f0*/  HFMA2 R24, R57, R4.reuse, R24 ;  /* 0x0000000439187231 */ /* 0x080fe40000000018 */
[----:B------:R-:W-:Y:S01]  /*8900*/  HFMA2 R92, R89, R4, R92 ;  /* 0x00000004595c7231 */ /* 0x000fe2000000005c */
[----:B------:R-:W-:Y:S01]  /*8910*/  LOP3.LUT R4, R63, 0x1f001f, RZ, 0xc0, !PT ;  /* 0x001f001f3f047812 */ /* 0x000fe200078ec0ff */
[----:B------:R-:W-:Y:S01]  /*8920*/  HADD2 R53, R53, -1040, -1040 ;  /* 0xe410e41035357430 */ /* 0x000fe20000000000 */
[----:B------:R-:W-:Y:S01]  /*8930*/  LOP3.LUT R63, R59, 0x64006400, RZ, 0xfc, !PT ;  /* 0x640064003b3f7812 */ /* 0x000fe200078efcff */
[----:B------:R-:W-:Y:S01]  /*8940*/  HFMA2.MMA R20, R34, R5, R91 ;  /* 0x0000000522147235 */ /* 0x000fe2000000005b */
[----:B------:R-:W-:Y:S01]  /*8950*/  HADD2 R59, R56, -1040, -1040 ;  /* 0xe410e410383b7430 */ /* 0x000fe20000000000 */
[----:B------:R-:W-:Y:S01]  /*8960*/  LOP3.LUT R56, R74, 0x64006400, RZ, 0xfc, !PT ;  /* 0x640064004a387812 */ /* 0x000fe200078efcff */
[-C--:B------:R-:W-:Y:S01]  /*8970*/  HFMA2 R24, R36, R5.reuse, R24 ;  /* 0x0000000524187231 */ /* 0x080fe20000000018 */
[----:B------:R-:W-:Y:S01]  /*8980*/  LOP3.LUT R74, R82, 0x64006400, RZ, 0xfc, !PT ;  /* 0x64006400524a7812 */ /* 0x000fe200078efcff */
[----:B------:R-:W-:Y:S01]  /*8990*/  HADD2 R63, R63, -1040, -1040 ;  /* 0xe410e4103f3f7430 */ /* 0x000fe20000000000 */
[----:B------:R-:W-:Y:S01]  /*89a0*/  LOP3.LUT R82, R85, 0x64006400, RZ, 0xfc, !PT ;  /* 0x6400640055527812 */ /* 0x000fe200078efcff */
[-C--:B------:R-:W-:Y:S01]  /*89b0*/  HFMA2.MMA R21, R53, R6.reuse, R21 ;  /* 0x0000000635157235 */ /* 0x080fe20000000015 */
[----:B------:R-:W-:Y:S01]  /*89c0*/  HADD2 R56, R56, -1040, -1040 ;  /* 0xe410e41038387430 */ /* 0x000fe20000000000 */
[----:B------:R-:W-:Y:S01]  /*89d0*/  LOP3.LUT R4, R4, 0x64006400, RZ, 0xfc, !PT ;  /* 0x6400640004047812 */ /* 0x000fe200078efcff */
[----:B------:R-:W-:Y:S01]  /*89e0*/  HFMA2 R92, R0, R5, R92 ;  /* 0x00000005005c7231 */ /* 0x000fe2000000005c */
[----:B------:R-:W-:Y:S01]  /*89f0*/  HFMA2.MMA R20, R63, R6, R20 ;  /* 0x000000063f147235 */ /* 0x000fe20000000014 */
[----:B------:R-:W-:-:S02]  /*8a00*/  HADD2 R82, R82, -1040, -1040 ;  /* 0xe410e41052527430 */ /* 0x000fc40000000000 */
[----:B------:R-:W-:Y:S01]  /*8a10*/  HADD2 R91, R4, -1040, -1040 ;  /* 0xe410e410045b7430 */ /* 0x000fe20000000000 */
[-C--:B------:R-:W-:Y:S01]  /*8a20*/  HFMA2.MMA R21, R56, R7.reuse, R21 ;  /* 0x0000000738157235 */ /* 0x080fe20000000015 */
[-C--:B------:R-:W-:Y:S02]  /*8a30*/  HFMA2 R24, R59, R6.reuse, R24 ;  /* 0x000000063b187231 */ /* 0x080fe40000000018 */
[----:B------:R-:W-:Y:S01]  /*8a40*/  HADD2 R74, R74, -1040, -1040 ;  /* 0xe410e4104a4a7430 */ /* 0x000fe20000000000 */
[----:B------:R-:W-:Y:S01]  /*8a50*/  HFMA2.MMA R20, R82, R7, R20 ;  /* 0x0000000752147235 */ /* 0x000fe20000000014 */
        /* <DEDUP_REMOVED lines=89> */
.L_x_3098:
[----:B------:R-:W-:Y:S01]  /*8ff0*/  UIADD3 UR4, UR4, 0x40, URZ ;  /* 0x0000004004047890 */ /* 0x000fe2000fffe03f */
[----:B--2---:R-:W-:Y:S01]  /*9000*/  IMAD.WIDE R34, R8, 0x4, R2 ;  /* 0x0000000408227825 */ /* 0x004fe200078e0202 */
[----:B------:R-:W-:Y:S10]  /*9010*/  @!P0 BRA P3, `(.L_x_3099) ;  /* 0xffffffe400688947 */ /* 0x000ff4000183ffff */
.L_x_3097:
[----:B------:R-:W-:Y:S01]  /*9020*/  ISETP.GE.AND P0, PT, R32, R17, PT ;  /* 0x000000112000720c */ /* 0x000fe20003f06270 */
[----:B------:R-:W-:-:S03]  /*9030*/  ULDC UR5, c[0x0][0x264] ;  /* 0x0000990000057ab9 */ /* 0x000fc60000000800 */
[----:B------:R-:W-:-:S13]  /*9040*/  ISETP.GE.OR P0, PT, R32, UR5, P0 ;  /* 0x0000000520007c0c */ /* 0x000fda0008706670 */
[----:B------:R-:W-:Y:S05]  /*9050*/  @P0 BRA `(.L_x_3100) ;  /* 0x0000003000780947 */ /* 0x000fea0003800000 */
[----:B------:R-:W-:Y:S01]  /*9060*/  HADD2.F32 R38, -RZ, R15.H0_H0 ;  /* 0x2000000fff267230 */ /* 0x000fe20000004100 */
[----:B------:R-:W-:Y:S01]  /*9070*/  ULDC UR5, c[0x0][0x264] ;  /* 0x0000990000057ab9 */ /* 0x000fe20000000800 */
[----:B-----5:R-:W-:Y:S02]  /*9080*/  HADD2.F32 R37, -RZ, R14.H0_H0 ;  /* 0x2000000eff257230 */ /* 0x020fe40000004100 */
[----:B------:R-:W-:Y:S02]  /*9090*/  HADD2.F32 R36, -RZ, R13.H0_H0 ;  /* 0x2000000dff247230 */ /* 0x000fe40000004100 */
[----:B------:R-:W-:-:S07]  /*90a0*/  HADD2.F32 R33, -RZ, R12.H0_H0 ;  /* 0x2000000cff217230 */ /* 0x000fce0000004100 */
.L_x_3105:
[----:B------:R-:W-:Y:S05]  /*90b0*/  @!P1 BRA `(.L_x_3101) ;  /* 0x0000003000449947 */ /* 0x000fea0003800000 */
[----:B0-----:R-:W2:Y:S01]  /*90c0*/  LDG.E.128.CONSTANT R4, desc[UR6][R34.64] ;  /* 0x0000000622047981 */ /* 0x001ea2000c1e9d00 */
        /* <DEDUP_REMOVED lines=37> */
[----:B------:R-:W-:-:S02]  /*9320*/  HADD2 R45, R0, -1032, -1032 ;  /* 0xe408e408002d7430 */ /* 0x000fc40000000000 */
[--C-:B------:R-:W-:Y:S01]  /*9330*/  HADD2.F32 R3, -RZ, R2.reuse.H0_H0 ;  /* 0x20000002ff037230 */ /* 0x100fe20000004100 */
[----:B------:R-:W-:Y:S01]  /*9340*/  LOP3.LUT R43, R39, 0x64006400, RZ, 0xfc, !PT ;  /* 0x64006400272b7812 */ /* 0x000fe200078efcff */
[----:B------:R-:W-:Y:S01]  /*9350*/  HADD2.F32 R41, -RZ, R2.H1_H1 ;  /* 0x30000002ff297230 */ /* 0x000fe20000004100 */
[----:B------:R-:W-:Y:S01]  /*9360*/  LOP3.LUT R47, R46, 0x64006400, RZ, 0xfc, !PT ;  /* 0x640064002e2f7812 */ /* 0x000fe200078efcff */
[----:B------:R-:W-:Y:S01]  /*9370*/  HADD2.F32 R2, -RZ, R40.H0_H0 ;  /* 0x20000028ff027230 */ /* 0x000fe20000004100 */
[----:B---3--:R-:W-:Y:S01]  /*9380*/  SHF.R.U32.HI R85, RZ, 0x8, R28 ;  /* 0x00000008ff557819 */ /* 0x008fe2000001161c */
[--C-:B------:R-:W-:Y:S02]  /*9390*/  HADD2.F32 R0, -RZ, R45.reuse.H0_H0 ;  /* 0x2000002dff007230 */ /* 0x100fe40000004100 */
[-C--:B------:R-:W-:Y:S02]  /*93a0*/  HFMA2 R54, R43, R12.reuse.H1_H1, -72, -72 ;  /* 0xd480d4802b367431 */ /* 0x080fe4000006000c */
[----:B------:R-:W-:Y:S01]  /*93b0*/  HADD2.F32 R39, -RZ, R45.H1_H1 ;  /* 0x3000002dff277230 */ /* 0x000fe20000004100 */
[----:B------:R-:W-:Y:S01]  /*93c0*/  LOP3.LUT R45, R44, 0x64006400, RZ, 0xfc, !PT ;  /* 0x640064002c2d7812 */ /* 0x000fe200078efcff */
[----:B------:R-:W-:Y:S01]  /*93d0*/  FFMA.FTZ R43, R4, R5, RZ ;  /* 0x00000005042b7223 */ /* 0x000fe200000100ff */
[C---:B------:R-:W-:Y:S01]  /*93e0*/  FFMA.FTZ R44, R5.reuse, R3, RZ ;  /* 0x00000003052c7223 */ /* 0x040fe200000100ff */
[C---:B------:R-:W-:Y:S01]  /*93f0*/  FFMA.FTZ R55, R5.reuse, R2, RZ ;  /* 0x0000000205377223 */ /* 0x040fe200000100ff */
[----:B------:R-:W-:Y:S01]  /*9400*/  FFMA.FTZ R46, R5, R0, RZ ;  /* 0x00000000052e7223 */ /* 0x000fe200000100ff */
[----:B------:R-:W-:Y:S01]  /*9410*/  LOP3.LUT R5, R48, 0x64006400, RZ, 0xfc, !PT ;  /* 0x6400640030057812 */ /* 0x000fe200078efcff */
[----:B------:R-:W-:Y:S01]  /*9420*/  FFMA.FTZ R51, R42, R49, R43 ;  /* 0x000000312a337223 */ /* 0x000fe2000001002b */
[----:B------:R-:W-:-:S02]  /*9430*/  HFMA2 R45, R45, R12.H1_H1, -72, -72 ;  /* 0xd480d4802d2d7431 */ /* 0x000fc4000006000c */
[----:B------:R-:W-:Y:S02]  /*9440*/  HADD2.F32 R40, -RZ, R40.H1_H1 ;  /* 0x30000028ff287230 */ /* 0x000fe40000004100 */
[-C--:B------:R-:W-:Y:S02]  /*9450*/  HFMA2 R43, R47, R12.reuse.H1_H1, -72, -72 ;  /* 0xd480d4802f2b7431 */ /* 0x080fe4000006000c */
[C---:B------:R-:W-:Y:S01]  /*9460*/  FFMA.FTZ R56, R49.reuse, R41, R44 ;  /* 0x0000002931387223 */ /* 0x040fe2000001002c */
[----:B------:R-:W-:Y:S02]  /*9470*/  HFMA2 R5, R5, R12.H1_H1, -72, -72 ;  /* 0xd480d48005057431 */ /* 0x000fe4000006000c */
[C---:B------:R-:W-:Y:S01]  /*9480*/  FFMA.FTZ R57, R49.reuse, R39, R46 ;  /* 0x0000002731397223 */ /* 0x040fe2000001002e */
[----:B------:R-:W-:Y:S02]  /*9490*/  HADD2.F32 R48, -RZ, R45.H0_H0 ;  /* 0x2000002dff307230 */ /* 0x000fe40000004100 */
[----:B------:R-:W-:Y:S01]  /*94a0*/  FFMA.FTZ R55, R49, R40, R55 ;  /* 0x0000002831377223 */ /* 0x000fe20000010037 */
[----:B------:R-:W-:Y:S01]  /*94b0*/  HADD2.F32 R50, -RZ, R54.H0_H0 ;  /* 0x20000036ff327230 */ /* 0x000fe20000004100 */
[----:B------:R-:W-:Y:S01]  /*94c0*/  LOP3.LUT R72, R29, 0xf000f0, RZ, 0xc0, !PT ;  /* 0x00f000f01d487812 */ /* 0x000fe200078ec0ff */
[----:B------:R-:W-:Y:S01]  /*94d0*/  HADD2.F32 R46, -RZ, R43.H0_H0 ;  /* 0x2000002bff2e7230 */ /* 0x000fe20000004100 */
[----:B------:R-:W-:Y:S01]  /*94e0*/  SHF.R.U32.HI R86, RZ, 0x8, R29 ;  /* 0x00000008ff567819 */ /* 0x000fe2000001161d */
[----:B------:R-:W-:Y:S01]  /*94f0*/  HADD2.F32 R44, -RZ, R5.H0_H0 ;  /* 0x20000005ff2c7230 */ /* 0x000fe20000004100 */
[----:B------:R-:W-:Y:S01]  /*9500*/  LOP3.LUT R74, R30, 0xf000f0, RZ, 0xc0, !PT ;  /* 0x00f000f01e4a7812 */ /* 0x000fe200078ec0ff */
[----:B------:R-:W-:Y:S01]  /*9510*/  HADD2.F32 R47, -RZ, R45.H1_H1 ;  /* 0x3000002dff2f7230 */ /* 0x000fe20000004100 */
        /* <DEDUP_REMOVED lines=42> */
[----:B------:R-:W0:Y:S01]  /*97c0*/  LDS.64 R6, [UR4+0x10] ;  /* 0x00001004ff067984 */ /* 0x000e220008000a00 */
[----:B------:R-:W-:Y:S01]  /*97d0*/  LOP3.LUT R9, R9, 0x64006400, RZ, 0xfc, !PT ;  /* 0x6400640009097812 */ /* 0x000fe200078efcff */
[----:B------:R-:W-:Y:S01]  /*97e0*/  HADD2.F32 R55, -RZ, R65.H1_H1 ;  /* 0x30000041ff377230 */ /* 0x000fe20000004100 */
[----:B------:R-:W-:Y:S01]  /*97f0*/  LOP3.LUT R5, R5, 0x64006400, RZ, 0xfc, !PT ;  /* 0x6400640005057812 */ /* 0x000fe200078efcff */
[----:B------:R-:W-:Y:S01]  /*9800*/  HADD2.F32 R58, -RZ, R67.H1_H1 ;  /* 0x30000043ff3a7230 */ /* 0x000fe20000004100 */
[----:B------:R-:W-:Y:S01]  /*9810*/  LOP3.LUT R59, R59, 0x64006400, RZ, 0xfc, !PT ;  /* 0x640064003b3b7812 */ /* 0x000fe200078efcff */
[-C--:B------:R-:W-:Y:S02]  /*9820*/  HFMA2 R9, R9, R12.reuse.H1_H1, -72, -72 ;  /* 0xd480d48009097431 */ /* 0x080fe4000006000c */
[----:B------:R-:W-:Y:S01]  /*9830*/  FFMA.FTZ R67, R57, R60, R62 ;  /* 0x0000003c39437223 */ /* 0x000fe2000001003e */
[-C--:B------:R-:W-:Y:S01]  /*9840*/  HFMA2 R65, R5, R12.reuse.H1_H1, -72, -72 ;  /* 0xd480d48005417431 */ /* 0x080fe2000006000c */
[----:B------:R-:W-:Y:S01]  /*9850*/  LOP3.LUT R5, R8, 0x64006400, RZ, 0xfc, !PT ;  /* 0x6400640008057812 */ /* 0x000fe200078efcff */
[C---:B------:R-:W-:Y:S01]  /*9860*/  FFMA.FTZ R68, R60.reuse, R56, R61 ;  /* 0x000000383c447223 */ /* 0x040fe2000001003d */
[C---:B------:R-:W-:Y:S01]  /*9870*/  FFMA.FTZ R71, R60.reuse, R55, R64 ;  /* 0x000000373c477223 */ /* 0x040fe20000010040 */
[----:B------:R-:W-:Y:S01]  /*9880*/  FFMA.FTZ R73, R60, R58, R63 ;  /* 0x0000003a3c497223 */ /* 0x000fe2000001003f */
[----:B------:R-:W-:-:S02]  /*9890*/  HFMA2 R8, R59, R12.H1_H1, -72, -72 ;  /* 0xd480d4803b087431 */ /* 0x000fc4000006000c */
[----:B------:R-:W-:Y:S02]  /*98a0*/  HADD2.F32 R60, -RZ, R65.H0_H0 ;  /* 0x20000041ff3c7230 */ /* 0x000fe40000004100 */
[----:B------:R-:W-:Y:S02]  /*98b0*/  HFMA2 R5, R5, R12.H1_H1, -72, -72 ;  /* 0xd480d48005057431 */ /* 0x000fe4000006000c */
[----:B------:R-:W-:Y:S01]  /*98c0*/  HADD2.F32 R66, -RZ, R9.H0_H0 ;  /* 0x20000009ff427230 */ /* 0x000fe20000004100 */
[----:B------:R-:W-:Y:S01]  /*98d0*/  LOP3.LUT R75, R74, 0x64006400, RZ, 0xfc, !PT ;  /* 0x640064004a4b7812 */ /* 0x000fe200078efcff */
[----:B------:R-:W-:Y:S02]  /*98e0*/  HADD2.F32 R59, -RZ, R65.H1_H1 ;  /* 0x30000041ff3b7230 */ /* 0x000fe40000004100 */
[----:B------:R-:W-:Y:S02]  /*98f0*/  HADD2.F32 R65, -RZ, R9.H1_H1 ;  /* 0x30000009ff417230 */ /* 0x000fe40000004100 */
[----:B------:R-:W-:-:S02]  /*9900*/  HADD2.F32 R64, -RZ, R8.H0_H0 ;  /* 0x20000008ff407230 */ /* 0x000fc40000004100 */
[----:B------:R-:W-:Y:S02]  /*9910*/  HFMA2 R75, R75, R12.H1_H1, -72, -72 ;  /* 0xd480d4804b4b7431 */ /* 0x000fe4000006000c */
[----:B------:R-:W-:Y:S02]  /*9920*/  HADD2.F32 R63, -RZ, R8.H1_H1 ;  /* 0x30000008ff3f7230 */ /* 0x000fe40000004100 */
[----:B------:R-:W-:Y:S01]  /*9930*/  FFMA.FTZ R8, R60, R69, R67 ;  /* 0x000000453c087223 */ /* 0x000fe20000010043 */
[--C-:B------:R-:W-:Y:S01]  /*9940*/  HADD2.F32 R62, -RZ, R5.reuse.H0_H0 ;  /* 0x20000005ff3e7230 */ /* 0x100fe20000004100 */
[----:B------:R-:W-:Y:S01]  /*9950*/  LOP3.LUT R67, R31, 0xf000f, RZ, 0xc0, !PT ;  /* 0x000f000f1f437812 */ /* 0x000fe200078ec0ff */
[----:B------:R-:W-:Y:S02]  /*9960*/  HADD2.F32 R61, -RZ, R5.H1_H1 ;  /* 0x30000005ff3d7230 */ /* 0x000fe40000004100 */
[----:B------:R-:W-:Y:S01]  /*9970*/  FFMA.FTZ R5, R69, R66, R68 ;  /* 0x0000004245057223 */ /* 0x000fe20000010044 */
[----:B------:R-:W-:Y:S01]  /*9980*/  FFMA.FTZ R95, R59, R94, R8 ;  /* 0x0000005e3b5f7223 */ /* 0x000fe20000010008 */
[----:B------:R-:W-:Y:S01]  /*9990*/  LOP3.LUT R8, R28, 0xf000f0, RZ, 0xc0, !PT ;  /* 0x00f000f01c087812 */ /* 0x000fe200078ec0ff */
        /* <DEDUP_REMOVED lines=13> */
[----:B------:R-:W-:Y:S01]  /*9a70*/  HADD2.F32 R79, -RZ, R7.H0_H0 ;  /* 0x20000007ff4f7230 */ /* 0x000fe20000004100 */
[----:B------:R-:W-:Y:S01]  /*9a80*/  LOP3.LUT R6, R67, 0x64006400, RZ, 0xfc, !PT ;  /* 0x6400640043067812 */ /* 0x000fe200078efcff */
[----:B------:R-:W-:-:S02]  /*9a90*/  HADD2 R68, R5, -1032, -1032 ;  /* 0xe408e40805447430 */ /* 0x000fc40000000000 */
[----:B------:R-:W-:Y:S02]  /*9aa0*/  HADD2.F32 R80, -RZ, R7.H1_H1 ;  /* 0x30000007ff507230 */ /* 0x000fe40000004100 */
        /* <DEDUP_REMOVED lines=19> */
[C---:B------:R-:W-:Y:S01]  /*9be0*/  FFMA.FTZ R82, R77.reuse, R68, R74 ;  /* 0x000000444d527223 */ /* 0x040fe2000001004a */
[C---:B------:R-:W-:Y:S01]  /*9bf0*/  FFMA.FTZ R83, R77.reuse, R69, R84 ;  /* 0x000000454d537223 */ /* 0x040fe20000010054 */
[-C--:B------:R-:W-:Y:S02]  /*9c00*/  HFMA2 R73, R73, R12.reuse.H1_H1, -72, -72 ;  /* 0xd480d48049497431 */ /* 0x080fe4000006000c */
[----:B------:R-:W-:Y:S01]  /*9c10*/  FFMA.FTZ R87, R77, R70, R9 ;  /* 0x000000464d577223 */ /* 0x000fe20000010009 */
[----:B------:R-:W-:Y:S01]  /*9c20*/  LOP3.LUT R77, R76, 0x64006400, RZ, 0xfc, !PT ;  /* 0x640064004c4d7812 */ /* 0x000fe200078efcff */
[----:B------:R-:W-:Y:S02]  /*9c30*/  HFMA2 R71, R71, R12.H1_H1, -72, -72 ;  /* 0xd480d48047477431 */ /* 0x000fe4000006000c */
[----:B------:R-:W-:Y:S01]  /*9c40*/  HADD2.F32 R74, -RZ, R75.H0_H0 ;  /* 0x2000004bff4a7230 */ /* 0x000fe20000004100 */
[----:B------:R-:W-:Y:S01]  /*9c50*/  SHF.R.U32.HI R30, RZ, 0x8, R30 ;  /* 0x00000008ff1e7819 */ /* 0x000fe2000001161e */
[----:B------:R-:W-:-:S02]  /*9c60*/  HADD2.F32 R72, -RZ, R73.H0_H0 ;  /* 0x20000049ff487230 */ /* 0x000fc40000004100 */
[----:B------:R-:W-:Y:S02]  /*9c70*/  HFMA2 R77, R77, R12.H1_H1, -72, -72 ;  /* 0xd480d4804d4d7431 */ /* 0x000fe4000006000c */
[--C-:B------:R-:W-:Y:S01]  /*9c80*/  HADD2.F32 R9, -RZ, R71.reuse.H0_H0 ;  /* 0x20000047ff097230 */ /* 0x100fe20000004100 */
[----:B------:R-:W-:Y:S01]  /*9c90*/  SHF.R.U32.HI R31, RZ, 0x8, R31 ;  /* 0x00000008ff1f7819 */ /* 0x000fe2000001161f */
[----:B------:R-:W-:Y:S02]  /*9ca0*/  HADD2.F32 R71, -RZ, R71.H1_H1 ;  /* 0x30000047ff477230 */ /* 0x000fe40000004100 */
        /* <DEDUP_REMOVED lines=14> */
[----:B------:R-:W-:Y:S01]  /*9d90*/  FMUL.FTZ R95, R38, R95 ;  /* 0x0000005f265f7220 */ /* 0x000fe20000410000 */
        /* <DEDUP_REMOVED lines=32> */
[-C--:B------:R-:W-:Y:S01]  /*9fa0*/  HFMA2 R30, R29, R12.reuse.H1_H1, -72, -72 ;  /* 0xd480d4801d1e7431 */ /* 0x080fe2000006000c */
        /* <DEDUP_REMOVED lines=19> */
[----:B------:R-:W-:-:S02]  /*a0e0*/  HADD2.F32 R91, -RZ, R100.H1_H1 ;  /* 0x30000064ff5b7230 */ /* 0x000fc40000004100 */
        /* <DEDUP_REMOVED lines=9> */
[----:B------:R-:W-:Y:S01]  /*a180*/  FMUL.FTZ R101, R38, R97 ;  /* 0x0000006126657220 */ /* 0x000fe20000410000 */
[----:B------:R-:W-:Y:S01]  /*a190*/  F2FP.F16.F32.PACK_AB R30, RZ, R30 ;  /* 0x0000001eff1e723e */ /* 0x000fe200000000ff */
[----:B------:R-:W-:Y:S01]  /*a1a0*/  FMUL.FTZ R100, R37, R100 ;  /* 0x0000006425647220 */ /* 0x000fe20000410000 */
[----:B------:R-:W-:Y:S01]  /*a1b0*/  F2FP.F16.F32.PACK_AB R31, RZ, R31 ;  /* 0x0000001fff1f723e */ /* 0x000fe200000000ff */
[----:B------:R-:W-:Y:S01]  /*a1c0*/  FMUL.FTZ R99, R36, R99 ;  /* 0x0000006324637220 */ /* 0x000fe20000410000 */
[----:B------:R-:W-:Y:S01]  /*a1d0*/  F2FP.F16.F32.PACK_AB R98, RZ, R94 ;  /* 0x0000005eff62723e */ /* 0x000fe200000000ff */
        /* <DEDUP_REMOVED lines=21> */
[----:B--2---:R-:W-:Y:S02]  /*a330*/  HADD2.F32 R2, -RZ, R31.H1_H1 ;  /* 0x3000001fff027230 */ /* 0x004fe40000004100 */
        /* <DEDUP_REMOVED lines=43> */
.L_x_3102:
[----:B------:R-:W-:Y:S05]  /*a5f0*/  @!P0 BRA `(.L_x_3103) ;  /* 0x0000000000d88947 */ /* 0x000fea0003800000 */
        /* <DEDUP_REMOVED lines=54> */
.L_x_3103:
        /* <DEDUP_REMOVED lines=34> */
[----:B------:R-:W-:Y:S01]  /*ab80*/  LOP3.LUT R19, R19, 0x64006400, RZ, 0xfc, !PT ;  /* 0x6400640013137812 */ /* 0x000fe200078efcff */
[----:B------:R-:W-:-:S02]  /*ab90*/  HADD2.F32 R24, -RZ, R27.H1_H1 ;  /* 0x3000001bff187230 */ /* 0x000fc40000004100 */
[C---:B------:R-:W-:Y:S01]  /*aba0*/  FFMA.FTZ R39, R5.reuse, R2, RZ ;  /* 0x0000000205277223 */ /* 0x040fe200000100ff */
[--C-:B------:R-:W-:Y:S02]  /*abb0*/  HADD2.F32 R4, -RZ, R29.reuse.H0_H0 ;  /* 0x2000001dff047230 */ /* 0x100fe40000004100 */
[-C--:B------:R-:W-:Y:S02]  /*abc0*/  HFMA2 R40, R9, R12.reuse.H1_H1, -72, -72 ;  /* 0xd480d48009287431 */ /* 0x080fe4000006000c */
[----:B------:R-:W-:Y:S01]  /*abd0*/  HADD2.F32 R27, -RZ, R29.H1_H1 ;  /* 0x3000001dff1b7230 */ /* 0x000fe20000004100 */
[----:B------:R-:W-:Y:S01]  /*abe0*/  LOP3.LUT R29, R30, 0x64006400, RZ, 0xfc, !PT ;  /* 0x640064001e1d7812 */ /* 0x000fe200078efcff */
[----:B------:R-:W-:Y:S01]  /*abf0*/  FFMA.FTZ R41, R5, R0, RZ ;  /* 0x0000000005297223 */ /* 0x000fe200000100ff */
[----:B------:R-:W-:Y:S01]  /*ac00*/  FFMA.FTZ R9, R3, R5, RZ ;  /* 0x0000000503097223 */ /* 0x000fe200000100ff */
[----:B------:R-:W-:Y:S01]  /*ac10*/  FFMA.FTZ R30, R5, R4, RZ ;  /* 0x00000004051e7223 */ /* 0x000fe200000100ff */
[----:B------:R-:W-:Y:S01]  /*ac20*/  LOP3.LUT R31, R31, 0x64006400, RZ, 0xfc, !PT ;  /* 0x640064001f1f7812 */ /* 0x000fe200078efcff */
[----:B------:R-:W-:-:S02]  /*ac30*/  HFMA2 R19, R19, R12.H1_H1, -72, -72 ;  /* 0xd480d48013137431 */ /* 0x000fc4000006000c */
[----:B------:R-:W-:Y:S01]  /*ac40*/  FFMA.FTZ R50, R28, R24, R41 ;  /* 0x000000181c327223 */ /* 0x000fe20000010029 */
[-C--:B------:R-:W-:Y:S02]  /*ac50*/  HFMA2 R29, R29, R12.reuse.H1_H1, -72, -72 ;  /* 0xd480d4801d1d7431 */ /* 0x080fe4000006000c */
[----:B------:R-:W-:Y:S01]  /*ac60*/  FFMA.FTZ R9, R26, R28, R9 ;  /* 0x0000001c1a097223 */ /* 0x000fe20000010009 */
[C---:B------:R-:W-:Y:S01]  /*ac70*/  FFMA.FTZ R5, R28.reuse, R25, R39 ;  /* 0x000000191c057223 */ /* 0x040fe20000010027 */
[----:B------:R-:W-:Y:S01]  /*ac80*/  FFMA.FTZ R54, R28, R27, R30 ;  /* 0x0000001b1c367223 */ /* 0x000fe2000001001e */
[--C-:B------:R-:W-:Y:S02]  /*ac90*/  HADD2.F32 R42, -RZ, R40.reuse.H0_H0 ;  /* 0x20000028ff2a7230 */ /* 0x100fe40000004100 */
[----:B------:R-:W-:Y:S02]  /*aca0*/  HFMA2 R28, R31, R12.H1_H1, -72, -72 ;  /* 0xd480d4801f1c7431 */ /* 0x000fe4000006000c */
[----:B------:R-:W-:Y:S01]  /*acb0*/  HADD2.F32 R41, -RZ, R40.H1_H1 ;  /* 0x30000028ff297230 */ /* 0x000fe20000004100 */
[----:B------:R-:W-:Y:S01]  /*acc0*/  SHF.R.U32.HI R75, RZ, 0x8, R21 ;  /* 0x00000008ff4b7819 */ /* 0x000fe20000011615 */
[----:B------:R-:W-:-:S02]  /*acd0*/  HADD2.F32 R40, -RZ, R19.H0_H0 ;  /* 0x20000013ff287230 */ /* 0x000fc40000004100 */
[----:B------:R-:W-:Y:S01]  /*ace0*/  FFMA.FTZ R46, R42, R44, R9 ;  /* 0x0000002c2a2e7223 */ /* 0x000fe20000010009 */
[--C-:B------:R-:W-:Y:S01]  /*acf0*/  HADD2.F32 R31, -RZ, R29.reuse.H0_H0 ;  /* 0x2000001dff1f7230 */ /* 0x100fe20000004100 */
[----:B------:R-:W-:Y:S01]  /*ad00*/  LOP3.LUT R66, R23, 0xf000f0, RZ, 0xc0, !PT ;  /* 0x00f000f017427812 */ /* 0x000fe200078ec0ff */
[----:B------:R-:W-:Y:S02]  /*ad10*/  HADD2.F32 R30, -RZ, R29.H1_H1 ;  /* 0x3000001dff1e7230 */ /* 0x000fe40000004100 */
[C---:B------:R-:W-:Y:S01]  /*ad20*/  FFMA.FTZ R48, R44.reuse, R40, R5 ;  /* 0x000000282c307223 */ /* 0x040fe20000010005 */
[--C-:B------:R-:W-:Y:S02]  /*ad30*/  HADD2.F32 R29, -RZ, R28.reuse.H0_H0 ;  /* 0x2000001cff1d7230 */ /* 0x100fe40000004100 */
[----:B------:R-:W-:Y:S01]  /*ad40*/  FFMA.FTZ R5, R44, R31, R50 ;  /* 0x0000001f2c057223 */ /* 0x000fe20000010032 */
[----:B------:R-:W-:Y:S02]  /*ad50*/  HADD2.F32 R28, -RZ, R28.H1_H1 ;  /* 0x3000001cff1c7230 */ /* 0x000fe40000004100 */
[----:B------:R-:W-:Y:S01]  /*ad60*/  FFMA.FTZ R47, R41, R43, R46 ;  /* 0x0000002b292f7223 */ /* 0x000fe2000001002e */
[----:B------:R-:W-:-:S02]  /*ad70*/  HADD2.F32 R39, -RZ, R19.H1_H1 ;  /* 0x30000013ff277230 */ /* 0x000fc40000004100 */
        /* <DEDUP_REMOVED lines=14> */
[----:B------:R-:W-:-:S02]  /*ae60*/  HADD2 R6, R19, -1032, -1032 ;  /* 0xe408e40813067430 */ /* 0x000fc40000000000 */
[----:B------:R-:W-:Y:S01]  /*ae70*/  HADD2.F32 R46, -RZ, R5.H0_H0 ;  /* 0x20000005ff2e7230 */ /* 0x000fe20000004100 */
[----:B------:R-:W-:Y:S01]  /*ae80*/  LOP3.LUT R43, R43, 0x64006400, RZ, 0xfc, !PT ;  /* 0x640064002b2b7812 */ /* 0x000fe200078efcff */
[--C-:B------:R-:W-:Y:S02]  /*ae90*/  HADD2.F32 R60, -RZ, R7.reuse.H0_H0 ;  /* 0x20000007ff3c7230 */ /* 0x100fe40000004100 */
[----:B------:R-:W-:Y:S02]  /*aea0*/  HADD2 R9, R9, -1032, -1032 ;  /* 0xe408e40809097430 */ /* 0x000fe40000000000 */
[----:B------:R-:W-:Y:S02]  /*aeb0*/  HADD2.F32 R44, -RZ, R6.H0_H0 ;  /* 0x20000006ff2c7230 */ /* 0x000fe40000004100 */
[----:B------:R-:W-:Y:S01]  /*aec0*/  FFMA.FTZ R54, R46, R48, R47 ;  /* 0x000000302e367223 */ /* 0x000fe2000001002f */
[----:B------:R-:W-:Y:S02]  /*aed0*/  HADD2.F32 R19, -RZ, R7.H1_H1 ;  /* 0x30000007ff137230 */ /* 0x000fe40000004100 */
[----:B------:R-:W-:-:S02]  /*aee0*/  HADD2 R57, R43, -1032, -1032 ;  /* 0xe408e4082b397430 */ /* 0x000fc40000000000 */
[----:B------:R-:W-:Y:S01]  /*aef0*/  HADD2.F32 R47, -RZ, R6.H1_H1 ;  /* 0x30000006ff2f7230 */ /* 0x000fe20000004100 */
[----:B------:R-:W-:Y:S01]  /*af00*/  LOP3.LUT R18, R18, 0xf000f0, RZ, 0xc0, !PT ;  /* 0x00f000f012127812 */ /* 0x000fe200078ec0ff */
[----:B------:R-:W0:Y:S01]  /*af10*/  LDS.64 R6, [UR4+0x30] ;  /* 0x00003004ff067984 */ /* 0x000e220008000a00 */
[----:B------:R-:W-:Y:S01]  /*af20*/  HADD2.F32 R45, -RZ, R9.H0_H0 ;  /* 0x20000009ff2d7230 */ /* 0x000fe20000004100 */
[----:B------:R-:W-:Y:S01]  /*af30*/  LOP3.LUT R52, R52, 0xf000f0, RZ, 0xc0, !PT ;  /* 0x00f000f034347812 */ /* 0x000fe200078ec0ff */
[----:B------:R-:W-:Y:S02]  /*af40*/  HADD2.F32 R43, -RZ, R57.H0_H0 ;  /* 0x20000039ff2b7230 */ /* 0x000fe40000004100 */
[----:B------:R-:W-:Y:S01]  /*af50*/  FFMA.FTZ R58, R48, R44, R55 ;  /* 0x0000002c303a7223 */ /* 0x000fe20000010037 */
[----:B------:R-:W-:Y:S01]  /*af60*/  LOP3.LUT R8, R8, 0xf000f0, RZ, 0xc0, !PT ;  /* 0x00f000f008087812 */ /* 0x000fe200078ec0ff */
        /* <DEDUP_REMOVED lines=10> */
[----:B------:R-:W-:Y:S01]  /*b010*/  FFMA.FTZ R18, R49, R53, R54 ;  /* 0x0000003531127223 */ /* 0x000fe20000010036 */
[----:B------:R-:W-:Y:S01]  /*b020*/  LOP3.LUT R51, R51, 0x64006400, RZ, 0xfc, !PT ;  /* 0x6400640033337812 */ /* 0x000fe200078efcff */
[----:B------:R-:W-:-:S02]  /*b030*/  HFMA2 R9, R9, R12.H1_H1, -72, -72 ;  /* 0xd480d48009097431 */ /* 0x000fc4000006000c */
[C---:B------:R-:W-:Y:S01]  /*b040*/  FFMA.FTZ R59, R53.reuse, R48, R56 ;  /* 0x00000030353b7223 */ /* 0x040fe20000010038 */
[-C--:B------:R-:W-:Y:S02]  /*b050*/  HFMA2 R5, R5, R12.reuse.H1_H1, -72, -72 ;  /* 0xd480d48005057431 */ /* 0x080fe4000006000c */
[C---:B------:R-:W-:Y:S01]  /*b060*/  FFMA.FTZ R62, R53.reuse, R47, R58 ;  /* 0x0000002f353e7223 */ /* 0x040fe2000001003a */
[----:B------:R-:W-:Y:S02]  /*b070*/  HFMA2 R8, R51, R12.H1_H1, -72, -72 ;  /* 0xd480d48033087431 */ /* 0x000fe4000006000c */
[----:B------:R-:W-:Y:S01]  /*b080*/  FFMA.FTZ R64, R53, R50, R55 ;  /* 0x0000003235407223 */ /* 0x000fe20000010037 */
[----:B------:R-:W-:Y:S01]  /*b090*/  HADD2.F32 R51, -RZ, R52.H0_H0 ;  /* 0x20000034ff337230 */ /* 0x000fe20000004100 */
[----:B------:R-:W-:Y:S01]  /*b0a0*/  SHF.R.U32.HI R74, RZ, 0x8, R23 ;  /* 0x00000008ff4a7819 */ /* 0x000fe20000011617 */
[----:B------:R-:W-:Y:S02]  /*b0b0*/  HADD2.F32 R57, -RZ, R5.H0_H0 ;  /* 0x20000005ff397230 */ /* 0x000fe40000004100 */
[----:B------:R-:W-:-:S02]  /*b0c0*/  HADD2 R96, R99.H0_H0, R96.H0_H0 ;  /* 0x2000006063607230 */ /* 0x000fc40000000800 */
[----:B------:R-:W-:Y:S02]  /*b0d0*/  HADD2.F32 R53, -RZ, R8.H0_H0 ;  /* 0x20000008ff357230 */ /* 0x000fe40000004100 */
[----:B------:R-:W-:Y:S01]  /*b0e0*/  FFMA.FTZ R85, R51, R60, R18 ;  /* 0x0000003c33557223 */ /* 0x000fe20000010012 */
[----:B------:R-:W-:Y:S01]  /*b0f0*/  HADD2.F32 R55, -RZ, R9.H0_H0 ;  /* 0x20000009ff377230 */ /* 0x000fe20000004100 */
[----:B------:R-:W-:Y:S01]  /*b100*/  LOP3.LUT R18, R21, 0xf000f, RZ, 0xc0, !PT ;  /* 0x000f000f15127812 */ /* 0x000fe200078ec0ff */
        /* <DEDUP_REMOVED lines=14> */
[C---:B------:R-:W-:Y:S01]  /*b1f0*/  LOP3.LUT R19, R22.reuse, 0xf000f, RZ, 0xc0, !PT ;  /* 0x000f000f16137812 */ /* 0x040fe200078ec0ff */
[----:B------:R-:W-:Y:S01]  /*b200*/  HADD2.F32 R67, -RZ, R6.H1_H1 ;  /* 0x30000006ff437230 */ /* 0x000fe20000004100 */
[----:B------:R-:W-:Y:S01]  /*b210*/  LOP3.LUT R64, R22, 0xf000f0, RZ, 0xc0, !PT ;  /* 0x00f000f016407812 */ /* 0x000fe200078ec0ff */
[--C-:B------:R-:W-:Y:S01]  /*b220*/  HADD2.F32 R69, -RZ, R7.reuse.H0_H0 ;  /* 0x20000007ff457230 */ /* 0x100fe20000004100 */
[----:B------:R-:W-:Y:S01]  /*b230*/  SHF.R.U32.HI R21, RZ, 0x8, R22 ;  /* 0x00000008ff157819 */ /* 0x000fe20000011616 */
[----:B------:R-:W-:Y:S01]  /*b240*/  HADD2.F32 R70, -RZ, R7.H1_H1 ;  /* 0x30000007ff467230 */ /* 0x000fe20000004100 */
[----:B------:R-:W-:Y:S01]  /*b250*/  LOP3.LUT R22, R23, 0xf000f, RZ, 0xc0, !PT ;  /* 0x000f000f17167812 */ /* 0x000fe200078ec0ff */
[----:B------:R-:W-:Y:S01]  /*b260*/  FMUL.FTZ R85, R38, R85 ;  /* 0x0000005526557220 */ /* 0x000fe20000410000 */
[----:B------:R-:W-:Y:S01]  /*b270*/  LOP3.LUT R5, R5, 0x64006400, RZ, 0xfc, !PT ;  /* 0x6400640005057812 */ /* 0x000fe200078efcff */
[----:B------:R-:W-:Y:S01]  /*b280*/  FMUL.FTZ R84, R33, R84 ;  /* 0x0000005421547220 */ /* 0x000fe20000410000 */
        /* <DEDUP_REMOVED lines=82> */
[----:B------:R-:W-:Y:S01]  /*b7b0*/  HFMA2 R20, R75, R12.H1_H1, -72, -72 ;  /* 0xd480d4804b147431 */ /* 0x000fe2000006000c */
[----:B------:R-:W-:Y:S01]  /*b7c0*/  LOP3.LUT R77, R18, 0x64006400, RZ, 0xfc, !PT ;  /* 0x64006400124d7812 */ /* 0x000fe200078efcff */
[----:B------:R-:W-:Y:S01]  /*b7d0*/  HADD2.F32 R75, -RZ, R91.H1_H1 ;  /* 0x3000005bff4b7230 */ /* 0x000fe20000004100 */
[----:B------:R-:W-:Y:S01]  /*b7e0*/  LOP3.LUT R79, R74, 0x64006400, RZ, 0xfc, !PT ;  /* 0x640064004a4f7812 */ /* 0x000fe200078efcff */
[----:B------:R-:W-:-:S02]  /*b7f0*/  HADD2.F32 R74, -RZ, R90.H1_H1 ;  /* 0x3000005aff4a7230 */ /* 0x000fc40000004100 */
[-C--:B------:R-:W-:Y:S02]  /*b800*/  HFMA2 R18, R21, R12.reuse.H1_H1, -72, -72 ;  /* 0xd480d48015127431 */ /* 0x080fe4000006000c */
[----:B------:R-:W-:Y:S01]  /*b810*/  FFMA.FTZ R81, R72, R80, R81 ;  /* 0x0000005048517223 */ /* 0x000fe20000010051 */
        /* <DEDUP_REMOVED lines=25> */
[----:B------:R-:W-:Y:S01]  /*b9b0*/  FMUL.FTZ R21, R38, R21 ;  /* 0x0000001526157220 */ /* 0x000fe20000410000 */
[----:B------:R-:W-:Y:S01]  /*b9c0*/  FMUL.FTZ R88, R37, R88 ;  /* 0x0000005825587220 */ /* 0x000fe20000410000 */
[----:B------:R-:W-:Y:S01]  /*b9d0*/  FMUL.FTZ R89, R36, R89 ;  /* 0x0000005924597220 */ /* 0x000fe20000410000 */
        /* <DEDUP_REMOVED lines=68> */
.L_x_3104:
        /* <DEDUP_REMOVED lines=59> */
.L_x_3101:
[----:B------:R-:W1:Y:S01]  /*c1d0*/  LDC R8, c[0x0][0x23c] ;  /* 0x00008f00ff087b82 */ /* 0x000e620000000800 */
[----:B------:R-:W-:Y:S01]  /*c1e0*/  IADD3 R32, R32, 0x20, RZ ;  /* 0x0000002020207810 */ /* 0x000fe20007ffe0ff */
[----:B------:R-:W-:-:S03]  /*c1f0*/  UIADD3 UR4, UR4, 0x40, URZ ;  /* 0x0000004004047890 */ /* 0x000fc6000fffe03f */
[C---:B------:R-:W-:Y:S02]  /*c200*/  ISETP.GE.AND P0, PT, R32.reuse, UR5, PT ;  /* 0x0000000520007c0c */ /* 0x040fe4000bf06270 */
[----:B------:R-:W-:Y:S01]  /*c210*/  ISETP.LT.AND P2, PT, R32, R17, PT ;  /* 0x000000112000720c */ /* 0x000fe20003f41270 */
[----:B-1----:R-:W-:-:S12]  /*c220*/  IMAD.WIDE R34, R8, 0x10, R34 ;  /* 0x0000001008227825 */ /* 0x002fd800078e0222 */
[----:B------:R-:W-:Y:S05]  /*c230*/  @!P0 BRA P2, `(.L_x_3105) ;  /* 0xffffffcc009c8947 */ /* 0x000fea000103ffff */
.L_x_3100:
[----:B------:R-:W-:Y:S01]  /*c240*/  ISETP.GE.AND P0, PT, R32, R17, PT ;  /* 0x000000112000720c */ /* 0x000fe20003f06270 */
[----:B------:R-:W-:-:S03]  /*c250*/  ULDC UR5, c[0x0][0x268] ;  /* 0x00009a0000057ab9 */ /* 0x000fc60000000800 */
[----:B------:R-:W-:Y:S01]  /*c260*/  ISETP.GE.OR P0, PT, R32, UR5, P0 ;  /* 0x0000000520007c0c */ /* 0x000fe20008706670 */
[----:B------:R-:W-:-:S12]  /*c270*/  ULDC UR5, c[0x0][0x268] ;  /* 0x00009a0000057ab9 */ /* 0x000fd80000000800 */
[----:B------:R-:W-:Y:S05]  /*c280*/  @P0 BRA `(.L_x_3106) ;  /* 0x00000018002c0947 */ /* 0x000fea0003800000 */
.L_x_3108:
[----:B------:R-:W1:Y:S01]  /*c290*/  LDC R8, c[0x0][0x23c] ;  /* 0x00008f00ff087b82 */ /* 0x000e620000000800 */
[----:B-----5:R2:W5:Y:S01]  /*c2a0*/  LDG.E.128.CONSTANT R24, desc[UR6][R34.64] ;  /* 0x0000000622187981 */ /* 0x020562000c1e9d00 */
[----:B-1----:R-:W-:-:S05]  /*c2b0*/  IMAD.WIDE R4, R8, 0x4, R34 ;  /* 0x0000000408047825 */ /* 0x002fca00078e0222 */
[----:B------:R2:W5:Y:S01]  /*c2c0*/  LDG.E.128.CONSTANT R20, desc[UR6][R4.64] ;  /* 0x0000000604147981 */ /* 0x000562000c1e9d00 */
[----:B------:R-:W-:Y:S01]  /*c2d0*/  IADD3 R32, R32, 0x20, RZ ;  /* 0x0000002020207810 */ /* 0x000fe20007ffe0ff */
[----:B------:R-:W-:-:S03]  /*c2e0*/  IMAD.WIDE R2, R8, 0x4, R4 ;  /* 0x0000000408027825 */ /* 0x000fc600078e0204 */
[C---:B------:R-:W-:Y:S02]  /*c2f0*/  ISETP.GE.AND P0, PT, R32.reuse, UR5, PT ;  /* 0x0000000520007c0c */ /* 0x040fe4000bf06270 */
[----:B------:R-:W-:Y:S01]  /*c300*/  ISETP.LT.AND P3, PT, R32, R17, PT ;  /* 0x000000112000720c */ /* 0x000fe20003f61270 */
[----:B------:R-:W-:-:S12]  /*c310*/  @!P1 BRA `(.L_x_3107) ;  /* 0x0000001400fc9947 */ /* 0x000fd80003800000 */
[----:B0-2---:R-:W2:Y:S01]  /*c320*/  LDG.E.128.CONSTANT R4, desc[UR6][R2.64] ;  /* 0x0000000602047981 */ /* 0x005ea2000c1e9d00 */
        /* <DEDUP_REMOVED lines=34> */
[----:B------:R-:W-:Y:S02]  /*c550*/  LOP3.LUT R23, R36, 0x20002, R27, 0xf8, !PT ;  /* 0x0002000224177812 */ /* 0x000fe400078ef81b */
[----:B------:R-:W-:Y:S02]  /*c560*/  MOV R40, 0x3000 ;  /* 0x0000300000287802 */ /* 0x000fe40000000f00 */
[----:B------:R-:W-:-:S02]  /*c570*/  LOP3.LUT R33, R33, 0x10001, RZ, 0xc0, !PT ;  /* 0x0001000121217812 */ /* 0x000fc400078ec0ff */
[----:B------:R-:W-:Y:S02]  /*c580*/  LOP3.LUT R25, R25, 0x64006400, RZ, 0xfc, !PT ;  /* 0x6400640019197812 */ /* 0x000fe400078efcff */
[----:B------:R-:W-:Y:S02]  /*c590*/  LOP3.LUT R37, R37, 0x10001, RZ, 0xc0, !PT ;  /* 0x0001000125257812 */ /* 0x000fe400078ec0ff */
[----:B------:R-:W-:Y:S01]  /*c5a0*/  LOP3.LUT R34, R33, 0x20002, R34, 0xf8, !PT ;  /* 0x0002000221227812 */ /* 0x000fe200078ef822 */
[----:B------:R-:W-:Y:S01]  /*c5b0*/  HFMA2 R57, R25, R40.H0_H0, -132, -132 ;  /* 0xd820d82019397431 */ /* 0x000fe20000040028 */
[----:B------:R-:W-:Y:S02]  /*c5c0*/  LOP3.LUT R33, R26, 0x64006400, RZ, 0xfc, !PT ;  /* 0x640064001a217812 */ /* 0x000fe400078efcff */
[----:B------:R-:W-:Y:S02]  /*c5d0*/  LOP3.LUT R26, R85, 0x380038, RZ, 0xc0, !PT ;  /* 0x00380038551a7812 */ /* 0x000fe400078ec0ff */
[----:B------:R-:W-:-:S02]  /*c5e0*/  LOP3.LUT R35, R35, 0x10001, RZ, 0xc0, !PT ;  /* 0x0001000123237812 */ /* 0x000fc400078ec0ff */
[----:B------:R-:W-:Y:S02]  /*c5f0*/  LOP3.LUT R37, R37, 0x20002, R22, 0xf8, !PT ;  /* 0x0002000225257812 */ /* 0x000fe400078ef816 */
        /* <DEDUP_REMOVED lines=17> */
[----:B------:R-:W-:Y:S01]  /*c710*/  LOP3.LUT R87, R87, 0x64006400, RZ, 0xfc, !PT ;  /* 0x6400640057577812 */ /* 0x000fe200078efcff */
[----:B------:R-:W-:Y:S01]  /*c720*/  HADD2 R88, R88, -1028, -1028 ;  /* 0xe404e40458587430 */ /* 0x000fe20000000000 */
[----:B------:R-:W-:-:S02]  /*c730*/  LOP3.LUT R94, R90, 0x64006400, RZ, 0xfc, !PT ;  /* 0x640064005a5e7812 */ /* 0x000fc400078efcff */
[----:B------:R-:W-:Y:S01]  /*c740*/  ISETP.GE.AND P2, PT, R16, 0x2, PT ;  /* 0x000000021000780c */ /* 0x000fe20003f46270 */
[----:B------:R-:W-:Y:S01]  /*c750*/  HADD2 R90, R87, -1028, -1028 ;  /* 0xe404e404575a7430 */ /* 0x000fe20000000000 */
[----:B------:R-:W-:Y:S01]  /*c760*/  PRMT R15, R15, 0x5410, R14 ;  /* 0x000054100f0f7816 */ /* 0x000fe2000000000e */
[----:B------:R-:W-:Y:S01]  /*c770*/  HADD2 R94, R94, -1028, -1028 ;  /* 0xe404e4045e5e7430 */ /* 0x000fe20000000000 */
[----:B------:R-:W-:Y:S02]  /*c780*/  PRMT R13, R13, 0x5410, R12 ;  /* 0x000054100d0d7816 */ /* 0x000fe4000000000c */
[--C-:B--2---:R-:W-:Y:S02]  /*c790*/  SHF.R.U32.HI R72, RZ, 0xd, R7.reuse ;  /* 0x0000000dff487819 */ /* 0x104fe40000011607 */
[----:B------:R-:W-:Y:S02]  /*c7a0*/  LOP3.LUT R36, R7, 0x380038, RZ, 0xc0, !PT ;  /* 0x0038003807247812 */ /* 0x000fe400078ec0ff */
        /* <DEDUP_REMOVED lines=8> */
[--C-:B------:R-:W-:Y:S01]  /*c830*/  SHF.R.U32.HI R68, RZ, 0xd, R5.reuse ;  /* 0x0000000dff447819 */ /* 0x100fe20000011605 */
[-C--:B------:R-:W-:Y:S01]  /*c840*/  HFMA2 R50, R27, R40.reuse.H0_H0, -132, -132 ;  /* 0xd820d8201b327431 */ /* 0x080fe20000040028 */
[C---:B------:R-:W-:Y:S01]  /*c850*/  LOP3.LUT R22, R5.reuse, 0x380038, RZ, 0xc0, !PT ;  /* 0x0038003805167812 */ /* 0x040fe200078ec0ff */
[----:B------:R-:W-:Y:S01]  /*c860*/  HFMA2 R58, R25, R40.H0_H0, -132, -132 ;  /* 0xd820d820193a7431 */ /* 0x000fe20000040028 */
[----:B------:R-:W-:Y:S01]  /*c870*/  SHF.R.U32.HI R76, RZ, 0x6, R5 ;  /* 0x00000006ff4c7819 */ /* 0x000fe20000011605 */
[----:B------:R-:W0:Y:S01]  /*c880*/  LDS.128 R24, [UR4] ;  /* 0x00000004ff187984 */ /* 0x000e220008000c00 */
[----:B------:R-:W-:Y:S02]  /*c890*/  LOP3.LUT R80, R5, 0x70007, RZ, 0xc0, !PT ;  /* 0x0007000705507812 */ /* 0x000fe400078ec0ff */
[----:B------:R-:W-:Y:S02]  /*c8a0*/  LOP3.LUT R5, R0, 0x64006400, RZ, 0xfc, !PT ;  /* 0x6400640000057812 */ /* 0x000fe400078efcff */
[----:B------:R-:W-:-:S02]  /*c8b0*/  SHF.R.U32.HI R70, RZ, 0xd, R6 ;  /* 0x0000000dff467819 */ /* 0x000fc40000011606 */
[----:B------:R-:W-:Y:S01]  /*c8c0*/  SHF.R.U32.HI R77, RZ, 0x6, R6 ;  /* 0x00000006ff4d7819 */ /* 0x000fe20000011606 */
[----:B------:R-:W-:Y:S01]  /*c8d0*/  HFMA2 R66, R5, R40.H0_H0, -132, -132 ;  /* 0xd820d82005427431 */ /* 0x000fe20000040028 */
        /* <DEDUP_REMOVED lines=114> */
[----:B------:R-:W0:Y:S01]  /*d000*/  LDS.128 R20, [UR4+0x20] ;  /* 0x00002004ff147984 */ /* 0x000e220008000c00 */
[-C--:B------:R-:W-:Y:S01]  /*d010*/  HFMA2 R91, R67, R26.reuse, R91 ;  /* 0x0000001a435b7231 */ /* 0x080fe2000000005b */
[-C--:B------:R-:W-:Y:S01]  /*d020*/  HFMA2.MMA R24, R62, R27.reuse, R24 ;  /* 0x0000001b3e187235 */ /* 0x080fe20000000018 */
[----:B------:R-:W-:Y:S01]  /*d030*/  HFMA2 R25, R63, R26, R25 ;  /* 0x0000001a3f197231 */ /* 0x000fe20000000019 */
[----:B------:R-:W-:Y:S01]  /*d040*/  LOP3.LUT R86, R86, 0x70007, RZ, 0xc0, !PT ;  /* 0x0007000756567812 */ /* 0x000fe200078ec0ff */
[----:B------:R-:W-:Y:S01]  /*d050*/  HFMA2.MMA R92, R58, R27, R92 ;  /* 0x0000001b3a5c7235 */ /* 0x000fe2000000005c */
[-C--:B------:R-:W-:Y:S01]  /*d060*/  HFMA2 R91, R60, R27.reuse, R91 ;  /* 0x0000001b3c5b7231 */ /* 0x080fe2000000005b */
[----:B------:R-:W-:Y:S01]  /*d070*/  LOP3.LUT R83, R83, 0x64006400, RZ, 0xfc, !PT ;  /* 0x6400640053537812 */ /* 0x000fe200078efcff */
[----:B------:R-:W-:Y:S01]  /*d080*/  HFMA2 R27, R56, R27, R25 ;  /* 0x0000001b381b7231 */ /* 0x000fe20000000019 */
[----:B------:R-:W-:Y:S01]  /*d090*/  LOP3.LUT R98, R86, 0x64006400, RZ, 0xfc, !PT ;  /* 0x6400640056627812 */ /* 0x000fe200078efcff */
[-C--:B-1----:R-:W-:Y:S01]  /*d0a0*/  HFMA2.MMA R24, R43, R4.reuse, R24 ;  /* 0x000000042b187235 */ /* 0x082fe20000000018 */
[-C--:B------:R-:W-:Y:S01]  /*d0b0*/  HFMA2 R91, R41, R4.reuse, R91 ;  /* 0x00000004295b7231 */ /* 0x080fe2000000005b */
[----:B------:R-:W-:Y:S01]  /*d0c0*/  LOP3.LUT R79, R79, 0x64006400, RZ, 0xfc, !PT ;  /* 0x640064004f4f7812 */ /* 0x000fe200078efcff */
[----:B------:R-:W-:Y:S01]  /*d0d0*/  HFMA2.MMA R25, R39, R4, R92 ;  /* 0x0000000427197235 */ /* 0x000fe2000000005c */
[----:B------:R-:W-:Y:S01]  /*d0e0*/  HADD2 R92, R89, -1028, -1028 ;  /* 0xe404e404595c7430 */ /* 0x000fe20000000000 */
[----:B------:R-:W-:Y:S01]  /*d0f0*/  LOP3.LUT R74, R74, 0x70007, RZ, 0xc0, !PT ;  /* 0x000700074a4a7812 */ /* 0x000fe200078ec0ff */
[----:B------:R-:W-:Y:S01]  /*d100*/  HFMA2 R27, R37, R4, R27 ;  /* 0x00000004251b7231 */ /* 0x000fe2000000001b */
[----:B------:R-:W-:Y:S01]  /*d110*/  LOP3.LUT R80, R80, 0x64006400, RZ, 0xfc, !PT ;  /* 0x6400640050507812 */ /* 0x000fe200078efcff */
[-C--:B------:R-:W-:Y:S01]  /*d120*/  HFMA2.MMA R24, R88, R5.reuse, R24 ;  /* 0x0000000558187235 */ /* 0x080fe20000000018 */
[-C--:B------:R-:W-:Y:S01]  /*d130*/  HFMA2 R91, R90, R5.reuse, R91 ;  /* 0x000000055a5b7231 */ /* 0x080fe2000000005b */
[----:B------:R-:W-:Y:S01]  /*d140*/  LOP3.LUT R82, R82, 0x64006400, RZ, 0xfc, !PT ;  /* 0x6400640052527812 */ /* 0x000fe200078efcff */
[----:B------:R-:W-:Y:S01]  /*d150*/  HFMA2.MMA R25, R92, R5, R25 ;  /* 0x000000055c197235 */ /* 0x000fe20000000019 */
[----:B------:R-:W-:Y:S01]  /*d160*/  HFMA2 R27, R94, R5, R27 ;  /* 0x000000055e1b7231 */ /* 0x000fe2000000001b */
[----:B------:R-:W-:Y:S01]  /*d170*/  LOP3.LUT R77, R77, 0x70007, RZ, 0xc0, !PT ;  /* 0x000700074d4d7812 */ /* 0x000fe200078ec0ff */
[----:B------:R-:W-:Y:S01]  /*d180*/  HADD2 R84, R84, -1028, -1028 ;  /* 0xe404e40454547430 */ /* 0x000fe20000000000 */
[----:B------:R-:W-:Y:S01]  /*d190*/  LOP3.LUT R74, R74, 0x64006400, RZ, 0xfc, !PT ;  /* 0x640064004a4a7812 */ /* 0x000fe200078efcff */
[-C--:B------:R-:W-:Y:S01]  /*d1a0*/  HFMA2.MMA R4, R59, R6.reuse, R24 ;  /* 0x000000063b047235 */ /* 0x080fe20000000018 */
[----:B------:R-:W-:Y:S01]  /*d1b0*/  HADD2 R96, R85, -1028, -1028 ;  /* 0xe404e40455607430 */ /* 0x000fe20000000000 */
[----:B------:R-:W-:Y:S01]  /*d1c0*/  LOP3.LUT R89, R77, 0x64006400, RZ, 0xfc, !PT ;  /* 0x640064004d597812 */ /* 0x000fe200078efcff */
[----:B------:R-:W-:Y:S01]  /*d1d0*/  HFMA2.MMA R5, R55, R6, R25 ;  /* 0x0000000637057235 */ /* 0x000fe20000000019 */
[-C--:B------:R-:W-:Y:S01]  /*d1e0*/  HFMA2 R91, R57, R6.reuse, R91 ;  /* 0x00000006395b7231 */ /* 0x080fe2000000005b */
[----:B------:R-:W-:Y:S01]  /*d1f0*/  LOP3.LUT R76, R76, 0x70007, RZ, 0xc0, !PT ;  /* 0x000700074c4c7812 */ /* 0x000fe200078ec0ff */
[----:B------:R-:W-:Y:S01]  /*d200*/  HFMA2 R6, R53, R6, R27 ;  /* 0x0000000635067231 */ /* 0x000fe2000000001b */
[----:B------:R-:W-:Y:S01]  /*d210*/  LOP3.LUT R78, R78, 0x70007, RZ, 0xc0, !PT ;  /* 0x000700074e4e7812 */ /* 0x000fe200078ec0ff */
[----:B------:R-:W1:Y:S01]  /*d220*/  LDS.128 R24, [UR4+0x30] ;  /* 0x00003004ff187984 */ /* 0x000e620008000c00 */
        /* <DEDUP_REMOVED lines=11> */
[-C--:B------:R-:W-:Y:S01]  /*d2e0*/  HFMA2 R91, R49, R20.reuse, R91 ;  /* 0x00000014315b7231 */ /* 0x080fe2000000005b */
[----:B------:R-:W-:Y:S01]  /*d2f0*/  LOP3.LUT R78, R78, 0x64006400, RZ, 0xfc, !PT ;  /* 0x640064004e4e7812 */ /* 0x000fe200078efcff */
[----:B------:R-:W-:Y:S01]  /*d300*/  HADD2 R83, R83, -1028, -1028 ;  /* 0xe404e40453537430 */ /* 0x000fe20000000000 */
[----:B------:R-:W-:Y:S01]  /*d310*/  LOP3.LUT R75, R75, 0x64006400, RZ, 0xfc, !PT ;  /* 0x640064004b4b7812 */ /* 0x000fe200078efcff */
[----:B------:R-:W-:Y:S01]  /*d320*/  HFMA2 R6, R45, R20, R6 ;  /* 0x000000142d067231 */ /* 0x000fe20000000006 */
[-C--:B------:R-:W-:Y:S01]  /*d330*/  HFMA2.MMA R4, R38, R21.reuse, R4 ;  /* 0x0000001526047235 */ /* 0x080fe20000000004 */
[-C--:B------:R-:W-:Y:S01]  /*d340*/  HFMA2 R91, R36, R21.reuse, R91 ;  /* 0x00000015245b7231 */ /* 0x080fe2000000005b */
[----:B------:R-:W-:Y:S01]  /*d350*/  HFMA2.MMA R5, R34, R21, R5 ;  /* 0x0000001522057235 */ /* 0x000fe20000000005 */
[----:B------:R-:W-:-:S02]  /*d360*/  HFMA2 R21, R0, R21, R6 ;  /* 0x0000001500157231 */ /* 0x000fc40000000006 */
[----:B------:R-:W-:Y:S02]  /*d370*/  HADD2 R81, R80, -1028, -1028 ;  /* 0xe404e40450517430 */ /* 0x000fe40000000000 */
[----:B------:R-:W-:Y:S01]  /*d380*/  HADD2 R85, R82, -1028, -1028 ;  /* 0xe404e40452557430 */ /* 0x000fe20000000000 */
[-C--:B------:R-:W-:Y:S01]  /*d390*/  HFMA2.MMA R4, R79, R22.reuse, R4 ;  /* 0x000000164f047235 */ /* 0x080fe20000000004 */
[----:B------:R-:W-:Y:S01]  /*d3a0*/  HADD2 R77, R74, -1028, -1028 ;  /* 0xe404e4044a4d7430 */ /* 0x000fe20000000000 */
[----:B------:R-:W-:Y:S01]  /*d3b0*/  HFMA2.MMA R6, R83, R22, R5 ;  /* 0x0000001653067235 */ /* 0x000fe20000000005 */
[-C--:B------:R-:W-:Y:S01]  /*d3c0*/  HFMA2 R91, R81, R22.reuse, R91 ;  /* 0x00000016515b7231 */ /* 0x080fe2000000005b */
[----:B------:R-:W-:Y:S01]  /*d3d0*/  LOP3.LUT R74, R72, 0x64006400, RZ, 0xfc, !PT ;  /* 0x64006400484a7812 */ /* 0x000fe200078efcff */
[----:B------:R-:W-:Y:S02]  /*d3e0*/  HFMA2 R21, R85, R22, R21 ;  /* 0x0000001655157231 */ /* 0x000fe40000000015 */
[----:B------:R-:W-:Y:S01]  /*d3f0*/  HADD2 R89, R89, -1028, -1028 ;  /* 0xe404e40459597430 */ /* 0x000fe20000000000 */
[-C--:B------:R-:W-:Y:S01]  /*d400*/  HFMA2.MMA R4, R54, R23.reuse, R4 ;  /* 0x0000001736047235 */ /* 0x080fe20000000004 */
[-C--:B------:R-:W-:Y:S01]  /*d410*/  HFMA2 R5, R52, R23.reuse, R91 ;  /* 0x0000001734057231 */ /* 0x080fe2000000005b */
[----:B------:R-:W-:Y:S01]  /*d420*/  HFMA2.MMA R6, R50, R23, R6 ;  /* 0x0000001732067235 */ /* 0x000fe20000000006 */
[----:B------:R-:W-:-:S02]  /*d430*/  HFMA2 R7, R48, R23, R21 ;  /* 0x0000001730077231 */ /* 0x000fc40000000015 */
[----:B------:R-:W-:Y:S02]  /*d440*/  HADD2 R87, R76, -1028, -1028 ;  /* 0xe404e4044c577430 */ /* 0x000fe40000000000 */
[----:B------:R-:W-:Y:S01]  /*d450*/  HADD2 R91, R78, -1028, -1028 ;  /* 0xe404e4044e5b7430 */ /* 0x000fe20000000000 */
[-C--:B-1----:R-:W-:Y:S01]  /*d460*/  HFMA2.MMA R23, R77, R24.reuse, R4 ;  /* 0x000000184d177235 */ /* 0x082fe20000000004 */
[-C--:B------:R-:W-:Y:S01]  /*d470*/  HFMA2 R22, R87, R24.reuse, R5 ;  /* 0x0000001857167231 */ /* 0x080fe20000000005 */
[----:B------:R-:W-:Y:S01]  /*d480*/  HFMA2.MMA R21, R89, R24, R6 ;  /* 0x0000001859157235 */ /* 0x000fe20000000006 */
[----:B------:R-:W-:Y:S01]  /*d490*/  LOP3.LUT R5, R70, 0x64006400, RZ, 0xfc, !PT ;  /* 0x6400640046057812 */ /* 0x000fe200078efcff */
[----:B------:R-:W-:Y:S01]  /*d4a0*/  HFMA2 R20, R91, R24, R7 ;  /* 0x000000185b147231 */ /* 0x000fe20000000007 */
[----:B------:R-:W-:Y:S01]  /*d4b0*/  LOP3.LUT R4, R68, 0x64006400, RZ, 0xfc, !PT ;  /* 0x6400640044047812 */ /* 0x000fe200078efcff */
[----:B------:R-:W-:Y:S02]  /*d4c0*/  HADD2 R68, R75, -1028, -1028 ;  /* 0xe404e4044b447430 */ /* 0x000fe40000000000 */
[-C--:B------:R-:W-:Y:S01]  /*d4d0*/  HFMA2.MMA R23, R46, R25.reuse, R23 ;  /* 0x000000192e177235 */ /* 0x080fe20000000017 */
[----:B------:R-:W-:Y:S01]  /*d4e0*/  HADD2 R72, R5, -1028, -1028 ;  /* 0xe404e40405487430 */ /* 0x000fe20000000000 */
[----:B------:R-:W-:Y:S01]  /*d4f0*/  HFMA2.MMA R21, R42, R25, R21 ;  /* 0x000000192a157235 */ /* 0x000fe20000000015 */
[----:B------:R-:W-:-:S02]  /*d500*/  HFMA2 R22, R44, R25, R22 ;  /* 0x000000192c167231 */ /* 0x000fc40000000016 */
[----:B------:R-:W-:Y:S02]  /*d510*/  HFMA2 R20, R40, R25, R20 ;  /* 0x0000001928147231 */ /* 0x000fe40000000014 */
[-C--:B------:R-:W-:Y:S01]  /*d520*/  HFMA2 R22, R33, R26.reuse, R22 ;  /* 0x0000001a21167231 */ /* 0x080fe20000000016 */
[-C--:B------:R-:W-:Y:S01]  /*d530*/  HFMA2.MMA R23, R35, R26.reuse, R23 ;  /* 0x0000001a23177235 */ /* 0x080fe20000000017 */
        /* <DEDUP_REMOVED lines=8> */
[----:B------:R-:W-:-:S02]  /*d5c0*/  HADD2 R22, R22.H0_H0, R22.H1_H1 ;  /* 0x3000001616167230 */ /* 0x000fc40000000800 */
        /* <DEDUP_REMOVED lines=28> */
[-C--:B------:R-:W-:Y:S01]  /*d790*/  HFMA2.MMA R71, R62, R7.reuse, R71 ;  /* 0x000000073e477235 */ /* 0x080fe20000000047 */
[----:B------:R-:W-:Y:S01]  /*d7a0*/  HFMA2 R5, R37, R20, R5 ;  /* 0x0000001425057231 */ /* 0x000fe20000000005 */
[----:B------:R-:W-:-:S03]  /*d7b0*/  HFMA2.MMA R4, R58, R7, R4 ;  /* 0x000000073a047235 */ /* 0x000fc60000000004 */
        /* <DEDUP_REMOVED lines=18> */
[----:B0-----:R-:W-:Y:S01]  /*d8e0*/  HFMA2 R22, R87, R28, R43 ;  /* 0x0000001c57167231 */ /* 0x001fe2000000002b */
        /* <DEDUP_REMOVED lines=34> */
.L_x_3107:
[----:B------:R-:W-:Y:S01]  /*db10*/  UIADD3 UR4, UR4, 0x40, URZ ;  /* 0x0000004004047890 */ /* 0x000fe2000fffe03f */
[----:B--2---:R-:W-:Y:S01]  /*db20*/  IMAD.WIDE R34, R8, 0x4, R2 ;  /* 0x0000000408227825 */ /* 0x004fe200078e0202 */
[----:B------:R-:W-:Y:S10]  /*db30*/  @!P0 BRA P3, `(.L_x_3108) ;  /* 0xffffffe400d48947 */ /* 0x000ff4000183ffff */
.L_x_3106:
        /* <DEDUP_REMOVED lines=8> */
.L_x_3111:
[----:B------:R-:W-:Y:S02]  /*dbc0*/  IADD3 R32, R32, 0x10, RZ ;  /* 0x0000001020207810 */ /* 0x000fe40007ffe0ff */
[----:B------:R-:W-:Y:S02]  /*dbd0*/  IADD3 R0, P2, R34, R3, RZ ;  /* 0x0000000322007210 */ /* 0x000fe40007f5e0ff */
[C---:B------:R-:W-:Y:S02]  /*dbe0*/  ISETP.GE.AND P0, PT, R32.reuse, UR5, PT ;  /* 0x0000000520007c0c */ /* 0x040fe4000bf06270 */
[----:B------:R-:W-:Y:S01]  /*dbf0*/  ISETP.LT.AND P4, PT, R32, R17, PT ;  /* 0x000000112000720c */ /* 0x000fe20003f81270 */
[----:B------:R-:W-:-:S12]  /*dc00*/  @!P1 BRA `(.L_x_3110) ;  /* 0x0000000c00109947 */ /* 0x000fd80003800000 */
[----:B------:R-:W-:Y:S02]  /*dc10*/  MOV R4, R34 ;  /* 0x0000002200047202 */ /* 0x000fe40000000f00 */
[----:B------:R-:W-:-:S06]  /*dc20*/  MOV R5, R35 ;  /* 0x0000002300057202 */ /* 0x000fcc0000000f00 */
[----:B0-----:R-:W2:Y:S01]  /*dc30*/  LDG.E.128.CONSTANT R4, desc[UR6][R4.64] ;  /* 0x0000000604047981 */ /* 0x001ea2000c1e9d00 */
[----:B------:R-:W-:Y:S01]  /*dc40*/  HFMA2.MMA R2, -RZ, RZ, 0, 0.015625 ;  /* 0x00002400ff027435 */ /* 0x000fe200000001ff */
[----:B------:R-:W-:Y:S01]  /*dc50*/  MOV R50, 0x2c00 ;  /* 0x00002c0000327802 */ /* 0x000fe20000000f00 */
[----:B------:R-:W-:Y:S01]  /*dc60*/  HFMA2.MMA R38, -RZ, RZ, 0, 0.25 ;  /* 0x00003400ff267435 */ /* 0x000fe200000001ff */
[----:B------:R-:W-:Y:S02]  /*dc70*/  ISETP.GE.AND P3, PT, R16, 0x2, PT ;  /* 0x000000021000780c */ /* 0x000fe40003f66270 */
[----:B-----5:R-:W-:-:S05]  /*dc80*/  PRMT R15, R15, 0x5410, R14 ;  /* 0x000054100f0f7816 */ /* 0x020fca000000000e */
        /* <DEDUP_REMOVED lines=67> */
[----:B------:R-:W-:Y:S01]  /*e0c0*/  HFMA2 R33, R21, R50.H0_H0, -66, -66 ;  /* 0xd420d42015217431 */ /* 0x000fe20000040032 */
[----:B------:R-:W-:Y:S01]  /*e0d0*/  LOP3.LUT R55, R48, 0x64006400, RZ, 0xfc, !PT ;  /* 0x6400640030377812 */ /* 0x000fe200078efcff */
[----:B------:R-:W1:Y:S01]  /*e0e0*/  LDS.128 R20, [UR4+0x10] ;  /* 0x00001004ff147984 */ /* 0x000e620008000c00 */
[----:B------:R-:W-:Y:S01]  /*e0f0*/  LOP3.LUT R58, R54, 0x64006400, RZ, 0xfc, !PT ;  /* 0x64006400363a7812 */ /* 0x000fe200078efcff */
[----:B------:R-:W-:Y:S01]  /*e100*/  HFMA2 R54, R57, R12.H1_H1, -18, -18 ;  /* 0xcc80cc8039367431 */ /* 0x000fe2000006000c */
[----:B------:R-:W-:Y:S01]  /*e110*/  LOP3.LUT R42, R42, 0x64006400, RZ, 0xfc, !PT ;  /* 0x640064002a2a7812 */ /* 0x000fe200078efcff */
[----:B------:R-:W-:Y:S01]  /*e120*/  HADD2 R57, R51, -1026, -1026 ;  /* 0xe402e40233397430 */ /* 0x000fe20000000000 */
[----:B------:R-:W-:Y:S01]  /*e130*/  LOP3.LUT R52, R52, 0x64006400, RZ, 0xfc, !PT ;  /* 0x6400640034347812 */ /* 0x000fe200078efcff */
[----:B------:R-:W-:Y:S01]  /*e140*/  HADD2 R61, R55, -1026, -1026 ;  /* 0xe402e402373d7430 */ /* 0x000fe20000000000 */
[C---:B------:R-:W-:Y:S01]  /*e150*/  LOP3.LUT R40, R43.reuse, 0xc000c0, RZ, 0xc0, !PT ;  /* 0x00c000c02b287812 */ /* 0x040fe200078ec0ff */
[----:B------:R-:W-:Y:S01]  /*e160*/  HFMA2 R41, R41, R50.H0_H0, -66, -66 ;  /* 0xd420d42029297431 */ /* 0x000fe20000040032 */
[----:B------:R-:W-:Y:S01]  /*e170*/  LOP3.LUT R50, R46, 0x64006400, RZ, 0xfc, !PT ;  /* 0x640064002e327812 */ /* 0x000fe200078efcff */
[-C--:B------:R-:W-:Y:S01]  /*e180*/  HFMA2 R46, R42, R12.reuse.H1_H1, -18, -18 ;  /* 0xcc80cc802a2e7431 */ /* 0x080fe2000006000c */
[----:B------:R-:W-:Y:S01]  /*e190*/  LOP3.LUT R43, R43, 0x30003, RZ, 0xc0, !PT ;  /* 0x000300032b2b7812 */ /* 0x000fe200078ec0ff */
[-C--:B0-----:R-:W-:Y:S01]  /*e1a0*/  HFMA2.MMA R51, R57, R4.reuse, RZ ;  /* 0x0000000439337235 */ /* 0x081fe200000000ff */
[C---:B------:R-:W-:Y:S01]  /*e1b0*/  LOP3.LUT R48, R47.reuse, 0xc000c0, RZ, 0xc0, !PT ;  /* 0x00c000c02f307812 */ /* 0x040fe200078ec0ff */
[----:B------:R-:W-:Y:S01]  /*e1c0*/  HFMA2.MMA R55, R61, R4, RZ ;  /* 0x000000043d377235 */ /* 0x000fe200000000ff */
[----:B------:R-:W-:Y:S01]  /*e1d0*/  LOP3.LUT R47, R47, 0x30003, RZ, 0xc0, !PT ;  /* 0x000300032f2f7812 */ /* 0x000fe200078ec0ff */
[-C--:B------:R-:W-:Y:S01]  /*e1e0*/  HFMA2 R52, R52, R12.reuse.H1_H1, -18, -18 ;  /* 0xcc80cc8034347431 */ /* 0x080fe2000006000c */
[----:B------:R-:W-:Y:S01]  /*e1f0*/  LOP3.LUT R43, R43, 0x64006400, RZ, 0xfc, !PT ;  /* 0x640064002b2b7812 */ /* 0x000fe200078efcff */
[----:B------:R-:W-:Y:S01]  /*e200*/  HFMA2 R50, R50, R12.H1_H1, -18, -18 ;  /* 0xcc80cc8032327431 */ /* 0x000fe2000006000c */
[----:B------:R-:W-:Y:S01]  /*e210*/  LOP3.LUT R53, R44, 0x64006400, RZ, 0xfc, !PT ;  /* 0x640064002c357812 */ /* 0x000fe200078efcff */
[-C--:B------:R-:W-:Y:S01]  /*e220*/  HFMA2.MMA R51, R2, R5.reuse, R51 ;  /* 0x0000000502337235 */ /* 0x080fe20000000033 */
[----:B------:R-:W-:Y:S01]  /*e230*/  LOP3.LUT R47, R47, 0x64006400, RZ, 0xfc, !PT ;  /* 0x640064002f2f7812 */ /* 0x000fe200078efcff */
[----:B------:R-:W-:Y:S01]  /*e240*/  HFMA2.MMA R55, R24, R5, R55 ;  /* 0x0000000518377235 */ /* 0x000fe20000000037 */
[----:B------:R-:W-:Y:S01]  /*e250*/  HADD2 R56, R43, -1026, -1026 ;  /* 0xe402e4022b387430 */ /* 0x000fe20000000000 */
[C---:B------:R-:W-:Y:S01]  /*e260*/  LOP3.LUT R44, R45.reuse, 0xc000c0, RZ, 0xc0, !PT ;  /* 0x00c000c02d2c7812 */ /* 0x040fe200078ec0ff */
[----:B------:R-:W-:Y:S01]  /*e270*/  HADD2 R59, R53, -1026, -1026 ;  /* 0xe402e402353b7430 */ /* 0x000fe20000000000 */
[----:B------:R-:W-:Y:S01]  /*e280*/  LOP3.LUT R45, R45, 0x30003, RZ, 0xc0, !PT ;  /* 0x000300032d2d7812 */ /* 0x000fe200078ec0ff */
[----:B------:R-:W-:Y:S01]  /*e290*/  HADD2 R63, R47, -1026, -1026 ;  /* 0xe402e4022f3f7430 */ /* 0x000fe20000000000 */
[-C--:B------:R-:W-:Y:S01]  /*e2a0*/  HFMA2.MMA R51, R25, R6.reuse, R51 ;  /* 0x0000000619337235 */ /* 0x080fe20000000033 */
[-C--:B------:R-:W-:Y:S01]  /*e2b0*/  HFMA2 R53, R59, R4.reuse, RZ.H0_H0 ;  /* 0x000000043b357231 */ /* 0x080fe200000400ff */
[----:B------:R-:W-:Y:S01]  /*e2c0*/  HFMA2.MMA R55, R29, R6, R55 ;  /* 0x000000061d377235 */ /* 0x000fe20000000037 */
[----:B------:R-:W-:Y:S01]  /*e2d0*/  HFMA2 R4, R65, R4, RZ.H0_H0 ;  /* 0x0000000441047231 */ /* 0x000fe200000400ff */
        /* <DEDUP_REMOVED lines=12> */
[-C--:B-1----:R-:W-:Y:S01]  /*e3a0*/  HFMA2.MMA R51, R56, R20.reuse, R51 ;  /* 0x0000001438337235 */ /* 0x082fe20000000033 */
[-C--:B------:R-:W-:Y:S01]  /*e3b0*/  HFMA2 R44, R40, R12.reuse.H1_H1, -18, -18 ;  /* 0xcc80cc80282c7431 */ /* 0x080fe2000006000c */
[----:B------:R-:W-:Y:S01]  /*e3c0*/  HFMA2.MMA R55, R63, R20, R55 ;  /* 0x000000143f377235 */ /* 0x000fe20000000037 */
[----:B------:R-:W-:-:S02]  /*e3d0*/  HFMA2 R40, R48, R12.H1_H1, -18, -18 ;  /* 0xcc80cc8030287431 */ /* 0x000fc4000006000c */
[----:B------:R-:W-:Y:S02]  /*e3e0*/  HFMA2 R48, R58, R12.H1_H1, -18, -18 ;  /* 0xcc80cc803a307431 */ /* 0x000fe4000006000c */
[-C--:B------:R-:W-:Y:S01]  /*e3f0*/  HFMA2 R53, R50, R7.reuse, R53 ;  /* 0x0000000732357231 */ /* 0x080fe20000000035 */
[-C--:B------:R-:W-:Y:S01]  /*e400*/  HFMA2.MMA R51, R28, R21.reuse, R51 ;  /* 0x000000151c337235 */ /* 0x080fe20000000033 */
[----:B------:R-:W-:Y:S01]  /*e410*/  HFMA2 R4, R54, R7, R4 ;  /* 0x0000000736047231 */ /* 0x000fe20000000004 */
[----:B------:R-:W-:Y:S01]  /*e420*/  HFMA2.MMA R55, R36, R21, R55 ;  /* 0x0000001524377235 */ /* 0x000fe20000000037 */
[----:B------:R-:W-:Y:S02]  /*e430*/  HADD2 R58, R45, -1026, -1026 ;  /* 0xe402e4022d3a7430 */ /* 0x000fe40000000000 */
[----:B------:R-:W-:Y:S02]  /*e440*/  HADD2 R49, R49, -1026, -1026 ;  /* 0xe402e40231317430 */ /* 0x000fe40000000000 */
[-C--:B------:R-:W-:Y:S01]  /*e450*/  HFMA2 R53, R58, R20.reuse, R53 ;  /* 0x000000143a357231 */ /* 0x080fe20000000035 */
[-C--:B------:R-:W-:Y:S01]  /*e460*/  HFMA2.MMA R51, R33, R22.reuse, R51 ;  /* 0x0000001621337235 */ /* 0x080fe20000000033 */
[----:B------:R-:W-:Y:S01]  /*e470*/  HFMA2 R4, R49, R20, R4 ;  /* 0x0000001431047231 */ /* 0x000fe20000000004 */
[----:B------:R-:W-:Y:S01]  /*e480*/  HFMA2.MMA R20, R39, R22, R55 ;  /* 0x0000001627147235 */ /* 0x000fe20000000037 */
[----:B------:R-:W-:-:S02]  /*e490*/  HFMA2 R53, R30, R21, R53 ;  /* 0x000000151e357231 */ /* 0x000fc40000000035 */
[----:B------:R-:W-:Y:S02]  /*e4a0*/  HFMA2 R4, R38, R21, R4 ;  /* 0x0000001526047231 */ /* 0x000fe40000000004 */
[----:B------:R-:W-:Y:S01]  /*e4b0*/  HFMA2 R42, R42, R12.H1_H1, -18, -18 ;  /* 0xcc80cc802a2a7431 */ /* 0x000fe2000006000c */
[-C--:B------:R-:W-:Y:S01]  /*e4c0*/  HFMA2.MMA R51, R44, R23.reuse, R51 ;  /* 0x000000172c337235 */ /* 0x080fe20000000033 */
[-C--:B------:R-:W-:Y:S01]  /*e4d0*/  HFMA2 R21, R37, R22.reuse, R53 ;  /* 0x0000001625157231 */ /* 0x080fe20000000035 */
[----:B------:R-:W-:Y:S01]  /*e4e0*/  HFMA2.MMA R20, R40, R23, R20 ;  /* 0x0000001728147235 */ /* 0x000fe20000000014 */
[----:B------:R-:W-:Y:S02]  /*e4f0*/  HFMA2 R4, R41, R22, R4 ;  /* 0x0000001629047231 */ /* 0x000fe40000000004 */
        /* <DEDUP_REMOVED lines=20> */
[----:B------:R-:W-:-:S06]  /*e640*/  HFMA2.MMA R47, R24, R5, R47 ;  /* 0x00000005182f7235 */ /* 0x000fcc000000002f */
        /* <DEDUP_REMOVED lines=32> */
.L_x_3110:
[----:B------:R-:W-:Y:S01]  /*e850*/  UIADD3 UR4, UR4, 0x20, URZ ;  /* 0x0000002004047890 */ /* 0x000fe2000fffe03f */
[----:B------:R-:W-:Y:S02]  /*e860*/  IADD3.X R35, R35, R9, RZ, P2, !PT ;  /* 0x0000000923237210 */ /* 0x000fe400017fe4ff */
[----:B------:R-:W-:Y:S01]  /*e870*/  MOV R34, R0 ;  /* 0x0000000000227202 */ /* 0x000fe20000000f00 */
[----:B------:R-:W-:Y:S08]  /*e880*/  @!P0 BRA P4, `(.L_x_3111) ;  /* 0xfffffff000cc8947 */ /* 0x000ff0000203ffff */
.L_x_3109:
[----:B------:R-:W-:Y:S05]  /*e890*/  @!P1 EXIT ;  /* 0x000000000000994d */ /* 0x000fea0003800000 */
[----:B------:R-:W1:Y:S01]  /*e8a0*/  S2R R0, SR_CTAID.X ;  /* 0x0000000000007919 */ /* 0x000e620000002500 */
[----:B------:R-:W2:Y:S01]  /*e8b0*/  S2UR UR4, SR_CTAID.Y ;  /* 0x00000000000479c3 */ /* 0x000ea20000002600 */
[----:B------:R-:W1:Y:S07]  /*e8c0*/  S2R R3, SR_TID.X ;  /* 0x0000000000037919 */ /* 0x000e6e0000002100 */
[----:B------:R-:W3:Y:S08]  /*e8d0*/  LDC R8, c[0x0][0x23c] ;  /* 0x00008f00ff087b82 */ /* 0x000ef00000000800 */
[----:B0-----:R-:W0:Y:S01]  /*e8e0*/  LDC.64 R6, c[0x0][0x230] ;  /* 0x00008c00ff067b82 */ /* 0x001e220000000a00 */
[----:B--2---:R-:W-:Y:S01]  /*e8f0*/  USHF.L.U32 UR4, UR4, 0x1, URZ ;  /* 0x0000000104047899 */ /* 0x004fe2000800063f */
[----:B-1----:R-:W-:-:S04]  /*e900*/  LEA R0, R0, R3, 0x5 ;  /* 0x0000000300007211 */ /* 0x002fc800078e28ff */
[----:B------:R-:W-:-:S05]  /*e910*/  SHF.L.U32 R0, R0, 0x2, RZ ;  /* 0x0000000200007819 */ /* 0x000fca00000006ff */
[----:B---3--:R-:W-:-:S04]  /*e920*/  IMAD R9, R8, UR4, R0 ;  /* 0x0000000408097c24 */ /* 0x008fc8000f8e0200 */
        /* <DEDUP_REMOVED lines=8> */
.L_x_3115:
[----:B------:R-:W0:Y:S02]  /*e9b0*/  LDS R12, [R4] ;  /* 0x00000000040c7984 */ /* 0x000e240000000800 */
[----:B0-----:R-:W-:-:S06]  /*e9c0*/  HADD2 R13, R12, R19 ;  /* 0x000000130c0d7230 */ /* 0x001fcc0000000000 */
[----:B------:R-:W0:Y:S02]  /*e9d0*/  ATOMS.CAST.SPIN R13, [R4], R12, R13 ;  /* 0x0000000c040d738d */ /* 0x000e24000180000d */
[----:B0-----:R-:W-:-:S13]  /*e9e0*/  ISETP.EQ.U32.AND P0, PT, R13, 0x1, PT ;  /* 0x000000010d00780c */ /* 0x001fda0003f02070 */
[----:B------:R-:W-:Y:S05]  /*e9f0*/  @!P0 BRA `(.L_x_3115) ;  /* 0xfffffffc00ec8947 */ /* 0x000fea000383ffff */
[----:B------:R-:W-:Y:S05]  /*ea00*/  BRA `(.L_x_3113) ;  /* 0x00000000000c7947 */ /* 0x000fea0003800000 */
.L_x_3114:
[----:B------:R-:W2:Y:S02]  /*ea10*/  LD.E R0, desc[UR6][R2.64] ;  /* 0x0000000602007980 */ /* 0x000ea4000c101900 */
[----:B--2---:R-:W-:-:S05]  /*ea20*/  IADD3 R5, R19, R0, RZ ;  /* 0x0000000013057210 */ /* 0x004fca0007ffe0ff */
[----:B------:R0:W-:Y:S02]  /*ea30*/  ST.E desc[UR6][R2.64], R5 ;  /* 0x0000000502007985 */ /* 0x0001e4000c101906 */
.L_x_3113:
[----:B------:R-:W-:Y:S05]  /*ea40*/  BSYNC B0 ;  /* 0x0000000000007941 */ /* 0x000fea0003800000 */
.L_x_3112:
[----:B------:R1:W-:Y:S01]  /*ea50*/  ATOM.E.ADD.F16x2.RN.STRONG.GPU P0, RZ, desc[UR6][R2.64+0x4], R18 ;  /* 0x0000041202ff79a2 */ /* 0x0003e2000810e1c6 */
[----:B------:R-:W-:Y:S04]  /*ea60*/  BSSY B0, `(.L_x_3116) ;  /* 0x000000e000007945 */ /* 0x000fe80003800000 */
[----:B-1----:R-:W-:Y:S05]  /*ea70*/  @P0 BRA `(.L_x_3117) ;  /* 0x0000000000300947 */ /* 0x002fea0003800000 */
[----:B------:R-:W1:Y:S02]  /*ea80*/  QSPC.E.S P0, RZ, [R2+0x4] ;  /* 0x0000040002ff73aa */ /* 0x000e640000000500 */
[----:B-1----:R-:W-:Y:S05]  /*ea90*/  @!P0 BRA `(.L_x_3118) ;  /* 0x00000000001c8947 */ /* 0x002fea0003800000 */
[----:B0-----:R-:W-:-:S07]  /*eaa0*/  MOV R2, R2 ;  /* 0x0000000200027202 */ /* 0x001fce0000000f00 */
.L_x_3119:
[----:B------:R-:W0:Y:S02]  /*eab0*/  LDS R4, [R2+0x4] ;  /* 0x0000040002047984 */ /* 0x000e240000000800 */
[----:B0-----:R-:W-:-:S10]  /*eac0*/  HFMA2.MMA R5, R4, 1, 1, R18 ;  /* 0x3c003c0004057835 */ /* 0x001fd40000000012 */
[----:B------:R-:W0:Y:S02]  /*ead0*/  ATOMS.CAST.SPIN R5, [R2+0x4], R4, R5 ;  /* 0x000004040205738d */ /* 0x000e240001800005 */
[----:B0-----:R-:W-:-:S13]  /*eae0*/  ISETP.EQ.U32.AND P0, PT, R5, 0x1, PT ;  /* 0x000000010500780c */ /* 0x001fda0003f02070 */
[----:B------:R-:W-:Y:S05]  /*eaf0*/  @!P0 BRA `(.L_x_3119) ;  /* 0xfffffffc00ec8947 */ /* 0x000fea000383ffff */
[----:B------:R-:W-:Y:S05]  /*eb00*/  BRA `(.L_x_3117) ;  /* 0x00000000000c7947 */ /* 0x000fea0003800000 */
.L_x_3118:
[----:B------:R-:W0:Y:S02]  /*eb10*/  LD.E R0, desc[UR6][R2.64+0x4] ;  /* 0x0000040602007980 */ /* 0x000e24000c101900 */
[----:B0-----:R-:W-:-:S05]  /*eb20*/  IADD3 R5, R18, R0, RZ ;  /* 0x0000000012057210 */ /* 0x001fca0007ffe0ff */
[----:B------:R1:W-:Y:S02]  /*eb30*/  ST.E desc[UR6][R2.64+0x4], R5 ;  /* 0x0000040502007985 */ /* 0x0003e4000c101906 */
.L_x_3117:
[----:B------:R-:W-:Y:S05]  /*eb40*/  BSYNC B0 ;  /* 0x0000000000007941 */ /* 0x000fea0003800000 */
.L_x_3116:
        /* <DEDUP_REMOVED lines=11> */
.L_x_3123:
[----:B------:R-:W0:Y:S02]  /*ec00*/  LDS R6, [R4] ;  /* 0x0000000004067984 */ /* 0x000e240000000800 */
[----:B0-----:R-:W-:-:S06]  /*ec10*/  HADD2 R7, R6, R11 ;  /* 0x0000000b06077230 */ /* 0x001fcc0000000000 */
[----:B------:R-:W0:Y:S02]  /*ec20*/  ATOMS.CAST.SPIN R7, [R4], R6, R7 ;  /* 0x000000060407738d */ /* 0x000e240001800007 */
[----:B0-----:R-:W-:-:S13]  /*ec30*/  ISETP.EQ.U32.AND P0, PT, R7, 0x1, PT ;  /* 0x000000010700780c */ /* 0x001fda0003f02070 */
[----:B------:R-:W-:Y:S05]  /*ec40*/  @!P0 BRA `(.L_x_3123) ;  /* 0xfffffffc00ec8947 */ /* 0x000fea000383ffff */
[----:B------:R-:W-:Y:S05]  /*ec50*/  BRA `(.L_x_3121) ;  /* 0x00000000000c7947 */ /* 0x000fea0003800000 */
.L_x_3122:
[----:B------:R-:W2:Y:S02]  /*ec60*/  LD.E R0, desc[UR6][R2.64] ;  /* 0x0000000602007980 */ /* 0x000ea4000c101900 */
[----:B--2---:R-:W-:-:S05]  /*ec70*/  IADD3 R5, R11, R0, RZ ;  /* 0x000000000b057210 */ /* 0x004fca0007ffe0ff */
[----:B------:R0:W-:Y:S02]  /*ec80*/  ST.E desc[UR6][R2.64], R5 ;  /* 0x0000000502007985 */ /* 0x0001e4000c101906 */
.L_x_3121:
[----:B------:R-:W-:Y:S05]  /*ec90*/  BSYNC B0 ;  /* 0x0000000000007941 */ /* 0x000fea0003800000 */
.L_x_3120:
[----:B------:R1:W-:Y:S02]  /*eca0*/  ATOM.E.ADD.F16x2.RN.STRONG.GPU P0, RZ, desc[UR6][R2.64+0x4], R10 ;  /* 0x0000040a02ff79a2 */ /* 0x0003e4000810e1c6 */
[----:B-1----:R-:W-:Y:S05]  /*ecb0*/  @P0 EXIT ;  /* 0x000000000000094d */ /* 0x002fea0003800000 */
[----:B------:R-:W1:Y:S02]  /*ecc0*/  QSPC.E.S P0, RZ, [R2+0x4] ;  /* 0x0000040002ff73aa */ /* 0x000e640000000500 */
[----:B-1----:R-:W-:Y:S05]  /*ecd0*/  @!P0 BRA `(.L_x_3124) ;  /* 0x00000000001c8947 */ /* 0x002fea0003800000 */
[----:B0-----:R-:W-:-:S07]  /*ece0*/  MOV R2, R2 ;  /* 0x0000000200027202 */ /* 0x001fce0000000f00 */
.L_x_3125:
[----:B------:R-:W0:Y:S02]  /*ecf0*/  LDS R4, [R2+0x4] ;  /* 0x0000040002047984 */ /* 0x000e240000000800 */
[----:B0-----:R-:W-:-:S10]  /*ed00*/  HFMA2.MMA R5, R4, 1, 1, R10 ;  /* 0x3c003c0004057835 */ /* 0x001fd4000000000a */
[----:B------:R-:W0:Y:S02]  /*ed10*/  ATOMS.CAST.SPIN R5, [R2+0x4], R4, R5 ;  /* 0x000004040205738d */ /* 0x000e240001800005 */
[----:B0-----:R-:W-:-:S13]  /*ed20*/  ISETP.EQ.U32.AND P0, PT, R5, 0x1, PT ;  /* 0x000000010500780c */ /* 0x001fda0003f02070 */
[----:B------:R-:W-:Y:S05]  /*ed30*/  @!P0 BRA `(.L_x_3125) ;  /* 0xfffffffc00ec8947 */ /* 0x000fea000383ffff */
[----:B------:R-:W-:Y:S05]  /*ed40*/  EXIT ;  /* 0x000000000000794d */ /* 0x000fea0003800000 */
.L_x_3124:
[----:B------:R-:W0:Y:S02]  /*ed50*/  LD.E R0, desc[UR6][R2.64+0x4] ;  /* 0x0000040602007980 */ /* 0x000e24000c101900 */
[----:B0-----:R-:W-:-:S05]  /*ed60*/  IADD3 R5, R10, R0, RZ ;  /* 0x000000000a057210 */ /* 0x001fca0007ffe0ff */
[----:B------:R-:W-:Y:S01]  /*ed70*/  ST.E desc[UR6][R2.64+0x4], R5 ;  /* 0x0000040502007985 */ /* 0x000fe2000c101906 */
[----:B------:R-:W-:Y:S05]  /*ed80*/  EXIT ;  /* 0x000000000000794d */ /* 0x000fea0003800000 */
.L_x_3126:
        /* <DEDUP_REMOVED lines=15> */
.L_x_4210:


//--------------------- .text._Z23gemm_half_q_half_kernelILi2ELi160ELb0ELb0ELi32EEvPK6__halfPKjS4_S2_PS0_iiiiPKtS7_iiiiiibS2_i --------------------------
	.section	.text._Z23gemm_half_q_half_kernelILi2ELi160ELb0ELb0ELi32EEvPK6__halfPKjS4_S2_PS0_iiiiPKtS7_iiiiiibS2_i,"ax",@progbits
	.align	128
        .global         _Z23gemm_half_q_half_kernelILi2ELi160ELb0ELb0ELi32EEvPK6__halfPKjS4_S2_PS0_iiiiPKtS7_iiiiiibS2_i
        .type           _Z23gemm_half_q_half_kernelILi2ELi160ELb0ELb0ELi32EEvPK6__halfPKjS4_S2_PS0_iiiiPKtS7_iiiiiibS2_i,@function
        .size           _Z23gemm_half_q_half_kernelILi2ELi160ELb0ELb0ELi32EEvPK6__halfPKjS4_S2_PS0_iiiiPKtS7_iiiiiibS2_i,(.L_x_4211 - _Z23gemm_half_q_half_kernelILi2ELi160ELb0ELb0ELi32EEvPK6__halfPKjS4_S2_PS0_iiiiPKtS7_iiiiiibS2_i)
        .other          _Z23gemm_half_q_half_kernelILi2ELi160ELb0ELb0ELi32EEvPK6__halfPKjS4_S2_PS0_iiiiPKtS7_iiiiiibS2_i,@"STO_CUDA_ENTRY STV_DEFAULT"
_Z23gemm_half_q_half_kernelILi2ELi160ELb0ELb0ELi32EEvPK6__halfPKjS4_S2_PS0_iiiiPKtS7_iiiiiibS2_i:
.text._Z23gemm_half_q_half_kernelILi2ELi160ELb0ELb0ELi32EEvPK6__halfPKjS4_S2_PS0_iiiiPKtS7_iiiiiibS2_i:
        /* <DEDUP_REMOVED lines=44> */
.L_x_3131:
        /* <DEDUP_REMOVED lines=16> */
.L_x_3130:
        /* <DEDUP_REMOVED lines=16> */
.L_x_3129:
        /* <DEDUP_REMOVED lines=17> */
.L_x_3133:
        /* <DEDUP_REMOVED lines=16> */
.L_x_3132:
        /* <DEDUP_REMOVED lines=14> */
.L_x_3128:
[----:B------:R-:W-:Y:S05]  /*07b0*/  BSYNC B0 ;  /* 0x0000000000007941 */ /* 0x000fea0003800000 */
.L_x_3127:
        /* <DEDUP_REMOVED lines=21> */
.L_x_3136:
        /* <DEDUP_REMOVED lines=11> */
.L_x_3135:
        /* <DEDUP_REMOVED lines=10> */
.L_x_3134:
[----:B------:R-:W0:Y:S08]  /*0a60*/  LDC R15, c[0x0][0x25c] ;  /* 0x00009700ff0f7b82 */ /* 0x000e300000000800 */
[----:B------:R-:W-:Y:S01]  /*0a70*/  BAR.SYNC.DEFER_BLOCKING 0x0 ;  /* 0x0000000000007b1d */ /* 0x000fe20000010000 */
[----:B------:R-:W-:-:S07]  /*0a80*/  ISETP.GE.AND P0, PT, R0, R25, PT ;  /* 0x000000190000720c */ /* 0x000fce0003f06270 */
[----:B------:R-:W2:Y:S06]  /*0a90*/  LDC R17, c[0x0][0x264] ;  /* 0x00009900ff117b82 */ /* 0x000eac0000000800 */
[----:B------:R-:W-:Y:S05]  /*0aa0*/  @P0 BRA `(.L_x_3137) ;  /* 0x0000000000d40947 */ /* 0x000fea0003800000 */
[----:B-1----:R-:W1:Y:S01]  /*0ab0*/  LDC.64 R8, c[0x0][0x248] ;  /* 0x00009200ff087b82 */ /* 0x002e620000000a00 */
[----:B------:R-:W-:-:S07]  /*0ac0*/  SHF.L.U32 R5, R3, 0x6, RZ ;  /* 0x0000000603057819 */ /* 0x000fce00000006ff */
[----:B------:R-:W3:Y:S08]  /*0ad0*/  LDC.64 R10, c[0x0][0x220] ;  /* 0x00008800ff0a7b82 */ /* 0x000ef00000000a00 */
[----:B------:R-:W4:Y:S01]  /*0ae0*/  LDC.64 R12, c[0x0][0x228] ;  /* 0x00008a00ff0c7b82 */ /* 0x000f220000000a00 */
        /* <DEDUP_REMOVED lines=9> */
.L_x_3138:
        /* <DEDUP_REMOVED lines=26> */
[----:B-1----:R-:W-:Y:S01]  /*0d20*/  IMAD R19, R4, R4, RZ ;  /* 0x0000000404137224 */ /* 0x002fe200078e02ff */
[----:B----4-:R-:W-:Y:S01]  /*0d30*/  IADD3 R24, R27, R24, RZ ;  /* 0x000000181b187210 */ /* 0x010fe20007ffe0ff */
[----:B------:R-:W-:-:S02]  /*0d40*/  IMAD R6, R6, R6, RZ ;  /* 0x0000000606067224 */ /* 0x000fc400078e02ff */
[----:B------:R-:W-:Y:S01]  /*0d50*/  IMAD R20, R3, R3, RZ ;  /* 0x0000000303147224 */ /* 0x000fe200078e02ff */
[----:B------:R-:W2:Y:S01]  /*0d60*/  I2F.F16 R23, R23 ;  /* 0x0000001700177306 */ /* 0x000ea20000200c00 */
[----:B------:R-:W-:-:S07]  /*0d70*/  ISETP.GE.AND P2, PT, R24, R25, PT ;  /* 0x000000191800720c */ /* 0x000fce0003f46270 */
[----:B------:R-:W1:Y:S01]  /*0d80*/  I2F.F16 R5, R6 ;  /* 0x0000000600057306 */ /* 0x000e620000200c00 */
[----:B--2---:R-:W-:-:S07]  /*0d90*/  HMUL2 R4, R23.H0_H0, R18.H0_H0 ;  /* 0x2000001217047232 */ /* 0x004fce0000000800 */
[----:B------:R-:W2:Y:S01]  /*0da0*/  I2F.F16 R19, R19 ;  /* 0x0000001300137306 */ /* 0x000ea20000200c00 */
[----:B-1----:R-:W-:-:S07]  /*0db0*/  HMUL2 R3, R5.H0_H0, R18.H0_H0 ;  /* 0x2000001205037232 */ /* 0x002fce0000000800 */
[----:B------:R-:W1:Y:S01]  /*0dc0*/  I2F.F16 R21, R20 ;  /* 0x0000001400157306 */ /* 0x000e620000200c00 */
[-C--:B--2---:R-:W-:Y:S02]  /*0dd0*/  HMUL2 R5, R19.H0_H0, R18.reuse.H0_H0 ;  /* 0x2000001213057232 */ /* 0x084fe40000000800 */
[----:B-1----:R-:W-:Y:S01]  /*0de0*/  HMUL2 R6, R21.H0_H0, R18.H0_H0 ;  /* 0x2000001215067232 */ /* 0x002fe20000000800 */
[----:B------:R-:W-:Y:S06]  /*0df0*/  @!P2 BRA `(.L_x_3138) ;  /* 0xfffffffc0060a947 */ /* 0x000fec000383ffff */
.L_x_3137:
[----:B------:R-:W-:Y:S01]  /*0e00*/  ULDC UR8, c[0x0][0x258] ;  /* 0x0000960000087ab9 */ /* 0x000fe20000000800 */
[----:B------:R-:W-:Y:S01]  /*0e10*/  ULDC UR4, c[0x0][0x260] ;  /* 0x0000980000047ab9 */ /* 0x000fe20000000800 */
[C---:B------:R-:W-:Y:S01]  /*0e20*/  ISETP.GT.AND P2, PT, R0.reuse, UR8, PT ;  /* 0x0000000800007c0c */ /* 0x040fe2000bf44270 */
[----:B------:R-:W-:Y:S01]  /*0e30*/  ULDC UR5, c[0x0][0x268] ;  /* 0x00009a0000057ab9 */ /* 0x000fe20000000800 */
[C---:B-1----:R-:W-:Y:S02]  /*0e40*/  VIMNMX R8, R0.reuse, UR8, PT ;  /* 0x0000000800087c48 */ /* 0x042fe4000bfe0100 */
[C---:B------:R-:W-:Y:S02]  /*0e50*/  ISETP.GT.AND P4, PT, R0.reuse, UR4, PT ;  /* 0x0000000400007c0c */ /* 0x040fe4000bf84270 */
[----:B------:R-:W-:Y:S02]  /*0e60*/  SHF.R.S32.HI R9, RZ, 0x1f, R8 ;  /* 0x0000001fff097819 */ /* 0x000fe40000011408 */
[----:B------:R-:W-:-:S02]  /*0e70*/  ISETP.GT.AND P6, PT, R0, UR5, PT ;  /* 0x0000000500007c0c */ /* 0x000fc4000bfc4270 */
[----:B------:R-:W-:Y:S02]  /*0e80*/  LEA.HI R12, R9, R8, RZ, 0x5 ;  /* 0x00000008090c7211 */ /* 0x000fe400078f28ff */
[----:B------:R-:W-:Y:S02]  /*0e90*/  CS2R R8, SRZ ;  /* 0x0000000000087805 */ /* 0x000fe4000001ff00 */
[C---:B0-----:R-:W-:Y:S02]  /*0ea0*/  ISETP.GT.AND P3, PT, R0.reuse, R15, PT ;  /* 0x0000000f0000720c */ /* 0x041fe40003f64270 */
        /* <DEDUP_REMOVED lines=9> */
.L_x_3139:
        /* <DEDUP_REMOVED lines=8> */
.L_x_3140:
        /* <DEDUP_REMOVED lines=10> */
.L_x_3141:
        /* <DEDUP_REMOVED lines=8> */
.L_x_3142:
        /* <DEDUP_REMOVED lines=9> */
.L_x_3143:
        /* <DEDUP_REMOVED lines=11> */
[----:B------:R-:W-:-:S04]  /*1220*/  PRMT R9, RZ, 0x5410, RZ ;  /* 0x00005410ff097816 */ /* 0x000fc800000000ff */
[----:B------:R-:W-:Y:S02]  /*1230*/  SHF.R.S32.HI R13, RZ, 0x1f, R12 ;  /* 0x0000001fff0d7819 */ /* 0x000fe4000001140c */
[----:B------:R-:W-:-:S04]  /*1240*/  IADD3 R29, P2, R7, R12, RZ ;  /* 0x0000000c071d7210 */ /* 0x000fc80007f5e0ff */
[----:B------:R-:W-:Y:S01]  /*1250*/  IADD3.X R8, R13, R10, RZ, P2, !PT ;  /* 0x0000000a0d087210 */ /* 0x000fe200017fe4ff */
[----:B0-----:R-:W-:Y:S01]  /*1260*/  ULEA UR4, UR5, UR4, 0x18 ;  /* 0x0000000405047291 */ /* 0x001fe2000f8ec03f */
[----:B------:R-:W-:-:S04]  /*1270*/  LEA R28, P2, R29, UR10, 0x2 ;  /* 0x0000000a1d1c7c11 */ /* 0x000fc8000f8410ff */
[----:B------:R-:W-:Y:S02]  /*1280*/  LEA.HI.X R29, R29, UR11, R8, 0x2, P2 ;  /* 0x0000000b1d1d7c11 */ /* 0x000fe400090f1408 */
        /* <DEDUP_REMOVED lines=13> */
.L_x_3149:
[----:B-----5:R-:W-:Y:S05]  /*1360*/  @!P1 BRA `(.L_x_3145) ;  /* 0x0000000c00e09947 */ /* 0x020fea0003800000 */
[----:B------:R-:W2:Y:S04]  /*1370*/  LDG.E.128.CONSTANT R12, desc[UR6][R28.64] ;  /* 0x000000061c0c7981 */ /* 0x000ea8000c1e9d00 */
[----:B------:R-:W3:Y:S01]  /*1380*/  LDG.E.128.CONSTANT R16, desc[UR6][R30.64] ;  /* 0x000000061e107981 */ /* 0x000ee2000c1e9d00 */
[----:B------:R-:W-:Y:S02]  /*1390*/  ISETP.GE.AND P0, PT, R26, 0x2, PT ;  /* 0x000000021a00780c */ /* 0x000fe40003f06270 */
[----:B--2---:R-:W-:Y:S02]  /*13a0*/  LOP3.LUT R27, R14, 0xff, RZ, 0xc0, !PT ;  /* 0x000000ff0e1b7812 */ /* 0x004fe400078ec0ff */
[----:B------:R-:W-:Y:S02]  /*13b0*/  LEA.HI R50, R12, 0xffffff80, RZ, 0x8 ;  /* 0xffffff800c327811 */ /* 0x000fe400078f40ff */
[----:B------:R-:W-:-:S02]  /*13c0*/  IADD3 R38, R27, -0x80, RZ ;  /* 0xffffff801b267810 */ /* 0x000fc40007ffe0ff */
[----:B---3--:R-:W-:Y:S02]  /*13d0*/  LOP3.LUT R27, R16, 0xff, RZ, 0xc0, !PT ;  /* 0x000000ff101b7812 */ /* 0x008fe400078ec0ff */
[----:B------:R-:W-:Y:S01]  /*13e0*/  LOP3.LUT R32, R19, 0xff, RZ, 0xc0, !PT ;  /* 0x000000ff13207812 */ /* 0x000fe200078ec0ff */
[----:B------:R-:W-:Y:S01]  /*13f0*/  I2F.F16 R50, R50 ;  /* 0x0000003200327306 */ /* 0x000fe20000200c00 */
[----:B------:R-:W-:Y:S02]  /*1400*/  IADD3 R42, R27, -0x80, RZ ;  /* 0xffffff801b2a7810 */ /* 0x000fe40007ffe0ff */
[----:B------:R-:W-:Y:S02]  /*1410*/  LOP3.LUT R27, R17, 0xff, RZ, 0xc0, !PT ;  /* 0x000000ff111b7812 */ /* 0x000fe400078ec0ff */
[----:B------:R-:W-:Y:S02]  /*1420*/  IADD3 R44, R32, -0x80, RZ ;  /* 0xffffff80202c7810 */ /* 0x000fe40007ffe0ff */
[----:B------:R-:W-:Y:S01]  /*1430*/  IADD3 R41, R27, -0x80, RZ ;  /* 0xffffff801b297810 */ /* 0x000fe20007ffe0ff */
[----:B------:R-:W-:Y:S01]  /*1440*/  I2F.F16 R38, R38 ;  /* 0x0000002600267306 */ /* 0x000fe20000200c00 */
[----:B------:R-:W-:-:S02]  /*1450*/  LOP3.LUT R27, R18, 0xff, RZ, 0xc0, !PT ;  /* 0x000000ff121b7812 */ /* 0x000fc400078ec0ff */
[----:B------:R-:W-:Y:S02]  /*1460*/  LOP3.LUT R10, R12, 0xff, RZ, 0xc0, !PT ;  /* 0x000000ff0c0a7812 */ /* 0x000fe400078ec0ff */
[----:B------:R-:W-:Y:S02]  /*1470*/  IADD3 R37, R27, -0x80, RZ ;  /* 0xffffff801b257810 */ /* 0x000fe40007ffe0ff */
[--C-:B------:R-:W-:Y:S01]  /*1480*/  SHF.R.U32.HI R27, RZ, 0x8, R12.reuse ;  /* 0x00000008ff1b7819 */ /* 0x100fe2000001160c */
[----:B------:R-:W0:Y:S01]  /*1490*/  I2F.F16 R42, R42 ;  /* 0x0000002a002a7306 */ /* 0x000e220000200c00 */
[----:B------:R-:W-:Y:S02]  /*14a0*/  SHF.R.U32.HI R12, RZ, 0x10, R12 ;  /* 0x00000010ff0c7819 */ /* 0x000fe4000001160c */
[----:B------:R-:W-:Y:S02]  /*14b0*/  LOP3.LUT R32, R27, 0xff, RZ, 0xc0, !PT ;  /* 0x000000ff1b207812 */ /* 0x000fe400078ec0ff */
[----:B------:R-:W-:-:S02]  /*14c0*/  LOP3.LUT R12, R12, 0xff, RZ, 0xc0, !PT ;  /* 0x000000ff0c0c7812 */ /* 0x000fc400078ec0ff */
[----:B------:R-:W-:Y:S01]  /*14d0*/  IADD3 R39, R32, -0x80, RZ ;  /* 0xffffff8020277810 */ /* 0x000fe20007ffe0ff */
[----:B------:R1:W2:Y:S01]  /*14e0*/  I2F.F16 R27, R44 ;  /* 0x0000002c001b7306 */ /* 0x0002a20000200c00 */
[----:B------:R-:W3:Y:S01]  /*14f0*/  LDS.64 R32, [UR4] ;  /* 0x00000004ff207984 */ /* 0x000ee20008000a00 */
[----:B------:R-:W-:Y:S02]  /*1500*/  IADD3 R12, R12, -0x80, RZ ;  /* 0xffffff800c0c7810 */ /* 0x000fe40007ffe0ff */
[----:B------:R-:W-:Y:S02]  /*1510*/  SHF.R.U32.HI R40, RZ, 0x8, R13 ;  /* 0x00000008ff287819 */ /* 0x000fe4000001160d */
[----:B------:R-:W-:Y:S01]  /*1520*/  LOP3.LUT R2, R13, 0xff, RZ, 0xc0, !PT ;  /* 0x000000ff0d027812 */ /* 0x000fe200078ec0ff */
[----:B0-----:R-:W-:Y:S01]  /*1530*/  HADD2.F32 R42, -RZ, R42.H0_H0 ;  /* 0x2000002aff2a7230 */ /* 0x001fe20000004100 */
[----:B------:R0:W-:Y:S01]  /*1540*/  I2F.F16 R43, R12 ;  /* 0x0000000c002b7306 */ /* 0x0001e20000200c00 */
[----:B-1----:R-:W-:-:S02]  /*1550*/  SHF.R.U32.HI R44, RZ, 0x8, R14 ;  /* 0x00000008ff2c7819 */ /* 0x002fc4000001160e */
[----:B------:R-:W-:Y:S02]  /*1560*/  LOP3.LUT R7, R15, 0xff, RZ, 0xc0, !PT ;  /* 0x000000ff0f077812 */ /* 0x000fe400078ec0ff */
[----:B------:R-:W-:Y:S02]  /*1570*/  LOP3.LUT R40, R40, 0xff, RZ, 0xc0, !PT ;  /* 0x000000ff28287812 */ /* 0x000fe400078ec0ff */
[----:B------:R-:W-:Y:S01]  /*1580*/  IADD3 R10, R10, -0x80, RZ ;  /* 0xffffff800a0a7810 */ /* 0x000fe20007ffe0ff */
[----:B------:R-:W-:Y:S01]  /*1590*/  I2F.F16 R39, R39 ;  /* 0x0000002700277306 */ /* 0x000fe20000200c00 */
[----:B0-----:R-:W-:Y:S01]  /*15a0*/  SHF.R.U32.HI R12, RZ, 0x8, R15 ;  /* 0x00000008ff0c7819 */ /* 0x001fe2000001160f */
[----:B--2---:R-:W-:Y:S01]  /*15b0*/  HADD2.F32 R27, -RZ, R27.H0_H0 ;  /* 0x2000001bff1b7230 */ /* 0x004fe20000004100 */
[----:B------:R-:W-:Y:S02]  /*15c0*/  IADD3 R2, R2, -0x80, RZ ;  /* 0xffffff8002027810 */ /* 0x000fe40007ffe0ff */
[----:B------:R-:W-:-:S02]  /*15d0*/  LOP3.LUT R12, R12, 0xff, RZ, 0xc0, !PT ;  /* 0x000000ff0c0c7812 */ /* 0x000fc400078ec0ff */
[----:B------:R-:W-:Y:S01]  /*15e0*/  LOP3.LUT R45, R44, 0xff, RZ, 0xc0, !PT ;  /* 0x000000ff2c2d7812 */ /* 0x000fe200078ec0ff */
[----:B------:R-:W0:Y:S01]  /*15f0*/  I2F.F16 R10, R10 ;  /* 0x0000000a000a7306 */ /* 0x000e220000200c00 */
[----:B------:R-:W-:Y:S02]  /*1600*/  IADD3 R7, R7, -0x80, RZ ;  /* 0xffffff8007077810 */ /* 0x000fe40007ffe0ff */
[----:B------:R-:W-:Y:S02]  /*1610*/  IADD3 R40, R40, -0x80, RZ ;  /* 0xffffff8028287810 */ /* 0x000fe40007ffe0ff */
[----:B------:R-:W-:Y:S02]  /*1620*/  LEA.HI R47, R14, 0xffffff80, RZ, 0x8 ;  /* 0xffffff800e2f7811 */ /* 0x000fe400078f40ff */
[----:B------:R-:W-:Y:S01]  /*1630*/  SHF.R.U32.HI R49, RZ, 0x10, R14 ;  /* 0x00000010ff317819 */ /* 0x000fe2000001160e */
[----:B------:R-:W1:Y:S01]  /*1640*/  I2F.F16 R2, R2 ;  /* 0x0000000200027306 */ /* 0x000e620000200c00 */
[----:B------:R-:W-:-:S02]  /*1650*/  IADD3 R51, R12, -0x80, RZ ;  /* 0xffffff800c337810 */ /* 0x000fc40007ffe0ff */
[----:B------:R-:W-:Y:S02]  /*1660*/  IADD3 R14, R45, -0x80, RZ ;  /* 0xffffff802d0e7810 */ /* 0x000fe40007ffe0ff */
[----:B------:R-:W-:Y:S02]  /*1670*/  LEA.HI R46, R13, 0xffffff80, RZ, 0x8 ;  /* 0xffffff800d2e7811 */ /* 0x000fe400078f40ff */
[----:B------:R-:W-:Y:S01]  /*1680*/  SHF.R.U32.HI R13, RZ, 0x10, R13 ;  /* 0x00000010ff0d7819 */ /* 0x000fe2000001160d */
[----:B------:R-:W2:Y:S01]  /*1690*/  I2F.F16 R7, R7 ;  /* 0x0000000700077306 */ /* 0x000ea20000200c00 */
[----:B------:R-:W-:Y:S01]  /*16a0*/  LEA.HI R48, R15, 0xffffff80, RZ, 0x8 ;  /* 0xffffff800f307811 */ /* 0x000fe200078f40ff */
[----:B0-----:R-:W-:Y:S01]  /*16b0*/  HADD2.F32 R10, -RZ, R10.H0_H0 ;  /* 0x2000000aff0a7230 */ /* 0x001fe20000004100 */
[----:B------:R-:W-:Y:S01]  /*16c0*/  LOP3.LUT R13, R13, 0xff, RZ, 0xc0, !PT ;  /* 0x000000ff0d0d7812 */ /* 0x000fe200078ec0ff */
[----:B---3--:R-:W-:Y:S01]  /*16d0*/  HADD2.F32 R58, -RZ, R33.H0_H0 ;  /* 0x20000021ff3a7230 */ /* 0x008fe20000004100 */
[----:B------:R-:W-:-:S02]  /*16e0*/  SHF.R.U32.HI R15, RZ, 0x10, R15 ;  /* 0x00000010ff0f7819 */ /* 0x000fc4000001160f */
[----:B------:R-:W-:Y:S01]  /*16f0*/  SHF.R.U32.HI R12, RZ, 0x8, R16 ;  /* 0x00000008ff0c7819 */ /* 0x000fe20000011610 */
[----:B------:R-:W0:Y:S01]  /*1700*/  I2F.F16 R40, R40 ;  /* 0x0000002800287306 */ /* 0x000e220000200c00 */
[----:B------:R-:W-:Y:S01]  /*1710*/  LOP3.LUT R49, R49, 0xff, RZ, 0xc0, !PT ;  /* 0x000000ff31317812 */ /* 0x000fe200078ec0ff */
[----:B-1----:R-:W-:Y:S01]  /*1720*/  HADD2.F32 R2, -RZ, R2.H0_H0 ;  /* 0x20000002ff027230 */ /* 0x002fe20000004100 */
[----:B------:R-:W-:Y:S02]  /*1730*/  IADD3 R13, R13, -0x80, RZ ;  /* 0xffffff800d0d7810 */ /* 0x000fe40007ffe0ff */
[----:B------:R-:W-:Y:S02]  /*1740*/  LOP3.LUT R15, R15, 0xff, RZ, 0xc0, !PT ;  /* 0x000000ff0f0f7812 */ /* 0x000fe400078ec0ff */
[----:B------:R-:W-:Y:S01]  /*1750*/  LOP3.LUT R12, R12, 0xff, RZ, 0xc0, !PT ;  /* 0x000000ff0c0c7812 */ /* 0x000fe200078ec0ff */
[----:B------:R-:W1:Y:S01]  /*1760*/  I2F.F16 R51, R51 ;  /* 0x0000003300337306 */ /* 0x000e620000200c00 */
[----:B------:R-:W-:Y:S01]  /*1770*/  IADD3 R45, R49, -0x80, RZ ;  /* 0xffffff80312d7810 */ /* 0x000fe20007ffe0ff */
[----:B--2---:R-:W-:Y:S01]  /*1780*/  HADD2.F32 R7, -RZ, R7.H0_H0 ;  /* 0x20000007ff077230 */ /* 0x004fe20000004100 */
[----:B------:R-:W-:-:S02]  /*1790*/  LEA.HI R36, R16, 0xffffff80, RZ, 0x8 ;  /* 0xffffff8010247811 */ /* 0x000fc400078f40ff */
[----:B------:R-:W-:Y:S02]  /*17a0*/  SHF.R.U32.HI R49, RZ, 0x10, R16 ;  /* 0x00000010ff317819 */ /* 0x000fe40000011610 */
[----:B------:R-:W-:Y:S01]  /*17b0*/  IADD3 R52, R15, -0x80, RZ ;  /* 0xffffff800f347810 */ /* 0x000fe20007ffe0ff */
[----:B------:R-:W2:Y:S01]  /*17c0*/  I2F.F16 R14, R14 ;  /* 0x0000000e000e7306 */ /* 0x000ea20000200c00 */
[----:B------:R-:W-:Y:S01]  /*17d0*/  IADD3 R16, R12, -0x80, RZ ;  /* 0xffffff800c107810 */ /* 0x000fe20007ffe0ff */
[----:B------:R-:W-:Y:S01]  /*17e0*/  HADD2.F32 R12, -RZ, R38.H0_H0 ;  /* 0x20000026ff0c7230 */ /* 0x000fe20000004100 */
[----:B------:R-:W-:Y:S01]  /*17f0*/  LOP3.LUT R49, R49, 0xff, RZ, 0xc0, !PT ;  /* 0x000000ff31317812 */ /* 0x000fe200078ec0ff */
[----:B------:R-:W-:Y:S01]  /*1800*/  HADD2.F32 R15, -RZ, R32.H1_H1 ;  /* 0x30000020ff0f7230 */ /* 0x000fe20000004100 */
[----:B------:R-:W-:Y:S01]  /*1810*/  LEA.HI R34, R17, 0xffffff80, RZ, 0x8 ;  /* 0xffffff8011227811 */ /* 0x000fe200078f40ff */
[----:B0-----:R-:W-:Y:S01]  /*1820*/  HADD2.F32 R38, -RZ, R40.H0_H0 ;  /* 0x20000028ff267230 */ /* 0x001fe20000004100 */
[----:B------:R-:W-:Y:S01]  /*1830*/  IADD3 R53, R49, -0x80, RZ ;  /* 0xffffff8031357810 */ /* 0x000fe20007ffe0ff */
[----:B------:R0:W3:Y:S01]  /*1840*/  I2F.F16 R44, R13 ;  /* 0x0000000d002c7306 */ /* 0x0000e20000200c00 */
[----:B-1----:R-:W-:Y:S01]  /*1850*/  HADD2.F32 R40, -RZ, R51.H0_H0 ;  /* 0x20000033ff287230 */ /* 0x002fe20000004100 */
[----:B------:R-:W-:-:S02]  /*1860*/  SHF.R.U32.HI R49, RZ, 0x10, R17 ;  /* 0x00000010ff317819 */ /* 0x000fc40000011611 */
[----:B------:R-:W-:Y:S02]  /*1870*/  LEA.HI R35, R18, 0xffffff80, RZ, 0x8 ;  /* 0xffffff8012237811 */ /* 0x000fe400078f40ff */
[----:B------:R-:W-:Y:S02]  /*1880*/  LOP3.LUT R55, R49, 0xff, RZ, 0xc0, !PT ;  /* 0x000000ff31377812 */ /* 0x000fe400078ec0ff */
[----:B------:R-:W1:Y:S01]  /*1890*/  I2F.F16 R45, R45 ;  /* 0x0000002d002d7306 */ /* 0x000e620000200c00 */
[----:B0-----:R-:W-:Y:S01]  /*18a0*/  HADD2.F32 R13, -RZ, R32.H0_H0 ;  /* 0x20000020ff0d7230 */ /* 0x001fe20000004100 */
[----:B------:R-:W-:Y:S01]  /*18b0*/  IADD3 R55, R55, -0x80, RZ ;  /* 0xffffff8037377810 */ /* 0x000fe20007ffe0ff */
[----:B------:R-:W-:Y:S01]  /*18c0*/  HADD2.F32 R32, -RZ, R39.H0_H0 ;  /* 0x20000027ff207230 */ /* 0x000fe20000004100 */
[----:B------:R-:W-:Y:S01]  /*18d0*/  LEA.HI R60, R19, 0xffffff80, RZ, 0x8 ;  /* 0xffffff80133c7811 */ /* 0x000fe200078f40ff */
[----:B--2---:R-:W-:Y:S02]  /*18e0*/  HADD2.F32 R39, -RZ, R14.H0_H0 ;  /* 0x2000000eff277230 */ /* 0x004fe40000004100 */
[----:B------:R-:W-:Y:S01]  /*18f0*/  FFMA.FTZ R51, R10, R13, RZ ;  /* 0x0000000d0a337223 */ /* 0x000fe200000100ff */
[C---:B------:R-:W-:Y:S01]  /*1900*/  FFMA.FTZ R14, R13.reuse, R2, RZ ;  /* 0x000000020d0e7223 */ /* 0x040fe200000100ff */
[----:B------:R-:W0:Y:S01]  /*1910*/  I2F.F16 R52, R52 ;  /* 0x0000003400347306 */ /* 0x000e220000200c00 */
[C---:B------:R-:W-:Y:S01]  /*1920*/  FFMA.FTZ R56, R13.reuse, R12, RZ ;  /* 0x0000000c0d387223 */ /* 0x040fe200000100ff */
[----:B------:R-:W-:Y:S01]  /*1930*/  FFMA.FTZ R13, R13, R7, RZ ;  /* 0x000000070d0d7223 */ /* 0x000fe200000100ff */
[----:B------:R-:W-:Y:S01]  /*1940*/  FFMA.FTZ R54, R32, R15, R51 ;  /* 0x0000000f20367223 */ /* 0x000fe20000010033 */
[C---:B------:R-:W-:Y:S01]  /*1950*/  FFMA.FTZ R57, R15.reuse, R38, R14 ;  /* 0x000000260f397223 */ /* 0x040fe2000001000e */
[C---:B------:R-:W-:Y:S01]  /*1960*/  FFMA.FTZ R51, R15.reuse, R39, R56 ;  /* 0x000000270f337223 */ /* 0x040fe20000010038 */
[----:B------:R-:W-:Y:S01]  /*1970*/  FFMA.FTZ R56, R15, R40, R13 ;  /* 0x000000280f387223 */ /* 0x000fe2000001000d */
[----:B------:R-:W-:Y:S01]  /*1980*/  SHF.R.U32.HI R13, RZ, 0x8, R17 ;  /* 0x00000008ff0d7819 */ /* 0x000fe20000011611 */
[----:B------:R-:W2:Y:S01]  /*1990*/  LDS.64 R14, [UR4+0x8] ;  /* 0x00000804ff0e7984 */ /* 0x000ea20008000a00 */
[----:B------:R-:W4:Y:S02]  /*19a0*/  I2F.F16 R46, R46 ;  /* 0x0000002e002e7306 */ /* 0x000f240000200c00 */
[----:B------:R-:W-:Y:S01]  /*19b0*/  LOP3.LUT R59, R13, 0xff, RZ, 0xc0, !PT ;  /* 0x000000ff0d3b7812 */ /* 0x000fe200078ec0ff */
[----:B------:R-:W-:-:S02]  /*19c0*/  HADD2.F32 R13, -RZ, R43.H0_H0 ;  /* 0x2000002bff0d7230 */ /* 0x000fc40000004100 */
[----:B---3--:R-:W-:Y:S01]  /*19d0*/  HADD2.F32 R43, -RZ, R44.H0_H0 ;  /* 0x2000002cff2b7230 */ /* 0x008fe20000004100 */
[----:B------:R-:W-:Y:S01]  /*19e0*/  IADD3 R59, R59, -0x80, RZ ;  /* 0xffffff803b3b7810 */ /* 0x000fe20007ffe0ff */
[----:B-1----:R-:W-:Y:S01]  /*19f0*/  HADD2.F32 R44, -RZ, R45.H0_H0 ;  /* 0x2000002dff2c7230 */ /* 0x002fe20000004100 */
[----:B------:R-:W1:Y:S01]  /*1a00*/  I2F.F16 R47, R47 ;  /* 0x0000002f002f7306 */ /* 0x000e620000200c00 */
[----:B0-----:R-:W-:Y:S02]  /*1a10*/  HADD2.F32 R45, -RZ, R52.H0_H0 ;  /* 0x20000034ff2d7230 */ /* 0x001fe40000004100 */
[----:B------:R-:W-:Y:S01]  /*1a20*/  FFMA.FTZ R54, R13, R58, R54 ;  /* 0x0000003a0d367223 */ /* 0x000fe20000010036 */
[C---:B------:R-:W-:Y:S01]  /*1a30*/  FFMA.FTZ R57, R58.reuse, R43, R57 ;  /* 0x0000002b3a397223 */ /* 0x040fe20000010039 */
[C---:B------:R-:W-:Y:S01]  /*1a40*/  FFMA.FTZ R52, R58.reuse, R44, R51 ;  /* 0x0000002c3a347223 */ /* 0x040fe20000010033 */
[----:B------:R-:W-:Y:S01]  /*1a50*/  FFMA.FTZ R51, R58, R45, R56 ;  /* 0x0000002d3a337223 */ /* 0x000fe20000010038 */
[--C-:B------:R-:W-:Y:S01]  /*1a60*/  SHF.R.U32.HI R58, RZ, 0x8, R18.reuse ;  /* 0x00000008ff3a7819 */ /* 0x100fe20000011612 */
[----:B------:R-:W0:Y:S01]  /*1a70*/  I2F.F16 R48, R48 ;  /* 0x0000003000307306 */ /* 0x000e220000200c00 */
[----:B------:R-:W-:Y:S01]  /*1a80*/  HADD2.F32 R56, -RZ, R33.H1_H1 ;  /* 0x30000021ff387230 */ /* 0x000fe20000004100 */
[----:B------:R-:W-:Y:S01]  /*1a90*/  SHF.R.U32.HI R18, RZ, 0x10, R18 ;  /* 0x00000010ff127819 */ /* 0x000fe20000011612 */
[----:B------:R-:W-:-:S02]  /*1aa0*/  HADD2.F32 R33, -RZ, R50.H0_H0 ;  /* 0x20000032ff217230 */ /* 0x000fc40000004100 */
[----:B----4-:R-:W-:Y:S01]  /*1ab0*/  HADD2.F32 R46, -RZ, R46.H0_H0 ;  /* 0x2000002eff2e7230 */ /* 0x010fe20000004100 */
[----:B------:R-:W-:Y:S01]  /*1ac0*/  LOP3.LUT R18, R18, 0xff, RZ, 0xc0, !PT ;  /* 0x000000ff12127812 */ /* 0x000fe200078ec0ff */
[----:B-1----:R-:W-:Y:S01]  /*1ad0*/  HADD2.F32 R47, -RZ, R47.H0_H0 ;  /* 0x2000002fff2f7230 */ /* 0x002fe20000004100 */
[----:B------:R1:W3:Y:S02]  /*1ae0*/  I2F.F16 R49, R59 ;  /* 0x0000003b00317306 */ /* 0x0002e40000200c00 */
[----:B------:R-:W-:Y:S02]  /*1af0*/  IADD3 R18, R18, -0x80, RZ ;  /* 0xffffff8012127810 */ /* 0x000fe40007ffe0ff */
[----:B------:R-:W-:Y:S01]  /*1b00*/  FFMA.FTZ R52, R56, R47, R52 ;  /* 0x0000002f38347223 */ /* 0x000fe20000010034 */
[----:B0-----:R-:W-:-:S03]  /*1b10*/  HADD2.F32 R48, -RZ, R48.H0_H0 ;  /* 0x20000030ff307230 */ /* 0x001fc60000004100 */
[----:B------:R0:W-:Y:S01]  /*1b20*/  I2F.F16 R17, R53 ;  /* 0x0000003500117306 */ /* 0x0001e20000200c00 */
[----:B-1----:R-:W-:Y:S01]  /*1b30*/  SHF.R.U32.HI R59, RZ, 0x8, R19 ;  /* 0x00000008ff3b7819 */ /* 0x002fe20000011613 */
[----:B------:R-:W-:-:S03]  /*1b40*/  FFMA.FTZ R50, R56, R48, R51 ;  /* 0x0000003038327223 */ /* 0x000fc60000010033 */
[----:B------:R-:W-:Y:S01]  /*1b50*/  LOP3.LUT R59, R59, 0xff, RZ, 0xc0, !PT ;  /* 0x000000ff3b3b7812 */ /* 0x000fe200078ec0ff */
[----:B---3--:R-:W-:Y:S02]  /*1b60*/  HADD2.F32 R49, -RZ, R49.H0_H0 ;  /* 0x20000031ff317230 */ /* 0x008fe40000004100 */
[----:B------:R-:W1:Y:S01]  /*1b70*/  I2F.F16 R41, R41 ;  /* 0x0000002900297306 */ /* 0x000e620000200c00 */
[----:B0-----:R-:W-:-:S04]  /*1b80*/  LOP3.LUT R53, R58, 0xff, RZ, 0xc0, !PT ;  /* 0x000000ff3a357812 */ /* 0x001fc800078ec0ff */
[----:B------:R-:W-:Y:S01]  /*1b90*/  IADD3 R58, R53, -0x80, RZ ;  /* 0xffffff80353a7810 */ /* 0x000fe20007ffe0ff */
[----:B------:R-:W-:Y:S01]  /*1ba0*/  FFMA.FTZ R53, R33, R56, R54 ;  /* 0x0000003821357223 */ /* 0x000fe20000010036 */
[----:B------:R-:W-:Y:S01]  /*1bb0*/  FFMA.FTZ R54, R56, R46, R57 ;  /* 0x0000002e38367223 */ /* 0x000fe20000010039 */
[----:B------:R-:W0:Y:S01]  /*1bc0*/  I2F.F16 R37, R37 ;  /* 0x0000002500257306 */ /* 0x000e220000200c00 */
[----:B------:R-:W-:Y:S01]  /*1bd0*/  IADD3 R56, R59, -0x80, RZ ;  /* 0xffffff803b387810 */ /* 0x000fe20007ffe0ff */
[----:B--2---:R-:W-:Y:S01]  /*1be0*/  HADD2.F32 R59, -RZ, R14.H0_H0 ;  /* 0x2000000eff3b7230 */ /* 0x004fe20000004100 */
[----:B------:R-:W-:-:S04]  /*1bf0*/  SHF.R.U32.HI R57, RZ, 0x10, R19 ;  /* 0x00000010ff397819 */ /* 0x000fc80000011613 */
[----:B------:R-:W-:Y:S01]  /*1c00*/  LOP3.LUT R57, R57, 0xff, RZ, 0xc0, !PT ;  /* 0x000000ff39397812 */ /* 0x000fe200078ec0ff */
[----:B------:R-:W2:Y:S01]  /*1c10*/  I2F.F16 R16, R16 ;  /* 0x0000001000107306 */ /* 0x000ea20000200c00 */
[----:B-1----:R-:W-:Y:S02]  /*1c20*/  HADD2.F32 R41, -RZ, R41.H0_H0 ;  /* 0x20000029ff297230 */ /* 0x002fe40000004100 */
[----:B------:R-:W-:-:S03]  /*1c30*/  FFMA.FTZ R53, R42, R59, R53 ;  /* 0x0000003b2a357223 */ /* 0x000fc60000010035 */
[C---:B------:R-:W-:Y:S01]  /*1c40*/  FFMA.FTZ R54, R59.reuse, R41, R54 ;  /* 0x000000293b367223 */ /* 0x040fe20000010036 */
[----:B0-----:R-:W-:Y:S01]  /*1c50*/  HADD2.F32 R37, -RZ, R37.H0_H0 ;  /* 0x20000025ff257230 */ /* 0x001fe20000004100 */
[----:B------:R0:W1:Y:S04]  /*1c60*/  I2F.F16 R51, R58 ;  /* 0x0000003a00337306 */ /* 0x0000680000200c00 */
[C---:B------:R-:W-:Y:S01]  /*1c70*/  FFMA.FTZ R52, R59.reuse, R37, R52 ;  /* 0x000000253b347223 */ /* 0x040fe20000010034 */
[----:B------:R-:W-:Y:S01]  /*1c80*/  FFMA.FTZ R59, R59, R27, R50 ;  /* 0x0000001b3b3b7223 */ /* 0x000fe20000010032 */
[----:B--2---:R-:W-:Y:S02]  /*1c90*/  HADD2.F32 R50, -RZ, R16.H0_H0 ;  /* 0x20000010ff327230 */ /* 0x004fe40000004100 */
[----:B------:R-:W2:Y:S01]  /*1ca0*/  I2F.F16 R56, R56 ;  /* 0x0000003800387306 */ /* 0x000ea20000200c00 */
[----:B0-----:R-:W-:Y:S01]  /*1cb0*/  IADD3 R58, R57, -0x80, RZ ;  /* 0xffffff80393a7810 */ /* 0x001fe20007ffe0ff */
[----:B------:R-:W-:-:S02]  /*1cc0*/  HADD2.F32 R57, -RZ, R14.H1_H1 ;  /* 0x3000000eff397230 */ /* 0x000fc40000004100 */
[----:B-1----:R-:W-:-:S04]  /*1cd0*/  HADD2.F32 R51, -RZ, R51.H0_H0 ;  /* 0x20000033ff337230 */ /* 0x002fc80000004100 */
[----:B------:R-:W0:Y:S01]  /*1ce0*/  I2F.F16 R18, R18 ;  /* 0x0000001200127306 */ /* 0x000e220000200c00 */
[----:B------:R-:W-:Y:S01]  /*1cf0*/  FFMA.FTZ R53, R50, R57, R53 ;  /* 0x0000003932357223 */ /* 0x000fe20000010035 */
[C---:B------:R-:W-:Y:S01]  /*1d00*/  FFMA.FTZ R54, R57.reuse, R49, R54 ;  /* 0x0000003139367223 */ /* 0x040fe20000010036 */
[----:B------:R-:W-:Y:S01]  /*1d10*/  FFMA.FTZ R16, R57, R51, R52 ;  /* 0x0000003339107223 */ /* 0x000fe20000010034 */
[----:B------:R-:W-:Y:S02]  /*1d20*/  HADD2.F32 R52, -RZ, R17.H0_H0 ;  /* 0x20000011ff347230 */ /* 0x000fe40000004100 */
[----:B--2---:R-:W-:Y:S02]  /*1d30*/  HADD2.F32 R56, -RZ, R56.H0_H0 ;  /* 0x20000038ff387230 */ /* 0x004fe40000004100 */
[----:B------:R-:W1:Y:S01]  /*1d40*/  I2F.F16 R14, R58 ;  /* 0x0000003a000e7306 */ /* 0x000e620000200c00 */
[--C-:B------:R-:W-:Y:S02]  /*1d50*/  HADD2.F32 R17, -RZ, R15.reuse.H0_H0 ;  /* 0x2000000fff117230 */ /* 0x100fe40000004100 */
[----:B------:R-:W-:-:S02]  /*1d60*/  HADD2.F32 R15, -RZ, R15.H1_H1 ;  /* 0x3000000fff0f7230 */ /* 0x000fc40000004100 */
[----:B------:R-:W-:Y:S01]  /*1d70*/  FFMA.FTZ R59, R57, R56, R59 ;  /* 0x00000038393b7223 */ /* 0x000fe2000001003b */
        /* <DEDUP_REMOVED lines=87> */
.L_x_3145:
[----:B------:R-:W0:Y:S02]  /*22f0*/  LDC R2, c[0x0][0x23c] ;  /* 0x00008f00ff027b82 */ /* 0x000e240000000800 */
[----:B0-----:R-:W-:-:S04]  /*2300*/  IMAD.WIDE R12, R2, 0x8, R28 ;  /* 0x00000008020c7825 */ /* 0x001fc800078e021c */
[----:B------:R-:W-:-:S04]  /*2310*/  IMAD.WIDE R16, R2, 0x8, R30 ;  /* 0x0000000802107825 */ /* 0x000fc800078e021e */
[C---:B------:R-:W-:Y:S02]  /*2320*/  IMAD.WIDE R30, R2.reuse, 0x8, R12 ;  /* 0x00000008021e7825 */ /* 0x040fe400078e020c */
[----:B------:R-:W5:Y:S02]  /*2330*/  LDG.E.128.CONSTANT R12, desc[UR6][R12.64] ;  /* 0x000000060c0c7981 */ /* 0x000f64000c1e9d00 */
[----:B------:R-:W-:Y:S01]  /*2340*/  IMAD.WIDE R32, R2, 0x8, R16 ;  /* 0x0000000802207825 */ /* 0x000fe200078e0210 */
[----:B------:R-:W-:Y:S06]  /*2350*/  @!P1 BRA `(.L_x_3146) ;  /* 0x0000000c00dc9947 */ /* 0x000fec0003800000 */
[----:B------:R-:W2:Y:S01]  /*2360*/  LDG.E.128.CONSTANT R16, desc[UR6][R16.64] ;  /* 0x0000000610107981 */ /* 0x000ea2000c1e9d00 */
[----:B-----5:R-:W-:Y:S02]  /*2370*/  SHF.R.U32.HI R28, RZ, 0x8, R12 ;  /* 0x00000008ff1c7819 */ /* 0x020fe4000001160c */
[----:B------:R-:W-:Y:S02]  /*2380*/  LEA.HI R51, R12, 0xffffff80, RZ, 0x8 ;  /* 0xffffff800c337811 */ /* 0x000fe400078f40ff */
[----:B------:R-:W-:Y:S02]  /*2390*/  LOP3.LUT R34, R28, 0xff, RZ, 0xc0, !PT ;  /* 0x000000ff1c227812 */ /* 0x000fe400078ec0ff */
[----:B------:R-:W-:Y:S02]  /*23a0*/  LOP3.LUT R27, R12, 0xff, RZ, 0xc0, !PT ;  /* 0x000000ff0c1b7812 */ /* 0x000fe400078ec0ff */
[----:B------:R-:W-:Y:S01]  /*23b0*/  IADD3 R38, R34, -0x80, RZ ;  /* 0xffffff8022267810 */ /* 0x000fe20007ffe0ff */
[----:B------:R-:W-:Y:S01]  /*23c0*/  I2F.F16 R51, R51 ;  /* 0x0000003300337306 */ /* 0x000fe20000200c00 */
[----:B------:R-:W-:-:S02]  /*23d0*/  SHF.R.U32.HI R34, RZ, 0x8, R13 ;  /* 0x00000008ff227819 */ /* 0x000fc4000001160d */
[----:B------:R-:W-:Y:S02]  /*23e0*/  SHF.R.U32.HI R12, RZ, 0x10, R12 ;  /* 0x00000010ff0c7819 */ /* 0x000fe4000001160c */
[----:B------:R-:W-:Y:S02]  /*23f0*/  LOP3.LUT R34, R34, 0xff, RZ, 0xc0, !PT ;  /* 0x000000ff22227812 */ /* 0x000fe400078ec0ff */
[----:B------:R-:W-:Y:S01]  /*2400*/  LOP3.LUT R12, R12, 0xff, RZ, 0xc0, !PT ;  /* 0x000000ff0c0c7812 */ /* 0x000fe200078ec0ff */
[----:B------:R-:W-:Y:S01]  /*2410*/  I2F.F16 R38, R38 ;  /* 0x0000002600267306 */ /* 0x000fe20000200c00 */
[----:B------:R-:W-:Y:S02]  /*2420*/  IADD3 R52, R34, -0x80, RZ ;  /* 0xffffff8022347810 */ /* 0x000fe40007ffe0ff */
[----:B------:R-:W-:Y:S02]  /*2430*/  IADD3 R12, R12, -0x80, RZ ;  /* 0xffffff800c0c7810 */ /* 0x000fe40007ffe0ff */
[----:B------:R-:W-:-:S02]  /*2440*/  LOP3.LUT R7, R13, 0xff, RZ, 0xc0, !PT ;  /* 0x000000ff0d077812 */ /* 0x000fc400078ec0ff */
[----:B------:R-:W-:Y:S01]  /*2450*/  IADD3 R37, R27, -0x80, RZ ;  /* 0xffffff801b257810 */ /* 0x000fe20007ffe0ff */
[----:B------:R0:W-:Y:S01]  /*2460*/  I2F.F16 R39, R12 ;  /* 0x0000000c00277306 */ /* 0x0001e20000200c00 */
[----:B------:R-:W-:Y:S02]  /*2470*/  LOP3.LUT R10, R15, 0xff, RZ, 0xc0, !PT ;  /* 0x000000ff0f0a7812 */ /* 0x000fe400078ec0ff */
[----:B------:R-:W-:Y:S02]  /*2480*/  LOP3.LUT R27, R14, 0xff, RZ, 0xc0, !PT ;  /* 0x000000ff0e1b7812 */ /* 0x000fe400078ec0ff */
[----:B------:R-:W-:Y:S02]  /*2490*/  SHF.R.U32.HI R40, RZ, 0x8, R14 ;  /* 0x00000008ff287819 */ /* 0x000fe4000001160e */
[----:B------:R-:W-:Y:S01]  /*24a0*/  LEA.HI R50, R13, 0xffffff80, RZ, 0x8 ;  /* 0xffffff800d327811 */ /* 0x000fe200078f40ff */
[----:B------:R-:W-:Y:S01]  /*24b0*/  I2F.F16 R37, R37 ;  /* 0x0000002500257306 */ /* 0x000fe20000200c00 */
[----:B0-----:R-:W-:-:S02]  /*24c0*/  SHF.R.U32.HI R12, RZ, 0x8, R15 ;  /* 0x00000008ff0c7819 */ /* 0x001fc4000001160f */
[----:B------:R-:W-:Y:S02]  /*24d0*/  SHF.R.U32.HI R13, RZ, 0x10, R13 ;  /* 0x00000010ff0d7819 */ /* 0x000fe4000001160d */
[----:B------:R-:W-:Y:S02]  /*24e0*/  IADD3 R7, R7, -0x80, RZ ;  /* 0xffffff8007077810 */ /* 0x000fe40007ffe0ff */
[----:B------:R-:W-:Y:S01]  /*24f0*/  IADD3 R10, R10, -0x80, RZ ;  /* 0xffffff800a0a7810 */ /* 0x000fe20007ffe0ff */
[----:B------:R-:W-:Y:S01]  /*2500*/  I2F.F16 R52, R52 ;  /* 0x0000003400347306 */ /* 0x000fe20000200c00 */
[----:B------:R-:W-:Y:S02]  /*2510*/  IADD3 R36, R27, -0x80, RZ ;  /* 0xffffff801b247810 */ /* 0x000fe40007ffe0ff */
[----:B------:R-:W-:Y:S02]  /*2520*/  LOP3.LUT R41, R40, 0xff, RZ, 0xc0, !PT ;  /* 0x000000ff28297812 */ /* 0x000fe400078ec0ff */
[----:B------:R-:W-:-:S02]  /*2530*/  LOP3.LUT R12, R12, 0xff, RZ, 0xc0, !PT ;  /* 0x000000ff0c0c7812 */ /* 0x000fc400078ec0ff */
[----:B------:R-:W-:Y:S01]  /*2540*/  LOP3.LUT R13, R13, 0xff, RZ, 0xc0, !PT ;  /* 0x000000ff0d0d7812 */ /* 0x000fe200078ec0ff */
[----:B------:R-:W0:Y:S01]  /*2550*/  I2F.F16 R7, R7 ;  /* 0x0000000700077306 */ /* 0x000e220000200c00 */
[----:B------:R-:W-:Y:S02]  /*2560*/  IADD3 R53, R41, -0x80, RZ ;  /* 0xffffff8029357810 */ /* 0x000fe40007ffe0ff */
[----:B------:R-:W-:Y:S02]  /*2570*/  IADD3 R54, R12, -0x80, RZ ;  /* 0xffffff800c367810 */ /* 0x000fe40007ffe0ff */
[----:B------:R-:W-:Y:S02]  /*2580*/  LEA.HI R42, R14, 0xffffff80, RZ, 0x8 ;  /* 0xffffff800e2a7811 */ /* 0x000fe400078f40ff */
[----:B------:R-:W-:Y:S01]  /*2590*/  IADD3 R13, R13, -0x80, RZ ;  /* 0xffffff800d0d7810 */ /* 0x000fe20007ffe0ff */
[----:B------:R-:W1:Y:S01]  /*25a0*/  I2F.F16 R10, R10 ;  /* 0x0000000a000a7306 */ /* 0x000e620000200c00 */
[----:B------:R-:W-:-:S02]  /*25b0*/  SHF.R.U32.HI R14, RZ, 0x10, R14 ;  /* 0x00000010ff0e7819 */ /* 0x000fc4000001160e */
[----:B------:R-:W-:Y:S02]  /*25c0*/  LEA.HI R43, R15, 0xffffff80, RZ, 0x8 ;  /* 0xffffff800f2b7811 */ /* 0x000fe400078f40ff */
[----:B------:R-:W-:Y:S02]  /*25d0*/  SHF.R.U32.HI R15, RZ, 0x10, R15 ;  /* 0x00000010ff0f7819 */ /* 0x000fe4000001160f */
[----:B------:R-:W-:Y:S01]  /*25e0*/  LOP3.LUT R14, R14, 0xff, RZ, 0xc0, !PT ;  /* 0x000000ff0e0e7812 */ /* 0x000fe200078ec0ff */
[----:B------:R-:W-:Y:S01]  /*25f0*/  I2F.F16 R36, R36 ;  /* 0x0000002400247306 */ /* 0x000fe20000200c00 */
[----:B------:R-:W-:Y:S01]  /*2600*/  LOP3.LUT R15, R15, 0xff, RZ, 0xc0, !PT ;  /* 0x000000ff0f0f7812 */ /* 0x000fe200078ec0ff */
[----:B0-----:R-:W-:Y:S01]  /*2610*/  HADD2.F32 R7, -RZ, R7.H0_H0 ;  /* 0x20000007ff077230 */ /* 0x001fe20000004100 */
[----:B------:R-:W-:Y:S02]  /*2620*/  IADD3 R14, R14, -0x80, RZ ;  /* 0xffffff800e0e7810 */ /* 0x000fe40007ffe0ff */
[----:B------:R-:W-:Y:S01]  /*2630*/  IADD3 R15, R15, -0x80, RZ ;  /* 0xffffff800f0f7810 */ /* 0x000fe20007ffe0ff */
[----:B-1----:R-:W-:-:S02]  /*2640*/  HADD2.F32 R10, -RZ, R10.H0_H0 ;  /* 0x2000000aff0a7230 */ /* 0x002fc40000004100 */
[----:B------:R-:W-:Y:S01]  /*2650*/  I2F.F16 R40, R13 ;  /* 0x0000000d00287306 */ /* 0x000fe20000200c00 */
[----:B------:R-:W-:-:S07]  /*2660*/  ISETP.GE.AND P0, PT, R26, 0x2, PT ;  /* 0x000000021a00780c */ /* 0x000fce0003f06270 */
[----:B------:R-:W-:Y:S08]  /*2670*/  I2F.F16 R53, R53 ;  /* 0x0000003500357306 */ /* 0x000ff00000200c00 */
[----:B------:R-:W-:Y:S08]  /*2680*/  I2F.F16 R54, R54 ;  /* 0x0000003600367306 */ /* 0x000ff00000200c00 */
[----:B------:R-:W-:Y:S08]  /*2690*/  I2F.F16 R41, R14 ;  /* 0x0000000e00297306 */ /* 0x000ff00000200c00 */
[----:B------:R-:W-:Y:S08]  /*26a0*/  I2F.F16 R15, R15 ;  /* 0x0000000f000f7306 */ /* 0x000ff00000200c00 */
[----:B------:R-:W-:Y:S08]  /*26b0*/  I2F.F16 R50, R50 ;  /* 0x0000003200327306 */ /* 0x000ff00000200c00 */
[----:B------:R-:W0:Y:S08]  /*26c0*/  I2F.F16 R42, R42 ;  /* 0x0000002a002a7306 */ /* 0x000e300000200c00 */
[----:B------:R-:W1:Y:S01]  /*26d0*/  I2F.F16 R43, R43 ;  /* 0x0000002b002b7306 */ /* 0x000e620000200c00 */
[----:B0-----:R-:W-:-:S02]  /*26e0*/  HADD2.F32 R42, -RZ, R42.H0_H0 ;  /* 0x2000002aff2a7230 */ /* 0x001fc40000004100 */
[----:B-1----:R-:W-:Y:S01]  /*26f0*/  HADD2.F32 R43, -RZ, R43.H0_H0 ;  /* 0x2000002bff2b7230 */ /* 0x002fe20000004100 */
[----:B--2---:R-:W-:Y:S02]  /*2700*/  LEA.HI R35, R18, 0xffffff80, RZ, 0x8 ;  /* 0xffffff8012237811 */ /* 0x004fe400078f40ff */
[----:B------:R-:W-:Y:S02]  /*2710*/  LOP3.LUT R13, R17, 0xff, RZ, 0xc0, !PT ;  /* 0x000000ff110d7812 */ /* 0x000fe400078ec0ff */
[----:B------:R0:W-:Y:S01]  /*2720*/  I2F.F16 R28, R35 ;  /* 0x00000023001c7306 */ /* 0x0001e20000200c00 */
[----:B------:R-:W-:Y:S02]  /*2730*/  LOP3.LUT R12, R16, 0xff, RZ, 0xc0, !PT ;  /* 0x000000ff100c7812 */ /* 0x000fe400078ec0ff */
[----:B------:R-:W-:Y:S02]  /*2740*/  IADD3 R46, R13, -0x80, RZ ;  /* 0xffffff800d2e7810 */ /* 0x000fe40007ffe0ff */
[----:B------:R-:W-:-:S02]  /*2750*/  IADD3 R12, R12, -0x80, RZ ;  /* 0xffffff800c0c7810 */ /* 0x000fc40007ffe0ff */
[----:B------:R-:W-:Y:S01]  /*2760*/  LOP3.LUT R13, R18, 0xff, RZ, 0xc0, !PT ;  /* 0x000000ff120d7812 */ /* 0x000fe200078ec0ff */
[----:B0-----:R-:W0:Y:S01]  /*2770*/  LDS.64 R34, [UR4+0x10] ;  /* 0x00001004ff227984 */ /* 0x001e220008000a00 */
[----:B------:R1:W2:Y:S02]  /*2780*/  I2F.F16 R44, R12 ;  /* 0x0000000c002c7306 */ /* 0x0002a40000200c00 */
[----:B------:R-:W-:Y:S01]  /*2790*/  IADD3 R45, R13, -0x80, RZ ;  /* 0xffffff800d2d7810 */ /* 0x000fe20007ffe0ff */
[----:B------:R-:W-:Y:S01]  /*27a0*/  HADD2.F32 R13, -RZ, R36.H0_H0 ;  /* 0x20000024ff0d7230 */ /* 0x000fe20000004100 */
[----:B------:R-:W-:Y:S01]  /*27b0*/  LEA.HI R29, R16, 0xffffff80, RZ, 0x8 ;  /* 0xffffff80101d7811 */ /* 0x000fe200078f40ff */
[----:B------:R-:W-:Y:S01]  /*27c0*/  HADD2.F32 R36, -RZ, R52.H0_H0 ;  /* 0x20000034ff247230 */ /* 0x000fe20000004100 */
[----:B------:R-:W-:Y:S02]  /*27d0*/  SHF.R.U32.HI R47, RZ, 0x8, R16 ;  /* 0x00000008ff2f7819 */ /* 0x000fe40000011610 */
[----:B------:R-:W-:Y:S01]  /*27e0*/  LEA.HI R27, R17, 0xffffff80, RZ, 0x8 ;  /* 0xffffff80111b7811 */ /* 0x000fe200078f40ff */
[----:B------:R-:W3:Y:S01]  /*27f0*/  I2F.F16 R46, R46 ;  /* 0x0000002e002e7306 */ /* 0x000ee20000200c00 */
[----:B-1----:R-:W-:Y:S01]  /*2800*/  HADD2.F32 R12, -RZ, R37.H0_H0 ;  /* 0x20000025ff0c7230 */ /* 0x002fe20000004100 */
[----:B------:R-:W-:Y:S01]  /*2810*/  SHF.R.U32.HI R58, RZ, 0x10, R17 ;  /* 0x00000010ff3a7819 */ /* 0x000fe20000011611 */
[----:B------:R-:W-:Y:S01]  /*2820*/  HADD2.F32 R37, -RZ, R53.H0_H0 ;  /* 0x20000035ff257230 */ /* 0x000fe20000004100 */
[----:B------:R-:W-:-:S02]  /*2830*/  LOP3.LUT R48, R19, 0xff, RZ, 0xc0, !PT ;  /* 0x000000ff13307812 */ /* 0x000fc400078ec0ff */
[--C-:B------:R-:W-:Y:S01]  /*2840*/  SHF.R.U32.HI R59, RZ, 0x8, R18.reuse ;  /* 0x00000008ff3b7819 */ /* 0x100fe20000011612 */
[----:B--2---:R-:W-:Y:S01]  /*2850*/  HADD2.F32 R44, -RZ, R44.H0_H0 ;  /* 0x2000002cff2c7230 */ /* 0x004fe20000004100 */
[----:B------:R-:W-:Y:S01]  /*2860*/  IADD3 R48, R48, -0x80, RZ ;  /* 0xffffff8030307810 */ /* 0x000fe20007ffe0ff */
[----:B------:R-:W1:Y:S01]  /*2870*/  I2F.F16 R45, R45 ;  /* 0x0000002d002d7306 */ /* 0x000e620000200c00 */
[----:B------:R-:W-:Y:S02]  /*2880*/  LOP3.LUT R47, R47, 0xff, RZ, 0xc0, !PT ;  /* 0x000000ff2f2f7812 */ /* 0x000fe400078ec0ff */
[----:B------:R-:W-:Y:S02]  /*2890*/  LOP3.LUT R59, R59, 0xff, RZ, 0xc0, !PT ;  /* 0x000000ff3b3b7812 */ /* 0x000fe400078ec0ff */
[----:B------:R-:W-:Y:S01]  /*28a0*/  LOP3.LUT R58, R58, 0xff, RZ, 0xc0, !PT ;  /* 0x000000ff3a3a7812 */ /* 0x000fe200078ec0ff */
[----:B---3--:R-:W-:Y:S01]  /*28b0*/  HADD2.F32 R46, -RZ, R46.H0_H0 ;  /* 0x2000002eff2e7230 */ /* 0x008fe20000004100 */
[----:B------:R-:W-:Y:S01]  /*28c0*/  IADD3 R47, R47, -0x80, RZ ;  /* 0xffffff802f2f7810 */ /* 0x000fe20007ffe0ff */
[----:B------:R-:W2:Y:S01]  /*28d0*/  I2F.F16 R48, R48 ;  /* 0x0000003000307306 */ /* 0x000ea20000200c00 */
[----:B------:R-:W-:-:S02]  /*28e0*/  SHF.R.U32.HI R18, RZ, 0x10, R18 ;  /* 0x00000010ff127819 */ /* 0x000fc40000011612 */
[----:B------:R-:W-:Y:S01]  /*28f0*/  IADD3 R58, R58, -0x80, RZ ;  /* 0xffffff803a3a7810 */ /* 0x000fe20007ffe0ff */
[----:B-1----:R-:W-:-:S04]  /*2900*/  HADD2.F32 R45, -RZ, R45.H0_H0 ;  /* 0x2000002dff2d7230 */ /* 0x002fc80000004100 */
[----:B------:R-:W1:Y:S01]  /*2910*/  I2F.F16 R47, R47 ;  /* 0x0000002f002f7306 */ /* 0x000e620000200c00 */
[--C-:B0-----:R-:W-:Y:S02]  /*2920*/  HADD2.F32 R14, -RZ, R34.reuse.H0_H0 ;  /* 0x20000022ff0e7230 */ /* 0x101fe40000004100 */
[----:B------:R-:W-:-:S05]  /*2930*/  HADD2.F32 R49, -RZ, R34.H1_H1 ;  /* 0x30000022ff317230 */ /* 0x000fca0000004100 */
[----:B------:R-:W-:Y:S01]  /*2940*/  I2F.F16 R29, R29 ;  /* 0x0000001d001d7306 */ /* 0x000fe20000200c00 */
[----:B------:R-:W-:Y:S02]  /*2950*/  HADD2.F32 R34, -RZ, R38.H0_H0 ;  /* 0x20000026ff227230 */ /* 0x000fe40000004100 */
[----:B------:R-:W-:Y:S01]  /*2960*/  FFMA.FTZ R52, R14, R7, RZ ;  /* 0x000000070e347223 */ /* 0x000fe200000100ff */
[----:B------:R-:W-:Y:S02]  /*2970*/  HADD2.F32 R38, -RZ, R54.H0_H0 ;  /* 0x20000036ff267230 */ /* 0x000fe40000004100 */
[----:B------:R-:W-:Y:S01]  /*2980*/  FFMA.FTZ R55, R12, R14, RZ ;  /* 0x0000000e0c377223 */ /* 0x000fe200000100ff */
[C---:B------:R-:W-:Y:S01]  /*2990*/  FFMA.FTZ R54, R14.reuse, R13, RZ ;  /* 0x0000000d0e367223 */ /* 0x040fe200000100ff */
[----:B------:R-:W-:Y:S01]  /*29a0*/  FFMA.FTZ R57, R14, R10, RZ ;  /* 0x0000000a0e397223 */ /* 0x000fe200000100ff */
[C---:B------:R-:W-:Y:S01]  /*29b0*/  FFMA.FTZ R14, R49.reuse, R36, R52 ;  /* 0x00000024310e7223 */ /* 0x040fe20000010034 */
[----:B------:R-:W-:Y:S01]  /*29c0*/  FFMA.FTZ R55, R34, R49, R55 ;  /* 0x0000003122377223 */ /* 0x000fe20000010037 */
[C---:B------:R-:W-:Y:S01]  /*29d0*/  FFMA.FTZ R53, R49.reuse, R37, R54 ;  /* 0x0000002531357223 */ /* 0x040fe20000010036 */
[----:B------:R-:W-:Y:S01]  /*29e0*/  FFMA.FTZ R52, R49, R38, R57 ;  /* 0x0000002631347223 */ /* 0x000fe20000010039 */
[----:B------:R-:W-:Y:S01]  /*29f0*/  SHF.R.U32.HI R49, RZ, 0x10, R16 ;  /* 0x00000010ff317819 */ /* 0x000fe20000011610 */
[----:B------:R-:W-:Y:S01]  /*2a00*/  HADD2.F32 R57, -RZ, R35.H0_H0 ;  /* 0x20000023ff397230 */ /* 0x000fe20000004100 */
[----:B------:R-:W-:Y:S01]  /*2a10*/  I2F.F16 R27, R27 ;  /* 0x0000001b001b7306 */ /* 0x000fe20000200c00 */
[----:B------:R-:W-:Y:S01]  /*2a20*/  HADD2.F32 R16, -RZ, R39.H0_H0 ;  /* 0x20000027ff107230 */ /* 0x000fe20000004100 */
[----:B------:R-:W-:Y:S01]  /*2a30*/  LOP3.LUT R49, R49, 0xff, RZ, 0xc0, !PT ;  /* 0x000000ff31317812 */ /* 0x000fe200078ec0ff */
[----:B------:R-:W-:-:S02]  /*2a40*/  HADD2.F32 R39, -RZ, R40.H0_H0 ;  /* 0x20000028ff277230 */ /* 0x000fc40000004100 */
[----:B------:R-:W-:Y:S02]  /*2a50*/  HADD2.F32 R40, -RZ, R41.H0_H0 ;  /* 0x20000029ff287230 */ /* 0x000fe40000004100 */
[----:B------:R-:W-:Y:S01]  /*2a60*/  FFMA.FTZ R54, R16, R57, R55 ;  /* 0x0000003910367223 */ /* 0x000fe20000010037 */
[----:B------:R-:W-:Y:S02]  /*2a70*/  HADD2.F32 R41, -RZ, R15.H0_H0 ;  /* 0x2000000fff297230 */ /* 0x000fe40000004100 */
[C---:B------:R-:W-:Y:S01]  /*2a80*/  FFMA.FTZ R55, R57.reuse, R39, R14 ;  /* 0x0000002739377223 */ /* 0x040fe2000001000e */
[----:B------:R-:W-:Y:S01]  /*2a90*/  HADD2.F32 R56, -RZ, R35.H1_H1 ;  /* 0x30000023ff387230 */ /* 0x000fe20000004100 */
[----:B------:R-:W0:Y:S01]  /*2aa0*/  LDS.64 R14, [UR4+0x18] ;  /* 0x00001804ff0e7984 */ /* 0x000e220008000a00 */
[C---:B------:R-:W-:Y:S01]  /*2ab0*/  FFMA.FTZ R53, R57.reuse, R40, R53 ;  /* 0x0000002839357223 */ /* 0x040fe20000010035 */
[----:B------:R-:W-:Y:S01]  /*2ac0*/  FFMA.FTZ R52, R57, R41, R52 ;  /* 0x0000002939347223 */ /* 0x000fe20000010034 */
[----:B------:R-:W-:Y:S01]  /*2ad0*/  SHF.R.U32.HI R57, RZ, 0x8, R17 ;  /* 0x00000008ff397819 */ /* 0x000fe20000011611 */
[----:B------:R-:W-:Y:S01]  /*2ae0*/  HADD2.F32 R17, -RZ, R51.H0_H0 ;  /* 0x20000033ff117230 */ /* 0x000fe20000004100 */
[----:B------:R-:W-:Y:S01]  /*2af0*/  IADD3 R49, R49, -0x80, RZ ;  /* 0xffffff8031317810 */ /* 0x000fe20007ffe0ff */
[----:B------:R-:W-:Y:S01]  /*2b00*/  HADD2.F32 R35, -RZ, R50.H0_H0 ;  /* 0x20000032ff237230 */ /* 0x000fe20000004100 */
[----:B------:R-:W-:Y:S01]  /*2b10*/  LOP3.LUT R57, R57, 0xff, RZ, 0xc0, !PT ;  /* 0x000000ff39397812 */ /* 0x000fe200078ec0ff */
[----:B------:R-:W-:Y:S01]  /*2b20*/  FFMA.FTZ R50, R56, R43, R52 ;  /* 0x0000002b38327223 */ /* 0x000fe20000010034 */
[----:B------:R-:W-:-:S02]  /*2b30*/  IADD3 R52, R59, -0x80, RZ ;  /* 0xffffff803b347810 */ /* 0x000fc40007ffe0ff */
[----:B------:R-:W-:Y:S01]  /*2b40*/  IADD3 R51, R57, -0x80, RZ ;  /* 0xffffff8039337810 */ /* 0x000fe20007ffe0ff */
[----:B------:R-:W-:Y:S01]  /*2b50*/  FFMA.FTZ R57, R17, R56, R54 ;  /* 0x0000003811397223 */ /* 0x000fe20000010036 */
[C---:B------:R-:W-:Y:S01]  /*2b60*/  FFMA.FTZ R55, R56.reuse, R35, R55 ;  /* 0x0000002338377223 */ /* 0x040fe20000010037 */
[----:B------:R-:W-:Y:S01]  /*2b70*/  FFMA.FTZ R54, R56, R42, R53 ;  /* 0x0000002a38367223 */ /* 0x000fe20000010035 */
[----:B------:R-:W-:Y:S01]  /*2b80*/  SHF.R.U32.HI R56, RZ, 0x8, R19 ;  /* 0x00000008ff387819 */ /* 0x000fe20000011613 */
[----:B------:R3:W-:Y:S01]  /*2b90*/  I2F.F16 R53, R58 ;  /* 0x0000003a00357306 */ /* 0x0007e20000200c00 */
[----:B------:R-:W-:Y:S02]  /*2ba0*/  LOP3.LUT R59, R18, 0xff, RZ, 0xc0, !PT ;  /* 0x000000ff123b7812 */ /* 0x000fe400078ec0ff */
[----:B------:R-:W-:-:S04]  /*2bb0*/  LOP3.LUT R56, R56, 0xff, RZ, 0xc0, !PT ;  /* 0x000000ff38387812 */ /* 0x000fc800078ec0ff */
[----:B------:R-:W-:Y:S01]  /*2bc0*/  IADD3 R61, R56, -0x80, RZ ;  /* 0xffffff80383d7810 */ /* 0x000fe20007ffe0ff */
[----:B------:R-:W4:Y:S01]  /*2bd0*/  I2F.F16 R51, R51 ;  /* 0x0000003300337306 */ /* 0x000f220000200c00 */
[----:B------:R-:W-:Y:S02]  /*2be0*/  SHF.R.U32.HI R56, RZ, 0x10, R19 ;  /* 0x00000010ff387819 */ /* 0x000fe40000011613 */
[----:B---3--:R-:W-:Y:S01]  /*2bf0*/  IADD3 R58, R59, -0x80, RZ ;  /* 0xffffff803b3a7810 */ /* 0x008fe20007ffe0ff */
[----:B--2---:R-:W-:Y:S01]  /*2c00*/  HADD2.F32 R59, -RZ, R48.H0_H0 ;  /* 0x20000030ff3b7230 */ /* 0x004fe20000004100 */
[----:B------:R-:W-:Y:S01]  /*2c10*/  LOP3.LUT R56, R56, 0xff, RZ, 0xc0, !PT ;  /* 0x000000ff38387812 */ /* 0x000fe200078ec0ff */
[----:B-1----:R-:W-:Y:S01]  /*2c20*/  HADD2.F32 R48, -RZ, R47.H0_H0 ;  /* 0x2000002fff307230 */ /* 0x002fe20000004100 */
[----:B------:R-:W-:Y:S01]  /*2c30*/  LEA.HI R19, R19, 0xffffff80, RZ, 0x8 ;  /* 0xffffff8013137811 */ /* 0x000fe200078f40ff */
[----:B------:R-:W1:Y:S08]  /*2c40*/  I2F.F16 R52, R52 ;  /* 0x0000003400347306 */ /* 0x000e700000200c00 */
[----:B------:R2:W3:Y:S01]  /*2c50*/  I2F.F16 R18, R61 ;  /* 0x0000003d00127306 */ /* 0x0004e20000200c00 */
[----:B0-----:R-:W-:-:S05]  /*2c60*/  HADD2.F32 R60, -RZ, R14.H0_H0 ;  /* 0x2000000eff3c7230 */ /* 0x001fca0000004100 */
[----:B------:R-:W-:Y:S01]  /*2c70*/  FFMA.FTZ R57, R44, R60, R57 ;  /* 0x0000003c2c397223 */ /* 0x000fe20000010039 */
[----:B------:R-:W-:Y:S01]  /*2c80*/  FFMA.FTZ R55, R60, R46, R55 ;  /* 0x0000002e3c377223 */ /* 0x000fe20000010037 */
[----:B------:R-:W0:Y:S01]  /*2c90*/  I2F.F16 R49, R49 ;  /* 0x0000003100317306 */ /* 0x000e220000200c00 */
[----:B--2---:R-:W-:Y:S01]  /*2ca0*/  IADD3 R61, R56, -0x80, RZ ;  /* 0xffffff80383d7810 */ /* 0x004fe20007ffe0ff */
[----:B------:R-:W-:Y:S02]  /*2cb0*/  HADD2.F32 R56, -RZ, R14.H1_H1 ;  /* 0x3000000eff387230 */ /* 0x000fe40000004100 */
[C---:B------:R-:W-:Y:S01]  /*2cc0*/  FFMA.FTZ R54, R60.reuse, R45, R54 ;  /* 0x0000002d3c367223 */ /* 0x040fe20000010036 */
[----:B------:R-:W-:Y:S01]  /*2cd0*/  FFMA.FTZ R60, R60, R59, R50 ;  /* 0x0000003b3c3c7223 */ /* 0x000fe20000010032 */
[----:B----4-:R-:W-:Y:S02]  /*2ce0*/  HADD2.F32 R50, -RZ, R51.H0_H0 ;  /* 0x20000033ff327230 */ /* 0x010fe40000004100 */
[----:B-1----:R-:W-:Y:S01]  /*2cf0*/  HADD2.F32 R47, -RZ, R52.H0_H0 ;  /* 0x20000034ff2f7230 */ /* 0x002fe20000004100 */
[----:B------:R-:W1:Y:S01]  /*2d00*/  I2F.F16 R58, R58 ;  /* 0x0000003a003a7306 */ /* 0x000e620000200c00 */
[----:B---3--:R-:W-:-:S02]  /*2d10*/  HADD2.F32 R51, -RZ, R18.H0_H0 ;  /* 0x20000012ff337230 */ /* 0x008fc40000004100 */
[----:B------:R-:W-:Y:S01]  /*2d20*/  FFMA.FTZ R57, R48, R56, R57 ;  /* 0x0000003830397223 */ /* 0x000fe20000010039 */
[C---:B------:R-:W-:Y:S01]  /*2d30*/  FFMA.FTZ R55, R56.reuse, R50, R55 ;  /* 0x0000003238377223 */ /* 0x040fe20000010037 */
[C---:B------:R-:W-:Y:S01]  /*2d40*/  FFMA.FTZ R54, R56.reuse, R47, R54 ;  /* 0x0000002f38367223 */ /* 0x040fe20000010036 */
[----:B------:R-:W-:Y:S02]  /*2d50*/  HADD2.F32 R18, -RZ, R15.H0_H0 ;  /* 0x2000000fff127230 */ /* 0x000fe40000004100 */
[----:B------:R-:W-:Y:S01]  /*2d60*/  FFMA.FTZ R60, R56, R51, R60 ;  /* 0x00000033383c7223 */ /* 0x000fe2000001003c */
[----:B0-----:R-:W-:Y:S01]  /*2d70*/  HADD2.F32 R52, -RZ, R49.H0_H0 ;  /* 0x20000031ff347230 */ /* 0x001fe20000004100 */
[----:B------:R-:W0:Y:S01]  /*2d80*/  I2F.F16 R14, R61 ;  /* 0x0000003d000e7306 */ /* 0x000e220000200c00 */
[----:B------:R-:W-:-:S03]  /*2d90*/  HADD2.F32 R56, -RZ, R53.H0_H0 ;  /* 0x20000035ff387230 */ /* 0x000fc60000004100 */
[----:B------:R-:W-:Y:S02]  /*2da0*/  FFMA.FTZ R57, R52, R18, R57 ;  /* 0x0000001234397223 */ /* 0x000fe40000010039 */
[C---:B------:R-:W-:Y:S01]  /*2db0*/  FFMA.FTZ R55, R18.reuse, R56, R55 ;  /* 0x0000003812377223 */ /* 0x040fe20000010037 */
[----:B-1----:R-:W-:Y:S01]  /*2dc0*/  HADD2.F32 R49, -RZ, R58.H0_H0 ;  /* 0x2000003aff317230 */ /* 0x002fe20000004100 */
[----:B------:R-:W1:Y:S01]  /*2dd0*/  I2F.F16 R19, R19 ;  /* 0x0000001300137306 */ /* 0x000e620000200c00 */
[----:B------:R-:W-:Y:S02]  /*2de0*/  HADD2.F32 R58, -RZ, R27.H0_H0 ;  /* 0x2000001bff3a7230 */ /* 0x000fe40000004100 */
[----:B------:R-:W-:Y:S02]  /*2df0*/  HADD2.F32 R27, -RZ, R28.H0_H0 ;  /* 0x2000001cff1b7230 */ /* 0x000fe40000004100 */
[----:B0-----:R-:W-:Y:S02]  /*2e00*/  HADD2.F32 R53, -RZ, R14.H0_H0 ;  /* 0x2000000eff357230 */ /* 0x001fe40000004100 */
[----:B------:R-:W-:Y:S01]  /*2e10*/  FFMA.FTZ R14, R18, R49, R54 ;  /* 0x00000031120e7223 */ /* 0x000fe20000010036 */
[----:B------:R-:W-:-:S02]  /*2e20*/  HADD2.F32 R54, -RZ, R29.H0_H0 ;  /* 0x2000001dff367230 */ /* 0x000fc40000004100 */
[----:B------:R-:W-:Y:S01]  /*2e30*/  FFMA.FTZ R60, R18, R53, R60 ;  /* 0x00000035123c7223 */ /* 0x000fe2000001003c */
[----:B------:R-:W-:Y:S02]  /*2e40*/  HADD2.F32 R18, -RZ, R15.H1_H1 ;  /* 0x3000000fff127230 */ /* 0x000fe40000004100 */
[----:B-1----:R-:W-:-:S03]  /*2e50*/  HADD2.F32 R29, -RZ, R19.H0_H0 ;  /* 0x20000013ff1d7230 */ /* 0x002fc60000004100 */
        /* <DEDUP_REMOVED lines=71> */
.L_x_3146:
[----:B-----5:R0:W5:Y:S01]  /*32d0*/  LDG.E.128.CONSTANT R12, desc[UR6][R30.64] ;  /* 0x000000061e0c7981 */ /* 0x020162000c1e9d00 */
[----:B------:R-:W-:Y:S01]  /*32e0*/  IMAD.WIDE R28, R2, 0x8, R30 ;  /* 0x00000008021c7825 */ /* 0x000fe200078e021e */
[----:B------:R-:W-:Y:S06]  /*32f0*/  @!P1 BRA `(.L_x_3147) ;  /* 0x0000000c00dc9947 */ /* 0x000fec0003800000 */
[----:B------:R-:W2:Y:S01]  /*3300*/  LDG.E.128.CONSTANT R16, desc[UR6][R32.64] ;  /* 0x0000000620107981 */ /* 0x000ea2000c1e9d00 */
[----:B0----5:R-:W-:Y:S02]  /*3310*/  SHF.R.U32.HI R30, RZ, 0x8, R12 ;  /* 0x00000008ff1e7819 */ /* 0x021fe4000001160c */
        /* <DEDUP_REMOVED lines=245> */
.L_x_3147:
[----:B------:R1:W5:Y:S01]  /*4270*/  LDG.E.128.CONSTANT R16, desc[UR6][R28.64] ;  /* 0x000000061c107981 */ /* 0x000362000c1e9d00 */
[----:B------:R-:W-:Y:S01]  /*4280*/  IMAD.WIDE R32, R2, 0x8, R32 ;  /* 0x0000000802207825 */ /* 0x000fe200078e0220 */
[----:B------:R-:W-:Y:S06]  /*4290*/  @!P1 BRA `(.L_x_3148) ;  /* 0x0000000c00dc9947 */ /* 0x000fec0003800000 */
[----:B-----5:R-:W2:Y:S01]  /*42a0*/  LDG.E.128.CONSTANT R12, desc[UR6][R32.64] ;  /* 0x00000006200c7981 */ /* 0x020ea2000c1e9d00 */
[----:B0-----:R-:W-:Y:S02]  /*42b0*/  SHF.R.U32.HI R30, RZ, 0x8, R16 ;  /* 0x00000008ff1e7819 */ /* 0x001fe40000011610 */
        /* <DEDUP_REMOVED lines=34> */
[----:B------:R-:W3:Y:S01]  /*44e0*/  I2F.F16 R10, R10 ;  /* 0x0000000a000a7306 */ /* 0x000ee20000200c00 */
        /* <DEDUP_REMOVED lines=9> */
[----:B---3--:R-:W-:-:S02]  /*4580*/  HADD2.F32 R10, -RZ, R10.H0_H0 ;  /* 0x2000000aff0a7230 */ /* 0x008fc40000004100 */
        /* <DEDUP_REMOVED lines=8> */
[----:B------:R-:W3:Y:S01]  /*4610*/  I2F.F16 R43, R43 ;  /* 0x0000002b002b7306 */ /* 0x000ee20000200c00 */
[----:B0-----:R-:W-:-:S02]  /*4620*/  HADD2.F32 R42, -RZ, R42.H0_H0 ;  /* 0x2000002aff2a7230 */ /* 0x001fc40000004100 */
[----:B---3--:R-:W-:Y:S01]  /*4630*/  HADD2.F32 R43, -RZ, R43.H0_H0 ;  /* 0x2000002bff2b7230 */ /* 0x008fe20000004100 */
        /* <DEDUP_REMOVED lines=8> */
[----:B------:R2:W3:Y:S02]  /*46c0*/  I2F.F16 R44, R16 ;  /* 0x00000010002c7306 */ /* 0x0004e40000200c00 */
[----:B------:R-:W-:Y:S01]  /*46d0*/  IADD3 R45, R17, -0x80, RZ ;  /* 0xffffff80112d7810 */ /* 0x000fe20007ffe0ff */
[----:B------:R-:W-:Y:S01]  /*46e0*/  HADD2.F32 R17, -RZ, R36.H0_H0 ;  /* 0x20000024ff117230 */ /* 0x000fe20000004100 */
[----:B------:R-:W-:Y:S01]  /*46f0*/  LEA.HI R31, R12, 0xffffff80, RZ, 0x8 ;  /* 0xffffff800c1f7811 */ /* 0x000fe200078f40ff */
[----:B------:R-:W-:Y:S01]  /*4700*/  HADD2.F32 R36, -RZ, R52.H0_H0 ;  /* 0x20000034ff247230 */ /* 0x000fe20000004100 */
[----:B------:R-:W-:Y:S02]  /*4710*/  SHF.R.U32.HI R47, RZ, 0x8, R12 ;  /* 0x00000008ff2f7819 */ /* 0x000fe4000001160c */
[----:B------:R-:W-:Y:S01]  /*4720*/  LEA.HI R27, R13, 0xffffff80, RZ, 0x8 ;  /* 0xffffff800d1b7811 */ /* 0x000fe200078f40ff */
[----:B------:R-:W4:Y:S01]  /*4730*/  I2F.F16 R46, R46 ;  /* 0x0000002e002e7306 */ /* 0x000f220000200c00 */
[----:B--2---:R-:W-:Y:S01]  /*4740*/  HADD2.F32 R16, -RZ, R37.H0_H0 ;  /* 0x20000025ff107230 */ /* 0x004fe20000004100 */
[----:B------:R-:W-:Y:S01]  /*4750*/  SHF.R.U32.HI R58, RZ, 0x10, R13 ;  /* 0x00000010ff3a7819 */ /* 0x000fe2000001160d */
[----:B------:R-:W-:Y:S01]  /*4760*/  HADD2.F32 R37, -RZ, R53.H0_H0 ;  /* 0x20000035ff257230 */ /* 0x000fe20000004100 */
[----:B------:R-:W-:-:S02]  /*4770*/  LOP3.LUT R48, R15, 0xff, RZ, 0xc0, !PT ;  /* 0x000000ff0f307812 */ /* 0x000fc400078ec0ff */
[--C-:B------:R-:W-:Y:S01]  /*4780*/  SHF.R.U32.HI R59, RZ, 0x8, R14.reuse ;  /* 0x00000008ff3b7819 */ /* 0x100fe2000001160e */
[----:B---3--:R-:W-:Y:S01]  /*4790*/  HADD2.F32 R44, -RZ, R44.H0_H0 ;  /* 0x2000002cff2c7230 */ /* 0x008fe20000004100 */
[----:B------:R-:W-:Y:S01]  /*47a0*/  IADD3 R48, R48, -0x80, RZ ;  /* 0xffffff8030307810 */ /* 0x000fe20007ffe0ff */
[----:B------:R-:W2:Y:S01]  /*47b0*/  I2F.F16 R45, R45 ;  /* 0x0000002d002d7306 */ /* 0x000ea20000200c00 */
[----:B------:R-:W-:Y:S02]  /*47c0*/  LOP3.LUT R47, R47, 0xff, RZ, 0xc0, !PT ;  /* 0x000000ff2f2f7812 */ /* 0x000fe400078ec0ff */
[----:B------:R-:W-:Y:S02]  /*47d0*/  LOP3.LUT R59, R59, 0xff, RZ, 0xc0, !PT ;  /* 0x000000ff3b3b7812 */ /* 0x000fe400078ec0ff */
[----:B------:R-:W-:Y:S01]  /*47e0*/  LOP3.LUT R58, R58, 0xff, RZ, 0xc0, !PT ;  /* 0x000000ff3a3a7812 */ /* 0x000fe200078ec0ff */
[----:B----4-:R-:W-:Y:S01]  /*47f0*/  HADD2.F32 R46, -RZ, R46.H0_H0 ;  /* 0x2000002eff2e7230 */ /* 0x010fe20000004100 */
[----:B------:R-:W-:Y:S01]  /*4800*/  IADD3 R47, R47, -0x80, RZ ;  /* 0xffffff802f2f7810 */ /* 0x000fe20007ffe0ff */
[----:B------:R-:W3:Y:S01]  /*4810*/  I2F.F16 R48, R48 ;  /* 0x0000003000307306 */ /* 0x000ee20000200c00 */
[----:B------:R-:W-:-:S02]  /*4820*/  SHF.R.U32.HI R14, RZ, 0x10, R14 ;  /* 0x00000010ff0e7819 */ /* 0x000fc4000001160e */
[----:B------:R-:W-:Y:S01]  /*4830*/  IADD3 R58, R58, -0x80, RZ ;  /* 0xffffff803a3a7810 */ /* 0x000fe20007ffe0ff */
[----:B--2---:R-:W-:-:S04]  /*4840*/  HADD2.F32 R45, -RZ, R45.H0_H0 ;  /* 0x2000002dff2d7230 */ /* 0x004fc80000004100 */
[----:B------:R-:W2:Y:S01]  /*4850*/  I2F.F16 R47, R47 ;  /* 0x0000002f002f7306 */ /* 0x000ea20000200c00 */
        /* <DEDUP_REMOVED lines=43> */
[----:B------:R-:W1:Y:S01]  /*4b10*/  I2F.F16 R51, R51 ;  /* 0x0000003300337306 */ /* 0x000e620000200c00 */
[----:B------:R-:W-:Y:S02]  /*4b20*/  SHF.R.U32.HI R56, RZ, 0x10, R15 ;  /* 0x00000010ff387819 */ /* 0x000fe4000001160f */
[----:B----4-:R-:W-:Y:S01]  /*4b30*/  IADD3 R58, R59, -0x80, RZ ;  /* 0xffffff803b3a7810 */ /* 0x010fe20007ffe0ff */
[----:B---3--:R-:W-:Y:S01]  /*4b40*/  HADD2.F32 R59, -RZ, R48.H0_H0 ;  /* 0x20000030ff3b7230 */ /* 0x008fe20000004100 */
[----:B------:R-:W-:Y:S01]  /*4b50*/  LOP3.LUT R56, R56, 0xff, RZ, 0xc0, !PT ;  /* 0x000000ff38387812 */ /* 0x000fe200078ec0ff */
[----:B--2---:R-:W-:Y:S01]  /*4b60*/  HADD2.F32 R48, -RZ, R47.H0_H0 ;  /* 0x2000002fff307230 */ /* 0x004fe20000004100 */
[----:B------:R-:W-:Y:S01]  /*4b70*/  LEA.HI R15, R15, 0xffffff80, RZ, 0x8 ;  /* 0xffffff800f0f7811 */ /* 0x000fe200078f40ff */
[----:B------:R-:W2:Y:S08]  /*4b80*/  I2F.F16 R52, R52 ;  /* 0x0000003400347306 */ /* 0x000eb00000200c00 */
[----:B------:R3:W4:Y:S01]  /*4b90*/  I2F.F16 R14, R61 ;  /* 0x0000003d000e7306 */ /* 0x0007220000200c00 */
[----:B0-----:R-:W-:-:S05]  /*4ba0*/  HADD2.F32 R60, -RZ, R18.H0_H0 ;  /* 0x20000012ff3c7230 */ /* 0x001fca0000004100 */
[----:B------:R-:W-:Y:S01]  /*4bb0*/  FFMA.FTZ R57, R44, R60, R57 ;  /* 0x0000003c2c397223 */ /* 0x000fe20000010039 */
[----:B------:R-:W-:Y:S01]  /*4bc0*/  FFMA.FTZ R55, R60, R46, R55 ;  /* 0x0000002e3c377223 */ /* 0x000fe20000010037 */
[----:B------:R-:W0:Y:S01]  /*4bd0*/  I2F.F16 R49, R49 ;  /* 0x0000003100317306 */ /* 0x000e220000200c00 */
[----:B---3--:R-:W-:Y:S01]  /*4be0*/  IADD3 R61, R56, -0x80, RZ ;  /* 0xffffff80383d7810 */ /* 0x008fe20007ffe0ff */
[----:B------:R-:W-:Y:S02]  /*4bf0*/  HADD2.F32 R56, -RZ, R18.H1_H1 ;  /* 0x30000012ff387230 */ /* 0x000fe40000004100 */
[C---:B------:R-:W-:Y:S01]  /*4c00*/  FFMA.FTZ R54, R60.reuse, R45, R54 ;  /* 0x0000002d3c367223 */ /* 0x040fe20000010036 */
[----:B------:R-:W-:Y:S01]  /*4c10*/  FFMA.FTZ R60, R60, R59, R50 ;  /* 0x0000003b3c3c7223 */ /* 0x000fe20000010032 */
[----:B-1----:R-:W-:Y:S02]  /*4c20*/  HADD2.F32 R50, -RZ, R51.H0_H0 ;  /* 0x20000033ff327230 */ /* 0x002fe40000004100 */
[----:B--2---:R-:W-:Y:S01]  /*4c30*/  HADD2.F32 R47, -RZ, R52.H0_H0 ;  /* 0x20000034ff2f7230 */ /* 0x004fe20000004100 */
[----:B------:R-:W1:Y:S01]  /*4c40*/  I2F.F16 R58, R58 ;  /* 0x0000003a003a7306 */ /* 0x000e620000200c00 */
[----:B----4-:R-:W-:-:S02]  /*4c50*/  HADD2.F32 R51, -RZ, R14.H0_H0 ;  /* 0x2000000eff337230 */ /* 0x010fc40000004100 */
        /* <DEDUP_REMOVED lines=43> */
[--C-:B------:R-:W-:Y:S02]  /*4f10*/  HADD2.F32 R16, -RZ, R15.reuse.H0_H0 ;  /* 0x2000000fff107230 */ /* 0x100fe40000004100 */
[-C--:B------:R-:W-:Y:S01]  /*4f20*/  FFMA.FTZ R14, R17, R30.reuse, RZ ;  /* 0x0000001e110e7223 */ /* 0x080fe200000100ff */
[-C--:B------:R-:W-:Y:S01]  /*4f30*/  FFMA.FTZ R57, R34, R55.reuse, R57 ;  /* 0x0000003722397223 */ /* 0x080fe20000010039 */
[----:B------:R-:W-:Y:S01]  /*4f40*/  FFMA.FTZ R17, R10, R30, RZ ;  /* 0x0000001e0a117223 */ /* 0x000fe200000100ff */
[-C--:B------:R-:W-:Y:S01]  /*4f50*/  FFMA.FTZ R36, R36, R55.reuse, R7 ;  /* 0x0000003724247223 */ /* 0x080fe20000010007 */
[----:B------:R-:W-:Y:S02]  /*4f60*/  HADD2.F32 R10, -RZ, R15.H1_H1 ;  /* 0x3000000fff0a7230 */ /* 0x000fe40000004100 */
[-C--:B------:R-:W-:Y:S01]  /*4f70*/  FFMA.FTZ R12, R12, R16.reuse, R57 ;  /* 0x000000100c0c7223 */ /* 0x080fe20000010039 */
[-C--:B------:R-:W-:Y:S01]  /*4f80*/  FFMA.FTZ R37, R37, R55.reuse, R14 ;  /* 0x0000003725257223 */ /* 0x080fe2000001000e */
[----:B------:R-:W-:Y:S01]  /*4f90*/  FFMA.FTZ R38, R38, R55, R17 ;  /* 0x0000003726267223 */ /* 0x000fe20000010011 */
[----:B------:R-:W-:Y:S01]  /*4fa0*/  FFMA.FTZ R36, R39, R16, R36 ;  /* 0x0000001027247223 */ /* 0x000fe20000010024 */
[----:B------:R-:W-:Y:S01]  /*4fb0*/  FFMA.FTZ R13, R13, R10, R12 ;  /* 0x0000000a0d0d7223 */ /* 0x000fe2000001000c */
[-C--:B------:R-:W-:Y:S01]  /*4fc0*/  FFMA.FTZ R37, R40, R16.reuse, R37 ;  /* 0x0000001028257223 */ /* 0x080fe20000010025 */
        /* <DEDUP_REMOVED lines=36> */
.L_x_3148:
[----:B------:R-:W-:Y:S01]  /*5210*/  IADD3 R0, R0, 0x20, RZ ;  /* 0x0000002000007810 */ /* 0x000fe20007ffe0ff */
[----:B------:R-:W-:Y:S01]  /*5220*/  IMAD.WIDE R32, R2, 0x8, R32 ;  /* 0x0000000802207825 */ /* 0x000fe200078e0220 */
[----:B------:R-:W-:Y:S02]  /*5230*/  UIADD3 UR4, UR4, 0x40, URZ ;  /* 0x0000004004047890 */ /* 0x000fe4000fffe03f */
[----:B------:R-:W-:Y:S01]  /*5240*/  ISETP.GE.AND P0, PT, R0, UR5, PT ;  /* 0x0000000500007c0c */ /* 0x000fe2000bf06270 */
[----:B-1----:R-:W-:Y:S01]  /*5250*/  IMAD.WIDE R28, R2, 0x8, R28 ;  /* 0x00000008021c7825 */ /* 0x002fe200078e021c */
[----:B------:R-:W-:Y:S02]  /*5260*/  ISETP.LT.AND P2, PT, R0, R25, PT ;  /* 0x000000190000720c */ /* 0x000fe40003f41270 */
[----:B0-----:R-:W-:Y:S02]  /*5270*/  MOV R30, R32 ;  /* 0x00000020001e7202 */ /* 0x001fe40000000f00 */
[----:B------:R-:W-:-:S09]  /*5280*/  MOV R31, R33 ;  /* 0x00000021001f7202 */ /* 0x000fd20000000f00 */
[----:B------:R-:W-:Y:S05]  /*5290*/  @!P0 BRA P2, `(.L_x_3149) ;  /* 0xffffffc000308947 */ /* 0x000fea000103ffff */
.L_x_3144:
[----:B------:R-:W-:Y:S01]  /*52a0*/  ISETP.GE.AND P0, PT, R0, R25, PT ;  /* 0x000000190000720c */ /* 0x000fe20003f06270 */
[----:B------:R-:W-:-:S03]  /*52b0*/  ULDC UR5, c[0x0][0x25c] ;  /* 0x0000970000057ab9 */ /* 0x000fc60000000800 */
[----:B------:R-:W-:-:S13]  /*52c0*/  ISETP.GE.OR P0, PT, R0, UR5, P0 ;  /* 0x0000000500007c0c */ /* 0x000fda0008706670 */
[----:B------:R-:W-:Y:S05]  /*52d0*/  @P0 BRA `(.L_x_3150) ;  /* 0x0000001c004c0947 */ /* 0x000fea0003800000 */
[----:B------:R-:W0:Y:S01]  /*52e0*/  LDC R10, c[0x0][0x23c] ;  /* 0x00008f00ff0a7b82 */ /* 0x000e220000000800 */
[----:B------:R-:W-:Y:S01]  /*52f0*/  SHF.R.S32.HI R7, RZ, 0x1f, R2 ;  /* 0x0000001fff077819 */ /* 0x000fe20000011402 */
[----:B------:R-:W-:-:S06]  /*5300*/  ULDC UR5, c[0x0][0x25c] ;  /* 0x0000970000057ab9 */ /* 0x000fcc0000000800 */
.L_x_3153:
        /* <DEDUP_REMOVED lines=13> */
[--C-:B------:R-:W-:Y:S02]  /*53e0*/  SHF.R.U32.HI R21, RZ, 0xc, R22.reuse ;  /* 0x0000000cff157819 */ /* 0x100fe40000011616 */
[----:B------:R-:W-:Y:S02]  /*53f0*/  LOP3.LUT R30, R22, 0x3f003f, RZ, 0xc0, !PT ;  /* 0x003f003f161e7812 */ /* 0x000fe400078ec0ff */
[----:B------:R-:W-:-:S02]  /*5400*/  SHF.R.U32.HI R35, RZ, 0x6, R22 ;  /* 0x00000006ff237819 */ /* 0x000fc40000011616 */
[--C-:B------:R-:W-:Y:S02]  /*5410*/  SHF.R.U32.HI R22, RZ, 0xc, R23.reuse ;  /* 0x0000000cff167819 */ /* 0x100fe40000011617 */
        /* <DEDUP_REMOVED lines=15> */
[----:B------:R-:W-:Y:S02]  /*5510*/  PRMT R5, R5, 0x5410, R6 ;  /* 0x0000541005057816 */ /* 0x000fe40000000006 */
[----:B---3--:R-:W-:-:S02]  /*5520*/  SHF.R.U32.HI R43, RZ, 0x8, R13 ;  /* 0x00000008ff2b7819 */ /* 0x008fc4000001160d */
[----:B------:R-:W-:Y:S02]  /*5530*/  SHF.R.U32.HI R44, RZ, 0x8, R14 ;  /* 0x00000008ff2c7819 */ /* 0x000fe4000001160e */
[----:B------:R-:W-:Y:S02]  /*5540*/  SHF.R.U32.HI R45, RZ, 0x8, R15 ;  /* 0x00000008ff2d7819 */ /* 0x000fe4000001160f */
[----:B------:R-:W-:Y:S02]  /*5550*/  LOP3.LUT R43, R20, 0x300030, R43, 0xf8, !PT ;  /* 0x00300030142b7812 */ /* 0x000fe400078ef82b */
[----:B------:R-:W-:Y:S02]  /*5560*/  LOP3.LUT R44, R21, 0x300030, R44, 0xf8, !PT ;  /* 0x00300030152c7812 */ /* 0x000fe400078ef82c */
[----:B------:R-:W-:Y:S02]  /*5570*/  LOP3.LUT R45, R22, 0x300030, R45, 0xf8, !PT ;  /* 0x00300030162d7812 */ /* 0x000fe400078ef82d */
[----:B------:R-:W0:Y:S01]  /*5580*/  LDS.128 R20, [UR4] ;  /* 0x00000004ff147984 */ /* 0x000e220008000c00 */
[----:B------:R-:W-:-:S02]  /*5590*/  SHF.R.U32.HI R42, RZ, 0x8, R12 ;  /* 0x00000008ff2a7819 */ /* 0x000fc4000001160c */
[----:B--2---:R-:W-:Y:S02]  /*55a0*/  SHF.R.U32.HI R46, RZ, 0xc, R16 ;  /* 0x0000000cff2e7819 */ /* 0x004fe40000011610 */
[----:B------:R-:W-:Y:S02]  /*55b0*/  LOP3.LUT R42, R37, 0x300030, R42, 0xf8, !PT ;  /* 0x00300030252a7812 */ /* 0x000fe400078ef82a */
[----:B------:R-:W-:Y:S02]  /*55c0*/  LOP3.LUT R37, R16, 0x3f003f, RZ, 0xc0, !PT ;  /* 0x003f003f10257812 */ /* 0x000fe400078ec0ff */
[----:B------:R-:W-:Y:S02]  /*55d0*/  SHF.R.U32.HI R38, RZ, 0x6, R16 ;  /* 0x00000006ff267819 */ /* 0x000fe40000011610 */
        /* <DEDUP_REMOVED lines=9> */
[----:B------:R-:W-:Y:S02]  /*5670*/  LOP3.LUT R16, R35, 0x3f003f, RZ, 0xc0, !PT ;  /* 0x003f003f23107812 */ /* 0x000fe400078ec0ff */
[----:B------:R-:W-:Y:S02]  /*5680*/  LOP3.LUT R48, R17, 0x300030, R48, 0xf8, !PT ;  /* 0x0030003011307812 */ /* 0x000fe400078ef830 */
[----:B------:R-:W-:Y:S01]  /*5690*/  LOP3.LUT R17, R36, 0x3f003f, RZ, 0xc0, !PT ;  /* 0x003f003f24117812 */ /* 0x000fe200078ec0ff */
[----:B------:R-:W-:Y:S01]  /*56a0*/  HADD2 R35, R33, -1056, -1056 ;  /* 0xe420e42021237430 */ /* 0x000fe20000000000 */
[----:B------:R-:W-:Y:S01]  /*56b0*/  LOP3.LUT R36, R31, 0x64006400, RZ, 0xfc, !PT ;  /* 0x640064001f247812 */ /* 0x000fe200078efcff */
[----:B------:R-:W-:Y:S01]  /*56c0*/  HADD2 R31, R30, -1056, -1056 ;  /* 0xe420e4201e1f7430 */ /* 0x000fe20000000000 */
[----:B------:R-:W-:-:S02]  /*56d0*/  SHF.R.U32.HI R50, RZ, 0xc, R18 ;  /* 0x0000000cff327819 */ /* 0x000fc40000011612 */
[----:B------:R-:W-:Y:S02]  /*56e0*/  LOP3.LUT R41, R18, 0x3f003f, RZ, 0xc0, !PT ;  /* 0x003f003f12297812 */ /* 0x000fe400078ec0ff */
[----:B------:R-:W-:Y:S02]  /*56f0*/  SHF.R.U32.HI R47, RZ, 0x6, R18 ;  /* 0x00000006ff2f7819 */ /* 0x000fe40000011612 */
[----:B------:R-:W-:Y:S01]  /*5700*/  LOP3.LUT R16, R16, 0x64006400, RZ, 0xfc, !PT ;  /* 0x6400640010107812 */ /* 0x000fe200078efcff */
[----:B------:R-:W-:Y:S01]  /*5710*/  HADD2 R33, R27, -1056, -1056 ;  /* 0xe420e4201b217430 */ /* 0x000fe20000000000 */
[----:B------:R-:W-:Y:S01]  /*5720*/  SHF.R.U32.HI R18, RZ, 0xa, R13 ;  /* 0x0000000aff127819 */ /* 0x000fe2000001160d */
[----:B------:R-:W-:Y:S01]  /*5730*/  HADD2 R27, R34, -1056, -1056 ;  /* 0xe420e420221b7430 */ /* 0x000fe20000000000 */
[----:B------:R-:W-:Y:S01]  /*5740*/  LOP3.LUT R17, R17, 0x64006400, RZ, 0xfc, !PT ;  /* 0x6400640011117812 */ /* 0x000fe200078efcff */
[----:B------:R-:W-:Y:S01]  /*5750*/  HADD2 R34, R32, -1056, -1056 ;  /* 0xe420e42020227430 */ /* 0x000fe20000000000 */
[----:B------:R-:W-:Y:S01]  /*5760*/  LOP3.LUT R46, R19, 0x300030, R18, 0xf8, !PT ;  /* 0x00300030132e7812 */ /* 0x000fe200078ef812 */
[----:B------:R-:W-:Y:S01]  /*5770*/  HADD2 R32, R16, -1056, -1056 ;  /* 0xe420e42010207430 */ /* 0x000fe20000000000 */
[----:B0-----:R-:W-:-:S02]  /*5780*/  HFMA2.MMA R18, R35, R20, RZ ;  /* 0x0000001423127235 */ /* 0x001fc400000000ff */
[----:B------:R-:W-:Y:S01]  /*5790*/  HFMA2.MMA R16, R31, R20, RZ ;  /* 0x000000141f107235 */ /* 0x000fe200000000ff */
[----:B------:R-:W-:Y:S01]  /*57a0*/  SHF.R.U32.HI R52, RZ, 0xa, R14 ;  /* 0x0000000aff347819 */ /* 0x000fe2000001160e */
[----:B------:R-:W-:Y:S01]  /*57b0*/  HADD2 R36, R36, -1056, -1056 ;  /* 0xe420e42024247430 */ /* 0x000fe20000000000 */
[----:B------:R-:W-:Y:S01]  /*57c0*/  LOP3.LUT R53, R50, 0xf000f, RZ, 0xc0, !PT ;  /* 0x000f000f32357812 */ /* 0x000fe200078ec0ff */
[----:B------:R-:W-:Y:S01]  /*57d0*/  HADD2 R30, R17, -1056, -1056 ;  /* 0xe420e420111e7430 */ /* 0x000fe20000000000 */
[----:B------:R-:W-:Y:S01]  /*57e0*/  SHF.R.U32.HI R55, RZ, 0xa, R15 ;  /* 0x0000000aff377819 */ /* 0x000fe2000001160f */
[-C--:B------:R-:W-:Y:S01]  /*57f0*/  HFMA2 R17, R33, R20.reuse, RZ.H0_H0 ;  /* 0x0000001421117231 */ /* 0x080fe200000400ff */
[----:B------:R-:W-:Y:S02]  /*5800*/  LOP3.LUT R54, R54, 0xf000f, RZ, 0xc0, !PT ;  /* 0x000f000f36367812 */ /* 0x000fe400078ec0ff */
[----:B------:R-:W-:Y:S02]  /*5810*/  LOP3.LUT R50, R53, 0x300030, R52, 0xf8, !PT ;  /* 0x0030003035327812 */ /* 0x000fe400078ef834 */
[----:B------:R-:W-:Y:S01]  /*5820*/  LOP3.LUT R52, R54, 0x300030, R55, 0xf8, !PT ;  /* 0x0030003036347812 */ /* 0x000fe200078ef837 */
[----:B------:R-:W-:Y:S01]  /*5830*/  HFMA2 R55, R27, R20, RZ.H0_H0 ;  /* 0x000000141b377231 */ /* 0x000fe200000400ff */
[-C--:B------:R-:W-:Y:S01]  /*5840*/  HFMA2.MMA R54, R36, R21.reuse, R18 ;  /* 0x0000001524367235 */ /* 0x080fe20000000012 */
[----:B------:R-:W-:Y:S01]  /*5850*/  HFMA2 R53, R34, R21, R17 ;  /* 0x0000001522357231 */ /* 0x000fe20000000011 */
[----:B------:R-:W-:-:S02]  /*5860*/  HFMA2.MMA R20, R32, R21, R16 ;  /* 0x0000001520147235 */ /* 0x000fc40000000010 */
[----:B------:R-:W0:Y:S01]  /*5870*/  LDS.128 R16, [UR4+0x10] ;  /* 0x00001004ff107984 */ /* 0x000e220008000c00 */
[----:B------:R-:W-:Y:S01]  /*5880*/  HFMA2 R55, R30, R21, R55 ;  /* 0x000000151e377231 */ /* 0x000fe20000000037 */
        /* <DEDUP_REMOVED lines=18> */
[----:B------:R-:W-:-:S02]  /*59b0*/  HFMA2 R53, R39, R22, R53 ;  /* 0x0000001627357231 */ /* 0x000fc40000000035 */
[----:B------:R-:W-:Y:S02]  /*59c0*/  HFMA2 R57, R21, R22, R55 ;  /* 0x0000001615397231 */ /* 0x000fe40000000037 */
[----:B------:R-:W-:Y:S01]  /*59d0*/  HADD2 R20, R51, -1056, -1056 ;  /* 0xe420e42033147430 */ /* 0x000fe20000000000 */
[----:B------:R-:W-:Y:S01]  /*59e0*/  LOP3.LUT R51, R12, 0x3f003f, RZ, 0xc0, !PT ;  /* 0x003f003f0c337812 */ /* 0x000fe200078ec0ff */
[----:B------:R-:W-:Y:S01]  /*59f0*/  HADD2 R22, R47, -1056, -1056 ;  /* 0xe420e4202f167430 */ /* 0x000fe20000000000 */
[----:B------:R-:W-:Y:S01]  /*5a00*/  LOP3.LUT R47, R14, 0x3f003f, RZ, 0xc0, !PT ;  /* 0x003f003f0e2f7812 */ /* 0x000fe200078ec0ff */
[----:B------:R-:W-:Y:S02]  /*5a10*/  HADD2 R40, R40, -1056, -1056 ;  /* 0xe420e42028287430 */ /* 0x000fe40000000000 */
[----:B------:R-:W-:Y:S01]  /*5a20*/  HADD2 R38, R38, -1056, -1056 ;  /* 0xe420e42026267430 */ /* 0x000fe20000000000 */
[----:B------:R-:W-:Y:S02]  /*5a30*/  SHF.R.U32.HI R12, RZ, 0x6, R12 ;  /* 0x00000006ff0c7819 */ /* 0x000fe4000001160c */
[----:B------:R-:W-:Y:S01]  /*5a40*/  LOP3.LUT R51, R51, 0x64006400, RZ, 0xfc, !PT ;  /* 0x6400640033337812 */ /* 0x000fe200078efcff */
[----:B------:R-:W-:Y:S01]  /*5a50*/  HFMA2 R55, R38, R23, R53 ;  /* 0x0000001726377231 */ /* 0x000fe20000000035 */
[----:B------:R-:W-:-:S02]  /*5a60*/  SHF.R.U32.HI R58, RZ, 0x6, R14 ;  /* 0x00000006ff3a7819 */ /* 0x000fc4000001160e */
[----:B------:R-:W-:Y:S01]  /*5a70*/  LOP3.LUT R47, R47, 0x64006400, RZ, 0xfc, !PT ;  /* 0x640064002f2f7812 */ /* 0x000fe200078efcff */
[-C--:B------:R-:W-:Y:S01]  /*5a80*/  HFMA2.MMA R56, R40, R23.reuse, R54 ;  /* 0x0000001728387235 */ /* 0x080fe20000000036 */
[----:B------:R-:W-:Y:S01]  /*5a90*/  HFMA2 R54, R20, R23, R57 ;  /* 0x0000001714367231 */ /* 0x000fe20000000039 */
[----:B------:R-:W-:Y:S01]  /*5aa0*/  HFMA2.MMA R53, R22, R23, R49 ;  /* 0x0000001716357235 */ /* 0x000fe20000000031 */
[----:B------:R-:W-:Y:S01]  /*5ab0*/  LOP3.LUT R49, R13, 0x3f003f, RZ, 0xc0, !PT ;  /* 0x003f003f0d317812 */ /* 0x000fe200078ec0ff */
[----:B------:R-:W-:Y:S01]  /*5ac0*/  HADD2 R51, R51, -1056, -1056 ;  /* 0xe420e42033337430 */ /* 0x000fe20000000000 */
[----:B------:R-:W-:Y:S01]  /*5ad0*/  LOP3.LUT R14, R12, 0x3f003f, RZ, 0xc0, !PT ;  /* 0x003f003f0c0e7812 */ /* 0x000fe200078ec0ff */
[----:B------:R-:W-:Y:S01]  /*5ae0*/  HADD2 R47, R47, -1056, -1056 ;  /* 0xe420e4202f2f7430 */ /* 0x000fe20000000000 */
[----:B------:R-:W-:Y:S02]  /*5af0*/  LOP3.LUT R23, R15, 0x3f003f, RZ, 0xc0, !PT ;  /* 0x003f003f0f177812 */ /* 0x000fe400078ec0ff */
[----:B------:R-:W-:-:S02]  /*5b00*/  LOP3.LUT R58, R58, 0x3f003f, RZ, 0xc0, !PT ;  /* 0x003f003f3a3a7812 */ /* 0x000fc400078ec0ff */
[----:B------:R-:W-:Y:S02]  /*5b10*/  SHF.R.U32.HI R13, RZ, 0x6, R13 ;  /* 0x00000006ff0d7819 */ /* 0x000fe4000001160d */
[----:B------:R-:W-:Y:S02]  /*5b20*/  LOP3.LUT R49, R49, 0x64006400, RZ, 0xfc, !PT ;  /* 0x6400640031317812 */ /* 0x000fe400078efcff */
[----:B------:R-:W-:Y:S02]  /*5b30*/  LOP3.LUT R14, R14, 0x64006400, RZ, 0xfc, !PT ;  /* 0x640064000e0e7812 */ /* 0x000fe400078efcff */
[----:B------:R-:W-:Y:S02]  /*5b40*/  LOP3.LUT R23, R23, 0x64006400, RZ, 0xfc, !PT ;  /* 0x6400640017177812 */ /* 0x000fe400078efcff */
[----:B------:R-:W-:Y:S01]  /*5b50*/  LOP3.LUT R58, R58, 0x64006400, RZ, 0xfc, !PT ;  /* 0x640064003a3a7812 */ /* 0x000fe200078efcff */
[-C--:B0-----:R-:W-:Y:S01]  /*5b60*/  HFMA2.MMA R12, R51, R16.reuse, R56 ;  /* 0x00000010330c7235 */ /* 0x081fe20000000038 */
[----:B------:R-:W-:Y:S01]  /*5b70*/  LOP3.LUT R13, R13, 0x3f003f, RZ, 0xc0, !PT ;  /* 0x003f003f0d0d7812 */ /* 0x000fe200078ec0ff */
[----:B------:R-:W-:Y:S01]  /*5b80*/  HFMA2.MMA R53, R47, R16, R53 ;  /* 0x000000102f357235 */ /* 0x000fe20000000035 */
[----:B------:R-:W-:-:S02]  /*5b90*/  HADD2 R49, R49, -1056, -1056 ;  /* 0xe420e42031317430 */ /* 0x000fc40000000000 */
[----:B------:R-:W-:Y:S01]  /*5ba0*/  HADD2 R56, R14, -1056, -1056 ;  /* 0xe420e4200e387430 */ /* 0x000fe20000000000 */
[----:B------:R-:W-:Y:S01]  /*5bb0*/  LOP3.LUT R13, R13, 0x64006400, RZ, 0xfc, !PT ;  /* 0x640064000d0d7812 */ /* 0x000fe200078efcff */
[----:B------:R-:W-:Y:S02]  /*5bc0*/  HADD2 R23, R23, -1056, -1056 ;  /* 0xe420e42017177430 */ /* 0x000fe40000000000 */
[----:B------:R-:W-:Y:S01]  /*5bd0*/  HADD2 R58, R58, -1056, -1056 ;  /* 0xe420e4203a3a7430 */ /* 0x000fe20000000000 */
[----:B------:R-:W-:Y:S01]  /*5be0*/  LOP3.LUT R42, R42, 0x64006400, RZ, 0xfc, !PT ;  /* 0x640064002a2a7812 */ /* 0x000fe200078efcff */
[-C--:B------:R-:W-:Y:S01]  /*5bf0*/  HFMA2 R55, R49, R16.reuse, R55 ;  /* 0x0000001031377231 */ /* 0x080fe20000000037 */
[----:B------:R-:W-:Y:S01]  /*5c00*/  SHF.R.U32.HI R60, RZ, 0x6, R15 ;  /* 0x00000006ff3c7819 */ /* 0x000fe2000001160f */
[----:B------:R-:W-:Y:S01]  /*5c10*/  HFMA2 R16, R23, R16, R54 ;  /* 0x0000001017107231 */ /* 0x000fe20000000036 */
[-C--:B------:R-:W-:Y:S01]  /*5c20*/  HFMA2.MMA R12, R56, R17.reuse, R12 ;  /* 0x00000011380c7235 */ /* 0x080fe2000000000c */
[----:B------:R-:W-:Y:S01]  /*5c30*/  HADD2 R54, R13, -1056, -1056 ;  /* 0xe420e4200d367430 */ /* 0x000fe20000000000 */
[----:B------:R-:W-:Y:S01]  /*5c40*/  LOP3.LUT R14, R44, 0x64006400, RZ, 0xfc, !PT ;  /* 0x640064002c0e7812 */ /* 0x000fe200078efcff */
        /* <DEDUP_REMOVED lines=79> */
.L_x_3151:
        /* <DEDUP_REMOVED lines=34> */
[----:B------:R-:W-:-:S02]  /*6360*/  LOP3.LUT R37, R37, 0xf000f, RZ, 0xc0, !PT ;  /* 0x000f000f25257812 */ /* 0x000fc400078ec0ff */
[----:B------:R-:W-:Y:S02]  /*6370*/  SHF.R.U32.HI R42, RZ, 0x8, R12 ;  /* 0x00000008ff2a7819 */ /* 0x000fe4000001160c */
[----:B---3--:R-:W-:Y:S02]  /*6380*/  SHF.R.U32.HI R46, RZ, 0xc, R16 ;  /* 0x0000000cff2e7819 */ /* 0x008fe40000011610 */
[----:B------:R-:W-:Y:S02]  /*6390*/  LOP3.LUT R42, R37, 0x300030, R42, 0xf8, !PT ;  /* 0x00300030252a7812 */ /* 0x000fe400078ef82a */
[----:B------:R-:W-:Y:S02]  /*63a0*/  LOP3.LUT R37, R16, 0x3f003f, RZ, 0xc0, !PT ;  /* 0x003f003f10257812 */ /* 0x000fe400078ec0ff */
[----:B------:R-:W-:Y:S02]  /*63b0*/  SHF.R.U32.HI R38, RZ, 0x6, R16 ;  /* 0x00000006ff267819 */ /* 0x000fe40000011610 */
[----:B------:R-:W-:-:S02]  /*63c0*/  SHF.R.U32.HI R16, RZ, 0xc, R17 ;  /* 0x0000000cff107819 */ /* 0x000fc40000011611 */
[----:B------:R-:W-:Y:S02]  /*63d0*/  LOP3.LUT R39, R17, 0x3f003f, RZ, 0xc0, !PT ;  /* 0x003f003f11277812 */ /* 0x000fe400078ec0ff */
        /* <DEDUP_REMOVED lines=19> */
[----:B------:R-:W-:-:S02]  /*6510*/  LOP3.LUT R32, R32, 0x64006400, RZ, 0xfc, !PT ;  /* 0x6400640020207812 */ /* 0x000fc400078efcff */
[--C-:B------:R-:W-:Y:S02]  /*6520*/  SHF.R.U32.HI R50, RZ, 0xc, R18.reuse ;  /* 0x0000000cff327819 */ /* 0x100fe40000011612 */
        /* <DEDUP_REMOVED lines=166> */
.L_x_3152:
        /* <DEDUP_REMOVED lines=8> */
.L_x_3150:
        /* <DEDUP_REMOVED lines=17> */
.L_x_3157:
[----:B------:R-:W0:Y:S02]  /*7120*/  LDS R4, [R0] ;  /* 0x0000000000047984 */ /* 0x000e240000000800 */
[----:B0-----:R-:W-:-:S06]  /*7130*/  HADD2 R5, R4, R9 ;  /* 0x0000000904057230 */ /* 0x001fcc0000000000 */
[----:B------:R-:W0:Y:S02]  /*7140*/  ATOMS.CAST.SPIN R5, [R0], R4, R5 ;  /* 0x000000040005738d */ /* 0x000e240001800005 */
[----:B0-----:R-:W-:-:S13]  /*7150*/  ISETP.EQ.U32.AND P0, PT, R5, 0x1, PT ;  /* 0x000000010500780c */ /* 0x001fda0003f02070 */
[----:B------:R-:W-:Y:S05]  /*7160*/  @!P0 BRA `(.L_x_3157) ;  /* 0xfffffffc00ec8947 */ /* 0x000fea000383ffff */
[----:B------:R-:W-:Y:S05]  /*7170*/  BRA `(.L_x_3155) ;  /* 0x00000000000c7947 */ /* 0x000fea0003800000 */
.L_x_3156:
[----:B------:R-:W2:Y:S02]  /*7180*/  LD.E R0, desc[UR6][R6.64] ;  /* 0x0000000606007980 */ /* 0x000ea4000c101900 */
[----:B--2---:R-:W-:-:S05]  /*7190*/  IADD3 R3, R9, R0, RZ ;  /* 0x0000000009037210 */ /* 0x004fca0007ffe0ff */
[----:B------:R0:W-:Y:S02]  /*71a0*/  ST.E desc[UR6][R6.64], R3 ;  /* 0x0000000306007985 */ /* 0x0001e4000c101906 */
.L_x_3155:
[----:B------:R-:W-:Y:S05]  /*71b0*/  BSYNC B0 ;  /* 0x0000000000007941 */ /* 0x000fea0003800000 */
.L_x_3154:
[----:B------:R1:W-:Y:S01]  /*71c0*/  ATOM.E.ADD.F16x2.RN.STRONG.GPU P0, RZ, desc[UR6][R6.64+0x4], R8 ;  /* 0x0000040806ff79a2 */ /* 0x0003e2000810e1c6 */
[----:B------:R-:W-:Y:S04]  /*71d0*/  BSSY B0, `(.L_x_3158) ;  /* 0x000000f000007945 */ /* 0x000fe80003800000 */
[----:B-1----:R-:W-:Y:S05]  /*71e0*/  @P0 BRA `(.L_x_3159) ;  /* 0x0000000000340947 */ /* 0x002fea0003800000 */
[----:B------:R-:W1:Y:S02]  /*71f0*/  QSPC.E.S P0, RZ, [R6+0x4] ;  /* 0x0000040006ff73aa */ /* 0x000e640000000500 */
[----:B-1----:R-:W-:Y:S05]  /*7200*/  @!P0 BRA `(.L_x_3160) ;  /* 0x0000000000208947 */ /* 0x002fea0003800000 */
[----:B------:R-:W-:-:S04]  /*7210*/  MOV R4, R6 ;  /* 0x0000000600047202 */ /* 0x000fc80000000f00 */
[----:B------:R-:W-:-:S07]  /*7220*/  MOV R0, R4 ;  /* 0x0000000400007202 */ /* 0x000fce0000000f00 */
.L_x_3161:
[----:B------:R-:W1:Y:S02]  /*7230*/  LDS R4, [R0+0x4] ;  /* 0x0000040000047984 */ /* 0x000e640000000800 */
[----:B-1----:R-:W-:-:S10]  /*7240*/  HFMA2.MMA R5, R4, 1, 1, R8 ;  /* 0x3c003c0004057835 */ /* 0x002fd40000000008 */
[----:B------:R-:W1:Y:S02]  /*7250*/  ATOMS.CAST.SPIN R5, [R0+0x4], R4, R5 ;  /* 0x000004040005738d */ /* 0x000e640001800005 */
[----:B-1----:R-:W-:-:S13]  /*7260*/  ISETP.EQ.U32.AND P0, PT, R5, 0x1, PT ;  /* 0x000000010500780c */ /* 0x002fda0003f02070 */
[----:B------:R-:W-:Y:S05]  /*7270*/  @!P0 BRA `(.L_x_3161) ;  /* 0xfffffffc00ec8947 */ /* 0x000fea000383ffff */
[----:B------:R-:W-:Y:S05]  /*7280*/  BRA `(.L_x_3159) ;  /* 0x00000000000c7947 */ /* 0x000fea0003800000 */
.L_x_3160:
[----:B------:R-:W0:Y:S02]  /*7290*/  LD.E R0, desc[UR6][R6.64+0x4] ;  /* 0x0000040606007980 */ /* 0x000e24000c101900 */
[----:B0-----:R-:W-:-:S05]  /*72a0*/  IADD3 R3, R8, R0, RZ ;  /* 0x0000000008037210 */ /* 0x001fca0007ffe0ff */
[----:B------:R1:W-:Y:S02]  /*72b0*/  ST.E desc[UR6][R6.64+0x4], R3 ;  /* 0x0000040306007985 */ /* 0x0003e4000c101906 */
.L_x_3159:
[----:B------:R-:W-:Y:S05]  /*72c0*/  BSYNC B0 ;  /* 0x0000000000007941 */ /* 0x000fea0003800000 */
.L_x_3158:
        /* <DEDUP_REMOVED lines=11> */
.L_x_3165:
[----:B------:R-:W0:Y:S02]  /*7380*/  LDS R2, [R0] ;  /* 0x0000000000027984 */ /* 0x000e240000000800 */
[----:B01----:R-:W-:-:S06]  /*7390*/  HADD2 R3, R2, R24 ;  /* 0x0000001802037230 */ /* 0x003fcc0000000000 */
[----:B------:R-:W0:Y:S02]  /*73a0*/  ATOMS.CAST.SPIN R3, [R0], R2, R3 ;  /* 0x000000020003738d */ /* 0x000e240001800003 */
[----:B0-----:R-:W-:-:S13]  /*73b0*/  ISETP.EQ.U32.AND P0, PT, R3, 0x1, PT ;  /* 0x000000010300780c */ /* 0x001fda0003f02070 */
[----:B------:R-:W-:Y:S05]  /*73c0*/  @!P0 BRA `(.L_x_3165) ;  /* 0xfffffffc00ec8947 */ /* 0x000fea000383ffff */
[----:B------:R-:W-:Y:S05]  /*73d0*/  BRA `(.L_x_3163) ;  /* 0x00000000000c7947 */ /* 0x000fea0003800000 */
.L_x_3164:
[----:B------:R-:W0:Y:S02]  /*73e0*/  LD.E R0, desc[UR6][R4.64] ;  /* 0x0000000604007980 */ /* 0x000e24000c101900 */
[----:B01----:R-:W-:-:S05]  /*73f0*/  IADD3 R3, R24, R0, RZ ;  /* 0x0000000018037210 */ /* 0x003fca0007ffe0ff */
[----:B------:R2:W-:Y:S02]  /*7400*/  ST.E desc[UR6][R4.64], R3 ;  /* 0x0000000304007985 */ /* 0x0005e4000c101906 */
.L_x_3163:
[----:B------:R-:W-:Y:S05]  /*7410*/  BSYNC B0 ;  /* 0x0000000000007941 */ /* 0x000fea0003800000 */
.L_x_3162:
[----:B------:R3:W-:Y:S02]  /*7420*/  ATOM.E.ADD.F16x2.RN.STRONG.GPU P0, RZ, desc[UR6][R4.64+0x4], R11 ;  /* 0x0000040b04ff79a2 */ /* 0x0007e4000810e1c6 */
[----:B---3--:R-:W-:Y:S05]  /*7430*/  @P0 EXIT ;  /* 0x000000000000094d */ /* 0x008fea0003800000 */
[----:B------:R-:W3:Y:S02]  /*7440*/  QSPC.E.S P0, RZ, [R4+0x4] ;  /* 0x0000040004ff73aa */ /* 0x000ee40000000500 */
[----:B---3--:R-:W-:Y:S05]  /*7450*/  @!P0 BRA `(.L_x_3166) ;  /* 0x0000000000208947 */ /* 0x008fea0003800000 */
[----:B------:R-:W-:-:S04]  /*7460*/  MOV R2, R4 ;  /* 0x0000000400027202 */ /* 0x000fc80000000f00 */
[----:B------:R-:W-:-:S07]  /*7470*/  MOV R0, R2 ;  /* 0x0000000200007202 */ /* 0x000fce0000000f00 */
.L_x_3167:
[----:B------:R-:W0:Y:S02]  /*7480*/  LDS R2, [R0+0x4] ;  /* 0x0000040000027984 */ /* 0x000e240000000800 */
[----:B012---:R-:W-:-:S10]  /*7490*/  HFMA2.MMA R3, R2, 1, 1, R11 ;  /* 0x3c003c0002037835 */ /* 0x007fd4000000000b */
[----:B------:R-:W0:Y:S02]  /*74a0*/  ATOMS.CAST.SPIN R3, [R0+0x4], R2, R3 ;  /* 0x000004020003738d */ /* 0x000e240001800003 */
[----:B0-----:R-:W-:-:S13]  /*74b0*/  ISETP.EQ.U32.AND P0, PT, R3, 0x1, PT ;  /* 0x000000010300780c */ /* 0x001fda0003f02070 */
[----:B------:R-:W-:Y:S05]  /*74c0*/  @!P0 BRA `(.L_x_3167) ;  /* 0xfffffffc00ec8947 */ /* 0x000fea000383ffff */
[----:B------:R-:W-:Y:S05]  /*74d0*/  EXIT ;  /* 0x000000000000794d */ /* 0x000fea0003800000 */
.L_x_3166:
[----:B------:R-:W0:Y:S02]  /*74e0*/  LD.E R0, desc[UR6][R4.64+0x4] ;  /* 0x0000040604007980 */ /* 0x000e24000c101900 */
[----:B012---:R-:W-:-:S05]  /*74f0*/  IADD3 R3, R11, R0, RZ ;  /* 0x000000000b037210 */ /* 0x007fca0007ffe0ff */
[----:B------:R-:W-:Y:S01]  /*7500*/  ST.E desc[UR6][R4.64+0x4], R3 ;  /* 0x0000040304007985 */ /* 0x000fe2000c101906 */
[----:B------:R-:W-:Y:S05]  /*7510*/  EXIT ;  /* 0x000000000000794d */ /* 0x000fea0003800000 */
.L_x_3168:
        /* <DEDUP_REMOVED lines=14> */
.L_x_4211:


//--------------------- .text._Z23gemm_half_q_half_kernelILi2ELi40ELb0ELb0ELi32EEvPK6__halfPKjS4_S2_PS0_iiiiPKtS7_iiiiiibS2_i --------------------------
	.section	.text._Z23gemm_half_q_half_kernelILi2ELi40ELb0ELb0ELi32EEvPK6__halfPKjS4_S2_PS0_iiiiPKtS7_iiiiiibS2_i,"ax",@progbits
	.align	128
        .global         _Z23gemm_half_q_half_kernelILi2ELi40ELb0ELb0ELi32EEvPK6__halfPKjS4_S2_PS0_iiiiPKtS7_iiiiiibS2_i
        .type           _Z23gemm_half_q_half_kernelILi2ELi40ELb0ELb0ELi32EEvPK6__halfPKjS4_S2_PS0_iiiiPKtS7_iiiiiibS2_i,@function
        .size           _Z23gemm_half_q_half_kernelILi2ELi40ELb0ELb0ELi32EEvPK6__halfPKjS4_S2_PS0_iiiiPKtS7_iiiiiibS2_i,(.L_x_4212 - _Z23gemm_half_q_half_kernelILi2ELi40ELb0ELb0ELi32EEvPK6__halfPKjS4_S2_PS0_iiiiPKtS7_iiiiiibS2_i)
        .other          _Z23gemm_half_q_half_kernelILi2ELi40ELb0ELb0ELi32EEvPK6__halfPKjS4_S2_PS0_iiiiPKtS7_iiiiiibS2_i,@"STO_CUDA_ENTRY STV_DEFAULT"
_Z23gemm_half_q_half_kernelILi2ELi40ELb0ELb0ELi32EEvPK6__halfPKjS4_S2_PS0_iiiiPKtS7_iiiiiibS2_i:
.text._Z23gemm_half_q_half_kernelILi2ELi40ELb0ELb0ELi32EEvPK6__halfPKjS4_S2_PS0_iiiiPKtS7_iiiiiibS2_i:
        /* <DEDUP_REMOVED lines=44> */
.L_x_3173:
        /* <DEDUP_REMOVED lines=16> */
.L_x_3172:
        /* <DEDUP_REMOVED lines=16> */
.L_x_3171:
        /* <DEDUP_REMOVED lines=17> */
.L_x_3175:
        /* <DEDUP_REMOVED lines=16> */
.L_x_3174:
        /* <DEDUP_REMOVED lines=14> */
.L_x_3170:
[----:B------:R-:W-:Y:S05]  /*07b0*/  BSYNC B0 ;  /* 0x0000000000007941 */ /* 0x000fea0003800000 */
.L_x_3169:
        /* <DEDUP_REMOVED lines=21> */
.L_x_3178:
        /* <DEDUP_REMOVED lines=11> */
.L_x_3177:
        /* <DEDUP_REMOVED lines=10> */
.L_x_3176:
        /* <DEDUP_REMOVED lines=18> */
.L_x_3180:
        /* <DEDUP_REMOVED lines=40> */
.L_x_3179:
[----:B------:R-:W-:Y:S01]  /*0e00*/  ULDC UR4, c[0x0][0x258] ;  /* 0x0000960000047ab9 */ /* 0x000fe20000000800 */
[----:B------:R-:W-:Y:S01]  /*0e10*/  ULDC UR5, c[0x0][0x260] ;  /* 0x0000980000057ab9 */ /* 0x000fe20000000800 */
[C---:B------:R-:W-:Y:S01]  /*0e20*/  ISETP.GT.AND P2, PT, R0.reuse, UR4, PT ;  /* 0x0000000400007c0c */ /* 0x040fe2000bf44270 */
[----:B------:R-:W-:Y:S01]  /*0e30*/  ULDC UR6, c[0x0][0x268] ;  /* 0x00009a0000067ab9 */ /* 0x000fe20000000800 */
[C---:B-1----:R-:W-:Y:S02]  /*0e40*/  VIMNMX R8, R0.reuse, UR4, PT ;  /* 0x0000000400087c48 */ /* 0x042fe4000bfe0100 */
[----:B------:R-:W-:Y:S02]  /*0e50*/  CS2R R12, SRZ ;  /* 0x00000000000c7805 */ /* 0x000fe4000001ff00 */
[----:B------:R-:W-:Y:S02]  /*0e60*/  ISETP.GT.AND P4, PT, R0, UR5, PT ;  /* 0x0000000500007c0c */ /* 0x000fe4000bf84270 */
[----:B------:R-:W-:-:S02]  /*0e70*/  SHF.R.S32.HI R9, RZ, 0x1f, R8 ;  /* 0x0000001fff097819 */ /* 0x000fc40000011408 */
[C---:B------:R-:W-:Y:S02]  /*0e80*/  ISETP.GT.AND P6, PT, R0.reuse, UR6, PT ;  /* 0x0000000600007c0c */ /* 0x040fe4000bfc4270 */
[----:B------:R-:W-:Y:S02]  /*0e90*/  LEA.HI R9, R9, R8, RZ, 0x5 ;  /* 0x0000000809097211 */ /* 0x000fe400078f28ff */
[C---:B0-----:R-:W-:Y:S02]  /*0ea0*/  ISETP.GT.AND P3, PT, R0.reuse, R15, PT ;  /* 0x0000000f0000720c */ /* 0x041fe40003f64270 */
        /* <DEDUP_REMOVED lines=11> */
.L_x_3181:
        /* <DEDUP_REMOVED lines=8> */
.L_x_3182:
        /* <DEDUP_REMOVED lines=8> */
.L_x_3183:
        /* <DEDUP_REMOVED lines=8> */
.L_x_3184:
        /* <DEDUP_REMOVED lines=9> */
.L_x_3185:
        /* <DEDUP_REMOVED lines=8> */
[----:B------:R-:W-:-:S03]  /*11f0*/  PRMT R24, RZ, 0x5410, RZ ;  /* 0x00005410ff187816 */ /* 0x000fc600000000ff */
[----:B------:R-:W-:Y:S01]  /*1200*/  IMAD R8, R11, R2, RZ ;  /* 0x000000020b087224 */ /* 0x000fe200078e02ff */
[----:B------:R-:W-:-:S04]  /*1210*/  PRMT R11, RZ, 0x5410, RZ ;  /* 0x00005410ff0b7816 */ /* 0x000fc800000000ff */
[----:B------:R-:W-:-:S04]  /*1220*/  IADD3 R7, P2, R7, R8, RZ ;  /* 0x0000000807077210 */ /* 0x000fc80007f5e0ff */
[----:B------:R-:W-:Y:S02]  /*1230*/  LEA.HI.X.SX32 R8, R8, R9, 0x1, P2 ;  /* 0x0000000908087211 */ /* 0x000fe400010f0eff */
[C---:B------:R-:W-:Y:S01]  /*1240*/  LEA R28, P2, R7.reuse, UR6, 0x2 ;  /* 0x00000006071c7c11 */ /* 0x040fe2000f8410ff */
[----:B0-----:R-:W-:Y:S01]  /*1250*/  ULEA UR4, UR5, UR4, 0x18 ;  /* 0x0000000405047291 */ /* 0x001fe2000f8ec03f */
[----:B------:R-:W-:Y:S02]  /*1260*/  PRMT R9, RZ, 0x5410, RZ ;  /* 0x00005410ff097816 */ /* 0x000fe400000000ff */
[----:B------:R-:W-:Y:S02]  /*1270*/  LEA.HI.X R29, R7, UR7, R8, 0x2, P2 ;  /* 0x00000007071d7c11 */ /* 0x000fe400090f1408 */
[----:B------:R-:W-:Y:S01]  /*1280*/  PRMT R8, RZ, 0x5410, RZ ;  /* 0x00005410ff087816 */ /* 0x000fe200000000ff */
[----:B------:R-:W-:Y:S06]  /*1290*/  @P0 BRA `(.L_x_3186) ;  /* 0x0000001c00500947 */ /* 0x000fec0003800000 */
[----:B------:R-:W0:Y:S01]  /*12a0*/  LDC R10, c[0x0][0x23c] ;  /* 0x00008f00ff0a7b82 */ /* 0x000e220000000800 */
[----:B------:R-:W-:Y:S01]  /*12b0*/  SHF.R.S32.HI R7, RZ, 0x1f, R2 ;  /* 0x0000001fff077819 */ /* 0x000fe20000011402 */
[----:B------:R-:W-:Y:S01]  /*12c0*/  ULDC UR5, c[0x0][0x25c] ;  /* 0x0000970000057ab9 */ /* 0x000fe20000000800 */
[----:B------:R-:W-:-:S07]  /*12d0*/  PRMT R11, R11, 0x5410, RZ ;  /* 0x000054100b0b7816 */ /* 0x000fce00000000ff */
.L_x_3189:
        /* <DEDUP_REMOVED lines=227> */
.L_x_3187:
        /* <DEDUP_REMOVED lines=229> */
.L_x_3188:
        /* <DEDUP_REMOVED lines=8> */
.L_x_3186:
[----:B------:R-:W-:Y:S01]  /*2fe0*/  ISETP.GE.AND P0, PT, R0, R25, PT ;  /* 0x000000190000720c */ /* 0x000fe20003f06270 */
[----:B------:R-:W-:-:S03]  /*2ff0*/  ULDC UR5, c[0x0][0x264] ;  /* 0x0000990000057ab9 */ /* 0x000fc60000000800 */
[----:B------:R-:W-:-:S13]  /*3000*/  ISETP.GE.OR P0, PT, R0, UR5, P0 ;  /* 0x0000000500007c0c */ /* 0x000fda0008706670 */
[----:B------:R-:W-:Y:S05]  /*3010*/  @P0 BRA `(.L_x_3190) ;  /* 0x0000003000840947 */ /* 0x000fea0003800000 */
[----:B------:R-:W-:Y:S01]  /*3020*/  HADD2.F32 R18, -RZ, R3.H0_H0 ;  /* 0x20000003ff127230 */ /* 0x000fe20000004100 */
[----:B------:R-:W-:Y:S01]  /*3030*/  ULDC UR5, c[0x0][0x264] ;  /* 0x0000990000057ab9 */ /* 0x000fe20000000800 */
[----:B------:R-:W-:Y:S02]  /*3040*/  HADD2.F32 R19, -RZ, R4.H0_H0 ;  /* 0x20000004ff137230 */ /* 0x000fe40000004100 */
[----:B-----5:R-:W-:Y:S02]  /*3050*/  HADD2.F32 R20, -RZ, R5.H0_H0 ;  /* 0x20000005ff147230 */ /* 0x020fe40000004100 */
[----:B------:R-:W-:-:S07]  /*3060*/  HADD2.F32 R21, -RZ, R6.H0_H0 ;  /* 0x20000006ff157230 */ /* 0x000fce0000004100 */
.L_x_3195:
[----:B------:R-:W-:Y:S02]  /*3070*/  MOV R6, R28 ;  /* 0x0000001c00067202 */ /* 0x000fe40000000f00 */
[----:B------:R-:W-:Y:S01]  /*3080*/  MOV R7, R29 ;  /* 0x0000001d00077202 */ /* 0x000fe20000000f00 */
        /* <DEDUP_REMOVED lines=9> */
[C---:B------:R-:W-:Y:S02]  /*3120*/  LOP3.LUT R17, R14.reuse, 0xf000f, RZ, 0xc0, !PT ;  /* 0x000f000f0e117812 */ /* 0x040fe400078ec0ff */
[----:B------:R-:W-:Y:S02]  /*3130*/  LOP3.LUT R34, R14, 0xf000f0, RZ, 0xc0, !PT ;  /* 0x00f000f00e227812 */ /* 0x000fe400078ec0ff */
[----:B------:R-:W-:Y:S02]  /*3140*/  SHF.R.U32.HI R27, RZ, 0x8, R14 ;  /* 0x00000008ff1b7819 */ /* 0x000fe4000001160e */
[----:B------:R-:W-:Y:S02]  /*3150*/  LOP3.LUT R5, R13, 0xf000f, RZ, 0xc0, !PT ;  /* 0x000f000f0d057812 */ /* 0x000fe400078ec0ff */
[----:B------:R-:W-:Y:S02]  /*3160*/  LOP3.LUT R14, R15, 0xf000f, RZ, 0xc0, !PT ;  /* 0x000f000f0f0e7812 */ /* 0x000fe400078ec0ff */
[----:B------:R-:W-:-:S02]  /*3170*/  LOP3.LUT R16, R12, 0xf000f0, RZ, 0xc0, !PT ;  /* 0x00f000f00c107812 */ /* 0x000fc400078ec0ff */
[----:B------:R-:W-:Y:S01]  /*3180*/  SHF.R.U32.HI R22, RZ, 0x8, R12 ;  /* 0x00000008ff167819 */ /* 0x000fe2000001160c */
[----:B------:R-:W-:Y:S01]  /*3190*/  HADD2.F32 R12, -RZ, R2.H0_H0 ;  /* 0x20000002ff0c7230 */ /* 0x000fe20000004100 */
        /* <DEDUP_REMOVED lines=19> */
[----:B------:R-:W-:Y:S02]  /*32d0*/  HFMA2 R34, R33, R10.H0_H0, -72, -72 ;  /* 0xd480d48021227431 */ /* 0x000fe4000004000a */
[--C-:B------:R-:W-:Y:S02]  /*32e0*/  HADD2.F32 R2, -RZ, R35.reuse.H0_H0 ;  /* 0x20000023ff027230 */ /* 0x100fe40000004100 */
[----:B------:R-:W-:Y:S01]  /*32f0*/  FFMA.FTZ R41, R12, R4, RZ ;  /* 0x000000040c297223 */ /* 0x000fe200000100ff */
[----:B------:R-:W-:Y:S01]  /*3300*/  HADD2.F32 R16, -RZ, R35.H1_H1 ;  /* 0x30000023ff107230 */ /* 0x000fe20000004100 */
[----:B------:R-:W-:Y:S01]  /*3310*/  LOP3.LUT R35, R32, 0x64006400, RZ, 0xfc, !PT ;  /* 0x6400640020237812 */ /* 0x000fe200078efcff */
[--C-:B------:R-:W-:Y:S02]  /*3320*/  HADD2.F32 R3, -RZ, R17.reuse.H0_H0 ;  /* 0x20000011ff037230 */ /* 0x100fe40000004100 */
[----:B------:R-:W-:Y:S01]  /*3330*/  FFMA.FTZ R33, R5, R12, RZ ;  /* 0x0000000c05217223 */ /* 0x000fe200000100ff */
[----:B------:R-:W-:-:S02]  /*3340*/  HADD2.F32 R17, -RZ, R17.H1_H1 ;  /* 0x30000011ff117230 */ /* 0x000fc40000004100 */
[C---:B------:R-:W-:Y:S01]  /*3350*/  FFMA.FTZ R43, R12.reuse, R2, RZ ;  /* 0x000000020c2b7223 */ /* 0x040fe200000100ff */
[-C--:B------:R-:W-:Y:S02]  /*3360*/  HFMA2 R35, R35, R10.reuse.H0_H0, -72, -72 ;  /* 0xd480d48023237431 */ /* 0x080fe4000004000a */
[----:B------:R-:W-:Y:S01]  /*3370*/  FFMA.FTZ R32, R12, R3, RZ ;  /* 0x000000030c207223 */ /* 0x000fe200000100ff */
[-C--:B------:R-:W-:Y:S02]  /*3380*/  HFMA2 R12, R37, R10.reuse.H0_H0, -72, -72 ;  /* 0xd480d480250c7431 */ /* 0x080fe4000004000a */
[----:B------:R-:W-:Y:S01]  /*3390*/  FFMA.FTZ R42, R36, R23, R41 ;  /* 0x00000017242a7223 */ /* 0x000fe20000010029 */
[----:B------:R-:W-:Y:S02]  /*33a0*/  HFMA2 R31, R31, R10.H0_H0, -72, -72 ;  /* 0xd480d4801f1f7431 */ /* 0x000fe4000004000a */
[----:B------:R-:W-:Y:S01]  /*33b0*/  FFMA.FTZ R39, R30, R36, R33 ;  /* 0x000000241e277223 */ /* 0x000fe20000010021 */
[C---:B------:R-:W-:Y:S01]  /*33c0*/  FFMA.FTZ R41, R36.reuse, R17, R32 ;  /* 0x0000001124297223 */ /* 0x040fe20000010020 */
[----:B------:R-:W-:Y:S01]  /*33d0*/  FFMA.FTZ R43, R36, R16, R43 ;  /* 0x00000010242b7223 */ /* 0x000fe2000001002b */
[--C-:B------:R-:W-:Y:S01]  /*33e0*/  HADD2.F32 R38, -RZ, R34.reuse.H0_H0 ;  /* 0x20000022ff267230 */ /* 0x100fe20000004100 */
[----:B------:R-:W-:Y:S01]  /*33f0*/  SHF.R.U32.HI R13, RZ, 0x8, R13 ;  /* 0x00000008ff0d7819 */ /* 0x000fe2000001160d */
[----:B------:R-:W-:-:S02]  /*3400*/  HADD2.F32 R37, -RZ, R34.H1_H1 ;  /* 0x30000022ff257230 */ /* 0x000fc40000004100 */
[----:B------:R-:W-:Y:S02]  /*3410*/  HADD2.F32 R36, -RZ, R35.H0_H0 ;  /* 0x20000023ff247230 */ /* 0x000fe40000004100 */
[--C-:B------:R-:W-:Y:S02]  /*3420*/  HADD2.F32 R34, -RZ, R12.reuse.H0_H0 ;  /* 0x2000000cff227230 */ /* 0x100fe40000004100 */
[----:B------:R-:W-:Y:S02]  /*3430*/  HADD2.F32 R32, -RZ, R31.H0_H0 ;  /* 0x2000001fff207230 */ /* 0x000fe40000004100 */
        /* <DEDUP_REMOVED lines=29> */
[--C-:B------:R-:W-:Y:S02]  /*3610*/  HADD2.F32 R41, -RZ, R51.reuse.H0_H0 ;  /* 0x20000033ff297230 */ /* 0x100fe40000004100 */
        /* <DEDUP_REMOVED lines=19> */
[----:B------:R-:W-:Y:S02]  /*3750*/  HADD2.F32 R12, -RZ, R15.H0_H0 ;  /* 0x2000000fff0c7230 */ /* 0x000fe40000004100 */
[-C--:B------:R-:W-:Y:S02]  /*3760*/  HFMA2 R27, R27, R10.reuse.H0_H0, -72, -72 ;  /* 0xd480d4801b1b7431 */ /* 0x080fe4000004000a */
[--C-:B------:R-:W-:Y:S02]  /*3770*/  HADD2.F32 R53, -RZ, R52.reuse.H0_H0 ;  /* 0x20000034ff357230 */ /* 0x100fe40000004100 */
[----:B------:R-:W-:Y:S02]  /*3780*/  HFMA2 R29, R29, R10.H0_H0, -72, -72 ;  /* 0xd480d4801d1d7431 */ /* 0x000fe4000004000a */
[C---:B------:R-:W-:Y:S01]  /*3790*/  FFMA.FTZ R28, R14.reuse, R45, R48 ;  /* 0x0000002d0e1c7223 */ /* 0x040fe20000010030 */
[----:B------:R-:W-:Y:S01]  /*37a0*/  FFMA.FTZ R14, R14, R46, R49 ;  /* 0x0000002e0e0e7223 */ /* 0x000fe20000010031 */
[----:B------:R-:W-:-:S02]  /*37b0*/  HADD2.F32 R54, -RZ, R52.H1_H1 ;  /* 0x30000034ff367230 */ /* 0x000fc40000004100 */
[----:B------:R-:W-:Y:S02]  /*37c0*/  HADD2.F32 R15, -RZ, R15.H1_H1 ;  /* 0x3000000fff0f7230 */ /* 0x000fe40000004100 */
[--C-:B------:R-:W-:Y:S02]  /*37d0*/  HADD2.F32 R51, -RZ, R47.reuse.H0_H0 ;  /* 0x2000002fff337230 */ /* 0x100fe40000004100 */
[----:B------:R-:W-:Y:S02]  /*37e0*/  HADD2.F32 R52, -RZ, R47.H1_H1 ;  /* 0x3000002fff347230 */ /* 0x000fe40000004100 */
[--C-:B------:R-:W-:Y:S02]  /*37f0*/  HADD2.F32 R49, -RZ, R27.reuse.H0_H0 ;  /* 0x2000001bff317230 */ /* 0x100fe40000004100 */
[----:B------:R-:W-:Y:S02]  /*3800*/  HADD2.F32 R50, -RZ, R27.H1_H1 ;  /* 0x3000001bff327230 */ /* 0x000fe40000004100 */
[----:B------:R-:W-:Y:S01]  /*3810*/  FFMA.FTZ R27, R53, R12, R22 ;  /* 0x0000000c351b7223 */ /* 0x000fe20000010016 */
[----:B------:R-:W-:-:S02]  /*3820*/  HADD2.F32 R47, -RZ, R29.H0_H0 ;  /* 0x2000001dff2f7230 */ /* 0x000fc40000004100 */
[----:B------:R-:W-:Y:S01]  /*3830*/  FFMA.FTZ R22, R12, R51, R13 ;  /* 0x000000330c167223 */ /* 0x000fe2000001000d */
[----:B------:R-:W-:Y:S02]  /*3840*/  HADD2.F32 R48, -RZ, R29.H1_H1 ;  /* 0x3000001dff307230 */ /* 0x000fe40000004100 */
[----:B------:R-:W-:Y:S01]  /*3850*/  FFMA.FTZ R27, R54, R15, R27 ;  /* 0x0000000f361b7223 */ /* 0x000fe2000001001b */
[C---:B------:R-:W-:Y:S01]  /*3860*/  FFMA.FTZ R13, R12.reuse, R49, R28 ;  /* 0x000000310c0d7223 */ /* 0x040fe2000001001c */
[----:B------:R-:W-:Y:S01]  /*3870*/  FFMA.FTZ R29, R12, R47, R14 ;  /* 0x0000002f0c1d7223 */ /* 0x000fe2000001000e */
[C---:B------:R-:W-:Y:S01]  /*3880*/  FFMA.FTZ R22, R15.reuse, R52, R22 ;  /* 0x000000340f167223 */ /* 0x040fe20000010016 */
[----:B------:R-:W-:Y:S01]  /*3890*/  FMUL.FTZ R27, R18, R27 ;  /* 0x0000001b121b7220 */ /* 0x000fe20000410000 */
[C---:B------:R-:W-:Y:S01]  /*38a0*/  FFMA.FTZ R13, R15.reuse, R50, R13 ;  /* 0x000000320f0d7223 */ /* 0x040fe2000001000d */
[----:B------:R-:W-:Y:S01]  /*38b0*/  FFMA.FTZ R12, R15, R48, R29 ;  /* 0x000000300f0c7223 */ /* 0x000fe2000001001d */
[----:B------:R-:W-:-:S02]  /*38c0*/  FMUL.FTZ R22, R19, R22 ;  /* 0x0000001613167220 */ /* 0x000fc40000410000 */
[----:B------:R-:W-:Y:S01]  /*38d0*/  FMUL.FTZ R13, R20, R13 ;  /* 0x0000000d140d7220 */ /* 0x000fe20000410000 */
[----:B------:R-:W-:Y:S01]  /*38e0*/  FMUL.FTZ R28, R21, R12 ;  /* 0x0000000c151c7220 */ /* 0x000fe20000410000 */
[----:B------:R-:W-:Y:S02]  /*38f0*/  F2FP.F16.F32.PACK_AB R29, RZ, R27 ;  /* 0x0000001bff1d723e */ /* 0x000fe400000000ff */
[----:B------:R-:W-:Y:S02]  /*3900*/  F2FP.F16.F32.PACK_AB R22, RZ, R22 ;  /* 0x00000016ff16723e */ /* 0x000fe400000000ff */
[----:B------:R-:W-:Y:S01]  /*3910*/  F2FP.F16.F32.PACK_AB R27, RZ, R13 ;  /* 0x0000000dff1b723e */ /* 0x000fe200000000ff */
[----:B------:R-:W-:Y:S01]  /*3920*/  HADD2 R29, R29.H0_H0, R9.H0_H0 ;  /* 0x200000091d1d7230 */ /* 0x000fe20000000800 */
[----:B------:R-:W-:Y:S01]  /*3930*/  F2FP.F16.F32.PACK_AB R28, RZ, R28 ;  /* 0x0000001cff1c723e */ /* 0x000fe200000000ff */
        /* <DEDUP_REMOVED lines=55> */
.L_x_3192:
[----:B------:R-:W0:Y:S01]  /*3cb0*/  LDC R23, c[0x0][0x23c] ;  /* 0x00008f00ff177b82 */ /* 0x000e220000000800 */
[----:B------:R-:W1:Y:S01]  /*3cc0*/  LDS.64 R2, [UR4+0x10] ;  /* 0x00001004ff027984 */ /* 0x000e620008000a00 */
[----:B0-----:R-:W-:-:S05]  /*3cd0*/  IMAD.WIDE R16, R23, 0x4, R6 ;  /* 0x0000000417107825 */ /* 0x001fca00078e0206 */
[----:B------:R-:W2:Y:S01]  /*3ce0*/  LDG.E.128.CONSTANT R12, desc[UR8][R16.64] ;  /* 0x00000008100c7981 */ /* 0x000ea2000c1e9d00 */
[----:B------:R-:W-:Y:S02]  /*3cf0*/  HADD2 R9, R22.H0_H0, R9.H1_H1 ;  /* 0x3000000916097230 */ /* 0x000fe40000000800 */
[----:B-1----:R-:W-:Y:S02]  /*3d00*/  HADD2.F32 R39, -RZ, R2.H1_H1 ;  /* 0x30000002ff277230 */ /* 0x002fe40000004100 */
        /* <DEDUP_REMOVED lines=11> */
[----:B------:R-:W-:Y:S01]  /*3dc0*/  LOP3.LUT R13, R13, 0x64006400, RZ, 0xfc, !PT ;  /* 0x640064000d0d7812 */ /* 0x000fe200078efcff */
[----:B------:R-:W-:Y:S01]  /*3dd0*/  HADD2 R4, R4, -1032, -1032 ;  /* 0xe408e40804047430 */ /* 0x000fe20000000000 */
[----:B------:R-:W-:Y:S01]  /*3de0*/  LOP3.LUT R34, R14, 0xf000f0, RZ, 0xc0, !PT ;  /* 0x00f000f00e227812 */ /* 0x000fe200078ec0ff */
[----:B------:R-:W-:Y:S01]  /*3df0*/  HADD2 R12, R12, -1032, -1032 ;  /* 0xe408e4080c0c7430 */ /* 0x000fe20000000000 */
[----:B------:R-:W-:Y:S01]  /*3e00*/  SHF.R.U32.HI R52, RZ, 0x8, R14 ;  /* 0x00000008ff347819 */ /* 0x000fe2000001160e */
[----:B------:R-:W-:Y:S02]  /*3e10*/  HADD2 R13, R13, -1032, -1032 ;  /* 0xe408e4080d0d7430 */ /* 0x000fe40000000000 */
[----:B------:R-:W-:Y:S01]  /*3e20*/  HADD2.F32 R14, -RZ, R2.H0_H0 ;  /* 0x20000002ff0e7230 */ /* 0x000fe20000004100 */
[C---:B------:R-:W-:Y:S01]  /*3e30*/  LOP3.LUT R35, R15.reuse, 0xf000f, RZ, 0xc0, !PT ;  /* 0x000f000f0f237812 */ /* 0x040fe200078ec0ff */
        /* <DEDUP_REMOVED lines=12> */
[----:B------:R-:W0:Y:S01]  /*3f00*/  LDS.64 R12, [UR4+0x18] ;  /* 0x00001804ff0c7984 */ /* 0x000e220008000a00 */
        /* <DEDUP_REMOVED lines=25> */
[----:B------:R-:W-:Y:S01]  /*40a0*/  SHF.R.U32.HI R15, RZ, 0x8, R15 ;  /* 0x00000008ff0f7819 */ /* 0x000fe2000001160f */
        /* <DEDUP_REMOVED lines=8> */
[----:B------:R-:W-:Y:S01]  /*4130*/  HADD2 R48, R44, -1032, -1032 ;  /* 0xe408e4082c307430 */ /* 0x000fe20000000000 */
        /* <DEDUP_REMOVED lines=12> */
[----:B------:R-:W-:-:S02]  /*4200*/  HADD2.F32 R42, -RZ, R56.H0_H0 ;  /* 0x20000038ff2a7230 */ /* 0x000fc40000004100 */
[----:B------:R-:W-:Y:S01]  /*4210*/  FFMA.FTZ R59, R58, R44, R57 ;  /* 0x0000002c3a3b7223 */ /* 0x000fe20000010039 */
[----:B------:R-:W-:Y:S01]  /*4220*/  HADD2.F32 R45, -RZ, R49.H0_H0 ;  /* 0x20000031ff2d7230 */ /* 0x000fe20000004100 */
[----:B------:R-:W-:Y:S01]  /*4230*/  LOP3.LUT R50, R50, 0xf000f0, RZ, 0xc0, !PT ;  /* 0x00f000f032327812 */ /* 0x000fe200078ec0ff */
        /* <DEDUP_REMOVED lines=18> */
[----:B------:R-:W-:Y:S01]  /*4360*/  FFMA.FTZ R14, R55, R49, R14 ;  /* 0x00000031370e7223 */ /* 0x000fe2000001000e */
[----:B------:R-:W-:-:S02]  /*4370*/  HFMA2 R54, R51, R10.H0_H0, -72, -72 ;  /* 0xd480d48033367431 */ /* 0x000fc4000004000a */
[-C--:B------:R-:W-:Y:S02]  /*4380*/  HFMA2 R55, R61, R10.reuse.H0_H0, -72, -72 ;  /* 0xd480d4803d377431 */ /* 0x080fe4000004000a */
[----:B------:R-:W-:Y:S02]  /*4390*/  HADD2.F32 R61, -RZ, R13.H0_H0 ;  /* 0x2000000dff3d7230 */ /* 0x000fe40000004100 */
        /* <DEDUP_REMOVED lines=21> */
[----:B------:R-:W-:Y:S01]  /*44f0*/  FMUL.FTZ R14, R21, R14 ;  /* 0x0000000e150e7220 */ /* 0x000fe20000410000 */
[----:B------:R-:W-:-:S02]  /*4500*/  HADD2 R12, R27.H0_H0, R8.H0_H0 ;  /* 0x200000081b0c7230 */ /* 0x000fc40000000800 */
[----:B------:R-:W-:Y:S01]  /*4510*/  FMUL.FTZ R59, R20, R59 ;  /* 0x0000003b143b7220 */ /* 0x000fe20000410000 */
[----:B------:R-:W-:Y:S01]  /*4520*/  F2FP.F16.F32.PACK_AB R15, RZ, R15 ;  /* 0x0000000fff0f723e */ /* 0x000fe200000000ff */
[----:B------:R-:W-:Y:S01]  /*4530*/  HADD2 R8, R28.H0_H0, R8.H1_H1 ;  /* 0x300000081c087230 */ /* 0x000fe20000000800 */
[----:B------:R-:W-:Y:S02]  /*4540*/  F2FP.F16.F32.PACK_AB R13, RZ, R13 ;  /* 0x0000000dff0d723e */ /* 0x000fe400000000ff */
[----:B------:R-:W-:Y:S01]  /*4550*/  F2FP.F16.F32.PACK_AB R14, RZ, R14 ;  /* 0x0000000eff0e723e */ /* 0x000fe200000000ff */
[----:B------:R-:W-:Y:S01]  /*4560*/  HADD2 R22, R15.H0_H0, R29.H0_H0 ;  /* 0x2000001d0f167230 */ /* 0x000fe20000000800 */
[----:B------:R-:W-:Y:S01]  /*4570*/  F2FP.F16.F32.PACK_AB R59, RZ, R59 ;  /* 0x0000003bff3b723e */ /* 0x000fe200000000ff */
[----:B------:R-:W-:Y:S02]  /*4580*/  HADD2 R27, R13.H0_H0, R9.H0_H0 ;  /* 0x200000090d1b7230 */ /* 0x000fe40000000800 */
[----:B------:R-:W-:-:S02]  /*4590*/  HADD2 R29, R14.H0_H0, R8.H0_H0 ;  /* 0x200000080e1d7230 */ /* 0x000fc40000000800 */
[----:B------:R-:W-:-:S04]  /*45a0*/  IMAD.WIDE R8, R23, 0x4, R16 ;  /* 0x0000000417087825 */ /* 0x000fc800078e0210 */
        /* <DEDUP_REMOVED lines=56> */
.L_x_3193:
[----:B------:R-:W2:Y:S04]  /*4930*/  LDG.E.128.CONSTANT R12, desc[UR8][R8.64] ;  /* 0x00000008080c7981 */ /* 0x000ea8000c1e9d00 */
[----:B------:R-:W0:Y:S02]  /*4940*/  LDS.64 R2, [UR4+0x20] ;  /* 0x00002004ff027984 */ /* 0x000e240008000a00 */
[----:B0-----:R-:W-:Y:S02]  /*4950*/  HADD2.F32 R32, -RZ, R2.H1_H1 ;  /* 0x30000002ff207230 */ /* 0x001fe40000004100 */
[--C-:B------:R-:W-:Y:S02]  /*4960*/  HADD2.F32 R40, -RZ, R3.reuse.H0_H0 ;  /* 0x20000003ff287230 */ /* 0x100fe40000004100 */
[----:B------:R-:W-:Y:S01]  /*4970*/  HADD2.F32 R53, -RZ, R3.H1_H1 ;  /* 0x30000003ff357230 */ /* 0x000fe20000004100 */
[----:B--2---:R-:W-:-:S02]  /*4980*/  LOP3.LUT R4, R12, 0xf000f, RZ, 0xc0, !PT ;  /* 0x000f000f0c047812 */ /* 0x004fc400078ec0ff */
        /* <DEDUP_REMOVED lines=31> */
[----:B------:R-:W-:Y:S01]  /*4b80*/  HADD2.F32 R16, -RZ, R35.H1_H1 ;  /* 0x30000023ff107230 */ /* 0x000fe20000004100 */
[----:B------:R-:W-:Y:S01]  /*4b90*/  LOP3.LUT R35, R34, 0x64006400, RZ, 0xfc, !PT ;  /* 0x6400640022237812 */ /* 0x000fe200078efcff */
[----:B------:R-:W-:Y:S02]  /*4ba0*/  HADD2.F32 R17, -RZ, R17.H1_H1 ;  /* 0x30000011ff117230 */ /* 0x000fe40000004100 */
        /* <DEDUP_REMOVED lines=63> */
[----:B------:R-:W-:Y:S02]  /*4fa0*/  HADD2.F32 R52, -RZ, R50.H1_H1 ;  /* 0x30000032ff347230 */ /* 0x000fe40000004100 */
[----:B------:R-:W-:Y:S02]  /*4fb0*/  HFMA2 R56, R51, R10.H0_H0, -72, -72 ;  /* 0xd480d48033387431 */ /* 0x000fe4000004000a */
        /* <DEDUP_REMOVED lines=9> */
[C---:B------:R-:W-:Y:S01]  /*5050*/  FFMA.FTZ R60, R12.reuse, R50, R59 ;  /* 0x000000320c3c7223 */ /* 0x040fe2000001003b */
[----:B------:R-:W-:Y:S01]  /*5060*/  FFMA.FTZ R13, R51, R12, R44 ;  /* 0x0000000c330d7223 */ /* 0x000fe2000001002c */
[----:B------:R-:W-:Y:S01]  /*5070*/  FFMA.FTZ R14, R12, R49, R46 ;  /* 0x000000310c0e7223 */ /* 0x000fe2000001002e */
[----:B------:R-:W-:-:S02]  /*5080*/  HADD2.F32 R15, -RZ, R15.H1_H1 ;  /* 0x3000000fff0f7230 */ /* 0x000fc40000004100 */
        /* <DEDUP_REMOVED lines=77> */
.L_x_3194:
        /* <DEDUP_REMOVED lines=27> */
[----:B------:R-:W-:Y:S01]  /*5710*/  SHF.R.U32.HI R9, RZ, 0x8, R13 ;  /* 0x00000008ff097819 */ /* 0x000fe2000001160d */
[----:B------:R-:W-:Y:S01]  /*5720*/  HADD2.F32 R3, -RZ, R23.H0_H0 ;  /* 0x20000017ff037230 */ /* 0x000fe20000004100 */
[----:B------:R-:W-:Y:S01]  /*5730*/  LOP3.LUT R37, R34, 0x64006400, RZ, 0xfc, !PT ;  /* 0x6400640022257812 */ /* 0x000fe200078efcff */
[----:B------:R-:W-:Y:S01]  /*5740*/  HADD2.F32 R4, -RZ, R30.H0_H0 ;  /* 0x2000001eff047230 */ /* 0x000fe20000004100 */
[----:B------:R-:W0:Y:S01]  /*5750*/  LDS.64 R12, [UR4+0x38] ;  /* 0x00003804ff0c7984 */ /* 0x000e220008000a00 */
[----:B------:R-:W-:Y:S02]  /*5760*/  HADD2.F32 R5, -RZ, R35.H0_H0 ;  /* 0x20000023ff057230 */ /* 0x000fe40000004100 */
[----:B------:R-:W-:-:S02]  /*5770*/  HFMA2 R34, R33, R10.H0_H0, -72, -72 ;  /* 0xd480d48021227431 */ /* 0x000fc4000004000a */
[----:B------:R-:W-:Y:S02]  /*5780*/  HADD2.F32 R17, -RZ, R23.H1_H1 ;  /* 0x30000017ff117230 */ /* 0x000fe40000004100 */
[----:B------:R-:W-:Y:S01]  /*5790*/  FFMA.FTZ R33, R2, R8, RZ ;  /* 0x0000000802217223 */ /* 0x000fe200000100ff */
[----:B------:R-:W-:Y:S01]  /*57a0*/  HADD2.F32 R23, -RZ, R30.H1_H1 ;  /* 0x3000001eff177230 */ /* 0x000fe20000004100 */
[----:B------:R-:W-:Y:S01]  /*57b0*/  LOP3.LUT R31, R15, 0xf000f0, RZ, 0xc0, !PT ;  /* 0x00f000f00f1f7812 */ /* 0x000fe200078ec0ff */
[----:B------:R-:W-:Y:S01]  /*57c0*/  HADD2.F32 R30, -RZ, R35.H1_H1 ;  /* 0x30000023ff1e7230 */ /* 0x000fe20000004100 */
[----:B------:R-:W-:Y:S01]  /*57d0*/  LOP3.LUT R35, R32, 0x64006400, RZ, 0xfc, !PT ;  /* 0x6400640020237812 */ /* 0x000fe200078efcff */
[C---:B------:R-:W-:Y:S01]  /*57e0*/  FFMA.FTZ R41, R8.reuse, R3, RZ ;  /* 0x0000000308297223 */ /* 0x040fe200000100ff */
[C---:B------:R-:W-:Y:S01]  /*57f0*/  FFMA.FTZ R32, R8.reuse, R4, RZ ;  /* 0x0000000408207223 */ /* 0x040fe200000100ff */
[----:B------:R-:W-:Y:S01]  /*5800*/  FFMA.FTZ R43, R8, R5, RZ ;  /* 0x00000005082b7223 */ /* 0x000fe200000100ff */
[----:B------:R-:W-:Y:S01]  /*5810*/  FFMA.FTZ R8, R16, R36, R33 ;  /* 0x0000002410087223 */ /* 0x000fe20000010021 */
[----:B------:R-:W-:Y:S01]  /*5820*/  LOP3.LUT R33, R31, 0x64006400, RZ, 0xfc, !PT ;  /* 0x640064001f217812 */ /* 0x000fe200078efcff */
[----:B------:R-:W-:-:S02]  /*5830*/  HFMA2 R35, R35, R10.H0_H0, -72, -72 ;  /* 0xd480d48023237431 */ /* 0x000fc4000004000a */
[C---:B------:R-:W-:Y:S01]  /*5840*/  FFMA.FTZ R42, R36.reuse, R23, R32 ;  /* 0x00000017242a7223 */ /* 0x040fe20000010020 */
[-C--:B------:R-:W-:Y:S02]  /*5850*/  HFMA2 R37, R37, R10.reuse.H0_H0, -72, -72 ;  /* 0xd480d48025257431 */ /* 0x080fe4000004000a */
[--C-:B------:R-:W-:Y:S02]  /*5860*/  HADD2.F32 R31, -RZ, R34.reuse.H0_H0 ;  /* 0x20000022ff1f7230 */ /* 0x100fe40000004100 */
[----:B------:R-:W-:Y:S02]  /*5870*/  HFMA2 R38, R33, R10.H0_H0, -72, -72 ;  /* 0xd480d48021267431 */ /* 0x000fe4000004000a */
[----:B------:R-:W-:Y:S02]  /*5880*/  HADD2.F32 R32, -RZ, R34.H1_H1 ;  /* 0x30000022ff207230 */ /* 0x000fe40000004100 */
[C---:B------:R-:W-:Y:S01]  /*5890*/  FFMA.FTZ R41, R36.reuse, R17, R41 ;  /* 0x0000001124297223 */ /* 0x040fe20000010029 */
[----:B------:R-:W-:Y:S01]  /*58a0*/  FFMA.FTZ R44, R36, R30, R43 ;  /* 0x0000001e242c7223 */ /* 0x000fe2000001002b */
[----:B------:R-:W-:-:S02]  /*58b0*/  HADD2.F32 R33, -RZ, R35.H0_H0 ;  /* 0x20000023ff217230 */ /* 0x000fc40000004100 */
[----:B------:R-:W-:Y:S01]  /*58c0*/  FFMA.FTZ R49, R31, R40, R8 ;  /* 0x000000281f317223 */ /* 0x000fe20000010008 */
[----:B------:R-:W-:Y:S01]  /*58d0*/  HADD2.F32 R34, -RZ, R35.H1_H1 ;  /* 0x30000023ff227230 */ /* 0x000fe20000004100 */
[----:B------:R-:W-:Y:S01]  /*58e0*/  SHF.R.U32.HI R15, RZ, 0x8, R15 ;  /* 0x00000008ff0f7819 */ /* 0x000fe2000001160f */
[--C-:B------:R-:W-:Y:S02]  /*58f0*/  HADD2.F32 R35, -RZ, R37.reuse.H0_H0 ;  /* 0x20000025ff237230 */ /* 0x100fe40000004100 */
[C---:B------:R-:W-:Y:S01]  /*5900*/  FFMA.FTZ R8, R40.reuse, R33, R41 ;  /* 0x0000002128087223 */ /* 0x040fe20000010029 */
[----:B------:R-:W-:Y:S01]  /*5910*/  HADD2.F32 R36, -RZ, R37.H1_H1 ;  /* 0x30000025ff247230 */ /* 0x000fe20000004100 */
[----:B------:R-:W-:Y:S01]  /*5920*/  SHF.R.U32.HI R14, RZ, 0x8, R14 ;  /* 0x00000008ff0e7819 */ /* 0x000fe2000001160e */
[--C-:B------:R-:W-:Y:S02]  /*5930*/  HADD2.F32 R37, -RZ, R38.reuse.H0_H0 ;  /* 0x20000026ff257230 */ /* 0x100fe40000004100 */
[----:B------:R-:W-:Y:S01]  /*5940*/  FFMA.FTZ R43, R40, R35, R42 ;  /* 0x00000023282b7223 */ /* 0x000fe2000001002a */
[----:B------:R-:W-:-:S02]  /*5950*/  HADD2.F32 R38, -RZ, R38.H1_H1 ;  /* 0x30000026ff267230 */ /* 0x000fc40000004100 */
[----:B------:R-:W-:Y:S01]  /*5960*/  FFMA.FTZ R49, R32, R39, R49 ;  /* 0x0000002720317223 */ /* 0x000fe20000010031 */
[C---:B------:R-:W-:Y:S01]  /*5970*/  FFMA.FTZ R47, R39.reuse, R34, R8 ;  /* 0x00000022272f7223 */ /* 0x040fe20000010008 */
[----:B------:R-:W-:Y:S01]  /*5980*/  FFMA.FTZ R41, R40, R37, R44 ;  /* 0x0000002528297223 */ /* 0x000fe2000001002c */
[----:B------:R-:W-:Y:S01]  /*5990*/  FFMA.FTZ R43, R39, R36, R43 ;  /* 0x00000024272b7223 */ /* 0x000fe2000001002b */
[----:B------:R-:W-:Y:S02]  /*59a0*/  LOP3.LUT R8, R45, 0xf000f, RZ, 0xc0, !PT ;  /* 0x000f000f2d087812 */ /* 0x000fe400078ec0ff */
        /* <DEDUP_REMOVED lines=18> */
[----:B------:R-:W-:Y:S01]  /*5ad0*/  FFMA.FTZ R51, R44, R39, R46 ;  /* 0x000000272c337223 */ /* 0x000fe2000001002e */
[--C-:B------:R-:W-:Y:S01]  /*5ae0*/  HADD2.F32 R40, -RZ, R54.reuse.H0_H0 ;  /* 0x20000036ff287230 */ /* 0x100fe20000004100 */
[----:B------:R-:W-:Y:S01]  /*5af0*/  LOP3.LUT R46, R45, 0xf000f0, RZ, 0xc0, !PT ;  /* 0x00f000f02d2e7812 */ /* 0x000fe200078ec0ff */
[----:B------:R-:W-:Y:S01]  /*5b00*/  FFMA.FTZ R49, R42, R44, R49 ;  /* 0x0000002c2a317223 */ /* 0x000fe20000010031 */
        /* <DEDUP_REMOVED lines=18> */
[----:B------:R-:W-:Y:S02]  /*5c30*/  HADD2.F32 R8, -RZ, R13.H0_H0 ;  /* 0x2000000dff087230 */ /* 0x000fe40000004100 */
[----:B------:R-:W-:Y:S02]  /*5c40*/  HFMA2 R10, R49, R10.H0_H0, -72, -72 ;  /* 0xd480d480310a7431 */ /* 0x000fe4000004000a */
[----:B------:R-:W-:Y:S01]  /*5c50*/  FFMA.FTZ R12, R12, R46, R51 ;  /* 0x0000002e0c0c7223 */ /* 0x000fe20000010033 */
[----:B------:R-:W-:Y:S02]  /*5c60*/  HADD2.F32 R47, -RZ, R52.H0_H0 ;  /* 0x20000034ff2f7230 */ /* 0x000fe40000004100 */
[----:B------:R-:W-:-:S02]  /*5c70*/  HADD2.F32 R51, -RZ, R15.H0_H0 ;  /* 0x2000000fff337230 */ /* 0x000fc40000004100 */
[----:B------:R-:W-:Y:S02]  /*5c80*/  HADD2.F32 R50, -RZ, R15.H1_H1 ;  /* 0x3000000fff327230 */ /* 0x000fe40000004100 */
[----:B------:R-:W-:Y:S01]  /*5c90*/  FFMA.FTZ R15, R47, R8, R14 ;  /* 0x000000082f0f7223 */ /* 0x000fe2000001000e */
[----:B------:R-:W-:Y:S02]  /*5ca0*/  HADD2.F32 R53, -RZ, R55.H0_H0 ;  /* 0x20000037ff357230 */ /* 0x000fe40000004100 */
[C---:B------:R-:W-:Y:S01]  /*5cb0*/  FFMA.FTZ R14, R8.reuse, R51, R9 ;  /* 0x00000033080e7223 */ /* 0x040fe20000010009 */
[----:B------:R-:W-:Y:S02]  /*5cc0*/  HADD2.F32 R49, -RZ, R10.H0_H0 ;  /* 0x2000000aff317230 */ /* 0x000fe40000004100 */
[----:B------:R-:W-:Y:S02]  /*5cd0*/  HADD2.F32 R13, -RZ, R13.H1_H1 ;  /* 0x3000000dff0d7230 */ /* 0x000fe40000004100 */
[----:B------:R-:W-:Y:S01]  /*5ce0*/  FFMA.FTZ R9, R8, R53, R54 ;  /* 0x0000003508097223 */ /* 0x000fe20000010036 */
[----:B------:R-:W-:-:S02]  /*5cf0*/  HADD2.F32 R48, -RZ, R52.H1_H1 ;  /* 0x30000034ff307230 */ /* 0x000fc40000004100 */
        /* <DEDUP_REMOVED lines=74> */
.L_x_3191:
        /* <DEDUP_REMOVED lines=9> */
.L_x_3190:
        /* <DEDUP_REMOVED lines=17> */
.L_x_3199:
[----:B------:R-:W0:Y:S02]  /*6340*/  LDS R4, [R0] ;  /* 0x0000000000047984 */ /* 0x000e240000000800 */
[----:B0-----:R-:W-:-:S10]  /*6350*/  HFMA2.MMA R5, R4, 1, 1, R9 ;  /* 0x3c003c0004057835 */ /* 0x001fd40000000009 */
[----:B------:R-:W0:Y:S02]  /*6360*/  ATOMS.CAST.SPIN R5, [R0], R4, R5 ;  /* 0x000000040005738d */ /* 0x000e240001800005 */
[----:B0-----:R-:W-:-:S13]  /*6370*/  ISETP.EQ.U32.AND P0, PT, R5, 0x1, PT ;  /* 0x000000010500780c */ /* 0x001fda0003f02070 */
[----:B------:R-:W-:Y:S05]  /*6380*/  @!P0 BRA `(.L_x_3199) ;  /* 0xfffffffc00ec8947 */ /* 0x000fea000383ffff */
[----:B------:R-:W-:Y:S05]  /*6390*/  BRA `(.L_x_3197) ;  /* 0x00000000000c7947 */ /* 0x000fea0003800000 */
.L_x_3198:
[----:B------:R-:W2:Y:S02]  /*63a0*/  LD.E R0, desc[UR8][R6.64] ;  /* 0x0000000806007980 */ /* 0x000ea4000c101900 */
[----:B--2---:R-:W-:-:S05]  /*63b0*/  IADD3 R3, R9, R0, RZ ;  /* 0x0000000009037210 */ /* 0x004fca0007ffe0ff */
[----:B------:R0:W-:Y:S02]  /*63c0*/  ST.E desc[UR8][R6.64], R3 ;  /* 0x0000000306007985 */ /* 0x0001e4000c101908 */
.L_x_3197:
[----:B------:R-:W-:Y:S05]  /*63d0*/  BSYNC B0 ;  /* 0x0000000000007941 */ /* 0x000fea0003800000 */
.L_x_3196:
[----:B------:R1:W-:Y:S01]  /*63e0*/  ATOM.E.ADD.F16x2.RN.STRONG.GPU P0, RZ, desc[UR8][R6.64+0x4], R8 ;  /* 0x0000040806ff79a2 */ /* 0x0003e2000810e1c8 */
[----:B------:R-:W-:Y:S04]  /*63f0*/  BSSY B0, `(.L_x_3200) ;  /* 0x000000f000007945 */ /* 0x000fe80003800000 */
[----:B-1----:R-:W-:Y:S05]  /*6400*/  @P0 BRA `(.L_x_3201) ;  /* 0x0000000000340947 */ /* 0x002fea0003800000 */
[----:B------:R-:W1:Y:S02]  /*6410*/  QSPC.E.S P0, RZ, [R6+0x4] ;  /* 0x0000040006ff73aa */ /* 0x000e640000000500 */
[----:B-1----:R-:W-:Y:S05]  /*6420*/  @!P0 BRA `(.L_x_3202) ;  /* 0x0000000000208947 */ /* 0x002fea0003800000 */
[----:B------:R-:W-:-:S04]  /*6430*/  MOV R4, R6 ;  /* 0x0000000600047202 */ /* 0x000fc80000000f00 */
[----:B------:R-:W-:-:S07]  /*6440*/  MOV R0, R4 ;  /* 0x0000000400007202 */ /* 0x000fce0000000f00 */
.L_x_3203:
[----:B------:R-:W1:Y:S02]  /*6450*/  LDS R4, [R0+0x4] ;  /* 0x0000040000047984 */ /* 0x000e640000000800 */
[----:B-1----:R-:W-:-:S06]  /*6460*/  HADD2 R5, R4, R8 ;  /* 0x0000000804057230 */ /* 0x002fcc0000000000 */
[----:B------:R-:W1:Y:S02]  /*6470*/  ATOMS.CAST.SPIN R5, [R0+0x4], R4, R5 ;  /* 0x000004040005738d */ /* 0x000e640001800005 */
[----:B-1----:R-:W-:-:S13]  /*6480*/  ISETP.EQ.U32.AND P0, PT, R5, 0x1, PT ;  /* 0x000000010500780c */ /* 0x002fda0003f02070 */
[----:B------:R-:W-:Y:S05]  /*6490*/  @!P0 BRA `(.L_x_3203) ;  /* 0xfffffffc00ec8947 */ /* 0x000fea000383ffff */
[----:B------:R-:W-:Y:S05]  /*64a0*/  BRA `(.L_x_3201) ;  /* 0x00000000000c7947 */ /* 0x000fea0003800000 */
.L_x_3202:
[----:B------:R-:W0:Y:S02]  /*64b0*/  LD.E R0, desc[UR8][R6.64+0x4] ;  /* 0x0000040806007980 */ /* 0x000e24000c101900 */
[----:B0-----:R-:W-:-:S05]  /*64c0*/  IADD3 R3, R8, R0, RZ ;  /* 0x0000000008037210 */ /* 0x001fca0007ffe0ff */
[----:B------:R1:W-:Y:S02]  /*64d0*/  ST.E desc[UR8][R6.64+0x4], R3 ;  /* 0x0000040306007985 */ /* 0x0003e4000c101908 */
.L_x_3201:
[----:B------:R-:W-:Y:S05]  /*64e0*/  BSYNC B0 ;  /* 0x0000000000007941 */ /* 0x000fea0003800000 */
.L_x_3200:
        /* <DEDUP_REMOVED lines=11> */
.L_x_3207:
[----:B------:R-:W0:Y:S02]  /*65a0*/  LDS R2, [R0] ;  /* 0x0000000000027984 */ /* 0x000e240000000800 */
[----:B01----:R-:W-:-:S10]  /*65b0*/  HFMA2.MMA R3, R2, 1, 1, R24 ;  /* 0x3c003c0002037835 */ /* 0x003fd40000000018 */
[----:B------:R-:W0:Y:S02]  /*65c0*/  ATOMS.CAST.SPIN R3, [R0], R2, R3 ;  /* 0x000000020003738d */ /* 0x000e240001800003 */
[----:B0-----:R-:W-:-:S13]  /*65d0*/  ISETP.EQ.U32.AND P0, PT, R3, 0x1, PT ;  /* 0x000000010300780c */ /* 0x001fda0003f02070 */
[----:B------:R-:W-:Y:S05]  /*65e0*/  @!P0 BRA `(.L_x_3207) ;  /* 0xfffffffc00ec8947 */ /* 0x000fea000383ffff */
[----:B------:R-:W-:Y:S05]  /*65f0*/  BRA `(.L_x_3205) ;  /* 0x00000000000c7947 */ /* 0x000fea0003800000 */
.L_x_3206:
[----:B------:R-:W0:Y:S02]  /*6600*/  LD.E R0, desc[UR8][R4.64] ;  /* 0x0000000804007980 */ /* 0x000e24000c101900 */
[----:B01----:R-:W-:-:S05]  /*6610*/  IADD3 R3, R24, R0, RZ ;  /* 0x0000000018037210 */ /* 0x003fca0007ffe0ff */
[----:B------:R2:W-:Y:S02]  /*6620*/  ST.E desc[UR8][R4.64], R3 ;  /* 0x0000000304007985 */ /* 0x0005e4000c101908 */
.L_x_3205:
[----:B------:R-:W-:Y:S05]  /*6630*/  BSYNC B0 ;  /* 0x0000000000007941 */ /* 0x000fea0003800000 */
.L_x_3204:
[----:B------:R3:W-:Y:S02]  /*6640*/  ATOM.E.ADD.F16x2.RN.STRONG.GPU P0, RZ, desc[UR8][R4.64+0x4], R11 ;  /* 0x0000040b04ff79a2 */ /* 0x0007e4000810e1c8 */
[----:B---3--:R-:W-:Y:S05]  /*6650*/  @P0 EXIT ;  /* 0x000000000000094d */ /* 0x008fea0003800000 */
[----:B------:R-:W3:Y:S02]  /*6660*/  QSPC.E.S P0, RZ, [R4+0x4] ;  /* 0x0000040004ff73aa */ /* 0x000ee40000000500 */
[----:B---3--:R-:W-:Y:S05]  /*6670*/  @!P0 BRA `(.L_x_3208) ;  /* 0x0000000000208947 */ /* 0x008fea0003800000 */
[----:B------:R-:W-:-:S04]  /*6680*/  MOV R2, R4 ;  /* 0x0000000400027202 */ /* 0x000fc80000000f00 */
[----:B------:R-:W-:-:S07]  /*6690*/  MOV R0, R2 ;  /* 0x0000000200007202 */ /* 0x000fce0000000f00 */
.L_x_3209:
[----:B------:R-:W0:Y:S02]  /*66a0*/  LDS R2, [R0+0x4] ;  /* 0x0000040000027984 */ /* 0x000e240000000800 */
[----:B012---:R-:W-:-:S06]  /*66b0*/  HADD2 R3, R2, R11 ;  /* 0x0000000b02037230 */ /* 0x007fcc0000000000 */
[----:B------:R-:W0:Y:S02]  /*66c0*/  ATOMS.CAST.SPIN R3, [R0+0x4], R2, R3 ;  /* 0x000004020003738d */ /* 0x000e240001800003 */
[----:B0-----:R-:W-:-:S13]  /*66d0*/  ISETP.EQ.U32.AND P0, PT, R3, 0x1, PT ;  /* 0x000000010300780c */ /* 0x001fda0003f02070 */
[----:B------:R-:W-:Y:S05]  /*66e0*/  @!P0 BRA `(.L_x_3209) ;  /* 0xfffffffc00ec8947 */ /* 0x000fea000383ffff */
[----:B------:R-:W-:Y:S05]  /*66f0*/  EXIT ;  /* 0x000000000000794d */ /* 0x000fea0003800000 */
.L_x_3208:
[----:B------:R-:W0:Y:S02]  /*6700*/  LD.E R0, desc[UR8][R4.64+0x4] ;  /* 0x0000040804007980 */ /* 0x000e24000c101900 */
[----:B012---:R-:W-:-:S05]  /*6710*/  IADD3 R3, R11, R0, RZ ;  /* 0x000000000b037210 */ /* 0x007fca0007ffe0ff */
[----:B------:R-:W-:Y:S01]  /*6720*/  ST.E desc[UR8][R4.64+0x4], R3 ;  /* 0x0000040304007985 */ /* 0x000fe2000c101908 */
[----:B------:R-:W-:Y:S05]  /*6730*/  EXIT ;  /* 0x000000000000794d */ /* 0x000fea0003800000 */
.L_x_3210:
        /* <DEDUP_REMOVED lines=12> */
.L_x_4212:


//--------------------- .text._Z23gemm_half_q_half_kernelILi2ELi10ELb0ELb0ELi32EEvPK6__halfPKjS4_S2_PS0_iiiiPKtS7_iiiiiibS2_i --------------------------
	.section	.text._Z23gemm_half_q_half_kernelILi2ELi10ELb0ELb0ELi32EEvPK6__halfPKjS4_S2_PS0_iiiiPKtS7_iiiiiibS2_i,"ax",@progbits
	.align	128
        .global         _Z23gemm_half_q_half_kernelILi2ELi10ELb0ELb0ELi32EEvPK6__halfPKjS4_S2_PS0_iiiiPKtS7_iiiiiibS2_i
        .type           _Z23gemm_half_q_half_kernelILi2ELi10ELb0ELb0ELi32EEvPK6__halfPKjS4_S2_PS0_iiiiPKtS7_iiiiiibS2_i,@function
        .size           _Z23gemm_half_q_half_kernelILi2ELi10ELb0ELb0ELi32EEvPK6__halfPKjS4_S2_PS0_iiiiPKtS7_iiiiiibS2_i,(.L_x_4213 - _Z23gemm_half_q_half_kernelILi2ELi10ELb0ELb0ELi32EEvPK6__halfPKjS4_S2_PS0_iiiiPKtS7_iiiiiibS2_i)
        .other          _Z23gemm_half_q_half_kernelILi2ELi10ELb0ELb0ELi32EEvPK6__halfPKjS4_S2_PS0_iiiiPKtS7_iiiiiibS2_i,@"STO_CUDA_ENTRY STV_DEFAULT"
_Z23gemm_half_q_half_kernelILi2ELi10ELb0ELb0ELi32EEvPK6__halfPKjS4_S2_PS0_iiiiPKtS7_iiiiiibS2_i:
.text._Z23gemm_half_q_half_kernelILi2ELi10ELb0ELb0ELi32EEvPK6__halfPKjS4_S2_PS0_iiiiPKtS7_iiiiiibS2_i:
        /* <DEDUP_REMOVED lines=44> */
.L_x_3215:
        /* <DEDUP_REMOVED lines=16> */
.L_x_3214:
        /* <DEDUP_REMOVED lines=16> */
.L_x_3213:
        /* <DEDUP_REMOVED lines=17> */
.L_x_3217:
        /* <DEDUP_REMOVED lines=16> */
.L_x_3216:
        /* <DEDUP_REMOVED lines=14> */
.L_x_3212:
[----:B------:R-:W-:Y:S05]  /*07b0*/  BSYNC B0 ;  /* 0x0000000000007941 */ /* 0x000fea0003800000 */
.L_x_3211:
        /* <DEDUP_REMOVED lines=21> */
.L_x_3220:
        /* <DEDUP_REMOVED lines=11> */
.L_x_3219:
        /* <DEDUP_REMOVED lines=10> */
.L_x_3218:
        /* <DEDUP_REMOVED lines=18> */
.L_x_3222:
        /* <DEDUP_REMOVED lines=40> */
.L_x_3221:
        /* <DEDUP_REMOVED lines=8> */
[----:B-1----:R-:W-:Y:S02]  /*0e80*/  LEA.HI R6, R3, R2, RZ, 0x5 ;  /* 0x0000000203067211 */ /* 0x002fe400078f28ff */
        /* <DEDUP_REMOVED lines=11> */
.L_x_3223:
        /* <DEDUP_REMOVED lines=8> */
.L_x_3224:
        /* <DEDUP_REMOVED lines=12> */
.L_x_3225:
        /* <DEDUP_REMOVED lines=8> */
.L_x_3226:
        /* <DEDUP_REMOVED lines=8> */
.L_x_3227:
        /* <DEDUP_REMOVED lines=13> */
[----:B------:R-:W-:-:S04]  /*1250*/  IADD3 R0, P2, R0, R3, RZ ;  /* 0x0000000300007210 */ /* 0x000fc80007f5e0ff */
[----:B------:R-:W-:Y:S02]  /*1260*/  LEA.HI.X.SX32 R3, R3, R2, 0x1, P2 ;  /* 0x0000000203037211 */ /* 0x000fe400010f0eff */
[----:B------:R-:W-:Y:S01]  /*1270*/  LEA R2, P2, R0, UR6, 0x2 ;  /* 0x0000000600027c11 */ /* 0x000fe2000f8410ff */
[----:B0-----:R-:W-:-:S03]  /*1280*/  ULEA UR4, UR5, UR4, 0x18 ;  /* 0x0000000405047291 */ /* 0x001fc6000f8ec03f */
[----:B------:R-:W-:Y:S01]  /*1290*/  LEA.HI.X R3, R0, UR7, R3, 0x2, P2 ;  /* 0x0000000700037c11 */ /* 0x000fe200090f1403 */
[----:B------:R-:W-:Y:S08]  /*12a0*/  @P0 BRA `(.L_x_3228) ;  /* 0x0000003000840947 */ /* 0x000ff00003800000 */
[----:B------:R-:W-:Y:S01]  /*12b0*/  HADD2.F32 R17, -RZ, R23.H0_H0 ;  /* 0x20000017ff117230 */ /* 0x000fe20000004100 */
[----:B------:R-:W-:Y:S01]  /*12c0*/  PRMT R13, RZ, 0x7610, R13 ;  /* 0x00007610ff0d7816 */ /* 0x000fe2000000000d */
[----:B------:R-:W-:Y:S01]  /*12d0*/  HADD2.F32 R16, -RZ, R22.H0_H0 ;  /* 0x20000016ff107230 */ /* 0x000fe20000004100 */
[----:B------:R-:W-:Y:S01]  /*12e0*/  ULDC UR5, c[0x0][0x264] ;  /* 0x0000990000057ab9 */ /* 0x000fe20000000800 */
[----:B------:R-:W-:Y:S02]  /*12f0*/  HADD2.F32 R15, -RZ, R21.H0_H0 ;  /* 0x20000015ff0f7230 */ /* 0x000fe40000004100 */
[----:B------:R-:W-:-:S07]  /*1300*/  HADD2.F32 R14, -RZ, R20.H0_H0 ;  /* 0x20000014ff0e7230 */ /* 0x000fce0000004100 */
.L_x_3233:
        /* <DEDUP_REMOVED lines=9> */
[--C-:B------:R-:W-:Y:S02]  /*13a0*/  HADD2.F32 R38, -RZ, R3.reuse.H0_H0 ;  /* 0x20000003ff267230 */ /* 0x100fe40000004100 */
[----:B------:R-:W-:Y:S01]  /*13b0*/  HADD2.F32 R43, -RZ, R3.H1_H1 ;  /* 0x30000003ff2b7230 */ /* 0x000fe20000004100 */
[C---:B--2---:R-:W-:Y:S02]  /*13c0*/  LOP3.LUT R0, R4.reuse, 0xf000f, RZ, 0xc0, !PT ;  /* 0x000f000f04007812 */ /* 0x044fe400078ec0ff */
[----:B------:R-:W-:Y:S02]  /*13d0*/  LOP3.LUT R27, R4, 0xf000f0, RZ, 0xc0, !PT ;  /* 0x00f000f0041b7812 */ /* 0x000fe400078ec0ff */
        /* <DEDUP_REMOVED lines=8> */
[----:B------:R-:W-:Y:S01]  /*1460*/  SHF.R.U32.HI R11, RZ, 0x8, R5 ;  /* 0x00000008ff0b7819 */ /* 0x000fe20000011605 */
[----:B------:R-:W-:-:S02]  /*1470*/  HADD2.F32 R5, -RZ, R2.H0_H0 ;  /* 0x20000002ff057230 */ /* 0x000fc40000004100 */
[----:B------:R-:W-:Y:S01]  /*1480*/  HADD2 R2, R0, -1032, -1032 ;  /* 0xe408e40800027430 */ /* 0x000fe20000000000 */
        /* <DEDUP_REMOVED lines=16> */
[----:B------:R-:W-:Y:S02]  /*1590*/  HFMA2 R36, R33, R20.H1_H1, -72, -72 ;  /* 0xd480d48021247431 */ /* 0x000fe40000060014 */
[--C-:B------:R-:W-:Y:S02]  /*15a0*/  HADD2.F32 R0, -RZ, R35.reuse.H0_H0 ;  /* 0x20000023ff007230 */ /* 0x100fe40000004100 */
[----:B------:R-:W-:Y:S01]  /*15b0*/  FFMA.FTZ R33, R4, R5, RZ ;  /* 0x0000000504217223 */ /* 0x000fe200000100ff */
[----:B------:R-:W-:Y:S01]  /*15c0*/  HADD2.F32 R27, -RZ, R35.H1_H1 ;  /* 0x30000023ff1b7230 */ /* 0x000fe20000004100 */
[----:B------:R-:W-:Y:S01]  /*15d0*/  LOP3.LUT R35, R34, 0x64006400, RZ, 0xfc, !PT ;  /* 0x6400640022237812 */ /* 0x000fe200078efcff */
[----:B------:R-:W-:Y:S02]  /*15e0*/  HADD2.F32 R29, -RZ, R29.H1_H1 ;  /* 0x3000001dff1d7230 */ /* 0x000fe40000004100 */
[----:B------:R-:W-:Y:S01]  /*15f0*/  FFMA.FTZ R39, R5, R3, RZ ;  /* 0x0000000305277223 */ /* 0x000fe200000100ff */
[----:B------:R-:W-:-:S02]  /*1600*/  HADD2.F32 R28, -RZ, R28.H1_H1 ;  /* 0x3000001cff1c7230 */ /* 0x000fc40000004100 */
[C---:B------:R-:W-:Y:S01]  /*1610*/  FFMA.FTZ R47, R5.reuse, R2, RZ ;  /* 0x00000002052f7223 */ /* 0x040fe200000100ff */
[----:B------:R-:W-:Y:S01]  /*1620*/  FFMA.FTZ R34, R5, R0, RZ ;  /* 0x0000000005227223 */ /* 0x000fe200000100ff */
[----:B------:R-:W-:Y:S01]  /*1630*/  FFMA.FTZ R40, R30, R32, R33 ;  /* 0x000000201e287223 */ /* 0x000fe20000010021 */
[C---:B------:R-:W-:Y:S01]  /*1640*/  FFMA.FTZ R41, R32.reuse, R29, R39 ;  /* 0x0000001d20297223 */ /* 0x040fe20000010027 */
[C---:B------:R-:W-:Y:S01]  /*1650*/  FFMA.FTZ R42, R32.reuse, R28, R47 ;  /* 0x0000001c202a7223 */ /* 0x040fe2000001002f */
[----:B------:R-:W-:Y:S01]  /*1660*/  FFMA.FTZ R44, R32, R27, R34 ;  /* 0x0000001b202c7223 */ /* 0x000fe20000010022 */
[-C--:B------:R-:W-:Y:S01]  /*1670*/  HFMA2 R5, R35, R20.reuse.H1_H1, -72, -72 ;  /* 0xd480d48023057431 */ /* 0x080fe20000060014 */
[----:B------:R-:W-:Y:S01]  /*1680*/  LOP3.LUT R55, R46, 0xf000f0, RZ, 0xc0, !PT ;  /* 0x00f000f02e377812 */ /* 0x000fe200078ec0ff */
[----:B------:R-:W-:Y:S02]  /*1690*/  HFMA2 R32, R37, R20.H1_H1, -72, -72 ;  /* 0xd480d48025207431 */ /* 0x000fe40000060014 */
[----:B------:R-:W-:-:S02]  /*16a0*/  HADD2.F32 R37, -RZ, R36.H0_H0 ;  /* 0x20000024ff257230 */ /* 0x000fc40000004100 */
[----:B------:R-:W-:Y:S02]  /*16b0*/  HFMA2 R39, R31, R20.H1_H1, -72, -72 ;  /* 0xd480d4801f277431 */ /* 0x000fe40000060014 */
[--C-:B------:R-:W-:Y:S01]  /*16c0*/  HADD2.F32 R35, -RZ, R5.reuse.H0_H0 ;  /* 0x20000005ff237230 */ /* 0x100fe20000004100 */
[----:B------:R-:W-:Y:S01]  /*16d0*/  LOP3.LUT R55, R55, 0x64006400, RZ, 0xfc, !PT ;  /* 0x6400640037377812 */ /* 0x000fe200078efcff */
[----:B------:R-:W-:Y:S02]  /*16e0*/  HADD2.F32 R33, -RZ, R32.H0_H0 ;  /* 0x20000020ff217230 */ /* 0x000fe40000004100 */
[----:B------:R-:W-:Y:S02]  /*16f0*/  HADD2.F32 R34, -RZ, R5.H1_H1 ;  /* 0x30000005ff227230 */ /* 0x000fe40000004100 */
[----:B------:R-:W-:Y:S02]  /*1700*/  HADD2.F32 R36, -RZ, R36.H1_H1 ;  /* 0x30000024ff247230 */ /* 0x000fe40000004100 */
[----:B------:R-:W-:-:S02]  /*1710*/  HADD2.F32 R31, -RZ, R39.H0_H0 ;  /* 0x20000027ff1f7230 */ /* 0x000fc40000004100 */
[----:B------:R-:W-:Y:S02]  /*1720*/  HADD2.F32 R5, -RZ, R39.H1_H1 ;  /* 0x30000027ff057230 */ /* 0x000fe40000004100 */
[----:B------:R-:W-:Y:S01]  /*1730*/  FFMA.FTZ R39, R37, R38, R40 ;  /* 0x0000002625277223 */ /* 0x000fe20000010028 */
[----:B------:R-:W-:Y:S02]  /*1740*/  HADD2.F32 R32, -RZ, R32.H1_H1 ;  /* 0x30000020ff207230 */ /* 0x000fe40000004100 */
[C---:B------:R-:W-:Y:S01]  /*1750*/  FFMA.FTZ R40, R38.reuse, R35, R41 ;  /* 0x0000002326287223 */ /* 0x040fe20000010029 */
[----:B------:R-:W-:Y:S01]  /*1760*/  FFMA.FTZ R41, R38, R33, R42 ;  /* 0x0000002126297223 */ /* 0x000fe2000001002a */
        /* <DEDUP_REMOVED lines=32> */
[----:B------:R-:W-:Y:S01]  /*1970*/  HADD2.F32 R43, -RZ, R51.H1_H1 ;  /* 0x30000033ff2b7230 */ /* 0x000fe20000004100 */
        /* <DEDUP_REMOVED lines=8> */
[-C--:B------:R-:W-:Y:S02]  /*1a00*/  HFMA2 R56, R11, R20.reuse.H1_H1, -72, -72 ;  /* 0xd480d4800b387431 */ /* 0x080fe40000060014 */
[C---:B------:R-:W-:Y:S01]  /*1a10*/  FFMA.FTZ R11, R47.reuse, R42, R52 ;  /* 0x0000002a2f0b7223 */ /* 0x040fe20000010034 */
[----:B------:R-:W-:Y:S01]  /*1a20*/  FFMA.FTZ R48, R47, R45, R54 ;  /* 0x0000002d2f307223 */ /* 0x000fe20000010036 */
[-C--:B------:R-:W-:Y:S02]  /*1a30*/  HFMA2 R51, R51, R20.reuse.H1_H1, -72, -72 ;  /* 0xd480d48033337431 */ /* 0x080fe40000060014 */
[-C--:B------:R-:W-:Y:S02]  /*1a40*/  HFMA2 R53, R53, R20.reuse.H1_H1, -72, -72 ;  /* 0xd480d48035357431 */ /* 0x080fe40000060014 */
[----:B------:R-:W-:Y:S02]  /*1a50*/  HADD2.F32 R57, -RZ, R56.H0_H0 ;  /* 0x20000038ff397230 */ /* 0x000fe40000004100 */
[----:B------:R-:W-:-:S02]  /*1a60*/  HFMA2 R47, R55, R20.H1_H1, -72, -72 ;  /* 0xd480d480372f7431 */ /* 0x000fc40000060014 */
[--C-:B------:R-:W-:Y:S02]  /*1a70*/  HADD2.F32 R55, -RZ, R51.reuse.H0_H0 ;  /* 0x20000033ff377230 */ /* 0x100fe40000004100 */
        /* <DEDUP_REMOVED lines=9> */
[----:B------:R-:W-:Y:S01]  /*1b10*/  FFMA.FTZ R59, R6, R49, R48 ;  /* 0x00000031063b7223 */ /* 0x000fe20000010030 */
[C---:B------:R-:W-:Y:S01]  /*1b20*/  FFMA.FTZ R11, R7.reuse, R54, R10 ;  /* 0x00000036070b7223 */ /* 0x040fe2000001000a */
        /* <DEDUP_REMOVED lines=70> */
.L_x_3230:
[----:B------:R-:W0:Y:S01]  /*1f90*/  LDC R13, c[0x0][0x23c] ;  /* 0x00008f00ff0d7b82 */ /* 0x000e220000000800 */
[----:B------:R-:W1:Y:S01]  /*1fa0*/  LDS.64 R2, [UR4+0x10] ;  /* 0x00001004ff027984 */ /* 0x000e620008000a00 */
[----:B0-----:R-:W-:-:S05]  /*1fb0*/  IMAD.WIDE R10, R13, 0x4, R8 ;  /* 0x000000040d0a7825 */ /* 0x001fca00078e0208 */
[----:B------:R0:W2:Y:S02]  /*1fc0*/  LDG.E.128.CONSTANT R4, desc[UR8][R10.64] ;  /* 0x000000080a047981 */ /* 0x0000a4000c1e9d00 */
[----:B0-----:R-:W-:-:S04]  /*1fd0*/  IMAD.WIDE R10, R13, 0x4, R10 ;  /* 0x000000040d0a7825 */ /* 0x001fc800078e020a */
[----:B-1----:R-:W-:Y:S02]  /*1fe0*/  HADD2.F32 R30, -RZ, R2.H1_H1 ;  /* 0x30000002ff1e7230 */ /* 0x002fe40000004100 */
[--C-:B------:R-:W-:Y:S02]  /*1ff0*/  HADD2.F32 R58, -RZ, R3.reuse.H0_H0 ;  /* 0x20000003ff3a7230 */ /* 0x100fe40000004100 */
[----:B------:R-:W-:Y:S01]  /*2000*/  HADD2.F32 R29, -RZ, R3.H1_H1 ;  /* 0x30000003ff1d7230 */ /* 0x000fe20000004100 */
[C---:B--2---:R-:W-:Y:S02]  /*2010*/  LOP3.LUT R0, R4.reuse, 0xf000f, RZ, 0xc0, !PT ;  /* 0x000f000f04007812 */ /* 0x044fe400078ec0ff */
[----:B------:R-:W-:Y:S02]  /*2020*/  LOP3.LUT R12, R4, 0xf000f0, RZ, 0xc0, !PT ;  /* 0x00f000f0040c7812 */ /* 0x000fe400078ec0ff */
[----:B------:R-:W-:Y:S02]  /*2030*/  SHF.R.U32.HI R28, RZ, 0x8, R4 ;  /* 0x00000008ff1c7819 */ /* 0x000fe40000011604 */
[----:B------:R-:W-:-:S02]  /*2040*/  LOP3.LUT R4, R5, 0xf000f, RZ, 0xc0, !PT ;  /* 0x000f000f05047812 */ /* 0x000fc400078ec0ff */
[----:B------:R-:W-:Y:S02]  /*2050*/  LOP3.LUT R0, R0, 0x64006400, RZ, 0xfc, !PT ;  /* 0x6400640000007812 */ /* 0x000fe400078efcff */
[----:B------:R-:W-:Y:S02]  /*2060*/  LOP3.LUT R27, R6, 0xf000f, RZ, 0xc0, !PT ;  /* 0x000f000f061b7812 */ /* 0x000fe400078ec0ff */
[----:B------:R-:W-:Y:S01]  /*2070*/  LOP3.LUT R4, R4, 0x64006400, RZ, 0xfc, !PT ;  /* 0x6400640004047812 */ /* 0x000fe200078efcff */
[----:B------:R-:W-:Y:S01]  /*2080*/  HADD2 R0, R0, -1032, -1032 ;  /* 0xe408e40800007430 */ /* 0x000fe20000000000 */
[----:B------:R-:W-:Y:S02]  /*2090*/  LOP3.LUT R32, R6, 0xf000f0, RZ, 0xc0, !PT ;  /* 0x00f000f006207812 */ /* 0x000fe400078ec0ff */
[----:B------:R-:W-:Y:S02]  /*20a0*/  SHF.R.U32.HI R52, RZ, 0x8, R6 ;  /* 0x00000008ff347819 */ /* 0x000fe40000011606 */
[C---:B------:R-:W-:Y:S01]  /*20b0*/  LOP3.LUT R33, R7.reuse, 0xf000f, RZ, 0xc0, !PT ;  /* 0x000f000f07217812 */ /* 0x040fe200078ec0ff */
[----:B------:R-:W-:Y:S01]  /*20c0*/  HADD2.F32 R49, -RZ, R0.H1_H1 ;  /* 0x30000000ff317230 */ /* 0x000fe20000004100 */
[----:B------:R-:W-:-:S02]  /*20d0*/  LOP3.LUT R34, R7, 0xf000f0, RZ, 0xc0, !PT ;  /* 0x00f000f007227812 */ /* 0x000fc400078ec0ff */
[----:B------:R-:W-:Y:S02]  /*20e0*/  SHF.R.U32.HI R54, RZ, 0x8, R7 ;  /* 0x00000008ff367819 */ /* 0x000fe40000011607 */
[----:B------:R-:W-:Y:S01]  /*20f0*/  LOP3.LUT R27, R27, 0x64006400, RZ, 0xfc, !PT ;  /* 0x640064001b1b7812 */ /* 0x000fe200078efcff */
[----:B------:R-:W0:Y:S01]  /*2100*/  LDS.64 R6, [UR4+0x18] ;  /* 0x00001804ff067984 */ /* 0x000e220008000a00 */
[----:B------:R-:W-:Y:S02]  /*2110*/  LOP3.LUT R31, R5, 0xf000f0, RZ, 0xc0, !PT ;  /* 0x00f000f0051f7812 */ /* 0x000fe400078ec0ff */
[----:B------:R-:W-:Y:S01]  /*2120*/  SHF.R.U32.HI R51, RZ, 0x8, R5 ;  /* 0x00000008ff337819 */ /* 0x000fe20000011605 */
[----:B------:R-:W-:Y:S02]  /*2130*/  HADD2.F32 R5, -RZ, R2.H0_H0 ;  /* 0x20000002ff057230 */ /* 0x000fe40000004100 */
[----:B------:R-:W-:Y:S02]  /*2140*/  HADD2 R2, R4, -1032, -1032 ;  /* 0xe408e40804027430 */ /* 0x000fe40000000000 */
[----:B------:R-:W-:-:S02]  /*2150*/  HADD2.F32 R4, -RZ, R0.H0_H0 ;  /* 0x20000000ff047230 */ /* 0x000fc40000004100 */
[----:B------:R-:W-:Y:S01]  /*2160*/  HADD2 R27, R27, -1032, -1032 ;  /* 0xe408e4081b1b7430 */ /* 0x000fe20000000000 */
        /* <DEDUP_REMOVED lines=9> */
[----:B------:R-:W-:Y:S01]  /*2200*/  HADD2.F32 R0, -RZ, R34.H0_H0 ;  /* 0x20000022ff007230 */ /* 0x000fe20000004100 */
[----:B------:R-:W-:Y:S01]  /*2210*/  LOP3.LUT R33, R32, 0x64006400, RZ, 0xfc, !PT ;  /* 0x6400640020217812 */ /* 0x000fe200078efcff */
[----:B------:R-:W-:-:S02]  /*2220*/  HFMA2 R12, R35, R20.H1_H1, -72, -72 ;  /* 0xd480d480230c7431 */ /* 0x000fc40000060014 */
[----:B------:R-:W-:Y:S02]  /*2230*/  HADD2.F32 R43, -RZ, R34.H1_H1 ;  /* 0x30000022ff2b7230 */ /* 0x000fe40000004100 */
[-C--:B------:R-:W-:Y:S02]  /*2240*/  HFMA2 R32, R27, R20.reuse.H1_H1, -72, -72 ;  /* 0xd480d4801b207431 */ /* 0x080fe40000060014 */
[----:B------:R-:W-:Y:S01]  /*2250*/  FFMA.FTZ R34, R4, R5, RZ ;  /* 0x0000000504227223 */ /* 0x000fe200000100ff */
[-C--:B------:R-:W-:Y:S02]  /*2260*/  HFMA2 R27, R31, R20.reuse.H1_H1, -72, -72 ;  /* 0xd480d4801f1b7431 */ /* 0x080fe40000060014 */
[C---:B------:R-:W-:Y:S01]  /*2270*/  FFMA.FTZ R35, R5.reuse, R2, RZ ;  /* 0x0000000205237223 */ /* 0x040fe200000100ff */
[----:B------:R-:W-:Y:S02]  /*2280*/  HFMA2 R31, R33, R20.H1_H1, -72, -72 ;  /* 0xd480d480211f7431 */ /* 0x000fe40000060014 */
        /* <DEDUP_REMOVED lines=10> */
[----:B------:R-:W-:Y:S01]  /*2330*/  LOP3.LUT R30, R52, 0xf000f, RZ, 0xc0, !PT ;  /* 0x000f000f341e7812 */ /* 0x000fe200078ec0ff */
        /* <DEDUP_REMOVED lines=21> */
[C---:B------:R-:W-:Y:S01]  /*2490*/  FFMA.FTZ R59, R29.reuse, R37, R56 ;  /* 0x000000251d3b7223 */ /* 0x040fe20000010038 */
[----:B------:R-:W-:Y:S02]  /*24a0*/  HADD2 R5, R32, -1032, -1032 ;  /* 0xe408e40820057430 */ /* 0x000fe40000000000 */
[----:B------:R-:W-:Y:S02]  /*24b0*/  HADD2.F32 R32, -RZ, R12.H0_H0 ;  /* 0x2000000cff207230 */ /* 0x000fe40000004100 */
[----:B------:R-:W-:Y:S01]  /*24c0*/  FFMA.FTZ R58, R29, R35, R58 ;  /* 0x000000231d3a7223 */ /* 0x000fe2000001003a */
[----:B------:R-:W-:Y:S01]  /*24d0*/  HADD2.F32 R33, -RZ, R27.H0_H0 ;  /* 0x2000001bff217230 */ /* 0x000fe20000004100 */
[----:B------:R-:W-:Y:S01]  /*24e0*/  LOP3.LUT R61, R51, 0xf000f0, RZ, 0xc0, !PT ;  /* 0x00f000f0333d7812 */ /* 0x000fe200078ec0ff */
[----:B------:R-:W-:-:S02]  /*24f0*/  HADD2.F32 R34, -RZ, R30.H0_H0 ;  /* 0x2000001eff227230 */ /* 0x000fc40000004100 */
        /* <DEDUP_REMOVED lines=8> */
[----:B------:R-:W-:Y:S02]  /*2580*/  HADD2.F32 R59, -RZ, R6.H1_H1 ;  /* 0x30000006ff3b7230 */ /* 0x000fe40000004100 */
        /* <DEDUP_REMOVED lines=8> */
[----:B------:R-:W-:Y:S01]  /*2610*/  FFMA.FTZ R6, R59, R12, R29 ;  /* 0x0000000c3b067223 */ /* 0x000fe2000001001d */
[----:B------:R-:W-:-:S02]  /*2620*/  HFMA2 R57, R57, R20.H1_H1, -72, -72 ;  /* 0xd480d48039397431 */ /* 0x000fc40000060014 */
[----:B------:R-:W-:Y:S01]  /*2630*/  FFMA.FTZ R50, R50, R31, R58 ;  /* 0x0000001f32327223 */ /* 0x000fe2000001003a */
[-C--:B------:R-:W-:Y:S02]  /*2640*/  HFMA2 R55, R52, R20.reuse.H1_H1, -72, -72 ;  /* 0xd480d48034377431 */ /* 0x080fe40000060014 */
[C---:B------:R-:W-:Y:S01]  /*2650*/  FFMA.FTZ R60, R59.reuse, R27, R60 ;  /* 0x0000001b3b3c7223 */ /* 0x040fe2000001003c */
[-C--:B------:R-:W-:Y:S02]  /*2660*/  HFMA2 R56, R61, R20.reuse.H1_H1, -72, -72 ;  /* 0xd480d4803d387431 */ /* 0x080fe40000060014 */
[----:B------:R-:W-:Y:S01]  /*2670*/  FFMA.FTZ R59, R59, R5, R50 ;  /* 0x000000053b3b7223 */ /* 0x000fe20000010032 */
[----:B------:R-:W-:Y:S02]  /*2680*/  HFMA2 R29, R51, R20.H1_H1, -72, -72 ;  /* 0xd480d480331d7431 */ /* 0x000fe40000060014 */
[----:B------:R-:W-:Y:S02]  /*2690*/  HADD2.F32 R61, -RZ, R7.H0_H0 ;  /* 0x20000007ff3d7230 */ /* 0x000fe40000004100 */
[----:B------:R-:W-:-:S02]  /*26a0*/  HADD2.F32 R51, -RZ, R57.H0_H0 ;  /* 0x20000039ff337230 */ /* 0x000fc40000004100 */
[----:B------:R-:W-:Y:S02]  /*26b0*/  HADD2.F32 R54, -RZ, R55.H0_H0 ;  /* 0x20000037ff367230 */ /* 0x000fe40000004100 */
[----:B------:R-:W-:Y:S02]  /*26c0*/  HADD2.F32 R52, -RZ, R56.H0_H0 ;  /* 0x20000038ff347230 */ /* 0x000fe40000004100 */
        /* <DEDUP_REMOVED lines=11> */
[----:B------:R-:W-:Y:S01]  /*2780*/  FFMA.FTZ R28, R55, R7, R28 ;  /* 0x00000007371c7223 */ /* 0x000fe2000001001c */
[C---:B------:R-:W-:Y:S02]  /*2790*/  FFMA.FTZ R29, R7.reuse, R56, R60 ;  /* 0x00000038071d7223 */ /* 0x040fe4000001003c */
        /* <DEDUP_REMOVED lines=68> */
.L_x_3231:
[----:B------:R-:W2:Y:S04]  /*2be0*/  LDG.E.128.CONSTANT R4, desc[UR8][R10.64] ;  /* 0x000000080a047981 */ /* 0x000ea8000c1e9d00 */
[----:B------:R-:W0:Y:S02]  /*2bf0*/  LDS.64 R2, [UR4+0x20] ;  /* 0x00002004ff027984 */ /* 0x000e240008000a00 */
[----:B0-----:R-:W-:Y:S02]  /*2c00*/  HADD2.F32 R28, -RZ, R2.H1_H1 ;  /* 0x30000002ff1c7230 */ /* 0x001fe40000004100 */
[--C-:B------:R-:W-:Y:S02]  /*2c10*/  HADD2.F32 R57, -RZ, R3.reuse.H0_H0 ;  /* 0x20000003ff397230 */ /* 0x100fe40000004100 */
[----:B------:R-:W-:Y:S01]  /*2c20*/  HADD2.F32 R49, -RZ, R3.H1_H1 ;  /* 0x30000003ff317230 */ /* 0x000fe20000004100 */
[----:B--2---:R-:W-:-:S02]  /*2c30*/  LOP3.LUT R0, R4, 0xf000f, RZ, 0xc0, !PT ;  /* 0x000f000f04007812 */ /* 0x004fc400078ec0ff */
[----:B------:R-:W-:Y:S02]  /*2c40*/  LOP3.LUT R27, R4, 0xf000f0, RZ, 0xc0, !PT ;  /* 0x00f000f0041b7812 */ /* 0x000fe400078ec0ff */
[----:B------:R-:W-:Y:S02]  /*2c50*/  SHF.R.U32.HI R12, RZ, 0x8, R4 ;  /* 0x00000008ff0c7819 */ /* 0x000fe40000011604 */
[----:B------:R-:W-:Y:S02]  /*2c60*/  LOP3.LUT R4, R5, 0xf000f, RZ, 0xc0, !PT ;  /* 0x000f000f05047812 */ /* 0x000fe400078ec0ff */
[C---:B------:R-:W-:Y:S02]  /*2c70*/  LOP3.LUT R30, R6.reuse, 0xf000f, RZ, 0xc0, !PT ;  /* 0x000f000f061e7812 */ /* 0x040fe400078ec0ff */
[----:B------:R-:W-:Y:S02]  /*2c80*/  LOP3.LUT R32, R7, 0xf000f, RZ, 0xc0, !PT ;  /* 0x000f000f07207812 */ /* 0x000fe400078ec0ff */
[----:B------:R-:W-:-:S02]  /*2c90*/  LOP3.LUT R31, R6, 0xf000f0, RZ, 0xc0, !PT ;  /* 0x00f000f0061f7812 */ /* 0x000fc400078ec0ff */
[----:B------:R-:W-:Y:S02]  /*2ca0*/  SHF.R.U32.HI R54, RZ, 0x8, R6 ;  /* 0x00000008ff367819 */ /* 0x000fe40000011606 */
[----:B------:R-:W-:Y:S02]  /*2cb0*/  LOP3.LUT R34, R7, 0xf000f0, RZ, 0xc0, !PT ;  /* 0x00f000f007227812 */ /* 0x000fe400078ec0ff */
[----:B------:R-:W-:Y:S02]  /*2cc0*/  SHF.R.U32.HI R55, RZ, 0x8, R7 ;  /* 0x00000008ff377819 */ /* 0x000fe40000011607 */
[----:B------:R-:W-:Y:S01]  /*2cd0*/  LOP3.LUT R4, R4, 0x64006400, RZ, 0xfc, !PT ;  /* 0x6400640004047812 */ /* 0x000fe200078efcff */
[----:B------:R-:W0:Y:S01]  /*2ce0*/  LDS.64 R6, [UR4+0x28] ;  /* 0x00002804ff067984 */ /* 0x000e220008000a00 */
[----:B------:R-:W-:Y:S02]  /*2cf0*/  LOP3.LUT R0, R0, 0x64006400, RZ, 0xfc, !PT ;  /* 0x6400640000007812 */ /* 0x000fe400078efcff */
[----:B------:R-:W-:-:S02]  /*2d00*/  LOP3.LUT R30, R30, 0x64006400, RZ, 0xfc, !PT ;  /* 0x640064001e1e7812 */ /* 0x000fc400078efcff */
[----:B------:R-:W-:Y:S01]  /*2d10*/  LOP3.LUT R32, R32, 0x64006400, RZ, 0xfc, !PT ;  /* 0x6400640020207812 */ /* 0x000fe200078efcff */
[----:B------:R-:W-:Y:S01]  /*2d20*/  HADD2 R0, R0, -1032, -1032 ;  /* 0xe408e40800007430 */ /* 0x000fe20000000000 */
[----:B------:R-:W-:Y:S01]  /*2d30*/  LOP3.LUT R29, R5, 0xf000f0, RZ, 0xc0, !PT ;  /* 0x00f000f0051d7812 */ /* 0x000fe200078ec0ff */
[----:B------:R-:W-:Y:S01]  /*2d40*/  HADD2 R30, R30, -1032, -1032 ;  /* 0xe408e4081e1e7430 */ /* 0x000fe20000000000 */
[----:B------:R-:W-:Y:S01]  /*2d50*/  SHF.R.U32.HI R51, RZ, 0x8, R5 ;  /* 0x00000008ff337819 */ /* 0x000fe20000011605 */
[----:B------:R-:W-:Y:S02]  /*2d60*/  HADD2.F32 R5, -RZ, R2.H0_H0 ;  /* 0x20000002ff057230 */ /* 0x000fe40000004100 */
[----:B------:R-:W-:Y:S01]  /*2d70*/  HADD2 R2, R4, -1032, -1032 ;  /* 0xe408e40804027430 */ /* 0x000fe20000000000 */
[----:B------:R-:W-:Y:S01]  /*2d80*/  LOP3.LUT R27, R27, 0x64006400, RZ, 0xfc, !PT ;  /* 0x640064001b1b7812 */ /* 0x000fe200078efcff */
[----:B------:R-:W-:Y:S01]  /*2d90*/  HADD2 R32, R32, -1032, -1032 ;  /* 0xe408e40820207430 */ /* 0x000fe20000000000 */
[----:B------:R-:W-:Y:S01]  /*2da0*/  LOP3.LUT R29, R29, 0x64006400, RZ, 0xfc, !PT ;  /* 0x640064001d1d7812 */ /* 0x000fe200078efcff */
[----:B------:R-:W-:Y:S01]  /*2db0*/  HADD2.F32 R4, -RZ, R0.H0_H0 ;  /* 0x20000000ff047230 */ /* 0x000fe20000004100 */
[----:B------:R-:W-:Y:S01]  /*2dc0*/  LOP3.LUT R33, R31, 0x64006400, RZ, 0xfc, !PT ;  /* 0x640064001f217812 */ /* 0x000fe200078efcff */
[--C-:B------:R-:W-:Y:S01]  /*2dd0*/  HADD2.F32 R3, -RZ, R2.reuse.H0_H0 ;  /* 0x20000002ff037230 */ /* 0x100fe20000004100 */
[----:B------:R-:W-:Y:S01]  /*2de0*/  LOP3.LUT R35, R34, 0x64006400, RZ, 0xfc, !PT ;  /* 0x6400640022237812 */ /* 0x000fe200078efcff */
[----:B------:R-:W-:-:S02]  /*2df0*/  HADD2.F32 R44, -RZ, R2.H1_H1 ;  /* 0x30000002ff2c7230 */ /* 0x000fc40000004100 */
[-C--:B------:R-:W-:Y:S02]  /*2e00*/  HFMA2 R31, R27, R20.reuse.H1_H1, -72, -72 ;  /* 0xd480d4801b1f7431 */ /* 0x080fe40000060014 */
[----:B------:R-:W-:Y:S02]  /*2e10*/  HADD2.F32 R45, -RZ, R0.H1_H1 ;  /* 0x30000000ff2d7230 */ /* 0x000fe40000004100 */
[-C--:B------:R-:W-:Y:S02]  /*2e20*/  HFMA2 R29, R29, R20.reuse.H1_H1, -72, -72 ;  /* 0xd480d4801d1d7431 */ /* 0x080fe40000060014 */
[----:B------:R-:W-:Y:S02]  /*2e30*/  HADD2.F32 R2, -RZ, R30.H0_H0 ;  /* 0x2000001eff027230 */ /* 0x000fe40000004100 */
[----:B------:R-:W-:Y:S02]  /*2e40*/  HFMA2 R27, R35, R20.H1_H1, -72, -72 ;  /* 0xd480d480231b7431 */ /* 0x000fe40000060014 */
[----:B------:R-:W-:Y:S01]  /*2e50*/  HADD2.F32 R0, -RZ, R32.H0_H0 ;  /* 0x20000020ff007230 */ /* 0x000fe20000004100 */
[----:B------:R-:W-:Y:S01]  /*2e60*/  LOP3.LUT R61, R51, 0xf000f0, RZ, 0xc0, !PT ;  /* 0x00f000f0333d7812 */ /* 0x000fe200078ec0ff */
[----:B------:R-:W-:-:S02]  /*2e70*/  HADD2.F32 R43, -RZ, R30.H1_H1 ;  /* 0x3000001eff2b7230 */ /* 0x000fc40000004100 */
[----:B------:R-:W-:Y:S02]  /*2e80*/  HFMA2 R30, R33, R20.H1_H1, -72, -72 ;  /* 0xd480d480211e7431 */ /* 0x000fe40000060014 */
[----:B------:R-:W-:Y:S02]  /*2e90*/  HADD2.F32 R42, -RZ, R32.H1_H1 ;  /* 0x30000020ff2a7230 */ /* 0x000fe40000004100 */
        /* <DEDUP_REMOVED lines=56> */
[----:B------:R-:W-:-:S02]  /*3220*/  HFMA2 R57, R57, R20.H1_H1, -72, -72 ;  /* 0xd480d48039397431 */ /* 0x000fc40000060014 */
[----:B------:R-:W-:Y:S02]  /*3230*/  HADD2.F32 R5, -RZ, R5.H1_H1 ;  /* 0x30000005ff057230 */ /* 0x000fe40000004100 */
[-C--:B------:R-:W-:Y:S02]  /*3240*/  HFMA2 R56, R61, R20.reuse.H1_H1, -72, -72 ;  /* 0xd480d4803d387431 */ /* 0x080fe40000060014 */
[----:B------:R-:W-:Y:S01]  /*3250*/  FFMA.FTZ R59, R29, R49, R52 ;  /* 0x000000311d3b7223 */ /* 0x000fe20000010034 */
[-C--:B------:R-:W-:Y:S02]  /*3260*/  HFMA2 R55, R55, R20.reuse.H1_H1, -72, -72 ;  /* 0xd480d48037377431 */ /* 0x080fe40000060014 */
[----:B------:R-:W-:Y:S01]  /*3270*/  FFMA.FTZ R6, R49, R27, R50 ;  /* 0x0000001b31067223 */ /* 0x000fe20000010032 */
[----:B------:R-:W-:Y:S02]  /*3280*/  HFMA2 R54, R51, R20.H1_H1, -72, -72 ;  /* 0xd480d48033367431 */ /* 0x000fe40000060014 */
[----:B------:R-:W-:-:S02]  /*3290*/  HADD2.F32 R61, -RZ, R7.H0_H0 ;  /* 0x20000007ff3d7230 */ /* 0x000fc40000004100 */
[C---:B------:R-:W-:Y:S01]  /*32a0*/  FFMA.FTZ R60, R49.reuse, R28, R60 ;  /* 0x0000001c313c7223 */ /* 0x040fe2000001003c */
        /* <DEDUP_REMOVED lines=13> */
[----:B------:R-:W-:Y:S02]  /*3380*/  HADD2.F32 R54, -RZ, R54.H1_H1 ;  /* 0x30000036ff367230 */ /* 0x000fe40000004100 */
[C---:B------:R-:W-:Y:S01]  /*3390*/  FFMA.FTZ R7, R58.reuse, R56, R59 ;  /* 0x000000383a077223 */ /* 0x040fe2000001003b */
[C---:B------:R-:W-:Y:S01]  /*33a0*/  FFMA.FTZ R6, R58.reuse, R55, R6 ;  /* 0x000000373a067223 */ /* 0x040fe20000010006 */
[----:B------:R-:W-:Y:S01]  /*33b0*/  FFMA.FTZ R12, R57, R58, R12 ;  /* 0x0000003a390c7223 */ /* 0x000fe2000001000c */
[----:B------:R-:W-:Y:S01]  /*33c0*/  FFMA.FTZ R61, R58, R54, R61 ;  /* 0x000000363a3d7223 */ /* 0x000fe2000001003d */
[----:B------:R-:W-:Y:S01]  /*33d0*/  FMUL.FTZ R58, R16, R7 ;  /* 0x00000007103a7220 */ /* 0x000fe20000410000 */
[----:B------:R-:W-:Y:S01]  /*33e0*/  FMUL.FTZ R7, R15, R6 ;  /* 0x000000060f077220 */ /* 0x000fe20000410000 */
[----:B------:R-:W-:Y:S01]  /*33f0*/  FMUL.FTZ R59, R17, R12 ;  /* 0x0000000c113b7220 */ /* 0x000fe20000410000 */
[----:B------:R-:W-:Y:S01]  /*3400*/  FMUL.FTZ R6, R14, R61 ;  /* 0x0000003d0e067220 */ /* 0x000fe20000410000 */
[----:B------:R-:W-:Y:S01]  /*3410*/  IMAD.WIDE R12, R13, 0x4, R10 ;  /* 0x000000040d0c7825 */ /* 0x000fe200078e020a */
        /* <DEDUP_REMOVED lines=63> */
.L_x_3232:
[----:B------:R0:W2:Y:S01]  /*3810*/  LDG.E.128.CONSTANT R4, desc[UR8][R12.64] ;  /* 0x000000080c047981 */ /* 0x0000a2000c1e9d00 */
[----:B------:R-:W-:Y:S02]  /*3820*/  PRMT R53, R53, 0x5410, R48 ;  /* 0x0000541035357816 */ /* 0x000fe40000000030 */
[----:B------:R-:W-:Y:S01]  /*3830*/  PRMT R47, R47, 0x5410, R46 ;  /* 0x000054102f2f7816 */ /* 0x000fe2000000002e */
[----:B------:R-:W1:Y:S02]  /*3840*/  LDS.64 R2, [UR4+0x30] ;  /* 0x00003004ff027984 */ /* 0x000e640008000a00 */
[----:B-1----:R-:W-:Y:S02]  /*3850*/  HADD2.F32 R32, -RZ, R2.H1_H1 ;  /* 0x30000002ff207230 */ /* 0x002fe40000004100 */
[--C-:B0-----:R-:W-:Y:S02]  /*3860*/  HADD2.F32 R12, -RZ, R3.reuse.H0_H0 ;  /* 0x20000003ff0c7230 */ /* 0x101fe40000004100 */
        /* <DEDUP_REMOVED lines=11> */
[----:B------:R-:W-:Y:S01]  /*3920*/  SHF.R.U32.HI R11, RZ, 0x8, R5 ;  /* 0x00000008ff0b7819 */ /* 0x000fe20000011605 */
[----:B------:R-:W-:Y:S02]  /*3930*/  HADD2.F32 R5, -RZ, R2.H0_H0 ;  /* 0x20000002ff057230 */ /* 0x000fe40000004100 */
[----:B------:R-:W-:Y:S01]  /*3940*/  HADD2 R2, R0, -1032, -1032 ;  /* 0xe408e40800027430 */ /* 0x000fe20000000000 */
[----:B------:R-:W-:-:S02]  /*3950*/  LOP3.LUT R4, R4, 0x64006400, RZ, 0xfc, !PT ;  /* 0x6400640004047812 */ /* 0x000fc400078efcff */
        /* <DEDUP_REMOVED lines=29> */
[-C--:B------:R-:W-:Y:S02]  /*3b30*/  HFMA2 R5, R35, R20.reuse.H1_H1, -72, -72 ;  /* 0xd480d48023057431 */ /* 0x080fe40000060014 */
[----:B------:R-:W-:Y:S02]  /*3b40*/  HFMA2 R32, R37, R20.H1_H1, -72, -72 ;  /* 0xd480d48025207431 */ /* 0x000fe40000060014 */
[----:B------:R-:W-:-:S02]  /*3b50*/  HADD2.F32 R37, -RZ, R36.H0_H0 ;  /* 0x20000024ff257230 */ /* 0x000fc40000004100 */
[----:B------:R-:W-:Y:S02]  /*3b60*/  HFMA2 R39, R31, R20.H1_H1, -72, -72 ;  /* 0xd480d4801f277431 */ /* 0x000fe40000060014 */
[--C-:B------:R-:W-:Y:S02]  /*3b70*/  HADD2.F32 R35, -RZ, R5.reuse.H0_H0 ;  /* 0x20000005ff237230 */ /* 0x100fe40000004100 */
[----:B------:R-:W-:Y:S02]  /*3b80*/  HADD2.F32 R34, -RZ, R5.H1_H1 ;  /* 0x30000005ff227230 */ /* 0x000fe40000004100 */
[----:B------:R-:W-:Y:S02]  /*3b90*/  HADD2.F32 R36, -RZ, R36.H1_H1 ;  /* 0x30000024ff247230 */ /* 0x000fe40000004100 */
[----:B------:R-:W-:Y:S01]  /*3ba0*/  FFMA.FTZ R56, R12, R35, R41 ;  /* 0x000000230c387223 */ /* 0x000fe20000010029 */
[--C-:B------:R-:W-:Y:S02]  /*3bb0*/  HADD2.F32 R31, -RZ, R39.reuse.H0_H0 ;  /* 0x20000027ff1f7230 */ /* 0x100fe40000004100 */
[----:B------:R-:W-:-:S02]  /*3bc0*/  HADD2.F32 R5, -RZ, R39.H1_H1 ;  /* 0x30000027ff057230 */ /* 0x000fc40000004100 */
[----:B------:R-:W-:Y:S01]  /*3bd0*/  FFMA.FTZ R39, R37, R12, R38 ;  /* 0x0000000c25277223 */ /* 0x000fe20000010026 */
[--C-:B------:R-:W-:Y:S02]  /*3be0*/  HADD2.F32 R33, -RZ, R32.reuse.H0_H0 ;  /* 0x20000020ff217230 */ /* 0x100fe40000004100 */
        /* <DEDUP_REMOVED lines=10> */
[----:B0-----:R-:W-:Y:S01]  /*3c90*/  HADD2.F32 R55, -RZ, R6.H0_H0 ;  /* 0x20000006ff377230 */ /* 0x001fe20000004100 */
[----:B------:R-:W-:Y:S01]  /*3ca0*/  LOP3.LUT R57, R12, 0x64006400, RZ, 0xfc, !PT ;  /* 0x640064000c397812 */ /* 0x000fe200078efcff */
[C---:B------:R-:W-:Y:S01]  /*3cb0*/  FFMA.FTZ R54, R43.reuse, R32, R41 ;  /* 0x000000202b367223 */ /* 0x040fe20000010029 */
        /* <DEDUP_REMOVED lines=30> */
[----:B------:R-:W-:Y:S01]  /*3ea0*/  FFMA.FTZ R11, R12, R42, R49 ;  /* 0x0000002a0c0b7223 */ /* 0x000fe20000010031 */
[-C--:B------:R-:W-:Y:S02]  /*3eb0*/  HFMA2 R55, R55, R20.reuse.H1_H1, -72, -72 ;  /* 0xd480d48037377431 */ /* 0x080fe40000060014 */
[----:B------:R-:W-:Y:S02]  /*3ec0*/  HADD2.F32 R6, -RZ, R7.H0_H0 ;  /* 0x20000007ff067230 */ /* 0x000fe40000004100 */
[-C--:B------:R-:W-:Y:S02]  /*3ed0*/  HFMA2 R51, R57, R20.reuse.H1_H1, -72, -72 ;  /* 0xd480d48039337431 */ /* 0x080fe40000060014 */
[----:B------:R-:W-:Y:S02]  /*3ee0*/  HADD2.F32 R49, -RZ, R50.H0_H0 ;  /* 0x20000032ff317230 */ /* 0x000fe40000004100 */
[----:B------:R-:W-:Y:S02]  /*3ef0*/  HFMA2 R13, R13, R20.H1_H1, -72, -72 ;  /* 0xd480d4800d0d7431 */ /* 0x000fe40000060014 */
[----:B------:R-:W-:Y:S01]  /*3f00*/  FFMA.FTZ R10, R43, R12, R52 ;  /* 0x0000000c2b0a7223 */ /* 0x000fe20000010034 */
[----:B------:R-:W-:-:S02]  /*3f10*/  HADD2.F32 R57, -RZ, R55.H0_H0 ;  /* 0x20000037ff397230 */ /* 0x000fc40000004100 */
[----:B------:R-:W-:Y:S01]  /*3f20*/  FFMA.FTZ R12, R12, R45, R54 ;  /* 0x0000002d0c0c7223 */ /* 0x000fe20000010036 */
[----:B------:R-:W-:Y:S02]  /*3f30*/  HADD2.F32 R56, -RZ, R55.H1_H1 ;  /* 0x30000037ff387230 */ /* 0x000fe40000004100 */
[--C-:B------:R-:W-:Y:S02]  /*3f40*/  HADD2.F32 R55, -RZ, R51.reuse.H0_H0 ;  /* 0x20000033ff377230 */ /* 0x100fe40000004100 */
[----:B------:R-:W-:Y:S02]  /*3f50*/  HADD2.F32 R54, -RZ, R51.H1_H1 ;  /* 0x30000033ff367230 */ /* 0x000fe40000004100 */
[--C-:B------:R-:W-:Y:S02]  /*3f60*/  HADD2.F32 R51, -RZ, R13.reuse.H0_H0 ;  /* 0x2000000dff337230 */ /* 0x100fe40000004100 */
[----:B------:R-:W-:Y:S01]  /*3f70*/  FFMA.FTZ R59, R6, R55, R58 ;  /* 0x00000037063b7223 */ /* 0x000fe2000001003a */
[----:B------:R-:W-:-:S02]  /*3f80*/  HADD2.F32 R52, -RZ, R13.H1_H1 ;  /* 0x3000000dff347230 */ /* 0x000fc40000004100 */
[----:B------:R-:W-:Y:S01]  /*3f90*/  FFMA.FTZ R13, R49, R6, R10 ;  /* 0x00000006310d7223 */ /* 0x000fe2000001000a */
[----:B------:R-:W-:Y:S02]  /*3fa0*/  HADD2.F32 R7, -RZ, R7.H1_H1 ;  /* 0x30000007ff077230 */ /* 0x000fe40000004100 */
[C---:B------:R-:W-:Y:S01]  /*3fb0*/  FFMA.FTZ R10, R6.reuse, R57, R11 ;  /* 0x00000039060a7223 */ /* 0x040fe2000001000b */
[----:B------:R-:W-:Y:S02]  /*3fc0*/  HADD2.F32 R50, -RZ, R50.H1_H1 ;  /* 0x30000032ff327230 */ /* 0x000fe40000004100 */
        /* <DEDUP_REMOVED lines=72> */
.L_x_3229:
[----:B------:R-:W0:Y:S01]  /*4450*/  LDC R5, c[0x0][0x23c] ;  /* 0x00008f00ff057b82 */ /* 0x000e220000000800 */
[----:B------:R-:W-:Y:S01]  /*4460*/  IADD3 R26, R26, 0x20, RZ ;  /* 0x000000201a1a7810 */ /* 0x000fe20007ffe0ff */
[----:B------:R-:W-:-:S03]  /*4470*/  UIADD3 UR4, UR4, 0x40, URZ ;  /* 0x0000004004047890 */ /* 0x000fc6000fffe03f */
[C---:B------:R-:W-:Y:S02]  /*4480*/  ISETP.GE.AND P0, PT, R26.reuse, UR5, PT ;  /* 0x000000051a007c0c */ /* 0x040fe4000bf06270 */
[----:B------:R-:W-:Y:S01]  /*4490*/  ISETP.LT.AND P2, PT, R26, R25, PT ;  /* 0x000000191a00720c */ /* 0x000fe20003f41270 */
[----:B0-----:R-:W-:-:S12]  /*44a0*/  IMAD.WIDE R2, R5, 0x10, R8 ;  /* 0x0000001005027825 */ /* 0x001fd800078e0208 */
[----:B------:R-:W-:Y:S05]  /*44b0*/  @!P0 BRA P2, `(.L_x_3233) ;  /* 0xffffffcc00948947 */ /* 0x000fea000103ffff */
.L_x_3228:
        /* <DEDUP_REMOVED lines=8> */
.L_x_3236:
[----:B------:R-:W-:-:S04]  /*4540*/  IADD3 R26, R26, 0x10, RZ ;  /* 0x000000101a1a7810 */ /* 0x000fc80007ffe0ff */
[C---:B------:R-:W-:Y:S02]  /*4550*/  ISETP.GE.AND P0, PT, R26.reuse, UR5, PT ;  /* 0x000000051a007c0c */ /* 0x040fe4000bf06270 */
[----:B------:R-:W-:Y:S01]  /*4560*/  ISETP.LT.AND P3, PT, R26, R25, PT ;  /* 0x000000191a00720c */ /* 0x000fe20003f61270 */
[----:B------:R-:W-:-:S12]  /*4570*/  @!P1 BRA `(.L_x_3235) ;  /* 0x0000000c00009947 */ /* 0x000fd80003800000 */
[----:B------:R-:W2:Y:S01]  /*4580*/  LDG.E.128.CONSTANT R4, desc[UR8][R2.64] ;  /* 0x0000000802047981 */ /* 0x000ea2000c1e9d00 */
[----:B------:R-:W-:Y:S01]  /*4590*/  MOV R40, 0x3400 ;  /* 0x0000340000287802 */ /* 0x000fe20000000f00 */
[----:B------:R-:W-:Y:S01]  /*45a0*/  HFMA2.MMA R33, -RZ, RZ, 0, 0.0625 ;  /* 0x00002c00ff217435 */ /* 0x000fe200000001ff */
[----:B------:R-:W-:Y:S02]  /*45b0*/  MOV R14, 0x2400 ;  /* 0x00002400000e7802 */ /* 0x000fe40000000f00 */
        /* <DEDUP_REMOVED lines=38> */
[----:B------:R-:W0:Y:S01]  /*4820*/  LDS.128 R4, [UR4] ;  /* 0x00000004ff047984 */ /* 0x000e220008000c00 */
[----:B------:R-:W-:Y:S01]  /*4830*/  HFMA2 R50, R35, R40.H0_H0, -258, -258 ;  /* 0xdc08dc0823327431 */ /* 0x000fe20000040028 */
        /* <DEDUP_REMOVED lines=51> */
[-C--:B0-----:R-:W-:Y:S01]  /*4b70*/  HFMA2.MMA R58, R27, R4.reuse, RZ ;  /* 0x000000041b3a7235 */ /* 0x081fe200000000ff */
[-C--:B------:R-:W-:Y:S01]  /*4b80*/  HFMA2 R16, R61, R14.reuse.H0_H0, -18, -18 ;  /* 0xcc80cc803d107431 */ /* 0x080fe2000004000e */
[----:B------:R-:W-:Y:S01]  /*4b90*/  LOP3.LUT R49, R49, 0x30003, RZ, 0xc0, !PT ;  /* 0x0003000331317812 */ /* 0x000fe200078ec0ff */
[----:B------:R-:W-:Y:S01]  /*4ba0*/  HFMA2 R14, R56, R14.H0_H0, -18, -18 ;  /* 0xcc80cc80380e7431 */ /* 0x000fe2000004000e */
        /* <DEDUP_REMOVED lines=20> */
[-C--:B------:R-:W-:Y:S01]  /*4cf0*/  HFMA2.MMA R4, R34, R7.reuse, R4 ;  /* 0x0000000722047235 */ /* 0x080fe20000000004 */
[----:B------:R-:W-:Y:S01]  /*4d00*/  HADD2 R49, R49, -1026, -1026 ;  /* 0xe402e40231317430 */ /* 0x000fe20000000000 */
[----:B------:R-:W-:Y:S01]  /*4d10*/  LOP3.LUT R55, R55, 0x64006400, RZ, 0xfc, !PT ;  /* 0x6400640037377812 */ /* 0x000fe200078efcff */
[----:B------:R-:W-:Y:S01]  /*4d20*/  HFMA2 R6, R32, R7, R6 ;  /* 0x0000000720067231 */ /* 0x000fe20000000006 */
[----:B------:R-:W-:Y:S01]  /*4d30*/  HFMA2.MMA R56, R38, R7, R56 ;  /* 0x0000000726387235 */ /* 0x000fe20000000038 */
[----:B-1----:R-:W-:-:S02]  /*4d40*/  HFMA2 R7, R49, R8, R5 ;  /* 0x0000000831077231 */ /* 0x002fc40000000005 */
        /* <DEDUP_REMOVED lines=15> */
[----:B------:R-:W-:-:S04]  /*4e40*/  HFMA2.MMA R5, R39, R10, R5 ;  /* 0x0000000a27057235 */ /* 0x000fc80000000005 */
[----:B------:R-:W-:-:S04]  /*4e50*/  HFMA2.MMA R8, R16, R11, R8 ;  /* 0x0000000b10087235 */ /* 0x000fc80000000008 */
[----:B------:R-:W-:-:S06]  /*4e60*/  HFMA2.MMA R5, R30, R11, R5 ;  /* 0x0000000b1e057235 */ /* 0x000fcc0000000005 */
[----:B------:R-:W-:-:S04]  /*4e70*/  HADD2 R8, R8.H0_H0, R8.H1_H1 ;  /* 0x3000000808087230 */ /* 0x000fc80000000800 */
[----:B------:R-:W-:Y:S01]  /*4e80*/  HADD2 R5, R5.H0_H0, R5.H1_H1 ;  /* 0x3000000505057230 */ /* 0x000fe20000000800 */
[----:B------:R-:W-:-:S04]  /*4e90*/  PRMT R8, R8, 0x5410, R4 ;  /* 0x0000541008087816 */ /* 0x000fc80000000004 */
[----:B------:R-:W-:Y:S01]  /*4ea0*/  PRMT R5, R5, 0x5410, R7 ;  /* 0x0000541005057816 */ /* 0x000fe20000000007 */
[----:B------:R-:W-:-:S05]  /*4eb0*/  HFMA2 R12, R8, R21, R12 ;  /* 0x00000015080c7231 */ /* 0x000fca000000000c */
[----:B------:R-:W-:Y:S01]  /*4ec0*/  HFMA2.MMA R13, R5, R23, R13 ;  /* 0x00000017050d7235 */ /* 0x000fe2000000000d */
[----:B------:R-:W-:Y:S10]  /*4ed0*/  @!P2 BRA `(.L_x_3235) ;  /* 0x0000000000a8a947 */ /* 0x000ff40003800000 */
        /* <DEDUP_REMOVED lines=42> */
.L_x_3235:
[----:B------:R-:W-:Y:S01]  /*5180*/  IADD3 R2, P2, R2, R15, RZ ;  /* 0x0000000f02027210 */ /* 0x000fe20007f5e0ff */
[----:B------:R-:W-:-:S03]  /*5190*/  UIADD3 UR4, UR4, 0x20, URZ ;  /* 0x0000002004047890 */ /* 0x000fc6000fffe03f */
[----:B------:R-:W-:Y:S01]  /*51a0*/  IADD3.X R3, R3, R0, RZ, P2, !PT ;  /* 0x0000000003037210 */ /* 0x000fe200017fe4ff */
[----:B------:R-:W-:Y:S08]  /*51b0*/  @!P0 BRA P3, `(.L_x_3236) ;  /* 0xfffffff000e08947 */ /* 0x000ff0000183ffff */
.L_x_3234:
        /* <DEDUP_REMOVED lines=18> */
.L_x_3240:
[----:B------:R-:W0:Y:S02]  /*52e0*/  LDS R10, [R4] ;  /* 0x00000000040a7984 */ /* 0x000e240000000800 */
[----:B0-----:R-:W-:-:S06]  /*52f0*/  HADD2 R11, R10, R13 ;  /* 0x0000000d0a0b7230 */ /* 0x001fcc0000000000 */
[----:B------:R-:W0:Y:S02]  /*5300*/  ATOMS.CAST.SPIN R11, [R4], R10, R11 ;  /* 0x0000000a040b738d */ /* 0x000e24000180000b */
[----:B0-----:R-:W-:-:S13]  /*5310*/  ISETP.EQ.U32.AND P0, PT, R11, 0x1, PT ;  /* 0x000000010b00780c */ /* 0x001fda0003f02070 */
[----:B------:R-:W-:Y:S05]  /*5320*/  @!P0 BRA `(.L_x_3240) ;  /* 0xfffffffc00ec8947 */ /* 0x000fea000383ffff */
[----:B------:R-:W-:Y:S05]  /*5330*/  BRA `(.L_x_3238) ;  /* 0x00000000000c7947 */ /* 0x000fea0003800000 */
.L_x_3239:
[----:B------:R-:W2:Y:S02]  /*5340*/  LD.E R0, desc[UR8][R2.64] ;  /* 0x0000000802007980 */ /* 0x000ea4000c101900 */
[----:B--2---:R-:W-:-:S05]  /*5350*/  IADD3 R5, R13, R0, RZ ;  /* 0x000000000d057210 */ /* 0x004fca0007ffe0ff */
[----:B------:R0:W-:Y:S02]  /*5360*/  ST.E desc[UR8][R2.64], R5 ;  /* 0x0000000502007985 */ /* 0x0001e4000c101908 */
.L_x_3238:
[----:B------:R-:W-:Y:S05]  /*5370*/  BSYNC B0 ;  /* 0x0000000000007941 */ /* 0x000fea0003800000 */
.L_x_3237:
[----:B------:R1:W-:Y:S01]  /*5380*/  ATOM.E.ADD.F16x2.RN.STRONG.GPU P0, RZ, desc[UR8][R2.64+0x4], R12 ;  /* 0x0000040c02ff79a2 */ /* 0x0003e2000810e1c8 */
[----:B------:R-:W-:Y:S04]  /*5390*/  BSSY B0, `(.L_x_3241) ;  /* 0x000000e000007945 */ /* 0x000fe80003800000 */
[----:B-1----:R-:W-:Y:S05]  /*53a0*/  @P0 BRA `(.L_x_3242) ;  /* 0x0000000000300947 */ /* 0x002fea0003800000 */
[----:B------:R-:W1:Y:S02]  /*53b0*/  QSPC.E.S P0, RZ, [R2+0x4] ;  /* 0x0000040002ff73aa */ /* 0x000e640000000500 */
[----:B-1----:R-:W-:Y:S05]  /*53c0*/  @!P0 BRA `(.L_x_3243) ;  /* 0x00000000001c8947 */ /* 0x002fea0003800000 */
[----:B0-----:R-:W-:-:S07]  /*53d0*/  MOV R2, R2 ;  /* 0x0000000200027202 */ /* 0x001fce0000000f00 */
.L_x_3244:
[----:B------:R-:W0:Y:S02]  /*53e0*/  LDS R4, [R2+0x4] ;  /* 0x0000040002047984 */ /* 0x000e240000000800 */
[----:B0-----:R-:W-:-:S10]  /*53f0*/  HFMA2.MMA R5, R4, 1, 1, R12 ;  /* 0x3c003c0004057835 */ /* 0x001fd4000000000c */
[----:B------:R-:W0:Y:S02]  /*5400*/  ATOMS.CAST.SPIN R5, [R2+0x4], R4, R5 ;  /* 0x000004040205738d */ /* 0x000e240001800005 */
[----:B0-----:R-:W-:-:S13]  /*5410*/  ISETP.EQ.U32.AND P0, PT, R5, 0x1, PT ;  /* 0x000000010500780c */ /* 0x001fda0003f02070 */
[----:B------:R-:W-:Y:S05]  /*5420*/  @!P0 BRA `(.L_x_3244) ;  /* 0xfffffffc00ec8947 */ /* 0x000fea000383ffff */
[----:B------:R-:W-:Y:S05]  /*5430*/  BRA `(.L_x_3242) ;  /* 0x00000000000c7947 */ /* 0x000fea0003800000 */
.L_x_3243:
[----:B------:R-:W0:Y:S02]  /*5440*/  LD.E R0, desc[UR8][R2.64+0x4] ;  /* 0x0000040802007980 */ /* 0x000e24000c101900 */
[----:B0-----:R-:W-:-:S05]  /*5450*/  IADD3 R5, R12, R0, RZ ;  /* 0x000000000c057210 */ /* 0x001fca0007ffe0ff */
[----:B------:R1:W-:Y:S02]  /*5460*/  ST.E desc[UR8][R2.64+0x4], R5 ;  /* 0x0000040502007985 */ /* 0x0003e4000c101908 */
.L_x_3242:
[----:B------:R-:W-:Y:S05]  /*5470*/  BSYNC B0 ;  /* 0x0000000000007941 */ /* 0x000fea0003800000 */
.L_x_3241:
        /* <DEDUP_REMOVED lines=11> */
.L_x_3248:
[----:B------:R-:W0:Y:S02]  /*5530*/  LDS R6, [R4] ;  /* 0x0000000004067984 */ /* 0x000e240000000800 */
[----:B0-----:R-:W-:-:S06]  /*5540*/  HADD2 R7, R6, R19 ;  /* 0x0000001306077230 */ /* 0x001fcc0000000000 */
[----:B------:R-:W0:Y:S02]  /*5550*/  ATOMS.CAST.SPIN R7, [R4], R6, R7 ;  /* 0x000000060407738d */ /* 0x000e240001800007 */
[----:B0-----:R-:W-:-:S13]  /*5560*/  ISETP.EQ.U32.AND P0, PT, R7, 0x1, PT ;  /* 0x000000010700780c */ /* 0x001fda0003f02070 */
[----:B------:R-:W-:Y:S05]  /*5570*/  @!P0 BRA `(.L_x_3248) ;  /* 0xfffffffc00ec8947 */ /* 0x000fea000383ffff */
[----:B------:R-:W-:Y:S05]  /*5580*/  BRA `(.L_x_3246) ;  /* 0x00000000000c7947 */ /* 0x000fea0003800000 */
.L_x_3247:
[----:B------:R-:W2:Y:S02]  /*5590*/  LD.E R0, desc[UR8][R2.64] ;  /* 0x0000000802007980 */ /* 0x000ea4000c101900 */
[----:B--2---:R-:W-:-:S05]  /*55a0*/  IADD3 R5, R19, R0, RZ ;  /* 0x0000000013057210 */ /* 0x004fca0007ffe0ff */
[----:B------:R0:W-:Y:S02]  /*55b0*/  ST.E desc[UR8][R2.64], R5 ;  /* 0x0000000502007985 */ /* 0x0001e4000c101908 */
.L_x_3246:
[----:B------:R-:W-:Y:S05]  /*55c0*/  BSYNC B0 ;  /* 0x0000000000007941 */ /* 0x000fea0003800000 */
.L_x_3245:
[----:B------:R1:W-:Y:S02]  /*55d0*/  ATOM.E.ADD.F16x2.RN.STRONG.GPU P0, RZ, desc[UR8][R2.64+0x4], R18 ;  /* 0x0000041202ff79a2 */ /* 0x0003e4000810e1c8 */
[----:B-1----:R-:W-:Y:S05]  /*55e0*/  @P0 EXIT ;  /* 0x000000000000094d */ /* 0x002fea0003800000 */
[----:B------:R-:W1:Y:S02]  /*55f0*/  QSPC.E.S P0, RZ, [R2+0x4] ;  /* 0x0000040002ff73aa */ /* 0x000e640000000500 */
[----:B-1----:R-:W-:Y:S05]  /*5600*/  @!P0 BRA `(.L_x_3249) ;  /* 0x00000000001c8947 */ /* 0x002fea0003800000 */
[----:B0-----:R-:W-:-:S07]  /*5610*/  MOV R2, R2 ;  /* 0x0000000200027202 */ /* 0x001fce0000000f00 */
.L_x_3250:
[----:B------:R-:W0:Y:S02]  /*5620*/  LDS R4, [R2+0x4] ;  /* 0x0000040002047984 */ /* 0x000e240000000800 */
[----:B0-----:R-:W-:-:S10]  /*5630*/  HFMA2.MMA R5, R4, 1, 1, R18 ;  /* 0x3c003c0004057835 */ /* 0x001fd40000000012 */
[----:B------:R-:W0:Y:S02]  /*5640*/  ATOMS.CAST.SPIN R5, [R2+0x4], R4, R5 ;  /* 0x000004040205738d */ /* 0x000e240001800005 */
[----:B0-----:R-:W-:-:S13]  /*5650*/  ISETP.EQ.U32.AND P0, PT, R5, 0x1, PT ;  /* 0x000000010500780c */ /* 0x001fda0003f02070 */
[----:B------:R-:W-:Y:S05]  /*5660*/  @!P0 BRA `(.L_x_3250) ;  /* 0xfffffffc00ec8947 */ /* 0x000fea000383ffff */
[----:B------:R-:W-:Y:S05]  /*5670*/  EXIT ;  /* 0x000000000000794d */ /* 0x000fea0003800000 */
.L_x_3249:
[----:B------:R-:W0:Y:S02]  /*5680*/  LD.E R0, desc[UR8][R2.64+0x4] ;  /* 0x0000040802007980 */ /* 0x000e24000c101900 */
[----:B0-----:R-:W-:-:S05]  /*5690*/  IADD3 R5, R18, R0, RZ ;  /* 0x0000000012057210 */ /* 0x001fca0007ffe0ff */
[----:B------:R-:W-:Y:S01]  /*56a0*/  ST.E desc[UR8][R2.64+0x4], R5 ;  /* 0x0000040502007985 */ /* 0x000fe2000c101908 */
[----:B------:R-:W-:Y:S05]  /*56b0*/  EXIT ;  /* 0x000000000000794d */ /* 0x000fea0003800000 */
.L_x_3251:
        /* <DEDUP_REMOVED lines=12> */
.L_x_4213:


//--------------------- .text._Z23gemm_half_q_half_kernelILi2ELi172ELb0ELb0ELi32EEvPK6__halfPKjS4_S2_PS0_iiiiPKtS7_iiiiiibS2_i --------------------------
	.section	.text._Z23gemm_half_q_half_kernelILi2ELi172ELb0ELb0ELi32EEvPK6__halfPKjS4_S2_PS0_iiiiPKtS7_iiiiiibS2_i,"ax",@progbits
	.align	128
        .global         _Z23gemm_half_q_half_kernelILi2ELi172ELb0ELb0ELi32EEvPK6__halfPKjS4_S2_PS0_iiiiPKtS7_iiiiiibS2_i
        .type           _Z23gemm_half_q_half_kernelILi2ELi172ELb0ELb0ELi32EEvPK6__halfPKjS4_S2_PS0_iiiiPKtS7_iiiiiibS2_i,@function
        .size           _Z23gemm_half_q_half_kernelILi2ELi172ELb0ELb0ELi32EEvPK6__halfPKjS4_S2_PS0_iiiiPKtS7_iiiiiibS2_i,(.L_x_4214 - _Z23gemm_half_q_half_kernelILi2ELi172ELb0ELb0ELi32EEvPK6__halfPKjS4_S2_PS0_iiiiPKtS7_iiiiiibS2_i)
        .other          _Z23gemm_half_q_half_kernelILi2ELi172ELb0ELb0ELi32EEvPK6__halfPKjS4_S2_PS0_iiiiPKtS7_iiiiiibS2_i,@"STO_CUDA_ENTRY STV_DEFAULT"
_Z23gemm_half_q_half_kernelILi2ELi172ELb0ELb0ELi32EEvPK6__halfPKjS4_S2_PS0_iiiiPKtS7_iiiiiibS2_i:
.text._Z23gemm_half_q_half_kernelILi2ELi172ELb0ELb0ELi32EEvPK6__halfPKjS4_S2_PS0_iiiiPKtS7_iiiiiibS2_i:
        /* <DEDUP_REMOVED lines=37> */
.L_x_3256:
        /* <DEDUP_REMOVED lines=37> */
.L_x_3255:
        /* <DEDUP_REMOVED lines=24> */
.L_x_3257:
        /* <DEDUP_REMOVED lines=14> */
.L_x_3254:
        /* <DEDUP_REMOVED lines=10> */
.L_x_3259:
        /* <DEDUP_REMOVED lines=37> */
.L_x_3258:
        /* <DEDUP_REMOVED lines=24> */
.L_x_3260:
        /* <DEDUP_REMOVED lines=13> */
.L_x_3253:
[----:B------:R-:W-:Y:S05]  /*0c40*/  BSYNC B0 ;  /* 0x0000000000007941 */ /* 0x000fea0003800000 */
.L_x_3252:
        /* <DEDUP_REMOVED lines=17> */
.L_x_3263:
[----:B------:R-:W-:Y:S02]  /*0d60*/  LEA R2, R0, R17, 0x1 ;  /* 0x0000001100027211 */ /* 0x000fe400078e08ff */
[----:B------:R-:W-:Y:S02]  /*0d70*/  IADD3 R17, R17, 0x4, RZ ;  /* 0x0000000411117810 */ /* 0x000fe40007ffe0ff */
[C---:B---3--:R-:W-:Y:S01]  /*0d80*/  IADD3 R4, R2.reuse, 0x1, RZ ;  /* 0x0000000102047810 */ /* 0x048fe20007ffe0ff */
[CCC-:B-12---:R-:W-:Y:S01]  /*0d90*/  IMAD R5, R2.reuse, R6.reuse, R3.reuse ;  /* 0x0000000602057224 */ /* 0x1c6fe200078e0203 */
        /* <DEDUP_REMOVED lines=15> */
.L_x_3262:
[----:B------:R-:W-:-:S04]  /*0e90*/  IADD3 R2, R22, -R17, RZ ;  /* 0x8000001116027210 */ /* 0x000fc80007ffe0ff */
[----:B------:R-:W-:-:S13]  /*0ea0*/  ISETP.GT.AND P2, PT, R2, 0x1, PT ;  /* 0x000000010200780c */ /* 0x000fda0003f44270 */
[----:B------:R-:W-:Y:S05]  /*0eb0*/  @!P2 BRA `(.L_x_3264) ;  /* 0x00000000002ca947 */ /* 0x000fea0003800000 */
[----:B0123--:R-:W0:Y:S01]  /*0ec0*/  LDC.64 R8, c[0x0][0x230] ;  /* 0x00008c00ff087b82 */ /* 0x00fe220000000a00 */
        /* <DEDUP_REMOVED lines=10> */
.L_x_3264:
[----:B------:R-:W-:-:S13]  /*0f70*/  ISETP.LT.OR P0, PT, R17, R22, P0 ;  /* 0x000000161100720c */ /* 0x000fda0000701670 */
[----:B-1234-:R-:W1:Y:S01]  /*0f80*/  @P0 LDC.64 R4, c[0x0][0x230] ;  /* 0x00008c00ff040b82 */ /* 0x01ee620000000a00 */
[----:B------:R-:W-:-:S05]  /*0f90*/  @P0 LEA R0, R0, R17, 0x1 ;  /* 0x0000001100000211 */ /* 0x000fca00078e08ff */
[----:B------:R-:W-:-:S04]  /*0fa0*/  @P0 IMAD R9, R0, R6, R3 ;  /* 0x0000000600090224 */ /* 0x000fc800078e0203 */
[----:B-1----:R-:W-:-:S05]  /*0fb0*/  @P0 IMAD.WIDE R4, R9, 0x2, R4 ;  /* 0x0000000209040825 */ /* 0x002fca00078e0204 */
[----:B------:R3:W-:Y:S02]  /*0fc0*/  @P0 STG.E.64 desc[UR6][R4.64], RZ ;  /* 0x000000ff04000986 */ /* 0x0007e4000c101b06 */
.L_x_3261:
        /* <DEDUP_REMOVED lines=13> */
[----:B01----:R-:W0:Y:S01]  /*10a0*/  LDC.64 R12, c[0x0][0x248] ;  /* 0x00009200ff0c7b82 */ /* 0x003e220000000a00 */
[----:B--23--:R-:W-:-:S07]  /*10b0*/  SHF.L.U32 R5, R7, 0x6, RZ ;  /* 0x0000000607057819 */ /* 0x00cfce00000006ff */
        /* <DEDUP_REMOVED lines=11> */
.L_x_3266:
        /* <DEDUP_REMOVED lines=40> */
.L_x_3265:
[----:B------:R-:W-:Y:S02]  /*13f0*/  SHF.R.S32.HI R0, RZ, 0x1f, R27 ;  /* 0x0000001fff007819 */ /* 0x000fe4000001141b */
[----:B0-----:R-:W-:Y:S02]  /*1400*/  ISETP.GT.AND P6, PT, R26, R31, PT ;  /* 0x0000001f1a00720c */ /* 0x001fe40003fc4270 */
[----:B------:R-:W-:Y:S01]  /*1410*/  LEA.HI R27, R0, R27, RZ, 0x5 ;  /* 0x0000001b001b7211 */ /* 0x000fe200078f28ff */
[----:B------:R-:W-:Y:S01]  /*1420*/  HFMA2.MMA R0, -RZ, RZ, 0, 0 ;  /* 0x00000000ff007435 */ /* 0x000fe200000001ff */
[----:B------:R-:W-:Y:S01]  /*1430*/  MOV R2, RZ ;  /* 0x000000ff00027202 */ /* 0x000fe20000000f00 */
[----:B------:R-:W-:Y:S09]  /*1440*/  @!P5 BRA `(.L_x_3267) ;  /* 0x00000000001cd947 */ /* 0x000ff20003800000 */
[----:B-123--:R-:W0:Y:S02]  /*1450*/  LDC R5, c[0x0][0x25c] ;  /* 0x00009700ff057b82 */ /* 0x00ee240000000800 */
[----:B0-----:R-:W-:-:S04]  /*1460*/  VIMNMX R2, R26, R5, PT ;  /* 0x000000051a027248 */ /* 0x001fc80003fe0100 */
[----:B------:R-:W-:-:S04]  /*1470*/  IADD3 R2, R2, -UR8, RZ ;  /* 0x8000000802027c10 */ /* 0x000fc8000fffe0ff */
[----:B------:R-:W-:-:S04]  /*1480*/  SHF.R.S32.HI R5, RZ, 0x1f, R2 ;  /* 0x0000001fff057819 */ /* 0x000fc80000011402 */
[----:B------:R-:W-:-:S04]  /*1490*/  LEA.HI R5, R5, R2, RZ, 0x5 ;  /* 0x0000000205057211 */ /* 0x000fc800078f28ff */
[----:B------:R-:W-:-:S05]  /*14a0*/  SHF.R.S32.HI R5, RZ, 0x5, R5 ;  /* 0x00000005ff057819 */ /* 0x000fca0000011405 */
[----:B------:R-:W-:-:S07]  /*14b0*/  IMAD R2, R5, 0x6, RZ ;  /* 0x0000000605027824 */ /* 0x000fce00078e02ff */
.L_x_3267:
[----:B------:R-:W-:Y:S05]  /*14c0*/  @!P2 BRA `(.L_x_3268) ;  /* 0x00000000001ca947 */ /* 0x000fea0003800000 */
[----:B-123--:R-:W0:Y:S02]  /*14d0*/  LDC R5, c[0x0][0x260] ;  /* 0x00009800ff057b82 */ /* 0x00ee240000000800 */
[----:B0-----:R-:W-:-:S04]  /*14e0*/  VIMNMX R0, R26, R5, PT ;  /* 0x000000051a007248 */ /* 0x001fc80003fe0100 */
[----:B------:R-:W-:-:S04]  /*14f0*/  IADD3 R0, R0, -R29, RZ ;  /* 0x8000001d00007210 */ /* 0x000fc80007ffe0ff */
[----:B------:R-:W-:-:S04]  /*1500*/  SHF.R.S32.HI R5, RZ, 0x1f, R0 ;  /* 0x0000001fff057819 */ /* 0x000fc80000011400 */
[----:B------:R-:W-:-:S04]  /*1510*/  LEA.HI R5, R5, R0, RZ, 0x5 ;  /* 0x0000000005057211 */ /* 0x000fc800078f28ff */
[----:B------:R-:W-:-:S04]  /*1520*/  SHF.R.S32.HI R5, RZ, 0x5, R5 ;  /* 0x00000005ff057819 */ /* 0x000fc80000011405 */
[----:B------:R-:W-:-:S07]  /*1530*/  LEA R0, R5, R5, 0x2 ;  /* 0x0000000505007211 */ /* 0x000fce00078e10ff */
.L_x_3268:
[----:B-123--:R-:W-:Y:S02]  /*1540*/  CS2R R4, SRZ ;  /* 0x0000000000047805 */ /* 0x00efe4000001ff00 */
        /* <DEDUP_REMOVED lines=9> */
.L_x_3269:
        /* <DEDUP_REMOVED lines=8> */
.L_x_3270:
        /* <DEDUP_REMOVED lines=9> */
.L_x_3271:
        /* <DEDUP_REMOVED lines=32> */
.L_x_3277:
        /* <DEDUP_REMOVED lines=14> */
[----:B------:R-:W-:Y:S02]  /*19d0*/  LOP3.LUT R2, R40, 0xff, RZ, 0xc0, !PT ;  /* 0x000000ff28027812 */ /* 0x000fe400078ec0ff */
[----:B---3--:R-:W-:Y:S01]  /*19e0*/  LOP3.LUT R4, R37, 0xff, RZ, 0xc0, !PT ;  /* 0x000000ff25047812 */ /* 0x008fe200078ec0ff */
[----:B------:R-:W-:Y:S01]  /*19f0*/  I2F.F16 R72, R32 ;  /* 0x0000002000487306 */ /* 0x000fe20000200c00 */
[----:B------:R-:W-:Y:S02]  /*1a00*/  IADD3 R2, R2, -0x80, RZ ;  /* 0xffffff8002027810 */ /* 0x000fe40007ffe0ff */
        /* <DEDUP_REMOVED lines=8> */
[----:B------:R2:W-:Y:S01]  /*1a90*/  I2F.F16 R71, R5 ;  /* 0x0000000500477306 */ /* 0x0005e20000200c00 */
[----:B-1----:R-:W-:Y:S02]  /*1aa0*/  SHF.R.U32.HI R2, RZ, 0x8, R40 ;  /* 0x00000008ff027819 */ /* 0x002fe40000011628 */
[----:B------:R-:W-:Y:S02]  /*1ab0*/  IADD3 R3, R3, -0x80, RZ ;  /* 0xffffff8003037810 */ /* 0x000fe40007ffe0ff */
[----:B------:R-:W-:-:S02]  /*1ac0*/  LOP3.LUT R2, R2, 0xff, RZ, 0xc0, !PT ;  /* 0x000000ff02027812 */ /* 0x000fc400078ec0ff */
[----:B------:R-:W-:Y:S01]  /*1ad0*/  LEA.HI R56, R40, 0xffffff80, RZ, 0x8 ;  /* 0xffffff8028387811 */ /* 0x000fe200078f40ff */
[----:B------:R1:W3:Y:S01]  /*1ae0*/  I2F.F16 R57, R3 ;  /* 0x0000000300397306 */ /* 0x0002e20000200c00 */
[----:B------:R-:W-:Y:S02]  /*1af0*/  IADD3 R4, R2, -0x80, RZ ;  /* 0xffffff8002047810 */ /* 0x000fe40007ffe0ff */
[----:B------:R-:W-:Y:S02]  /*1b00*/  SHF.R.U32.HI R2, RZ, 0x8, R41 ;  /* 0x00000008ff027819 */ /* 0x000fe40000011629 */
[C---:B------:R-:W-:Y:S02]  /*1b10*/  LEA.HI R55, R41.reuse, 0xffffff80, RZ, 0x8 ;  /* 0xffffff8029377811 */ /* 0x040fe400078f40ff */
[----:B--2---:R-:W-:Y:S01]  /*1b20*/  LOP3.LUT R5, R2, 0xff, RZ, 0xc0, !PT ;  /* 0x000000ff02057812 */ /* 0x004fe200078ec0ff */
[----:B------:R2:W-:Y:S01]  /*1b30*/  I2F.F16 R66, R4 ;  /* 0x0000000400427306 */ /* 0x0005e20000200c00 */
[----:B-1----:R-:W1:Y:S01]  /*1b40*/  LDS.64 R2, [UR4] ;  /* 0x00000004ff027984 */ /* 0x002e620008000a00 */
[----:B------:R-:W-:-:S02]  /*1b50*/  LOP3.LUT R0, R41, 0xff, RZ, 0xc0, !PT ;  /* 0x000000ff29007812 */ /* 0x000fc400078ec0ff */
[----:B------:R-:W-:Y:S02]  /*1b60*/  SHF.R.U32.HI R40, RZ, 0x10, R40 ;  /* 0x00000010ff287819 */ /* 0x000fe40000011628 */
[----:B------:R-:W-:Y:S01]  /*1b70*/  SHF.R.U32.HI R41, RZ, 0x10, R41 ;  /* 0x00000010ff297819 */ /* 0x000fe20000011629 */
[----:B---3--:R-:W-:Y:S01]  /*1b80*/  HADD2.F32 R57, -RZ, R57.H0_H0 ;  /* 0x20000039ff397230 */ /* 0x008fe20000004100 */
[----:B------:R-:W-:Y:S01]  /*1b90*/  SHF.R.U32.HI R32, RZ, 0x8, R42 ;  /* 0x00000008ff207819 */ /* 0x000fe2000001162a */
[----:B------:R-:W3:Y:S01]  /*1ba0*/  I2F.F16 R56, R56 ;  /* 0x0000003800387306 */ /* 0x000ee20000200c00 */
[----:B--2---:R-:W-:Y:S02]  /*1bb0*/  SHF.R.U32.HI R4, RZ, 0x8, R43 ;  /* 0x00000008ff047819 */ /* 0x004fe4000001162b */
[----:B------:R-:W-:Y:S02]  /*1bc0*/  LOP3.LUT R40, R40, 0xff, RZ, 0xc0, !PT ;  /* 0x000000ff28287812 */ /* 0x000fe400078ec0ff */
[----:B------:R-:W-:-:S02]  /*1bd0*/  LOP3.LUT R41, R41, 0xff, RZ, 0xc0, !PT ;  /* 0x000000ff29297812 */ /* 0x000fc400078ec0ff */
[----:B------:R-:W-:Y:S01]  /*1be0*/  LOP3.LUT R32, R32, 0xff, RZ, 0xc0, !PT ;  /* 0x000000ff20207812 */ /* 0x000fe200078ec0ff */
[----:B------:R-:W2:Y:S01]  /*1bf0*/  I2F.F16 R55, R55 ;  /* 0x0000003700377306 */ /* 0x000ea20000200c00 */
[----:B------:R-:W-:Y:S02]  /*1c00*/  LOP3.LUT R4, R4, 0xff, RZ, 0xc0, !PT ;  /* 0x000000ff04047812 */ /* 0x000fe400078ec0ff */
[----:B------:R-:W-:Y:S02]  /*1c10*/  IADD3 R40, R40, -0x80, RZ ;  /* 0xffffff8028287810 */ /* 0x000fe40007ffe0ff */
[----:B------:R-:W-:Y:S02]  /*1c20*/  IADD3 R41, R41, -0x80, RZ ;  /* 0xffffff8029297810 */ /* 0x000fe40007ffe0ff */
[----:B------:R-:W-:Y:S01]  /*1c30*/  IADD3 R32, R32, -0x80, RZ ;  /* 0xffffff8020207810 */ /* 0x000fe20007ffe0ff */
[----:B------:R-:W-:Y:S01]  /*1c40*/  I2F.F16 R62, R40 ;  /* 0x00000028003e7306 */ /* 0x000fe20000200c00 */
[----:B------:R-:W-:Y:S01]  /*1c50*/  IADD3 R33, R4, -0x80, RZ ;  /* 0xffffff8004217810 */ /* 0x000fe20007ffe0ff */
[----:B---3--:R-:W-:Y:S01]  /*1c60*/  HADD2.F32 R56, -RZ, R56.H0_H0 ;  /* 0x20000038ff387230 */ /* 0x008fe20000004100 */
[----:B------:R-:W-:-:S02]  /*1c70*/  IADD3 R0, R0, -0x80, RZ ;  /* 0xffffff8000007810 */ /* 0x000fc40007ffe0ff */
[----:B------:R-:W-:Y:S02]  /*1c80*/  LEA.HI R54, R42, 0xffffff80, RZ, 0x8 ;  /* 0xffffff802a367811 */ /* 0x000fe400078f40ff */
[----:B------:R-:W-:Y:S01]  /*1c90*/  LEA.HI R53, R43, 0xffffff80, RZ, 0x8 ;  /* 0xffffff802b357811 */ /* 0x000fe200078f40ff */
[----:B------:R-:W-:Y:S01]  /*1ca0*/  I2F.F16 R75, R41 ;  /* 0x00000029004b7306 */ /* 0x000fe20000200c00 */
[----:B------:R-:W-:Y:S01]  /*1cb0*/  SHF.R.U32.HI R42, RZ, 0x10, R42 ;  /* 0x00000010ff2a7819 */ /* 0x000fe2000001162a */
[----:B--2---:R-:W-:Y:S01]  /*1cc0*/  HADD2.F32 R55, -RZ, R55.H0_H0 ;  /* 0x20000037ff377230 */ /* 0x004fe20000004100 */
[----:B------:R-:W-:Y:S02]  /*1cd0*/  IADD3 R5, R5, -0x80, RZ ;  /* 0xffffff8005057810 */ /* 0x000fe40007ffe0ff */
[----:B------:R-:W-:Y:S02]  /*1ce0*/  SHF.R.U32.HI R43, RZ, 0x10, R43 ;  /* 0x00000010ff2b7819 */ /* 0x000fe4000001162b */
[----:B------:R-:W-:Y:S01]  /*1cf0*/  SHF.R.U32.HI R4, RZ, 0x8, R36 ;  /* 0x00000008ff047819 */ /* 0x000fe20000011624 */
[----:B------:R-:W2:Y:S01]  /*1d00*/  I2F.F16 R40, R32 ;  /* 0x0000002000287306 */ /* 0x000ea20000200c00 */
[----:B------:R-:W-:Y:S01]  /*1d10*/  LOP3.LUT R42, R42, 0xff, RZ, 0xc0, !PT ;  /* 0x000000ff2a2a7812 */ /* 0x000fe200078ec0ff */
[----:B-1----:R-:W-:Y:S01]  /*1d20*/  HADD2.F32 R63, -RZ, R2.H1_H1 ;  /* 0x30000002ff3f7230 */ /* 0x002fe20000004100 */
[----:B------:R-:W-:Y:S01]  /*1d30*/  LOP3.LUT R43, R43, 0xff, RZ, 0xc0, !PT ;  /* 0x000000ff2b2b7812 */ /* 0x000fe200078ec0ff */
[--C-:B------:R-:W-:Y:S01]  /*1d40*/  HADD2.F32 R67, -RZ, R3.reuse.H0_H0 ;  /* 0x20000003ff437230 */ /* 0x100fe20000004100 */
[----:B------:R-:W-:Y:S01]  /*1d50*/  LOP3.LUT R4, R4, 0xff, RZ, 0xc0, !PT ;  /* 0x000000ff04047812 */ /* 0x000fe200078ec0ff */
[----:B------:R-:W-:Y:S01]  /*1d60*/  HADD2.F32 R69, -RZ, R3.H1_H1 ;  /* 0x30000003ff457230 */ /* 0x000fe20000004100 */
[----:B------:R-:W-:Y:S01]  /*1d70*/  IADD3 R42, R42, -0x80, RZ ;  /* 0xffffff802a2a7810 */ /* 0x000fe20007ffe0ff */
[----:B------:R1:W3:Y:S01]  /*1d80*/  I2F.F16 R41, R33 ;  /* 0x0000002100297306 */ /* 0x0002e20000200c00 */
[----:B------:R-:W-:Y:S01]  /*1d90*/  IADD3 R43, R43, -0x80, RZ ;  /* 0xffffff802b2b7810 */ /* 0x000fe20007ffe0ff */
[----:B------:R-:W-:Y:S01]  /*1da0*/  HADD2.F32 R3, -RZ, R65.H0_H0 ;  /* 0x20000041ff037230 */ /* 0x000fe20000004100 */
[----:B------:R-:W-:-:S02]  /*1db0*/  LEA.HI R51, R36, 0xffffff80, RZ, 0x8 ;  /* 0xffffff8024337811 */ /* 0x000fc400078f40ff */
[----:B------:R-:W-:Y:S02]  /*1dc0*/  LEA.HI R52, R37, 0xffffff80, RZ, 0x8 ;  /* 0xffffff8025347811 */ /* 0x000fe400078f40ff */
[----:B------:R-:W-:Y:S01]  /*1dd0*/  SHF.R.U32.HI R36, RZ, 0x10, R36 ;  /* 0x00000010ff247819 */ /* 0x000fe20000011624 */
[----:B------:R-:W4:Y:S01]  /*1de0*/  I2F.F16 R0, R0 ;  /* 0x0000000000007306 */ /* 0x000f220000200c00 */
[----:B-1----:R-:W1:Y:S01]  /*1df0*/  LDS.64 R32, [UR4+0x8] ;  /* 0x00000804ff207984 */ /* 0x002e620008000a00 */
[----:B------:R-:W-:Y:S01]  /*1e00*/  IADD3 R4, R4, -0x80, RZ ;  /* 0xffffff8004047810 */ /* 0x000fe20007ffe0ff */
[----:B--2---:R-:W-:Y:S01]  /*1e10*/  HADD2.F32 R40, -RZ, R40.H0_H0 ;  /* 0x20000028ff287230 */ /* 0x004fe20000004100 */
[----:B------:R-:W-:Y:S02]  /*1e20*/  LOP3.LUT R36, R36, 0xff, RZ, 0xc0, !PT ;  /* 0x000000ff24247812 */ /* 0x000fe400078ec0ff */
[----:B------:R-:W-:Y:S01]  /*1e30*/  LEA.HI R50, R38, 0xffffff80, RZ, 0x8 ;  /* 0xffffff8026327811 */ /* 0x000fe200078f40ff */
[----:B---3--:R-:W-:Y:S01]  /*1e40*/  HADD2.F32 R41, -RZ, R41.H0_H0 ;  /* 0x20000029ff297230 */ /* 0x008fe20000004100 */
[----:B------:R2:W3:Y:S01]  /*1e50*/  I2F.F16 R70, R5 ;  /* 0x0000000500467306 */ /* 0x0004e20000200c00 */
[----:B------:R-:W-:Y:S01]  /*1e60*/  IADD3 R61, R36, -0x80, RZ ;  /* 0xffffff80243d7810 */ /* 0x000fe20007ffe0ff */
[----:B------:R-:W-:Y:S01]  /*1e70*/  HADD2.F32 R36, -RZ, R66.H0_H0 ;  /* 0x20000042ff247230 */ /* 0x000fe20000004100 */
[----:B------:R-:W-:Y:S01]  /*1e80*/  LEA.HI R49, R39, 0xffffff80, RZ, 0x8 ;  /* 0xffffff8027317811 */ /* 0x000fe200078f40ff */
[----:B----4-:R-:W-:-:S04]  /*1e90*/  HADD2.F32 R0, -RZ, R0.H0_H0 ;  /* 0x20000000ff007230 */ /* 0x010fc80000004100 */
[----:B------:R4:W-:Y:S01]  /*1ea0*/  I2F.F16 R76, R42 ;  /* 0x0000002a004c7306 */ /* 0x0009e20000200c00 */
[----:B--2---:R-:W-:Y:S01]  /*1eb0*/  HADD2.F32 R5, -RZ, R2.H0_H0 ;  /* 0x20000002ff057230 */ /* 0x004fe20000004100 */
[--C-:B------:R-:W-:Y:S02]  /*1ec0*/  SHF.R.U32.HI R2, RZ, 0x8, R37.reuse ;  /* 0x00000008ff027819 */ /* 0x100fe40000011625 */
[----:B------:R-:W-:Y:S02]  /*1ed0*/  SHF.R.U32.HI R37, RZ, 0x10, R37 ;  /* 0x00000010ff257819 */ /* 0x000fe40000011625 */
[----:B------:R-:W-:Y:S01]  /*1ee0*/  LOP3.LUT R2, R2, 0xff, RZ, 0xc0, !PT ;  /* 0x000000ff02027812 */ /* 0x000fe200078ec0ff */
[----:B------:R-:W-:Y:S01]  /*1ef0*/  FFMA.FTZ R65, R3, R5, RZ ;  /* 0x0000000503417223 */ /* 0x000fe200000100ff */
[----:B------:R2:W0:Y:S01]  /*1f00*/  I2F.F16 R78, R43 ;  /* 0x0000002b004e7306 */ /* 0x0004220000200c00 */
[----:B------:R-:W-:Y:S01]  /*1f10*/  LOP3.LUT R37, R37, 0xff, RZ, 0xc0, !PT ;  /* 0x000000ff25257812 */ /* 0x000fe200078ec0ff */
[----:B------:R-:W-:Y:S01]  /*1f20*/  FFMA.FTZ R66, R5, R0, RZ ;  /* 0x0000000005427223 */ /* 0x000fe200000100ff */
[----:B----4-:R-:W-:Y:S01]  /*1f30*/  IADD3 R42, R2, -0x80, RZ ;  /* 0xffffff80022a7810 */ /* 0x010fe20007ffe0ff */
[----:B------:R-:W-:Y:S01]  /*1f40*/  HADD2.F32 R2, -RZ, R72.H0_H0 ;  /* 0x20000048ff027230 */ /* 0x000fe20000004100 */
[----:B------:R-:W-:Y:S01]  /*1f50*/  IADD3 R68, R37, -0x80, RZ ;  /* 0xffffff8025447810 */ /* 0x000fe20007ffe0ff */
[----:B---3--:R-:W-:-:S02]  /*1f60*/  HADD2.F32 R37, -RZ, R70.H0_H0 ;  /* 0x20000046ff257230 */ /* 0x008fc40000004100 */
[----:B------:R-:W-:Y:S01]  /*1f70*/  FFMA.FTZ R70, R36, R63, R65 ;  /* 0x0000003f24467223 */ /* 0x000fe20000010041 */
[----:B------:R3:W-:Y:S01]  /*1f80*/  I2F.F16 R64, R4 ;  /* 0x0000000400407306 */ /* 0x0007e20000200c00 */
[----:B--2---:R-:W-:Y:S01]  /*1f90*/  SHF.R.U32.HI R43, RZ, 0x8, R38 ;  /* 0x00000008ff2b7819 */ /* 0x004fe20000011626 */
[----:B------:R-:W-:Y:S01]  /*1fa0*/  FFMA.FTZ R74, R5, R2, RZ ;  /* 0x00000002054a7223 */ /* 0x000fe200000100ff */
[----:B------:R-:W-:Y:S01]  /*1fb0*/  FFMA.FTZ R72, R63, R37, R66 ;  /* 0x000000253f487223 */ /* 0x000fe20000010042 */
[----:B------:R-:W-:Y:S01]  /*1fc0*/  SHF.R.U32.HI R65, RZ, 0x10, R38 ;  /* 0x00000010ff417819 */ /* 0x000fe20000011626 */
[----:B------:R-:W-:Y:S01]  /*1fd0*/  HADD2.F32 R38, -RZ, R75.H0_H0 ;  /* 0x2000004bff267230 */ /* 0x000fe20000004100 */
[----:B------:R-:W-:Y:S01]  /*1fe0*/  LOP3.LUT R43, R43, 0xff, RZ, 0xc0, !PT ;  /* 0x000000ff2b2b7812 */ /* 0x000fe200078ec0ff */
[----:B------:R-:W-:Y:S01]  /*1ff0*/  FFMA.FTZ R74, R63, R41, R74 ;  /* 0x000000293f4a7223 */ /* 0x000fe2000001004a */
[----:B------:R-:W2:Y:S01]  /*2000*/  I2F.F16 R54, R54 ;  /* 0x0000003600367306 */ /* 0x000ea20000200c00 */
[----:B---3--:R-:W-:-:S02]  /*2010*/  HADD2.F32 R4, -RZ, R71.H0_H0 ;  /* 0x20000047ff047230 */ /* 0x008fc40000004100 */
[----:B------:R-:W-:Y:S01]  /*2020*/  FFMA.FTZ R72, R67, R38, R72 ;  /* 0x0000002643487223 */ /* 0x000fe20000010048 */
[----:B------:R-:W-:Y:S02]  /*2030*/  LOP3.LUT R65, R65, 0xff, RZ, 0xc0, !PT ;  /* 0x000000ff41417812 */ /* 0x000fe400078ec0ff */
[----:B------:R-:W-:Y:S01]  /*2040*/  FFMA.FTZ R71, R5, R4, RZ ;  /* 0x0000000405477223 */ /* 0x000fe200000100ff */
[--C-:B------:R-:W-:Y:S01]  /*2050*/  SHF.R.U32.HI R5, RZ, 0x8, R39.reuse ;  /* 0x00000008ff057819 */ /* 0x100fe20000011627 */
[----:B------:R-:W3:Y:S01]  /*2060*/  I2F.F16 R53, R53 ;  /* 0x0000003500357306 */ /* 0x000ee20000200c00 */
[----:B------:R-:W-:Y:S01]  /*2070*/  SHF.R.U32.HI R39, RZ, 0x10, R39 ;  /* 0x00000010ff277819 */ /* 0x000fe20000011627 */
[----:B------:R-:W-:Y:S01]  /*2080*/  FFMA.FTZ R73, R63, R40, R71 ;  /* 0x000000283f497223 */ /* 0x000fe20000010047 */
[----:B------:R-:W-:Y:S01]  /*2090*/  LOP3.LUT R66, R5, 0xff, RZ, 0xc0, !PT ;  /* 0x000000ff05427812 */ /* 0x000fe200078ec0ff */
[----:B------:R-:W-:Y:S01]  /*20a0*/  HADD2.F32 R5, -RZ, R62.H0_H0 ;  /* 0x2000003eff057230 */ /* 0x000fe20000004100 */
[----:B------:R-:W-:Y:S01]  /*20b0*/  IADD3 R63, R43, -0x80, RZ ;  /* 0xffffff802b3f7810 */ /* 0x000fe20007ffe0ff */
[----:B0-----:R-:W-:Y:S01]  /*20c0*/  HADD2.F32 R43, -RZ, R78.H0_H0 ;  /* 0x2000004eff2b7230 */ /* 0x001fe20000004100 */
[----:B------:R-:W-:Y:S01]  /*20d0*/  IADD3 R66, R66, -0x80, RZ ;  /* 0xffffff8042427810 */ /* 0x000fe20007ffe0ff */
[----:B------:R0:W-:Y:S01]  /*20e0*/  I2F.F16 R77, R42 ;  /* 0x0000002a004d7306 */ /* 0x0001e20000200c00 */
[----:B--2---:R-:W-:-:S02]  /*20f0*/  HADD2.F32 R54, -RZ, R54.H0_H0 ;  /* 0x20000036ff367230 */ /* 0x004fc40000004100 */
[----:B------:R-:W-:Y:S01]  /*2100*/  FFMA.FTZ R71, R5, R67, R70 ;  /* 0x0000004305477223 */ /* 0x000fe20000010046 */
[----:B------:R-:W-:Y:S01]  /*2110*/  FFMA.FTZ R62, R67, R43, R74 ;  /* 0x0000002b433e7223 */ /* 0x000fe2000001004a */
[----:B------:R-:W-:Y:S01]  /*2120*/  LOP3.LUT R39, R39, 0xff, RZ, 0xc0, !PT ;  /* 0x000000ff27277812 */ /* 0x000fe200078ec0ff */
[----:B------:R-:W-:Y:S01]  /*2130*/  FFMA.FTZ R74, R69, R55, R72 ;  /* 0x00000037454a7223 */ /* 0x000fe20000010048 */
[----:B------:R-:W-:Y:S01]  /*2140*/  FFMA.FTZ R70, R56, R69, R71 ;  /* 0x0000004538467223 */ /* 0x000fe20000010047 */
[----:B---3--:R-:W-:Y:S01]  /*2150*/  HADD2.F32 R53, -RZ, R53.H0_H0 ;  /* 0x20000035ff357230 */ /* 0x008fe20000004100 */
[----:B------:R-:W2:Y:S01]  /*2160*/  I2F.F16 R58, R58 ;  /* 0x0000003a003a7306 */ /* 0x000ea20000200c00 */
[----:B0-----:R-:W-:Y:S01]  /*2170*/  HADD2.F32 R42, -RZ, R76.H0_H0 ;  /* 0x2000004cff2a7230 */ /* 0x001fe20000004100 */
[----:B------:R-:W-:Y:S01]  /*2180*/  IADD3 R65, R65, -0x80, RZ ;  /* 0xffffff8041417810 */ /* 0x000fe20007ffe0ff */
[--C-:B-1----:R-:W-:Y:S02]  /*2190*/  HADD2.F32 R72, -RZ, R33.reuse.H0_H0 ;  /* 0x20000021ff487230 */ /* 0x102fe40000004100 */
[----:B------:R-:W-:-:S02]  /*21a0*/  HADD2.F32 R71, -RZ, R33.H1_H1 ;  /* 0x30000021ff477230 */ /* 0x000fc40000004100 */
[----:B------:R-:W-:Y:S01]  /*21b0*/  FFMA.FTZ R73, R67, R42, R73 ;  /* 0x0000002a43497223 */ /* 0x000fe20000010049 */
[----:B------:R-:W-:Y:S01]  /*21c0*/  HADD2.F32 R67, -RZ, R32.H0_H0 ;  /* 0x20000020ff437230 */ /* 0x000fe20000004100 */
[----:B------:R-:W0:Y:S01]  /*21d0*/  I2F.F16 R59, R59 ;  /* 0x0000003b003b7306 */ /* 0x000e220000200c00 */
[----:B------:R-:W-:Y:S02]  /*21e0*/  HADD2.F32 R64, -RZ, R64.H0_H0 ;  /* 0x20000040ff407230 */ /* 0x000fe40000004100 */
[C---:B------:R-:W-:Y:S01]  /*21f0*/  FFMA.FTZ R76, R69.reuse, R54, R73 ;  /* 0x00000036454c7223 */ /* 0x040fe20000010049 */
[----:B------:R-:W-:Y:S01]  /*2200*/  FFMA.FTZ R73, R69, R53, R62 ;  /* 0x0000003545497223 */ /* 0x000fe2000001003e */
[----:B------:R-:W-:Y:S01]  /*2210*/  HADD2.F32 R69, -RZ, R32.H1_H1 ;  /* 0x30000020ff457230 */ /* 0x000fe20000004100 */
[----:B------:R-:W-:Y:S01]  /*2220*/  IADD3 R32, R39, -0x80, RZ ;  /* 0xffffff8027207810 */ /* 0x000fe20007ffe0ff */
[----:B------:R-:W-:Y:S01]  /*2230*/  FFMA.FTZ R33, R57, R67, R70 ;  /* 0x0000004339217223 */ /* 0x000fe20000010046 */
[----:B--2---:R-:W-:Y:S01]  /*2240*/  HADD2.F32 R58, -RZ, R58.H0_H0 ;  /* 0x2000003aff3a7230 */ /* 0x004fe20000004100 */
[----:B------:R-:W1:Y:S02]  /*2250*/  I2F.F16 R60, R60 ;  /* 0x0000003c003c7306 */ /* 0x000e640000200c00 */
[----:B------:R-:W-:-:S02]  /*2260*/  FFMA.FTZ R70, R64, R69, R33 ;  /* 0x0000004540467223 */ /* 0x000fc40000010021 */
[----:B------:R-:W-:Y:S01]  /*2270*/  FFMA.FTZ R74, R67, R58, R74 ;  /* 0x0000003a434a7223 */ /* 0x000fe2000001004a */
[----:B0-----:R-:W-:-:S03]  /*2280*/  HADD2.F32 R59, -RZ, R59.H0_H0 ;  /* 0x2000003bff3b7230 */ /* 0x001fc60000004100 */
[----:B------:R0:W2:Y:S01]  /*2290*/  I2F.F16 R75, R63 ;  /* 0x0000003f004b7306 */ /* 0x0000a20000200c00 */
[----:B-1----:R-:W-:-:S07]  /*22a0*/  HADD2.F32 R60, -RZ, R60.H0_H0 ;  /* 0x2000003cff3c7230 */ /* 0x002fce0000004100 */
[----:B------:R-:W1:Y:S01]  /*22b0*/  I2F.F16 R66, R66 ;  /* 0x0000004200427306 */ /* 0x000e620000200c00 */
[----:B0-----:R-:W-:Y:S02]  /*22c0*/  HADD2.F32 R63, -RZ, R77.H0_H0 ;  /* 0x2000004dff3f7230 */ /* 0x001fe40000004100 */
[----:B--2---:R-:W-:-:S05]  /*22d0*/  HADD2.F32 R62, -RZ, R75.H0_H0 ;  /* 0x2000004bff3e7230 */ /* 0x004fca0000004100 */
[----:B------:R-:W-:Y:S01]  /*22e0*/  I2F.F16 R61, R61 ;  /* 0x0000003d003d7306 */ /* 0x000fe20000200c00 */
[----:B-1----:R-:W-:-:S07]  /*22f0*/  HADD2.F32 R39, -RZ, R66.H0_H0 ;  /* 0x20000042ff277230 */ /* 0x002fce0000004100 */
[----:B------:R-:W0:Y:S01]  /*2300*/  I2F.F16 R68, R68 ;  /* 0x0000004400447306 */ /* 0x000e220000200c00 */
[----:B------:R-:W-:Y:S01]  /*2310*/  FFMA.FTZ R66, R67, R60, R73 ;  /* 0x0000003c43427223 */ /* 0x000fe20000010049 */
[----:B------:R-:W-:-:S06]  /*2320*/  FFMA.FTZ R73, R69, R63, R74 ;  /* 0x0000003f45497223 */ /* 0x000fcc000001004a */
[----:B------:R1:W2:Y:S01]  /*2330*/  I2F.F16 R78, R65 ;  /* 0x00000041004e7306 */ /* 0x0002a20000200c00 */
[----:B0-----:R-:W-:-:S07]  /*2340*/  HADD2.F32 R68, -RZ, R68.H0_H0 ;  /* 0x20000044ff447230 */ /* 0x001fce0000004100 */
[----:B------:R-:W0:Y:S01]  /*2350*/  I2F.F16 R32, R32 ;  /* 0x0000002000207306 */ /* 0x000e220000200c00 */
[----:B-1----:R-:W-:Y:S01]  /*2360*/  FFMA.FTZ R65, R67, R59, R76 ;  /* 0x0000003b43417223 */ /* 0x002fe2000001004c */
[----:B------:R-:W-:-:S03]  /*2370*/  FFMA.FTZ R76, R69, R39, R66 ;  /* 0x00000027454c7223 */ /* 0x000fc60000010042 */
[----:B------:R-:W-:Y:S01]  /*2380*/  FFMA.FTZ R74, R69, R62, R65 ;  /* 0x0000003e454a7223 */ /* 0x000fe20000010041 */
[----:B------:R-:W-:Y:S02]  /*2390*/  HADD2.F32 R69, -RZ, R61.H0_H0 ;  /* 0x2000003dff457230 */ /* 0x000fe40000004100 */
[----:B------:R-:W1:Y:S01]  /*23a0*/  I2F.F16 R51, R51 ;  /* 0x0000003300337306 */ /* 0x000e620000200c00 */
[----:B--2---:R-:W-:Y:S02]  /*23b0*/  HADD2.F32 R67, -RZ, R78.H0_H0 ;  /* 0x2000004eff437230 */ /* 0x004fe40000004100 */
[----:B------:R-:W-:Y:S01]  /*23c0*/  FFMA.FTZ R33, R69, R72, R70 ;  /* 0x0000004845217223 */ /* 0x000fe20000010046 */
[----:B0-----:R-:W-:-:S04]  /*23d0*/  HADD2.F32 R61, -RZ, R32.H0_H0 ;  /* 0x20000020ff3d7230 */ /* 0x001fc80000004100 */
[----:B------:R-:W0:Y:S01]  /*23e0*/  I2F.F16 R52, R52 ;  /* 0x0000003400347306 */ /* 0x000e220000200c00 */
[C---:B------:R-:W-:Y:S01]  /*23f0*/  FFMA.FTZ R32, R72.reuse, R68, R73 ;  /* 0x0000004448207223 */ /* 0x040fe20000010049 */
[----:B------:R-:W-:Y:S01]  /*2400*/  FFMA.FTZ R76, R72, R61, R76 ;  /* 0x0000003d484c7223 */ /* 0x000fe2000001004c */
[----:B-1----:R-:W-:-:S05]  /*2410*/  HADD2.F32 R66, -RZ, R51.H0_H0 ;  /* 0x20000033ff427230 */ /* 0x002fca0000004100 */
        /* <DEDUP_REMOVED lines=77> */
.L_x_3273:
        /* <DEDUP_REMOVED lines=17> */
[----:B------:R1:W3:Y:S01]  /*2a00*/  I2F.F16 R53, R0 ;  /* 0x0000000000357306 */ /* 0x0002e20000200c00 */
        /* <DEDUP_REMOVED lines=10> */
[----:B----4-:R-:W4:Y:S01]  /*2ab0*/  LDS.64 R2, [UR4+0x10] ;  /* 0x00001004ff027984 */ /* 0x010f220008000a00 */
[----:B------:R-:W-:Y:S02]  /*2ac0*/  IADD3 R0, R0, -0x80, RZ ;  /* 0xffffff8000007810 */ /* 0x000fe40007ffe0ff */
[----:B------:R-:W-:Y:S02]  /*2ad0*/  LOP3.LUT R29, R29, 0xff, RZ, 0xc0, !PT ;  /* 0x000000ff1d1d7812 */ /* 0x000fe400078ec0ff */
[----:B------:R-:W-:-:S02]  /*2ae0*/  LOP3.LUT R5, R5, 0xff, RZ, 0xc0, !PT ;  /* 0x000000ff05057812 */ /* 0x000fc400078ec0ff */
[----:B------:R0:W-:Y:S01]  /*2af0*/  I2F.F16 R51, R28 ;  /* 0x0000001c00337306 */ /* 0x0001e20000200c00 */
[--C-:B-1----:R-:W-:Y:S02]  /*2b00*/  SHF.R.U32.HI R4, RZ, 0x8, R30.reuse ;  /* 0x00000008ff047819 */ /* 0x102fe4000001161e */
[----:B------:R-:W-:Y:S02]  /*2b10*/  IADD3 R29, R29, -0x80, RZ ;  /* 0xffffff801d1d7810 */ /* 0x000fe40007ffe0ff */
[----:B------:R-:W-:Y:S02]  /*2b20*/  LEA.HI R43, R30, 0xffffff80, RZ, 0x8 ;  /* 0xffffff801e2b7811 */ /* 0x000fe400078f40ff */
[----:B------:R-:W-:Y:S01]  /*2b30*/  LOP3.LUT R4, R4, 0xff, RZ, 0xc0, !PT ;  /* 0x000000ff04047812 */ /* 0x000fe200078ec0ff */
[----:B------:R-:W1:Y:S01]  /*2b40*/  I2F.F16 R63, R0 ;  /* 0x00000000003f7306 */ /* 0x000e620000200c00 */
[----:B0-----:R-:W-:Y:S02]  /*2b50*/  IADD3 R28, R5, -0x80, RZ ;  /* 0xffffff80051c7810 */ /* 0x001fe40007ffe0ff */
[----:B------:R-:W-:-:S02]  /*2b60*/  SHF.R.U32.HI R30, RZ, 0x10, R30 ;  /* 0x00000010ff1e7819 */ /* 0x000fc4000001161e */
[----:B------:R-:W-:Y:S02]  /*2b70*/  IADD3 R4, R4, -0x80, RZ ;  /* 0xffffff8004047810 */ /* 0x000fe40007ffe0ff */
[----:B------:R-:W-:Y:S01]  /*2b80*/  LEA.HI R42, R31, 0xffffff80, RZ, 0x8 ;  /* 0xffffff801f2a7811 */ /* 0x000fe200078f40ff */
[----:B------:R-:W-:Y:S01]  /*2b90*/  I2F.F16 R71, R29 ;  /* 0x0000001d00477306 */ /* 0x000fe20000200c00 */
[----:B------:R-:W-:Y:S02]  /*2ba0*/  LOP3.LUT R30, R30, 0xff, RZ, 0xc0, !PT ;  /* 0x000000ff1e1e7812 */ /* 0x000fe400078ec0ff */
[----:B------:R-:W-:Y:S02]  /*2bb0*/  SHF.R.U32.HI R31, RZ, 0x10, R31 ;  /* 0x00000010ff1f7819 */ /* 0x000fe4000001161f */
[----:B------:R-:W-:Y:S02]  /*2bc0*/  IADD3 R30, R30, -0x80, RZ ;  /* 0xffffff801e1e7810 */ /* 0x000fe40007ffe0ff */
[----:B------:R-:W-:Y:S01]  /*2bd0*/  LOP3.LUT R31, R31, 0xff, RZ, 0xc0, !PT ;  /* 0x000000ff1f1f7812 */ /* 0x000fe200078ec0ff */
[----:B------:R0:W-:Y:S01]  /*2be0*/  I2F.F16 R69, R28 ;  /* 0x0000001c00457306 */ /* 0x0001e20000200c00 */
[----:B------:R-:W-:-:S02]  /*2bf0*/  ISETP.GE.AND P0, PT, R22, 0x2, PT ;  /* 0x000000021600780c */ /* 0x000fc40003f06270 */
[----:B------:R-:W-:-:S05]  /*2c00*/  IADD3 R31, R31, -0x80, RZ ;  /* 0xffffff801f1f7810 */ /* 0x000fca0007ffe0ff */
[----:B------:R-:W-:Y:S01]  /*2c10*/  I2F.F16 R67, R4 ;  /* 0x0000000400437306 */ /* 0x000fe20000200c00 */
[----:B0-----:R-:W0:Y:S01]  /*2c20*/  LDS.64 R28, [UR4+0x18] ;  /* 0x00001804ff1c7984 */ /* 0x001e220008000a00 */
[----:B----4-:R-:W-:Y:S02]  /*2c30*/  HADD2.F32 R61, -RZ, R2.H1_H1 ;  /* 0x30000002ff3d7230 */ /* 0x010fe40000004100 */
[--C-:B------:R-:W-:Y:S02]  /*2c40*/  HADD2.F32 R66, -RZ, R3.reuse.H0_H0 ;  /* 0x20000003ff427230 */ /* 0x100fe40000004100 */
[----:B------:R-:W-:Y:S02]  /*2c50*/  HADD2.F32 R65, -RZ, R3.H1_H1 ;  /* 0x30000003ff417230 */ /* 0x000fe40000004100 */
[----:B------:R-:W-:Y:S01]  /*2c60*/  I2F.F16 R73, R30 ;  /* 0x0000001e00497306 */ /* 0x000fe20000200c00 */
[----:B---3--:R-:W-:-:S07]  /*2c70*/  HADD2.F32 R3, -RZ, R53.H0_H0 ;  /* 0x20000035ff037230 */ /* 0x008fce0000004100 */
        /* <DEDUP_REMOVED lines=15> */
[----:B------:R1:W2:Y:S01]  /*2d70*/  I2F.F16 R54, R0 ;  /* 0x0000000000367306 */ /* 0x0002a20000200c00 */
[----:B------:R-:W-:-:S02]  /*2d80*/  LOP3.LUT R2, R39, 0xff, RZ, 0xc0, !PT ;  /* 0x000000ff27027812 */ /* 0x000fc400078ec0ff */
[----:B------:R-:W-:Y:S01]  /*2d90*/  LOP3.LUT R4, R37, 0xff, RZ, 0xc0, !PT ;  /* 0x000000ff25047812 */ /* 0x000fe200078ec0ff */
[----:B------:R-:W-:Y:S01]  /*2da0*/  FFMA.FTZ R63, R3, R5, RZ ;  /* 0x00000005033f7223 */ /* 0x000fe200000100ff */
[----:B------:R-:W-:Y:S02]  /*2db0*/  IADD3 R57, R2, -0x80, RZ ;  /* 0xffffff8002397810 */ /* 0x000fe40007ffe0ff */
[----:B------:R-:W-:Y:S01]  /*2dc0*/  SHF.R.U32.HI R2, RZ, 0x8, R37 ;  /* 0x00000008ff027819 */ /* 0x000fe20000011625 */
[----:B------:R-:W-:Y:S01]  /*2dd0*/  I2F.F16 R56, R56 ;  /* 0x0000003800387306 */ /* 0x000fe20000200c00 */
[----:B-1----:R-:W-:Y:S02]  /*2de0*/  SHF.R.U32.HI R0, RZ, 0x8, R36 ;  /* 0x00000008ff007819 */ /* 0x002fe40000011624 */
[----:B------:R-:W-:Y:S02]  /*2df0*/  LEA.HI R33, R36, 0xffffff80, RZ, 0x8 ;  /* 0xffffff8024217811 */ /* 0x000fe400078f40ff */
[----:B------:R-:W-:-:S02]  /*2e00*/  LOP3.LUT R0, R0, 0xff, RZ, 0xc0, !PT ;  /* 0x000000ff00007812 */ /* 0x000fc400078ec0ff */
[----:B------:R-:W-:Y:S01]  /*2e10*/  SHF.R.U32.HI R36, RZ, 0x10, R36 ;  /* 0x00000010ff247819 */ /* 0x000fe20000011624 */
[----:B------:R-:W1:Y:S01]  /*2e20*/  I2F.F16 R57, R57 ;  /* 0x0000003900397306 */ /* 0x000e620000200c00 */
[----:B------:R-:W-:Y:S01]  /*2e30*/  IADD3 R59, R0, -0x80, RZ ;  /* 0xffffff80003b7810 */ /* 0x000fe20007ffe0ff */
[----:B------:R-:W-:Y:S01]  /*2e40*/  HADD2.F32 R0, -RZ, R60.H0_H0 ;  /* 0x2000003cff007230 */ /* 0x000fe20000004100 */
[----:B------:R-:W-:Y:S01]  /*2e50*/  LOP3.LUT R30, R2, 0xff, RZ, 0xc0, !PT ;  /* 0x000000ff021e7812 */ /* 0x000fe200078ec0ff */
[----:B------:R-:W-:Y:S01]  /*2e60*/  HADD2.F32 R2, -RZ, R68.H0_H0 ;  /* 0x20000044ff027230 */ /* 0x000fe20000004100 */
[----:B------:R-:W-:Y:S01]  /*2e70*/  IADD3 R4, R4, -0x80, RZ ;  /* 0xffffff8004047810 */ /* 0x000fe20007ffe0ff */
[----:B--2---:R-:W-:Y:S01]  /*2e80*/  HADD2.F32 R54, -RZ, R54.H0_H0 ;  /* 0x20000036ff367230 */ /* 0x004fe20000004100 */
[----:B------:R-:W-:Y:S01]  /*2e90*/  LEA.HI R40, R37, 0xffffff80, RZ, 0x8 ;  /* 0xffffff8025287811 */ /* 0x000fe200078f40ff */
[----:B------:R-:W2:Y:S01]  /*2ea0*/  I2F.F16 R59, R59 ;  /* 0x0000003b003b7306 */ /* 0x000ea20000200c00 */
[----:B------:R-:W-:Y:S01]  /*2eb0*/  LOP3.LUT R36, R36, 0xff, RZ, 0xc0, !PT ;  /* 0x000000ff24247812 */ /* 0x000fe200078ec0ff */
[C---:B------:R-:W-:Y:S01]  /*2ec0*/  FFMA.FTZ R68, R5.reuse, R2, RZ ;  /* 0x0000000205447223 */ /* 0x040fe200000100ff */
[----:B------:R-:W-:Y:S01]  /*2ed0*/  IADD3 R53, R30, -0x80, RZ ;  /* 0xffffff801e357810 */ /* 0x000fe20007ffe0ff */
[----:B------:R-:W-:Y:S01]  /*2ee0*/  HADD2.F32 R30, -RZ, R62.H0_H0 ;  /* 0x2000003eff1e7230 */ /* 0x000fe20000004100 */
[----:B------:R-:W-:Y:S01]  /*2ef0*/  SHF.R.U32.HI R37, RZ, 0x10, R37 ;  /* 0x00000010ff257819 */ /* 0x000fe20000011625 */
[----:B------:R-:W-:Y:S01]  /*2f00*/  FFMA.FTZ R62, R5, R0, RZ ;  /* 0x00000000053e7223 */ /* 0x000fe200000100ff */
[----:B------:R-:W-:Y:S01]  /*2f10*/  IADD3 R60, R36, -0x80, RZ ;  /* 0xffffff80243c7810 */ /* 0x000fe20007ffe0ff */
[----:B------:R3:W4:Y:S01]  /*2f20*/  I2F.F16 R55, R4 ;  /* 0x0000000400377306 */ /* 0x0007220000200c00 */
[----:B------:R-:W-:Y:S01]  /*2f30*/  LOP3.LUT R52, R37, 0xff, RZ, 0xc0, !PT ;  /* 0x000000ff25347812 */ /* 0x000fe200078ec0ff */
[----:B------:R-:W-:-:S02]  /*2f40*/  HADD2.F32 R36, -RZ, R67.H0_H0 ;  /* 0x20000043ff247230 */ /* 0x000fc40000004100 */
[C---:B------:R-:W-:Y:S01]  /*2f50*/  FFMA.FTZ R67, R61.reuse, R31, R62 ;  /* 0x0000001f3d437223 */ /* 0x040fe2000001003e */
[----:B------:R-:W-:Y:S01]  /*2f60*/  HADD2.F32 R37, -RZ, R69.H0_H0 ;  /* 0x20000045ff257230 */ /* 0x000fe20000004100 */
[----:B------:R-:W-:Y:S01]  /*2f70*/  SHF.R.U32.HI R62, RZ, 0x8, R39 ;  /* 0x00000008ff3e7819 */ /* 0x000fe20000011627 */
[----:B-1----:R-:W-:Y:S01]  /*2f80*/  HADD2.F32 R57, -RZ, R57.H0_H0 ;  /* 0x20000039ff397230 */ /* 0x002fe20000004100 */
[----:B------:R-:W-:Y:S01]  /*2f90*/  SHF.R.U32.HI R58, RZ, 0x8, R38 ;  /* 0x00000008ff3a7819 */ /* 0x000fe20000011626 */
[----:B------:R1:W-:Y:S01]  /*2fa0*/  I2F.F16 R72, R53 ;  /* 0x0000003500487306 */ /* 0x0003e20000200c00 */
[----:B---3--:R-:W-:Y:S02]  /*2fb0*/  HADD2.F32 R4, -RZ, R64.H0_H0 ;  /* 0x20000040ff047230 */ /* 0x008fe40000004100 */
[----:B------:R-:W-:Y:S01]  /*2fc0*/  FFMA.FTZ R64, R30, R61, R63 ;  /* 0x0000003d1e407223 */ /* 0x000fe2000001003f */
[----:B------:R-:W-:Y:S01]  /*2fd0*/  FFMA.FTZ R70, R61, R37, R68 ;  /* 0x000000253d467223 */ /* 0x000fe20000010044 */
[----:B------:R-:W-:Y:S01]  /*2fe0*/  LOP3.LUT R62, R62, 0xff, RZ, 0xc0, !PT ;  /* 0x000000ff3e3e7812 */ /* 0x000fe200078ec0ff */
[----:B--2---:R-:W-:-:S02]  /*2ff0*/  HADD2.F32 R59, -RZ, R59.H0_H0 ;  /* 0x2000003bff3b7230 */ /* 0x004fc40000004100 */
[----:B------:R-:W-:Y:S01]  /*3000*/  FFMA.FTZ R69, R5, R4, RZ ;  /* 0x0000000405457223 */ /* 0x000fe200000100ff */
[----:B------:R-:W-:Y:S01]  /*3010*/  HADD2.F32 R5, -RZ, R51.H0_H0 ;  /* 0x20000033ff057230 */ /* 0x000fe20000004100 */
[----:B------:R-:W-:Y:S01]  /*3020*/  IADD3 R62, R62, -0x80, RZ ;  /* 0xffffff803e3e7810 */ /* 0x000fe20007ffe0ff */
[----:B------:R-:W-:Y:S02]  /*3030*/  HADD2.F32 R51, -RZ, R71.H0_H0 ;  /* 0x20000047ff337230 */ /* 0x000fe40000004100 */
[----:B------:R-:W-:Y:S01]  /*3040*/  FFMA.FTZ R69, R61, R36, R69 ;  /* 0x000000243d457223 */ /* 0x000fe20000010045 */
[----:B------:R-:W-:Y:S01]  /*3050*/  LOP3.LUT R61, R58, 0xff, RZ, 0xc0, !PT ;  /* 0x000000ff3a3d7812 */ /* 0x000fe200078ec0ff */
[----:B-1----:R-:W-:Y:S01]  /*3060*/  HADD2.F32 R53, -RZ, R74.H0_H0 ;  /* 0x2000004aff357230 */ /* 0x002fe20000004100 */
[----:B------:R-:W-:Y:S01]  /*3070*/  IADD3 R58, R52, -0x80, RZ ;  /* 0xffffff80343a7810 */ /* 0x000fe20007ffe0ff */
[----:B------:R-:W-:Y:S01]  /*3080*/  HADD2.F32 R52, -RZ, R73.H0_H0 ;  /* 0x20000049ff347230 */ /* 0x000fe20000004100 */
[----:B------:R-:W-:Y:S01]  /*3090*/  LEA.HI R41, R38, 0xffffff80, RZ, 0x8 ;  /* 0xffffff8026297811 */ /* 0x000fe200078f40ff */
[----:B------:R-:W-:Y:S01]  /*30a0*/  FFMA.FTZ R63, R5, R66, R64 ;  /* 0x00000042053f7223 */ /* 0x000fe20000010040 */
[----:B------:R-:W-:Y:S01]  /*30b0*/  LEA.HI R32, R39, 0xffffff80, RZ, 0x8 ;  /* 0xffffff8027207811 */ /* 0x000fe200078f40ff */
[C---:B------:R-:W-:Y:S01]  /*30c0*/  FFMA.FTZ R64, R66.reuse, R51, R67 ;  /* 0x0000003342407223 */ /* 0x040fe20000010043 */
[----:B------:R-:W-:Y:S01]  /*30d0*/  SHF.R.U32.HI R38, RZ, 0x10, R38 ;  /* 0x00000010ff267819 */ /* 0x000fe20000011626 */
[C---:B------:R-:W-:Y:S01]  /*30e0*/  FFMA.FTZ R68, R66.reuse, R52, R69 ;  /* 0x0000003442447223 */ /* 0x040fe20000010045 */
[----:B------:R-:W-:Y:S01]  /*30f0*/  SHF.R.U32.HI R39, RZ, 0x10, R39 ;  /* 0x00000010ff277819 */ /* 0x000fe20000011627 */
[----:B------:R-:W-:Y:S01]  /*3100*/  FFMA.FTZ R67, R66, R53, R70 ;  /* 0x0000003542437223 */ /* 0x000fe20000010046 */
[----:B------:R-:W-:Y:S01]  /*3110*/  IADD3 R61, R61, -0x80, RZ ;  /* 0xffffff803d3d7810 */ /* 0x000fe20007ffe0ff */
[----:B------:R-:W1:Y:S01]  /*3120*/  I2F.F16 R62, R62 ;  /* 0x0000003e003e7306 */ /* 0x000e620000200c00 */
[----:B------:R-:W-:Y:S01]  /*3130*/  LOP3.LUT R38, R38, 0xff, RZ, 0xc0, !PT ;  /* 0x000000ff26267812 */ /* 0x000fe200078ec0ff */
[----:B------:R-:W-:Y:S01]  /*3140*/  FFMA.FTZ R71, R65, R43, R68 ;  /* 0x0000002b41477223 */ /* 0x000fe20000010044 */
[----:B------:R-:W-:Y:S01]  /*3150*/  LOP3.LUT R39, R39, 0xff, RZ, 0xc0, !PT ;  /* 0x000000ff27277812 */ /* 0x000fe200078ec0ff */
[----:B------:R-:W-:Y:S01]  /*3160*/  FFMA.FTZ R63, R50, R65, R63 ;  /* 0x00000041323f7223 */ /* 0x000fe2000001003f */
[C---:B------:R-:W-:Y:S01]  /*3170*/  FFMA.FTZ R69, R65.reuse, R49, R64 ;  /* 0x0000003141457223 */ /* 0x040fe20000010040 */
[----:B------:R-:W-:Y:S01]  /*3180*/  FFMA.FTZ R68, R65, R42, R67 ;  /* 0x0000002a41447223 */ /* 0x000fe20000010043 */
[--C-:B0-----:R-:W-:Y:S01]  /*3190*/  HADD2.F32 R64, -RZ, R28.reuse.H0_H0 ;  /* 0x2000001cff407230 */ /* 0x101fe20000004100 */
[----:B------:R0:W2:Y:S01]  /*31a0*/  I2F.F16 R66, R61 ;  /* 0x0000003d00427306 */ /* 0x0000a20000200c00 */
[----:B------:R-:W-:Y:S01]  /*31b0*/  HADD2.F32 R65, -RZ, R28.H1_H1 ;  /* 0x3000001cff417230 */ /* 0x000fe20000004100 */
[----:B------:R-:W-:Y:S01]  /*31c0*/  IADD3 R28, R39, -0x80, RZ ;  /* 0xffffff80271c7810 */ /* 0x000fe20007ffe0ff */
[----:B----4-:R-:W-:-:S02]  /*31d0*/  HADD2.F32 R39, -RZ, R55.H0_H0 ;  /* 0x20000037ff277230 */ /* 0x010fc40000004100 */
[----:B------:R-:W-:Y:S01]  /*31e0*/  FFMA.FTZ R68, R64, R57, R68 ;  /* 0x0000003940447223 */ /* 0x000fe20000010044 */
[--C-:B------:R-:W-:Y:S02]  /*31f0*/  HADD2.F32 R67, -RZ, R29.reuse.H0_H0 ;  /* 0x2000001dff437230 */ /* 0x100fe40000004100 */
[----:B-1----:R-:W-:Y:S01]  /*3200*/  HADD2.F32 R55, -RZ, R62.H0_H0 ;  /* 0x2000003eff377230 */ /* 0x002fe20000004100 */
[----:B------:R-:W-:Y:S01]  /*3210*/  I2F.F16 R60, R60 ;  /* 0x0000003c003c7306 */ /* 0x000fe20000200c00 */
[----:B0-----:R-:W-:Y:S01]  /*3220*/  IADD3 R61, R38, -0x80, RZ ;  /* 0xffffff80263d7810 */ /* 0x001fe20007ffe0ff */
[----:B------:R-:W-:Y:S02]  /*3230*/  HADD2.F32 R38, -RZ, R56.H0_H0 ;  /* 0x20000038ff267230 */ /* 0x000fe40000004100 */
[----:B------:R-:W-:Y:S01]  /*3240*/  FFMA.FTZ R62, R54, R64, R63 ;  /* 0x00000040363e7223 */ /* 0x000fe2000001003f */
[----:B------:R-:W-:Y:S02]  /*3250*/  HADD2.F32 R29, -RZ, R29.H1_H1 ;  /* 0x3000001dff1d7230 */ /* 0x000fe40000004100 */
[----:B--2---:R-:W-:Y:S01]  /*3260*/  HADD2.F32 R56, -RZ, R66.H0_H0 ;  /* 0x20000042ff387230 */ /* 0x004fe20000004100 */
[----:B------:R0:W1:Y:S01]  /*3270*/  I2F.F16 R73, R58 ;  /* 0x0000003a00497306 */ /* 0x0000620000200c00 */
[C---:B------:R-:W-:Y:S01]  /*3280*/  FFMA.FTZ R66, R64.reuse, R39, R69 ;  /* 0x0000002740427223 */ /* 0x040fe20000010045 */
[----:B------:R-:W-:Y:S01]  /*3290*/  FFMA.FTZ R71, R64, R38, R71 ;  /* 0x0000002640477223 */ /* 0x000fe20000010047 */
[----:B------:R-:W-:-:S05]  /*32a0*/  FFMA.FTZ R64, R59, R65, R62 ;  /* 0x000000413b407223 */ /* 0x000fca000001003e */
[----:B------:R2:W3:Y:S01]  /*32b0*/  I2F.F16 R70, R61 ;  /* 0x0000003d00467306 */ /* 0x0004e20000200c00 */
[----:B0-----:R-:W-:-:S05]  /*32c0*/  HADD2.F32 R58, -RZ, R72.H0_H0 ;  /* 0x20000048ff3a7230 */ /* 0x001fca0000004100 */
[----:B------:R-:W-:Y:S01]  /*32d0*/  FFMA.FTZ R66, R65, R58, R66 ;  /* 0x0000003a41427223 */ /* 0x000fe20000010042 */
[----:B-1----:R-:W-:Y:S01]  /*32e0*/  HADD2.F32 R62, -RZ, R73.H0_H0 ;  /* 0x20000049ff3e7230 */ /* 0x002fe20000004100 */
[----:B------:R0:W1:Y:S01]  /*32f0*/  I2F.F16 R74, R28 ;  /* 0x0000001c004a7306 */ /* 0x0000620000200c00 */
[----:B--2---:R-:W-:-:S03]  /*3300*/  HADD2.F32 R61, -RZ, R60.H0_H0 ;  /* 0x2000003cff3d7230 */ /* 0x004fc60000004100 */
[----:B------:R-:W-:Y:S02]  /*3310*/  FFMA.FTZ R66, R67, R62, R66 ;  /* 0x0000003e43427223 */ /* 0x000fe40000010042 */
[----:B------:R-:W-:Y:S01]  /*3320*/  FFMA.FTZ R64, R61, R67, R64 ;  /* 0x000000433d407223 */ /* 0x000fe20000010040 */
[----:B---3--:R-:W-:Y:S01]  /*3330*/  HADD2.F32 R63, -RZ, R70.H0_H0 ;  /* 0x20000046ff3f7230 */ /* 0x008fe20000004100 */
[----:B------:R-:W2:Y:S01]  /*3340*/  I2F.F16 R33, R33 ;  /* 0x0000002100217306 */ /* 0x000ea20000200c00 */
[C---:B0-----:R-:W-:Y:S01]  /*3350*/  FFMA.FTZ R28, R65.reuse, R56, R71 ;  /* 0x00000038411c7223 */ /* 0x041fe20000010047 */
[----:B------:R-:W-:-:S03]  /*3360*/  FFMA.FTZ R65, R65, R55, R68 ;  /* 0x0000003741417223 */ /* 0x000fc60000010044 */
[C---:B------:R-:W-:Y:S01]  /*3370*/  FFMA.FTZ R28, R67.reuse, R63, R28 ;  /* 0x0000003f431c7223 */ /* 0x040fe2000001001c */
[----:B-1----:R-:W-:Y:S02]  /*3380*/  HADD2.F32 R60, -RZ, R74.H0_H0 ;  /* 0x2000004aff3c7230 */ /* 0x002fe40000004100 */
[----:B------:R-:W0:Y:S03]  /*3390*/  I2F.F16 R40, R40 ;  /* 0x0000002800287306 */ /* 0x000e260000200c00 */
[----:B------:R-:W-:Y:S01]  /*33a0*/  FFMA.FTZ R69, R67, R60, R65 ;  /* 0x0000003c43457223 */ /* 0x000fe20000010041 */
[----:B--2---:R-:W-:-:S04]  /*33b0*/  HADD2.F32 R33, -RZ, R33.H0_H0 ;  /* 0x20000021ff217230 */ /* 0x004fc80000004100 */
        /* <DEDUP_REMOVED lines=76> */
.L_x_3274:
        /* <DEDUP_REMOVED lines=33> */
[----:B------:R-:W-:Y:S02]  /*3a90*/  IADD3 R0, R0, -0x80, RZ ;  /* 0xffffff8000007810 */ /* 0x000fe40007ffe0ff */
[----:B-1----:R-:W-:Y:S02]  /*3aa0*/  SHF.R.U32.HI R4, RZ, 0x8, R14 ;  /* 0x00000008ff047819 */ /* 0x002fe4000001160e */
[----:B------:R-:W-:Y:S02]  /*3ab0*/  LEA.HI R41, R14, 0xffffff80, RZ, 0x8 ;  /* 0xffffff800e297811 */ /* 0x000fe400078f40ff */
[----:B------:R-:W-:Y:S01]  /*3ac0*/  LOP3.LUT R4, R4, 0xff, RZ, 0xc0, !PT ;  /* 0x000000ff04047812 */ /* 0x000fe200078ec0ff */
[----:B------:R-:W-:Y:S01]  /*3ad0*/  I2F.F16 R66, R13 ;  /* 0x0000000d00427306 */ /* 0x000fe20000200c00 */
[----:B----4-:R-:W-:Y:S02]  /*3ae0*/  IADD3 R12, R5, -0x80, RZ ;  /* 0xffffff80050c7810 */ /* 0x010fe40007ffe0ff */
[----:B------:R-:W-:-:S02]  /*3af0*/  LEA.HI R39, R15, 0xffffff80, RZ, 0x8 ;  /* 0xffffff800f277811 */ /* 0x000fc400078f40ff */
[----:B------:R-:W-:Y:S02]  /*3b00*/  SHF.R.U32.HI R14, RZ, 0x10, R14 ;  /* 0x00000010ff0e7819 */ /* 0x000fe4000001160e */
[----:B------:R-:W-:Y:S01]  /*3b10*/  SHF.R.U32.HI R15, RZ, 0x10, R15 ;  /* 0x00000010ff0f7819 */ /* 0x000fe2000001160f */
[----:B------:R1:W-:Y:S01]  /*3b20*/  I2F.F16 R63, R12 ;  /* 0x0000000c003f7306 */ /* 0x0003e20000200c00 */
[----:B------:R-:W-:Y:S02]  /*3b30*/  IADD3 R4, R4, -0x80, RZ ;  /* 0xffffff8004047810 */ /* 0x000fe40007ffe0ff */
[----:B------:R-:W-:Y:S02]  /*3b40*/  LOP3.LUT R14, R14, 0xff, RZ, 0xc0, !PT ;  /* 0x000000ff0e0e7812 */ /* 0x000fe400078ec0ff */
[----:B------:R-:W-:Y:S02]  /*3b50*/  LOP3.LUT R15, R15, 0xff, RZ, 0xc0, !PT ;  /* 0x000000ff0f0f7812 */ /* 0x000fe400078ec0ff */
[----:B------:R-:W-:Y:S01]  /*3b60*/  IADD3 R14, R14, -0x80, RZ ;  /* 0xffffff800e0e7810 */ /* 0x000fe20007ffe0ff */
[----:B------:R-:W4:Y:S01]  /*3b70*/  I2F.F16 R57, R0 ;  /* 0x0000000000397306 */ /* 0x000f220000200c00 */
[----:B-1----:R-:W1:Y:S01]  /*3b80*/  LDS.64 R12, [UR4+0x28] ;  /* 0x00002804ff0c7984 */ /* 0x002e620008000a00 */
[----:B------:R-:W-:-:S02]  /*3b90*/  IADD3 R15, R15, -0x80, RZ ;  /* 0xffffff800f0f7810 */ /* 0x000fc40007ffe0ff */
[----:B------:R-:W-:-:S04]  /*3ba0*/  ISETP.GE.AND P0, PT, R22, 0x2, PT ;  /* 0x000000021600780c */ /* 0x000fc80003f06270 */
        /* <DEDUP_REMOVED lines=23> */
[----:B------:R-:W-:Y:S02]  /*3d20*/  LEA.HI R33, R28, 0xffffff80, RZ, 0x8 ;  /* 0xffffff801c217811 */ /* 0x000fe400078f40ff */
[----:B------:R-:W-:Y:S01]  /*3d30*/  IADD3 R54, R2, -0x80, RZ ;  /* 0xffffff8002367810 */ /* 0x000fe20007ffe0ff */
[----:B------:R-:W-:Y:S01]  /*3d40*/  I2F.F16 R53, R53 ;  /* 0x0000003500357306 */ /* 0x000fe20000200c00 */
[--C-:B--2---:R-:W-:Y:S02]  /*3d50*/  SHF.R.U32.HI R0, RZ, 0x8, R28.reuse ;  /* 0x00000008ff007819 */ /* 0x104fe4000001161c */
[----:B------:R-:W-:Y:S02]  /*3d60*/  IADD3 R4, R4, -0x80, RZ ;  /* 0xffffff8004047810 */ /* 0x000fe40007ffe0ff */
[----:B------:R-:W-:-:S02]  /*3d70*/  SHF.R.U32.HI R28, RZ, 0x10, R28 ;  /* 0x00000010ff1c7819 */ /* 0x000fc4000001161c */
[----:B------:R-:W-:Y:S01]  /*3d80*/  LOP3.LUT R0, R0, 0xff, RZ, 0xc0, !PT ;  /* 0x000000ff00007812 */ /* 0x000fe200078ec0ff */
[----:B------:R2:W3:Y:S01]  /*3d90*/  I2F.F16 R51, R4 ;  /* 0x0000000400337306 */ /* 0x0004e20000200c00 */
[--C-:B------:R-:W-:Y:S02]  /*3da0*/  SHF.R.U32.HI R2, RZ, 0x8, R29.reuse ;  /* 0x00000008ff027819 */ /* 0x100fe4000001161d */
[----:B------:R-:W-:Y:S02]  /*3db0*/  SHF.R.U32.HI R3, RZ, 0x10, R29 ;  /* 0x00000010ff037819 */ /* 0x000fe4000001161d */
[----:B------:R-:W-:Y:S02]  /*3dc0*/  LEA.HI R36, R29, 0xffffff80, RZ, 0x8 ;  /* 0xffffff801d247811 */ /* 0x000fe400078f40ff */
[----:B------:R-:W-:Y:S01]  /*3dd0*/  IADD3 R29, R0, -0x80, RZ ;  /* 0xffffff80001d7810 */ /* 0x000fe20007ffe0ff */
[----:B------:R-:W-:Y:S01]  /*3de0*/  HADD2.F32 R0, -RZ, R56.H0_H0 ;  /* 0x20000038ff007230 */ /* 0x000fe20000004100 */
[----:B------:R-:W-:Y:S01]  /*3df0*/  LOP3.LUT R28, R28, 0xff, RZ, 0xc0, !PT ;  /* 0x000000ff1c1c7812 */ /* 0x000fe200078ec0ff */
[----:B--2---:R-:W-:Y:S01]  /*3e00*/  HADD2.F32 R4, -RZ, R58.H0_H0 ;  /* 0x2000003aff047230 */ /* 0x004fe20000004100 */
[----:B------:R-:W-:Y:S01]  /*3e10*/  LOP3.LUT R14, R2, 0xff, RZ, 0xc0, !PT ;  /* 0x000000ff020e7812 */ /* 0x000fe200078ec0ff */
[----:B------:R-:W-:Y:S01]  /*3e20*/  HADD2.F32 R2, -RZ, R62.H0_H0 ;  /* 0x2000003eff027230 */ /* 0x000fe20000004100 */
[----:B------:R-:W-:Y:S01]  /*3e30*/  LOP3.LUT R42, R3, 0xff, RZ, 0xc0, !PT ;  /* 0x000000ff032a7812 */ /* 0x000fe200078ec0ff */
[----:B------:R-:W-:Y:S01]  /*3e40*/  HADD2.F32 R3, -RZ, R49.H0_H0 ;  /* 0x20000031ff037230 */ /* 0x000fe20000004100 */
[----:B------:R2:W-:Y:S01]  /*3e50*/  I2F.F16 R67, R29 ;  /* 0x0000001d00437306 */ /* 0x0005e20000200c00 */
[----:B------:R-:W-:Y:S01]  /*3e60*/  IADD3 R56, R28, -0x80, RZ ;  /* 0xffffff801c387810 */ /* 0x000fe20007ffe0ff */
[----:B------:R-:W-:Y:S01]  /*3e70*/  HADD2.F32 R28, -RZ, R61.H0_H0 ;  /* 0x2000003dff1c7230 */ /* 0x000fe20000004100 */
[----:B------:R-:W-:Y:S01]  /*3e80*/  IADD3 R49, R14, -0x80, RZ ;  /* 0xffffff800e317810 */ /* 0x000fe20007ffe0ff */
[----:B------:R-:W-:-:S02]  /*3e90*/  HADD2.F32 R14, -RZ, R55.H0_H0 ;  /* 0x20000037ff0e7230 */ /* 0x000fc40000004100 */
[----:B------:R-:W-:Y:S01]  /*3ea0*/  FFMA.FTZ R55, R3, R5, RZ ;  /* 0x0000000503377223 */ /* 0x000fe200000100ff */
[C---:B------:R-:W-:Y:S01]  /*3eb0*/  FFMA.FTZ R57, R5.reuse, R0, RZ ;  /* 0x0000000005397223 */ /* 0x040fe200000100ff */
[C---:B------:R-:W-:Y:S01]  /*3ec0*/  FFMA.FTZ R61, R5.reuse, R4, RZ ;  /* 0x00000004053d7223 */ /* 0x040fe200000100ff */
[----:B------:R-:W-:Y:S01]  /*3ed0*/  FFMA.FTZ R64, R5, R2, RZ ;  /* 0x0000000205407223 */ /* 0x000fe200000100ff */
[----:B--2---:R-:W-:Y:S01]  /*3ee0*/  HADD2.F32 R29, -RZ, R63.H0_H0 ;  /* 0x2000003fff1d7230 */ /* 0x004fe20000004100 */
[----:B------:R-:W-:Y:S01]  /*3ef0*/  SHF.R.U32.HI R43, RZ, 0x8, R30 ;  /* 0x00000008ff2b7819 */ /* 0x000fe2000001161e */
[----:B------:R-:W-:Y:S01]  /*3f00*/  FFMA.FTZ R58, R14, R52, R55 ;  /* 0x000000340e3a7223 */ /* 0x000fe20000010037 */
[C---:B------:R-:W-:Y:S01]  /*3f10*/  FFMA.FTZ R63, R52.reuse, R15, R57 ;  /* 0x0000000f343f7223 */ /* 0x040fe20000010039 */
[C---:B------:R-:W-:Y:S01]  /*3f20*/  FFMA.FTZ R62, R52.reuse, R28, R61 ;  /* 0x0000001c343e7223 */ /* 0x040fe2000001003d */
[----:B------:R-:W-:Y:S01]  /*3f30*/  FFMA.FTZ R64, R52, R29, R64 ;  /* 0x0000001d34407223 */ /* 0x000fe20000010040 */
[----:B------:R2:W-:Y:S01]  /*3f40*/  I2F.F16 R68, R49 ;  /* 0x0000003100447306 */ /* 0x0005e20000200c00 */
[----:B------:R-:W-:Y:S01]  /*3f50*/  SHF.R.U32.HI R57, RZ, 0x8, R31 ;  /* 0x00000008ff397819 */ /* 0x000fe2000001161f */
[----:B------:R-:W-:Y:S01]  /*3f60*/  HADD2.F32 R5, -RZ, R65.H0_H0 ;  /* 0x20000041ff057230 */ /* 0x000fe20000004100 */
[----:B------:R-:W-:Y:S01]  /*3f70*/  LOP3.LUT R55, R43, 0xff, RZ, 0xc0, !PT ;  /* 0x000000ff2b377812 */ /* 0x000fe200078ec0ff */
[----:B------:R-:W-:Y:S01]  /*3f80*/  HADD2.F32 R43, -RZ, R69.H0_H0 ;  /* 0x20000045ff2b7230 */ /* 0x000fe20000004100 */
[----:B------:R-:W-:Y:S01]  /*3f90*/  IADD3 R52, R42, -0x80, RZ ;  /* 0xffffff802a347810 */ /* 0x000fe20007ffe0ff */
[----:B------:R-:W-:Y:S01]  /*3fa0*/  HADD2.F32 R42, -RZ, R66.H0_H0 ;  /* 0x20000042ff2a7230 */ /* 0x000fe20000004100 */
[----:B------:R-:W-:Y:S01]  /*3fb0*/  LEA.HI R37, R30, 0xffffff80, RZ, 0x8 ;  /* 0xffffff801e257811 */ /* 0x000fe200078f40ff */
[----:B------:R-:W-:Y:S01]  /*3fc0*/  FFMA.FTZ R61, R5, R60, R58 ;  /* 0x0000003c053d7223 */ /* 0x000fe2000001003a */
[----:B--2---:R-:W-:Y:S01]  /*3fd0*/  HADD2.F32 R49, -RZ, R70.H0_H0 ;  /* 0x20000046ff317230 */ /* 0x004fe20000004100 */
[----:B------:R-:W-:Y:S01]  /*3fe0*/  LEA.HI R32, R31, 0xffffff80, RZ, 0x8 ;  /* 0xffffff801f207811 */ /* 0x000fe200078f40ff */
[C---:B------:R-:W-:Y:S01]  /*3ff0*/  FFMA.FTZ R58, R60.reuse, R42, R63 ;  /* 0x0000002a3c3a7223 */ /* 0x040fe2000001003f */
[----:B------:R-:W-:Y:S01]  /*4000*/  LOP3.LUT R57, R57, 0xff, RZ, 0xc0, !PT ;  /* 0x000000ff39397812 */ /* 0x000fe200078ec0ff */
[C---:B------:R-:W-:Y:S01]  /*4010*/  FFMA.FTZ R62, R60.reuse, R43, R62 ;  /* 0x0000002b3c3e7223 */ /* 0x040fe2000001003e */
[----:B------:R-:W-:Y:S01]  /*4020*/  SHF.R.U32.HI R30, RZ, 0x10, R30 ;  /* 0x00000010ff1e7819 */ /* 0x000fe2000001161e */
[----:B------:R-:W-:Y:S01]  /*4030*/  FFMA.FTZ R64, R60, R49, R64 ;  /* 0x000000313c407223 */ /* 0x000fe20000010040 */
[----:B------:R-:W-:Y:S01]  /*4040*/  SHF.R.U32.HI R31, RZ, 0x10, R31 ;  /* 0x00000010ff1f7819 */ /* 0x000fe2000001161f */
[----:B------:R-:W2:Y:S01]  /*4050*/  I2F.F16 R54, R54 ;  /* 0x0000003600367306 */ /* 0x000ea20000200c00 */
[----:B------:R-:W-:Y:S01]  /*4060*/  IADD3 R55, R55, -0x80, RZ ;  /* 0xffffff8037377810 */ /* 0x000fe20007ffe0ff */
[----:B------:R-:W-:Y:S01]  /*4070*/  FFMA.FTZ R61, R40, R59, R61 ;  /* 0x0000003b283d7223 */ /* 0x000fe2000001003d */
[----:B------:R-:W-:Y:S01]  /*4080*/  IADD3 R57, R57, -0x80, RZ ;  /* 0xffffff8039397810 */ /* 0x000fe20007ffe0ff */
[C---:B------:R-:W-:Y:S01]  /*4090*/  FFMA.FTZ R63, R59.reuse, R38, R58 ;  /* 0x000000263b3f7223 */ /* 0x040fe2000001003a */
[----:B------:R-:W-:Y:S01]  /*40a0*/  LOP3.LUT R30, R30, 0xff, RZ, 0xc0, !PT ;  /* 0x000000ff1e1e7812 */ /* 0x000fe200078ec0ff */
[----:B------:R-:W-:Y:S01]  /*40b0*/  FFMA.FTZ R65, R59, R41, R62 ;  /* 0x000000293b417223 */ /* 0x000fe2000001003e */
[----:B------:R-:W-:Y:S01]  /*40c0*/  LOP3.LUT R31, R31, 0xff, RZ, 0xc0, !PT ;  /* 0x000000ff1f1f7812 */ /* 0x000fe200078ec0ff */
[----:B------:R4:W-:Y:S01]  /*40d0*/  I2F.F16 R60, R55 ;  /* 0x00000037003c7306 */ /* 0x0009e20000200c00 */
[----:B------:R-:W-:Y:S01]  /*40e0*/  FFMA.FTZ R66, R59, R39, R64 ;  /* 0x000000273b427223 */ /* 0x000fe20000010040 */
[--C-:B-1----:R-:W-:Y:S01]  /*40f0*/  HADD2.F32 R58, -RZ, R12.reuse.H0_H0 ;  /* 0x2000000cff3a7230 */ /* 0x102fe20000004100 */
[----:B------:R-:W-:Y:S01]  /*4100*/  IADD3 R30, R30, -0x80, RZ ;  /* 0xffffff801e1e7810 */ /* 0x000fe20007ffe0ff */
[----:B------:R-:W-:Y:S01]  /*4110*/  HADD2.F32 R59, -RZ, R12.H1_H1 ;  /* 0x3000000cff3b7230 */ /* 0x000fe20000004100 */
[----:B------:R-:W-:Y:S01]  /*4120*/  IADD3 R12, R31, -0x80, RZ ;  /* 0xffffff801f0c7810 */ /* 0x000fe20007ffe0ff */
[----:B---3--:R-:W-:-:S02]  /*4130*/  HADD2.F32 R51, -RZ, R51.H0_H0 ;  /* 0x20000033ff337230 */ /* 0x008fc40000004100 */
[----:B------:R1:W-:Y:S01]  /*4140*/  I2F.F16 R71, R57 ;  /* 0x0000003900477306 */ /* 0x0003e20000200c00 */
[----:B--2---:R-:W-:Y:S02]  /*4150*/  HADD2.F32 R31, -RZ, R54.H0_H0 ;  /* 0x20000036ff1f7230 */ /* 0x004fe40000004100 */
[----:B----4-:R-:W-:Y:S02]  /*4160*/  HADD2.F32 R55, -RZ, R67.H0_H0 ;  /* 0x20000043ff377230 */ /* 0x010fe40000004100 */
[----:B------:R-:W-:Y:S01]  /*4170*/  FFMA.FTZ R62, R58, R51, R63 ;  /* 0x000000333a3e7223 */ /* 0x000fe2000001003f */
[----:B------:R-:W-:Y:S02]  /*4180*/  HADD2.F32 R54, -RZ, R68.H0_H0 ;  /* 0x20000044ff367230 */ /* 0x000fe40000004100 */
[----:B------:R-:W2:Y:S01]  /*4190*/  I2F.F16 R56, R56 ;  /* 0x0000003800387306 */ /* 0x000ea20000200c00 */
[--C-:B-1----:R-:W-:Y:S02]  /*41a0*/  HADD2.F32 R57, -RZ, R13.reuse.H0_H0 ;  /* 0x2000000dff397230 */ /* 0x102fe40000004100 */
[----:B------:R-:W-:Y:S01]  /*41b0*/  FFMA.FTZ R62, R59, R54, R62 ;  /* 0x000000363b3e7223 */ /* 0x000fe2000001003e */
[----:B------:R-:W-:-:S04]  /*41c0*/  HADD2.F32 R13, -RZ, R13.H1_H1 ;  /* 0x3000000dff0d7230 */ /* 0x000fc80000004100 */
[----:B------:R1:W3:Y:S01]  /*41d0*/  I2F.F16 R69, R52 ;  /* 0x0000003400457306 */ /* 0x0002e20000200c00 */
[----:B--2---:R-:W-:-:S07]  /*41e0*/  HADD2.F32 R63, -RZ, R56.H0_H0 ;  /* 0x20000038ff3f7230 */ /* 0x004fce0000004100 */
[----:B------:R2:W4:Y:S01]  /*41f0*/  I2F.F16 R70, R30 ;  /* 0x0000001e00467306 */ /* 0x0005220000200c00 */
[----:B-1----:R-:W-:Y:S02]  /*4200*/  HADD2.F32 R52, -RZ, R50.H0_H0 ;  /* 0x20000032ff347230 */ /* 0x002fe40000004100 */
[----:B------:R-:W-:Y:S02]  /*4210*/  HADD2.F32 R50, -RZ, R53.H0_H0 ;  /* 0x20000035ff327230 */ /* 0x000fe40000004100 */
[----:B------:R-:W-:Y:S02]  /*4220*/  HADD2.F32 R53, -RZ, R60.H0_H0 ;  /* 0x2000003cff357230 */ /* 0x000fe40000004100 */
[----:B------:R-:W-:Y:S01]  /*4230*/  FFMA.FTZ R60, R52, R58, R61 ;  /* 0x0000003a343c7223 */ /* 0x000fe2000001003d */
[----:B------:R-:W-:Y:S01]  /*4240*/  FFMA.FTZ R61, R58, R31, R66 ;  /* 0x0000001f3a3d7223 */ /* 0x000fe20000010042 */
[----:B------:R1:W0:Y:S01]  /*4250*/  I2F.F16 R72, R12 ;  /* 0x0000000c00487306 */ /* 0x0002220000200c00 */
[----:B--2---:R-:W-:-:S02]  /*4260*/  HADD2.F32 R30, -RZ, R71.H0_H0 ;  /* 0x20000047ff1e7230 */ /* 0x004fc40000004100 */
[----:B------:R-:W-:Y:S01]  /*4270*/  FFMA.FTZ R64, R58, R50, R65 ;  /* 0x000000323a407223 */ /* 0x000fe20000010041 */
[----:B---3--:R-:W-:Y:S02]  /*4280*/  HADD2.F32 R69, -RZ, R69.H0_H0 ;  /* 0x20000045ff457230 */ /* 0x008fe40000004100 */
[----:B------:R-:W-:Y:S01]  /*4290*/  FFMA.FTZ R60, R55, R59, R60 ;  /* 0x0000003b373c7223 */ /* 0x000fe2000001003c */
[C---:B------:R-:W-:Y:S01]  /*42a0*/  FFMA.FTZ R64, R59.reuse, R53, R64 ;  /* 0x000000353b407223 */ /* 0x040fe20000010040 */
[----:B----4-:R-:W-:Y:S01]  /*42b0*/  HADD2.F32 R65, -RZ, R70.H0_H0 ;  /* 0x20000046ff417230 */ /* 0x010fe20000004100 */
[----:B------:R-:W2:Y:S01]  /*42c0*/  I2F.F16 R33, R33 ;  /* 0x0000002100217306 */ /* 0x000ea20000200c00 */
[----:B-1----:R-:W-:Y:S01]  /*42d0*/  FFMA.FTZ R12, R59, R30, R61 ;  /* 0x0000001e3b0c7223 */ /* 0x002fe2000001003d */
[----:B------:R-:W-:Y:S01]  /*42e0*/  FFMA.FTZ R60, R63, R57, R60 ;  /* 0x000000393f3c7223 */ /* 0x000fe2000001003c */
[C---:B------:R-:W-:Y:S01]  /*42f0*/  FFMA.FTZ R62, R57.reuse, R69, R62 ;  /* 0x00000045393e7223 */ /* 0x040fe2000001003e */
[----:B------:R-:W-:Y:S01]  /*4300*/  FFMA.FTZ R64, R57, R65, R64 ;  /* 0x0000004139407223 */ /* 0x000fe20000010040 */
[----:B0-----:R-:W-:-:S03]  /*4310*/  HADD2.F32 R67, -RZ, R72.H0_H0 ;  /* 0x20000048ff437230 */ /* 0x001fc60000004100 */
[----:B------:R-:W0:Y:S02]  /*4320*/  I2F.F16 R36, R36 ;  /* 0x0000002400247306 */ /* 0x000e240000200c00 */
[----:B------:R-:W-:Y:S01]  /*4330*/  FFMA.FTZ R61, R57, R67, R12 ;  /* 0x00000043393d7223 */ /* 0x000fe2000001000c */
[----:B--2---:R-:W-:-:S05]  /*4340*/  HADD2.F32 R33, -RZ, R33.H0_H0 ;  /* 0x20000021ff217230 */ /* 0x004fca0000004100 */
        /* <DEDUP_REMOVED lines=76> */
.L_x_3275:
        /* <DEDUP_REMOVED lines=39> */
[----:B------:R-:W-:-:S02]  /*4a80*/  SHF.R.U32.HI R11, RZ, 0x10, R11 ;  /* 0x00000010ff0b7819 */ /* 0x000fc4000001160b */
[----:B------:R-:W-:Y:S02]  /*4a90*/  LEA.HI R33, R10, 0xffffff80, RZ, 0x8 ;  /* 0xffffff800a217811 */ /* 0x000fe400078f40ff */
[----:B------:R-:W-:Y:S01]  /*4aa0*/  SHF.R.U32.HI R10, RZ, 0x10, R10 ;  /* 0x00000010ff0a7819 */ /* 0x000fe2000001160a */
[----:B------:R-:W-:Y:S01]  /*4ab0*/  I2F.F16 R62, R9 ;  /* 0x00000009003e7306 */ /* 0x000fe20000200c00 */
[----:B------:R-:W-:Y:S02]  /*4ac0*/  IADD3 R4, R4, -0x80, RZ ;  /* 0xffffff8004047810 */ /* 0x000fe40007ffe0ff */
        /* <DEDUP_REMOVED lines=28> */
[----:B------:R-:W-:Y:S02]  /*4c90*/  LOP3.LUT R4, R13, 0xff, RZ, 0xc0, !PT ;  /* 0x000000ff0d047812 */ /* 0x000fe400078ec0ff */
[----:B------:R-:W-:Y:S02]  /*4ca0*/  LEA.HI R31, R12, 0xffffff80, RZ, 0x8 ;  /* 0xffffff800c1f7811 */ /* 0x000fe400078f40ff */
[----:B------:R-:W-:Y:S01]  /*4cb0*/  IADD3 R11, R2, -0x80, RZ ;  /* 0xffffff80020b7810 */ /* 0x000fe20007ffe0ff */
[----:B------:R-:W-:Y:S01]  /*4cc0*/  I2F.F16 R43, R43 ;  /* 0x0000002b002b7306 */ /* 0x000fe20000200c00 */
[----:B--2---:R-:W-:Y:S02]  /*4cd0*/  SHF.R.U32.HI R0, RZ, 0x8, R12 ;  /* 0x00000008ff007819 */ /* 0x004fe4000001160c */
[----:B------:R-:W-:Y:S02]  /*4ce0*/  IADD3 R4, R4, -0x80, RZ ;  /* 0xffffff8004047810 */ /* 0x000fe40007ffe0ff */
[----:B------:R-:W-:-:S02]  /*4cf0*/  LOP3.LUT R0, R0, 0xff, RZ, 0xc0, !PT ;  /* 0x000000ff00007812 */ /* 0x000fc400078ec0ff */
[----:B------:R-:W-:Y:S01]  /*4d00*/  SHF.R.U32.HI R12, RZ, 0x10, R12 ;  /* 0x00000010ff0c7819 */ /* 0x000fe2000001160c */
[----:B------:R2:W4:Y:S01]  /*4d10*/  I2F.F16 R42, R4 ;  /* 0x00000004002a7306 */ /* 0x0005220000200c00 */
[--C-:B------:R-:W-:Y:S01]  /*4d20*/  SHF.R.U32.HI R2, RZ, 0x8, R13.reuse ;  /* 0x00000008ff027819 */ /* 0x100fe2000001160d */
[----:B---3--:R-:W-:Y:S01]  /*4d30*/  HADD2.F32 R41, -RZ, R41.H0_H0 ;  /* 0x20000029ff297230 */ /* 0x008fe20000004100 */
        /* <DEDUP_REMOVED lines=10> */
[----:B------:R2:W3:Y:S01]  /*4de0*/  I2F.F16 R67, R11 ;  /* 0x0000000b00437306 */ /* 0x0004e20000200c00 */
[----:B------:R-:W-:Y:S01]  /*4df0*/  IADD3 R49, R12, -0x80, RZ ;  /* 0xffffff800c317810 */ /* 0x000fe20007ffe0ff */
[----:B------:R-:W-:Y:S01]  /*4e00*/  HADD2.F32 R12, -RZ, R56.H0_H0 ;  /* 0x20000038ff0c7230 */ /* 0x000fe20000004100 */
[----:B------:R-:W-:Y:S01]  /*4e10*/  IADD3 R40, R10, -0x80, RZ ;  /* 0xffffff800a287810 */ /* 0x000fe20007ffe0ff */
[----:B------:R-:W-:-:S02]  /*4e20*/  HADD2.F32 R10, -RZ, R51.H0_H0 ;  /* 0x20000033ff0a7230 */ /* 0x000fc40000004100 */
[----:B------:R-:W-:Y:S01]  /*4e30*/  FFMA.FTZ R57, R5, R0, RZ ;  /* 0x0000000005397223 */ /* 0x000fe200000100ff */
[----:B------:R-:W-:Y:S01]  /*4e40*/  FFMA.FTZ R51, R3, R5, RZ ;  /* 0x0000000503337223 */ /* 0x000fe200000100ff */
[C---:B------:R-:W-:Y:S01]  /*4e50*/  FFMA.FTZ R59, R5.reuse, R4, RZ ;  /* 0x00000004053b7223 */ /* 0x040fe200000100ff */
[----:B------:R0:W-:Y:S01]  /*4e60*/  I2F.F16 R61, R13 ;  /* 0x0000000d003d7306 */ /* 0x0001e20000200c00 */
[----:B--2---:R-:W-:Y:S02]  /*4e70*/  HADD2.F32 R11, -RZ, R52.H0_H0 ;  /* 0x20000034ff0b7230 */ /* 0x004fe40000004100 */
[----:B------:R-:W-:Y:S01]  /*4e80*/  FFMA.FTZ R52, R5, R2, RZ ;  /* 0x0000000205347223 */ /* 0x000fe200000100ff */
[----:B------:R-:W-:Y:S01]  /*4e90*/  SHF.R.U32.HI R39, RZ, 0x8, R14 ;  /* 0x00000008ff277819 */ /* 0x000fe2000001160e */
[----:B------:R-:W-:Y:S01]  /*4ea0*/  FFMA.FTZ R54, R10, R50, R51 ;  /* 0x000000320a367223 */ /* 0x000fe20000010033 */
[----:B------:R-:W-:Y:S02]  /*4eb0*/  HADD2.F32 R5, -RZ, R64.H0_H0 ;  /* 0x20000040ff057230 */ /* 0x000fe40000004100 */
[----:B------:R-:W-:Y:S01]  /*4ec0*/  FFMA.FTZ R56, R50, R11, R57 ;  /* 0x0000000b32387223 */ /* 0x000fe20000010039 */
[----:B------:R-:W-:Y:S01]  /*4ed0*/  LOP3.LUT R51, R39, 0xff, RZ, 0xc0, !PT ;  /* 0x000000ff27337812 */ /* 0x000fe200078ec0ff */
[----:B------:R2:W3:Y:S01]  /*4ee0*/  I2F.F16 R63, R40 ;  /* 0x00000028003f7306 */ /* 0x0004e20000200c00 */
[----:B0-----:R-:W-:-:S02]  /*4ef0*/  HADD2.F32 R13, -RZ, R58.H0_H0 ;  /* 0x2000003aff0d7230 */ /* 0x001fc40000004100 */
[----:B------:R-:W-:Y:S01]  /*4f00*/  FFMA.FTZ R58, R50, R12, R59 ;  /* 0x0000000c323a7223 */ /* 0x000fe2000001003b */
[----:B------:R-:W-:Y:S01]  /*4f10*/  HADD2.F32 R39, -RZ, R60.H0_H0 ;  /* 0x2000003cff277230 */ /* 0x000fe20000004100 */
[----:B------:R-:W-:Y:S01]  /*4f20*/  LEA.HI R30, R14, 0xffffff80, RZ, 0x8 ;  /* 0xffffff800e1e7811 */ /* 0x000fe200078f40ff */
[----:B----4-:R-:W-:Y:S02]  /*4f30*/  HADD2.F32 R42, -RZ, R42.H0_H0 ;  /* 0x2000002aff2a7230 */ /* 0x010fe40000004100 */
[----:B------:R-:W-:Y:S01]  /*4f40*/  FFMA.FTZ R57, R50, R13, R52 ;  /* 0x0000000d32397223 */ /* 0x000fe20000010034 */
[----:B------:R-:W-:Y:S01]  /*4f50*/  IADD3 R50, R38, -0x80, RZ ;  /* 0xffffff8026327810 */ /* 0x000fe20007ffe0ff */
[----:B------:R-:W-:Y:S01]  /*4f60*/  HADD2.F32 R38, -RZ, R62.H0_H0 ;  /* 0x2000003eff267230 */ /* 0x000fe20000004100 */
[----:B------:R-:W-:Y:S01]  /*4f70*/  SHF.R.U32.HI R52, RZ, 0x8, R15 ;  /* 0x00000008ff347819 */ /* 0x000fe2000001160f */
[----:B--2---:R-:W-:Y:S01]  /*4f80*/  HADD2.F32 R40, -RZ, R65.H0_H0 ;  /* 0x20000041ff287230 */ /* 0x004fe20000004100 */
[----:B------:R0:W-:Y:S01]  /*4f90*/  I2F.F16 R64, R50 ;  /* 0x0000003200407306 */ /* 0x0001e20000200c00 */
[----:B------:R-:W-:Y:S01]  /*4fa0*/  SHF.R.U32.HI R14, RZ, 0x10, R14 ;  /* 0x00000010ff0e7819 */ /* 0x000fe2000001160e */
[----:B------:R-:W-:Y:S01]  /*4fb0*/  FFMA.FTZ R54, R39, R53, R54 ;  /* 0x0000003527367223 */ /* 0x000fe20000010036 */
[C---:B------:R-:W-:Y:S01]  /*4fc0*/  FFMA.FTZ R56, R53.reuse, R38, R56 ;  /* 0x0000002635387223 */ /* 0x040fe20000010038 */
[C---:B------:R-:W-:Y:S01]  /*4fd0*/  FFMA.FTZ R58, R53.reuse, R5, R58 ;  /* 0x00000005353a7223 */ /* 0x040fe2000001003a */
[----:B------:R-:W-:Y:S01]  /*4fe0*/  FFMA.FTZ R57, R53, R40, R57 ;  /* 0x0000002835397223 */ /* 0x000fe20000010039 */
[----:B------:R-:W-:Y:S01]  /*4ff0*/  LOP3.LUT R52, R52, 0xff, RZ, 0xc0, !PT ;  /* 0x000000ff34347812 */ /* 0x000fe200078ec0ff */
[----:B------:R-:W-:Y:S01]  /*5000*/  FFMA.FTZ R54, R37, R55, R54 ;  /* 0x0000003725367223 */ /* 0x000fe20000010036 */
[----:B------:R-:W-:Y:S01]  /*5010*/  IADD3 R51, R51, -0x80, RZ ;  /* 0xffffff8033337810 */ /* 0x000fe20007ffe0ff */
[C---:B------:R-:W-:Y:S01]  /*5020*/  FFMA.FTZ R60, R55.reuse, R36, R56 ;  /* 0x00000024373c7223 */ /* 0x040fe20000010038 */
[----:B0-----:R-:W-:Y:S01]  /*5030*/  SHF.R.U32.HI R50, RZ, 0x10, R15 ;  /* 0x00000010ff327819 */ /* 0x001fe2000001160f */
[C---:B------:R-:W-:Y:S01]  /*5040*/  FFMA.FTZ R62, R55.reuse, R33, R58 ;  /* 0x00000021373e7223 */ /* 0x040fe2000001003a */
[----:B------:R-:W-:Y:S01]  /*5050*/  LOP3.LUT R14, R14, 0xff, RZ, 0xc0, !PT ;  /* 0x000000ff0e0e7812 */ /* 0x000fe200078ec0ff */
[----:B------:R-:W-:Y:S01]  /*5060*/  FFMA.FTZ R59, R55, R32, R57 ;  /* 0x00000020373b7223 */ /* 0x000fe20000010039 */
[----:B------:R-:W-:Y:S01]  /*5070*/  LOP3.LUT R50, R50, 0xff, RZ, 0xc0, !PT ;  /* 0x000000ff32327812 */ /* 0x000fe200078ec0ff */
[--C-:B-1----:R-:W-:Y:S01]  /*5080*/  HADD2.F32 R53, -RZ, R8.reuse.H0_H0 ;  /* 0x20000008ff357230 */ /* 0x102fe20000004100 */
[----:B------:R-:W-:Y:S01]  /*5090*/  IADD3 R52, R52, -0x80, RZ ;  /* 0xffffff8034347810 */ /* 0x000fe20007ffe0ff */
[----:B------:R-:W-:Y:S01]  /*50a0*/  HADD2.F32 R55, -RZ, R8.H1_H1 ;  /* 0x30000008ff377230 */ /* 0x000fe20000004100 */
[----:B------:R-:W-:Y:S01]  /*50b0*/  LEA.HI R28, R15, 0xffffff80, RZ, 0x8 ;  /* 0xffffff800f1c7811 */ /* 0x000fe200078f40ff */
[----:B------:R0:W1:Y:S01]  /*50c0*/  I2F.F16 R65, R51 ;  /* 0x0000003300417306 */ /* 0x0000620000200c00 */
[----:B------:R-:W-:Y:S01]  /*50d0*/  IADD3 R8, R50, -0x80, RZ ;  /* 0xffffff8032087810 */ /* 0x000fe20007ffe0ff */
[----:B------:R-:W-:Y:S01]  /*50e0*/  HADD2.F32 R43, -RZ, R43.H0_H0 ;  /* 0x2000002bff2b7230 */ /* 0x000fe20000004100 */
[----:B------:R-:W-:Y:S01]  /*50f0*/  IADD3 R15, R14, -0x80, RZ ;  /* 0xffffff800e0f7810 */ /* 0x000fe20007ffe0ff */
[----:B---3--:R-:W-:-:S02]  /*5100*/  HADD2.F32 R14, -RZ, R67.H0_H0 ;  /* 0x20000043ff0e7230 */ /* 0x008fc40000004100 */
[C---:B------:R-:W-:Y:S01]  /*5110*/  FFMA.FTZ R60, R53.reuse, R42, R60 ;  /* 0x0000002a353c7223 */ /* 0x040fe2000001003c */
[----:B------:R-:W-:Y:S02]  /*5120*/  HADD2.F32 R56, -RZ, R9.H0_H0 ;  /* 0x20000009ff387230 */ /* 0x000fe40000004100 */
[----:B------:R-:W-:Y:S01]  /*5130*/  FFMA.FTZ R57, R53, R43, R62 ;  /* 0x0000002b35397223 */ /* 0x000fe2000001003e */
[----:B------:R-:W2:Y:S01]  /*5140*/  I2F.F16 R49, R49 ;  /* 0x0000003100317306 */ /* 0x000ea20000200c00 */
[----:B0-----:R-:W-:Y:S02]  /*5150*/  HADD2.F32 R51, -RZ, R63.H0_H0 ;  /* 0x2000003fff337230 */ /* 0x001fe40000004100 */
[----:B------:R-:W-:Y:S02]  /*5160*/  HADD2.F32 R58, -RZ, R9.H1_H1 ;  /* 0x30000009ff3a7230 */ /* 0x000fe40000004100 */
[----:B------:R-:W-:Y:S01]  /*5170*/  FFMA.FTZ R9, R41, R53, R54 ;  /* 0x0000003529097223 */ /* 0x000fe20000010036 */
[----:B------:R-:W-:Y:S01]  /*5180*/  FFMA.FTZ R54, R53, R14, R59 ;  /* 0x0000000e35367223 */ /* 0x000fe2000001003b */
[----:B------:R-:W-:Y:S01]  /*5190*/  FFMA.FTZ R53, R55, R51, R60 ;  /* 0x0000003337357223 */ /* 0x000fe2000001003c */
[----:B-1----:R-:W-:Y:S01]  /*51a0*/  HADD2.F32 R50, -RZ, R65.H0_H0 ;  /* 0x20000041ff327230 */ /* 0x002fe20000004100 */
[----:B------:R0:W1:Y:S01]  /*51b0*/  I2F.F16 R68, R52 ;  /* 0x0000003400447306 */ /* 0x0000620000200c00 */
[----:B------:R-:W-:-:S03]  /*51c0*/  HADD2.F32 R64, -RZ, R64.H0_H0 ;  /* 0x20000040ff407230 */ /* 0x000fc60000004100 */
[----:B------:R-:W-:Y:S02]  /*51d0*/  FFMA.FTZ R57, R55, R50, R57 ;  /* 0x0000003237397223 */ /* 0x000fe40000010039 */
[----:B------:R-:W-:Y:S01]  /*51e0*/  FFMA.FTZ R53, R56, R64, R53 ;  /* 0x0000004038357223 */ /* 0x000fe20000010035 */
[----:B--2---:R-:W-:Y:S01]  /*51f0*/  HADD2.F32 R60, -RZ, R49.H0_H0 ;  /* 0x20000031ff3c7230 */ /* 0x004fe20000004100 */
[----:B------:R1:W2:Y:S01]  /*5200*/  I2F.F16 R66, R15 ;  /* 0x0000000f00427306 */ /* 0x0002a20000200c00 */
[----:B0-----:R-:W-:-:S05]  /*5210*/  HADD2.F32 R52, -RZ, R61.H0_H0 ;  /* 0x2000003dff347230 */ /* 0x001fca0000004100 */
[----:B------:R-:W-:Y:S02]  /*5220*/  FFMA.FTZ R9, R52, R55, R9 ;  /* 0x0000003734097223 */ /* 0x000fe40000010009 */
[----:B------:R-:W0:Y:S01]  /*5230*/  I2F.F16 R31, R31 ;  /* 0x0000001f001f7306 */ /* 0x000e220000200c00 */
[----:B-1----:R-:W-:-:S05]  /*5240*/  HADD2.F32 R15, -RZ, R68.H0_H0 ;  /* 0x20000044ff0f7230 */ /* 0x002fca0000004100 */
[----:B------:R-:W-:Y:S01]  /*5250*/  FFMA.FTZ R55, R55, R15, R54 ;  /* 0x0000000f37377223 */ /* 0x000fe20000010036 */
[----:B--2---:R-:W-:Y:S01]  /*5260*/  HADD2.F32 R66, -RZ, R66.H0_H0 ;  /* 0x20000042ff427230 */ /* 0x004fe20000004100 */
[----:B------:R-:W1:Y:S04]  /*5270*/  I2F.F16 R8, R8 ;  /* 0x0000000800087306 */ /* 0x000e680000200c00 */
[----:B------:R-:W-:Y:S01]  /*5280*/  FFMA.FTZ R57, R56, R66, R57 ;  /* 0x0000004238397223 */ /* 0x000fe20000010039 */
[----:B0-----:R-:W-:-:S03]  /*5290*/  HADD2.F32 R31, -RZ, R31.H0_H0 ;  /* 0x2000001fff1f7230 */ /* 0x001fc60000004100 */
[----:B------:R-:W0:Y:S01]  /*52a0*/  I2F.F16 R29, R29 ;  /* 0x0000001d001d7306 */ /* 0x000e220000200c00 */
[----:B-1----:R-:W-:-:S07]  /*52b0*/  HADD2.F32 R62, -RZ, R8.H0_H0 ;  /* 0x20000008ff3e7230 */ /* 0x002fce0000004100 */
        /* <DEDUP_REMOVED lines=78> */
.L_x_3276:
[----:B------:R-:W-:Y:S01]  /*57a0*/  LEA R0, R7, 0x20, 0x5 ;  /* 0x0000002007007811 */ /* 0x000fe200078e28ff */
[----:B------:R-:W-:Y:S01]  /*57b0*/  UIADD3 UR4, UR4, 0x40, URZ ;  /* 0x0000004004047890 */ /* 0x000fe2000fffe03f */
[----:B------:R-:W-:Y:S01]  /*57c0*/  IADD3 R26, R26, 0x20, RZ ;  /* 0x000000201a1a7810 */ /* 0x000fe20007ffe0ff */
[----:B------:R-:W-:Y:S01]  /*57d0*/  IMAD.WIDE R44, R6, 0x8, R44 ;  /* 0x00000008062c7825 */ /* 0x000fe200078e022c */
[----:B------:R-:W-:Y:S02]  /*57e0*/  VIMNMX R3, R0, UR8, PT ;  /* 0x0000000800037c48 */ /* 0x000fe4000bfe0100 */
[----:B------:R-:W-:Y:S01]  /*57f0*/  ISETP.GE.AND P0, PT, R26, UR5, PT ;  /* 0x000000051a007c0c */ /* 0x000fe2000bf06270 */
[----:B------:R-:W-:Y:S01]  /*5800*/  IMAD.WIDE R32, R6, 0x8, R34 ;  /* 0x0000000806207825 */ /* 0x000fe200078e0222 */
[----:B------:R-:W-:-:S13]  /*5810*/  ISETP.LT.AND P2, PT, R26, R3, PT ;  /* 0x000000031a00720c */ /* 0x000fda0003f41270 */
[----:B------:R-:W-:Y:S05]  /*5820*/  @!P0 BRA P2, `(.L_x_3277) ;  /* 0xffffffc000308947 */ /* 0x000fea000103ffff */
.L_x_3272:
[----:B------:R-:W-:Y:S01]  /*5830*/  ISETP.GE.AND P0, PT, R26, R23, PT ;  /* 0x000000171a00720c */ /* 0x000fe20003f06270 */
[----:B------:R-:W-:-:S03]  /*5840*/  ULDC UR5, c[0x0][0x25c] ;  /* 0x0000970000057ab9 */ /* 0x000fc60000000800 */
[----:B------:R-:W-:-:S13]  /*5850*/  ISETP.GE.OR P0, PT, R26, UR5, P0 ;  /* 0x000000051a007c0c */ /* 0x000fda0008706670 */
[----:B------:R-:W-:Y:S05]  /*5860*/  @P0 BRA `(.L_x_3278) ;  /* 0x0000001c004c0947 */ /* 0x000fea0003800000 */
[----:B------:R-:W1:Y:S01]  /*5870*/  LDC R0, c[0x0][0x23c] ;  /* 0x00008f00ff007b82 */ /* 0x000e620000000800 */
[----:B------:R-:W-:Y:S01]  /*5880*/  SHF.R.S32.HI R57, RZ, 0x1f, R6 ;  /* 0x0000001fff397819 */ /* 0x000fe20000011406 */
[----:B------:R-:W-:-:S06]  /*5890*/  ULDC UR5, c[0x0][0x25c] ;  /* 0x0000970000057ab9 */ /* 0x000fcc0000000800 */
.L_x_3281:
[----:B-----5:R2:W5:Y:S01]  /*58a0*/  LDG.E.128.CONSTANT R28, desc[UR6][R32.64] ;  /* 0x00000006201c7981 */ /* 0x020562000c1e9d00 */
[----:B-1----:R-:W-:Y:S01]  /*58b0*/  MOV R6, R0 ;  /* 0x0000000000067202 */ /* 0x002fe20000000f00 */
[----:B------:R-:W-:Y:S06]  /*58c0*/  @!P1 BRA `(.L_x_3279) ;  /* 0x0000000c00809947 */ /* 0x000fec0003800000 */
[----:B------:R-:W-:-:S04]  /*58d0*/  IMAD.WIDE R8, R6, 0x4, R32 ;  /* 0x0000000406087825 */ /* 0x000fc800078e0220 */
[----:B------:R-:W-:Y:S02]  /*58e0*/  IMAD.WIDE R12, R6, 0x4, R8 ;  /* 0x00000004060c7825 */ /* 0x000fe400078e0208 */
[----:B------:R-:W3:Y:S04]  /*58f0*/  LDG.E.128.CONSTANT R8, desc[UR6][R8.64] ;  /* 0x0000000608087981 */ /* 0x000ee8000c1e9d00 */
[----:B------:R-:W4:Y:S01]  /*5900*/  LDG.E.128.CONSTANT R12, desc[UR6][R12.64] ;  /* 0x000000060c0c7981 */ /* 0x000f22000c1e9d00 */
[----:B-----5:R-:W-:Y:S02]  /*5910*/  SHF.R.U32.HI R3, RZ, 0xc, R28 ;  /* 0x0000000cff037819 */ /* 0x020fe4000001161c */
[----:B0-----:R-:W-:Y:S02]  /*5920*/  SHF.R.U32.HI R34, RZ, 0xc, R29 ;  /* 0x0000000cff227819 */ /* 0x001fe4000001161d */
        /* <DEDUP_REMOVED lines=22> */
[----:B------:R-:W-:Y:S01]  /*5a90*/  LOP3.LUT R46, R46, 0x64006400, RZ, 0xfc, !PT ;  /* 0x640064002e2e7812 */ /* 0x000fe200078efcff */
[----:B------:R-:W-:Y:S01]  /*5aa0*/  HADD2 R43, R43, -1056, -1056 ;  /* 0xe420e4202b2b7430 */ /* 0x000fe20000000000 */
[----:B------:R-:W-:Y:S01]  /*5ab0*/  LOP3.LUT R44, R44, 0x64006400, RZ, 0xfc, !PT ;  /* 0x640064002c2c7812 */ /* 0x000fe200078efcff */
[----:B------:R-:W-:Y:S02]  /*5ac0*/  HADD2 R42, R42, -1056, -1056 ;  /* 0xe420e4202a2a7430 */ /* 0x000fe40000000000 */
[----:B------:R-:W-:Y:S02]  /*5ad0*/  HADD2 R46, R46, -1056, -1056 ;  /* 0xe420e4202e2e7430 */ /* 0x000fe40000000000 */
[----:B------:R-:W-:Y:S01]  /*5ae0*/  HADD2 R44, R44, -1056, -1056 ;  /* 0xe420e4202c2c7430 */ /* 0x000fe20000000000 */
[----:B------:R-:W-:-:S02]  /*5af0*/  LOP3.LUT R47, R47, 0x64006400, RZ, 0xfc, !PT ;  /* 0x640064002f2f7812 */ /* 0x000fc400078efcff */
[----:B------:R-:W-:-:S03]  /*5b00*/  LOP3.LUT R48, R48, 0x3f003f, RZ, 0xc0, !PT ;  /* 0x003f003f30307812 */ /* 0x000fc600078ec0ff */
[----:B------:R-:W-:Y:S01]  /*5b10*/  HADD2 R47, R47, -1056, -1056 ;  /* 0xe420e4202f2f7430 */ /* 0x000fe20000000000 */
[----:B------:R-:W-:-:S05]  /*5b20*/  LOP3.LUT R48, R48, 0x64006400, RZ, 0xfc, !PT ;  /* 0x6400640030307812 */ /* 0x000fca00078efcff */
[----:B------:R-:W-:Y:S01]  /*5b30*/  HADD2 R48, R48, -1056, -1056 ;  /* 0xe420e42030307430 */ /* 0x000fe20000000000 */
[----:B------:R-:W-:Y:S02]  /*5b40*/  ISETP.GE.AND P0, PT, R22, 0x2, PT ;  /* 0x000000021600780c */ /* 0x000fe40003f06270 */
[----:B------:R-:W-:Y:S02]  /*5b50*/  PRMT R21, R21, 0x5410, R20 ;  /* 0x0000541015157816 */ /* 0x000fe40000000014 */
[----:B------:R-:W-:Y:S02]  /*5b60*/  PRMT R19, R19, 0x5410, R18 ;  /* 0x0000541013137816 */ /* 0x000fe40000000012 */
[--C-:B----4-:R-:W-:Y:S02]  /*5b70*/  SHF.R.U32.HI R28, RZ, 0x8, R12.reuse ;  /* 0x00000008ff1c7819 */ /* 0x110fe4000001160c */
        /* <DEDUP_REMOVED lines=21> */
[--C-:B---3--:R-:W-:Y:S02]  /*5cd0*/  SHF.R.U32.HI R37, RZ, 0xc, R8.reuse ;  /* 0x0000000cff257819 */ /* 0x108fe40000011608 */
[----:B------:R-:W-:Y:S02]  /*5ce0*/  LOP3.LUT R49, R8, 0x3f003f, RZ, 0xc0, !PT ;  /* 0x003f003f08317812 */ /* 0x000fe400078ec0ff */
[----:B------:R-:W-:Y:S02]  /*5cf0*/  SHF.R.U32.HI R50, RZ, 0x6, R8 ;  /* 0x00000006ff327819 */ /* 0x000fe40000011608 */
[--C-:B------:R-:W-:Y:S02]  /*5d00*/  SHF.R.U32.HI R8, RZ, 0xc, R9.reuse ;  /* 0x0000000cff087819 */ /* 0x100fe40000011609 */
[----:B------:R-:W-:Y:S02]  /*5d10*/  LOP3.LUT R51, R9, 0x3f003f, RZ, 0xc0, !PT ;  /* 0x003f003f09337812 */ /* 0x000fe400078ec0ff */
[----:B------:R-:W-:-:S02]  /*5d20*/  SHF.R.U32.HI R52, RZ, 0x6, R9 ;  /* 0x00000006ff347819 */ /* 0x000fc40000011609 */
[----:B------:R-:W-:Y:S02]  /*5d30*/  LOP3.LUT R37, R37, 0xf000f, RZ, 0xc0, !PT ;  /* 0x000f000f25257812 */ /* 0x000fe400078ec0ff */
[----:B------:R-:W-:Y:S02]  /*5d40*/  SHF.R.U32.HI R9, RZ, 0xc, R10 ;  /* 0x0000000cff097819 */ /* 0x000fe4000001160a */
[----:B------:R-:W-:Y:S02]  /*5d50*/  LOP3.LUT R8, R8, 0xf000f, RZ, 0xc0, !PT ;  /* 0x000f000f08087812 */ /* 0x000fe400078ec0ff */
[----:B------:R-:W-:Y:S02]  /*5d60*/  LOP3.LUT R37, R37, 0x300030, R38, 0xf8, !PT ;  /* 0x0030003025257812 */ /* 0x000fe400078ef826 */
[----:B------:R-:W-:Y:S02]  /*5d70*/  LOP3.LUT R53, R10, 0x3f003f, RZ, 0xc0, !PT ;  /* 0x003f003f0a357812 */ /* 0x000fe400078ec0ff */
[----:B------:R-:W-:-:S02]  /*5d80*/  SHF.R.U32.HI R54, RZ, 0x6, R10 ;  /* 0x00000006ff367819 */ /* 0x000fc4000001160a */
[----:B------:R-:W-:Y:S02]  /*5d90*/  LOP3.LUT R55, R11, 0x3f003f, RZ, 0xc0, !PT ;  /* 0x003f003f0b377812 */ /* 0x000fe400078ec0ff */
[----:B------:R-:W-:Y:S02]  /*5da0*/  SHF.R.U32.HI R56, RZ, 0x6, R11 ;  /* 0x00000006ff387819 */ /* 0x000fe4000001160b */
[----:B------:R-:W-:Y:S02]  /*5db0*/  LOP3.LUT R9, R9, 0xf000f, RZ, 0xc0, !PT ;  /* 0x000f000f09097812 */ /* 0x000fe400078ec0ff */
[----:B------:R-:W-:Y:S02]  /*5dc0*/  LOP3.LUT R38, R8, 0x300030, R39, 0xf8, !PT ;  /* 0x0030003008267812 */ /* 0x000fe400078ef827 */
[----:B------:R-:W-:Y:S02]  /*5dd0*/  SHF.R.U32.HI R11, RZ, 0xc, R11 ;  /* 0x0000000cff0b7819 */ /* 0x000fe4000001160b */
[----:B------:R-:W-:Y:S01]  /*5de0*/  LOP3.LUT R39, R9, 0x300030, R40, 0xf8, !PT ;  /* 0x0030003009277812 */ /* 0x000fe200078ef828 */
[----:B0-----:R-:W-:-:S02]  /*5df0*/  HFMA2.MMA R8, R41, R12, RZ ;  /* 0x0000000c29087235 */ /* 0x001fc400000000ff */
[----:B------:R-:W-:Y:S01]  /*5e00*/  HFMA2.MMA R10, R45, R12, RZ ;  /* 0x0000000c2d0a7235 */ /* 0x000fe200000000ff */
[----:B------:R-:W-:Y:S01]  /*5e10*/  LOP3.LUT R11, R11, 0xf000f, RZ, 0xc0, !PT ;  /* 0x000f000f0b0b7812 */ /* 0x000fe200078ec0ff */
[----:B------:R-:W-:-:S03]  /*5e20*/  HFMA2 R9, R43, R12, RZ.H0_H0 ;  /* 0x0000000c2b097231 */ /* 0x000fc600000400ff */
[----:B------:R-:W-:Y:S01]  /*5e30*/  LOP3.LUT R40, R11, 0x300030, R58, 0xf8, !PT ;  /* 0x003000300b287812 */ /* 0x000fe200078ef83a */
[-C--:B------:R-:W-:Y:S01]  /*5e40*/  HFMA2.MMA R58, R42, R13.reuse, R8 ;  /* 0x0000000d2a3a7235 */ /* 0x080fe20000000008 */
[-C--:B------:R-:W-:Y:S01]  /*5e50*/  HFMA2 R59, R44, R13.reuse, R9 ;  /* 0x0000000d2c3b7231 */ /* 0x080fe20000000009 */
[----:B------:R-:W-:Y:S02]  /*5e60*/  HFMA2.MMA R60, R46, R13, R10 ;  /* 0x0000000d2e3c7235 */ /* 0x000fe4000000000a */
[----:B------:R-:W0:Y:S01]  /*5e70*/  LDS.128 R8, [UR4+0x10] ;  /* 0x00001004ff087984 */ /* 0x000e220008000c00 */
[----:B------:R-:W-:Y:S02]  /*5e80*/  LOP3.LUT R49, R49, 0x64006400, RZ, 0xfc, !PT ;  /* 0x6400640031317812 */ /* 0x000fe400078efcff */
[----:B------:R-:W-:Y:S02]  /*5e90*/  LOP3.LUT R53, R53, 0x64006400, RZ, 0xfc, !PT ;  /* 0x6400640035357812 */ /* 0x000fe400078efcff */
        /* <DEDUP_REMOVED lines=9> */
[-C--:B------:R-:W-:Y:S01]  /*5f30*/  HFMA2.MMA R58, R49, R14.reuse, R58 ;  /* 0x0000000e313a7235 */ /* 0x080fe2000000003a */
[----:B------:R-:W-:Y:S01]  /*5f40*/  LOP3.LUT R12, R54, 0x64006400, RZ, 0xfc, !PT ;  /* 0x64006400360c7812 */ /* 0x000fe200078efcff */
        /* <DEDUP_REMOVED lines=8> */
[----:B------:R-:W-:Y:S01]  /*5fd0*/  LOP3.LUT R4, R4, 0x64006400, RZ, 0xfc, !PT ;  /* 0x6400640004047812 */ /* 0x000fe200078efcff */
[----:B------:R-:W-:Y:S01]  /*5fe0*/  HFMA2 R13, R55, R14, R13 ;  /* 0x0000000e370d7231 */ /* 0x000fe2000000000d */
[----:B------:R-:W-:Y:S02]  /*5ff0*/  LOP3.LUT R36, R36, 0x3f003f, RZ, 0xc0, !PT ;  /* 0x003f003f24247812 */ /* 0x000fe400078ec0ff */
[----:B------:R-:W-:Y:S01]  /*6000*/  LOP3.LUT R14, R5, 0x3f003f, RZ, 0xc0, !PT ;  /* 0x003f003f050e7812 */ /* 0x000fe200078ec0ff */
[----:B------:R-:W-:Y:S01]  /*6010*/  HADD2 R5, R35, -1056, -1056 ;  /* 0xe420e42023057430 */ /* 0x000fe20000000000 */
[----:B------:R-:W-:Y:S01]  /*6020*/  HFMA2.MMA R60, R50, R15, R60 ;  /* 0x0000000f323c7235 */ /* 0x000fe2000000003c */
[----:B------:R-:W-:Y:S01]  /*6030*/  LOP3.LUT R52, R52, 0x3f003f, RZ, 0xc0, !PT ;  /* 0x003f003f34347812 */ /* 0x000fe200078ec0ff */
[----:B------:R-:W-:Y:S01]  /*6040*/  HADD2 R35, R4, -1056, -1056 ;  /* 0xe420e42004237430 */ /* 0x000fe20000000000 */
[----:B------:R-:W-:-:S02]  /*6050*/  LOP3.LUT R12, R27, 0x3f003f, RZ, 0xc0, !PT ;  /* 0x003f003f1b0c7812 */ /* 0x000fc400078ec0ff */
[----:B------:R-:W-:Y:S02]  /*6060*/  LOP3.LUT R56, R56, 0x3f003f, RZ, 0xc0, !PT ;  /* 0x003f003f38387812 */ /* 0x000fe400078ec0ff */
[----:B------:R-:W-:Y:S02]  /*6070*/  LOP3.LUT R36, R36, 0x64006400, RZ, 0xfc, !PT ;  /* 0x6400640024247812 */ /* 0x000fe400078efcff */
        /* <DEDUP_REMOVED lines=13> */
[-C--:B------:R-:W-:Y:S01]  /*6150*/  HFMA2 R59, R52, R15.reuse, R59 ;  /* 0x0000000f343b7231 */ /* 0x080fe2000000003b */
        /* <DEDUP_REMOVED lines=87> */
.L_x_3279:
[----:B------:R-:W-:Y:S05]  /*66d0*/  @!P1 BRA `(.L_x_3280) ;  /* 0x0000000c00909947 */ /* 0x000fea0003800000 */
[----:B------:R-:W-:Y:S02]  /*66e0*/  IMAD R5, R57, 0xc, RZ ;  /* 0x0000000c39057824 */ /* 0x000fe400078e02ff */
[----:B------:R-:W-:-:S05]  /*66f0*/  IMAD.WIDE.U32 R2, R6, 0xc, R32 ;  /* 0x0000000c06027825 */ /* 0x000fca00078e0020 */
[----:B------:R-:W-:-:S03]  /*6700*/  IADD3 R3, R3, R5, RZ ;  /* 0x0000000503037210 */ /* 0x000fc60007ffe0ff */
[C---:B------:R-:W-:Y:S02]  /*6710*/  IMAD.WIDE R8, R6.reuse, 0x4, R2 ;  /* 0x0000000406087825 */ /* 0x040fe400078e0202 */
[----:B-----5:R-:W0:Y:S02]  /*6720*/  LDG.E.128.CONSTANT R28, desc[UR6][R2.64] ;  /* 0x00000006021c7981 */ /* 0x020e24000c1e9d00 */
[----:B------:R-:W-:Y:S02]  /*6730*/  IMAD.WIDE R12, R6, 0x4, R8 ;  /* 0x00000004060c7825 */ /* 0x000fe400078e0208 */
[----:B------:R-:W3:Y:S04]  /*6740*/  LDG.E.128.CONSTANT R8, desc[UR6][R8.64] ;  /* 0x0000000608087981 */ /* 0x000ee8000c1e9d00 */
[----:B------:R-:W4:Y:S01]  /*6750*/  LDG.E.128.CONSTANT R12, desc[UR6][R12.64] ;  /* 0x000000060c0c7981 */ /* 0x000f22000c1e9d00 */
[----:B------:R-:W-:-:S02]  /*6760*/  ISETP.GE.AND P0, PT, R22, 0x2, PT ;  /* 0x000000021600780c */ /* 0x000fc40003f06270 */
[----:B------:R-:W-:Y:S02]  /*6770*/  PRMT R21, R21, 0x5410, R20 ;  /* 0x0000541015157816 */ /* 0x000fe40000000014 */
[----:B------:R-:W-:Y:S02]  /*6780*/  PRMT R19, R19, 0x5410, R18 ;  /* 0x0000541013137816 */ /* 0x000fe40000000012 */
[--C-:B0-----:R-:W-:Y:S02]  /*6790*/  SHF.R.U32.HI R34, RZ, 0xc, R28.reuse ;  /* 0x0000000cff227819 */ /* 0x101fe4000001161c */
[----:B------:R-:W-:Y:S02]  /*67a0*/  LOP3.LUT R41, R28, 0x3f003f, RZ, 0xc0, !PT ;  /* 0x003f003f1c297812 */ /* 0x000fe400078ec0ff */
[----:B------:R-:W-:Y:S02]  /*67b0*/  SHF.R.U32.HI R42, RZ, 0x6, R28 ;  /* 0x00000006ff2a7819 */ /* 0x000fe4000001161c */
        /* <DEDUP_REMOVED lines=8> */
[----:B------:R-:W-:Y:S02]  /*6840*/  SHF.R.U32.HI R48, RZ, 0x6, R31 ;  /* 0x00000006ff307819 */ /* 0x000fe4000001161f */
[--C-:B----4-:R-:W-:Y:S02]  /*6850*/  SHF.R.U32.HI R3, RZ, 0x8, R12.reuse ;  /* 0x00000008ff037819 */ /* 0x110fe4000001160c */
        /* <DEDUP_REMOVED lines=19> */
[--C-:B------:R-:W-:Y:S02]  /*6990*/  SHF.R.U32.HI R58, RZ, 0xa, R15.reuse ;  /* 0x0000000aff3a7819 */ /* 0x100fe4000001160f */
[----:B------:R-:W-:-:S02]  /*69a0*/  SHF.R.U32.HI R5, RZ, 0x6, R15 ;  /* 0x00000006ff057819 */ /* 0x000fc4000001160f */
[----:B------:R-:W-:Y:S02]  /*69b0*/  LOP3.LUT R34, R37, 0x300030, R12, 0xf8, !PT ;  /* 0x0030003025227812 */ /* 0x000fe400078ef80c */
[----:B------:R-:W-:Y:S02]  /*69c0*/  LOP3.LUT R28, R14, 0x300030, R13, 0xf8, !PT ;  /* 0x003000300e1c7812 */ /* 0x000fe400078ef80d */
[----:B------:R-:W0:Y:S01]  /*69d0*/  LDS.128 R12, [UR4+0x20] ;  /* 0x00002004ff0c7984 */ /* 0x000e220008000c00 */
[----:B------:R-:W-:Y:S02]  /*69e0*/  LOP3.LUT R41, R41, 0x64006400, RZ, 0xfc, !PT ;  /* 0x6400640029297812 */ /* 0x000fe400078efcff */
[----:B------:R-:W-:Y:S02]  /*69f0*/  LOP3.LUT R45, R45, 0x64006400, RZ, 0xfc, !PT ;  /* 0x640064002d2d7812 */ /* 0x000fe400078efcff */
[----:B---3--:R-:W-:Y:S02]  /*6a00*/  SHF.R.U32.HI R37, RZ, 0xc, R8 ;  /* 0x0000000cff257819 */ /* 0x008fe40000011608 */
[----:B------:R-:W-:-:S02]  /*6a10*/  LOP3.LUT R49, R8, 0x3f003f, RZ, 0xc0, !PT ;  /* 0x003f003f08317812 */ /* 0x000fc400078ec0ff */
[----:B------:R-:W-:Y:S02]  /*6a20*/  SHF.R.U32.HI R50, RZ, 0x6, R8 ;  /* 0x00000006ff327819 */ /* 0x000fe40000011608 */
[--C-:B------:R-:W-:Y:S01]  /*6a30*/  SHF.R.U32.HI R8, RZ, 0xc, R9.reuse ;  /* 0x0000000cff087819 */ /* 0x100fe20000011609 */
[----:B------:R-:W-:Y:S01]  /*6a40*/  HADD2 R41, R41, -1056, -1056 ;  /* 0xe420e42029297430 */ /* 0x000fe20000000000 */
[----:B------:R-:W-:Y:S01]  /*6a50*/  LOP3.LUT R51, R9, 0x3f003f, RZ, 0xc0, !PT ;  /* 0x003f003f09337812 */ /* 0x000fe200078ec0ff */
[----:B------:R-:W-:Y:S01]  /*6a60*/  HADD2 R45, R45, -1056, -1056 ;  /* 0xe420e4202d2d7430 */ /* 0x000fe20000000000 */
        /* <DEDUP_REMOVED lines=8> */
[----:B------:R-:W-:-:S02]  /*6af0*/  LOP3.LUT R37, R37, 0x300030, R38, 0xf8, !PT ;  /* 0x0030003025257812 */ /* 0x000fc400078ef826 */
        /* <DEDUP_REMOVED lines=14> */
[----:B------:R-:W-:Y:S01]  /*6be0*/  LOP3.LUT R39, R9, 0x300030, R40, 0xf8, !PT ;  /* 0x0030003009277812 */ /* 0x000fe200078ef828 */
[----:B------:R-:W-:Y:S01]  /*6bf0*/  HADD2 R46, R46, -1056, -1056 ;  /* 0xe420e4202e2e7430 */ /* 0x000fe20000000000 */
[----:B------:R-:W-:Y:S01]  /*6c00*/  LOP3.LUT R11, R11, 0xf000f, RZ, 0xc0, !PT ;  /* 0x000f000f0b0b7812 */ /* 0x000fe200078ec0ff */
[----:B------:R-:W-:-:S02]  /*6c10*/  HFMA2 R9, R43, R12, RZ.H0_H0 ;  /* 0x0000000c2b097231 */ /* 0x000fc400000400ff */
[----:B------:R-:W-:Y:S01]  /*6c20*/  HADD2 R44, R44, -1056, -1056 ;  /* 0xe420e4202c2c7430 */ /* 0x000fe20000000000 */
[----:B------:R-:W-:Y:S01]  /*6c30*/  LOP3.LUT R40, R11, 0x300030, R58, 0xf8, !PT ;  /* 0x003000300b287812 */ /* 0x000fe200078ef83a */
[-C--:B------:R-:W-:Y:S02]  /*6c40*/  HFMA2.MMA R58, R42, R13.reuse, R8 ;  /* 0x0000000d2a3a7235 */ /* 0x080fe40000000008 */
[----:B------:R-:W-:Y:S01]  /*6c50*/  HFMA2 R59, R44, R13, R9 ;  /* 0x0000000d2c3b7231 */ /* 0x000fe20000000009 */
[----:B------:R-:W-:Y:S02]  /*6c60*/  HFMA2.MMA R60, R46, R13, R10 ;  /* 0x0000000d2e3c7235 */ /* 0x000fe4000000000a */
        /* <DEDUP_REMOVED lines=37> */
[----:B------:R-:W-:Y:S01]  /*6ec0*/  LOP3.LUT R36, R36, 0x64006400, RZ, 0xfc, !PT ;  /* 0x6400640024247812 */ /* 0x000fe200078efcff */
[-C--:B0-----:R-:W-:Y:S01]  /*6ed0*/  HFMA2.MMA R58, R5, R8.reuse, R58 ;  /* 0x00000008053a7235 */ /* 0x081fe2000000003a */
        /* <DEDUP_REMOVED lines=100> */
.L_x_3280:
        /* <DEDUP_REMOVED lines=8> */
.L_x_3278:
        /* <DEDUP_REMOVED lines=12> */
.L_x_3287:
[----:B------:R-:W-:Y:S05]  /*7660*/  @!P1 BRA `(.L_x_3283) ;  /* 0x0000003000449947 */ /* 0x000fea0003800000 */
[----:B------:R-:W2:Y:S01]  /*7670*/  LDG.E.128.CONSTANT R4, desc[UR6][R32.64] ;  /* 0x0000000620047981 */ /* 0x000ea2000c1e9d00 */
[----:B-----5:R-:W1:Y:S03]  /*7680*/  LDC R13, c[0x0][0x23c] ;  /* 0x00008f00ff0d7b82 */ /* 0x020e660000000800 */
[----:B------:R-:W3:Y:S01]  /*7690*/  LDS.64 R40, [UR4] ;  /* 0x00000004ff287984 */ /* 0x000ee20008000a00 */
[----:B-1----:R-:W-:-:S05]  /*76a0*/  IMAD.WIDE R2, R13, 0x4, R32 ;  /* 0x000000040d027825 */ /* 0x002fca00078e0220 */
[----:B------:R1:W4:Y:S01]  /*76b0*/  LDG.E.128.CONSTANT R8, desc[UR6][R2.64] ;  /* 0x0000000602087981 */ /* 0x000322000c1e9d00 */
        /* <DEDUP_REMOVED lines=11> */
[----:B------:R-:W-:Y:S02]  /*7770*/  LOP3.LUT R43, R4, 0xf000f0, RZ, 0xc0, !PT ;  /* 0x00f000f0042b7812 */ /* 0x000fe400078ec0ff */
[----:B------:R-:W-:Y:S02]  /*7780*/  SHF.R.U32.HI R56, RZ, 0x8, R4 ;  /* 0x00000008ff387819 */ /* 0x000fe40000011604 */
[----:B------:R-:W-:Y:S02]  /*7790*/  LOP3.LUT R0, R0, 0x64006400, RZ, 0xfc, !PT ;  /* 0x6400640000007812 */ /* 0x000fe400078efcff */
[----:B-1----:R-:W-:Y:S02]  /*77a0*/  LOP3.LUT R2, R5, 0xf000f, RZ, 0xc0, !PT ;  /* 0x000f000f05027812 */ /* 0x002fe400078ec0ff */
[----:B------:R-:W-:Y:S02]  /*77b0*/  LOP3.LUT R3, R6, 0xf000f, RZ, 0xc0, !PT ;  /* 0x000f000f06037812 */ /* 0x000fe400078ec0ff */
[----:B------:R-:W-:-:S02]  /*77c0*/  LOP3.LUT R4, R7, 0xf000f, RZ, 0xc0, !PT ;  /* 0x000f000f07047812 */ /* 0x000fc400078ec0ff */
[----:B------:R-:W-:Y:S02]  /*77d0*/  LOP3.LUT R46, R6, 0xf000f0, RZ, 0xc0, !PT ;  /* 0x00f000f0062e7812 */ /* 0x000fe400078ec0ff */
[----:B0-----:R-:W-:Y:S01]  /*77e0*/  SHF.R.U32.HI R35, RZ, 0x8, R6 ;  /* 0x00000008ff237819 */ /* 0x001fe20000011606 */
        /* <DEDUP_REMOVED lines=19> */
[----:B----4-:R-:W-:Y:S01]  /*7920*/  SHF.R.U32.HI R89, RZ, 0x8, R8 ;  /* 0x00000008ff597819 */ /* 0x010fe20000011608 */
[----:B------:R-:W-:-:S02]  /*7930*/  HADD2.F32 R4, -RZ, R47.H0_H0 ;  /* 0x2000002fff047230 */ /* 0x000fc40000004100 */
[----:B------:R-:W-:Y:S02]  /*7940*/  HFMA2 R46, R45, R18.H1_H1, -72, -72 ;  /* 0xd480d4802d2e7431 */ /* 0x000fe40000060012 */
[----:B------:R-:W-:Y:S01]  /*7950*/  HADD2.F32 R43, -RZ, R47.H1_H1 ;  /* 0x3000002fff2b7230 */ /* 0x000fe20000004100 */
[----:B------:R-:W-:Y:S01]  /*7960*/  LOP3.LUT R47, R44, 0x64006400, RZ, 0xfc, !PT ;  /* 0x640064002c2f7812 */ /* 0x000fe200078efcff */
[----:B------:R-:W-:Y:S01]  /*7970*/  FFMA.FTZ R45, R0, R5, RZ ;  /* 0x00000005002d7223 */ /* 0x000fe200000100ff */
[C---:B------:R-:W-:Y:S01]  /*7980*/  FFMA.FTZ R51, R5.reuse, R2, RZ ;  /* 0x0000000205337223 */ /* 0x040fe200000100ff */
[C---:B------:R-:W-:Y:S01]  /*7990*/  FFMA.FTZ R57, R5.reuse, R3, RZ ;  /* 0x0000000305397223 */ /* 0x040fe200000100ff */
[----:B------:R-:W-:Y:S01]  /*79a0*/  FFMA.FTZ R44, R5, R4, RZ ;  /* 0x00000004052c7223 */ /* 0x000fe200000100ff */
[----:B------:R-:W-:Y:S01]  /*79b0*/  HADD2.F32 R41, -RZ, R41.H1_H1 ;  /* 0x30000029ff297230 */ /* 0x000fe20000004100 */
[----:B------:R-:W-:Y:S01]  /*79c0*/  LOP3.LUT R5, R48, 0x64006400, RZ, 0xfc, !PT ;  /* 0x6400640030057812 */ /* 0x000fe200078efcff */
[----:B------:R-:W-:-:S02]  /*79d0*/  HADD2.F32 R42, -RZ, R42.H1_H1 ;  /* 0x3000002aff2a7230 */ /* 0x000fc40000004100 */
[C---:B------:R-:W-:Y:S01]  /*79e0*/  FFMA.FTZ R62, R50.reuse, R43, R44 ;  /* 0x0000002b323e7223 */ /* 0x040fe2000001002c */
[-C--:B------:R-:W-:Y:S02]  /*79f0*/  HFMA2 R47, R47, R18.reuse.H1_H1, -72, -72 ;  /* 0xd480d4802f2f7431 */ /* 0x080fe40000060012 */
[----:B------:R-:W-:Y:S01]  /*7a00*/  FFMA.FTZ R55, R50, R41, R51 ;  /* 0x0000002932377223 */ /* 0x000fe20000010033 */
[-C--:B------:R-:W-:Y:S02]  /*7a10*/  HFMA2 R44, R49, R18.reuse.H1_H1, -72, -72 ;  /* 0xd480d480312c7431 */ /* 0x080fe40000060012 */
[--C-:B------:R-:W-:Y:S02]  /*7a20*/  HADD2.F32 R51, -RZ, R46.reuse.H0_H0 ;  /* 0x2000002eff337230 */ /* 0x100fe40000004100 */
[----:B------:R-:W-:Y:S02]  /*7a30*/  HFMA2 R5, R5, R18.H1_H1, -72, -72 ;  /* 0xd480d48005057431 */ /* 0x000fe40000060012 */
[----:B------:R-:W-:Y:S01]  /*7a40*/  FFMA.FTZ R52, R40, R50, R45 ;  /* 0x0000003228347223 */ /* 0x000fe2000001002d */
[----:B------:R-:W-:Y:S01]  /*7a50*/  FFMA.FTZ R58, R50, R42, R57 ;  /* 0x0000002a323a7223 */ /* 0x000fe20000010039 */
[----:B------:R-:W-:Y:S01]  /*7a60*/  HADD2.F32 R50, -RZ, R46.H1_H1 ;  /* 0x3000002eff327230 */ /* 0x000fe20000004100 */
[----:B------:R-:W-:Y:S01]  /*7a70*/  SHF.R.U32.HI R86, RZ, 0x8, R10 ;  /* 0x00000008ff567819 */ /* 0x000fe2000001160a */
[--C-:B------:R-:W-:Y:S01]  /*7a80*/  HADD2.F32 R49, -RZ, R47.reuse.H0_H0 ;  /* 0x2000002fff317230 */ /* 0x100fe20000004100 */
[----:B------:R-:W-:Y:S01]  /*7a90*/  SHF.R.U32.HI R87, RZ, 0x8, R9 ;  /* 0x00000008ff577819 */ /* 0x000fe20000011609 */
[----:B------:R-:W-:Y:S01]  /*7aa0*/  HADD2.F32 R48, -RZ, R47.H1_H1 ;  /* 0x3000002fff307230 */ /* 0x000fe20000004100 */
[----:B------:R-:W-:Y:S01]  /*7ab0*/  LOP3.LUT R76, R11, 0xf000f0, RZ, 0xc0, !PT ;  /* 0x00f000f00b4c7812 */ /* 0x000fe200078ec0ff */
[--C-:B------:R-:W-:Y:S01]  /*7ac0*/  HADD2.F32 R47, -RZ, R44.reuse.H0_H0 ;  /* 0x2000002cff2f7230 */ /* 0x100fe20000004100 */
[----:B------:R-:W-:Y:S01]  /*7ad0*/  SHF.R.U32.HI R88, RZ, 0x8, R11 ;  /* 0x00000008ff587819 */ /* 0x000fe2000001160b */
[----:B------:R-:W-:-:S02]  /*7ae0*/  HADD2.F32 R46, -RZ, R44.H1_H1 ;  /* 0x3000002cff2e7230 */ /* 0x000fc40000004100 */
[--C-:B------:R-:W-:Y:S02]  /*7af0*/  HADD2.F32 R45, -RZ, R5.reuse.H0_H0 ;  /* 0x20000005ff2d7230 */ /* 0x100fe40000004100 */
        /* <DEDUP_REMOVED lines=27> */
[--C-:B------:R-:W-:Y:S01]  /*7cb0*/  HADD2.F32 R70, -RZ, R7.reuse.H0_H0 ;  /* 0x20000007ff467230 */ /* 0x100fe20000004100 */
[----:B------:R-:W-:Y:S01]  /*7cc0*/  LOP3.LUT R34, R34, 0xf000f0, RZ, 0xc0, !PT ;  /* 0x00f000f022227812 */ /* 0x000fe200078ec0ff */
[----:B------:R-:W-:Y:S02]  /*7cd0*/  HADD2.F32 R54, -RZ, R6.H0_H0 ;  /* 0x20000006ff367230 */ /* 0x000fe40000004100 */
[----:B------:R-:W-:Y:S01]  /*7ce0*/  FFMA.FTZ R65, R57, R52, R59 ;  /* 0x0000003439417223 */ /* 0x000fe2000001003b */
[----:B------:R-:W-:-:S02]  /*7cf0*/  HADD2.F32 R69, -RZ, R7.H1_H1 ;  /* 0x30000007ff457230 */ /* 0x000fc40000004100 */
[----:B------:R-:W-:Y:S02]  /*7d00*/  HADD2.F32 R58, -RZ, R6.H1_H1 ;  /* 0x30000006ff3a7230 */ /* 0x000fe40000004100 */
[----:B------:R-:W-:Y:S01]  /*7d10*/  FFMA.FTZ R63, R57, R54, R66 ;  /* 0x00000036393f7223 */ /* 0x000fe20000010042 */
[----:B------:R-:W0:Y:S01]  /*7d20*/  LDS.64 R6, [UR4+0x10] ;  /* 0x00001004ff067984 */ /* 0x000e220008000a00 */
[----:B------:R-:W-:Y:S01]  /*7d30*/  HADD2.F32 R59, -RZ, R5.H1_H1 ;  /* 0x30000005ff3b7230 */ /* 0x000fe20000004100 */
[----:B------:R-:W-:Y:S01]  /*7d40*/  LOP3.LUT R5, R56, 0xf000f0, RZ, 0xc0, !PT ;  /* 0x00f000f038057812 */ /* 0x000fe200078ec0ff */
[----:B------:R-:W-:Y:S02]  /*7d50*/  HADD2.F32 R53, -RZ, R61.H0_H0 ;  /* 0x2000003dff357230 */ /* 0x000fe40000004100 */
[C---:B------:R-:W-:Y:S01]  /*7d60*/  FFMA.FTZ R71, R62.reuse, R58, R63 ;  /* 0x0000003a3e477223 */ /* 0x040fe2000001003f */
[----:B------:R-:W-:Y:S01]  /*7d70*/  HADD2.F32 R56, -RZ, R67.H1_H1 ;  /* 0x30000043ff387230 */ /* 0x000fe20000004100 */
[----:B------:R-:W-:Y:S01]  /*7d80*/  LOP3.LUT R5, R5, 0x64006400, RZ, 0xfc, !PT ;  /* 0x6400640005057812 */ /* 0x000fe200078efcff */
[----:B------:R-:W-:Y:S01]  /*7d90*/  FFMA.FTZ R66, R57, R53, R68 ;  /* 0x0000003539427223 */ /* 0x000fe20000010044 */
[----:B------:R-:W-:Y:S01]  /*7da0*/  HADD2.F32 R57, -RZ, R61.H1_H1 ;  /* 0x3000003dff397230 */ /* 0x000fe20000004100 */
[----:B------:R-:W-:Y:S01]  /*7db0*/  LOP3.LUT R61, R35, 0xf000f0, RZ, 0xc0, !PT ;  /* 0x00f000f0233d7812 */ /* 0x000fe200078ec0ff */
[----:B------:R-:W-:Y:S01]  /*7dc0*/  FFMA.FTZ R74, R62, R56, R65 ;  /* 0x000000383e4a7223 */ /* 0x000fe20000010041 */
[----:B------:R-:W-:Y:S01]  /*7dd0*/  LOP3.LUT R35, R60, 0x64006400, RZ, 0xfc, !PT ;  /* 0x640064003c237812 */ /* 0x000fe200078efcff */
[-C--:B------:R-:W-:Y:S01]  /*7de0*/  HFMA2 R60, R5, R18.reuse.H1_H1, -72, -72 ;  /* 0xd480d480053c7431 */ /* 0x080fe20000060012 */
[----:B------:R-:W-:Y:S01]  /*7df0*/  LOP3.LUT R5, R34, 0x64006400, RZ, 0xfc, !PT ;  /* 0x6400640022057812 */ /* 0x000fe200078efcff */
[----:B------:R-:W-:Y:S01]  /*7e00*/  FFMA.FTZ R68, R59, R62, R64 ;  /* 0x0000003e3b447223 */ /* 0x000fe20000010040 */
[----:B------:R-:W-:Y:S01]  /*7e10*/  LOP3.LUT R61, R61, 0x64006400, RZ, 0xfc, !PT ;  /* 0x640064003d3d7812 */ /* 0x000fe200078efcff */
[----:B------:R-:W-:-:S02]  /*7e20*/  HFMA2 R35, R35, R18.H1_H1, -72, -72 ;  /* 0xd480d48023237431 */ /* 0x000fc40000060012 */
[----:B------:R-:W-:Y:S01]  /*7e30*/  FFMA.FTZ R72, R62, R57, R66 ;  /* 0x000000393e487223 */ /* 0x000fe20000010042 */
[-C--:B------:R-:W-:Y:S02]  /*7e40*/  HFMA2 R5, R5, R18.reuse.H1_H1, -72, -72 ;  /* 0xd480d48005057431 */ /* 0x080fe40000060012 */
[----:B------:R-:W-:Y:S02]  /*7e50*/  HFMA2 R34, R61, R18.H1_H1, -72, -72 ;  /* 0xd480d4803d227431 */ /* 0x000fe40000060012 */
[----:B------:R-:W-:Y:S02]  /*7e60*/  HADD2.F32 R67, -RZ, R35.H0_H0 ;  /* 0x20000023ff437230 */ /* 0x000fe40000004100 */
[--C-:B------:R-:W-:Y:S02]  /*7e70*/  HADD2.F32 R63, -RZ, R5.reuse.H0_H0 ;  /* 0x20000005ff3f7230 */ /* 0x100fe40000004100 */
[----:B------:R-:W-:Y:S02]  /*7e80*/  HADD2.F32 R62, -RZ, R5.H1_H1 ;  /* 0x30000005ff3e7230 */ /* 0x000fe40000004100 */
[----:B------:R-:W-:Y:S01]  /*7e90*/  FFMA.FTZ R94, R70, R67, R71 ;  /* 0x00000043465e7223 */ /* 0x000fe20000010047 */
[----:B------:R-:W-:-:S02]  /*7ea0*/  HADD2.F32 R61, -RZ, R60.H0_H0 ;  /* 0x2000003cff3d7230 */ /* 0x000fc40000004100 */
[----:B------:R-:W-:Y:S01]  /*7eb0*/  FFMA.FTZ R5, R70, R63, R74 ;  /* 0x0000003f46057223 */ /* 0x000fe2000001004a */
[--C-:B------:R-:W-:Y:S01]  /*7ec0*/  HADD2.F32 R65, -RZ, R34.reuse.H0_H0 ;  /* 0x20000022ff417230 */ /* 0x100fe20000004100 */
[C---:B------:R-:W-:Y:S01]  /*7ed0*/  LOP3.LUT R71, R8.reuse, 0xf000f0, RZ, 0xc0, !PT ;  /* 0x00f000f008477812 */ /* 0x040fe200078ec0ff */
[----:B------:R-:W-:Y:S02]  /*7ee0*/  HADD2.F32 R64, -RZ, R34.H1_H1 ;  /* 0x30000022ff407230 */ /* 0x000fe40000004100 */
[----:B------:R-:W-:Y:S01]  /*7ef0*/  FFMA.FTZ R34, R69, R62, R5 ;  /* 0x0000003e45227223 */ /* 0x000fe20000010005 */
[----:B------:R-:W-:Y:S01]  /*7f00*/  LOP3.LUT R5, R8, 0xf000f, RZ, 0xc0, !PT ;  /* 0x000f000f08057812 */ /* 0x000fe200078ec0ff */
[----:B------:R-:W-:Y:S02]  /*7f10*/  HADD2.F32 R66, -RZ, R35.H1_H1 ;  /* 0x30000023ff427230 */ /* 0x000fe40000004100 */
[----:B------:R-:W-:Y:S01]  /*7f20*/  FFMA.FTZ R35, R61, R70, R68 ;  /* 0x000000463d237223 */ /* 0x000fe20000010044 */
[----:B------:R-:W-:Y:S01]  /*7f30*/  LOP3.LUT R8, R9, 0xf000f, RZ, 0xc0, !PT ;  /* 0x000f000f09087812 */ /* 0x000fe200078ec0ff */
[----:B------:R-:W-:Y:S01]  /*7f40*/  FFMA.FTZ R93, R70, R65, R72 ;  /* 0x00000041465d7223 */ /* 0x000fe20000010048 */
[C---:B------:R-:W-:Y:S01]  /*7f50*/  LOP3.LUT R68, R10.reuse, 0xf000f, RZ, 0xc0, !PT ;  /* 0x000f000f0a447812 */ /* 0x040fe200078ec0ff */
[----:B0-----:R-:W-:Y:S01]  /*7f60*/  HADD2.F32 R78, -RZ, R6.H1_H1 ;  /* 0x30000006ff4e7230 */ /* 0x001fe20000004100 */
[----:B------:R-:W-:Y:S01]  /*7f70*/  LOP3.LUT R74, R10, 0xf000f0, RZ, 0xc0, !PT ;  /* 0x00f000f00a4a7812 */ /* 0x000fe200078ec0ff */
[--C-:B------:R-:W-:Y:S01]  /*7f80*/  HADD2.F32 R82, -RZ, R7.reuse.H0_H0 ;  /* 0x20000007ff527230 */ /* 0x100fe20000004100 */
[----:B------:R-:W-:Y:S01]  /*7f90*/  LOP3.LUT R5, R5, 0x64006400, RZ, 0xfc, !PT ;  /* 0x6400640005057812 */ /* 0x000fe200078efcff */
[----:B------:R-:W-:Y:S01]  /*7fa0*/  HADD2.F32 R79, -RZ, R7.H1_H1 ;  /* 0x30000007ff4f7230 */ /* 0x000fe20000004100 */
[----:B------:R-:W-:Y:S01]  /*7fb0*/  LOP3.LUT R10, R11, 0xf000f, RZ, 0xc0, !PT ;  /* 0x000f000f0b0a7812 */ /* 0x000fe200078ec0ff */
[----:B------:R-:W-:Y:S01]  /*7fc0*/  HADD2.F32 R60, -RZ, R60.H1_H1 ;  /* 0x3000003cff3c7230 */ /* 0x000fe20000004100 */
[----:B------:R-:W-:Y:S01]  /*7fd0*/  LOP3.LUT R72, R9, 0xf000f0, RZ, 0xc0, !PT ;  /* 0x00f000f009487812 */ /* 0x000fe200078ec0ff */
[----:B------:R-:W-:Y:S01]  /*7fe0*/  HADD2.F32 R9, -RZ, R6.H0_H0 ;  /* 0x20000006ff097230 */ /* 0x000fe20000004100 */
[----:B------:R-:W-:Y:S01]  /*7ff0*/  LOP3.LUT R8, R8, 0x64006400, RZ, 0xfc, !PT ;  /* 0x6400640008087812 */ /* 0x000fe200078efcff */
[----:B------:R-:W-:Y:S01]  /*8000*/  HADD2 R11, R5, -1032, -1032 ;  /* 0xe408e408050b7430 */ /* 0x000fe20000000000 */
[----:B------:R-:W-:Y:S01]  /*8010*/  LOP3.LUT R6, R68, 0x64006400, RZ, 0xfc, !PT ;  /* 0x6400640044067812 */ /* 0x000fe200078efcff */
[----:B------:R-:W-:Y:S01]  /*8020*/  FFMA.FTZ R35, R60, R69, R35 ;  /* 0x000000453c237223 */ /* 0x000fe20000010023 */
[----:B------:R-:W-:Y:S01]  /*8030*/  LOP3.LUT R7, R10, 0x64006400, RZ, 0xfc, !PT ;  /* 0x640064000a077812 */ /* 0x000fe200078efcff */
[----:B------:R-:W-:Y:S01]  /*8040*/  HADD2 R8, R8, -1032, -1032 ;  /* 0xe408e40808087430 */ /* 0x000fe20000000000 */
[----:B------:R-:W-:Y:S01]  /*8050*/  LOP3.LUT R73, R71, 0x64006400, RZ, 0xfc, !PT ;  /* 0x6400640047497812 */ /* 0x000fe200078efcff */
[----:B------:R-:W-:-:S02]  /*8060*/  HADD2.F32 R5, -RZ, R11.H0_H0 ;  /* 0x2000000bff057230 */ /* 0x000fc40000004100 */
[----:B------:R-:W-:Y:S02]  /*8070*/  HADD2 R70, R6, -1032, -1032 ;  /* 0xe408e40806467430 */ /* 0x000fe40000000000 */
[C---:B------:R-:W-:Y:S01]  /*8080*/  FFMA.FTZ R94, R69.reuse, R66, R94 ;  /* 0x00000042455e7223 */ /* 0x040fe2000001005e */
[----:B------:R-:W-:Y:S02]  /*8090*/  HADD2 R75, R7, -1032, -1032 ;  /* 0xe408e408074b7430 */ /* 0x000fe40000000000 */
[----:B------:R-:W-:Y:S01]  /*80a0*/  FFMA.FTZ R93, R69, R64, R93 ;  /* 0x00000040455d7223 */ /* 0x000fe2000001005d */
[----:B------:R-:W-:Y:S01]  /*80b0*/  HADD2.F32 R68, -RZ, R11.H1_H1 ;  /* 0x3000000bff447230 */ /* 0x000fe20000004100 */
[----:B------:R-:W-:Y:S01]  /*80c0*/  LOP3.LUT R77, R74, 0x64006400, RZ, 0xfc, !PT ;  /* 0x640064004a4d7812 */ /* 0x000fe200078efcff */
[----:B------:R-:W0:Y:S01]  /*80d0*/  LDS.64 R10, [UR4+0x18] ;  /* 0x00001804ff0a7984 */ /* 0x000e220008000a00 */
[----:B------:R-:W-:Y:S02]  /*80e0*/  HADD2.F32 R6, -RZ, R8.H0_H0 ;  /* 0x20000008ff067230 */ /* 0x000fe40000004100 */
[----:B------:R-:W-:-:S02]  /*80f0*/  HFMA2 R74, R73, R18.H1_H1, -72, -72 ;  /* 0xd480d480494a7431 */ /* 0x000fc40000060012 */
[----:B------:R-:W-:Y:S02]  /*8100*/  HADD2.F32 R69, -RZ, R8.H1_H1 ;  /* 0x30000008ff457230 */ /* 0x000fe40000004100 */
[----:B------:R-:W-:Y:S01]  /*8110*/  FFMA.FTZ R73, R5, R9, RZ ;  /* 0x0000000905497223 */ /* 0x000fe200000100ff */
[--C-:B------:R-:W-:Y:S02]  /*8120*/  HADD2.F32 R7, -RZ, R70.reuse.H0_H0 ;  /* 0x20000046ff077230 */ /* 0x100fe40000004100 */
[----:B------:R-:W-:Y:S01]  /*8130*/  FFMA.FTZ R81, R9, R6, RZ ;  /* 0x0000000609517223 */ /* 0x000fe200000100ff */
[--C-:B------:R-:W-:Y:S02]  /*8140*/  HADD2.F32 R8, -RZ, R75.reuse.H0_H0 ;  /* 0x2000004bff087230 */ /* 0x100fe40000004100 */
[----:B------:R-:W-:Y:S01]  /*8150*/  FFMA.FTZ R80, R68, R78, R73 ;  /* 0x0000004e44507223 */ /* 0x000fe20000010049 */
[----:B------:R-:W-:Y:S01]  /*8160*/  HADD2.F32 R71, -RZ, R75.H1_H1 ;  /* 0x3000004bff477230 */ /* 0x000fe20000004100 */
[----:B------:R-:W-:Y:S01]  /*8170*/  LOP3.LUT R75, R72, 0x64006400, RZ, 0xfc, !PT ;  /* 0x64006400484b7812 */ /* 0x000fe200078efcff */
[----:B------:R-:W-:-:S02]  /*8180*/  HADD2.F32 R70, -RZ, R70.H1_H1 ;  /* 0x30000046ff467230 */ /* 0x000fc40000004100 */
[C---:B------:R-:W-:Y:S01]  /*8190*/  FFMA.FTZ R85, R9.reuse, R7, RZ ;  /* 0x0000000709557223 */ /* 0x040fe200000100ff */
[----:B------:R-:W-:Y:S01]  /*81a0*/  FFMA.FTZ R72, R9, R8, RZ ;  /* 0x0000000809487223 */ /* 0x000fe200000100ff */
[----:B------:R-:W-:Y:S01]  /*81b0*/  LOP3.LUT R73, R76, 0x64006400, RZ, 0xfc, !PT ;  /* 0x640064004c497812 */ /* 0x000fe200078efcff */
[-C--:B------:R-:W-:Y:S02]  /*81c0*/  HFMA2 R75, R75, R18.reuse.H1_H1, -72, -72 ;  /* 0xd480d4804b4b7431 */ /* 0x080fe40000060012 */
[C---:B------:R-:W-:Y:S01]  /*81d0*/  FFMA.FTZ R83, R78.reuse, R69, R81 ;  /* 0x000000454e537223 */ /* 0x040fe20000010051 */
[C---:B------:R-:W-:Y:S01]  /*81e0*/  FFMA.FTZ R84, R78.reuse, R70, R85 ;  /* 0x000000464e547223 */ /* 0x040fe20000010055 */
[----:B------:R-:W-:Y:S01]  /*81f0*/  FFMA.FTZ R90, R78, R71, R72 ;  /* 0x000000474e5a7223 */ /* 0x000fe20000010048 */
[----:B------:R-:W-:Y:S02]  /*8200*/  HFMA2 R77, R77, R18.H1_H1, -72, -72 ;  /* 0xd480d4804d4d7431 */ /* 0x000fe40000060012 */
[----:B------:R-:W-:-:S02]  /*8210*/  HADD2.F32 R9, -RZ, R74.H0_H0 ;  /* 0x2000004aff097230 */ /* 0x000fc40000004100 */
[----:B------:R-:W-:Y:S02]  /*8220*/  HFMA2 R78, R73, R18.H1_H1, -72, -72 ;  /* 0xd480d480494e7431 */ /* 0x000fe40000060012 */
[----:B------:R-:W-:Y:S02]  /*8230*/  HADD2.F32 R72, -RZ, R74.H1_H1 ;  /* 0x3000004aff487230 */ /* 0x000fe40000004100 */
[----:B------:R-:W-:Y:S01]  /*8240*/  FMUL.FTZ R35, R38, R35 ;  /* 0x0000002326237220 */ /* 0x000fe20000410000 */
[--C-:B------:R-:W-:Y:S02]  /*8250*/  HADD2.F32 R73, -RZ, R75.reuse.H0_H0 ;  /* 0x2000004bff497230 */ /* 0x100fe40000004100 */
[----:B------:R-:W-:Y:S01]  /*8260*/  FFMA.FTZ R81, R9, R82, R80 ;  /* 0x0000005209517223 */ /* 0x000fe20000010050 */
[----:B------:R-:W-:Y:S02]  /*8270*/  HADD2.F32 R74, -RZ, R75.H1_H1 ;  /* 0x3000004bff4a7230 */ /* 0x000fe40000004100 */
[----:B------:R-:W-:Y:S01]  /*8280*/  FMUL.FTZ R34, R27, R34 ;  /* 0x000000221b227220 */ /* 0x000fe20000410000 */
[----:B------:R-:W-:-:S02]  /*8290*/  HADD2.F32 R75, -RZ, R77.H0_H0 ;  /* 0x2000004dff4b7230 */ /* 0x000fc40000004100 */
[C---:B------:R-:W-:Y:S01]  /*82a0*/  FFMA.FTZ R80, R82.reuse, R73, R83 ;  /* 0x0000004952507223 */ /* 0x040fe20000010053 */
[----:B------:R-:W-:Y:S01]  /*82b0*/  HADD2.F32 R76, -RZ, R77.H1_H1 ;  /* 0x3000004dff4c7230 */ /* 0x000fe20000004100 */
[----:B------:R-:W-:Y:S01]  /*82c0*/  F2FP.F16.F32.PACK_AB R35, RZ, R35 ;  /* 0x00000023ff23723e */ /* 0x000fe200000000ff */
        /* <DEDUP_REMOVED lines=11> */
[--C-:B------:R-:W-:Y:S01]  /*8380*/  HADD2.F32 R91, -RZ, R11.reuse.H0_H0 ;  /* 0x2000000bff5b7230 */ /* 0x100fe20000004100 */
        /* <DEDUP_REMOVED lines=33> */
[----:B------:R-:W-:Y:S01]  /*85a0*/  FFMA.FTZ R92, R83, R10, R90 ;  /* 0x0000000a535c7223 */ /* 0x000fe2000001005a */
[-C--:B------:R-:W-:Y:S02]  /*85b0*/  HFMA2 R104, R87, R18.reuse.H1_H1, -72, -72 ;  /* 0xd480d48057687431 */ /* 0x080fe40000060012 */
[----:B------:R-:W-:Y:S01]  /*85c0*/  FFMA.FTZ R96, R10, R84, R99 ;  /* 0x000000540a607223 */ /* 0x000fe20000010063 */
[-C--:B------:R-:W-:Y:S02]  /*85d0*/  HFMA2 R105, R11, R18.reuse.H1_H1, -72, -72 ;  /* 0xd480d4800b697431 */ /* 0x080fe40000060012 */
[----:B------:R-:W-:Y:S02]  /*85e0*/  HADD2.F32 R87, -RZ, R103.H0_H0 ;  /* 0x20000067ff577230 */ /* 0x000fe40000004100 */
[----:B------:R-:W-:Y:S02]  /*85f0*/  HFMA2 R106, R97, R18.H1_H1, -72, -72 ;  /* 0xd480d480616a7431 */ /* 0x000fe40000060012 */
[----:B------:R-:W-:-:S02]  /*8600*/  HADD2.F32 R88, -RZ, R104.H0_H0 ;  /* 0x20000068ff587230 */ /* 0x000fc40000004100 */
[C---:B------:R-:W-:Y:S01]  /*8610*/  FFMA.FTZ R102, R10.reuse, R85, R98 ;  /* 0x000000550a667223 */ /* 0x040fe20000010062 */
[----:B------:R-:W-:Y:S02]  /*8620*/  HADD2.F32 R89, -RZ, R105.H0_H0 ;  /* 0x20000069ff597230 */ /* 0x000fe40000004100 */
[----:B------:R-:W-:Y:S01]  /*8630*/  FFMA.FTZ R101, R10, R86, R101 ;  /* 0x000000560a657223 */ /* 0x000fe20000010065 */
[----:B------:R-:W-:Y:S02]  /*8640*/  HADD2.F32 R90, -RZ, R106.H0_H0 ;  /* 0x2000006aff5a7230 */ /* 0x000fe40000004100 */
[----:B------:R-:W-:Y:S01]  /*8650*/  FFMA.FTZ R98, R87, R91, R92 ;  /* 0x0000005b57627223 */ /* 0x000fe2000001005c */
[C---:B------:R-:W-:Y:S01]  /*8660*/  FFMA.FTZ R100, R91.reuse, R88, R96 ;  /* 0x000000585b647223 */ /* 0x040fe20000010060 */
[C---:B------:R-:W-:Y:S01]  /*8670*/  FFMA.FTZ R102, R91.reuse, R89, R102 ;  /* 0x000000595b667223 */ /* 0x040fe20000010066 */
[----:B------:R-:W-:Y:S02]  /*8680*/  HADD2.F32 R92, -RZ, R104.H1_H1 ;  /* 0x30000068ff5c7230 */ /* 0x000fe40000004100 */
[----:B------:R-:W-:Y:S01]  /*8690*/  FFMA.FTZ R101, R91, R90, R101 ;  /* 0x0000005a5b657223 */ /* 0x000fe20000010065 */
[----:B------:R-:W-:-:S02]  /*86a0*/  HADD2.F32 R91, -RZ, R103.H1_H1 ;  /* 0x30000067ff5b7230 */ /* 0x000fc40000004100 */
[----:B------:R-:W-:Y:S01]  /*86b0*/  FMUL.FTZ R96, R37, R94 ;  /* 0x0000005e25607220 */ /* 0x000fe20000410000 */
        /* <DEDUP_REMOVED lines=78> */
.L_x_3284:
        /* <DEDUP_REMOVED lines=55> */
.L_x_3285:
        /* <DEDUP_REMOVED lines=13> */
[----:B------:R-:W-:-:S02]  /*8fe0*/  HADD2 R97, R100.H0_H0, R97.H0_H0 ;  /* 0x2000006164617230 */ /* 0x000fc40000000800 */
[--C-:B------:R-:W-:Y:S01]  /*8ff0*/  HADD2.F32 R0, -RZ, R7.reuse.H0_H0 ;  /* 0x20000007ff007230 */ /* 0x100fe20000004100 */
[----:B------:R-:W-:Y:S01]  /*9000*/  LOP3.LUT R3, R3, 0x64006400, RZ, 0xfc, !PT ;  /* 0x6400640003037812 */ /* 0x000fe200078efcff */
[----:B------:R-:W-:Y:S01]  /*9010*/  HADD2.F32 R24, -RZ, R7.H1_H1 ;  /* 0x30000007ff187230 */ /* 0x000fe20000004100 */
[----:B------:R-:W-:Y:S01]  /*9020*/  LOP3.LUT R4, R28, 0xf000f0, RZ, 0xc0, !PT ;  /* 0x00f000f01c047812 */ /* 0x000fe200078ec0ff */
[----:B------:R-:W0:Y:S01]  /*9030*/  LDS.64 R6, [UR4+0x28] ;  /* 0x00002804ff067984 */ /* 0x000e220008000a00 */
        /* <DEDUP_REMOVED lines=15> */
[----:B------:R-:W-:Y:S01]  /*9130*/  HFMA2 R40, R9, R18.H1_H1, -72, -72 ;  /* 0xd480d48009287431 */ /* 0x000fe20000060012 */
[----:B------:R-:W-:Y:S01]  /*9140*/  LOP3.LUT R11, R34, 0x64006400, RZ, 0xfc, !PT ;  /* 0x64006400220b7812 */ /* 0x000fe200078efcff */
[----:B------:R-:W-:Y:S01]  /*9150*/  FFMA.FTZ R9, R0, R5, RZ ;  /* 0x0000000500097223 */ /* 0x000fe200000100ff */
[C---:B------:R-:W-:Y:S01]  /*9160*/  FFMA.FTZ R31, R5.reuse, R2, RZ ;  /* 0x00000002051f7223 */ /* 0x040fe200000100ff */
[C---:B------:R-:W-:Y:S01]  /*9170*/  FFMA.FTZ R41, R5.reuse, R3, RZ ;  /* 0x0000000305297223 */ /* 0x040fe200000100ff */
[----:B------:R-:W-:Y:S01]  /*9180*/  FFMA.FTZ R34, R5, R4, RZ ;  /* 0x0000000405227223 */ /* 0x000fe200000100ff */
[----:B------:R-:W-:Y:S01]  /*9190*/  LOP3.LUT R5, R30, 0x64006400, RZ, 0xfc, !PT ;  /* 0x640064001e057812 */ /* 0x000fe200078efcff */
[----:B------:R-:W-:-:S02]  /*91a0*/  HADD2.F32 R29, -RZ, R29.H1_H1 ;  /* 0x3000001dff1d7230 */ /* 0x000fc40000004100 */
[-C--:B------:R-:W-:Y:S02]  /*91b0*/  HFMA2 R11, R11, R18.reuse.H1_H1, -72, -72 ;  /* 0xd480d4800b0b7431 */ /* 0x080fe40000060012 */
[----:B------:R-:W-:Y:S01]  /*91c0*/  HADD2.F32 R28, -RZ, R28.H1_H1 ;  /* 0x3000001cff1c7230 */ /* 0x000fe20000004100 */
[----:B------:R-:W-:Y:S01]  /*91d0*/  LOP3.LUT R35, R35, 0x64006400, RZ, 0xfc, !PT ;  /* 0x6400640023237812 */ /* 0x000fe200078efcff */
[-C--:B------:R-:W-:Y:S02]  /*91e0*/  HFMA2 R5, R5, R18.reuse.H1_H1, -72, -72 ;  /* 0xd480d48005057431 */ /* 0x080fe40000060012 */
[----:B------:R-:W-:Y:S01]  /*91f0*/  FFMA.FTZ R49, R10, R29, R34 ;  /* 0x0000001d0a317223 */ /* 0x000fe20000010022 */
[----:B------:R-:W-:Y:S02]  /*9200*/  HADD2.F32 R34, -RZ, R11.H0_H0 ;  /* 0x2000000bff227230 */ /* 0x000fe40000004100 */
[----:B------:R-:W-:Y:S01]  /*9210*/  FFMA.FTZ R9, R24, R10, R9 ;  /* 0x0000000a18097223 */ /* 0x000fe20000010009 */
[C---:B------:R-:W-:Y:S01]  /*9220*/  FFMA.FTZ R46, R10.reuse, R25, R31 ;  /* 0x000000190a2e7223 */ /* 0x040fe2000001001f */
[----:B------:R-:W-:Y:S01]  /*9230*/  FFMA.FTZ R47, R10, R28, R41 ;  /* 0x0000001c0a2f7223 */ /* 0x000fe20000010029 */
[----:B------:R-:W-:-:S02]  /*9240*/  HFMA2 R10, R35, R18.H1_H1, -72, -72 ;  /* 0xd480d480230a7431 */ /* 0x000fc40000060012 */
[----:B------:R-:W-:Y:S01]  /*9250*/  HADD2.F32 R42, -RZ, R5.H0_H0 ;  /* 0x20000005ff2a7230 */ /* 0x000fe20000004100 */
[----:B------:R-:W-:Y:S01]  /*9260*/  LOP3.LUT R62, R13, 0xf000f0, RZ, 0xc0, !PT ;  /* 0x00f000f00d3e7812 */ /* 0x000fe200078ec0ff */
[----:B------:R-:W-:Y:S01]  /*9270*/  HADD2.F32 R35, -RZ, R11.H1_H1 ;  /* 0x3000000bff237230 */ /* 0x000fe20000004100 */
[----:B------:R-:W-:Y:S01]  /*9280*/  LOP3.LUT R11, R8, 0xf000f, RZ, 0xc0, !PT ;  /* 0x000f000f080b7812 */ /* 0x000fe200078ec0ff */
[----:B------:R-:W-:Y:S02]  /*9290*/  HADD2.F32 R43, -RZ, R5.H1_H1 ;  /* 0x30000005ff2b7230 */ /* 0x000fe40000004100 */
[C---:B------:R-:W-:Y:S01]  /*92a0*/  FFMA.FTZ R5, R45.reuse, R34, R46 ;  /* 0x000000222d057223 */ /* 0x040fe2000001002e */
[----:B------:R-:W-:Y:S01]  /*92b0*/  FFMA.FTZ R48, R45, R42, R49 ;  /* 0x0000002a2d307223 */ /* 0x000fe20000010031 */
[----:B------:R-:W-:Y:S01]  /*92c0*/  LOP3.LUT R11, R11, 0x64006400, RZ, 0xfc, !PT ;  /* 0x640064000b0b7812 */ /* 0x000fe200078efcff */
[--C-:B------:R-:W-:Y:S02]  /*92d0*/  HADD2.F32 R30, -RZ, R40.reuse.H0_H0 ;  /* 0x20000028ff1e7230 */ /* 0x100fe40000004100 */
[----:B------:R-:W-:Y:S01]  /*92e0*/  FFMA.FTZ R55, R44, R35, R5 ;  /* 0x000000232c377223 */ /* 0x000fe20000010005 */
[----:B------:R-:W-:Y:S01]  /*92f0*/  LOP3.LUT R5, R51, 0xf000f, RZ, 0xc0, !PT ;  /* 0x000f000f33057812 */ /* 0x000fe200078ec0ff */
[----:B------:R-:W-:-:S02]  /*9300*/  HADD2.F32 R31, -RZ, R40.H1_H1 ;  /* 0x30000028ff1f7230 */ /* 0x000fc40000004100 */
[----:B------:R-:W-:Y:S01]  /*9310*/  FFMA.FTZ R50, R44, R43, R48 ;  /* 0x0000002b2c327223 */ /* 0x000fe20000010030 */
[----:B------:R-:W-:Y:S01]  /*9320*/  HADD2.F32 R40, -RZ, R10.H0_H0 ;  /* 0x2000000aff287230 */ /* 0x000fe20000004100 */
[----:B------:R-:W-:Y:S01]  /*9330*/  LOP3.LUT R5, R5, 0x64006400, RZ, 0xfc, !PT ;  /* 0x6400640005057812 */ /* 0x000fe200078efcff */
[--C-:B0-----:R-:W-:Y:S01]  /*9340*/  HADD2.F32 R48, -RZ, R6.reuse.H0_H0 ;  /* 0x20000006ff307230 */ /* 0x101fe20000004100 */
[----:B------:R-:W-:Y:S01]  /*9350*/  LOP3.LUT R8, R8, 0xf000f0, RZ, 0xc0, !PT ;  /* 0x00f000f008087812 */ /* 0x000fe200078ec0ff */
[----:B------:R-:W-:Y:S02]  /*9360*/  HADD2.F32 R54, -RZ, R6.H1_H1 ;  /* 0x30000006ff367230 */ /* 0x000fe40000004100 */
[----:B------:R-:W-:Y:S02]  /*9370*/  HADD2 R6, R11, -1032, -1032 ;  /* 0xe408e4080b067430 */ /* 0x000fe40000000000 */
[----:B------:R-:W-:Y:S02]  /*9380*/  HADD2.F32 R41, -RZ, R10.H1_H1 ;  /* 0x3000000aff297230 */ /* 0x000fe40000004100 */
[----:B------:R-:W-:Y:S01]  /*9390*/  FFMA.FTZ R46, R45, R40, R47 ;  /* 0x000000282d2e7223 */ /* 0x000fe2000001002f */
[----:B------:R-:W-:Y:S01]  /*93a0*/  FFMA.FTZ R10, R30, R45, R9 ;  /* 0x0000002d1e0a7223 */ /* 0x000fe20000010009 */
[----:B------:R-:W-:-:S02]  /*93b0*/  HADD2 R5, R5, -1032, -1032 ;  /* 0xe408e40805057430 */ /* 0x000fc40000000000 */
[--C-:B------:R-:W-:Y:S02]  /*93c0*/  HADD2.F32 R47, -RZ, R6.reuse.H0_H0 ;  /* 0x20000006ff2f7230 */ /* 0x100fe40000004100 */
[----:B------:R-:W-:Y:S01]  /*93d0*/  FFMA.FTZ R57, R44, R41, R46 ;  /* 0x000000292c397223 */ /* 0x000fe2000001002e */
[----:B------:R-:W-:Y:S01]  /*93e0*/  FFMA.FTZ R49, R31, R44, R10 ;  /* 0x0000002c1f317223 */ /* 0x000fe2000001000a */
[----:B------:R-:W-:Y:S01]  /*93f0*/  LOP3.LUT R9, R52, 0xf000f, RZ, 0xc0, !PT ;  /* 0x000f000f34097812 */ /* 0x000fe200078ec0ff */
[--C-:B------:R-:W-:Y:S01]  /*9400*/  HADD2.F32 R44, -RZ, R5.reuse.H0_H0 ;  /* 0x20000005ff2c7230 */ /* 0x100fe20000004100 */
[----:B------:R-:W-:Y:S01]  /*9410*/  LOP3.LUT R10, R53, 0xf000f, RZ, 0xc0, !PT ;  /* 0x000f000f350a7812 */ /* 0x000fe200078ec0ff */
[----:B------:R-:W-:Y:S01]  /*9420*/  FFMA.FTZ R56, R48, R47, R50 ;  /* 0x0000002f30387223 */ /* 0x000fe20000010032 */
[----:B------:R-:W-:Y:S01]  /*9430*/  HADD2.F32 R50, -RZ, R5.H1_H1 ;  /* 0x30000005ff327230 */ /* 0x000fe20000004100 */
[----:B------:R-:W-:Y:S01]  /*9440*/  LOP3.LUT R5, R51, 0xf000f0, RZ, 0xc0, !PT ;  /* 0x00f000f033057812 */ /* 0x000fe200078ec0ff */
[--C-:B------:R-:W-:Y:S01]  /*9450*/  HADD2.F32 R61, -RZ, R7.reuse.H0_H0 ;  /* 0x20000007ff3d7230 */ /* 0x100fe20000004100 */
[----:B------:R-:W-:Y:S01]  /*9460*/  LOP3.LUT R9, R9, 0x64006400, RZ, 0xfc, !PT ;  /* 0x6400640009097812 */ /* 0x000fe200078efcff */
[----:B------:R-:W-:Y:S01]  /*9470*/  HADD2.F32 R86, -RZ, R7.H1_H1 ;  /* 0x30000007ff567230 */ /* 0x000fe20000004100 */
[----:B------:R-:W-:Y:S01]  /*9480*/  LOP3.LUT R10, R10, 0x64006400, RZ, 0xfc, !PT ;  /* 0x640064000a0a7812 */ /* 0x000fe200078efcff */
[----:B------:R-:W-:Y:S01]  /*9490*/  HADD2.F32 R51, -RZ, R6.H1_H1 ;  /* 0x30000006ff337230 */ /* 0x000fe20000004100 */
[----:B------:R-:W-:Y:S01]  /*94a0*/  LOP3.LUT R52, R52, 0xf000f0, RZ, 0xc0, !PT ;  /* 0x00f000f034347812 */ /* 0x000fe200078ec0ff */
[----:B------:R-:W0:Y:S01]  /*94b0*/  LDS.64 R6, [UR4+0x30] ;  /* 0x00003004ff067984 */ /* 0x000e220008000a00 */
[----:B------:R-:W-:-:S02]  /*94c0*/  HADD2 R9, R9, -1032, -1032 ;  /* 0xe408e40809097430 */ /* 0x000fc40000000000 */
[----:B------:R-:W-:Y:S01]  /*94d0*/  FFMA.FTZ R11, R44, R48, R49 ;  /* 0x000000302c0b7223 */ /* 0x000fe20000010031 */
[----:B------:R-:W-:Y:S01]  /*94e0*/  HADD2 R10, R10, -1032, -1032 ;  /* 0xe408e4080a0a7430 */ /* 0x000fe20000000000 */
[----:B------:R-:W-:Y:S01]  /*94f0*/  LOP3.LUT R53, R53, 0xf000f0, RZ, 0xc0, !PT ;  /* 0x00f000f035357812 */ /* 0x000fe200078ec0ff */
[----:B------:R-:W-:Y:S01]  /*9500*/  FFMA.FTZ R65, R54, R51, R56 ;  /* 0x0000003336417223 */ /* 0x000fe20000010038 */
[--C-:B------:R-:W-:Y:S01]  /*9510*/  HADD2.F32 R45, -RZ, R9.reuse.H0_H0 ;  /* 0x20000009ff2d7230 */ /* 0x100fe20000004100 */
[----:B------:R-:W-:Y:S01]  /*9520*/  LOP3.LUT R5, R5, 0x64006400, RZ, 0xfc, !PT ;  /* 0x6400640005057812 */ /* 0x000fe200078efcff */
[----:B------:R-:W-:Y:S01]  /*9530*/  HADD2.F32 R46, -RZ, R10.H0_H0 ;  /* 0x2000000aff2e7230 */ /* 0x000fe20000004100 */
[----:B------:R-:W-:Y:S01]  /*9540*/  LOP3.LUT R53, R53, 0x64006400, RZ, 0xfc, !PT ;  /* 0x6400640035357812 */ /* 0x000fe200078efcff */
[----:B------:R-:W-:Y:S01]  /*9550*/  HADD2.F32 R49, -RZ, R9.H1_H1 ;  /* 0x30000009ff317230 */ /* 0x000fe20000004100 */
[----:B------:R-:W-:Y:S01]  /*9560*/  LOP3.LUT R9, R52, 0x64006400, RZ, 0xfc, !PT ;  /* 0x6400640034097812 */ /* 0x000fe200078efcff */
[C---:B------:R-:W-:Y:S01]  /*9570*/  FFMA.FTZ R55, R48.reuse, R45, R55 ;  /* 0x0000002d30377223 */ /* 0x040fe20000010037 */
[----:B------:R-:W-:Y:S01]  /*9580*/  FFMA.FTZ R57, R48, R46, R57 ;  /* 0x0000002e30397223 */ /* 0x000fe20000010039 */
[----:B------:R-:W-:-:S02]  /*9590*/  HFMA2 R58, R5, R18.H1_H1, -72, -72 ;  /* 0xd480d480053a7431 */ /* 0x000fc40000060012 */
[----:B------:R-:W-:Y:S01]  /*95a0*/  HADD2.F32 R48, -RZ, R10.H1_H1 ;  /* 0x3000000aff307230 */ /* 0x000fe20000004100 */
[----:B------:R-:W-:Y:S01]  /*95b0*/  LOP3.LUT R5, R8, 0x64006400, RZ, 0xfc, !PT ;  /* 0x6400640008057812 */ /* 0x000fe200078efcff */
[-C--:B------:R-:W-:Y:S02]  /*95c0*/  HFMA2 R9, R9, R18.reuse.H1_H1, -72, -72 ;  /* 0xd480d48009097431 */ /* 0x080fe40000060012 */
[----:B------:R-:W-:Y:S01]  /*95d0*/  FFMA.FTZ R11, R50, R54, R11 ;  /* 0x00000036320b7223 */ /* 0x000fe2000001000b */
[-C--:B------:R-:W-:Y:S02]  /*95e0*/  HFMA2 R8, R53, R18.reuse.H1_H1, -72, -72 ;  /* 0xd480d48035087431 */ /* 0x080fe40000060012 */
[C---:B------:R-:W-:Y:S01]  /*95f0*/  FFMA.FTZ R10, R54.reuse, R49, R55 ;  /* 0x00000031360a7223 */ /* 0x040fe20000010037 */
[----:B------:R-:W-:Y:S01]  /*9600*/  FFMA.FTZ R63, R54, R48, R57 ;  /* 0x00000030363f7223 */ /* 0x000fe20000010039 */
[----:B------:R-:W-:Y:S02]  /*9610*/  HFMA2 R5, R5, R18.H1_H1, -72, -72 ;  /* 0xd480d48005057431 */ /* 0x000fe40000060012 */
[--C-:B------:R-:W-:Y:S01]  /*9620*/  HADD2.F32 R54, -RZ, R9.reuse.H0_H0 ;  /* 0x20000009ff367230 */ /* 0x100fe20000004100 */
[----:B------:R-:W-:Y:S01]  /*9630*/  SHF.R.U32.HI R76, RZ, 0x8, R13 ;  /* 0x00000008ff4c7819 */ /* 0x000fe2000001160d */
[----:B------:R-:W-:Y:S01]  /*9640*/  HADD2.F32 R56, -RZ, R8.H0_H0 ;  /* 0x20000008ff387230 */ /* 0x000fe20000004100 */
[----:B------:R-:W-:Y:S01]  /*9650*/  LOP3.LUT R64, R14, 0xf000f0, RZ, 0xc0, !PT ;  /* 0x00f000f00e407812 */ /* 0x000fe200078ec0ff */
[--C-:B------:R-:W-:Y:S01]  /*9660*/  HADD2.F32 R52, -RZ, R58.reuse.H0_H0 ;  /* 0x2000003aff347230 */ /* 0x100fe20000004100 */
[----:B------:R-:W-:Y:S01]  /*9670*/  LOP3.LUT R66, R15, 0xf000f0, RZ, 0xc0, !PT ;  /* 0x00f000f00f427812 */ /* 0x000fe200078ec0ff */
[----:B------:R-:W-:Y:S01]  /*9680*/  HADD2.F32 R53, -RZ, R58.H1_H1 ;  /* 0x3000003aff357230 */ /* 0x000fe20000004100 */
[----:B------:R-:W-:Y:S01]  /*9690*/  SHF.R.U32.HI R75, RZ, 0x8, R15 ;  /* 0x00000008ff4b7819 */ /* 0x000fe2000001160f */
[----:B------:R-:W-:Y:S01]  /*96a0*/  HADD2.F32 R55, -RZ, R9.H1_H1 ;  /* 0x30000009ff377230 */ /* 0x000fe20000004100 */
[----:B------:R-:W-:Y:S01]  /*96b0*/  LOP3.LUT R67, R64, 0x64006400, RZ, 0xfc, !PT ;  /* 0x6400640040437812 */ /* 0x000fe200078efcff */
[----:B------:R-:W-:-:S02]  /*96c0*/  HADD2.F32 R58, -RZ, R5.H0_H0 ;  /* 0x20000005ff3a7230 */ /* 0x000fc40000004100 */
[----:B------:R-:W-:Y:S02]  /*96d0*/  HADD2 R95, R102.H0_H0, R95.H0_H0 ;  /* 0x2000005f665f7230 */ /* 0x000fe40000000800 */
[----:B------:R-:W-:Y:S02]  /*96e0*/  HADD2.F32 R59, -RZ, R5.H1_H1 ;  /* 0x30000005ff3b7230 */ /* 0x000fe40000004100 */
[C---:B------:R-:W-:Y:S01]  /*96f0*/  FFMA.FTZ R5, R61.reuse, R54, R10 ;  /* 0x000000363d057223 */ /* 0x040fe2000001000a */
[----:B------:R-:W-:Y:S02]  /*9700*/  HADD2.F32 R57, -RZ, R8.H1_H1 ;  /* 0x30000008ff397230 */ /* 0x000fe40000004100 */
[----:B------:R-:W-:Y:S01]  /*9710*/  FFMA.FTZ R10, R61, R56, R63 ;  /* 0x000000383d0a7223 */ /* 0x000fe2000001003f */
[----:B------:R-:W-:Y:S01]  /*9720*/  FFMA.FTZ R8, R52, R61, R11 ;  /* 0x0000003d34087223 */ /* 0x000fe2000001000b */
[----:B------:R-:W-:Y:S01]  /*9730*/  FFMA.FTZ R84, R86, R55, R5 ;  /* 0x0000003756547223 */ /* 0x000fe20000010005 */
[----:B------:R-:W-:Y:S01]  /*9740*/  LOP3.LUT R5, R12, 0xf000f, RZ, 0xc0, !PT ;  /* 0x000f000f0c057812 */ /* 0x000fe200078ec0ff */
        /* <DEDUP_REMOVED lines=20> */
[----:B------:R-:W-:-:S02]  /*9890*/  HADD2 R60, R11, -1032, -1032 ;  /* 0xe408e4080b3c7430 */ /* 0x000fc40000000000 */
[--C-:B------:R-:W-:Y:S01]  /*98a0*/  HADD2.F32 R5, -RZ, R15.reuse.H0_H0 ;  /* 0x2000000fff057230 */ /* 0x100fe20000004100 */
[----:B------:R-:W0:Y:S01]  /*98b0*/  LDS.64 R10, [UR4+0x38] ;  /* 0x00003804ff0a7984 */ /* 0x000e220008000a00 */
[----:B------:R-:W-:Y:S02]  /*98c0*/  HADD2 R61, R6, -1032, -1032 ;  /* 0xe408e408063d7430 */ /* 0x000fe40000000000 */
[----:B------:R-:W-:Y:S02]  /*98d0*/  HADD2.F32 R14, -RZ, R15.H1_H1 ;  /* 0x3000000fff0e7230 */ /* 0x000fe40000004100 */
[----:B------:R-:W-:Y:S02]  /*98e0*/  HFMA2 R64, R63, R18.H1_H1, -72, -72 ;  /* 0xd480d4803f407431 */ /* 0x000fe40000060012 */
[--C-:B------:R-:W-:Y:S02]  /*98f0*/  HADD2.F32 R6, -RZ, R7.reuse.H0_H0 ;  /* 0x20000007ff067230 */ /* 0x100fe40000004100 */
[----:B------:R-:W-:Y:S01]  /*9900*/  FFMA.FTZ R63, R5, R9, RZ ;  /* 0x00000009053f7223 */ /* 0x000fe200000100ff */
[----:B------:R-:W-:Y:S01]  /*9910*/  HADD2.F32 R15, -RZ, R7.H1_H1 ;  /* 0x30000007ff0f7230 */ /* 0x000fe20000004100 */
[----:B------:R-:W-:Y:S01]  /*9920*/  LOP3.LUT R65, R62, 0x64006400, RZ, 0xfc, !PT ;  /* 0x640064003e417812 */ /* 0x000fe200078efcff */
[----:B------:R-:W-:-:S02]  /*9930*/  HADD2.F32 R7, -RZ, R60.H0_H0 ;  /* 0x2000003cff077230 */ /* 0x000fc40000004100 */
[----:B------:R-:W-:Y:S01]  /*9940*/  FFMA.FTZ R70, R14, R68, R63 ;  /* 0x000000440e467223 */ /* 0x000fe2000001003f */
[--C-:B------:R-:W-:Y:S02]  /*9950*/  HADD2.F32 R8, -RZ, R61.reuse.H0_H0 ;  /* 0x2000003dff087230 */ /* 0x100fe40000004100 */
[C---:B------:R-:W-:Y:S01]  /*9960*/  FFMA.FTZ R71, R9.reuse, R6, RZ ;  /* 0x0000000609477223 */ /* 0x040fe200000100ff */
[----:B------:R-:W-:Y:S02]  /*9970*/  HADD2.F32 R60, -RZ, R60.H1_H1 ;  /* 0x3000003cff3c7230 */ /* 0x000fe40000004100 */
[C---:B------:R-:W-:Y:S01]  /*9980*/  FFMA.FTZ R77, R9.reuse, R7, RZ ;  /* 0x00000007094d7223 */ /* 0x040fe200000100ff */
[----:B------:R-:W-:Y:S02]  /*9990*/  HADD2.F32 R61, -RZ, R61.H1_H1 ;  /* 0x3000003dff3d7230 */ /* 0x000fe40000004100 */
[----:B------:R-:W-:Y:S01]  /*99a0*/  FFMA.FTZ R62, R9, R8, RZ ;  /* 0x00000008093e7223 */ /* 0x000fe200000100ff */
[----:B------:R-:W-:Y:S01]  /*99b0*/  LOP3.LUT R63, R66, 0x64006400, RZ, 0xfc, !PT ;  /* 0x64006400423f7812 */ /* 0x000fe200078efcff */
[----:B------:R-:W-:-:S02]  /*99c0*/  HFMA2 R65, R65, R18.H1_H1, -72, -72 ;  /* 0xd480d48041417431 */ /* 0x000fc40000060012 */
[C---:B------:R-:W-:Y:S01]  /*99d0*/  FFMA.FTZ R73, R68.reuse, R15, R71 ;  /* 0x0000000f44497223 */ /* 0x040fe20000010047 */
        /* <DEDUP_REMOVED lines=14> */
[----:B------:R-:W-:Y:S01]  /*9ac0*/  FMUL.FTZ R86, R27, R86 ;  /* 0x000000561b567220 */ /* 0x000fe20000410000 */
[----:B------:R-:W-:-:S02]  /*9ad0*/  HADD2.F32 R67, -RZ, R68.H0_H0 ;  /* 0x20000044ff437230 */ /* 0x000fc40000004100 */
        /* <DEDUP_REMOVED lines=37> */
[----:B------:R-:W-:Y:S01]  /*9d30*/  HADD2 R96, R101.H0_H0, R96.H0_H0 ;  /* 0x2000006065607230 */ /* 0x000fe20000000800 */
[----:B------:R-:W-:Y:S01]  /*9d40*/  LOP3.LUT R77, R76, 0x64006400, RZ, 0xfc, !PT ;  /* 0x640064004c4d7812 */ /* 0x000fe200078efcff */
[----:B------:R-:W-:Y:S01]  /*9d50*/  HADD2.F32 R76, -RZ, R99.H1_H1 ;  /* 0x30000063ff4c7230 */ /* 0x000fe20000004100 */
[----:B------:R-:W-:Y:S01]  /*9d60*/  LOP3.LUT R79, R10, 0x64006400, RZ, 0xfc, !PT ;  /* 0x640064000a4f7812 */ /* 0x000fe200078efcff */
[----:B------:R-:W-:Y:S01]  /*9d70*/  FFMA.FTZ R10, R82, R74, R89 ;  /* 0x0000004a520a7223 */ /* 0x000fe20000010059 */
        /* <DEDUP_REMOVED lines=11> */
[----:B------:R-:W-:Y:S01]  /*9e30*/  FFMA.FTZ R88, R73, R82, R88 ;  /* 0x0000005249587223 */ /* 0x000fe20000010058 */
[----:B------:R-:W-:Y:S02]  /*9e40*/  HADD2.F32 R80, -RZ, R100.H0_H0 ;  /* 0x20000064ff507230 */ /* 0x000fe40000004100 */
[----:B------:R-:W-:Y:S01]  /*9e50*/  FFMA.FTZ R91, R82, R76, R91 ;  /* 0x0000004c525b7223 */ /* 0x000fe2000001005b */
[C---:B------:R-:W-:Y:S01]  /*9e60*/  FFMA.FTZ R90, R87.reuse, R78, R10 ;  /* 0x0000004e575a7223 */ /* 0x040fe2000001000a */
[----:B------:R-:W-:Y:S01]  /*9e70*/  FFMA.FTZ R92, R87, R79, R12 ;  /* 0x0000004f575c7223 */ /* 0x000fe2000001000c */
[----:B------:R-:W-:Y:S02]  /*9e80*/  HADD2.F32 R81, -RZ, R13.H1_H1 ;  /* 0x3000000dff517230 */ /* 0x000fe40000004100 */
[----:B------:R-:W-:Y:S01]  /*9e90*/  FMUL.FTZ R10, R37, R84 ;  /* 0x00000054250a7220 */ /* 0x000fe20000410000 */
[----:B------:R-:W-:Y:S01]  /*9ea0*/  FMUL.FTZ R12, R36, R83 ;  /* 0x00000053240c7220 */ /* 0x000fe20000410000 */
[----:B------:R-:W-:Y:S01]  /*9eb0*/  FFMA.FTZ R88, R77, R87, R88 ;  /* 0x000000574d587223 */ /* 0x000fe20000010058 */
[----:B------:R-:W-:-:S02]  /*9ec0*/  HADD2.F32 R82, -RZ, R93.H1_H1 ;  /* 0x3000005dff527230 */ /* 0x000fc40000004100 */
[----:B------:R-:W-:Y:S01]  /*9ed0*/  FFMA.FTZ R91, R87, R80, R91 ;  /* 0x00000050575b7223 */ /* 0x000fe2000001005b */
        /* <DEDUP_REMOVED lines=79> */
.L_x_3286:
        /* <DEDUP_REMOVED lines=59> */
.L_x_3283:
[----:B------:R-:W1:Y:S01]  /*a780*/  LDC R6, c[0x0][0x23c] ;  /* 0x00008f00ff067b82 */ /* 0x000e620000000800 */
[----:B------:R-:W-:Y:S01]  /*a790*/  IADD3 R26, R26, 0x20, RZ ;  /* 0x000000201a1a7810 */ /* 0x000fe20007ffe0ff */
[----:B------:R-:W-:-:S03]  /*a7a0*/  UIADD3 UR4, UR4, 0x40, URZ ;  /* 0x0000004004047890 */ /* 0x000fc6000fffe03f */
[C---:B------:R-:W-:Y:S02]  /*a7b0*/  ISETP.GE.AND P0, PT, R26.reuse, UR5, PT ;  /* 0x000000051a007c0c */ /* 0x040fe4000bf06270 */
[----:B------:R-:W-:Y:S01]  /*a7c0*/  ISETP.LT.AND P2, PT, R26, R23, PT ;  /* 0x000000171a00720c */ /* 0x000fe20003f41270 */
[----:B-1----:R-:W-:-:S12]  /*a7d0*/  IMAD.WIDE R32, R6, 0x10, R32 ;  /* 0x0000001006207825 */ /* 0x002fd800078e0220 */
[----:B------:R-:W-:Y:S05]  /*a7e0*/  @!P0 BRA P2, `(.L_x_3287) ;  /* 0xffffffcc009c8947 */ /* 0x000fea000103ffff */
.L_x_3282:
[----:B------:R-:W-:Y:S01]  /*a7f0*/  ISETP.GE.AND P0, PT, R26, R39, PT ;  /* 0x000000271a00720c */ /* 0x000fe20003f06270 */
[----:B------:R-:W-:-:S03]  /*a800*/  ULDC UR5, c[0x0][0x268] ;  /* 0x00009a0000057ab9 */ /* 0x000fc60000000800 */
[----:B------:R-:W-:Y:S01]  /*a810*/  ISETP.GE.OR P0, PT, R26, UR5, P0 ;  /* 0x000000051a007c0c */ /* 0x000fe20008706670 */
[----:B------:R-:W-:-:S12]  /*a820*/  ULDC UR5, c[0x0][0x268] ;  /* 0x00009a0000057ab9 */ /* 0x000fd80000000800 */
[----:B------:R-:W-:Y:S05]  /*a830*/  @P0 BRA `(.L_x_3288) ;  /* 0x00000018002c0947 */ /* 0x000fea0003800000 */
.L_x_3290:
        /* <DEDUP_REMOVED lines=9> */
[----:B------:R-:W3:Y:S01]  /*a8d0*/  LDG.E.128.CONSTANT R8, desc[UR6][R2.64] ;  /* 0x0000000602087981 */ /* 0x000ee2000c1e9d00 */
[--C-:B--2--5:R-:W-:Y:S01]  /*a8e0*/  SHF.R.U32.HI R4, RZ, 0xf, R28.reuse ;  /* 0x0000000fff047819 */ /* 0x124fe2000001161c */
[----:B------:R-:W-:Y:S01]  /*a8f0*/  HFMA2.MMA R61, -RZ, RZ, 0, 0.015625 ;  /* 0x00002400ff3d7435 */ /* 0x000fe200000001ff */
[C---:B------:R-:W-:Y:S02]  /*a900*/  LOP3.LUT R0, R28.reuse, 0x380038, RZ, 0xc0, !PT ;  /* 0x003800381c007812 */ /* 0x040fe400078ec0ff */
[----:B------:R-:W-:Y:S02]  /*a910*/  SHF.R.U32.HI R33, RZ, 0x6, R28 ;  /* 0x00000006ff217819 */ /* 0x000fe4000001161c */
[----:B------:R-:W-:Y:S02]  /*a920*/  LOP3.LUT R67, R28, 0x70007, RZ, 0xc0, !PT ;  /* 0x000700071c437812 */ /* 0x000fe400078ec0ff */
[----:B------:R-:W-:Y:S02]  /*a930*/  SHF.R.U32.HI R28, RZ, 0xf, R29 ;  /* 0x0000000fff1c7819 */ /* 0x000fe4000001161d */
[----:B------:R-:W-:-:S02]  /*a940*/  LOP3.LUT R27, R29, 0x380038, RZ, 0xc0, !PT ;  /* 0x003800381d1b7812 */ /* 0x000fc400078ec0ff */
[----:B0-----:R-:W-:Y:S02]  /*a950*/  SHF.R.U32.HI R35, RZ, 0x6, R29 ;  /* 0x00000006ff237819 */ /* 0x001fe4000001161d */
        /* <DEDUP_REMOVED lines=10> */
[----:B------:R-:W-:-:S02]  /*aa00*/  SHF.R.U32.HI R31, RZ, 0xe, R13 ;  /* 0x0000000eff1f7819 */ /* 0x000fc4000001160d */
[----:B------:R-:W-:Y:S02]  /*aa10*/  LOP3.LUT R30, R14, 0x380038, RZ, 0xc0, !PT ;  /* 0x003800380e1e7812 */ /* 0x000fe400078ec0ff */
[----:B------:R-:W-:Y:S02]  /*aa20*/  LOP3.LUT R28, R28, 0x10001, RZ, 0xc0, !PT ;  /* 0x000100011c1c7812 */ /* 0x000fe400078ec0ff */
[----:B------:R-:W-:Y:S02]  /*aa30*/  SHF.R.U32.HI R5, RZ, 0xe, R12 ;  /* 0x0000000eff057819 */ /* 0x000fe4000001160c */
[----:B------:R-:W-:Y:S02]  /*aa40*/  SHF.R.U32.HI R83, RZ, 0x6, R13 ;  /* 0x00000006ff537819 */ /* 0x000fe4000001160d */
[----:B------:R-:W-:Y:S02]  /*aa50*/  LOP3.LUT R88, R13, 0x70007, RZ, 0xc0, !PT ;  /* 0x000700070d587812 */ /* 0x000fe400078ec0ff */
[----:B------:R-:W-:-:S02]  /*aa60*/  MOV R40, 0x3000 ;  /* 0x0000300000287802 */ /* 0x000fc40000000f00 */
[----:B------:R-:W-:Y:S02]  /*aa70*/  LOP3.LUT R4, R4, 0x10001, RZ, 0xc0, !PT ;  /* 0x0001000104047812 */ /* 0x000fe400078ec0ff */
[----:B------:R-:W-:Y:S02]  /*aa80*/  LOP3.LUT R29, R29, 0x64006400, RZ, 0xfc, !PT ;  /* 0x640064001d1d7812 */ /* 0x000fe400078efcff */
[----:B------:R-:W-:Y:S02]  /*aa90*/  SHF.R.U32.HI R13, RZ, 0xe, R14 ;  /* 0x0000000eff0d7819 */ /* 0x000fe4000001160e */
[----:B------:R-:W-:Y:S01]  /*aaa0*/  LOP3.LUT R34, R34, 0x10001, RZ, 0xc0, !PT ;  /* 0x0001000122227812 */ /* 0x000fe200078ec0ff */
[----:B------:R-:W-:Y:S01]  /*aab0*/  HFMA2 R57, R29, R40.H0_H0, -132, -132 ;  /* 0xd820d8201d397431 */ /* 0x000fe20000040028 */
[----:B------:R-:W-:Y:S02]  /*aac0*/  LOP3.LUT R31, R28, 0x20002, R31, 0xf8, !PT ;  /* 0x000200021c1f7812 */ /* 0x000fe400078ef81f */
[----:B------:R-:W-:-:S02]  /*aad0*/  LOP3.LUT R55, R30, 0x64006400, RZ, 0xfc, !PT ;  /* 0x640064001e377812 */ /* 0x000fc400078efcff */
[----:B------:R-:W-:Y:S02]  /*aae0*/  LOP3.LUT R30, R65, 0x380038, RZ, 0xc0, !PT ;  /* 0x00380038411e7812 */ /* 0x000fe400078ec0ff */
[C---:B------:R-:W-:Y:S01]  /*aaf0*/  LOP3.LUT R7, R12.reuse, 0x380038, RZ, 0xc0, !PT ;  /* 0x003800380c077812 */ /* 0x040fe200078ec0ff */
[----:B------:R-:W-:Y:S01]  /*ab00*/  HFMA2 R55, R55, R40.H0_H0, -132, -132 ;  /* 0xd820d82037377431 */ /* 0x000fe20000040028 */
[----:B------:R-:W-:Y:S02]  /*ab10*/  SHF.R.U32.HI R80, RZ, 0x6, R12 ;  /* 0x00000006ff507819 */ /* 0x000fe4000001160c */
[----:B------:R-:W-:Y:S02]  /*ab20*/  LOP3.LUT R87, R12, 0x70007, RZ, 0xc0, !PT ;  /* 0x000700070c577812 */ /* 0x000fe400078ec0ff */
[----:B------:R-:W-:Y:S02]  /*ab30*/  SHF.R.U32.HI R12, RZ, 0xe, R15 ;  /* 0x0000000eff0c7819 */ /* 0x000fe4000001160f */
[----:B------:R-:W-:-:S02]  /*ab40*/  LOP3.LUT R37, R37, 0x10001, RZ, 0xc0, !PT ;  /* 0x0001000125257812 */ /* 0x000fc400078ec0ff */
[----:B------:R-:W-:Y:S02]  /*ab50*/  LOP3.LUT R4, R4, 0x20002, R5, 0xf8, !PT ;  /* 0x0002000204047812 */ /* 0x000fe400078ef805 */
[----:B------:R-:W-:Y:S02]  /*ab60*/  LOP3.LUT R5, R34, 0x20002, R13, 0xf8, !PT ;  /* 0x0002000222057812 */ /* 0x000fe400078ef80d */
[----:B------:R-:W-:Y:S02]  /*ab70*/  LOP3.LUT R27, R27, 0x64006400, RZ, 0xfc, !PT ;  /* 0x640064001b1b7812 */ /* 0x000fe400078efcff */
[----:B------:R-:W-:Y:S02]  /*ab80*/  SHF.R.U32.HI R85, RZ, 0x6, R14 ;  /* 0x00000006ff557819 */ /* 0x000fe4000001160e */
[----:B------:R-:W-:Y:S01]  /*ab90*/  LOP3.LUT R89, R14, 0x70007, RZ, 0xc0, !PT ;  /* 0x000700070e597812 */ /* 0x000fe200078ec0ff */
[----:B------:R-:W-:Y:S01]  /*aba0*/  HFMA2 R64, R27, R40.H0_H0, -132, -132 ;  /* 0xd820d8201b407431 */ /* 0x000fe20000040028 */
[----:B------:R-:W-:-:S02]  /*abb0*/  LOP3.LUT R29, R30, 0x64006400, RZ, 0xfc, !PT ;  /* 0x640064001e1d7812 */ /* 0x000fc400078efcff */
[C---:B------:R-:W-:Y:S02]  /*abc0*/  LOP3.LUT R14, R15.reuse, 0x380038, RZ, 0xc0, !PT ;  /* 0x003800380f0e7812 */ /* 0x040fe400078ec0ff */
[----:B------:R-:W-:Y:S01]  /*abd0*/  SHF.R.U32.HI R86, RZ, 0x6, R15 ;  /* 0x00000006ff567819 */ /* 0x000fe2000001160f */
[----:B------:R-:W-:Y:S01]  /*abe0*/  HFMA2 R56, R29, R40.H0_H0, -132, -132 ;  /* 0xd820d8201d387431 */ /* 0x000fe20000040028 */
[----:B------:R-:W-:Y:S02]  /*abf0*/  LOP3.LUT R90, R15, 0x70007, RZ, 0xc0, !PT ;  /* 0x000700070f5a7812 */ /* 0x000fe400078ec0ff */
[----:B------:R-:W-:Y:S02]  /*ac00*/  LOP3.LUT R15, R37, 0x20002, R12, 0xf8, !PT ;  /* 0x00020002250f7812 */ /* 0x000fe400078ef80c */
        /* <DEDUP_REMOVED lines=10> */
[----:B------:R-:W-:Y:S02]  /*acb0*/  ISETP.GE.AND P2, PT, R22, 0x2, PT ;  /* 0x000000021600780c */ /* 0x000fe40003f46270 */
[----:B------:R-:W-:Y:S01]  /*acc0*/  PRMT R21, R21, 0x5410, R20 ;  /* 0x0000541015157816 */ /* 0x000fe20000000014 */
[----:B------:R-:W-:Y:S01]  /*acd0*/  HADD2 R94, R94, -1028, -1028 ;  /* 0xe404e4045e5e7430 */ /* 0x000fe20000000000 */
[----:B------:R-:W-:Y:S02]  /*ace0*/  PRMT R19, R19, 0x5410, R18 ;  /* 0x0000541013137816 */ /* 0x000fe40000000012 */
[----:B---3--:R-:W-:Y:S02]  /*acf0*/  SHF.R.U32.HI R68, RZ, 0xd, R9 ;  /* 0x0000000dff447819 */ /* 0x008fe40000011609 */
[----:B------:R-:W-:Y:S02]  /*ad00*/  SHF.R.U32.HI R70, RZ, 0xd, R10 ;  /* 0x0000000dff467819 */ /* 0x000fe4000001160a */
[----:B------:R-:W-:-:S02]  /*ad10*/  LOP3.LUT R68, R31, 0x40004, R68, 0xf8, !PT ;  /* 0x000400041f447812 */ /* 0x000fc400078ef844 */
[----:B------:R-:W-:Y:S02]  /*ad20*/  LOP3.LUT R28, R10, 0x380038, RZ, 0xc0, !PT ;  /* 0x003800380a1c7812 */ /* 0x000fe400078ec0ff */
        /* <DEDUP_REMOVED lines=8> */
[----:B------:R-:W-:Y:S01]  /*adb0*/  LOP3.LUT R11, R32, 0x64006400, RZ, 0xfc, !PT ;  /* 0x64006400200b7812 */ /* 0x000fe200078efcff */
[-C--:B------:R-:W-:Y:S01]  /*adc0*/  HFMA2 R32, R31, R40.reuse.H0_H0, -132, -132 ;  /* 0xd820d8201f207431 */ /* 0x080fe20000040028 */
[C---:B------:R-:W-:Y:S01]  /*add0*/  LOP3.LUT R12, R8.reuse, 0x380038, RZ, 0xc0, !PT ;  /* 0x00380038080c7812 */ /* 0x040fe200078ec0ff */
[-C--:B------:R-:W-:Y:S01]  /*ade0*/  HFMA2 R66, R5, R40.reuse.H0_H0, -132, -132 ;  /* 0xd820d82005427431 */ /* 0x080fe20000040028 */
[----:B------:R-:W-:Y:S01]  /*adf0*/  SHF.R.U32.HI R74, RZ, 0x6, R8 ;  /* 0x00000006ff4a7819 */ /* 0x000fe20000011608 */
[----:B------:R-:W-:Y:S01]  /*ae00*/  HFMA2 R34, R11, R40.H0_H0, -132, -132 ;  /* 0xd820d8200b227431 */ /* 0x000fe20000040028 */
[----:B------:R-:W-:-:S02]  /*ae10*/  LOP3.LUT R79, R8, 0x70007, RZ, 0xc0, !PT ;  /* 0x00070007084f7812 */ /* 0x000fc400078ec0ff */
[----:B------:R-:W-:Y:S02]  /*ae20*/  LOP3.LUT R27, R28, 0x64006400, RZ, 0xfc, !PT ;  /* 0x640064001c1b7812 */ /* 0x000fe400078efcff */
[----:B------:R-:W-:Y:S01]  /*ae30*/  LOP3.LUT R0, R33, 0x380038, RZ, 0xc0, !PT ;  /* 0x0038003821007812 */ /* 0x000fe200078ec0ff */
[----:B------:R-:W0:Y:S01]  /*ae40*/  LDS.128 R28, [UR4] ;  /* 0x00000004ff1c7984 */ /* 0x000e220008000c00 */
[----:B------:R-:W-:Y:S01]  /*ae50*/  LOP3.LUT R8, R35, 0x380038, RZ, 0xc0, !PT ;  /* 0x0038003823087812 */ /* 0x000fe200078ec0ff */
[----:B------:R-:W-:Y:S01]  /*ae60*/  HFMA2 R50, R27, R40.H0_H0, -132, -132 ;  /* 0xd820d8201b327431 */ /* 0x000fe20000040028 */
[----:B------:R-:W-:Y:S02]  /*ae70*/  LOP3.LUT R75, R4, 0x40004, R75, 0xf8, !PT ;  /* 0x00040004044b7812 */ /* 0x000fe400078ef84b */
        /* <DEDUP_REMOVED lines=91> */
[----:B------:R-:W-:Y:S01]  /*b430*/  HADD2 R33, R73, -1028, -1028 ;  /* 0xe404e40449217430 */ /* 0x000fe20000000000 */
        /* <DEDUP_REMOVED lines=28> */
[-C--:B-1----:R-:W-:Y:S01]  /*b600*/  HFMA2 R91, R41, R8.reuse, R91 ;  /* 0x00000008295b7231 */ /* 0x082fe2000000005b */
[-C--:B------:R-:W-:Y:S01]  /*b610*/  HFMA2.MMA R29, R43, R8.reuse, R29 ;  /* 0x000000082b1d7235 */ /* 0x080fe2000000001d */
[----:B------:R-:W-:Y:S01]  /*b620*/  HFMA2 R31, R37, R8, R31 ;  /* 0x00000008251f7231 */ /* 0x000fe2000000001f */
[----:B------:R-:W-:Y:S01]  /*b630*/  LOP3.LUT R83, R83, 0x70007, RZ, 0xc0, !PT ;  /* 0x0007000753537812 */ /* 0x000fe200078ec0ff */
[----:B------:R-:W-:Y:S01]  /*b640*/  HADD2 R90, R28, -1028, -1028 ;  /* 0xe404e4041c5a7430 */ /* 0x000fe20000000000 */
        /* <DEDUP_REMOVED lines=13> */
[----:B------:R-:W-:Y:S01]  /*b720*/  LOP3.LUT R79, R79, 0x64006400, RZ, 0xfc, !PT ;  /* 0x640064004f4f7812 */ /* 0x000fe200078efcff */
[----:B------:R-:W-:Y:S01]  /*b730*/  HADD2 R86, R83, -1028, -1028 ;  /* 0xe404e40453567430 */ /* 0x000fe20000000000 */
[----:B------:R-:W-:Y:S01]  /*b740*/  LOP3.LUT R82, R82, 0x64006400, RZ, 0xfc, !PT ;  /* 0x6400640052527812 */ /* 0x000fe200078efcff */
[----:B------:R-:W-:Y:S01]  /*b750*/  HFMA2.MMA R9, R55, R10, R30 ;  /* 0x0000000a37097235 */ /* 0x000fe2000000001e */
[----:B------:R-:W-:Y:S01]  /*b760*/  HFMA2 R10, R53, R10, R31 ;  /* 0x0000000a350a7231 */ /* 0x000fe2000000001f */
[----:B------:R-:W-:Y:S01]  /*b770*/  LOP3.LUT R81, R81, 0x64006400, RZ, 0xfc, !PT ;  /* 0x6400640051517812 */ /* 0x000fe200078efcff */
[----:B------:R-:W1:Y:S01]  /*b780*/  LDS.128 R28, [UR4+0x30] ;  /* 0x00003004ff1c7984 */ /* 0x000e620008000c00 */
        /* <DEDUP_REMOVED lines=8> */
[-C--:B0-----:R-:W-:Y:S01]  /*b810*/  HFMA2.MMA R8, R51, R12.reuse, R8 ;  /* 0x0000000c33087235 */ /* 0x081fe20000000008 */
        /* <DEDUP_REMOVED lines=25> */
[----:B------:R-:W-:Y:S01]  /*b9b0*/  HFMA2 R8, R52, R15, R91 ;  /* 0x0000000f34087231 */ /* 0x000fe2000000005b */
[----:B------:R-:W-:Y:S01]  /*b9c0*/  LOP3.LUT R75, R75, 0x64006400, RZ, 0xfc, !PT ;  /* 0x640064004b4b7812 */ /* 0x000fe200078efcff */
[----:B------:R-:W-:Y:S01]  /*b9d0*/  HFMA2.MMA R9, R50, R15, R9 ;  /* 0x0000000f32097235 */ /* 0x000fe20000000009 */
[----:B------:R-:W-:Y:S01]  /*b9e0*/  HADD2 R87, R76, -1028, -1028 ;  /* 0xe404e4044c577430 */ /* 0x000fe20000000000 */
[----:B------:R-:W-:Y:S01]  /*b9f0*/  LOP3.LUT R74, R72, 0x64006400, RZ, 0xfc, !PT ;  /* 0x64006400484a7812 */ /* 0x000fe200078efcff */
[----:B------:R-:W-:Y:S01]  /*ba00*/  HADD2 R91, R78, -1028, -1028 ;  /* 0xe404e4044e5b7430 */ /* 0x000fe20000000000 */
[----:B-1----:R-:W-:Y:S01]  /*ba10*/  HFMA2.MMA R14, R77, R28, R14 ;  /* 0x0000001c4d0e7235 */ /* 0x002fe2000000000e */
[----:B------:R-:W-:-:S02]  /*ba20*/  HFMA2 R8, R87, R28, R8 ;  /* 0x0000001c57087231 */ /* 0x000fc40000000008 */
[----:B------:R-:W-:Y:S01]  /*ba30*/  HADD2 R74, R74, -1028, -1028 ;  /* 0xe404e4044a4a7430 */ /* 0x000fe20000000000 */
[----:B------:R-:W-:Y:S01]  /*ba40*/  HFMA2.MMA R9, R89, R28, R9 ;  /* 0x0000001c59097235 */ /* 0x000fe20000000009 */
[----:B------:R-:W-:Y:S02]  /*ba50*/  HFMA2 R28, R91, R28, R10 ;  /* 0x0000001c5b1c7231 */ /* 0x000fe4000000000a */
[-C--:B------:R-:W-:Y:S01]  /*ba60*/  HFMA2 R10, R44, R29.reuse, R8 ;  /* 0x0000001d2c0a7231 */ /* 0x080fe20000000008 */
[-C--:B------:R-:W-:Y:S01]  /*ba70*/  HFMA2.MMA R15, R46, R29.reuse, R14 ;  /* 0x0000001d2e0f7235 */ /* 0x080fe2000000000e */
[----:B------:R-:W-:Y:S01]  /*ba80*/  LOP3.LUT R8, R68, 0x64006400, RZ, 0xfc, !PT ;  /* 0x6400640044087812 */ /* 0x000fe200078efcff */
[----:B------:R-:W-:Y:S02]  /*ba90*/  HADD2 R68, R75, -1028, -1028 ;  /* 0xe404e4044b447430 */ /* 0x000fe40000000000 */
[----:B------:R-:W-:Y:S01]  /*baa0*/  HFMA2.MMA R11, R42, R29, R9 ;  /* 0x0000001d2a0b7235 */ /* 0x000fe20000000009 */
[----:B------:R-:W-:Y:S01]  /*bab0*/  LOP3.LUT R9, R70, 0x64006400, RZ, 0xfc, !PT ;  /* 0x6400640046097812 */ /* 0x000fe200078efcff */
[----:B------:R-:W-:-:S02]  /*bac0*/  HFMA2 R28, R40, R29, R28 ;  /* 0x0000001d281c7231 */ /* 0x000fc4000000001c */
[-C--:B------:R-:W-:Y:S01]  /*bad0*/  HFMA2.MMA R15, R27, R30.reuse, R15 ;  /* 0x0000001e1b0f7235 */ /* 0x080fe2000000000f */
[-C--:B------:R-:W-:Y:S02]  /*bae0*/  HFMA2 R10, R7, R30.reuse, R10 ;  /* 0x0000001e070a7231 */ /* 0x080fe4000000000a */
[----:B------:R-:W-:Y:S01]  /*baf0*/  HADD2 R72, R9, -1028, -1028 ;  /* 0xe404e40409487430 */ /* 0x000fe20000000000 */
[----:B------:R-:W-:Y:S01]  /*bb00*/  HFMA2.MMA R11, R5, R30, R11 ;  /* 0x0000001e050b7235 */ /* 0x000fe2000000000b */
[----:B------:R-:W-:Y:S02]  /*bb10*/  HADD2 R70, R8, -1028, -1028 ;  /* 0xe404e40408467430 */ /* 0x000fe40000000000 */
[----:B------:R-:W-:Y:S01]  /*bb20*/  HFMA2 R28, R61, R30, R28 ;  /* 0x0000001e3d1c7231 */ /* 0x000fe2000000001c */
[-C--:B------:R-:W-:Y:S01]  /*bb30*/  HFMA2.MMA R15, R68, R31.reuse, R15 ;  /* 0x0000001f440f7235 */ /* 0x080fe2000000000f */
[-C--:B------:R-:W-:Y:S02]  /*bb40*/  HFMA2 R10, R70, R31.reuse, R10 ;  /* 0x0000001f460a7231 */ /* 0x080fe4000000000a */
[----:B------:R-:W-:Y:S01]  /*bb50*/  HFMA2 R28, R74, R31, R28 ;  /* 0x0000001f4a1c7231 */ /* 0x000fe2000000001c */
[----:B------:R-:W-:Y:S01]  /*bb60*/  HFMA2.MMA R11, R72, R31, R11 ;  /* 0x0000001f480b7235 */ /* 0x000fe2000000000b */
[----:B------:R-:W-:-:S02]  /*bb70*/  HADD2 R10, R10.H0_H0, R10.H1_H1 ;  /* 0x3000000a0a0a7230 */ /* 0x000fc40000000800 */
[----:B------:R-:W-:-:S03]  /*bb80*/  HADD2 R28, R28.H0_H0, R28.H1_H1 ;  /* 0x3000001c1c1c7230 */ /* 0x000fc60000000800 */
[----:B------:R-:W-:-:S04]  /*bb90*/  HADD2 R15, R15.H0_H0, R15.H1_H1 ;  /* 0x3000000f0f0f7230 */ /* 0x000fc80000000800 */
        /* <DEDUP_REMOVED lines=34> */
[-C--:B------:R-:W-:Y:S02]  /*bdc0*/  HFMA2 R9, R98, R15.reuse, R9 ;  /* 0x0000000f62097231 */ /* 0x080fe40000000009 */
[----:B------:R-:W-:Y:S02]  /*bdd0*/  HFMA2 R43, R86, R15, R43 ;  /* 0x0000000f562b7231 */ /* 0x000fe4000000002b */
[-C--:B--2---:R-:W-:Y:S01]  /*bde0*/  HFMA2 R9, R45, R28.reuse, R9 ;  /* 0x0000001c2d097231 */ /* 0x084fe20000000009 */
        /* <DEDUP_REMOVED lines=9> */
[-C--:B------:R-:W-:Y:S02]  /*be80*/  HFMA2 R9, R48, R31.reuse, R9 ;  /* 0x0000001f30097231 */ /* 0x080fe40000000009 */
[----:B------:R-:W-:Y:S02]  /*be90*/  HFMA2 R43, R52, R31, R43 ;  /* 0x0000001f342b7231 */ /* 0x000fe4000000002b */
[-C--:B0-----:R-:W-:Y:S01]  /*bea0*/  HFMA2 R9, R91, R32.reuse, R9 ;  /* 0x000000205b097231 */ /* 0x081fe20000000009 */
        /* <DEDUP_REMOVED lines=33> */
.L_x_3289:
[----:B------:R-:W-:Y:S01]  /*c0c0*/  UIADD3 UR4, UR4, 0x40, URZ ;  /* 0x0000004004047890 */ /* 0x000fe2000fffe03f */
[----:B--2---:R-:W-:Y:S01]  /*c0d0*/  IMAD.WIDE R32, R6, 0x4, R2 ;  /* 0x0000000406207825 */ /* 0x004fe200078e0202 */
[----:B------:R-:W-:Y:S10]  /*c0e0*/  @!P0 BRA P3, `(.L_x_3290) ;  /* 0xffffffe400d48947 */ /* 0x000ff4000183ffff */
.L_x_3288:
        /* <DEDUP_REMOVED lines=17> */
.L_x_3294:
[----:B------:R-:W1:Y:S02]  /*c200*/  LDS R2, [R0] ;  /* 0x0000000000027984 */ /* 0x000e640000000800 */
[----:B-1----:R-:W-:-:S06]  /*c210*/  HADD2 R3, R2, R25 ;  /* 0x0000001902037230 */ /* 0x002fcc0000000000 */
[----:B------:R-:W1:Y:S02]  /*c220*/  ATOMS.CAST.SPIN R3, [R0], R2, R3 ;  /* 0x000000020003738d */ /* 0x000e640001800003 */
[----:B-1----:R-:W-:-:S13]  /*c230*/  ISETP.EQ.U32.AND P0, PT, R3, 0x1, PT ;  /* 0x000000010300780c */ /* 0x002fda0003f02070 */
[----:B------:R-:W-:Y:S05]  /*c240*/  @!P0 BRA `(.L_x_3294) ;  /* 0xfffffffc00ec8947 */ /* 0x000fea000383ffff */
[----:B------:R-:W-:Y:S05]  /*c250*/  BRA `(.L_x_3292) ;  /* 0x00000000000c7947 */ /* 0x000fea0003800000 */
.L_x_3293:
[----:B------:R-:W2:Y:S02]  /*c260*/  LD.E R0, desc[UR6][R4.64] ;  /* 0x0000000604007980 */ /* 0x000ea4000c101900 */
[----:B--2---:R-:W-:-:S05]  /*c270*/  IADD3 R3, R25, R0, RZ ;  /* 0x0000000019037210 */ /* 0x004fca0007ffe0ff */
[----:B------:R1:W-:Y:S02]  /*c280*/  ST.E desc[UR6][R4.64], R3 ;  /* 0x0000000304007985 */ /* 0x0003e4000c101906 */
.L_x_3292:
[----:B------:R-:W-:Y:S05]  /*c290*/  BSYNC B0 ;  /* 0x0000000000007941 */ /* 0x000fea0003800000 */
.L_x_3291:
[----:B------:R2:W-:Y:S01]  /*c2a0*/  ATOM.E.ADD.F16x2.RN.STRONG.GPU P0, RZ, desc[UR6][R4.64+0x4], R24 ;  /* 0x0000041804ff79a2 */ /* 0x0005e2000810e1c6 */
[----:B------:R-:W-:Y:S04]  /*c2b0*/  BSSY B0, `(.L_x_3295) ;  /* 0x000000f000007945 */ /* 0x000fe80003800000 */
[----:B--2---:R-:W-:Y:S05]  /*c2c0*/  @P0 BRA `(.L_x_3296) ;  /* 0x0000000000340947 */ /* 0x004fea0003800000 */
[----:B------:R-:W2:Y:S02]  /*c2d0*/  QSPC.E.S P0, RZ, [R4+0x4] ;  /* 0x0000040004ff73aa */ /* 0x000ea40000000500 */
[----:B--2---:R-:W-:Y:S05]  /*c2e0*/  @!P0 BRA `(.L_x_3297) ;  /* 0x0000000000208947 */ /* 0x004fea0003800000 */
[----:B------:R-:W-:-:S04]  /*c2f0*/  MOV R2, R4 ;  /* 0x0000000400027202 */ /* 0x000fc80000000f00 */
[----:B------:R-:W-:-:S07]  /*c300*/  MOV R0, R2 ;  /* 0x0000000200007202 */ /* 0x000fce0000000f00 */
.L_x_3298:
[----:B------:R-:W1:Y:S02]  /*c310*/  LDS R2, [R0+0x4] ;  /* 0x0000040000027984 */ /* 0x000e640000000800 */
[----:B-1----:R-:W-:-:S10]  /*c320*/  HFMA2.MMA R3, R2, 1, 1, R24 ;  /* 0x3c003c0002037835 */ /* 0x002fd40000000018 */
[----:B------:R-:W1:Y:S02]  /*c330*/  ATOMS.CAST.SPIN R3, [R0+0x4], R2, R3 ;  /* 0x000004020003738d */ /* 0x000e640001800003 */
[----:B-1----:R-:W-:-:S13]  /*c340*/  ISETP.EQ.U32.AND P0, PT, R3, 0x1, PT ;  /* 0x000000010300780c */ /* 0x002fda0003f02070 */
[----:B------:R-:W-:Y:S05]  /*c350*/  @!P0 BRA `(.L_x_3298) ;  /* 0xfffffffc00ec8947 */ /* 0x000fea000383ffff */
[----:B------:R-:W-:Y:S05]  /*c360*/  BRA `(.L_x_3296) ;  /* 0x00000000000c7947 */ /* 0x000fea0003800000 */
.L_x_3297:
[----:B------:R-:W1:Y:S02]  /*c370*/  LD.E R0, desc[UR6][R4.64+0x4] ;  /* 0x0000040604007980 */ /* 0x000e64000c101900 */
[----:B-1----:R-:W-:-:S05]  /*c380*/  IADD3 R3, R24, R0, RZ ;  /* 0x0000000018037210 */ /* 0x002fca0007ffe0ff */
[----:B------:R2:W-:Y:S02]  /*c390*/  ST.E desc[UR6][R4.64+0x4], R3 ;  /* 0x0000040304007985 */ /* 0x0005e4000c101906 */
.L_x_3296:
[----:B------:R-:W-:Y:S05]  /*c3a0*/  BSYNC B0 ;  /* 0x0000000000007941 */ /* 0x000fea0003800000 */
.L_x_3295:
        /* <DEDUP_REMOVED lines=11> */
.L_x_3302:
[----:B------:R-:W1:Y:S02]  /*c460*/  LDS R2, [R0] ;  /* 0x0000000000027984 */ /* 0x000e640000000800 */
[----:B-1----:R-:W-:-:S06]  /*c470*/  HADD2 R3, R2, R17 ;  /* 0x0000001102037230 */ /* 0x002fcc0000000000 */
[----:B------:R-:W1:Y:S02]  /*c480*/  ATOMS.CAST.SPIN R3, [R0], R2, R3 ;  /* 0x000000020003738d */ /* 0x000e640001800003 */
[----:B-1----:R-:W-:-:S13]  /*c490*/  ISETP.EQ.U32.AND P0, PT, R3, 0x1, PT ;  /* 0x000000010300780c */ /* 0x002fda0003f02070 */
[----:B------:R-:W-:Y:S05]  /*c4a0*/  @!P0 BRA `(.L_x_3302) ;  /* 0xfffffffc00ec8947 */ /* 0x000fea000383ffff */
[----:B------:R-:W-:Y:S05]  /*c4b0*/  BRA `(.L_x_3300) ;  /* 0x00000000000c7947 */ /* 0x000fea0003800000 */
.L_x_3301:
[----:B------:R-:W2:Y:S02]  /*c4c0*/  LD.E R0, desc[UR6][R4.64] ;  /* 0x0000000604007980 */ /* 0x000ea4000c101900 */
[----:B--2---:R-:W-:-:S05]  /*c4d0*/  IADD3 R3, R17, R0, RZ ;  /* 0x0000000011037210 */ /* 0x004fca0007ffe0ff */
[----:B------:R1:W-:Y:S02]  /*c4e0*/  ST.E desc[UR6][R4.64], R3 ;  /* 0x0000000304007985 */ /* 0x0003e4000c101906 */
.L_x_3300:
[----:B------:R-:W-:Y:S05]  /*c4f0*/  BSYNC B0 ;  /* 0x0000000000007941 */ /* 0x000fea0003800000 */
.L_x_3299:
[----:B------:R2:W-:Y:S02]  /*c500*/  ATOM.E.ADD.F16x2.RN.STRONG.GPU P0, RZ, desc[UR6][R4.64+0x4], R16 ;  /* 0x0000041004ff79a2 */ /* 0x0005e4000810e1c6 */
[----:B--2---:R-:W-:Y:S05]  /*c510*/  @P0 EXIT ;  /* 0x000000000000094d */ /* 0x004fea0003800000 */
[----:B------:R-:W2:Y:S02]  /*c520*/  QSPC.E.S P0, RZ, [R4+0x4] ;  /* 0x0000040004ff73aa */ /* 0x000ea40000000500 */
[----:B--2---:R-:W-:Y:S05]  /*c530*/  @!P0 BRA `(.L_x_3303) ;  /* 0x0000000000208947 */ /* 0x004fea0003800000 */
[----:B------:R-:W-:-:S04]  /*c540*/  MOV R2, R4 ;  /* 0x0000000400027202 */ /* 0x000fc80000000f00 */
[----:B------:R-:W-:-:S07]  /*c550*/  MOV R0, R2 ;  /* 0x0000000200007202 */ /* 0x000fce0000000f00 */
.L_x_3304:
[----:B------:R-:W1:Y:S02]  /*c560*/  LDS R2, [R0+0x4] ;  /* 0x0000040000027984 */ /* 0x000e640000000800 */
[----:B-1----:R-:W-:-:S10]  /*c570*/  HFMA2.MMA R3, R2, 1, 1, R16 ;  /* 0x3c003c0002037835 */ /* 0x002fd40000000010 */
[----:B------:R-:W1:Y:S02]  /*c580*/  ATOMS.CAST.SPIN R3, [R0+0x4], R2, R3 ;  /* 0x000004020003738d */ /* 0x000e640001800003 */
[----:B-1----:R-:W-:-:S13]  /*c590*/  ISETP.EQ.U32.AND P0, PT, R3, 0x1, PT ;  /* 0x000000010300780c */ /* 0x002fda0003f02070 */
[----:B------:R-:W-:Y:S05]  /*c5a0*/  @!P0 BRA `(.L_x_3304) ;  /* 0xfffffffc00ec8947 */ /* 0x000fea000383ffff */
[----:B------:R-:W-:Y:S05]  /*c5b0*/  EXIT ;  /* 0x000000000000794d */ /* 0x000fea0003800000 */
.L_x_3303:
[----:B------:R-:W1:Y:S02]  /*c5c0*/  LD.E R0, desc[UR6][R4.64+0x4] ;  /* 0x0000040604007980 */ /* 0x000e64000c101900 */
[----:B-1----:R-:W-:-:S05]  /*c5d0*/  IADD3 R3, R16, R0, RZ ;  /* 0x0000000010037210 */ /* 0x002fca0007ffe0ff */
[----:B------:R-:W-:Y:S01]  /*c5e0*/  ST.E desc[UR6][R4.64+0x4], R3 ;  /* 0x0000040304007985 */ /* 0x000fe2000c101906 */
[----:B------:R-:W-:Y:S05]  /*c5f0*/  EXIT ;  /* 0x000000000000794d */ /* 0x000fea0003800000 */
.L_x_3305:
        /* <DEDUP_REMOVED lines=16> */
.L_x_4214:


//--------------------- .text._Z23gemm_half_q_half_kernelILi2ELi176ELb0ELb0ELi32EEvPK6__halfPKjS4_S2_PS0_iiiiPKtS7_iiiiiibS2_i --------------------------
	.section	.text._Z23gemm_half_q_half_kernelILi2ELi176ELb0ELb0ELi32EEvPK6__halfPKjS4_S2_PS0_iiiiPKtS7_iiiiiibS2_i,"ax",@progbits
	.align	128
        .global         _Z23gemm_half_q_half_kernelILi2ELi176ELb0ELb0ELi32EEvPK6__halfPKjS4_S2_PS0_iiiiPKtS7_iiiiiibS2_i
        .type           _Z23gemm_half_q_half_kernelILi2ELi176ELb0ELb0ELi32EEvPK6__halfPKjS4_S2_PS0_iiiiPKtS7_iiiiiibS2_i,@function
        .size           _Z23gemm_half_q_half_kernelILi2ELi176ELb0ELb0ELi32EEvPK6__halfPKjS4_S2_PS0_iiiiPKtS7_iiiiiibS2_i,(.L_x_4215 - _Z23gemm_half_q_half_kernelILi2ELi176ELb0ELb0ELi32EEvPK6__halfPKjS4_S2_PS0_iiiiPKtS7_iiiiiibS2_i)
        .other          _Z23gemm_half_q_half_kernelILi2ELi176ELb0ELb0ELi32EEvPK6__halfPKjS4_S2_PS0_iiiiPKtS7_iiiiiibS2_i,@"STO_CUDA_ENTRY STV_DEFAULT"
_Z23gemm_half_q_half_kernelILi2ELi176ELb0ELb0ELi32EEvPK6__halfPKjS4_S2_PS0_iiiiPKtS7_iiiiiibS2_i:
.text._Z23gemm_half_q_half_kernelILi2ELi176ELb0ELb0ELi32EEvPK6__halfPKjS4_S2_PS0_iiiiPKtS7_iiiiiibS2_i:
        /* <DEDUP_REMOVED lines=44> */
.L_x_3310:
        /* <DEDUP_REMOVED lines=16> */
.L_x_3309:
        /* <DEDUP_REMOVED lines=16> */
.L_x_3308:
        /* <DEDUP_REMOVED lines=17> */
.L_x_3312:
        /* <DEDUP_REMOVED lines=16> */
.L_x_3311:
        /* <DEDUP_REMOVED lines=14> */
.L_x_3307:
[----:B------:R-:W-:Y:S05]  /*07b0*/  BSYNC B0 ;  /* 0x0000000000007941 */ /* 0x000fea0003800000 */
.L_x_3306:
        /* <DEDUP_REMOVED lines=12> */
[----:B------:R-:W-:Y:S02]  /*0880*/  PLOP3.LUT P0, PT, PT, PT, PT, 0x80, 0x0 ;  /* 0x000000000000781c */ /* 0x000fe40003f0f070 */
[----:B------:R-:W-:-:S04]  /*0890*/  LEA R2, R17, R2, 0x6 ;  /* 0x0000000211027211 */ /* 0x000fc800078e30ff */
[----:B------:R-:W-:-:S04]  /*08a0*/  LEA R2, R15, R2, 0x1 ;  /* 0x000000020f027211 */ /* 0x000fc800078e08ff */
[----:B------:R-:W-:Y:S01]  /*08b0*/  SHF.L.U32 R7, R2, 0x1, RZ ;  /* 0x0000000102077819 */ /* 0x000fe200000006ff */
[----:B------:R-:W-:-:S04]  /*08c0*/  HFMA2.MMA R2, -RZ, RZ, 0, 0 ;  /* 0x00000000ff027435 */ /* 0x000fc800000001ff */
[----:B0-----:R-:W-:Y:S01]  /*08d0*/  IMAD.WIDE R4, R7, 0x2, R4 ;  /* 0x0000000207047825 */ /* 0x001fe200078e0204 */
[----:B------:R-:W-:Y:S06]  /*08e0*/  @!P2 BRA `(.L_x_3314) ;  /* 0x000000000034a947 */ /* 0x000fec0003800000 */
[----:B------:R-:W-:Y:S02]  /*08f0*/  PLOP3.LUT P0, PT, PT, PT, PT, 0x8, 0x0 ;  /* 0x000000000000781c */ /* 0x000fe40003f0e170 */
[----:B------:R-:W-:-:S11]  /*0900*/  IADD3 R13, R43, -0x3, RZ ;  /* 0xfffffffd2b0d7810 */ /* 0x000fd60007ffe0ff */
.L_x_3315:
        /* <DEDUP_REMOVED lines=11> */
.L_x_3314:
        /* <DEDUP_REMOVED lines=10> */
.L_x_3313:
[----:B------:R-:W3:Y:S08]  /*0a60*/  LDC R23, c[0x0][0x25c] ;  /* 0x00009700ff177b82 */ /* 0x000ef00000000800 */
[----:B------:R-:W-:Y:S01]  /*0a70*/  BAR.SYNC.DEFER_BLOCKING 0x0 ;  /* 0x0000000000007b1d */ /* 0x000fe20000010000 */
[----:B------:R-:W-:-:S07]  /*0a80*/  ISETP.GE.AND P0, PT, R16, R45, PT ;  /* 0x0000002d1000720c */ /* 0x000fce0003f06270 */
[----:B------:R-:W4:Y:S06]  /*0a90*/  LDC R25, c[0x0][0x264] ;  /* 0x00009900ff197b82 */ /* 0x000f2c0000000800 */
[----:B------:R-:W-:Y:S05]  /*0aa0*/  @P0 BRA `(.L_x_3316) ;  /* 0x0000000000d40947 */ /* 0x000fea0003800000 */
[----:B0-2---:R-:W0:Y:S01]  /*0ab0*/  LDC.64 R4, c[0x0][0x248] ;  /* 0x00009200ff047b82 */ /* 0x005e220000000a00 */
[----:B------:R-:W-:-:S07]  /*0ac0*/  SHF.L.U32 R11, R0, 0x6, RZ ;  /* 0x00000006000b7819 */ /* 0x000fce00000006ff */
[----:B------:R-:W2:Y:S08]  /*0ad0*/  LDC.64 R6, c[0x0][0x220] ;  /* 0x00008800ff067b82 */ /* 0x000eb00000000a00 */
[----:B-1----:R-:W1:Y:S01]  /*0ae0*/  LDC.64 R8, c[0x0][0x228] ;  /* 0x00008a00ff087b82 */ /* 0x002e620000000a00 */
        /* <DEDUP_REMOVED lines=9> */
.L_x_3317:
        /* <DEDUP_REMOVED lines=40> */
.L_x_3316:
[----:B------:R-:W-:Y:S01]  /*0e00*/  ULDC UR8, c[0x0][0x258] ;  /* 0x0000960000087ab9 */ /* 0x000fe20000000800 */
[----:B------:R-:W-:Y:S01]  /*0e10*/  ULDC UR4, c[0x0][0x260] ;  /* 0x0000980000047ab9 */ /* 0x000fe20000000800 */
[C---:B------:R-:W-:Y:S01]  /*0e20*/  ISETP.GT.AND P2, PT, R16.reuse, UR8, PT ;  /* 0x0000000810007c0c */ /* 0x040fe2000bf44270 */
[----:B------:R-:W-:Y:S01]  /*0e30*/  ULDC UR5, c[0x0][0x268] ;  /* 0x00009a0000057ab9 */ /* 0x000fe20000000800 */
[C---:B------:R-:W-:Y:S02]  /*0e40*/  VIMNMX R0, R16.reuse, UR8, PT ;  /* 0x0000000810007c48 */ /* 0x040fe4000bfe0100 */
[C---:B------:R-:W-:Y:S02]  /*0e50*/  ISETP.GT.AND P4, PT, R16.reuse, UR4, PT ;  /* 0x0000000410007c0c */ /* 0x040fe4000bf84270 */
[----:B0-2---:R-:W-:Y:S02]  /*0e60*/  SHF.R.S32.HI R5, RZ, 0x1f, R0 ;  /* 0x0000001fff057819 */ /* 0x005fe40000011400 */
[----:B------:R-:W-:-:S02]  /*0e70*/  ISETP.GT.AND P6, PT, R16, UR5, PT ;  /* 0x0000000510007c0c */ /* 0x000fc4000bfc4270 */
[----:B------:R-:W-:Y:S01]  /*0e80*/  LEA.HI R6, R5, R0, RZ, 0x5 ;  /* 0x0000000005067211 */ /* 0x000fe200078f28ff */
[----:B------:R-:W-:Y:S01]  /*0e90*/  HFMA2.MMA R0, -RZ, RZ, 0, 0 ;  /* 0x00000000ff007435 */ /* 0x000fe200000001ff */
[C---:B---3--:R-:W-:Y:S02]  /*0ea0*/  ISETP.GT.AND P3, PT, R16.reuse, R23, PT ;  /* 0x000000171000720c */ /* 0x048fe40003f64270 */
[----:B----4-:R-:W-:Y:S02]  /*0eb0*/  ISETP.GT.AND P5, PT, R16, R25, PT ;  /* 0x000000191000720c */ /* 0x010fe40003fa4270 */
        /* <DEDUP_REMOVED lines=9> */
.L_x_3318:
        /* <DEDUP_REMOVED lines=8> */
.L_x_3319:
[----:B------:R-:W-:Y:S02]  /*0fd0*/  CS2R R4, SRZ ;  /* 0x0000000000047805 */ /* 0x000fe4000001ff00 */
[----:B-1----:R-:W-:Y:S01]  /*0fe0*/  SHF.R.S32.HI R9, RZ, 0x5, R6 ;  /* 0x00000005ff097819 */ /* 0x002fe20000011406 */
        /* <DEDUP_REMOVED lines=8> */
.L_x_3320:
        /* <DEDUP_REMOVED lines=8> */
.L_x_3321:
        /* <DEDUP_REMOVED lines=9> */
.L_x_3322:
        /* <DEDUP_REMOVED lines=31> */
.L_x_3328:
[----:B------:R-:W0:Y:S01]  /*1370*/  LDC R42, c[0x0][0x23c] ;  /* 0x00008f00ff2a7b82 */ /* 0x000e220000000800 */
[----:B------:R-:W-:Y:S02]  /*1380*/  MOV R28, R2 ;  /* 0x00000002001c7202 */ /* 0x000fe40000000f00 */
[----:B------:R-:W-:-:S03]  /*1390*/  MOV R29, R25 ;  /* 0x00000019001d7202 */ /* 0x000fc60000000f00 */
        /* <DEDUP_REMOVED lines=23> */
[----:B------:R-:W-:Y:S02]  /*1510*/  SHF.R.U32.HI R61, RZ, 0x8, R30 ;  /* 0x00000008ff3d7819 */ /* 0x000fe4000001161e */
[----:B------:R-:W-:Y:S02]  /*1520*/  LEA.HI R57, R31, 0xffffff80, RZ, 0x8 ;  /* 0xffffff801f397811 */ /* 0x000fe400078f40ff */
[----:B------:R-:W-:Y:S01]  /*1530*/  LEA.HI R46, R24, 0xffffff80, RZ, 0x8 ;  /* 0xffffff80182e7811 */ /* 0x000fe200078f40ff */
[----:B------:R2:W3:Y:S01]  /*1540*/  I2F.F16 R52, R5 ;  /* 0x0000000500347306 */ /* 0x0004e20000200c00 */
[----:B-1----:R-:W-:-:S02]  /*1550*/  SHF.R.U32.HI R2, RZ, 0x8, R28 ;  /* 0x00000008ff027819 */ /* 0x002fc4000001161c */
[----:B------:R-:W-:Y:S02]  /*1560*/  SHF.R.U32.HI R28, RZ, 0x10, R28 ;  /* 0x00000010ff1c7819 */ /* 0x000fe4000001161c */
[----:B------:R-:W-:Y:S02]  /*1570*/  LOP3.LUT R2, R2, 0xff, RZ, 0xc0, !PT ;  /* 0x000000ff02027812 */ /* 0x000fe400078ec0ff */
[----:B------:R-:W-:Y:S01]  /*1580*/  LOP3.LUT R28, R28, 0xff, RZ, 0xc0, !PT ;  /* 0x000000ff1c1c7812 */ /* 0x000fe200078ec0ff */
[----:B------:R1:W4:Y:S01]  /*1590*/  I2F.F16 R53, R3 ;  /* 0x0000000300357306 */ /* 0x0003220000200c00 */
[----:B------:R-:W-:Y:S02]  /*15a0*/  IADD3 R62, R2, -0x80, RZ ;  /* 0xffffff80023e7810 */ /* 0x000fe40007ffe0ff */
[----:B------:R-:W-:Y:S02]  /*15b0*/  SHF.R.U32.HI R2, RZ, 0x8, R29 ;  /* 0x00000008ff027819 */ /* 0x000fe4000001161d */
[----:B------:R-:W-:-:S02]  /*15c0*/  IADD3 R28, R28, -0x80, RZ ;  /* 0xffffff801c1c7810 */ /* 0x000fc40007ffe0ff */
[----:B--2---:R-:W-:Y:S01]  /*15d0*/  LOP3.LUT R5, R2, 0xff, RZ, 0xc0, !PT ;  /* 0x000000ff02057812 */ /* 0x004fe200078ec0ff */
[----:B------:R-:W-:Y:S01]  /*15e0*/  I2F.F16 R54, R54 ;  /* 0x0000003600367306 */ /* 0x000fe20000200c00 */
[----:B-1----:R-:W1:Y:S01]  /*15f0*/  LDS.64 R2, [UR4] ;  /* 0x00000004ff027984 */ /* 0x002e620008000a00 */
[----:B------:R-:W-:Y:S01]  /*1600*/  LOP3.LUT R61, R61, 0xff, RZ, 0xc0, !PT ;  /* 0x000000ff3d3d7812 */ /* 0x000fe200078ec0ff */
[----:B---3--:R-:W-:Y:S01]  /*1610*/  HADD2.F32 R52, -RZ, R52.H0_H0 ;  /* 0x20000034ff347230 */ /* 0x008fe20000004100 */
[----:B------:R-:W-:Y:S02]  /*1620*/  IADD3 R5, R5, -0x80, RZ ;  /* 0xffffff8005057810 */ /* 0x000fe40007ffe0ff */
[----:B------:R-:W-:Y:S01]  /*1630*/  LOP3.LUT R0, R29, 0xff, RZ, 0xc0, !PT ;  /* 0x000000ff1d007812 */ /* 0x000fe200078ec0ff */
[----:B----4-:R-:W-:Y:S01]  /*1640*/  HADD2.F32 R53, -RZ, R53.H0_H0 ;  /* 0x20000035ff357230 */ /* 0x010fe20000004100 */
[----:B------:R2:W-:Y:S01]  /*1650*/  I2F.F16 R56, R28 ;  /* 0x0000001c00387306 */ /* 0x0005e20000200c00 */
[----:B------:R-:W-:-:S02]  /*1660*/  IADD3 R61, R61, -0x80, RZ ;  /* 0xffffff803d3d7810 */ /* 0x000fc40007ffe0ff */
[----:B------:R-:W-:Y:S02]  /*1670*/  IADD3 R0, R0, -0x80, RZ ;  /* 0xffffff8000007810 */ /* 0x000fe40007ffe0ff */
[----:B------:R-:W-:Y:S02]  /*1680*/  LEA.HI R59, R29, 0xffffff80, RZ, 0x8 ;  /* 0xffffff801d3b7811 */ /* 0x000fe400078f40ff */
[----:B------:R-:W-:Y:S01]  /*1690*/  SHF.R.U32.HI R29, RZ, 0x10, R29 ;  /* 0x00000010ff1d7819 */ /* 0x000fe2000001161d */
[----:B------:R3:W-:Y:S01]  /*16a0*/  I2F.F16 R65, R5 ;  /* 0x0000000500417306 */ /* 0x0007e20000200c00 */
[----:B--2---:R-:W-:Y:S02]  /*16b0*/  SHF.R.U32.HI R28, RZ, 0x8, R31 ;  /* 0x00000008ff1c7819 */ /* 0x004fe4000001161f */
[----:B------:R-:W-:Y:S02]  /*16c0*/  LEA.HI R47, R25, 0xffffff80, RZ, 0x8 ;  /* 0xffffff80192f7811 */ /* 0x000fe400078f40ff */
[----:B------:R-:W-:-:S02]  /*16d0*/  LOP3.LUT R28, R28, 0xff, RZ, 0xc0, !PT ;  /* 0x000000ff1c1c7812 */ /* 0x000fc400078ec0ff */
[----:B------:R-:W-:Y:S01]  /*16e0*/  LEA.HI R58, R30, 0xffffff80, RZ, 0x8 ;  /* 0xffffff801e3a7811 */ /* 0x000fe200078f40ff */
[----:B------:R2:W-:Y:S01]  /*16f0*/  I2F.F16 R70, R61 ;  /* 0x0000003d00467306 */ /* 0x0005e20000200c00 */
[----:B---3--:R-:W-:Y:S02]  /*1700*/  SHF.R.U32.HI R5, RZ, 0x10, R31 ;  /* 0x00000010ff057819 */ /* 0x008fe4000001161f */
[----:B------:R-:W-:Y:S02]  /*1710*/  IADD3 R31, R28, -0x80, RZ ;  /* 0xffffff801c1f7810 */ /* 0x000fe40007ffe0ff */
[----:B------:R-:W-:Y:S02]  /*1720*/  LOP3.LUT R28, R5, 0xff, RZ, 0xc0, !PT ;  /* 0x000000ff051c7812 */ /* 0x000fe400078ec0ff */
[--C-:B------:R-:W-:Y:S01]  /*1730*/  SHF.R.U32.HI R5, RZ, 0x8, R24.reuse ;  /* 0x00000008ff057819 */ /* 0x100fe20000011618 */
[----:B------:R-:W3:Y:S01]  /*1740*/  I2F.F16 R0, R0 ;  /* 0x0000000000007306 */ /* 0x000ee20000200c00 */
[----:B------:R-:W-:-:S02]  /*1750*/  SHF.R.U32.HI R24, RZ, 0x10, R24 ;  /* 0x00000010ff187819 */ /* 0x000fc40000011618 */
[----:B------:R-:W-:Y:S02]  /*1760*/  IADD3 R66, R28, -0x80, RZ ;  /* 0xffffff801c427810 */ /* 0x000fe40007ffe0ff */
[----:B------:R-:W-:Y:S02]  /*1770*/  LOP3.LUT R28, R5, 0xff, RZ, 0xc0, !PT ;  /* 0x000000ff051c7812 */ /* 0x000fe400078ec0ff */
[----:B------:R-:W-:Y:S01]  /*1780*/  LOP3.LUT R24, R24, 0xff, RZ, 0xc0, !PT ;  /* 0x000000ff18187812 */ /* 0x000fe200078ec0ff */
[----:B------:R-:W-:Y:S01]  /*1790*/  I2F.F16 R62, R62 ;  /* 0x0000003e003e7306 */ /* 0x000fe20000200c00 */
[--C-:B-1----:R-:W-:Y:S01]  /*17a0*/  HADD2.F32 R5, -RZ, R2.reuse.H0_H0 ;  /* 0x20000002ff057230 */ /* 0x102fe20000004100 */
[----:B--2---:R-:W-:Y:S01]  /*17b0*/  IADD3 R61, R28, -0x80, RZ ;  /* 0xffffff801c3d7810 */ /* 0x004fe20007ffe0ff */
[----:B------:R-:W-:Y:S01]  /*17c0*/  HADD2.F32 R71, -RZ, R2.H1_H1 ;  /* 0x30000002ff477230 */ /* 0x000fe20000004100 */
[--C-:B------:R-:W-:Y:S01]  /*17d0*/  SHF.R.U32.HI R2, RZ, 0x8, R25.reuse ;  /* 0x00000008ff027819 */ /* 0x100fe20000011619 */
[--C-:B------:R-:W-:Y:S01]  /*17e0*/  HADD2.F32 R68, -RZ, R3.reuse.H0_H0 ;  /* 0x20000003ff447230 */ /* 0x100fe20000004100 */
[----:B------:R-:W-:Y:S01]  /*17f0*/  IADD3 R28, R24, -0x80, RZ ;  /* 0xffffff80181c7810 */ /* 0x000fe20007ffe0ff */
[----:B------:R-:W-:Y:S01]  /*1800*/  HADD2.F32 R67, -RZ, R3.H1_H1 ;  /* 0x30000003ff437230 */ /* 0x000fe20000004100 */
[----:B------:R-:W-:Y:S01]  /*1810*/  SHF.R.U32.HI R3, RZ, 0x10, R25 ;  /* 0x00000010ff037819 */ /* 0x000fe20000011619 */
[----:B------:R-:W1:Y:S01]  /*1820*/  I2F.F16 R31, R31 ;  /* 0x0000001f001f7306 */ /* 0x000e620000200c00 */
[----:B------:R-:W2:Y:S01]  /*1830*/  LDS.64 R24, [UR4+0x8] ;  /* 0x00000804ff187984 */ /* 0x000ea20008000a00 */
[----:B------:R-:W-:Y:S01]  /*1840*/  LOP3.LUT R29, R29, 0xff, RZ, 0xc0, !PT ;  /* 0x000000ff1d1d7812 */ /* 0x000fe200078ec0ff */
[----:B---3--:R-:W-:Y:S01]  /*1850*/  HADD2.F32 R0, -RZ, R0.H0_H0 ;  /* 0x20000000ff007230 */ /* 0x008fe20000004100 */
[----:B------:R-:W-:-:S02]  /*1860*/  SHF.R.U32.HI R30, RZ, 0x10, R30 ;  /* 0x00000010ff1e7819 */ /* 0x000fc4000001161e */
[----:B------:R-:W-:Y:S02]  /*1870*/  IADD3 R29, R29, -0x80, RZ ;  /* 0xffffff801d1d7810 */ /* 0x000fe40007ffe0ff */
[----:B------:R-:W-:Y:S01]  /*1880*/  LOP3.LUT R30, R30, 0xff, RZ, 0xc0, !PT ;  /* 0x000000ff1e1e7812 */ /* 0x000fe200078ec0ff */
[----:B------:R-:W-:Y:S01]  /*1890*/  I2F.F16 R66, R66 ;  /* 0x0000004200427306 */ /* 0x000fe20000200c00 */
[----:B------:R-:W-:Y:S02]  /*18a0*/  LOP3.LUT R2, R2, 0xff, RZ, 0xc0, !PT ;  /* 0x000000ff02027812 */ /* 0x000fe400078ec0ff */
[----:B------:R-:W-:Y:S02]  /*18b0*/  IADD3 R30, R30, -0x80, RZ ;  /* 0xffffff801e1e7810 */ /* 0x000fe40007ffe0ff */
[----:B------:R-:W-:Y:S01]  /*18c0*/  LOP3.LUT R3, R3, 0xff, RZ, 0xc0, !PT ;  /* 0x000000ff03037812 */ /* 0x000fe200078ec0ff */
[----:B-1----:R-:W-:Y:S01]  /*18d0*/  HADD2.F32 R31, -RZ, R31.H0_H0 ;  /* 0x2000001fff1f7230 */ /* 0x002fe20000004100 */
[----:B------:R-:W-:Y:S01]  /*18e0*/  IADD3 R69, R2, -0x80, RZ ;  /* 0xffffff8002457810 */ /* 0x000fe20007ffe0ff */
[----:B------:R1:W3:Y:S01]  /*18f0*/  I2F.F16 R63, R29 ;  /* 0x0000001d003f7306 */ /* 0x0002e20000200c00 */
[----:B------:R-:W-:Y:S01]  /*1900*/  HADD2.F32 R2, -RZ, R4.H0_H0 ;  /* 0x20000004ff027230 */ /* 0x000fe20000004100 */
[----:B------:R-:W-:Y:S01]  /*1910*/  IADD3 R72, R3, -0x80, RZ ;  /* 0xffffff8003487810 */ /* 0x000fe20007ffe0ff */
[----:B------:R-:W-:Y:S01]  /*1920*/  HADD2.F32 R4, -RZ, R54.H0_H0 ;  /* 0x20000036ff047230 */ /* 0x000fe20000004100 */
[----:B------:R-:W-:Y:S01]  /*1930*/  LOP3.LUT R50, R26, 0xff, RZ, 0xc0, !PT ;  /* 0x000000ff1a327812 */ /* 0x000fe200078ec0ff */
[----:B------:R-:W-:Y:S01]  /*1940*/  HADD2.F32 R3, -RZ, R55.H0_H0 ;  /* 0x20000037ff037230 */ /* 0x000fe20000004100 */
[----:B------:R-:W-:Y:S01]  /*1950*/  SHF.R.U32.HI R73, RZ, 0x8, R26 ;  /* 0x00000008ff497819 */ /* 0x000fe2000001161a */
[----:B------:R-:W-:Y:S01]  /*1960*/  HADD2.F32 R54, -RZ, R70.H0_H0 ;  /* 0x20000046ff367230 */ /* 0x000fe20000004100 */
[----:B------:R-:W4:Y:S01]  /*1970*/  I2F.F16 R57, R57 ;  /* 0x0000003900397306 */ /* 0x000f220000200c00 */
[----:B-1----:R-:W-:-:S02]  /*1980*/  HADD2.F32 R29, -RZ, R62.H0_H0 ;  /* 0x2000003eff1d7230 */ /* 0x002fc40000004100 */
[----:B------:R-:W-:Y:S01]  /*1990*/  FFMA.FTZ R55, R5, R4, RZ ;  /* 0x0000000405377223 */ /* 0x000fe200000100ff */
[----:B------:R-:W-:Y:S01]  /*19a0*/  IADD3 R51, R50, -0x80, RZ ;  /* 0xffffff8032337810 */ /* 0x000fe20007ffe0ff */
[----:B------:R-:W-:Y:S01]  /*19b0*/  FFMA.FTZ R62, R3, R5, RZ ;  /* 0x00000005033e7223 */ /* 0x000fe200000100ff */
[C---:B------:R-:W-:Y:S01]  /*19c0*/  FFMA.FTZ R70, R5.reuse, R0, RZ ;  /* 0x0000000005467223 */ /* 0x040fe200000100ff */
[----:B------:R-:W-:Y:S01]  /*19d0*/  FFMA.FTZ R76, R5, R2, RZ ;  /* 0x00000002054c7223 */ /* 0x000fe200000100ff */
[----:B------:R-:W-:Y:S01]  /*19e0*/  LOP3.LUT R50, R27, 0xff, RZ, 0xc0, !PT ;  /* 0x000000ff1b327812 */ /* 0x000fe200078ec0ff */
[----:B------:R1:W0:Y:S01]  /*19f0*/  I2F.F16 R64, R30 ;  /* 0x0000001e00407306 */ /* 0x0002220000200c00 */
[----:B------:R-:W-:Y:S01]  /*1a00*/  SHF.R.U32.HI R5, RZ, 0x8, R27 ;  /* 0x00000008ff057819 */ /* 0x000fe2000001161b */
[----:B------:R-:W-:Y:S01]  /*1a10*/  FFMA.FTZ R77, R71, R54, R55 ;  /* 0x00000036474d7223 */ /* 0x000fe20000010037 */
[----:B------:R-:W-:Y:S01]  /*1a20*/  LOP3.LUT R73, R73, 0xff, RZ, 0xc0, !PT ;  /* 0x000000ff49497812 */ /* 0x000fe200078ec0ff */
[----:B---3--:R-:W-:Y:S01]  /*1a30*/  HADD2.F32 R55, -RZ, R63.H0_H0 ;  /* 0x2000003fff377230 */ /* 0x008fe20000004100 */
[----:B------:R-:W-:Y:S01]  /*1a40*/  LEA.HI R48, R26, 0xffffff80, RZ, 0x8 ;  /* 0xffffff801a307811 */ /* 0x000fe200078f40ff */
[----:B------:R-:W-:Y:S01]  /*1a50*/  HADD2.F32 R63, -RZ, R66.H0_H0 ;  /* 0x20000042ff3f7230 */ /* 0x000fe20000004100 */
[----:B------:R-:W-:Y:S01]  /*1a60*/  IADD3 R50, R50, -0x80, RZ ;  /* 0xffffff8032327810 */ /* 0x000fe20007ffe0ff */
[----:B------:R-:W3:Y:S01]  /*1a70*/  I2F.F16 R60, R60 ;  /* 0x0000003c003c7306 */ /* 0x000ee20000200c00 */
[----:B-1----:R-:W-:Y:S01]  /*1a80*/  HADD2.F32 R30, -RZ, R65.H0_H0 ;  /* 0x20000041ff1e7230 */ /* 0x002fe20000004100 */
[----:B------:R-:W-:Y:S01]  /*1a90*/  SHF.R.U32.HI R65, RZ, 0x10, R26 ;  /* 0x00000010ff417819 */ /* 0x000fe2000001161a */
[----:B----4-:R-:W-:Y:S01]  /*1aa0*/  HADD2.F32 R66, -RZ, R57.H0_H0 ;  /* 0x20000039ff427230 */ /* 0x010fe20000004100 */
[----:B------:R-:W-:Y:S01]  /*1ab0*/  IADD3 R26, R73, -0x80, RZ ;  /* 0xffffff80491a7810 */ /* 0x000fe20007ffe0ff */
[----:B------:R-:W-:Y:S01]  /*1ac0*/  FFMA.FTZ R74, R29, R71, R62 ;  /* 0x000000471d4a7223 */ /* 0x000fe2000001003e */
[----:B------:R-:W-:Y:S01]  /*1ad0*/  FFMA.FTZ R75, R71, R30, R70 ;  /* 0x0000001e474b7223 */ /* 0x000fe20000010046 */
[----:B------:R-:W-:Y:S01]  /*1ae0*/  LOP3.LUT R70, R5, 0xff, RZ, 0xc0, !PT ;  /* 0x000000ff05467812 */ /* 0x000fe200078ec0ff */
[----:B------:R-:W1:Y:S01]  /*1af0*/  I2F.F16 R59, R59 ;  /* 0x0000003b003b7306 */ /* 0x000e620000200c00 */
[----:B------:R-:W-:Y:S01]  /*1b00*/  SHF.R.U32.HI R57, RZ, 0x10, R27 ;  /* 0x00000010ff397819 */ /* 0x000fe2000001161b */
[----:B------:R-:W-:Y:S01]  /*1b10*/  HADD2.F32 R5, -RZ, R56.H0_H0 ;  /* 0x20000038ff057230 */ /* 0x000fe20000004100 */
[----:B------:R-:W-:Y:S01]  /*1b20*/  LOP3.LUT R65, R65, 0xff, RZ, 0xc0, !PT ;  /* 0x000000ff41417812 */ /* 0x000fe200078ec0ff */
[----:B0-----:R-:W-:Y:S01]  /*1b30*/  HADD2.F32 R56, -RZ, R64.H0_H0 ;  /* 0x20000040ff387230 */ /* 0x001fe20000004100 */
[----:B------:R-:W-:Y:S01]  /*1b40*/  IADD3 R70, R70, -0x80, RZ ;  /* 0xffffff8046467810 */ /* 0x000fe20007ffe0ff */
[----:B------:R-:W-:Y:S01]  /*1b50*/  FFMA.FTZ R76, R71, R31, R76 ;  /* 0x0000001f474c7223 */ /* 0x000fe2000001004c */
[----:B------:R-:W-:Y:S01]  /*1b60*/  LOP3.LUT R57, R57, 0xff, RZ, 0xc0, !PT ;  /* 0x000000ff39397812 */ /* 0x000fe200078ec0ff */
[----:B------:R-:W0:Y:S01]  /*1b70*/  I2F.F16 R58, R58 ;  /* 0x0000003a003a7306 */ /* 0x000e220000200c00 */
[----:B------:R-:W-:Y:S01]  /*1b80*/  LEA.HI R49, R27, 0xffffff80, RZ, 0x8 ;  /* 0xffffff801b317811 */ /* 0x000fe200078f40ff */
[----:B------:R-:W-:Y:S01]  /*1b90*/  FFMA.FTZ R71, R5, R68, R74 ;  /* 0x0000004405477223 */ /* 0x000fe2000001004a */
[----:B---3--:R-:W-:Y:S01]  /*1ba0*/  HADD2.F32 R60, -RZ, R60.H0_H0 ;  /* 0x2000003cff3c7230 */ /* 0x008fe20000004100 */
[----:B------:R-:W-:Y:S01]  /*1bb0*/  IADD3 R27, R65, -0x80, RZ ;  /* 0xffffff80411b7810 */ /* 0x000fe20007ffe0ff */
[C---:B------:R-:W-:Y:S01]  /*1bc0*/  FFMA.FTZ R74, R68.reuse, R55, R75 ;  /* 0x00000037444a7223 */ /* 0x040fe2000001004b */
[C---:B------:R-:W-:Y:S01]  /*1bd0*/  FFMA.FTZ R77, R68.reuse, R56, R77 ;  /* 0x00000038444d7223 */ /* 0x040fe2000001004d */
[----:B-1----:R-:W-:Y:S01]  /*1be0*/  HADD2.F32 R64, -RZ, R59.H0_H0 ;  /* 0x2000003bff407230 */ /* 0x002fe20000004100 */
[----:B------:R-:W1:Y:S01]  /*1bf0*/  I2F.F16 R61, R61 ;  /* 0x0000003d003d7306 */ /* 0x000e620000200c00 */
[----:B------:R-:W-:Y:S01]  /*1c00*/  FFMA.FTZ R73, R68, R63, R76 ;  /* 0x0000003f44497223 */ /* 0x000fe2000001004c */
[----:B------:R-:W-:Y:S01]  /*1c10*/  IADD3 R65, R57, -0x80, RZ ;  /* 0xffffff8039417810 */ /* 0x000fe20007ffe0ff */
[----:B------:R-:W-:Y:S01]  /*1c20*/  FFMA.FTZ R68, R60, R67, R71 ;  /* 0x000000433c447223 */ /* 0x000fe20000010047 */
[C---:B------:R-:W-:Y:S01]  /*1c30*/  FFMA.FTZ R74, R67.reuse, R64, R74 ;  /* 0x00000040434a7223 */ /* 0x040fe2000001004a */
[----:B------:R-:W-:Y:S01]  /*1c40*/  FFMA.FTZ R73, R67, R66, R73 ;  /* 0x0000004243497223 */ /* 0x000fe20000010049 */
[----:B0-----:R-:W-:-:S02]  /*1c50*/  HADD2.F32 R58, -RZ, R58.H0_H0 ;  /* 0x2000003aff3a7230 */ /* 0x001fc40000004100 */
[----:B------:R-:W0:Y:S03]  /*1c60*/  I2F.F16 R51, R51 ;  /* 0x0000003300337306 */ /* 0x000e260000200c00 */
[----:B------:R-:W-:Y:S01]  /*1c70*/  FFMA.FTZ R76, R67, R58, R77 ;  /* 0x0000003a434c7223 */ /* 0x000fe2000001004d */
[----:B--2---:R-:W-:Y:S02]  /*1c80*/  HADD2.F32 R67, -RZ, R24.H0_H0 ;  /* 0x20000018ff437230 */ /* 0x004fe40000004100 */
[----:B-1----:R-:W-:Y:S02]  /*1c90*/  HADD2.F32 R61, -RZ, R61.H0_H0 ;  /* 0x2000003dff3d7230 */ /* 0x002fe40000004100 */
        /* <DEDUP_REMOVED lines=8> */
[----:B0-----:R-:W-:-:S07]  /*1d20*/  HADD2.F32 R69, -RZ, R69.H0_H0 ;  /* 0x20000045ff457230 */ /* 0x001fce0000004100 */
[----:B------:R-:W-:Y:S01]  /*1d30*/  I2F.F16 R47, R47 ;  /* 0x0000002f002f7306 */ /* 0x000fe20000200c00 */
[----:B-1----:R-:W-:-:S07]  /*1d40*/  HADD2.F32 R59, -RZ, R26.H0_H0 ;  /* 0x2000001aff3b7230 */ /* 0x002fce0000004100 */
[----:B------:R-:W-:Y:S08]  /*1d50*/  I2F.F16 R28, R28 ;  /* 0x0000001c001c7306 */ /* 0x000ff00000200c00 */
[----:B------:R-:W0:Y:S08]  /*1d60*/  I2F.F16 R70, R70 ;  /* 0x0000004600467306 */ /* 0x000e300000200c00 */
[----:B------:R1:W-:Y:S01]  /*1d70*/  I2F.F16 R62, R72 ;  /* 0x00000048003e7306 */ /* 0x0003e20000200c00 */
[----:B0-----:R-:W-:-:S07]  /*1d80*/  HADD2.F32 R57, -RZ, R70.H0_H0 ;  /* 0x20000046ff397230 */ /* 0x001fce0000004100 */
[----:B------:R-:W0:Y:S01]  /*1d90*/  I2F.F16 R27, R27 ;  /* 0x0000001b001b7306 */ /* 0x000e220000200c00 */
[----:B-1----:R-:W-:Y:S02]  /*1da0*/  HADD2.F32 R72, -RZ, R24.H1_H1 ;  /* 0x30000018ff487230 */ /* 0x002fe40000004100 */
[----:B------:R-:W-:Y:S01]  /*1db0*/  FFMA.FTZ R70, R67, R50, R73 ;  /* 0x0000003243467223 */ /* 0x000fe20000010049 */
[--C-:B------:R-:W-:Y:S02]  /*1dc0*/  HADD2.F32 R24, -RZ, R25.reuse.H0_H0 ;  /* 0x20000019ff187230 */ /* 0x100fe40000004100 */
[----:B------:R-:W-:Y:S02]  /*1dd0*/  HADD2.F32 R25, -RZ, R25.H1_H1 ;  /* 0x30000019ff197230 */ /* 0x000fe40000004100 */
[----:B------:R-:W-:Y:S01]  /*1de0*/  FFMA.FTZ R26, R61, R72, R68 ;  /* 0x000000483d1a7223 */ /* 0x000fe20000010044 */
[----:B------:R-:W-:Y:S01]  /*1df0*/  HADD2.F32 R68, -RZ, R47.H0_H0 ;  /* 0x2000002fff447230 */ /* 0x000fe20000004100 */
[----:B------:R1:W2:Y:S01]  /*1e00*/  I2F.F16 R75, R65 ;  /* 0x00000041004b7306 */ /* 0x0002a20000200c00 */
[----:B------:R-:W-:-:S02]  /*1e10*/  HADD2.F32 R47, -RZ, R28.H0_H0 ;  /* 0x2000001cff2f7230 */ /* 0x000fc40000004100 */
[C---:B------:R-:W-:Y:S01]  /*1e20*/  FFMA.FTZ R73, R72.reuse, R69, R71 ;  /* 0x0000004548497223 */ /* 0x040fe20000010047 */
[C---:B------:R-:W-:Y:S01]  /*1e30*/  FFMA.FTZ R76, R72.reuse, R59, R76 ;  /* 0x0000003b484c7223 */ /* 0x040fe2000001004c */
[----:B------:R-:W-:Y:S01]  /*1e40*/  FFMA.FTZ R70, R72, R57, R70 ;  /* 0x0000003948467223 */ /* 0x000fe20000010046 */
[----:B0-----:R-:W-:Y:S02]  /*1e50*/  HADD2.F32 R71, -RZ, R27.H0_H0 ;  /* 0x2000001bff477230 */ /* 0x001fe40000004100 */
[----:B------:R-:W0:Y:S01]  /*1e60*/  I2F.F16 R46, R46 ;  /* 0x0000002e002e7306 */ /* 0x000e220000200c00 */
[----:B-1----:R-:W-:Y:S02]  /*1e70*/  HADD2.F32 R65, -RZ, R62.H0_H0 ;  /* 0x2000003eff417230 */ /* 0x002fe40000004100 */
[----:B------:R-:W-:-:S03]  /*1e80*/  FFMA.FTZ R27, R47, R24, R26 ;  /* 0x000000182f1b7223 */ /* 0x000fc6000001001a */
[C---:B------:R-:W-:Y:S01]  /*1e90*/  FFMA.FTZ R26, R24.reuse, R65, R73 ;  /* 0x00000041181a7223 */ /* 0x040fe20000010049 */
[----:B--2---:R-:W-:Y:S01]  /*1ea0*/  HADD2.F32 R67, -RZ, R75.H0_H0 ;  /* 0x2000004bff437230 */ /* 0x004fe20000004100 */
[----:B------:R-:W1:Y:S02]  /*1eb0*/  I2F.F16 R48, R48 ;  /* 0x0000003000307306 */ /* 0x000e640000200c00 */
[----:B------:R-:W-:Y:S02]  /*1ec0*/  FFMA.FTZ R26, R25, R68, R26 ;  /* 0x00000044191a7223 */ /* 0x000fe4000001001a */
[----:B------:R-:W-:Y:S02]  /*1ed0*/  FFMA.FTZ R73, R24, R67, R70 ;  /* 0x0000004318497223 */ /* 0x000fe40000010046 */
[----:B------:R-:W-:Y:S01]  /*1ee0*/  FMUL.FTZ R26, R35, R26 ;  /* 0x0000001a231a7220 */ /* 0x000fe20000410000 */
[----:B0-----:R-:W-:Y:S01]  /*1ef0*/  HADD2.F32 R46, -RZ, R46.H0_H0 ;  /* 0x2000002eff2e7230 */ /* 0x001fe20000004100 */
[----:B------:R-:W0:Y:S03]  /*1f00*/  I2F.F16 R49, R49 ;  /* 0x0000003100317306 */ /* 0x000e260000200c00 */
[----:B------:R-:W-:Y:S01]  /*1f10*/  F2FP.F16.F32.PACK_AB R26, RZ, R26 ;  /* 0x0000001aff1a723e */ /* 0x000fe200000000ff */
[----:B------:R-:W-:Y:S01]  /*1f20*/  FFMA.FTZ R27, R46, R25, R27 ;  /* 0x000000192e1b7223 */ /* 0x000fe2000001001b */
[----:B-1----:R-:W-:-:S03]  /*1f30*/  HADD2.F32 R48, -RZ, R48.H0_H0 ;  /* 0x20000030ff307230 */ /* 0x002fc60000004100 */
[----:B------:R-:W-:-:S05]  /*1f40*/  FMUL.FTZ R27, R44, R27 ;  /* 0x0000001b2c1b7220 */ /* 0x000fca0000410000 */
[----:B------:R-:W-:Y:S01]  /*1f50*/  F2FP.F16.F32.PACK_AB R27, RZ, R27 ;  /* 0x0000001bff1b723e */ /* 0x000fe200000000ff */
[----:B0-----:R-:W-:Y:S02]  /*1f60*/  HADD2.F32 R28, -RZ, R49.H0_H0 ;  /* 0x20000031ff1c7230 */ /* 0x001fe40000004100 */
[----:B------:R-:W-:Y:S01]  /*1f70*/  FFMA.FTZ R49, R24, R71, R76 ;  /* 0x0000004718317223 */ /* 0x000fe2000001004c */
[----:B------:R-:W-:-:S03]  /*1f80*/  PRMT R27, R27, 0x5410, R26 ;  /* 0x000054101b1b7816 */ /* 0x000fc6000000001a */
[C---:B------:R-:W-:Y:S01]  /*1f90*/  FFMA.FTZ R49, R25.reuse, R48, R49 ;  /* 0x0000003019317223 */ /* 0x040fe20000010031 */
[----:B------:R-:W-:Y:S02]  /*1fa0*/  FFMA.FTZ R24, R25, R28, R73 ;  /* 0x0000001c19187223 */ /* 0x000fe40000010049 */
[----:B------:R-:W-:Y:S01]  /*1fb0*/  HFMA2.MMA R37, R27, 1, 1, R37 ;  /* 0x3c003c001b257835 */ /* 0x000fe20000000025 */
[----:B------:R-:W-:Y:S01]  /*1fc0*/  FMUL.FTZ R49, R34, R49 ;  /* 0x0000003122317220 */ /* 0x000fe20000410000 */
[----:B------:R-:W-:-:S04]  /*1fd0*/  FMUL.FTZ R24, R17, R24 ;  /* 0x0000001811187220 */ /* 0x000fc80000410000 */
[----:B------:R-:W-:Y:S02]  /*1fe0*/  F2FP.F16.F32.PACK_AB R49, RZ, R49 ;  /* 0x00000031ff31723e */ /* 0x000fe400000000ff */
        /* <DEDUP_REMOVED lines=58> */
.L_x_3324:
        /* <DEDUP_REMOVED lines=20> */
[----:B-1----:R-:W-:Y:S02]  /*24d0*/  SHF.R.U32.HI R2, RZ, 0x8, R21 ;  /* 0x00000008ff027819 */ /* 0x002fe40000011615 */
[----:B------:R-:W-:Y:S02]  /*24e0*/  SHF.R.U32.HI R20, RZ, 0x10, R20 ;  /* 0x00000010ff147819 */ /* 0x000fe40000011614 */
[----:B------:R-:W-:Y:S02]  /*24f0*/  LOP3.LUT R2, R2, 0xff, RZ, 0xc0, !PT ;  /* 0x000000ff02027812 */ /* 0x000fe400078ec0ff */
[----:B------:R-:W-:Y:S01]  /*2500*/  LEA.HI R49, R22, 0xffffff80, RZ, 0x8 ;  /* 0xffffff8016317811 */ /* 0x000fe200078f40ff */
[----:B------:R-:W-:Y:S01]  /*2510*/  I2F.F16 R63, R63 ;  /* 0x0000003f003f7306 */ /* 0x000fe20000200c00 */
[----:B------:R-:W-:-:S02]  /*2520*/  IADD3 R60, R2, -0x80, RZ ;  /* 0xffffff80023c7810 */ /* 0x000fc40007ffe0ff */
[----:B---3--:R-:W1:Y:S01]  /*2530*/  LDS.64 R2, [UR4+0x10] ;  /* 0x00001004ff027984 */ /* 0x008e620008000a00 */
[----:B------:R-:W-:Y:S02]  /*2540*/  LOP3.LUT R5, R5, 0xff, RZ, 0xc0, !PT ;  /* 0x000000ff05057812 */ /* 0x000fe400078ec0ff */
[----:B------:R-:W-:Y:S02]  /*2550*/  SHF.R.U32.HI R22, RZ, 0x10, R22 ;  /* 0x00000010ff167819 */ /* 0x000fe40000011616 */
[C---:B------:R-:W-:Y:S01]  /*2560*/  LEA.HI R50, R21.reuse, 0xffffff80, RZ, 0x8 ;  /* 0xffffff8015327811 */ /* 0x040fe200078f40ff */
[----:B------:R-:W3:Y:S01]  /*2570*/  I2F.F16 R4, R4 ;  /* 0x0000000400047306 */ /* 0x000ee20000200c00 */
[----:B------:R-:W-:Y:S02]  /*2580*/  LOP3.LUT R0, R21, 0xff, RZ, 0xc0, !PT ;  /* 0x000000ff15007812 */ /* 0x000fe400078ec0ff */
[----:B------:R-:W-:Y:S02]  /*2590*/  LOP3.LUT R20, R20, 0xff, RZ, 0xc0, !PT ;  /* 0x000000ff14147812 */ /* 0x000fe400078ec0ff */
[----:B------:R-:W-:-:S02]  /*25a0*/  SHF.R.U32.HI R21, RZ, 0x10, R21 ;  /* 0x00000010ff157819 */ /* 0x000fc40000011615 */
[----:B------:R-:W-:Y:S01]  /*25b0*/  IADD3 R64, R5, -0x80, RZ ;  /* 0xffffff8005407810 */ /* 0x000fe20007ffe0ff */
[----:B------:R-:W-:Y:S01]  /*25c0*/  I2F.F16 R60, R60 ;  /* 0x0000003c003c7306 */ /* 0x000fe20000200c00 */
[----:B------:R-:W-:Y:S02]  /*25d0*/  LOP3.LUT R22, R22, 0xff, RZ, 0xc0, !PT ;  /* 0x000000ff16167812 */ /* 0x000fe400078ec0ff */
[----:B------:R-:W-:Y:S02]  /*25e0*/  IADD3 R20, R20, -0x80, RZ ;  /* 0xffffff8014147810 */ /* 0x000fe40007ffe0ff */
[----:B------:R-:W-:Y:S02]  /*25f0*/  LOP3.LUT R21, R21, 0xff, RZ, 0xc0, !PT ;  /* 0x000000ff15157812 */ /* 0x000fe400078ec0ff */
[----:B------:R-:W-:Y:S01]  /*2600*/  LEA.HI R48, R23, 0xffffff80, RZ, 0x8 ;  /* 0xffffff8017307811 */ /* 0x000fe200078f40ff */
[----:B------:R-:W4:Y:S01]  /*2610*/  I2F.F16 R53, R20 ;  /* 0x0000001400357306 */ /* 0x000f220000200c00 */
[----:B------:R-:W-:Y:S01]  /*2620*/  IADD3 R22, R22, -0x80, RZ ;  /* 0xffffff8016167810 */ /* 0x000fe20007ffe0ff */
[----:B---3--:R-:W-:Y:S01]  /*2630*/  HADD2.F32 R4, -RZ, R4.H0_H0 ;  /* 0x20000004ff047230 */ /* 0x008fe20000004100 */
[----:B------:R-:W-:-:S02]  /*2640*/  SHF.R.U32.HI R23, RZ, 0x10, R23 ;  /* 0x00000010ff177819 */ /* 0x000fc40000011617 */
[----:B------:R-:W-:Y:S02]  /*2650*/  IADD3 R21, R21, -0x80, RZ ;  /* 0xffffff8015157810 */ /* 0x000fe40007ffe0ff */
[----:B------:R-:W-:Y:S01]  /*2660*/  IADD3 R0, R0, -0x80, RZ ;  /* 0xffffff8000007810 */ /* 0x000fe20007ffe0ff */
[----:B------:R-:W3:Y:S01]  /*2670*/  I2F.F16 R59, R22 ;  /* 0x00000016003b7306 */ /* 0x000ee20000200c00 */
[----:B------:R-:W-:Y:S02]  /*2680*/  LOP3.LUT R23, R23, 0xff, RZ, 0xc0, !PT ;  /* 0x000000ff17177812 */ /* 0x000fe400078ec0ff */
[----:B------:R-:W-:Y:S02]  /*2690*/  ISETP.GE.AND P0, PT, R43, 0x2, PT ;  /* 0x000000022b00780c */ /* 0x000fe40003f06270 */
[----:B------:R-:W-:Y:S01]  /*26a0*/  IADD3 R57, R23, -0x80, RZ ;  /* 0xffffff8017397810 */ /* 0x000fe20007ffe0ff */
[----:B----4-:R-:W-:Y:S02]  /*26b0*/  HADD2.F32 R53, -RZ, R53.H0_H0 ;  /* 0x20000035ff357230 */ /* 0x010fe40000004100 */
[----:B------:R-:W4:Y:S01]  /*26c0*/  I2F.F16 R58, R21 ;  /* 0x00000015003a7306 */ /* 0x000f220000200c00 */
[----:B-1----:R-:W-:-:S02]  /*26d0*/  HADD2.F32 R65, -RZ, R2.H1_H1 ;  /* 0x30000002ff417230 */ /* 0x002fc40000004100 */
[--C-:B------:R-:W-:Y:S02]  /*26e0*/  HADD2.F32 R62, -RZ, R3.reuse.H0_H0 ;  /* 0x20000003ff3e7230 */ /* 0x100fe40000004100 */
[----:B------:R-:W-:-:S03]  /*26f0*/  HADD2.F32 R56, -RZ, R3.H1_H1 ;  /* 0x30000003ff387230 */ /* 0x000fc60000004100 */
[----:B------:R-:W1:Y:S01]  /*2700*/  I2F.F16 R0, R0 ;  /* 0x0000000000007306 */ /* 0x000e620000200c00 */
[----:B---3--:R-:W-:Y:S02]  /*2710*/  HADD2.F32 R59, -RZ, R59.H0_H0 ;  /* 0x2000003bff3b7230 */ /* 0x008fe40000004100 */
[----:B----4-:R-:W-:-:S05]  /*2720*/  HADD2.F32 R58, -RZ, R58.H0_H0 ;  /* 0x2000003aff3a7230 */ /* 0x010fca0000004100 */
        /* <DEDUP_REMOVED lines=8> */
[----:B------:R-:W-:Y:S01]  /*27b0*/  I2F.F16 R48, R48 ;  /* 0x0000003000307306 */ /* 0x000fe20000200c00 */
[----:B---3--:R-:W-:Y:S01]  /*27c0*/  HADD2.F32 R49, -RZ, R49.H0_H0 ;  /* 0x20000031ff317230 */ /* 0x008fe20000004100 */
[----:B--2---:R-:W-:Y:S02]  /*27d0*/  LOP3.LUT R5, R24, 0xff, RZ, 0xc0, !PT ;  /* 0x000000ff18057812 */ /* 0x004fe400078ec0ff */
[----:B------:R-:W-:Y:S02]  /*27e0*/  LOP3.LUT R20, R27, 0xff, RZ, 0xc0, !PT ;  /* 0x000000ff1b147812 */ /* 0x000fe400078ec0ff */
[----:B------:R-:W-:Y:S02]  /*27f0*/  IADD3 R52, R5, -0x80, RZ ;  /* 0xffffff8005347810 */ /* 0x000fe40007ffe0ff */
[----:B------:R-:W-:Y:S02]  /*2800*/  LOP3.LUT R5, R25, 0xff, RZ, 0xc0, !PT ;  /* 0x000000ff19057812 */ /* 0x000fe400078ec0ff */
[----:B------:R-:W-:-:S02]  /*2810*/  IADD3 R54, R20, -0x80, RZ ;  /* 0xffffff8014367810 */ /* 0x000fc40007ffe0ff */
[----:B------:R-:W-:Y:S01]  /*2820*/  IADD3 R22, R5, -0x80, RZ ;  /* 0xffffff8005167810 */ /* 0x000fe20007ffe0ff */
[----:B------:R-:W1:Y:S01]  /*2830*/  LDS.64 R20, [UR4+0x18] ;  /* 0x00001804ff147984 */ /* 0x000e620008000a00 */
[----:B------:R-:W-:Y:S01]  /*2840*/  LOP3.LUT R5, R26, 0xff, RZ, 0xc0, !PT ;  /* 0x000000ff1a057812 */ /* 0x000fe200078ec0ff */
[----:B------:R-:W2:Y:S01]  /*2850*/  I2F.F16 R52, R52 ;  /* 0x0000003400347306 */ /* 0x000ea20000200c00 */
[----:B------:R-:W-:Y:S02]  /*2860*/  LEA.HI R28, R24, 0xffffff80, RZ, 0x8 ;  /* 0xffffff80181c7811 */ /* 0x000fe400078f40ff */
[----:B------:R-:W-:Y:S01]  /*2870*/  IADD3 R23, R5, -0x80, RZ ;  /* 0xffffff8005177810 */ /* 0x000fe20007ffe0ff */
[----:B------:R-:W-:Y:S01]  /*2880*/  HADD2.F32 R5, -RZ, R2.H0_H0 ;  /* 0x20000002ff057230 */ /* 0x000fe20000004100 */
[--C-:B------:R-:W-:Y:S02]  /*2890*/  SHF.R.U32.HI R2, RZ, 0x8, R24.reuse ;  /* 0x00000008ff027819 */ /* 0x100fe40000011618 */
[----:B------:R-:W-:Y:S01]  /*28a0*/  SHF.R.U32.HI R24, RZ, 0x10, R24 ;  /* 0x00000010ff187819 */ /* 0x000fe20000011618 */
[----:B------:R-:W3:Y:S01]  /*28b0*/  I2F.F16 R22, R22 ;  /* 0x0000001600167306 */ /* 0x000ee20000200c00 */
[----:B------:R-:W-:Y:S01]  /*28c0*/  SHF.R.U32.HI R3, RZ, 0x8, R25 ;  /* 0x00000008ff037819 */ /* 0x000fe20000011619 */
[----:B------:R-:W-:Y:S01]  /*28d0*/  FFMA.FTZ R73, R5, R4, RZ ;  /* 0x0000000405497223 */ /* 0x000fe200000100ff */
[----:B------:R-:W-:-:S02]  /*28e0*/  LEA.HI R29, R25, 0xffffff80, RZ, 0x8 ;  /* 0xffffff80191d7811 */ /* 0x000fc400078f40ff */
[----:B------:R-:W-:Y:S02]  /*28f0*/  LOP3.LUT R2, R2, 0xff, RZ, 0xc0, !PT ;  /* 0x000000ff02027812 */ /* 0x000fe400078ec0ff */
[----:B------:R-:W-:Y:S01]  /*2900*/  SHF.R.U32.HI R66, RZ, 0x10, R25 ;  /* 0x00000010ff427819 */ /* 0x000fe20000011619 */
[----:B------:R-:W-:Y:S01]  /*2910*/  I2F.F16 R23, R23 ;  /* 0x0000001700177306 */ /* 0x000fe20000200c00 */
[----:B------:R-:W-:Y:S01]  /*2920*/  LOP3.LUT R24, R24, 0xff, RZ, 0xc0, !PT ;  /* 0x000000ff18187812 */ /* 0x000fe200078ec0ff */
[----:B--2---:R-:W-:Y:S01]  /*2930*/  HADD2.F32 R52, -RZ, R52.H0_H0 ;  /* 0x20000034ff347230 */ /* 0x004fe20000004100 */
        /* <DEDUP_REMOVED lines=9> */
[----:B------:R-:W-:Y:S01]  /*29d0*/  HADD2.F32 R47, -RZ, R64.H0_H0 ;  /* 0x20000040ff2f7230 */ /* 0x000fe20000004100 */
[----:B------:R-:W-:Y:S01]  /*29e0*/  SHF.R.U32.HI R69, RZ, 0x8, R26 ;  /* 0x00000008ff457819 */ /* 0x000fe2000001161a */
[----:B------:R2:W-:Y:S01]  /*29f0*/  I2F.F16 R55, R66 ;  /* 0x0000004200377306 */ /* 0x0005e20000200c00 */
[----:B------:R-:W-:Y:S01]  /*2a00*/  FFMA.FTZ R64, R24, R65, R63 ;  /* 0x0000004118407223 */ /* 0x000fe2000001003f */
[----:B------:R-:W-:Y:S01]  /*2a10*/  IADD3 R67, R25, -0x80, RZ ;  /* 0xffffff8019437810 */ /* 0x000fe20007ffe0ff */
[----:B------:R-:W-:Y:S01]  /*2a20*/  HADD2.F32 R25, -RZ, R60.H0_H0 ;  /* 0x2000003cff197230 */ /* 0x000fe20000004100 */
[----:B------:R-:W-:Y:S01]  /*2a30*/  SHF.R.U32.HI R63, RZ, 0x8, R27 ;  /* 0x00000008ff3f7819 */ /* 0x000fe2000001161b */
[C---:B------:R-:W-:Y:S01]  /*2a40*/  FFMA.FTZ R60, R5.reuse, R0, RZ ;  /* 0x00000000053c7223 */ /* 0x040fe200000100ff */
[----:B------:R-:W-:Y:S01]  /*2a50*/  FFMA.FTZ R72, R5, R2, RZ ;  /* 0x0000000205487223 */ /* 0x000fe200000100ff */
[----:B------:R-:W-:Y:S01]  /*2a60*/  LOP3.LUT R69, R69, 0xff, RZ, 0xc0, !PT ;  /* 0x000000ff45457812 */ /* 0x000fe200078ec0ff */
[----:B------:R-:W-:Y:S01]  /*2a70*/  FFMA.FTZ R70, R65, R46, R73 ;  /* 0x0000002e41467223 */ /* 0x000fe20000010049 */
[----:B--2---:R-:W-:Y:S01]  /*2a80*/  FFMA.FTZ R66, R53, R62, R64 ;  /* 0x0000003e35427223 */ /* 0x004fe20000010040 */
[----:B------:R-:W-:Y:S01]  /*2a90*/  LOP3.LUT R64, R63, 0xff, RZ, 0xc0, !PT ;  /* 0x000000ff3f407812 */ /* 0x000fe200078ec0ff */
[C---:B------:R-:W-:Y:S01]  /*2aa0*/  FFMA.FTZ R71, R65.reuse, R25, R60 ;  /* 0x0000001941477223 */ /* 0x040fe2000001003c */
[----:B------:R-:W-:Y:S01]  /*2ab0*/  FFMA.FTZ R72, R65, R47, R72 ;  /* 0x0000002f41487223 */ /* 0x000fe20000010048 */
[----:B------:R-:W-:Y:S01]  /*2ac0*/  IADD3 R69, R69, -0x80, RZ ;  /* 0xffffff8045457810 */ /* 0x000fe20007ffe0ff */
[----:B------:R-:W2:Y:S01]  /*2ad0*/  I2F.F16 R54, R54 ;  /* 0x0000003600367306 */ /* 0x000ea20000200c00 */
[----:B------:R-:W-:Y:S01]  /*2ae0*/  LEA.HI R30, R26, 0xffffff80, RZ, 0x8 ;  /* 0xffffff801a1e7811 */ /* 0x000fe200078f40ff */
[C---:B------:R-:W-:Y:S01]  /*2af0*/  FFMA.FTZ R71, R62.reuse, R58, R71 ;  /* 0x0000003a3e477223 */ /* 0x040fe20000010047 */
[----:B------:R-:W-:Y:S01]  /*2b00*/  LEA.HI R31, R27, 0xffffff80, RZ, 0x8 ;  /* 0xffffff801b1f7811 */ /* 0x000fe200078f40ff */
[----:B------:R-:W-:Y:S01]  /*2b10*/  FFMA.FTZ R70, R62, R59, R70 ;  /* 0x0000003b3e467223 */ /* 0x000fe20000010046 */
[----:B------:R-:W-:Y:S01]  /*2b20*/  IADD3 R64, R64, -0x80, RZ ;  /* 0xffffff8040407810 */ /* 0x000fe20007ffe0ff */
[----:B------:R-:W-:Y:S01]  /*2b30*/  FFMA.FTZ R72, R62, R57, R72 ;  /* 0x000000393e487223 */ /* 0x000fe20000010048 */
[----:B------:R-:W-:Y:S01]  /*2b40*/  SHF.R.U32.HI R26, RZ, 0x10, R26 ;  /* 0x00000010ff1a7819 */ /* 0x000fe2000001161a */
[----:B------:R-:W-:Y:S01]  /*2b50*/  HADD2.F32 R63, -RZ, R50.H0_H0 ;  /* 0x20000032ff3f7230 */ /* 0x000fe20000004100 */
[----:B------:R-:W-:Y:S01]  /*2b60*/  SHF.R.U32.HI R27, RZ, 0x10, R27 ;  /* 0x00000010ff1b7819 */ /* 0x000fe2000001161b */
[----:B------:R-:W4:Y:S01]  /*2b70*/  I2F.F16 R61, R61 ;  /* 0x0000003d003d7306 */ /* 0x000f220000200c00 */
[----:B------:R-:W-:Y:S01]  /*2b80*/  HADD2.F32 R65, -RZ, R48.H0_H0 ;  /* 0x20000030ff417230 */ /* 0x000fe20000004100 */
[----:B------:R-:W-:Y:S01]  /*2b90*/  IADD3 R60, R68, -0x80, RZ ;  /* 0xffffff80443c7810 */ /* 0x000fe20007ffe0ff */
[----:B------:R-:W-:Y:S01]  /*2ba0*/  FFMA.FTZ R68, R56, R63, R71 ;  /* 0x0000003f38447223 */ /* 0x000fe20000010047 */
[----:B------:R-:W-:Y:S01]  /*2bb0*/  LOP3.LUT R26, R26, 0xff, RZ, 0xc0, !PT ;  /* 0x000000ff1a1a7812 */ /* 0x000fe200078ec0ff */
[C---:B------:R-:W-:Y:S01]  /*2bc0*/  FFMA.FTZ R70, R56.reuse, R49, R70 ;  /* 0x0000003138467223 */ /* 0x040fe20000010046 */
[----:B------:R-:W-:Y:S01]  /*2bd0*/  LOP3.LUT R27, R27, 0xff, RZ, 0xc0, !PT ;  /* 0x000000ff1b1b7812 */ /* 0x000fe200078ec0ff */
[----:B------:R-:W-:Y:S01]  /*2be0*/  FFMA.FTZ R71, R56, R65, R72 ;  /* 0x0000004138477223 */ /* 0x000fe20000010048 */
[----:B------:R0:W4:Y:S01]  /*2bf0*/  I2F.F16 R5, R67 ;  /* 0x0000004300057306 */ /* 0x0001220000200c00 */
[----:B------:R-:W-:Y:S01]  /*2c00*/  IADD3 R48, R26, -0x80, RZ ;  /* 0xffffff801a307810 */ /* 0x000fe20007ffe0ff */
[----:B---3--:R-:W-:-:S02]  /*2c10*/  HADD2.F32 R26, -RZ, R22.H0_H0 ;  /* 0x20000016ff1a7230 */ /* 0x008fc40000004100 */
[----:B--2---:R-:W-:Y:S02]  /*2c20*/  HADD2.F32 R54, -RZ, R54.H0_H0 ;  /* 0x20000036ff367230 */ /* 0x004fe40000004100 */
[----:B------:R-:W-:Y:S02]  /*2c30*/  HADD2.F32 R55, -RZ, R55.H0_H0 ;  /* 0x20000037ff377230 */ /* 0x000fe40000004100 */
[----:B------:R2:W-:Y:S01]  /*2c40*/  I2F.F16 R62, R69 ;  /* 0x00000045003e7306 */ /* 0x0005e20000200c00 */
[----:B0-----:R-:W-:Y:S01]  /*2c50*/  FFMA.FTZ R67, R51, R56, R66 ;  /* 0x0000003833437223 */ /* 0x001fe20000010042 */
[----:B------:R-:W-:Y:S01]  /*2c60*/  IADD3 R56, R27, -0x80, RZ ;  /* 0xffffff801b387810 */ /* 0x000fe20007ffe0ff */
[----:B------:R-:W-:Y:S02]  /*2c70*/  HADD2.F32 R27, -RZ, R23.H0_H0 ;  /* 0x20000017ff1b7230 */ /* 0x000fe40000004100 */
[--C-:B-1----:R-:W-:Y:S02]  /*2c80*/  HADD2.F32 R66, -RZ, R20.reuse.H1_H1 ;  /* 0x30000014ff427230 */ /* 0x102fe40000004100 */
[----:B----4-:R-:W-:Y:S01]  /*2c90*/  HADD2.F32 R61, -RZ, R61.H0_H0 ;  /* 0x2000003dff3d7230 */ /* 0x010fe20000004100 */
[----:B------:R-:W0:Y:S01]  /*2ca0*/  I2F.F16 R50, R64 ;  /* 0x0000004000327306 */ /* 0x000e220000200c00 */
[----:B--2---:R-:W-:-:S02]  /*2cb0*/  HADD2.F32 R69, -RZ, R20.H0_H0 ;  /* 0x20000014ff457230 */ /* 0x004fc40000004100 */
[----:B------:R-:W-:Y:S02]  /*2cc0*/  HADD2.F32 R5, -RZ, R5.H0_H0 ;  /* 0x20000005ff057230 */ /* 0x000fe40000004100 */
[--C-:B------:R-:W-:Y:S02]  /*2cd0*/  HADD2.F32 R20, -RZ, R21.reuse.H0_H0 ;  /* 0x20000015ff147230 */ /* 0x100fe40000004100 */
[----:B------:R-:W-:Y:S01]  /*2ce0*/  FFMA.FTZ R22, R52, R69, R67 ;  /* 0x0000004534167223 */ /* 0x000fe20000010043 */
[C---:B------:R-:W-:Y:S01]  /*2cf0*/  FFMA.FTZ R23, R69.reuse, R26, R68 ;  /* 0x0000001a45177223 */ /* 0x040fe20000010044 */
[----:B------:R-:W1:Y:S01]  /*2d00*/  I2F.F16 R60, R60 ;  /* 0x0000003c003c7306 */ /* 0x000e620000200c00 */
[C---:B------:R-:W-:Y:S01]  /*2d10*/  FFMA.FTZ R67, R69.reuse, R27, R70 ;  /* 0x0000001b45437223 */ /* 0x040fe20000010046 */
[----:B------:R-:W-:Y:S01]  /*2d20*/  FFMA.FTZ R69, R69, R54, R71 ;  /* 0x0000003645457223 */ /* 0x000fe20000010047 */
[----:B------:R-:W-:Y:S01]  /*2d30*/  FFMA.FTZ R22, R61, R66, R22 ;  /* 0x000000423d167223 */ /* 0x000fe20000010016 */
[----:B------:R-:W-:Y:S01]  /*2d40*/  FFMA.FTZ R71, R66, R5, R23 ;  /* 0x0000000542477223 */ /* 0x000fe20000010017 */
[----:B------:R-:W-:-:S02]  /*2d50*/  HADD2.F32 R21, -RZ, R21.H1_H1 ;  /* 0x30000015ff157230 */ /* 0x000fc40000004100 */
[----:B0-----:R-:W-:Y:S01]  /*2d60*/  HADD2.F32 R50, -RZ, R50.H0_H0 ;  /* 0x20000032ff327230 */ /* 0x001fe20000004100 */
[----:B------:R-:W0:Y:S01]  /*2d70*/  I2F.F16 R29, R29 ;  /* 0x0000001d001d7306 */ /* 0x000e220000200c00 */
[----:B------:R-:W-:-:S07]  /*2d80*/  FFMA.FTZ R23, R55, R20, R22 ;  /* 0x0000001437177223 */ /* 0x000fce0000010016 */
[----:B------:R2:W3:Y:S08]  /*2d90*/  I2F.F16 R72, R48 ;  /* 0x0000003000487306 */ /* 0x0004f00000200c00 */
[----:B------:R0:W4:Y:S01]  /*2da0*/  I2F.F16 R64, R56 ;  /* 0x0000003800407306 */ /* 0x0001220000200c00 */
[----:B--2---:R-:W-:-:S05]  /*2db0*/  HADD2.F32 R48, -RZ, R62.H0_H0 ;  /* 0x2000003eff307230 */ /* 0x004fca0000004100 */
[C---:B------:R-:W-:Y:S01]  /*2dc0*/  FFMA.FTZ R62, R66.reuse, R48, R67 ;  /* 0x00000030423e7223 */ /* 0x040fe20000010043 */
[----:B------:R-:W-:Y:S01]  /*2dd0*/  FFMA.FTZ R66, R66, R50, R69 ;  /* 0x0000003242427223 */ /* 0x000fe20000010045 */
[----:B------:R-:W2:Y:S01]  /*2de0*/  I2F.F16 R28, R28 ;  /* 0x0000001c001c7306 */ /* 0x000ea20000200c00 */
[----:B-1----:R-:W-:Y:S02]  /*2df0*/  HADD2.F32 R69, -RZ, R60.H0_H0 ;  /* 0x2000003cff457230 */ /* 0x002fe40000004100 */
[----:B0-----:R-:W-:Y:S02]  /*2e00*/  HADD2.F32 R56, -RZ, R29.H0_H0 ;  /* 0x2000001dff387230 */ /* 0x001fe40000004100 */
[----:B---3--:R-:W-:Y:S02]  /*2e10*/  HADD2.F32 R67, -RZ, R72.H0_H0 ;  /* 0x20000048ff437230 */ /* 0x008fe40000004100 */
[----:B------:R-:W-:Y:S01]  /*2e20*/  FFMA.FTZ R22, R20, R69, R71 ;  /* 0x0000004514167223 */ /* 0x000fe20000010047 */
[----:B----4-:R-:W-:Y:S01]  /*2e30*/  HADD2.F32 R29, -RZ, R64.H0_H0 ;  /* 0x20000040ff1d7230 */ /* 0x010fe20000004100 */
[----:B------:R-:W0:Y:S02]  /*2e40*/  I2F.F16 R30, R30 ;  /* 0x0000001e001e7306 */ /* 0x000e240000200c00 */
[----:B------:R-:W-:-:S02]  /*2e50*/  FFMA.FTZ R22, R21, R56, R22 ;  /* 0x0000003815167223 */ /* 0x000fc40000010016 */
[----:B------:R-:W-:Y:S02]  /*2e60*/  FFMA.FTZ R71, R20, R29, R66 ;  /* 0x0000001d14477223 */ /* 0x000fe40000010042 */
[----:B------:R-:W-:Y:S01]  /*2e70*/  FMUL.FTZ R22, R35, R22 ;  /* 0x0000001623167220 */ /* 0x000fe20000410000 */
[----:B--2---:R-:W-:Y:S01]  /*2e80*/  HADD2.F32 R28, -RZ, R28.H0_H0 ;  /* 0x2000001cff1c7230 */ /* 0x004fe20000004100 */
[----:B------:R-:W1:Y:S03]  /*2e90*/  I2F.F16 R31, R31 ;  /* 0x0000001f001f7306 */ /* 0x000e660000200c00 */
[----:B------:R-:W-:Y:S01]  /*2ea0*/  F2FP.F16.F32.PACK_AB R22, RZ, R22 ;  /* 0x00000016ff16723e */ /* 0x000fe200000000ff */
[----:B------:R-:W-:Y:S01]  /*2eb0*/  FFMA.FTZ R23, R28, R21, R23 ;  /* 0x000000151c177223 */ /* 0x000fe20000010017 */
[----:B0-----:R-:W-:-:S03]  /*2ec0*/  HADD2.F32 R30, -RZ, R30.H0_H0 ;  /* 0x2000001eff1e7230 */ /* 0x001fc60000004100 */
[----:B------:R-:W-:-:S05]  /*2ed0*/  FMUL.FTZ R23, R44, R23 ;  /* 0x000000172c177220 */ /* 0x000fca0000410000 */
[----:B------:R-:W-:Y:S01]  /*2ee0*/  F2FP.F16.F32.PACK_AB R23, RZ, R23 ;  /* 0x00000017ff17723e */ /* 0x000fe200000000ff */
[----:B-1----:R-:W-:Y:S02]  /*2ef0*/  HADD2.F32 R60, -RZ, R31.H0_H0 ;  /* 0x2000001fff3c7230 */ /* 0x002fe40000004100 */
        /* <DEDUP_REMOVED lines=66> */
.L_x_3325:
        /* <DEDUP_REMOVED lines=27> */
[----:B------:R-:W-:Y:S02]  /*34d0*/  LEA.HI R29, R14, 0xffffff80, RZ, 0x8 ;  /* 0xffffff800e1d7811 */ /* 0x000fe400078f40ff */
[----:B------:R-:W-:Y:S02]  /*34e0*/  IADD3 R12, R12, -0x80, RZ ;  /* 0xffffff800c0c7810 */ /* 0x000fe40007ffe0ff */
[----:B------:R-:W-:Y:S01]  /*34f0*/  SHF.R.U32.HI R14, RZ, 0x10, R14 ;  /* 0x00000010ff0e7819 */ /* 0x000fe2000001160e */
[----:B------:R-:W-:Y:S01]  /*3500*/  I2F.F16 R53, R53 ;  /* 0x0000003500357306 */ /* 0x000fe20000200c00 */
[----:B------:R-:W-:Y:S02]  /*3510*/  LOP3.LUT R5, R5, 0xff, RZ, 0xc0, !PT ;  /* 0x000000ff05057812 */ /* 0x000fe400078ec0ff */
[----:B------:R-:W-:Y:S02]  /*3520*/  LEA.HI R28, R15, 0xffffff80, RZ, 0x8 ;  /* 0xffffff800f1c7811 */ /* 0x000fe400078f40ff */
[----:B------:R-:W-:Y:S01]  /*3530*/  LOP3.LUT R14, R14, 0xff, RZ, 0xc0, !PT ;  /* 0x000000ff0e0e7812 */ /* 0x000fe200078ec0ff */
[----:B-1----:R-:W-:Y:S01]  /*3540*/  HADD2.F32 R4, -RZ, R4.H0_H0 ;  /* 0x20000004ff047230 */ /* 0x002fe20000004100 */
[----:B------:R-:W-:Y:S01]  /*3550*/  LOP3.LUT R0, R13, 0xff, RZ, 0xc0, !PT ;  /* 0x000000ff0d007812 */ /* 0x000fe200078ec0ff */
[----:B------:R1:W4:Y:S01]  /*3560*/  I2F.F16 R48, R12 ;  /* 0x0000000c00307306 */ /* 0x0003220000200c00 */
[----:B------:R-:W-:-:S02]  /*3570*/  SHF.R.U32.HI R15, RZ, 0x10, R15 ;  /* 0x00000010ff0f7819 */ /* 0x000fc4000001160f */
[----:B------:R-:W-:Y:S02]  /*3580*/  LEA.HI R30, R13, 0xffffff80, RZ, 0x8 ;  /* 0xffffff800d1e7811 */ /* 0x000fe400078f40ff */
[----:B------:R-:W-:Y:S02]  /*3590*/  SHF.R.U32.HI R13, RZ, 0x10, R13 ;  /* 0x00000010ff0d7819 */ /* 0x000fe4000001160d */
[----:B------:R-:W-:Y:S01]  /*35a0*/  IADD3 R54, R14, -0x80, RZ ;  /* 0xffffff800e367810 */ /* 0x000fe20007ffe0ff */
[----:B------:R-:W-:Y:S01]  /*35b0*/  I2F.F16 R55, R55 ;  /* 0x0000003700377306 */ /* 0x000fe20000200c00 */
[----:B-1----:R-:W-:Y:S02]  /*35c0*/  IADD3 R12, R5, -0x80, RZ ;  /* 0xffffff80050c7810 */ /* 0x002fe40007ffe0ff */
[----:B------:R-:W-:Y:S02]  /*35d0*/  IADD3 R0, R0, -0x80, RZ ;  /* 0xffffff8000007810 */ /* 0x000fe40007ffe0ff */
[----:B------:R-:W-:-:S02]  /*35e0*/  LOP3.LUT R15, R15, 0xff, RZ, 0xc0, !PT ;  /* 0x000000ff0f0f7812 */ /* 0x000fc400078ec0ff */
[----:B------:R-:W-:Y:S01]  /*35f0*/  LOP3.LUT R13, R13, 0xff, RZ, 0xc0, !PT ;  /* 0x000000ff0d0d7812 */ /* 0x000fe200078ec0ff */
[----:B------:R-:W-:Y:S01]  /*3600*/  I2F.F16 R65, R12 ;  /* 0x0000000c00417306 */ /* 0x000fe20000200c00 */
[----:B------:R-:W-:Y:S01]  /*3610*/  IADD3 R56, R15, -0x80, RZ ;  /* 0xffffff800f387810 */ /* 0x000fe20007ffe0ff */
[----:B----4-:R-:W-:Y:S01]  /*3620*/  HADD2.F32 R48, -RZ, R48.H0_H0 ;  /* 0x20000030ff307230 */ /* 0x010fe20000004100 */
[----:B------:R-:W-:Y:S02]  /*3630*/  IADD3 R13, R13, -0x80, RZ ;  /* 0xffffff800d0d7810 */ /* 0x000fe40007ffe0ff */
[----:B------:R-:W-:-:S03]  /*3640*/  ISETP.GE.AND P0, PT, R43, 0x2, PT ;  /* 0x000000022b00780c */ /* 0x000fc60003f06270 */
[----:B------:R-:W1:Y:S01]  /*3650*/  I2F.F16 R0, R0 ;  /* 0x0000000000007306 */ /* 0x000e620000200c00 */
[----:B---3--:R-:W-:Y:S02]  /*3660*/  HADD2.F32 R64, -RZ, R2.H1_H1 ;  /* 0x30000002ff407230 */ /* 0x008fe40000004100 */
[--C-:B------:R-:W-:Y:S02]  /*3670*/  HADD2.F32 R59, -RZ, R3.reuse.H0_H0 ;  /* 0x20000003ff3b7230 */ /* 0x100fe40000004100 */
[----:B------:R-:W-:-:S03]  /*3680*/  HADD2.F32 R57, -RZ, R3.H1_H1 ;  /* 0x30000003ff397230 */ /* 0x000fc60000004100 */
[----:B------:R-:W3:Y:S01]  /*3690*/  I2F.F16 R50, R13 ;  /* 0x0000000d00327306 */ /* 0x000ee20000200c00 */
[----:B-1----:R-:W-:-:S07]  /*36a0*/  HADD2.F32 R0, -RZ, R0.H0_H0 ;  /* 0x20000000ff007230 */ /* 0x002fce0000004100 */
[----:B------:R-:W1:Y:S01]  /*36b0*/  I2F.F16 R54, R54 ;  /* 0x0000003600367306 */ /* 0x000e620000200c00 */
[----:B---3--:R-:W-:-:S07]  /*36c0*/  HADD2.F32 R50, -RZ, R50.H0_H0 ;  /* 0x20000032ff327230 */ /* 0x008fce0000004100 */
[----:B------:R-:W3:Y:S01]  /*36d0*/  I2F.F16 R56, R56 ;  /* 0x0000003800387306 */ /* 0x000ee20000200c00 */
[----:B-1----:R-:W-:-:S07]  /*36e0*/  HADD2.F32 R54, -RZ, R54.H0_H0 ;  /* 0x20000036ff367230 */ /* 0x002fce0000004100 */
[----:B------:R-:W-:Y:S01]  /*36f0*/  I2F.F16 R31, R31 ;  /* 0x0000001f001f7306 */ /* 0x000fe20000200c00 */
[----:B---3--:R-:W-:-:S07]  /*3700*/  HADD2.F32 R56, -RZ, R56.H0_H0 ;  /* 0x20000038ff387230 */ /* 0x008fce0000004100 */
        /* <DEDUP_REMOVED lines=13> */
[----:B------:R-:W-:Y:S01]  /*37e0*/  I2F.F16 R14, R14 ;  /* 0x0000000e000e7306 */ /* 0x000fe20000200c00 */
[----:B------:R-:W-:Y:S02]  /*37f0*/  LEA.HI R27, R20, 0xffffff80, RZ, 0x8 ;  /* 0xffffff80141b7811 */ /* 0x000fe400078f40ff */
[----:B------:R-:W-:Y:S01]  /*3800*/  IADD3 R51, R5, -0x80, RZ ;  /* 0xffffff8005337810 */ /* 0x000fe20007ffe0ff */
[----:B------:R-:W-:Y:S01]  /*3810*/  HADD2.F32 R5, -RZ, R2.H0_H0 ;  /* 0x20000002ff057230 */ /* 0x000fe20000004100 */
[--C-:B------:R-:W-:Y:S02]  /*3820*/  SHF.R.U32.HI R2, RZ, 0x8, R20.reuse ;  /* 0x00000008ff027819 */ /* 0x100fe40000011614 */
[----:B------:R-:W-:Y:S01]  /*3830*/  SHF.R.U32.HI R20, RZ, 0x10, R20 ;  /* 0x00000010ff147819 */ /* 0x000fe20000011614 */
[----:B------:R-:W-:Y:S01]  /*3840*/  I2F.F16 R15, R15 ;  /* 0x0000000f000f7306 */ /* 0x000fe20000200c00 */
[----:B------:R-:W-:Y:S01]  /*3850*/  LOP3.LUT R2, R2, 0xff, RZ, 0xc0, !PT ;  /* 0x000000ff02027812 */ /* 0x000fe200078ec0ff */
[----:B------:R-:W-:Y:S01]  /*3860*/  FFMA.FTZ R67, R5, R4, RZ ;  /* 0x0000000405437223 */ /* 0x000fe200000100ff */
[----:B------:R-:W-:-:S02]  /*3870*/  SHF.R.U32.HI R3, RZ, 0x8, R21 ;  /* 0x00000008ff037819 */ /* 0x000fc40000011615 */
[----:B------:R-:W-:Y:S02]  /*3880*/  LEA.HI R26, R21, 0xffffff80, RZ, 0x8 ;  /* 0xffffff80151a7811 */ /* 0x000fe400078f40ff */
        /* <DEDUP_REMOVED lines=15> */
[C---:B------:R-:W-:Y:S01]  /*3980*/  FFMA.FTZ R55, R5.reuse, R0, RZ ;  /* 0x0000000005377223 */ /* 0x040fe200000100ff */
[----:B------:R-:W-:Y:S01]  /*3990*/  FFMA.FTZ R68, R5, R2, RZ ;  /* 0x0000000205447223 */ /* 0x000fe200000100ff */
[----:B------:R-:W-:Y:S01]  /*39a0*/  FFMA.FTZ R67, R64, R46, R67 ;  /* 0x0000002e40437223 */ /* 0x000fe20000010043 */
[----:B------:R-:W-:Y:S01]  /*39b0*/  FFMA.FTZ R65, R20, R64, R53 ;  /* 0x0000004014417223 */ /* 0x000fe20000010035 */
[C---:B------:R-:W-:Y:S01]  /*39c0*/  FFMA.FTZ R66, R64.reuse, R21, R55 ;  /* 0x0000001540427223 */ /* 0x040fe20000010037 */
        /* <DEDUP_REMOVED lines=8> */
[----:B------:R3:W4:Y:S01]  /*3a50*/  I2F.F16 R49, R60 ;  /* 0x0000003c00317306 */ /* 0x0007220000200c00 */
[----:B------:R-:W-:Y:S01]  /*3a60*/  LOP3.LUT R59, R55, 0xff, RZ, 0xc0, !PT ;  /* 0x000000ff373b7812 */ /* 0x000fe200078ec0ff */
[----:B------:R-:W-:Y:S01]  /*3a70*/  FFMA.FTZ R69, R57, R28, R69 ;  /* 0x0000001c39457223 */ /* 0x000fe20000010045 */
[----:B------:R-:W-:Y:S01]  /*3a80*/  LEA.HI R24, R23, 0xffffff80, RZ, 0x8 ;  /* 0xffffff8017187811 */ /* 0x000fe200078f40ff */
[----:B-1----:R-:W-:Y:S01]  /*3a90*/  HADD2.F32 R64, -RZ, R12.H0_H0 ;  /* 0x2000000cff407230 */ /* 0x002fe20000004100 */
[----:B------:R-:W-:Y:S01]  /*3aa0*/  SHF.R.U32.HI R55, RZ, 0x10, R22 ;  /* 0x00000010ff377819 */ /* 0x000fe20000011616 */
[----:B--2---:R-:W-:Y:S01]  /*3ab0*/  HADD2.F32 R51, -RZ, R51.H0_H0 ;  /* 0x20000033ff337230 */ /* 0x004fe20000004100 */
[----:B------:R-:W-:Y:S01]  /*3ac0*/  SHF.R.U32.HI R23, RZ, 0x10, R23 ;  /* 0x00000010ff177819 */ /* 0x000fe20000011617 */
[----:B------:R-:W1:Y:S01]  /*3ad0*/  I2F.F16 R52, R52 ;  /* 0x0000003400347306 */ /* 0x000e620000200c00 */
[----:B------:R-:W-:Y:S01]  /*3ae0*/  LEA.HI R25, R22, 0xffffff80, RZ, 0x8 ;  /* 0xffffff8016197811 */ /* 0x000fe200078f40ff */
[----:B------:R-:W-:Y:S01]  /*3af0*/  HADD2.F32 R22, -RZ, R31.H0_H0 ;  /* 0x2000001fff167230 */ /* 0x000fe20000004100 */
[----:B------:R-:W-:Y:S01]  /*3b00*/  IADD3 R63, R63, -0x80, RZ ;  /* 0xffffff803f3f7810 */ /* 0x000fe20007ffe0ff */
[----:B---3--:R-:W-:Y:S01]  /*3b10*/  HADD2.F32 R60, -RZ, R29.H0_H0 ;  /* 0x2000001dff3c7230 */ /* 0x008fe20000004100 */
[----:B------:R-:W-:Y:S01]  /*3b20*/  IADD3 R59, R59, -0x80, RZ ;  /* 0xffffff803b3b7810 */ /* 0x000fe20007ffe0ff */
[----:B------:R-:W-:Y:S01]  /*3b30*/  HADD2.F32 R29, -RZ, R15.H0_H0 ;  /* 0x2000000fff1d7230 */ /* 0x000fe20000004100 */
[----:B------:R-:W-:Y:S01]  /*3b40*/  IADD3 R53, R62, -0x80, RZ ;  /* 0xffffff803e357810 */ /* 0x000fe20007ffe0ff */
[----:B------:R-:W2:Y:S01]  /*3b50*/  I2F.F16 R58, R58 ;  /* 0x0000003a003a7306 */ /* 0x000ea20000200c00 */
[----:B------:R-:W-:Y:S01]  /*3b60*/  LOP3.LUT R55, R55, 0xff, RZ, 0xc0, !PT ;  /* 0x000000ff37377812 */ /* 0x000fe200078ec0ff */
[----:B------:R-:W-:Y:S01]  /*3b70*/  FFMA.FTZ R62, R22, R57, R65 ;  /* 0x00000039163e7223 */ /* 0x000fe20000010041 */
[----:B------:R-:W-:Y:S01]  /*3b80*/  LOP3.LUT R23, R23, 0xff, RZ, 0xc0, !PT ;  /* 0x000000ff17177812 */ /* 0x000fe200078ec0ff */
[----:B------:R-:W-:Y:S01]  /*3b90*/  FFMA.FTZ R68, R57, R60, R67 ;  /* 0x0000003c39447223 */ /* 0x000fe20000010043 */
[----:B------:R-:W-:Y:S01]  /*3ba0*/  IADD3 R55, R55, -0x80, RZ ;  /* 0xffffff8037377810 */ /* 0x000fe20007ffe0ff */
[----:B----4-:R-:W-:-:S02]  /*3bb0*/  HADD2.F32 R49, -RZ, R49.H0_H0 ;  /* 0x20000031ff317230 */ /* 0x010fc40000004100 */
[----:B------:R3:W4:Y:S01]  /*3bc0*/  I2F.F16 R5, R61 ;  /* 0x0000003d00057306 */ /* 0x0007220000200c00 */
[----:B-1----:R-:W-:Y:S02]  /*3bd0*/  HADD2.F32 R52, -RZ, R52.H0_H0 ;  /* 0x20000034ff347230 */ /* 0x002fe40000004100 */
[----:B------:R-:W-:Y:S01]  /*3be0*/  FFMA.FTZ R68, R64, R51, R68 ;  /* 0x0000003340447223 */ /* 0x000fe20000010044 */
[----:B--2---:R-:W-:-:S04]  /*3bf0*/  HADD2.F32 R58, -RZ, R58.H0_H0 ;  /* 0x2000003aff3a7230 */ /* 0x004fc80000004100 */
[----:B------:R-:W1:Y:S01]  /*3c00*/  I2F.F16 R63, R63 ;  /* 0x0000003f003f7306 */ /* 0x000e620000200c00 */
[----:B---3--:R-:W-:Y:S01]  /*3c10*/  FFMA.FTZ R61, R57, R30, R66 ;  /* 0x0000001e393d7223 */ /* 0x008fe20000010042 */
[----:B------:R-:W-:Y:S01]  /*3c20*/  IADD3 R57, R23, -0x80, RZ ;  /* 0xffffff8017397810 */ /* 0x000fe20007ffe0ff */
[----:B------:R-:W-:Y:S02]  /*3c30*/  HADD2.F32 R23, -RZ, R14.H0_H0 ;  /* 0x2000000eff177230 */ /* 0x000fe40000004100 */
[----:B------:R-:W-:Y:S02]  /*3c40*/  HADD2.F32 R66, -RZ, R12.H1_H1 ;  /* 0x3000000cff427230 */ /* 0x000fe40000004100 */
[----:B------:R-:W-:Y:S01]  /*3c50*/  FFMA.FTZ R61, R64, R29, R61 ;  /* 0x0000001d403d7223 */ /* 0x000fe2000001003d */
[----:B----4-:R-:W-:Y:S01]  /*3c60*/  HADD2.F32 R5, -RZ, R5.H0_H0 ;  /* 0x20000005ff057230 */ /* 0x010fe20000004100 */
[----:B------:R-:W2:Y:S01]  /*3c70*/  I2F.F16 R59, R59 ;  /* 0x0000003b003b7306 */ /* 0x000ea20000200c00 */
[----:B------:R-:W-:Y:S01]  /*3c80*/  FFMA.FTZ R15, R23, R64, R62 ;  /* 0x00000040170f7223 */ /* 0x000fe2000001003e */
[----:B------:R-:W-:-:S02]  /*3c90*/  HADD2.F32 R12, -RZ, R13.H0_H0 ;  /* 0x2000000dff0c7230 */ /* 0x000fc40000004100 */
[----:B------:R-:W-:Y:S01]  /*3ca0*/  FFMA.FTZ R64, R64, R52, R69 ;  /* 0x0000003440407223 */ /* 0x000fe20000010045 */
[----:B------:R-:W-:Y:S01]  /*3cb0*/  FFMA.FTZ R61, R66, R5, R61 ;  /* 0x00000005423d7223 */ /* 0x000fe2000001003d */
[----:B------:R-:W-:Y:S01]  /*3cc0*/  FFMA.FTZ R14, R58, R66, R15 ;  /* 0x000000423a0e7223 */ /* 0x000fe2000001000f */
[----:B------:R-:W-:Y:S01]  /*3cd0*/  HADD2.F32 R13, -RZ, R13.H1_H1 ;  /* 0x3000000dff0d7230 */ /* 0x000fe20000004100 */
[----:B------:R-:W3:Y:S01]  /*3ce0*/  I2F.F16 R53, R53 ;  /* 0x0000003500357306 */ /* 0x000ee20000200c00 */
[----:B-1----:R-:W-:Y:S02]  /*3cf0*/  HADD2.F32 R31, -RZ, R63.H0_H0 ;  /* 0x2000003fff1f7230 */ /* 0x002fe40000004100 */
[----:B------:R-:W-:-:S03]  /*3d00*/  FFMA.FTZ R14, R49, R12, R14 ;  /* 0x0000000c310e7223 */ /* 0x000fc6000001000e */
[----:B------:R-:W-:Y:S02]  /*3d10*/  FFMA.FTZ R68, R66, R31, R68 ;  /* 0x0000001f42447223 */ /* 0x000fe40000010044 */
[----:B------:R2:W1:Y:S08]  /*3d20*/  I2F.F16 R65, R55 ;  /* 0x0000003700417306 */ /* 0x0004700000200c00 */
[----:B------:R1:W4:Y:S01]  /*3d30*/  I2F.F16 R67, R57 ;  /* 0x0000003900437306 */ /* 0x0003220000200c00 */
[----:B--2---:R-:W-:-:S02]  /*3d40*/  HADD2.F32 R55, -RZ, R59.H0_H0 ;  /* 0x2000003bff377230 */ /* 0x004fc40000004100 */
[----:B---3--:R-:W-:-:S03]  /*3d50*/  HADD2.F32 R59, -RZ, R53.H0_H0 ;  /* 0x20000035ff3b7230 */ /* 0x008fc60000004100 */
[----:B------:R-:W-:Y:S02]  /*3d60*/  FFMA.FTZ R64, R66, R55, R64 ;  /* 0x0000003742407223 */ /* 0x000fe40000010040 */
[----:B------:R-:W2:Y:S01]  /*3d70*/  I2F.F16 R27, R27 ;  /* 0x0000001b001b7306 */ /* 0x000ea20000200c00 */
[----:B-1----:R-:W-:Y:S02]  /*3d80*/  HADD2.F32 R57, -RZ, R65.H0_H0 ;  /* 0x20000041ff397230 */ /* 0x002fe40000004100 */
[----:B------:R-:W-:-:S03]  /*3d90*/  FFMA.FTZ R62, R12, R59, R61 ;  /* 0x0000003b0c3e7223 */ /* 0x000fc6000001003d */
[C---:B------:R-:W-:Y:S01]  /*3da0*/  FFMA.FTZ R68, R12.reuse, R57, R68 ;  /* 0x000000390c447223 */ /* 0x040fe20000010044 */
[----:B----4-:R-:W-:Y:S01]  /*3db0*/  HADD2.F32 R53, -RZ, R67.H0_H0 ;  /* 0x20000043ff357230 */ /* 0x010fe20000004100 */
[----:B------:R-:W1:Y:S04]  /*3dc0*/  I2F.F16 R26, R26 ;  /* 0x0000001a001a7306 */ /* 0x000e680000200c00 */
[----:B------:R-:W-:Y:S01]  /*3dd0*/  FFMA.FTZ R63, R12, R53, R64 ;  /* 0x000000350c3f7223 */ /* 0x000fe20000010040 */
[----:B--2---:R-:W-:-:S03]  /*3de0*/  HADD2.F32 R27, -RZ, R27.H0_H0 ;  /* 0x2000001bff1b7230 */ /* 0x004fc60000004100 */
[----:B------:R-:W2:Y:S02]  /*3df0*/  I2F.F16 R25, R25 ;  /* 0x0000001900197306 */ /* 0x000ea40000200c00 */
[----:B------:R-:W-:Y:S01]  /*3e00*/  FFMA.FTZ R15, R27, R13, R14 ;  /* 0x0000000d1b0f7223 */ /* 0x000fe2000001000e */
[----:B-1----:R-:W-:-:S05]  /*3e10*/  HADD2.F32 R26, -RZ, R26.H0_H0 ;  /* 0x2000001aff1a7230 */ /* 0x002fca0000004100 */
        /* <DEDUP_REMOVED lines=73> */
.L_x_3326:
        /* <DEDUP_REMOVED lines=17> */
[----:B------:R-:W-:-:S02]  /*43c0*/  SHF.R.U32.HI R5, RZ, 0x8, R10 ;  /* 0x00000008ff057819 */ /* 0x000fc4000001160a */
[----:B------:R-:W-:Y:S01]  /*43d0*/  IADD3 R8, R8, -0x80, RZ ;  /* 0xffffff8008087810 */ /* 0x000fe20007ffe0ff */
[----:B------:R3:W-:Y:S01]  /*43e0*/  I2F.F16 R31, R3 ;  /* 0x00000003001f7306 */ /* 0x0007e20000200c00 */
[----:B-1----:R-:W-:Y:S02]  /*43f0*/  SHF.R.U32.HI R2, RZ, 0x8, R9 ;  /* 0x00000008ff027819 */ /* 0x002fe40000011609 */
[----:B------:R-:W-:Y:S02]  /*4400*/  LOP3.LUT R5, R5, 0xff, RZ, 0xc0, !PT ;  /* 0x000000ff05057812 */ /* 0x000fe400078ec0ff */
[----:B------:R-:W-:Y:S02]  /*4410*/  LOP3.LUT R2, R2, 0xff, RZ, 0xc0, !PT ;  /* 0x000000ff02027812 */ /* 0x000fe400078ec0ff */
[----:B------:R-:W-:Y:S01]  /*4420*/  LEA.HI R26, R9, 0xffffff80, RZ, 0x8 ;  /* 0xffffff80091a7811 */ /* 0x000fe200078f40ff */
[----:B------:R1:W4:Y:S01]  /*4430*/  I2F.F16 R30, R8 ;  /* 0x00000008001e7306 */ /* 0x0003220000200c00 */
[----:B------:R-:W-:-:S02]  /*4440*/  IADD3 R47, R2, -0x80, RZ ;  /* 0xffffff80022f7810 */ /* 0x000fc40007ffe0ff */
[----:B---3--:R-:W3:Y:S01]  /*4450*/  LDS.64 R2, [UR4+0x30] ;  /* 0x00003004ff027984 */ /* 0x008ee20008000a00 */
[----:B------:R-:W-:Y:S02]  /*4460*/  LOP3.LUT R0, R9, 0xff, RZ, 0xc0, !PT ;  /* 0x000000ff09007812 */ /* 0x000fe400078ec0ff */
[----:B------:R-:W-:Y:S02]  /*4470*/  SHF.R.U32.HI R9, RZ, 0x10, R9 ;  /* 0x00000010ff097819 */ /* 0x000fe40000011609 */
[----:B------:R-:W-:Y:S01]  /*4480*/  LEA.HI R25, R10, 0xffffff80, RZ, 0x8 ;  /* 0xffffff800a197811 */ /* 0x000fe200078f40ff */
[----:B------:R-:W-:Y:S01]  /*4490*/  I2F.F16 R29, R29 ;  /* 0x0000001d001d7306 */ /* 0x000fe20000200c00 */
[----:B-1----:R-:W-:Y:S02]  /*44a0*/  IADD3 R8, R5, -0x80, RZ ;  /* 0xffffff8005087810 */ /* 0x002fe40007ffe0ff */
[----:B------:R-:W-:Y:S02]  /*44b0*/  SHF.R.U32.HI R5, RZ, 0x8, R11 ;  /* 0x00000008ff057819 */ /* 0x000fe4000001160b */
[----:B------:R-:W-:Y:S01]  /*44c0*/  SHF.R.U32.HI R10, RZ, 0x10, R10 ;  /* 0x00000010ff0a7819 */ /* 0x000fe2000001160a */
[----:B----4-:R-:W-:Y:S01]  /*44d0*/  HADD2.F32 R30, -RZ, R30.H0_H0 ;  /* 0x2000001eff1e7230 */ /* 0x010fe20000004100 */
[----:B------:R-:W-:Y:S01]  /*44e0*/  LOP3.LUT R5, R5, 0xff, RZ, 0xc0, !PT ;  /* 0x000000ff05057812 */ /* 0x000fe200078ec0ff */
[----:B------:R-:W-:Y:S01]  /*44f0*/  I2F.F16 R60, R8 ;  /* 0x00000008003c7306 */ /* 0x000fe20000200c00 */
[----:B------:R-:W-:-:S02]  /*4500*/  LOP3.LUT R9, R9, 0xff, RZ, 0xc0, !PT ;  /* 0x000000ff09097812 */ /* 0x000fc400078ec0ff */
[----:B------:R-:W-:Y:S02]  /*4510*/  LEA.HI R24, R11, 0xffffff80, RZ, 0x8 ;  /* 0xffffff800b187811 */ /* 0x000fe400078f40ff */
[----:B------:R-:W-:Y:S02]  /*4520*/  LOP3.LUT R10, R10, 0xff, RZ, 0xc0, !PT ;  /* 0x000000ff0a0a7812 */ /* 0x000fe400078ec0ff */
[----:B------:R-:W-:Y:S01]  /*4530*/  IADD3 R50, R5, -0x80, RZ ;  /* 0xffffff8005327810 */ /* 0x000fe20007ffe0ff */
[----:B------:R-:W1:Y:S01]  /*4540*/  I2F.F16 R47, R47 ;  /* 0x0000002f002f7306 */ /* 0x000e620000200c00 */
[----:B------:R-:W-:Y:S02]  /*4550*/  SHF.R.U32.HI R11, RZ, 0x10, R11 ;  /* 0x00000010ff0b7819 */ /* 0x000fe4000001160b */
[----:B------:R-:W-:Y:S02]  /*4560*/  IADD3 R9, R9, -0x80, RZ ;  /* 0xffffff8009097810 */ /* 0x000fe40007ffe0ff */
[----:B------:R-:W-:-:S02]  /*4570*/  IADD3 R48, R10, -0x80, RZ ;  /* 0xffffff800a307810 */ /* 0x000fc40007ffe0ff */
[----:B------:R-:W-:Y:S01]  /*4580*/  LOP3.LUT R11, R11, 0xff, RZ, 0xc0, !PT ;  /* 0x000000ff0b0b7812 */ /* 0x000fe200078ec0ff */
[----:B------:R-:W-:Y:S01]  /*4590*/  I2F.F16 R61, R50 ;  /* 0x00000032003d7306 */ /* 0x000fe20000200c00 */
[----:B------:R-:W-:Y:S02]  /*45a0*/  IADD3 R0, R0, -0x80, RZ ;  /* 0xffffff8000007810 */ /* 0x000fe40007ffe0ff */
[----:B------:R-:W-:Y:S02]  /*45b0*/  IADD3 R52, R11, -0x80, RZ ;  /* 0xffffff800b347810 */ /* 0x000fe40007ffe0ff */
[----:B------:R-:W-:Y:S01]  /*45c0*/  ISETP.GE.AND P0, PT, R43, 0x2, PT ;  /* 0x000000022b00780c */ /* 0x000fe20003f06270 */
[----:B-1----:R-:W-:Y:S02]  /*45d0*/  HADD2.F32 R47, -RZ, R47.H0_H0 ;  /* 0x2000002fff2f7230 */ /* 0x002fe40000004100 */
[----:B------:R-:W1:Y:S01]  /*45e0*/  I2F.F16 R46, R9 ;  /* 0x00000009002e7306 */ /* 0x000e620000200c00 */
[----:B---3--:R-:W-:-:S02]  /*45f0*/  HADD2.F32 R59, -RZ, R2.H1_H1 ;  /* 0x30000002ff3b7230 */ /* 0x008fc40000004100 */
        /* <DEDUP_REMOVED lines=11> */
[----:B-1----:R-:W-:-:S07]  /*46b0*/  HADD2.F32 R26, -RZ, R26.H0_H0 ;  /* 0x2000001aff1a7230 */ /* 0x002fce0000004100 */
[----:B------:R-:W-:Y:S08]  /*46c0*/  I2F.F16 R25, R25 ;  /* 0x0000001900197306 */ /* 0x000ff00000200c00 */
[----:B------:R-:W1:Y:S02]  /*46d0*/  I2F.F16 R24, R24 ;  /* 0x0000001800187306 */ /* 0x000e640000200c00 */
[----:B-1----:R-:W-:Y:S01]  /*46e0*/  HADD2.F32 R24, -RZ, R24.H0_H0 ;  /* 0x20000018ff187230 */ /* 0x002fe20000004100 */
[----:B--2---:R-:W-:-:S02]  /*46f0*/  LOP3.LUT R5, R12, 0xff, RZ, 0xc0, !PT ;  /* 0x000000ff0c057812 */ /* 0x004fc400078ec0ff */
[----:B------:R-:W-:Y:S02]  /*4700*/  LOP3.LUT R8, R15, 0xff, RZ, 0xc0, !PT ;  /* 0x000000ff0f087812 */ /* 0x000fe400078ec0ff */
[----:B------:R-:W-:Y:S02]  /*4710*/  IADD3 R10, R5, -0x80, RZ ;  /* 0xffffff80050a7810 */ /* 0x000fe40007ffe0ff */
[----:B------:R-:W-:Y:S02]  /*4720*/  LOP3.LUT R5, R13, 0xff, RZ, 0xc0, !PT ;  /* 0x000000ff0d057812 */ /* 0x000fe400078ec0ff */
[----:B------:R-:W-:Y:S02]  /*4730*/  IADD3 R50, R8, -0x80, RZ ;  /* 0xffffff8008327810 */ /* 0x000fe40007ffe0ff */
[----:B------:R-:W1:Y:S01]  /*4740*/  LDS.64 R8, [UR4+0x38] ;  /* 0x00003804ff087984 */ /* 0x000e620008000a00 */
[----:B------:R-:W-:Y:S01]  /*4750*/  IADD3 R11, R5, -0x80, RZ ;  /* 0xffffff80050b7810 */ /* 0x000fe20007ffe0ff */
[----:B------:R-:W-:Y:S01]  /*4760*/  I2F.F16 R10, R10 ;  /* 0x0000000a000a7306 */ /* 0x000fe20000200c00 */
[----:B------:R-:W-:-:S02]  /*4770*/  LOP3.LUT R5, R14, 0xff, RZ, 0xc0, !PT ;  /* 0x000000ff0e057812 */ /* 0x000fc400078ec0ff */
[----:B------:R-:W-:Y:S02]  /*4780*/  LEA.HI R23, R12, 0xffffff80, RZ, 0x8 ;  /* 0xffffff800c177811 */ /* 0x000fe400078f40ff */
[----:B------:R-:W-:Y:S01]  /*4790*/  IADD3 R49, R5, -0x80, RZ ;  /* 0xffffff8005317810 */ /* 0x000fe20007ffe0ff */
[----:B------:R-:W-:Y:S01]  /*47a0*/  HADD2.F32 R5, -RZ, R2.H0_H0 ;  /* 0x20000002ff057230 */ /* 0x000fe20000004100 */
[--C-:B------:R-:W-:Y:S01]  /*47b0*/  SHF.R.U32.HI R2, RZ, 0x8, R12.reuse ;  /* 0x00000008ff027819 */ /* 0x100fe2000001160c */
[----:B------:R-:W-:Y:S01]  /*47c0*/  I2F.F16 R11, R11 ;  /* 0x0000000b000b7306 */ /* 0x000fe20000200c00 */
[----:B------:R-:W-:Y:S02]  /*47d0*/  SHF.R.U32.HI R12, RZ, 0x10, R12 ;  /* 0x00000010ff0c7819 */ /* 0x000fe4000001160c */
[----:B------:R-:W-:Y:S02]  /*47e0*/  LOP3.LUT R2, R2, 0xff, RZ, 0xc0, !PT ;  /* 0x000000ff02027812 */ /* 0x000fe400078ec0ff */
[----:B------:R-:W-:-:S02]  /*47f0*/  SHF.R.U32.HI R3, RZ, 0x8, R13 ;  /* 0x00000008ff037819 */ /* 0x000fc4000001160d */
[----:B------:R-:W-:Y:S01]  /*4800*/  LEA.HI R22, R13, 0xffffff80, RZ, 0x8 ;  /* 0xffffff800d167811 */ /* 0x000fe200078f40ff */
[----:B------:R-:W2:Y:S01]  /*4810*/  I2F.F16 R49, R49 ;  /* 0x0000003100317306 */ /* 0x000ea20000200c00 */
[----:B------:R-:W-:Y:S02]  /*4820*/  SHF.R.U32.HI R54, RZ, 0x10, R13 ;  /* 0x00000010ff367819 */ /* 0x000fe4000001160d */
        /* <DEDUP_REMOVED lines=16> */
[----:B------:R-:W-:Y:S01]  /*4930*/  SHF.R.U32.HI R58, RZ, 0x8, R14 ;  /* 0x00000008ff3a7819 */ /* 0x000fe2000001160e */
[----:B------:R-:W-:Y:S01]  /*4940*/  FFMA.FTZ R61, R12, R59, R31 ;  /* 0x0000003b0c3d7223 */ /* 0x000fe2000001001f */
[C---:B------:R-:W-:Y:S01]  /*4950*/  FFMA.FTZ R60, R59.reuse, R47, R60 ;  /* 0x0000002f3b3c7223 */ /* 0x040fe2000001003c */
[C---:B------:R-:W-:Y:S01]  /*4960*/  FFMA.FTZ R63, R59.reuse, R13, R62 ;  /* 0x0000000d3b3f7223 */ /* 0x040fe2000001003e */
[----:B------:R-:W-:Y:S01]  /*4970*/  FFMA.FTZ R65, R59, R28, R65 ;  /* 0x0000001c3b417223 */ /* 0x000fe20000010041 */
[----:B------:R3:W4:Y:S01]  /*4980*/  I2F.F16 R29, R54 ;  /* 0x00000036001d7306 */ /* 0x0007220000200c00 */
[----:B------:R-:W-:Y:S01]  /*4990*/  LOP3.LUT R58, R58, 0xff, RZ, 0xc0, !PT ;  /* 0x000000ff3a3a7812 */ /* 0x000fe200078ec0ff */
[----:B------:R-:W-:Y:S01]  /*49a0*/  FFMA.FTZ R61, R30, R55, R61 ;  /* 0x000000371e3d7223 */ /* 0x000fe2000001003d */
[----:B------:R-:W-:Y:S01]  /*49b0*/  LEA.HI R20, R15, 0xffffff80, RZ, 0x8 ;  /* 0xffffff800f147811 */ /* 0x000fe200078f40ff */
[C---:B------:R-:W-:Y:S01]  /*49c0*/  FFMA.FTZ R60, R55.reuse, R46, R60 ;  /* 0x0000002e373c7223 */ /* 0x040fe2000001003c */
[C---:B------:R-:W-:Y:S01]  /*49d0*/  FFMA.FTZ R63, R55.reuse, R48, R63 ;  /* 0x00000030373f7223 */ /* 0x040fe2000001003f */
[----:B------:R-:W-:Y:S01]  /*49e0*/  FFMA.FTZ R65, R55, R52, R65 ;  /* 0x0000003437417223 */ /* 0x000fe20000010041 */
[----:B------:R-:W-:Y:S01]  /*49f0*/  SHF.R.U32.HI R55, RZ, 0x10, R14 ;  /* 0x00000010ff377819 */ /* 0x000fe2000001160e */
[----:B------:R-:W0:Y:S01]  /*4a00*/  I2F.F16 R53, R53 ;  /* 0x0000003500357306 */ /* 0x000e220000200c00 */
[--C-:B---3--:R-:W-:Y:S01]  /*4a10*/  SHF.R.U32.HI R54, RZ, 0x8, R15.reuse ;  /* 0x00000008ff367819 */ /* 0x108fe2000001160f */
[----:B--2---:R-:W-:Y:S01]  /*4a20*/  HADD2.F32 R49, -RZ, R49.H0_H0 ;  /* 0x20000031ff317230 */ /* 0x004fe20000004100 */
[----:B------:R-:W-:Y:S01]  /*4a30*/  SHF.R.U32.HI R15, RZ, 0x10, R15 ;  /* 0x00000010ff0f7819 */ /* 0x000fe2000001160f */
[----:B------:R-:W-:Y:S01]  /*4a40*/  FFMA.FTZ R65, R51, R24, R65 ;  /* 0x0000001833417223 */ /* 0x000fe20000010041 */
[----:B------:R-:W-:Y:S01]  /*4a50*/  IADD3 R58, R58, -0x80, RZ ;  /* 0xffffff803a3a7810 */ /* 0x000fe20007ffe0ff */
[----:B-1----:R-:W-:Y:S01]  /*4a60*/  HADD2.F32 R62, -RZ, R9.H0_H0 ;  /* 0x20000009ff3e7230 */ /* 0x002fe20000004100 */
[----:B------:R-:W-:Y:S01]  /*4a70*/  LOP3.LUT R54, R54, 0xff, RZ, 0xc0, !PT ;  /* 0x000000ff36367812 */ /* 0x000fe200078ec0ff */
[----:B------:R-:W1:Y:S01]  /*4a80*/  I2F.F16 R50, R50 ;  /* 0x0000003200327306 */ /* 0x000e620000200c00 */
[----:B------:R-:W-:Y:S01]  /*4a90*/  LEA.HI R21, R14, 0xffffff80, RZ, 0x8 ;  /* 0xffffff800e157811 */ /* 0x000fe200078f40ff */
[----:B------:R-:W-:Y:S01]  /*4aa0*/  HADD2.F32 R14, -RZ, R27.H0_H0 ;  /* 0x2000001bff0e7230 */ /* 0x000fe20000004100 */
[----:B------:R-:W-:Y:S01]  /*4ab0*/  LOP3.LUT R55, R55, 0xff, RZ, 0xc0, !PT ;  /* 0x000000ff37377812 */ /* 0x000fe200078ec0ff */
[----:B----4-:R-:W-:Y:S01]  /*4ac0*/  HADD2.F32 R29, -RZ, R29.H0_H0 ;  /* 0x2000001dff1d7230 */ /* 0x010fe20000004100 */
[----:B------:R-:W-:Y:S01]  /*4ad0*/  LOP3.LUT R15, R15, 0xff, RZ, 0xc0, !PT ;  /* 0x000000ff0f0f7812 */ /* 0x000fe200078ec0ff */
[----:B------:R-:W-:Y:S01]  /*4ae0*/  HADD2.F32 R9, -RZ, R9.H1_H1 ;  /* 0x30000009ff097230 */ /* 0x000fe20000004100 */
[----:B------:R-:W-:Y:S01]  /*4af0*/  IADD3 R31, R57, -0x80, RZ ;  /* 0xffffff80391f7810 */ /* 0x000fe20007ffe0ff */
[----:B------:R2:W-:Y:S01]  /*4b00*/  I2F.F16 R59, R58 ;  /* 0x0000003a003b7306 */ /* 0x0005e20000200c00 */
[----:B------:R-:W-:Y:S01]  /*4b10*/  IADD3 R27, R54, -0x80, RZ ;  /* 0xffffff80361b7810 */ /* 0x000fe20007ffe0ff */
[----:B------:R-:W-:Y:S01]  /*4b20*/  FFMA.FTZ R57, R51, R26, R60 ;  /* 0x0000001a33397223 */ /* 0x000fe2000001003c */
[----:B------:R-:W-:Y:S01]  /*4b30*/  HADD2.F32 R60, -RZ, R8.H1_H1 ;  /* 0x30000008ff3c7230 */ /* 0x000fe20000004100 */
[----:B------:R-:W-:Y:S01]  /*4b40*/  IADD3 R55, R55, -0x80, RZ ;  /* 0xffffff8037377810 */ /* 0x000fe20007ffe0ff */
[----:B------:R-:W-:-:S02]  /*4b50*/  HADD2.F32 R54, -RZ, R25.H0_H0 ;  /* 0x20000019ff367230 */ /* 0x000fc40000004100 */
[----:B------:R-:W-:Y:S01]  /*4b60*/  HADD2.F32 R25, -RZ, R11.H0_H0 ;  /* 0x2000000bff197230 */ /* 0x000fe20000004100 */
[----:B------:R3:W4:Y:S01]  /*4b70*/  I2F.F16 R5, R56 ;  /* 0x0000003800057306 */ /* 0x0007220000200c00 */
[----:B--2---:R-:W-:Y:S01]  /*4b80*/  HADD2.F32 R58, -RZ, R8.H0_H0 ;  /* 0x20000008ff3a7230 */ /* 0x004fe20000004100 */
[----:B------:R-:W-:Y:S01]  /*4b90*/  IADD3 R8, R15, -0x80, RZ ;  /* 0xffffff800f087810 */ /* 0x000fe20007ffe0ff */
[----:B------:R-:W-:Y:S02]  /*4ba0*/  HADD2.F32 R15, -RZ, R10.H0_H0 ;  /* 0x2000000aff0f7230 */ /* 0x000fe40000004100 */
[----:B------:R-:W-:Y:S01]  /*4bb0*/  FFMA.FTZ R64, R51, R54, R63 ;  /* 0x0000003633407223 */ /* 0x000fe2000001003f */
[----:B0-----:R-:W-:Y:S02]  /*4bc0*/  HADD2.F32 R53, -RZ, R53.H0_H0 ;  /* 0x20000035ff357230 */ /* 0x001fe40000004100 */
[----:B------:R-:W-:Y:S01]  /*4bd0*/  FFMA.FTZ R57, R58, R25, R57 ;  /* 0x000000193a397223 */ /* 0x000fe20000010039 */
[----:B-1----:R-:W-:Y:S01]  /*4be0*/  HADD2.F32 R50, -RZ, R50.H0_H0 ;  /* 0x20000032ff327230 */ /* 0x002fe20000004100 */
[----:B------:R0:W1:Y:S01]  /*4bf0*/  I2F.F16 R66, R27 ;  /* 0x0000001b00427306 */ /* 0x0000620000200c00 */
[----:B---3--:R-:W-:Y:S01]  /*4c00*/  FFMA.FTZ R56, R14, R51, R61 ;  /* 0x000000330e387223 */ /* 0x008fe2000001003d */
[----:B------:R-:W-:-:S03]  /*4c10*/  FFMA.FTZ R64, R58, R49, R64 ;  /* 0x000000313a407223 */ /* 0x000fc60000010040 */
[----:B------:R-:W-:Y:S01]  /*4c20*/  FFMA.FTZ R56, R15, R58, R56 ;  /* 0x0000003a0f387223 */ /* 0x000fe20000010038 */
[----:B------:R-:W-:Y:S01]  /*4c30*/  FFMA.FTZ R58, R58, R50, R65 ;  /* 0x000000323a3a7223 */ /* 0x000fe20000010041 */
[----:B----4-:R-:W-:Y:S01]  /*4c40*/  HADD2.F32 R5, -RZ, R5.H0_H0 ;  /* 0x20000005ff057230 */ /* 0x010fe20000004100 */
[----:B------:R-:W2:Y:S01]  /*4c50*/  I2F.F16 R31, R31 ;  /* 0x0000001f001f7306 */ /* 0x000ea20000200c00 */
[----:B0-----:R-:W-:Y:S02]  /*4c60*/  HADD2.F32 R27, -RZ, R59.H0_H0 ;  /* 0x2000003bff1b7230 */ /* 0x001fe40000004100 */
[----:B------:R-:W-:Y:S01]  /*4c70*/  FFMA.FTZ R10, R53, R60, R56 ;  /* 0x0000003c350a7223 */ /* 0x000fe20000010038 */
[C---:B------:R-:W-:Y:S02]  /*4c80*/  FFMA.FTZ R57, R60.reuse, R5, R57 ;  /* 0x000000053c397223 */ /* 0x040fe40000010039 */
[----:B------:R-:W-:Y:S01]  /*4c90*/  FFMA.FTZ R64, R60, R27, R64 ;  /* 0x0000001b3c407223 */ /* 0x000fe20000010040 */
[----:B-1----:R-:W-:Y:S01]  /*4ca0*/  HADD2.F32 R51, -RZ, R66.H0_H0 ;  /* 0x20000042ff337230 */ /* 0x002fe20000004100 */
[----:B------:R-:W0:Y:S01]  /*4cb0*/  I2F.F16 R55, R55 ;  /* 0x0000003700377306 */ /* 0x000e220000200c00 */
[----:B------:R-:W-:-:S03]  /*4cc0*/  FFMA.FTZ R10, R29, R62, R10 ;  /* 0x0000003e1d0a7223 */ /* 0x000fc6000001000a */
[----:B------:R-:W-:Y:S01]  /*4cd0*/  FFMA.FTZ R58, R60, R51, R58 ;  /* 0x000000333c3a7223 */ /* 0x000fe2000001003a */
[----:B--2---:R-:W-:-:S03]  /*4ce0*/  HADD2.F32 R56, -RZ, R31.H0_H0 ;  /* 0x2000001fff387230 */ /* 0x004fc60000004100 */
[----:B------:R-:W1:Y:S01]  /*4cf0*/  I2F.F16 R8, R8 ;  /* 0x0000000800087306 */ /* 0x000e620000200c00 */
[----:B0-----:R-:W-:-:S07]  /*4d00*/  HADD2.F32 R55, -RZ, R55.H0_H0 ;  /* 0x20000037ff377230 */ /* 0x001fce0000004100 */
[----:B------:R-:W0:Y:S01]  /*4d10*/  I2F.F16 R23, R23 ;  /* 0x0000001700177306 */ /* 0x000e220000200c00 */
[----:B------:R-:W-:Y:S01]  /*4d20*/  FFMA.FTZ R64, R62, R55, R64 ;  /* 0x000000373e407223 */ /* 0x000fe20000010040 */
[----:B-1----:R-:W-:-:S06]  /*4d30*/  HADD2.F32 R31, -RZ, R8.H0_H0 ;  /* 0x20000008ff1f7230 */ /* 0x002fcc0000004100 */
[----:B------:R-:W1:Y:S01]  /*4d40*/  I2F.F16 R22, R22 ;  /* 0x0000001600167306 */ /* 0x000e620000200c00 */
[C---:B------:R-:W-:Y:S01]  /*4d50*/  FFMA.FTZ R8, R62.reuse, R56, R57 ;  /* 0x000000383e087223 */ /* 0x040fe20000010039 */
        /* <DEDUP_REMOVED lines=78> */
.L_x_3327:
[----:B------:R-:W-:Y:S01]  /*5240*/  IADD3 R16, R16, 0x20, RZ ;  /* 0x0000002010107810 */ /* 0x000fe20007ffe0ff */
[----:B0-----:R-:W-:Y:S01]  /*5250*/  IMAD.WIDE R6, R42, 0x8, R6 ;  /* 0x000000082a067825 */ /* 0x001fe200078e0206 */
[----:B------:R-:W-:Y:S02]  /*5260*/  UIADD3 UR4, UR4, 0x40, URZ ;  /* 0x0000004004047890 */ /* 0x000fe4000fffe03f */
[----:B------:R-:W-:Y:S01]  /*5270*/  ISETP.GE.AND P0, PT, R16, UR5, PT ;  /* 0x0000000510007c0c */ /* 0x000fe2000bf06270 */
[----:B------:R-:W-:Y:S01]  /*5280*/  IMAD.WIDE R32, R42, 0x8, R32 ;  /* 0x000000082a207825 */ /* 0x000fe200078e0220 */
[----:B------:R-:W-:Y:S02]  /*5290*/  ISETP.LT.AND P2, PT, R16, R45, PT ;  /* 0x0000002d1000720c */ /* 0x000fe40003f41270 */
[----:B------:R-:W-:Y:S02]  /*52a0*/  MOV R2, R6 ;  /* 0x0000000600027202 */ /* 0x000fe40000000f00 */
[----:B------:R-:W-:-:S09]  /*52b0*/  MOV R25, R7 ;  /* 0x0000000700197202 */ /* 0x000fd20000000f00 */
[----:B------:R-:W-:Y:S05]  /*52c0*/  @!P0 BRA P2, `(.L_x_3328) ;  /* 0xffffffc000288947 */ /* 0x000fea000103ffff */
.L_x_3323:
[----:B------:R-:W-:Y:S01]  /*52d0*/  ISETP.GE.AND P0, PT, R16, R45, PT ;  /* 0x0000002d1000720c */ /* 0x000fe20003f06270 */
[----:B------:R-:W-:-:S03]  /*52e0*/  ULDC UR5, c[0x0][0x25c] ;  /* 0x0000970000057ab9 */ /* 0x000fc60000000800 */
[----:B------:R-:W-:-:S13]  /*52f0*/  ISETP.GE.OR P0, PT, R16, UR5, P0 ;  /* 0x0000000510007c0c */ /* 0x000fda0008706670 */
[----:B------:R-:W-:Y:S05]  /*5300*/  @P0 BRA `(.L_x_3329) ;  /* 0x0000001c00500947 */ /* 0x000fea0003800000 */
[----:B------:R-:W0:Y:S01]  /*5310*/  LDC R0, c[0x0][0x23c] ;  /* 0x00008f00ff007b82 */ /* 0x000e220000000800 */
[----:B------:R-:W-:Y:S01]  /*5320*/  SHF.R.S32.HI R48, RZ, 0x1f, R42 ;  /* 0x0000001fff307819 */ /* 0x000fe2000001142a */
[----:B------:R-:W-:-:S06]  /*5330*/  ULDC UR5, c[0x0][0x25c] ;  /* 0x0000970000057ab9 */ /* 0x000fcc0000000800 */
.L_x_3332:
        /* <DEDUP_REMOVED lines=9> */
[----:B------:R-:W-:-:S04]  /*53d0*/  SHF.R.U32.HI R23, RZ, 0xc, R13 ;  /* 0x0000000cff177819 */ /* 0x000fc8000001160d */
[----:B------:R-:W-:Y:S02]  /*53e0*/  LOP3.LUT R23, R23, 0xf000f, RZ, 0xc0, !PT ;  /* 0x000f000f17177812 */ /* 0x000fe400078ec0ff */
[----:B------:R-:W-:Y:S02]  /*53f0*/  LOP3.LUT R21, R13, 0x3f003f, RZ, 0xc0, !PT ;  /* 0x003f003f0d157812 */ /* 0x000fe400078ec0ff */
[----:B------:R-:W-:Y:S02]  /*5400*/  SHF.R.U32.HI R22, RZ, 0x6, R13 ;  /* 0x00000006ff167819 */ /* 0x000fe4000001160d */
[----:B------:R-:W-:Y:S02]  /*5410*/  SHF.R.U32.HI R13, RZ, 0xc, R14 ;  /* 0x0000000cff0d7819 */ /* 0x000fe4000001160e */
[----:B------:R-:W-:Y:S02]  /*5420*/  LOP3.LUT R57, R14, 0x3f003f, RZ, 0xc0, !PT ;  /* 0x003f003f0e397812 */ /* 0x000fe400078ec0ff */
[----:B------:R-:W-:-:S02]  /*5430*/  LOP3.LUT R13, R13, 0xf000f, RZ, 0xc0, !PT ;  /* 0x000f000f0d0d7812 */ /* 0x000fc400078ec0ff */
[----:B------:R-:W-:Y:S02]  /*5440*/  SHF.R.U32.HI R58, RZ, 0x6, R14 ;  /* 0x00000006ff3a7819 */ /* 0x000fe4000001160e */
[----:B------:R-:W-:Y:S02]  /*5450*/  SHF.R.U32.HI R14, RZ, 0xc, R15 ;  /* 0x0000000cff0e7819 */ /* 0x000fe4000001160f */
[----:B------:R-:W-:Y:S02]  /*5460*/  LOP3.LUT R17, R12, 0x3f003f, RZ, 0xc0, !PT ;  /* 0x003f003f0c117812 */ /* 0x000fe400078ec0ff */
        /* <DEDUP_REMOVED lines=11> */
[----:B------:R-:W-:Y:S02]  /*5520*/  HADD2 R15, R15, -1056, -1056 ;  /* 0xe420e4200f0f7430 */ /* 0x000fe40000000000 */
[----:B------:R-:W-:Y:S02]  /*5530*/  HADD2 R21, R21, -1056, -1056 ;  /* 0xe420e42015157430 */ /* 0x000fe40000000000 */
[----:B------:R-:W-:Y:S01]  /*5540*/  HADD2 R12, R12, -1056, -1056 ;  /* 0xe420e4200c0c7430 */ /* 0x000fe20000000000 */
[----:B------:R-:W-:Y:S02]  /*5550*/  ISETP.GE.AND P0, PT, R43, 0x2, PT ;  /* 0x000000022b00780c */ /* 0x000fe40003f06270 */
[----:B------:R-:W-:-:S02]  /*5560*/  PRMT R41, R41, 0x5410, R40 ;  /* 0x0000541029297816 */ /* 0x000fc40000000028 */
[----:B------:R-:W-:Y:S02]  /*5570*/  PRMT R39, R39, 0x5410, R38 ;  /* 0x0000541027277816 */ /* 0x000fe40000000026 */
        /* <DEDUP_REMOVED lines=24> */
[----:B------:R-:W-:Y:S02]  /*5700*/  LOP3.LUT R8, R13, 0xf000f, RZ, 0xc0, !PT ;  /* 0x000f000f0d087812 */ /* 0x000fe400078ec0ff */
[----:B------:R-:W-:Y:S02]  /*5710*/  LOP3.LUT R13, R17, 0x64006400, RZ, 0xfc, !PT ;  /* 0x64006400110d7812 */ /* 0x000fe400078efcff */
[----:B------:R-:W-:Y:S02]  /*5720*/  LOP3.LUT R25, R14, 0x300030, R25, 0xf8, !PT ;  /* 0x003000300e197812 */ /* 0x000fe400078ef819 */
[----:B------:R-:W-:Y:S02]  /*5730*/  LOP3.LUT R17, R57, 0x64006400, RZ, 0xfc, !PT ;  /* 0x6400640039117812 */ /* 0x000fe400078efcff */
[--C-:B------:R-:W-:Y:S01]  /*5740*/  SHF.R.U32.HI R14, RZ, 0xc, R9.reuse ;  /* 0x0000000cff0e7819 */ /* 0x100fe20000011609 */
[----:B------:R-:W-:Y:S01]  /*5750*/  HADD2 R13, R13, -1056, -1056 ;  /* 0xe420e4200d0d7430 */ /* 0x000fe20000000000 */
[----:B------:R-:W-:Y:S01]  /*5760*/  LOP3.LUT R53, R9, 0x3f003f, RZ, 0xc0, !PT ;  /* 0x003f003f09357812 */ /* 0x000fe200078ec0ff */
[----:B------:R-:W-:Y:S01]  /*5770*/  HADD2 R17, R17, -1056, -1056 ;  /* 0xe420e42011117430 */ /* 0x000fe20000000000 */
[----:B------:R-:W-:-:S02]  /*5780*/  SHF.R.U32.HI R54, RZ, 0x6, R9 ;  /* 0x00000006ff367819 */ /* 0x000fc40000011609 */
[----:B------:R-:W-:Y:S02]  /*5790*/  LOP3.LUT R50, R11, 0x3f003f, RZ, 0xc0, !PT ;  /* 0x003f003f0b327812 */ /* 0x000fe400078ec0ff */
[--C-:B------:R-:W-:Y:S02]  /*57a0*/  SHF.R.U32.HI R49, RZ, 0x6, R11.reuse ;  /* 0x00000006ff317819 */ /* 0x100fe4000001160b */
[----:B------:R-:W-:Y:S02]  /*57b0*/  LOP3.LUT R14, R14, 0xf000f, RZ, 0xc0, !PT ;  /* 0x000f000f0e0e7812 */ /* 0x000fe400078ec0ff */
[----:B------:R-:W-:Y:S02]  /*57c0*/  SHF.R.U32.HI R9, RZ, 0xc, R10 ;  /* 0x0000000cff097819 */ /* 0x000fe4000001160a */
[----:B------:R-:W-:Y:S02]  /*57d0*/  SHF.R.U32.HI R11, RZ, 0xc, R11 ;  /* 0x0000000cff0b7819 */ /* 0x000fe4000001160b */
[----:B------:R-:W-:-:S02]  /*57e0*/  LOP3.LUT R35, R14, 0x300030, R35, 0xf8, !PT ;  /* 0x003000300e237812 */ /* 0x000fc400078ef823 */
[----:B------:R-:W-:Y:S02]  /*57f0*/  LOP3.LUT R20, R58, 0x64006400, RZ, 0xfc, !PT ;  /* 0x640064003a147812 */ /* 0x000fe400078efcff */
[----:B------:R-:W-:Y:S02]  /*5800*/  LOP3.LUT R51, R10, 0x3f003f, RZ, 0xc0, !PT ;  /* 0x003f003f0a337812 */ /* 0x000fe400078ec0ff */
[----:B------:R-:W-:Y:S01]  /*5810*/  SHF.R.U32.HI R52, RZ, 0x6, R10 ;  /* 0x00000006ff347819 */ /* 0x000fe2000001160a */
[-C--:B0-----:R-:W-:Y:S01]  /*5820*/  HFMA2.MMA R10, R17, R4.reuse, RZ ;  /* 0x00000004110a7235 */ /* 0x081fe200000000ff */
[----:B------:R-:W-:Y:S02]  /*5830*/  LOP3.LUT R9, R9, 0xf000f, RZ, 0xc0, !PT ;  /* 0x000f000f09097812 */ /* 0x000fe400078ec0ff */
[----:B------:R-:W-:Y:S02]  /*5840*/  LOP3.LUT R11, R11, 0xf000f, RZ, 0xc0, !PT ;  /* 0x000f000f0b0b7812 */ /* 0x000fe400078ec0ff */
[----:B------:R-:W-:Y:S01]  /*5850*/  LOP3.LUT R47, R8, 0x300030, R47, 0xf8, !PT ;  /* 0x00300030082f7812 */ /* 0x000fe200078ef82f */
[----:B------:R-:W-:Y:S01]  /*5860*/  HFMA2.MMA R8, R13, R4, RZ ;  /* 0x000000040d087235 */ /* 0x000fe200000000ff */
[----:B------:R-:W-:-:S02]  /*5870*/  LOP3.LUT R14, R22, 0x64006400, RZ, 0xfc, !PT ;  /* 0x64006400160e7812 */ /* 0x000fc400078efcff */
[----:B------:R-:W-:Y:S01]  /*5880*/  LOP3.LUT R22, R60, 0x64006400, RZ, 0xfc, !PT ;  /* 0x640064003c167812 */ /* 0x000fe200078efcff */
[----:B------:R-:W-:Y:S01]  /*5890*/  HADD2 R20, R20, -1056, -1056 ;  /* 0xe420e42014147430 */ /* 0x000fe20000000000 */
[----:B------:R-:W-:Y:S01]  /*58a0*/  LOP3.LUT R44, R9, 0x300030, R44, 0xf8, !PT ;  /* 0x00300030092c7812 */ /* 0x000fe200078ef82c */
[-C--:B------:R-:W-:Y:S01]  /*58b0*/  HFMA2 R9, R15, R4.reuse, RZ.H0_H0 ;  /* 0x000000040f097231 */ /* 0x080fe200000400ff */
[----:B------:R-:W-:Y:S01]  /*58c0*/  LOP3.LUT R46, R11, 0x300030, R46, 0xf8, !PT ;  /* 0x003000300b2e7812 */ /* 0x000fe200078ef82e */
        /* <DEDUP_REMOVED lines=27> */
[----:B------:R-:W-:Y:S02]  /*5a80*/  LOP3.LUT R56, R58, 0x64006400, RZ, 0xfc, !PT ;  /* 0x640064003a387812 */ /* 0x000fe400078efcff */
        /* <DEDUP_REMOVED lines=9> */
[----:B------:R-:W-:Y:S01]  /*5b20*/  HFMA2.MMA R61, R54, R7, R61 ;  /* 0x00000007363d7235 */ /* 0x000fe2000000003d */
[----:B------:R-:W-:Y:S01]  /*5b30*/  HADD2 R27, R28, -1056, -1056 ;  /* 0xe420e4201c1b7430 */ /* 0x000fe20000000000 */
[----:B------:R-:W-:Y:S02]  /*5b40*/  LOP3.LUT R33, R33, 0x3f003f, RZ, 0xc0, !PT ;  /* 0x003f003f21217812 */ /* 0x000fe400078ec0ff */
[----:B------:R-:W-:Y:S01]  /*5b50*/  LOP3.LUT R4, R31, 0x64006400, RZ, 0xfc, !PT ;  /* 0x640064001f047812 */ /* 0x000fe200078efcff */
[----:B------:R-:W-:Y:S02]  /*5b60*/  HADD2 R31, R6, -1056, -1056 ;  /* 0xe420e420061f7430 */ /* 0x000fe40000000000 */
[----:B------:R-:W-:-:S02]  /*5b70*/  HFMA2 R60, R52, R7, R60 ;  /* 0x00000007343c7231 */ /* 0x000fc4000000003c */
[----:B------:R-:W-:Y:S01]  /*5b80*/  HFMA2 R62, R56, R7, R62 ;  /* 0x00000007383e7231 */ /* 0x000fe2000000003e */
[----:B------:R-:W-:Y:S01]  /*5b90*/  LOP3.LUT R7, R32, 0x64006400, RZ, 0xfc, !PT ;  /* 0x6400640020077812 */ /* 0x000fe200078efcff */
[-C--:B0-----:R-:W-:Y:S01]  /*5ba0*/  HFMA2.MMA R59, R27, R8.reuse, R59 ;  /* 0x000000081b3b7235 */ /* 0x081fe2000000003b */
[----:B------:R-:W-:Y:S01]  /*5bb0*/  LOP3.LUT R32, R33, 0x64006400, RZ, 0xfc, !PT ;  /* 0x6400640021207812 */ /* 0x000fe200078efcff */
[----:B------:R-:W-:Y:S01]  /*5bc0*/  HADD2 R28, R4, -1056, -1056 ;  /* 0xe420e420041c7430 */ /* 0x000fe20000000000 */
[----:B------:R-:W-:Y:S01]  /*5bd0*/  HFMA2.MMA R61, R31, R8, R61 ;  /* 0x000000081f3d7235 */ /* 0x000fe2000000003d */
[----:B------:R-:W-:Y:S02]  /*5be0*/  LOP3.LUT R26, R26, 0x64006400, RZ, 0xfc, !PT ;  /* 0x640064001a1a7812 */ /* 0x000fe400078efcff */
        /* <DEDUP_REMOVED lines=17> */
[-C--:B------:R-:W-:Y:S01]  /*5d00*/  HFMA2 R60, R29, R8.reuse, R60 ;  /* 0x000000081d3c7231 */ /* 0x080fe2000000003c */
[----:B------:R-:W-:Y:S01]  /*5d10*/  LOP3.LUT R23, R23, 0x64006400, RZ, 0xfc, !PT ;  /* 0x6400640017177812 */ /* 0x000fe200078efcff */
[----:B------:R-:W-:Y:S01]  /*5d20*/  HADD2 R30, R30, -1056, -1056 ;  /* 0xe420e4201e1e7430 */ /* 0x000fe20000000000 */
[----:B------:R-:W-:Y:S01]  /*5d30*/  HFMA2.MMA R61, R35, R10, R61 ;  /* 0x0000000a233d7235 */ /* 0x000fe2000000003d */
        /* <DEDUP_REMOVED lines=68> */
.L_x_3330:
        /* <DEDUP_REMOVED lines=36> */
[----:B------:R-:W-:Y:S02]  /*63c0*/  SHF.R.U32.HI R58, RZ, 0x6, R13 ;  /* 0x00000006ff3a7819 */ /* 0x000fe4000001160d */
[----:B------:R-:W-:-:S04]  /*63d0*/  SHF.R.U32.HI R13, RZ, 0xc, R14 ;  /* 0x0000000cff0d7819 */ /* 0x000fc8000001160e */
[----:B------:R-:W-:Y:S02]  /*63e0*/  LOP3.LUT R13, R13, 0xf000f, RZ, 0xc0, !PT ;  /* 0x000f000f0d0d7812 */ /* 0x000fe400078ec0ff */
[----:B------:R-:W-:Y:S02]  /*63f0*/  LOP3.LUT R20, R14, 0x3f003f, RZ, 0xc0, !PT ;  /* 0x003f003f0e147812 */ /* 0x000fe400078ec0ff */
[----:B------:R-:W-:Y:S02]  /*6400*/  SHF.R.U32.HI R21, RZ, 0x6, R14 ;  /* 0x00000006ff157819 */ /* 0x000fe4000001160e */
[----:B------:R-:W-:Y:S02]  /*6410*/  SHF.R.U32.HI R14, RZ, 0xc, R15 ;  /* 0x0000000cff0e7819 */ /* 0x000fe4000001160f */
[----:B------:R-:W-:Y:S02]  /*6420*/  LOP3.LUT R24, R13, 0x300030, R24, 0xf8, !PT ;  /* 0x003000300d187812 */ /* 0x000fe400078ef818 */
[----:B---3--:R-:W-:-:S02]  /*6430*/  SHF.R.U32.HI R13, RZ, 0xc, R8 ;  /* 0x0000000cff0d7819 */ /* 0x008fc40000011608 */
[----:B------:R-:W-:Y:S02]  /*6440*/  LOP3.LUT R17, R12, 0x3f003f, RZ, 0xc0, !PT ;  /* 0x003f003f0c117812 */ /* 0x000fe400078ec0ff */
[----:B------:R-:W-:Y:S02]  /*6450*/  LOP3.LUT R14, R14, 0xf000f, RZ, 0xc0, !PT ;  /* 0x000f000f0e0e7812 */ /* 0x000fe400078ec0ff */
[----:B------:R-:W-:Y:S02]  /*6460*/  LOP3.LUT R55, R8, 0x3f003f, RZ, 0xc0, !PT ;  /* 0x003f003f08377812 */ /* 0x000fe400078ec0ff */
[----:B------:R-:W-:Y:S02]  /*6470*/  SHF.R.U32.HI R56, RZ, 0x6, R8 ;  /* 0x00000006ff387819 */ /* 0x000fe40000011608 */
[----:B------:R-:W-:Y:S02]  /*6480*/  LOP3.LUT R8, R13, 0xf000f, RZ, 0xc0, !PT ;  /* 0x000f000f0d087812 */ /* 0x000fe400078ec0ff */
[----:B------:R-:W-:-:S02]  /*6490*/  LOP3.LUT R13, R17, 0x64006400, RZ, 0xfc, !PT ;  /* 0x64006400110d7812 */ /* 0x000fc400078efcff */
[----:B------:R-:W-:Y:S02]  /*64a0*/  LOP3.LUT R17, R20, 0x64006400, RZ, 0xfc, !PT ;  /* 0x6400640014117812 */ /* 0x000fe400078efcff */
[----:B------:R-:W-:Y:S02]  /*64b0*/  SHF.R.U32.HI R12, RZ, 0x6, R12 ;  /* 0x00000006ff0c7819 */ /* 0x000fe4000001160c */
[----:B------:R-:W-:Y:S02]  /*64c0*/  LOP3.LUT R25, R14, 0x300030, R25, 0xf8, !PT ;  /* 0x003000300e197812 */ /* 0x000fe400078ef819 */
[----:B------:R-:W-:Y:S02]  /*64d0*/  LOP3.LUT R59, R15, 0x3f003f, RZ, 0xc0, !PT ;  /* 0x003f003f0f3b7812 */ /* 0x000fe400078ec0ff */
[----:B------:R-:W-:Y:S02]  /*64e0*/  SHF.R.U32.HI R14, RZ, 0xc, R9 ;  /* 0x0000000cff0e7819 */ /* 0x000fe40000011609 */
[----:B------:R-:W-:Y:S01]  /*64f0*/  SHF.R.U32.HI R60, RZ, 0x6, R15 ;  /* 0x00000006ff3c7819 */ /* 0x000fe2000001160f */
[----:B------:R-:W-:Y:S01]  /*6500*/  HADD2 R13, R13, -1056, -1056 ;  /* 0xe420e4200d0d7430 */ /* 0x000fe20000000000 */
[----:B------:R-:W-:Y:S01]  /*6510*/  LOP3.LUT R53, R9, 0x3f003f, RZ, 0xc0, !PT ;  /* 0x003f003f09357812 */ /* 0x000fe200078ec0ff */
[----:B------:R-:W-:Y:S01]  /*6520*/  HADD2 R17, R17, -1056, -1056 ;  /* 0xe420e42011117430 */ /* 0x000fe20000000000 */
[----:B------:R-:W-:-:S02]  /*6530*/  SHF.R.U32.HI R54, RZ, 0x6, R9 ;  /* 0x00000006ff367819 */ /* 0x000fc40000011609 */
[----:B------:R-:W-:Y:S02]  /*6540*/  LOP3.LUT R50, R11, 0x3f003f, RZ, 0xc0, !PT ;  /* 0x003f003f0b327812 */ /* 0x000fe400078ec0ff */
[--C-:B------:R-:W-:Y:S02]  /*6550*/  SHF.R.U32.HI R49, RZ, 0x6, R11.reuse ;  /* 0x00000006ff317819 */ /* 0x100fe4000001160b */
[----:B------:R-:W-:Y:S02]  /*6560*/  LOP3.LUT R12, R12, 0x3f003f, RZ, 0xc0, !PT ;  /* 0x003f003f0c0c7812 */ /* 0x000fe400078ec0ff */
[----:B------:R-:W-:Y:S02]  /*6570*/  LOP3.LUT R21, R21, 0x3f003f, RZ, 0xc0, !PT ;  /* 0x003f003f15157812 */ /* 0x000fe400078ec0ff */
        /* <DEDUP_REMOVED lines=15> */
[----:B------:R-:W-:Y:S02]  /*6670*/  LOP3.LUT R11, R11, 0xf000f, RZ, 0xc0, !PT ;  /* 0x000f000f0b0b7812 */ /* 0x000fe400078ec0ff */
[----:B------:R-:W-:Y:S01]  /*6680*/  LOP3.LUT R47, R8, 0x300030, R47, 0xf8, !PT ;  /* 0x00300030082f7812 */ /* 0x000fe200078ef82f */
[----:B------:R-:W-:Y:S01]  /*6690*/  HFMA2.MMA R8, R13, R4, RZ ;  /* 0x000000040d087235 */ /* 0x000fe200000000ff */
[----:B------:R-:W-:-:S02]  /*66a0*/  LOP3.LUT R35, R14, 0x300030, R35, 0xf8, !PT ;  /* 0x003000300e237812 */ /* 0x000fc400078ef823 */
[----:B------:R-:W-:Y:S02]  /*66b0*/  LOP3.LUT R14, R58, 0x64006400, RZ, 0xfc, !PT ;  /* 0x640064003a0e7812 */ /* 0x000fe400078efcff */
[----:B------:R-:W-:Y:S01]  /*66c0*/  LOP3.LUT R22, R60, 0x64006400, RZ, 0xfc, !PT ;  /* 0x640064003c167812 */ /* 0x000fe200078efcff */
[----:B------:R-:W-:Y:S01]  /*66d0*/  HADD2 R12, R12, -1056, -1056 ;  /* 0xe420e4200c0c7430 */ /* 0x000fe20000000000 */
[----:B------:R-:W-:Y:S01]  /*66e0*/  LOP3.LUT R44, R9, 0x300030, R44, 0xf8, !PT ;  /* 0x00300030092c7812 */ /* 0x000fe200078ef82c */
[----:B------:R-:W-:Y:S01]  /*66f0*/  HADD2 R20, R20, -1056, -1056 ;  /* 0xe420e42014147430 */ /* 0x000fe20000000000 */
[----:B------:R-:W-:Y:S01]  /*6700*/  LOP3.LUT R46, R11, 0x300030, R46, 0xf8, !PT ;  /* 0x003000300b2e7812 */ /* 0x000fe200078ef82e */
[-C--:B------:R-:W-:Y:S02]  /*6710*/  HFMA2 R9, R15, R4.reuse, RZ.H0_H0 ;  /* 0x000000040f097231 */ /* 0x080fe400000400ff */
[----:B------:R-:W-:Y:S02]  /*6720*/  HFMA2 R11, R21, R4, RZ.H0_H0 ;  /* 0x00000004150b7231 */ /* 0x000fe400000400ff */
[----:B------:R-:W-:-:S02]  /*6730*/  HADD2 R14, R14, -1056, -1056 ;  /* 0xe420e4200e0e7430 */ /* 0x000fc40000000000 */
        /* <DEDUP_REMOVED lines=137> */
.L_x_3331:
        /* <DEDUP_REMOVED lines=8> */
.L_x_3329:
[----:B------:R-:W-:Y:S01]  /*7050*/  ISETP.GE.AND P0, PT, R16, R45, PT ;  /* 0x0000002d1000720c */ /* 0x000fe20003f06270 */
[----:B------:R-:W-:-:S03]  /*7060*/  ULDC UR5, c[0x0][0x260] ;  /* 0x0000980000057ab9 */ /* 0x000fc60000000800 */
[----:B------:R-:W-:Y:S01]  /*7070*/  ISETP.GE.OR P0, PT, R16, UR5, P0 ;  /* 0x0000000510007c0c */ /* 0x000fe20008706670 */
[----:B------:R-:W-:-:S12]  /*7080*/  ULDC UR5, c[0x0][0x260] ;  /* 0x0000980000057ab9 */ /* 0x000fd80000000800 */
[----:B------:R-:W-:Y:S05]  /*7090*/  @P0 BRA `(.L_x_3333) ;  /* 0x0000001800a40947 */ /* 0x000fea0003800000 */
.L_x_3335:
[----:B------:R-:W0:Y:S01]  /*70a0*/  LDC R42, c[0x0][0x23c] ;  /* 0x00008f00ff2a7b82 */ /* 0x000e220000000800 */
[----:B------:R-:W-:-:S05]  /*70b0*/  MOV R24, R2 ;  /* 0x0000000200187202 */ /* 0x000fca0000000f00 */
[C---:B0----5:R-:W-:Y:S02]  /*70c0*/  IMAD.WIDE R12, R42.reuse, 0x4, R24 ;  /* 0x000000042a0c7825 */ /* 0x061fe400078e0218 */
[----:B------:R-:W5:Y:S02]  /*70d0*/  LDG.E.128.CONSTANT R24, desc[UR6][R24.64] ;  /* 0x0000000618187981 */ /* 0x000f64000c1e9d00 */
[C---:B------:R-:W-:Y:S02]  /*70e0*/  IMAD.WIDE R8, R42.reuse, 0x4, R12 ;  /* 0x000000042a087825 */ /* 0x040fe400078e020c */
[----:B------:R-:W5:Y:S02]  /*70f0*/  LDG.E.128.CONSTANT R12, desc[UR6][R12.64] ;  /* 0x000000060c0c7981 */ /* 0x000f64000c1e9d00 */
[C---:B------:R-:W-:Y:S02]  /*7100*/  IMAD.WIDE R2, R42.reuse, 0x4, R8 ;  /* 0x000000042a027825 */ /* 0x040fe400078e0208 */
[----:B------:R-:W5:Y:S04]  /*7110*/  LDG.E.128.CONSTANT R8, desc[UR6][R8.64] ;  /* 0x0000000608087981 */ /* 0x000f68000c1e9d00 */
[----:B------:R0:W5:Y:S01]  /*7120*/  LDG.E.128.CONSTANT R4, desc[UR6][R2.64] ;  /* 0x0000000602047981 */ /* 0x000162000c1e9d00 */
[----:B------:R-:W-:Y:S01]  /*7130*/  IMAD.WIDE R20, R42, 0x4, R2 ;  /* 0x000000042a147825 */ /* 0x000fe200078e0202 */
[----:B------:R-:W-:-:S04]  /*7140*/  IADD3 R16, R16, 0x20, RZ ;  /* 0x0000002010107810 */ /* 0x000fc80007ffe0ff */
[----:B------:R-:W-:Y:S01]  /*7150*/  ISETP.GE.AND P0, PT, R16, UR5, PT ;  /* 0x0000000510007c0c */ /* 0x000fe2000bf06270 */
[----:B------:R-:W-:Y:S01]  /*7160*/  IMAD.WIDE R90, R42, 0x4, R20 ;  /* 0x000000042a5a7825 */ /* 0x000fe200078e0214 */
[----:B------:R-:W-:Y:S11]  /*7170*/  @!P1 BRA `(.L_x_3334) ;  /* 0x0000001800589947 */ /* 0x000ff60003800000 */
        /* <DEDUP_REMOVED lines=16> */
[--C-:B------:R-:W-:Y:S02]  /*7280*/  SHF.R.U32.HI R31, RZ, 0xf, R27.reuse ;  /* 0x0000000fff1f7819 */ /* 0x100fe4000001161b */
        /* <DEDUP_REMOVED lines=23> */
[----:B------:R-:W-:Y:S02]  /*7400*/  LOP3.LUT R31, R31, 0x10001, RZ, 0xc0, !PT ;  /* 0x000100011f1f7812 */ /* 0x000fe400078ec0ff */
[----:B------:R-:W-:Y:S02]  /*7410*/  LOP3.LUT R29, R29, 0x20002, R60, 0xf8, !PT ;  /* 0x000200021d1d7812 */ /* 0x000fe400078ef83c */
[C---:B------:R-:W-:Y:S02]  /*7420*/  LOP3.LUT R54, R9.reuse, 0x1f001f, RZ, 0xc0, !PT ;  /* 0x001f001f09367812 */ /* 0x040fe400078ec0ff */
[----:B------:R-:W-:-:S02]  /*7430*/  LOP3.LUT R73, R9, 0x3e003e0, RZ, 0xc0, !PT ;  /* 0x03e003e009497812 */ /* 0x000fc400078ec0ff */
[----:B------:R-:W-:Y:S02]  /*7440*/  SHF.R.U32.HI R61, RZ, 0xa, R9 ;  /* 0x0000000aff3d7819 */ /* 0x000fe40000011609 */
[--C-:B------:R-:W-:Y:S02]  /*7450*/  SHF.R.U32.HI R9, RZ, 0xd, R10.reuse ;  /* 0x0000000dff097819 */ /* 0x100fe4000001160a */
[C---:B------:R-:W-:Y:S02]  /*7460*/  LOP3.LUT R55, R10.reuse, 0x1f001f, RZ, 0xc0, !PT ;  /* 0x001f001f0a377812 */ /* 0x040fe400078ec0ff */
[----:B------:R-:W-:Y:S02]  /*7470*/  LOP3.LUT R77, R10, 0x3e003e0, RZ, 0xc0, !PT ;  /* 0x03e003e00a4d7812 */ /* 0x000fe400078ec0ff */
[----:B------:R-:W-:Y:S02]  /*7480*/  SHF.R.U32.HI R63, RZ, 0xa, R10 ;  /* 0x0000000aff3f7819 */ /* 0x000fe4000001160a */
[----:B------:R-:W-:-:S02]  /*7490*/  LOP3.LUT R31, R31, 0x20002, R14, 0xf8, !PT ;  /* 0x000200021f1f7812 */ /* 0x000fc400078ef80e */
[----:B------:R-:W-:Y:S02]  /*74a0*/  LOP3.LUT R29, R29, 0x40004, R8, 0xf8, !PT ;  /* 0x000400041d1d7812 */ /* 0x000fe400078ef808 */
        /* <DEDUP_REMOVED lines=15> */
[----:B------:R-:W-:Y:S02]  /*75a0*/  LOP3.LUT R10, R31, 0x40004, R10, 0xf8, !PT ;  /* 0x000400041f0a7812 */ /* 0x000fe400078ef80a */
[----:B------:R-:W-:-:S02]  /*75b0*/  LOP3.LUT R80, R29, 0x80008, R80, 0xf8, !PT ;  /* 0x000800081d507812 */ /* 0x000fc400078ef850 */
[----:B------:R-:W0:Y:S01]  /*75c0*/  LDS.128 R28, [UR4] ;  /* 0x00000004ff1c7984 */ /* 0x000e220008000c00 */
[C---:B------:R-:W-:Y:S02]  /*75d0*/  LOP3.LUT R56, R11.reuse, 0x1f001f, RZ, 0xc0, !PT ;  /* 0x001f001f0b387812 */ /* 0x040fe400078ec0ff */
[----:B------:R-:W-:Y:S02]  /*75e0*/  LOP3.LUT R79, R11, 0x3e003e0, RZ, 0xc0, !PT ;  /* 0x03e003e00b4f7812 */ /* 0x000fe400078ec0ff */
[----:B------:R-:W-:Y:S02]  /*75f0*/  SHF.R.U32.HI R65, RZ, 0xa, R11 ;  /* 0x0000000aff417819 */ /* 0x000fe4000001160b */
[----:B------:R-:W-:Y:S02]  /*7600*/  LOP3.LUT R34, R5, 0x20002, R34, 0xf8, !PT ;  /* 0x0002000205227812 */ /* 0x000fe400078ef822 */
[----:B------:R-:W-:Y:S02]  /*7610*/  LOP3.LUT R11, R32, 0x64006400, RZ, 0xfc, !PT ;  /* 0x64006400200b7812 */ /* 0x000fe400078efcff */
[----:B------:R-:W-:-:S02]  /*7620*/  LOP3.LUT R69, R69, 0x64006400, RZ, 0xfc, !PT ;  /* 0x6400640045457812 */ /* 0x000fc400078efcff */
[----:B------:R-:W-:Y:S01]  /*7630*/  LOP3.LUT R62, R7, 0x20002, R62, 0xf8, !PT ;  /* 0x00020002073e7812 */ /* 0x000fe200078ef83e */
[-C--:B------:R-:W-:Y:S01]  /*7640*/  HFMA2 R32, R11, R0.reuse.H0_H0, -48, -48 ;  /* 0xd200d2000b207431 */ /* 0x080fe20000040000 */
[----:B------:R-:W-:Y:S01]  /*7650*/  LOP3.LUT R5, R2, 0x64006400, RZ, 0xfc, !PT ;  /* 0x6400640002057812 */ /* 0x000fe200078efcff */
[----:B------:R-:W-:Y:S01]  /*7660*/  HFMA2 R11, R69, R0.H0_H0, -48, -48 ;  /* 0xd200d200450b7431 */ /* 0x000fe20000040000 */
[----:B------:R-:W-:Y:S02]  /*7670*/  LOP3.LUT R15, R34, 0x40004, R15, 0xf8, !PT ;  /* 0x00040004220f7812 */ /* 0x000fe400078ef80f */
[----:B------:R-:W-:Y:S02]  /*7680*/  LOP3.LUT R73, R73, 0x64006400, RZ, 0xfc, !PT ;  /* 0x6400640049497812 */ /* 0x000fe400078efcff */
[----:B------:R-:W-:Y:S02]  /*7690*/  SHF.R.U32.HI R82, RZ, 0xc, R6 ;  /* 0x0000000cff527819 */ /* 0x000fe40000011606 */
[----:B------:R-:W-:-:S02]  /*76a0*/  LOP3.LUT R87, R6, 0x3e003e0, RZ, 0xc0, !PT ;  /* 0x03e003e006577812 */ /* 0x000fc400078ec0ff */
[----:B------:R-:W-:Y:S02]  /*76b0*/  LOP3.LUT R68, R6, 0x1f001f, RZ, 0xc0, !PT ;  /* 0x001f001f06447812 */ /* 0x000fe400078ec0ff */
[----:B------:R-:W-:Y:S02]  /*76c0*/  SHF.R.U32.HI R75, RZ, 0xa, R6 ;  /* 0x0000000aff4b7819 */ /* 0x000fe40000011606 */
[----:B------:R-:W-:Y:S01]  /*76d0*/  LOP3.LUT R9, R62, 0x40004, R9, 0xf8, !PT ;  /* 0x000400043e097812 */ /* 0x000fe200078ef809 */
[-C--:B------:R-:W-:Y:S01]  /*76e0*/  HFMA2 R62, R5, R0.reuse.H0_H0, -48, -48 ;  /* 0xd200d200053e7431 */ /* 0x080fe20000040000 */
[----:B------:R-:W-:Y:S02]  /*76f0*/  LOP3.LUT R7, R3, 0x64006400, RZ, 0xfc, !PT ;  /* 0x6400640003077812 */ /* 0x000fe400078efcff */
[----:B------:R-:W-:Y:S02]  /*7700*/  LOP3.LUT R71, R71, 0x64006400, RZ, 0xfc, !PT ;  /* 0x6400640047477812 */ /* 0x000fe400078efcff */
[----:B------:R-:W-:Y:S01]  /*7710*/  LOP3.LUT R3, R4, 0x64006400, RZ, 0xfc, !PT ;  /* 0x6400640004037812 */ /* 0x000fe200078efcff */
[-C--:B------:R-:W-:Y:S01]  /*7720*/  HFMA2 R60, R7, R0.reuse.H0_H0, -48, -48 ;  /* 0xd200d200073c7431 */ /* 0x080fe20000040000 */
[----:B------:R-:W-:Y:S01]  /*7730*/  LOP3.LUT R84, R15, 0x80008, R84, 0xf8, !PT ;  /* 0x000800080f547812 */ /* 0x000fe200078ef854 */
        /* <DEDUP_REMOVED lines=72> */
[----:B------:R-:W-:-:S02]  /*7bc0*/  HADD2 R69, R69, -1040, -1040 ;  /* 0xe410e41045457430 */ /* 0x000fc40000000000 */
[----:B------:R-:W-:Y:S02]  /*7bd0*/  HFMA2 R0, R27, R0.H0_H0, -48, -48 ;  /* 0xd200d2001b007431 */ /* 0x000fe40000040000 */
[----:B------:R-:W1:Y:S01]  /*7be0*/  LDS.128 R24, [UR4+0x10] ;  /* 0x00001004ff187984 */ /* 0x000e620008000c00 */
[----:B------:R-:W-:Y:S01]  /*7bf0*/  HADD2 R71, R71, -1040, -1040 ;  /* 0xe410e41047477430 */ /* 0x000fe20000000000 */
[-C--:B0-----:R-:W-:Y:S01]  /*7c00*/  HFMA2.MMA R79, R69, R28.reuse, RZ ;  /* 0x0000001c454f7235 */ /* 0x081fe200000000ff */
[----:B------:R-:W-:Y:S01]  /*7c10*/  HADD2 R67, R77, -1040, -1040 ;  /* 0xe410e4104d437430 */ /* 0x000fe20000000000 */
[----:B------:R-:W-:Y:S01]  /*7c20*/  HFMA2.MMA R78, R73, R28, RZ ;  /* 0x0000001c494e7235 */ /* 0x000fe200000000ff */
[-C--:B------:R-:W-:Y:S02]  /*7c30*/  HFMA2 R77, R71, R28.reuse, RZ.H0_H0 ;  /* 0x0000001c474d7231 */ /* 0x080fe400000400ff */
[----:B------:R-:W-:Y:S02]  /*7c40*/  HFMA2 R81, R67, R28, RZ.H0_H0 ;  /* 0x0000001c43517231 */ /* 0x000fe400000400ff */
[-C--:B------:R-:W-:Y:S01]  /*7c50*/  HFMA2 R28, R60, R29.reuse, R77 ;  /* 0x0000001d3c1c7231 */ /* 0x080fe2000000004d */
[-C--:B------:R-:W-:Y:S01]  /*7c60*/  HFMA2.MMA R77, R34, R29.reuse, R79 ;  /* 0x0000001d224d7235 */ /* 0x080fe2000000004f */
        /* <DEDUP_REMOVED lines=8> */
[----:B------:R-:W-:Y:S01]  /*7cf0*/  HADD2 R57, R33, -1040, -1040 ;  /* 0xe410e41021397430 */ /* 0x000fe20000000000 */
[----:B------:R-:W-:Y:S01]  /*7d00*/  LOP3.LUT R81, R81, 0x64006400, RZ, 0xfc, !PT ;  /* 0x6400640051517812 */ /* 0x000fe200078efcff */
[----:B------:R-:W-:Y:S01]  /*7d10*/  HADD2 R33, R47, -1040, -1040 ;  /* 0xe410e4102f217430 */ /* 0x000fe20000000000 */
[----:B------:R-:W-:Y:S01]  /*7d20*/  LOP3.LUT R79, R58, 0x64006400, RZ, 0xfc, !PT ;  /* 0x640064003a4f7812 */ /* 0x000fe200078efcff */
[----:B------:R-:W-:Y:S02]  /*7d30*/  HADD2 R58, R44, -1040, -1040 ;  /* 0xe410e4102c3a7430 */ /* 0x000fe40000000000 */
[-C--:B------:R-:W-:Y:S01]  /*7d40*/  HFMA2.MMA R78, R57, R30.reuse, R78 ;  /* 0x0000001e394e7235 */ /* 0x080fe2000000004e */
[----:B------:R-:W-:Y:S01]  /*7d50*/  HADD2 R46, R46, -1040, -1040 ;  /* 0xe410e4102e2e7430 */ /* 0x000fe20000000000 */
[----:B------:R-:W-:Y:S01]  /*7d60*/  HFMA2.MMA R77, R33, R30, R77 ;  /* 0x0000001e214d7235 */ /* 0x000fe2000000004d */
[----:B------:R-:W-:Y:S01]  /*7d70*/  HADD2 R47, R81, -1040, -1040 ;  /* 0xe410e410512f7430 */ /* 0x000fe20000000000 */
[----:B------:R-:W-:Y:S01]  /*7d80*/  LOP3.LUT R81, R49, 0x1f001f, RZ, 0xc0, !PT ;  /* 0x001f001f31517812 */ /* 0x000fe200078ec0ff */
[----:B------:R-:W-:Y:S01]  /*7d90*/  HADD2 R44, R79, -1040, -1040 ;  /* 0xe410e4104f2c7430 */ /* 0x000fe20000000000 */
        /* <DEDUP_REMOVED lines=15> */
[----:B------:R-:W0:Y:S01]  /*7e90*/  LDS.128 R28, [UR4+0x20] ;  /* 0x00002004ff1c7984 */ /* 0x000e220008000c00 */
[----:B------:R-:W-:Y:S01]  /*7ea0*/  LOP3.LUT R54, R85, 0x64006400, RZ, 0xfc, !PT ;  /* 0x6400640055367812 */ /* 0x000fe200078efcff */
[----:B------:R-:W-:Y:S01]  /*7eb0*/  HADD2 R50, R87, -1040, -1040 ;  /* 0xe410e41057327430 */ /* 0x000fe20000000000 */
[-C--:B------:R-:W-:Y:S01]  /*7ec0*/  HFMA2.MMA R79, R56, R25.reuse, R79 ;  /* 0x00000019384f7235 */ /* 0x080fe2000000004f */
[----:B------:R-:W-:Y:S01]  /*7ed0*/  HADD2 R53, R53, -1040, -1040 ;  /* 0xe410e41035357430 */ /* 0x000fe20000000000 */
[----:B------:R-:W-:Y:S01]  /*7ee0*/  HFMA2.MMA R78, R52, R25, R78 ;  /* 0x00000019344e7235 */ /* 0x000fe2000000004e */
[----:B------:R-:W-:Y:S01]  /*7ef0*/  HADD2 R54, R54, -1040, -1040 ;  /* 0xe410e41036367430 */ /* 0x000fe20000000000 */
[----:B------:R-:W-:Y:S01]  /*7f00*/  SHF.R.U32.HI R87, RZ, 0xb, R21 ;  /* 0x0000000bff577819 */ /* 0x000fe20000011615 */
[----:B------:R-:W-:-:S02]  /*7f10*/  HFMA2 R85, R50, R25, R24 ;  /* 0x0000001932557231 */ /* 0x000fc40000000018 */
[----:B------:R-:W-:Y:S01]  /*7f20*/  HFMA2 R77, R54, R25, R77 ;  /* 0x00000019364d7231 */ /* 0x000fe2000000004d */
        /* <DEDUP_REMOVED lines=14> */
[----:B------:R-:W-:Y:S01]  /*8010*/  LOP3.LUT R80, R80, 0x100010, R87, 0xf8, !PT ;  /* 0x0010001050507812 */ /* 0x000fe200078ef857 */
[----:B------:R-:W-:-:S02]  /*8020*/  HFMA2 R77, R12, R27, R77 ;  /* 0x0000001b0c4d7231 */ /* 0x000fc4000000004d */
[----:B------:R-:W-:Y:S02]  /*8030*/  HFMA2 R26, R8, R27, R26 ;  /* 0x0000001b081a7231 */ /* 0x000fe4000000001a */
[----:B------:R-:W-:Y:S02]  /*8040*/  HADD2 R59, R79, -1040, -1040 ;  /* 0xe410e4104f3b7430 */ /* 0x000fe40000000000 */
[----:B------:R-:W-:Y:S02]  /*8050*/  HADD2 R68, R66, -1040, -1040 ;  /* 0xe410e41042447430 */ /* 0x000fe40000000000 */
[----:B------:R-:W-:Y:S02]  /*8060*/  HADD2 R66, R81, -1040, -1040 ;  /* 0xe410e41051427430 */ /* 0x000fe40000000000 */
[----:B------:R-:W-:Y:S02]  /*8070*/  HADD2 R70, R64, -1040, -1040 ;  /* 0xe410e41040467430 */ /* 0x000fe40000000000 */
[----:B------:R-:W-:-:S02]  /*8080*/  HADD2 R64, R85, -1040, -1040 ;  /* 0xe410e41055407430 */ /* 0x000fc40000000000 */
[-C--:B0-----:R-:W-:Y:S01]  /*8090*/  HFMA2 R78, R63, R28.reuse, R77 ;  /* 0x0000001c3f4e7231 */ /* 0x081fe2000000004d */
[-C--:B------:R-:W-:Y:S02]  /*80a0*/  HFMA2.MMA R79, R65, R28.reuse, R25 ;  /* 0x0000001c414f7235 */ /* 0x080fe40000000019 */
[----:B------:R-:W-:Y:S01]  /*80b0*/  HFMA2.MMA R77, R61, R28, R24 ;  /* 0x0000001c3d4d7235 */ /* 0x000fe20000000018 */
[----:B------:R-:W-:Y:S02]  /*80c0*/  HFMA2 R28, R59, R28, R26 ;  /* 0x0000001c3b1c7231 */ /* 0x000fe4000000001a */
[----:B------:R-:W0:Y:S01]  /*80d0*/  LDS.128 R24, [UR4+0x30] ;  /* 0x00003004ff187984 */ /* 0x000e220008000c00 */
[-C--:B------:R-:W-:Y:S02]  /*80e0*/  HFMA2 R78, R68, R29.reuse, R78 ;  /* 0x0000001d444e7231 */ /* 0x080fe4000000004e */
[-C--:B------:R-:W-:Y:S01]  /*80f0*/  HFMA2.MMA R79, R70, R29.reuse, R79 ;  /* 0x0000001d464f7235 */ /* 0x080fe2000000004f */
[----:B------:R-:W-:Y:S01]  /*8100*/  HFMA2 R28, R64, R29, R28 ;  /* 0x0000001d401c7231 */ /* 0x000fe2000000001c */
[----:B------:R-:W-:Y:S01]  /*8110*/  HFMA2.MMA R77, R66, R29, R77 ;  /* 0x0000001d424d7235 */ /* 0x000fe2000000004d */
[----:B------:R-:W-:Y:S01]  /*8120*/  LOP3.LUT R29, R76, 0x64006400, RZ, 0xfc, !PT ;  /* 0x640064004c1d7812 */ /* 0x000fe200078efcff */
[----:B------:R-:W-:-:S02]  /*8130*/  HADD2 R76, R74, -1040, -1040 ;  /* 0xe410e4104a4c7430 */ /* 0x000fc40000000000 */
[-C--:B------:R-:W-:Y:S02]  /*8140*/  HFMA2 R81, R7, R30.reuse, R78 ;  /* 0x0000001e07517231 */ /* 0x080fe4000000004e */
[-C--:B------:R-:W-:Y:S01]  /*8150*/  HFMA2.MMA R79, R9, R30.reuse, R79 ;  /* 0x0000001e094f7235 */ /* 0x080fe2000000004f */
[----:B------:R-:W-:Y:S01]  /*8160*/  HADD2 R74, R75, -1040, -1040 ;  /* 0xe410e4104b4a7430 */ /* 0x000fe20000000000 */
[----:B------:R-:W-:Y:S01]  /*8170*/  HFMA2.MMA R77, R5, R30, R77 ;  /* 0x0000001e054d7235 */ /* 0x000fe2000000004d */
[----:B------:R-:W-:Y:S01]  /*8180*/  HADD2 R78, R72, -1040, -1040 ;  /* 0xe410e410484e7430 */ /* 0x000fe20000000000 */
[----:B------:R-:W-:Y:S01]  /*8190*/  LOP3.LUT R75, R20, 0x1f001f, RZ, 0xc0, !PT ;  /* 0x001f001f144b7812 */ /* 0x000fe200078ec0ff */
[----:B------:R-:W-:Y:S02]  /*81a0*/  HADD2 R72, R29, -1040, -1040 ;  /* 0xe410e4101d487430 */ /* 0x000fe40000000000 */
[----:B------:R-:W-:Y:S01]  /*81b0*/  HFMA2 R85, R3, R30, R28 ;  /* 0x0000001e03557231 */ /* 0x000fe2000000001c */
        /* <DEDUP_REMOVED lines=8> */
[----:B------:R-:W-:-:S02]  /*8240*/  LOP3.LUT R77, R77, 0x64006400, RZ, 0xfc, !PT ;  /* 0x640064004d4d7812 */ /* 0x000fc400078efcff */
[----:B------:R-:W-:Y:S02]  /*8250*/  LOP3.LUT R85, R79, 0x64006400, RZ, 0xfc, !PT ;  /* 0x640064004f557812 */ /* 0x000fe400078efcff */
[----:B------:R-:W-:Y:S01]  /*8260*/  LOP3.LUT R86, R81, 0x64006400, RZ, 0xfc, !PT ;  /* 0x6400640051567812 */ /* 0x000fe200078efcff */
[----:B------:R-:W-:Y:S01]  /*8270*/  HADD2 R79, R77, -1040, -1040 ;  /* 0xe410e4104d4f7430 */ /* 0x000fe20000000000 */
[----:B------:R-:W-:Y:S01]  /*8280*/  SHF.R.U32.HI R21, RZ, 0xa, R21 ;  /* 0x0000000aff157819 */ /* 0x000fe20000011615 */
[----:B------:R-:W-:Y:S01]  /*8290*/  HADD2 R77, R85, -1040, -1040 ;  /* 0xe410e410554d7430 */ /* 0x000fe20000000000 */
[--C-:B------:R-:W-:Y:S01]  /*82a0*/  SHF.R.U32.HI R85, RZ, 0xb, R20.reuse ;  /* 0x0000000bff557819 */ /* 0x100fe20000011614 */
[----:B------:R-:W-:Y:S01]  /*82b0*/  HADD2 R81, R75, -1040, -1040 ;  /* 0xe410e4104b517430 */ /* 0x000fe20000000000 */
[----:B------:R-:W-:Y:S01]  /*82c0*/  SHF.R.U32.HI R20, RZ, 0xa, R20 ;  /* 0x0000000aff147819 */ /* 0x000fe20000011614 */
[----:B------:R-:W-:Y:S01]  /*82d0*/  HADD2 R75, R86, -1040, -1040 ;  /* 0xe410e410564b7430 */ /* 0x000fe20000000000 */
[----:B------:R-:W-:Y:S01]  /*82e0*/  LOP3.LUT R84, R84, 0x100010, R85, 0xf8, !PT ;  /* 0x0010001054547812 */ /* 0x000fe200078ef855 */
[-C--:B0-----:R-:W-:Y:S01]  /*82f0*/  HFMA2.MMA R29, R77, R24.reuse, R29 ;  /* 0x000000184d1d7235 */ /* 0x081fe2000000001d */
[--C-:B------:R-:W-:Y:S01]  /*8300*/  SHF.R.U32.HI R85, RZ, 0xb, R22.reuse ;  /* 0x0000000bff557819 */ /* 0x100fe20000011616 */
[----:B------:R-:W-:Y:S01]  /*8310*/  HFMA2.MMA R30, R81, R24, R30 ;  /* 0x00000018511e7235 */ /* 0x000fe2000000001e */
[----:B------:R-:W-:Y:S01]  /*8320*/  SHF.R.U32.HI R22, RZ, 0xa, R22 ;  /* 0x0000000aff167819 */ /* 0x000fe20000011616 */
        /* <DEDUP_REMOVED lines=10> */
[----:B------:R-:W-:Y:S01]  /*83d0*/  HADD2 R89, R20, -1040, -1040 ;  /* 0xe410e41014597430 */ /* 0x000fe20000000000 */
[----:B------:R-:W-:Y:S01]  /*83e0*/  LOP3.LUT R21, R21, 0x64006400, RZ, 0xfc, !PT ;  /* 0x6400640015157812 */ /* 0x000fe200078efcff */
[----:B------:R-:W-:Y:S01]  /*83f0*/  HFMA2 R31, R0, R25, R31 ;  /* 0x00000019001f7231 */ /* 0x000fe2000000001f */
[----:B------:R-:W-:-:S02]  /*8400*/  SHF.R.U32.HI R24, RZ, 0xb, R23 ;  /* 0x0000000bff187819 */ /* 0x000fc40000011617 */
[----:B------:R-:W-:Y:S01]  /*8410*/  LOP3.LUT R82, R82, 0x100010, R85, 0xf8, !PT ;  /* 0x0010001052527812 */ /* 0x000fe200078ef855 */
[----:B------:R-:W-:Y:S01]  /*8420*/  HADD2 R85, R22, -1040, -1040 ;  /* 0xe410e41016557430 */ /* 0x000fe20000000000 */
[----:B------:R-:W-:Y:S01]  /*8430*/  SHF.R.U32.HI R23, RZ, 0xa, R23 ;  /* 0x0000000aff177819 */ /* 0x000fe20000011617 */
[----:B------:R-:W-:Y:S01]  /*8440*/  HADD2 R87, R21, -1040, -1040 ;  /* 0xe410e41015577430 */ /* 0x000fe20000000000 */
[----:B------:R-:W-:Y:S01]  /*8450*/  LOP3.LUT R84, R84, 0x64006400, RZ, 0xfc, !PT ;  /* 0x6400640054547812 */ /* 0x000fe200078efcff */
[-C--:B------:R-:W-:Y:S01]  /*8460*/  HFMA2.MMA R30, R89, R26.reuse, R30 ;  /* 0x0000001a591e7235 */ /* 0x080fe2000000001e */
[----:B------:R-:W-:Y:S01]  /*8470*/  LOP3.LUT R23, R23, 0x1f001f, RZ, 0xc0, !PT ;  /* 0x001f001f17177812 */ /* 0x000fe200078ec0ff */
[----:B------:R-:W-:Y:S01]  /*8480*/  HFMA2.MMA R29, R85, R26, R29 ;  /* 0x0000001a551d7235 */ /* 0x000fe2000000001d */
[----:B------:R-:W-:Y:S01]  /*8490*/  LOP3.LUT R21, R82, 0x64006400, RZ, 0xfc, !PT ;  /* 0x6400640052157812 */ /* 0x000fe200078efcff */
[----:B------:R-:W-:Y:S01]  /*84a0*/  HFMA2 R28, R87, R26, R28 ;  /* 0x0000001a571c7231 */ /* 0x000fe2000000001c */
[----:B------:R-:W-:Y:S01]  /*84b0*/  LOP3.LUT R20, R80, 0x64006400, RZ, 0xfc, !PT ;  /* 0x6400640050147812 */ /* 0x000fe200078efcff */
[----:B------:R-:W-:Y:S01]  /*84c0*/  HADD2 R80, R84, -1040, -1040 ;  /* 0xe410e41054507430 */ /* 0x000fe20000000000 */
[----:B------:R-:W-:Y:S01]  /*84d0*/  LOP3.LUT R24, R83, 0x100010, R24, 0xf8, !PT ;  /* 0x0010001053187812 */ /* 0x000fe200078ef818 */
[----:B------:R-:W-:Y:S01]  /*84e0*/  HADD2 R84, R21, -1040, -1040 ;  /* 0xe410e41015547430 */ /* 0x000fe20000000000 */
[----:B------:R-:W-:Y:S01]  /*84f0*/  LOP3.LUT R23, R23, 0x64006400, RZ, 0xfc, !PT ;  /* 0x6400640017177812 */ /* 0x000fe200078efcff */
[----:B------:R-:W-:Y:S01]  /*8500*/  HADD2 R82, R20, -1040, -1040 ;  /* 0xe410e41014527430 */ /* 0x000fe20000000000 */
[----:B------:R-:W-:Y:S01]  /*8510*/  LOP3.LUT R24, R24, 0x64006400, RZ, 0xfc, !PT ;  /* 0x6400640018187812 */ /* 0x000fe200078efcff */
[----:B------:R-:W-:-:S02]  /*8520*/  HFMA2.MMA R30, R80, R27, R30 ;  /* 0x0000001b501e7235 */ /* 0x000fc4000000001e */
[----:B------:R-:W-:Y:S01]  /*8530*/  HADD2 R83, R23, -1040, -1040 ;  /* 0xe410e41017537430 */ /* 0x000fe20000000000 */
        /* <DEDUP_REMOVED lines=24> */
[----:B------:R-:W-:Y:S01]  /*86c0*/  HFMA2.MMA R69, R34, R21, R69 ;  /* 0x0000001522457235 */ /* 0x000fe20000000045 */
[----:B------:R-:W0:Y:S02]  /*86d0*/  LDS.128 R28, [UR4+0x60] ;  /* 0x00006004ff1c7984 */ /* 0x000e240008000c00 */
[----:B------:R-:W-:-:S03]  /*86e0*/  HFMA2 R60, R48, R23, R60 ;  /* 0x00000017303c7231 */ /* 0x000fc6000000003c */
[-C--:B------:R-:W-:Y:S01]  /*86f0*/  HFMA2.MMA R62, R57, R22.reuse, R62 ;  /* 0x00000016393e7235 */ /* 0x080fe2000000003e */
[----:B-1----:R-:W-:Y:S01]  /*8700*/  HFMA2 R60, R15, R24, R60 ;  /* 0x000000180f3c7231 */ /* 0x002fe2000000003c */
[-C--:B------:R-:W-:Y:S02]  /*8710*/  HFMA2.MMA R69, R33, R22.reuse, R69 ;  /* 0x0000001621457235 */ /* 0x080fe40000000045 */
[----:B------:R-:W1:Y:S01]  /*8720*/  LDS.128 R32, [UR4+0x70] ;  /* 0x00007004ff207984 */ /* 0x000e620008000c00 */
[----:B------:R-:W-:Y:S01]  /*8730*/  HFMA2.MMA R22, R47, R22, R20 ;  /* 0x000000162f167235 */ /* 0x000fe20000000014 */
[----:B------:R-:W-:-:S04]  /*8740*/  HFMA2 R60, R54, R25, R60 ;  /* 0x00000019363c7231 */ /* 0x000fc8000000003c */
[----:B------:R-:W-:Y:S01]  /*8750*/  HFMA2 R62, R58, R23, R62 ;  /* 0x000000173a3e7231 */ /* 0x000fe2000000003e */
[----:B------:R-:W-:Y:S01]  /*8760*/  HFMA2.MMA R69, R46, R23, R69 ;  /* 0x000000172e457235 */ /* 0x000fe20000000045 */
[----:B------:R-:W-:-:S03]  /*8770*/  HFMA2 R60, R53, R26, R60 ;  /* 0x0000001a353c7231 */ /* 0x000fc6000000003c */
[----:B------:R-:W-:Y:S01]  /*8780*/  HFMA2 R22, R44, R23, R22 ;  /* 0x000000172c167231 */ /* 0x000fe20000000016 */
[-C--:B------:R-:W-:Y:S01]  /*8790*/  HFMA2.MMA R62, R17, R24.reuse, R62 ;  /* 0x00000018113e7235 */ /* 0x080fe2000000003e */
[----:B------:R-:W-:Y:S02]  /*87a0*/  HFMA2 R60, R12, R27, R60 ;  /* 0x0000001b0c3c7231 */ /* 0x000fe4000000003c */
[----:B------:R-:W-:Y:S01]  /*87b0*/  HFMA2.MMA R69, R13, R24, R69 ;  /* 0x000000180d457235 */ /* 0x000fe20000000045 */
[----:B------:R-:W-:-:S04]  /*87c0*/  HFMA2 R22, R11, R24, R22 ;  /* 0x000000180b167231 */ /* 0x000fc80000000016 */
[-C--:B------:R-:W-:Y:S01]  /*87d0*/  HFMA2.MMA R13, R56, R25.reuse, R62 ;  /* 0x00000019380d7235 */ /* 0x080fe2000000003e */
[----:B------:R-:W-:Y:S02]  /*87e0*/  HFMA2 R22, R50, R25, R22 ;  /* 0x0000001932167231 */ /* 0x000fe40000000016 */
[----:B------:R-:W-:Y:S02]  /*87f0*/  HFMA2.MMA R69, R52, R25, R69 ;  /* 0x0000001934457235 */ /* 0x000fe40000000045 */
[----:B------:R-:W-:-:S03]  /*8800*/  HFMA2 R22, R49, R26, R22 ;  /* 0x0000001a31167231 */ /* 0x000fc60000000016 */
        /* <DEDUP_REMOVED lines=16> */
[----:B-1----:R-:W-:-:S02]  /*8910*/  HFMA2 R60, R79, R32, R60 ;  /* 0x000000204f3c7231 */ /* 0x002fc4000000003c */
[----:B------:R-:W-:Y:S01]  /*8920*/  HFMA2.MMA R69, R66, R29, R69 ;  /* 0x0000001d42457235 */ /* 0x000fe20000000045 */
[----:B------:R-:W-:Y:S02]  /*8930*/  HFMA2 R22, R75, R32, R22 ;  /* 0x000000204b167231 */ /* 0x000fe40000000016 */
[-C--:B------:R-:W-:Y:S02]  /*8940*/  HFMA2 R60, R4, R33.reuse, R60 ;  /* 0x00000021043c7231 */ /* 0x080fe4000000003c */
[-C--:B------:R-:W-:Y:S01]  /*8950*/  HFMA2.MMA R15, R9, R30.reuse, R15 ;  /* 0x0000001e090f7235 */ /* 0x080fe2000000000f */
[----:B------:R-:W-:Y:S02]  /*8960*/  HFMA2 R22, R0, R33, R22 ;  /* 0x0000002100167231 */ /* 0x000fe40000000016 */
[----:B------:R-:W-:Y:S01]  /*8970*/  HFMA2.MMA R69, R5, R30, R69 ;  /* 0x0000001e05457235 */ /* 0x000fe20000000045 */
[-C--:B------:R-:W-:Y:S02]  /*8980*/  HFMA2 R60, R87, R34.reuse, R60 ;  /* 0x00000022573c7231 */ /* 0x080fe4000000003c */
[----:B------:R-:W-:-:S02]  /*8990*/  HFMA2 R22, R83, R34, R22 ;  /* 0x0000002253167231 */ /* 0x000fc40000000016 */
[-C--:B------:R-:W-:Y:S01]  /*89a0*/  HFMA2.MMA R15, R78, R31.reuse, R15 ;  /* 0x0000001f4e0f7235 */ /* 0x080fe2000000000f */
[-C--:B------:R-:W-:Y:S02]  /*89b0*/  HFMA2 R60, R82, R35.reuse, R60 ;  /* 0x00000023523c7231 */ /* 0x080fe4000000003c */
[----:B------:R-:W-:Y:S01]  /*89c0*/  HFMA2.MMA R69, R74, R31, R69 ;  /* 0x0000001f4a457235 */ /* 0x000fe20000000045 */
[----:B------:R-:W-:Y:S02]  /*89d0*/  HFMA2 R22, R86, R35, R22 ;  /* 0x0000002356167231 */ /* 0x000fe40000000016 */
[----:B------:R-:W-:Y:S02]  /*89e0*/  HADD2 R60, R60.H0_H0, R60.H1_H1 ;  /* 0x3000003c3c3c7230 */ /* 0x000fe40000000800 */
[-C--:B------:R-:W-:Y:S01]  /*89f0*/  HFMA2.MMA R3, R81, R32.reuse, R15 ;  /* 0x0000002051037235 */ /* 0x080fe2000000000f */
[----:B------:R-:W-:Y:S02]  /*8a00*/  HADD2 R22, R22.H0_H0, R22.H1_H1 ;  /* 0x3000001616167230 */ /* 0x000fe40000000800 */
[----:B------:R-:W-:-:S05]  /*8a10*/  HFMA2.MMA R69, R77, R32, R69 ;  /* 0x000000204d457235 */ /* 0x000fca0000000045 */
[----:B------:R-:W-:-:S03]  /*8a20*/  HFMA2.MMA R17, R6, R33, R3 ;  /* 0x0000002106117235 */ /* 0x000fc60000000003 */
        /* <DEDUP_REMOVED lines=11> */
.L_x_3334:
[----:B------:R-:W-:Y:S01]  /*8ae0*/  ISETP.LT.AND P2, PT, R16, R45, PT ;  /* 0x0000002d1000720c */ /* 0x000fe20003f41270 */
[----:B------:R-:W-:Y:S01]  /*8af0*/  UIADD3 UR4, UR4, 0x40, URZ ;  /* 0x0000004004047890 */ /* 0x000fe2000fffe03f */
[----:B0-----:R-:W-:Y:S02]  /*8b00*/  MOV R2, R90 ;  /* 0x0000005a00027202 */ /* 0x001fe40000000f00 */
[----:B-----5:R-:W-:-:S09]  /*8b10*/  MOV R25, R91 ;  /* 0x0000005b00197202 */ /* 0x020fd20000000f00 */
[----:B------:R-:W-:Y:S05]  /*8b20*/  @!P0 BRA P2, `(.L_x_3335) ;  /* 0xffffffe4005c8947 */ /* 0x000fea000103ffff */
.L_x_3333:
[----:B------:R-:W-:Y:S05]  /*8b30*/  @!P1 EXIT ;  /* 0x000000000000994d */ /* 0x000fea0003800000 */
[----:B------:R-:W0:Y:S01]  /*8b40*/  S2R R0, SR_CTAID.X ;  /* 0x0000000000007919 */ /* 0x000e220000002500 */
[----:B------:R-:W1:Y:S01]  /*8b50*/  S2UR UR4, SR_CTAID.Y ;  /* 0x00000000000479c3 */ /* 0x000e620000002600 */
[----:B------:R-:W0:Y:S07]  /*8b60*/  S2R R3, SR_TID.X ;  /* 0x0000000000037919 */ /* 0x000e2e0000002100 */
[----:B------:R-:W2:Y:S01]  /*8b70*/  LDC.64 R6, c[0x0][0x230] ;  /* 0x00008c00ff067b82 */ /* 0x000ea20000000a00 */
[----:B-1----:R-:W-:Y:S01]  /*8b80*/  USHF.L.U32 UR4, UR4, 0x1, URZ ;  /* 0x0000000104047899 */ /* 0x002fe2000800063f */
[----:B0-----:R-:W-:-:S04]  /*8b90*/  LEA R0, R0, R3, 0x5 ;  /* 0x0000000300007211 */ /* 0x001fc800078e28ff */
[----:B-----5:R-:W-:-:S05]  /*8ba0*/  SHF.L.U32 R9, R0, 0x2, RZ ;  /* 0x0000000200097819 */ /* 0x020fca00000006ff */
        /* <DEDUP_REMOVED lines=9> */
.L_x_3339:
[----:B------:R-:W0:Y:S02]  /*8c40*/  LDS R2, [R0] ;  /* 0x0000000000027984 */ /* 0x000e240000000800 */
[----:B0-----:R-:W-:-:S06]  /*8c50*/  HADD2 R3, R2, R37 ;  /* 0x0000002502037230 */ /* 0x001fcc0000000000 */
[----:B------:R-:W0:Y:S02]  /*8c60*/  ATOMS.CAST.SPIN R3, [R0], R2, R3 ;  /* 0x000000020003738d */ /* 0x000e240001800003 */
[----:B0-----:R-:W-:-:S13]  /*8c70*/  ISETP.EQ.U32.AND P0, PT, R3, 0x1, PT ;  /* 0x000000010300780c */ /* 0x001fda0003f02070 */
[----:B------:R-:W-:Y:S05]  /*8c80*/  @!P0 BRA `(.L_x_3339) ;  /* 0xfffffffc00ec8947 */ /* 0x000fea000383ffff */
[----:B------:R-:W-:Y:S05]  /*8c90*/  BRA `(.L_x_3337) ;  /* 0x00000000000c7947 */ /* 0x000fea0003800000 */
.L_x_3338:
[----:B------:R-:W2:Y:S02]  /*8ca0*/  LD.E R0, desc[UR6][R4.64] ;  /* 0x0000000604007980 */ /* 0x000ea4000c101900 */
[----:B--2---:R-:W-:-:S05]  /*8cb0*/  IADD3 R3, R37, R0, RZ ;  /* 0x0000000025037210 */ /* 0x004fca0007ffe0ff */
[----:B------:R0:W-:Y:S02]  /*8cc0*/  ST.E desc[UR6][R4.64], R3 ;  /* 0x0000000304007985 */ /* 0x0001e4000c101906 */
.L_x_3337:
[----:B------:R-:W-:Y:S05]  /*8cd0*/  BSYNC B0 ;  /* 0x0000000000007941 */ /* 0x000fea0003800000 */
.L_x_3336:
[----:B------:R1:W-:Y:S01]  /*8ce0*/  ATOM.E.ADD.F16x2.RN.STRONG.GPU P0, RZ, desc[UR6][R4.64+0x4], R36 ;  /* 0x0000042404ff79a2 */ /* 0x0003e2000810e1c6 */
[----:B------:R-:W-:Y:S04]  /*8cf0*/  BSSY B0, `(.L_x_3340) ;  /* 0x000000f000007945 */ /* 0x000fe80003800000 */
[----:B-1----:R-:W-:Y:S05]  /*8d00*/  @P0 BRA `(.L_x_3341) ;  /* 0x0000000000340947 */ /* 0x002fea0003800000 */
[----:B------:R-:W1:Y:S02]  /*8d10*/  QSPC.E.S P0, RZ, [R4+0x4] ;  /* 0x0000040004ff73aa */ /* 0x000e640000000500 */
[----:B-1----:R-:W-:Y:S05]  /*8d20*/  @!P0 BRA `(.L_x_3342) ;  /* 0x0000000000208947 */ /* 0x002fea0003800000 */
[----:B------:R-:W-:-:S04]  /*8d30*/  MOV R2, R4 ;  /* 0x0000000400027202 */ /* 0x000fc80000000f00 */
[----:B------:R-:W-:-:S07]  /*8d40*/  MOV R0, R2 ;  /* 0x0000000200007202 */ /* 0x000fce0000000f00 */
.L_x_3343:
[----:B------:R-:W0:Y:S02]  /*8d50*/  LDS R2, [R0+0x4] ;  /* 0x0000040000027984 */ /* 0x000e240000000800 */
[----:B0-----:R-:W-:-:S10]  /*8d60*/  HFMA2.MMA R3, R2, 1, 1, R36 ;  /* 0x3c003c0002037835 */ /* 0x001fd40000000024 */
[----:B------:R-:W0:Y:S02]  /*8d70*/  ATOMS.CAST.SPIN R3, [R0+0x4], R2, R3 ;  /* 0x000004020003738d */ /* 0x000e240001800003 */
[----:B0-----:R-:W-:-:S13]  /*8d80*/  ISETP.EQ.U32.AND P0, PT, R3, 0x1, PT ;  /* 0x000000010300780c */ /* 0x001fda0003f02070 */
[----:B------:R-:W-:Y:S05]  /*8d90*/  @!P0 BRA `(.L_x_3343) ;  /* 0xfffffffc00ec8947 */ /* 0x000fea000383ffff */
[----:B------:R-:W-:Y:S05]  /*8da0*/  BRA `(.L_x_3341) ;  /* 0x00000000000c7947 */ /* 0x000fea0003800000 */
.L_x_3342:
[----:B------:R-:W0:Y:S02]  /*8db0*/  LD.E R0, desc[UR6][R4.64+0x4] ;  /* 0x0000040604007980 */ /* 0x000e24000c101900 */
[----:B0-----:R-:W-:-:S05]  /*8dc0*/  IADD3 R3, R36, R0, RZ ;  /* 0x0000000024037210 */ /* 0x001fca0007ffe0ff */
[----:B------:R1:W-:Y:S02]  /*8dd0*/  ST.E desc[UR6][R4.64+0x4], R3 ;  /* 0x0000040304007985 */ /* 0x0003e4000c101906 */
.L_x_3341:
[----:B------:R-:W-:Y:S05]  /*8de0*/  BSYNC B0 ;  /* 0x0000000000007941 */ /* 0x000fea0003800000 */
.L_x_3340:
        /* <DEDUP_REMOVED lines=11> */
.L_x_3347:
[----:B------:R-:W0:Y:S02]  /*8ea0*/  LDS R2, [R0] ;  /* 0x0000000000027984 */ /* 0x000e240000000800 */
[----:B0-----:R-:W-:-:S06]  /*8eb0*/  HADD2 R3, R2, R19 ;  /* 0x0000001302037230 */ /* 0x001fcc0000000000 */
[----:B------:R-:W0:Y:S02]  /*8ec0*/  ATOMS.CAST.SPIN R3, [R0], R2, R3 ;  /* 0x000000020003738d */ /* 0x000e240001800003 */
[----:B0-----:R-:W-:-:S13]  /*8ed0*/  ISETP.EQ.U32.AND P0, PT, R3, 0x1, PT ;  /* 0x000000010300780c */ /* 0x001fda0003f02070 */
[----:B------:R-:W-:Y:S05]  /*8ee0*/  @!P0 BRA `(.L_x_3347) ;  /* 0xfffffffc00ec8947 */ /* 0x000fea000383ffff */
[----:B------:R-:W-:Y:S05]  /*8ef0*/  BRA `(.L_x_3345) ;  /* 0x00000000000c7947 */ /* 0x000fea0003800000 */
.L_x_3346:
[----:B------:R-:W2:Y:S02]  /*8f00*/  LD.E R0, desc[UR6][R4.64] ;  /* 0x0000000604007980 */ /* 0x000ea4000c101900 */
[----:B--2---:R-:W-:-:S05]  /*8f10*/  IADD3 R3, R19, R0, RZ ;  /* 0x0000000013037210 */ /* 0x004fca0007ffe0ff */
[----:B------:R0:W-:Y:S02]  /*8f20*/  ST.E desc[UR6][R4.64], R3 ;  /* 0x0000000304007985 */ /* 0x0001e4000c101906 */
.L_x_3345:
[----:B------:R-:W-:Y:S05]  /*8f30*/  BSYNC B0 ;  /* 0x0000000000007941 */ /* 0x000fea0003800000 */
.L_x_3344:
[----:B------:R1:W-:Y:S02]  /*8f40*/  ATOM.E.ADD.F16x2.RN.STRONG.GPU P0, RZ, desc[UR6][R4.64+0x4], R18 ;  /* 0x0000041204ff79a2 */ /* 0x0003e4000810e1c6 */
[----:B-1----:R-:W-:Y:S05]  /*8f50*/  @P0 EXIT ;  /* 0x000000000000094d */ /* 0x002fea0003800000 */
[----:B------:R-:W1:Y:S02]  /*8f60*/  QSPC.E.S P0, RZ, [R4+0x4] ;  /* 0x0000040004ff73aa */ /* 0x000e640000000500 */
[----:B-1----:R-:W-:Y:S05]  /*8f70*/  @!P0 BRA `(.L_x_3348) ;  /* 0x0000000000208947 */ /* 0x002fea0003800000 */
[----:B------:R-:W-:-:S04]  /*8f80*/  MOV R2, R4 ;  /* 0x0000000400027202 */ /* 0x000fc80000000f00 */
[----:B------:R-:W-:-:S07]  /*8f90*/  MOV R0, R2 ;  /* 0x0000000200007202 */ /* 0x000fce0000000f00 */
.L_x_3349:
[----:B------:R-:W0:Y:S02]  /*8fa0*/  LDS R2, [R0+0x4] ;  /* 0x0000040000027984 */ /* 0x000e240000000800 */
[----:B0-----:R-:W-:-:S10]  /*8fb0*/  HFMA2.MMA R3, R2, 1, 1, R18 ;  /* 0x3c003c0002037835 */ /* 0x001fd40000000012 */
[----:B------:R-:W0:Y:S02]  /*8fc0*/  ATOMS.CAST.SPIN R3, [R0+0x4], R2, R3 ;  /* 0x000004020003738d */ /* 0x000e240001800003 */
[----:B0-----:R-:W-:-:S13]  /*8fd0*/  ISETP.EQ.U32.AND P0, PT, R3, 0x1, PT ;  /* 0x000000010300780c */ /* 0x001fda0003f02070 */
[----:B------:R-:W-:Y:S05]  /*8fe0*/  @!P0 BRA `(.L_x_3349) ;  /* 0xfffffffc00ec8947 */ /* 0x000fea000383ffff */
[----:B------:R-:W-:Y:S05]  /*8ff0*/  EXIT ;  /* 0x000000000000794d */ /* 0x000fea0003800000 */
.L_x_3348:
[----:B------:R-:W0:Y:S02]  /*9000*/  LD.E R0, desc[UR6][R4.64+0x4] ;  /* 0x0000040604007980 */ /* 0x000e24000c101900 */
[----:B0-----:R-:W-:-:S05]  /*9010*/  IADD3 R3, R18, R0, RZ ;  /* 0x0000000012037210 */ /* 0x001fca0007ffe0ff */
[----:B------:R-:W-:Y:S01]  /*9020*/  ST.E desc[UR6][R4.64+0x4], R3 ;  /* 0x0000040304007985 */ /* 0x000fe2000c101906 */
[----:B------:R-:W-:Y:S05]  /*9030*/  EXIT ;  /* 0x000000000000794d */ /* 0x000fea0003800000 */
.L_x_3350:
        /* <DEDUP_REMOVED lines=12> */
.L_x_4215:


//--------------------- .text._Z23gemm_half_q_half_kernelILi2ELi152ELb0ELb0ELi32EEvPK6__halfPKjS4_S2_PS0_iiiiPKtS7_iiiiiibS2_i --------------------------
	.section	.text._Z23gemm_half_q_half_kernelILi2ELi152ELb0ELb0ELi32EEvPK6__halfPKjS4_S2_PS0_iiiiPKtS7_iiiiiibS2_i,"ax",@progbits
	.align	128
        .global         _Z23gemm_half_q_half_kernelILi2ELi152ELb0ELb0ELi32EEvPK6__halfPKjS4_S2_PS0_iiiiPKtS7_iiiiiibS2_i
        .type           _Z23gemm_half_q_half_kernelILi2ELi152ELb0ELb0ELi32EEvPK6__halfPKjS4_S2_PS0_iiiiPKtS7_iiiiiibS2_i,@function
        .size           _Z23gemm_half_q_half_kernelILi2ELi152ELb0ELb0ELi32EEvPK6__halfPKjS4_S2_PS0_iiiiPKtS7_iiiiiibS2_i,(.L_x_4216 - _Z23gemm_half_q_half_kernelILi2ELi152ELb0ELb0ELi32EEvPK6__halfPKjS4_S2_PS0_iiiiPKtS7_iiiiiibS2_i)
        .other          _Z23gemm_half_q_half_kernelILi2ELi152ELb0ELb0ELi32EEvPK6__halfPKjS4_S2_PS0_iiiiPKtS7_iiiiiibS2_i,@"STO_CUDA_ENTRY STV_DEFAULT"
_Z23gemm_half_q_half_kernelILi2ELi152ELb0ELb0ELi32EEvPK6__halfPKjS4_S2_PS0_iiiiPKtS7_iiiiiibS2_i:
.text._Z23gemm_half_q_half_kernelILi2ELi152ELb0ELb0ELi32EEvPK6__halfPKjS4_S2_PS0_iiiiPKtS7_iiiiiibS2_i:
        /* <DEDUP_REMOVED lines=44> */
.L_x_3355:
        /* <DEDUP_REMOVED lines=16> */
.L_x_3354:
        /* <DEDUP_REMOVED lines=16> */
.L_x_3353:
        /* <DEDUP_REMOVED lines=17> */
.L_x_3357:
        /* <DEDUP_REMOVED lines=16> */
.L_x_3356:
        /* <DEDUP_REMOVED lines=14> */
.L_x_3352:
[----:B------:R-:W-:Y:S05]  /*07b0*/  BSYNC B0 ;  /* 0x0000000000007941 */ /* 0x000fea0003800000 */
.L_x_3351:
        /* <DEDUP_REMOVED lines=21> */
.L_x_3360:
        /* <DEDUP_REMOVED lines=11> */
.L_x_3359:
        /* <DEDUP_REMOVED lines=10> */
.L_x_3358:
        /* <DEDUP_REMOVED lines=18> */
.L_x_3362:
        /* <DEDUP_REMOVED lines=8> */
[----:B------:R-:W-:-:S06]  /*0c00*/  IMAD.WIDE R14, R15, 0x2, R4 ;  /* 0x000000020f0e7825 */ /* 0x000fcc00078e0204 */
[----:B------:R-:W4:Y:S01]  /*0c10*/  LDG.E.U16.CONSTANT R15, desc[UR8][R14.64] ;  /* 0x000000080e0f7981 */ /* 0x000f22000c1e9500 */
[----:B------:R-:W-:-:S06]  /*0c20*/  IMAD.WIDE R12, R13, 0x2, R8 ;  /* 0x000000020d0c7825 */ /* 0x000fcc00078e0208 */
[----:B------:R-:W2:Y:S01]  /*0c30*/  LDG.E.U16.CONSTANT R12, desc[UR8][R12.64] ;  /* 0x000000080c0c7981 */ /* 0x000ea2000c1e9500 */
[----:B------:R-:W-:Y:S01]  /*0c40*/  UIADD3 UR4, UR4, 0x1, URZ ;  /* 0x0000000104047890 */ /* 0x000fe2000fffe03f */
        /* <DEDUP_REMOVED lines=27> */
.L_x_3361:
        /* <DEDUP_REMOVED lines=10> */
[C---:B0-----:R-:W-:Y:S02]  /*0ea0*/  ISETP.GT.AND P3, PT, R16.reuse, R23, PT ;  /* 0x000000171000720c */ /* 0x041fe40003f64270 */
        /* <DEDUP_REMOVED lines=10> */
.L_x_3363:
        /* <DEDUP_REMOVED lines=8> */
.L_x_3364:
        /* <DEDUP_REMOVED lines=10> */
.L_x_3365:
        /* <DEDUP_REMOVED lines=8> */
.L_x_3366:
        /* <DEDUP_REMOVED lines=9> */
.L_x_3367:
        /* <DEDUP_REMOVED lines=31> */
.L_x_3373:
        /* <DEDUP_REMOVED lines=256> */
.L_x_3369:
        /* <DEDUP_REMOVED lines=249> */
.L_x_3370:
        /* <DEDUP_REMOVED lines=249> */
.L_x_3371:
        /* <DEDUP_REMOVED lines=249> */
.L_x_3372:
[----:B------:R-:W-:Y:S01]  /*5220*/  IADD3 R16, R16, 0x20, RZ ;  /* 0x0000002010107810 */ /* 0x000fe20007ffe0ff */
[----:B------:R-:W-:Y:S01]  /*5230*/  UIADD3 UR4, UR4, 0x40, URZ ;  /* 0x0000004004047890 */ /* 0x000fe2000fffe03f */
[----:B------:R-:W-:Y:S02]  /*5240*/  IMAD.WIDE R32, R42, 0x8, R32 ;  /* 0x000000082a207825 */ /* 0x000fe400078e0220 */
[C---:B------:R-:W-:Y:S02]  /*5250*/  ISETP.GE.AND P0, PT, R16.reuse, UR5, PT ;  /* 0x0000000510007c0c */ /* 0x040fe4000bf06270 */
[----:B------:R-:W-:Y:S01]  /*5260*/  ISETP.LT.AND P2, PT, R16, R45, PT ;  /* 0x0000002d1000720c */ /* 0x000fe20003f41270 */
[----:B------:R-:W-:-:S12]  /*5270*/  IMAD.WIDE R28, R42, 0x8, R6 ;  /* 0x000000082a1c7825 */ /* 0x000fd800078e0206 */
[----:B------:R-:W-:Y:S05]  /*5280*/  @!P0 BRA P2, `(.L_x_3373) ;  /* 0xffffffc000388947 */ /* 0x000fea000103ffff */
.L_x_3368:
[----:B------:R-:W-:Y:S01]  /*5290*/  ISETP.GE.AND P0, PT, R16, R45, PT ;  /* 0x0000002d1000720c */ /* 0x000fe20003f06270 */
[----:B------:R-:W-:-:S03]  /*52a0*/  ULDC UR5, c[0x0][0x260] ;  /* 0x0000980000057ab9 */ /* 0x000fc60000000800 */
[----:B------:R-:W-:Y:S01]  /*52b0*/  ISETP.GE.OR P0, PT, R16, UR5, P0 ;  /* 0x0000000510007c0c */ /* 0x000fe20008706670 */
[----:B------:R-:W-:-:S12]  /*52c0*/  ULDC UR5, c[0x0][0x260] ;  /* 0x0000980000057ab9 */ /* 0x000fd80000000800 */
[----:B------:R-:W-:Y:S05]  /*52d0*/  @P0 BRA `(.L_x_3374) ;  /* 0x0000001800980947 */ /* 0x000fea0003800000 */
.L_x_3376:
[----:B------:R-:W1:Y:S01]  /*52e0*/  LDC R42, c[0x0][0x23c] ;  /* 0x00008f00ff2a7b82 */ /* 0x000e620000000800 */
[----:B-----5:R2:W5:Y:S01]  /*52f0*/  LDG.E.128.CONSTANT R24, desc[UR8][R28.64] ;  /* 0x000000081c187981 */ /* 0x020562000c1e9d00 */
[----:B-1----:R-:W-:-:S04]  /*5300*/  IMAD.WIDE R12, R42, 0x4, R28 ;  /* 0x000000042a0c7825 */ /* 0x002fc800078e021c */
[C---:B------:R-:W-:Y:S02]  /*5310*/  IMAD.WIDE R8, R42.reuse, 0x4, R12 ;  /* 0x000000042a087825 */ /* 0x040fe400078e020c */
[----:B------:R-:W5:Y:S02]  /*5320*/  LDG.E.128.CONSTANT R12, desc[UR8][R12.64] ;  /* 0x000000080c0c7981 */ /* 0x000f64000c1e9d00 */
[----:B------:R-:W-:Y:S02]  /*5330*/  IMAD.WIDE R2, R42, 0x4, R8 ;  /* 0x000000042a027825 */ /* 0x000fe400078e0208 */
[----:B------:R-:W5:Y:S04]  /*5340*/  LDG.E.128.CONSTANT R8, desc[UR8][R8.64] ;  /* 0x0000000808087981 */ /* 0x000f68000c1e9d00 */
[----:B0-----:R2:W5:Y:S01]  /*5350*/  LDG.E.128.CONSTANT R4, desc[UR8][R2.64] ;  /* 0x0000000802047981 */ /* 0x001562000c1e9d00 */
[----:B------:R-:W-:Y:S01]  /*5360*/  IADD3 R16, R16, 0x20, RZ ;  /* 0x0000002010107810 */ /* 0x000fe20007ffe0ff */
[----:B------:R-:W-:-:S03]  /*5370*/  IMAD.WIDE R90, R42, 0x4, R2 ;  /* 0x000000042a5a7825 */ /* 0x000fc600078e0202 */
[C---:B------:R-:W-:Y:S02]  /*5380*/  ISETP.GE.AND P0, PT, R16.reuse, UR5, PT ;  /* 0x0000000510007c0c */ /* 0x040fe4000bf06270 */
[----:B------:R-:W-:Y:S01]  /*5390*/  ISETP.LT.AND P3, PT, R16, R45, PT ;  /* 0x0000002d1000720c */ /* 0x000fe20003f61270 */
[----:B------:R-:W-:-:S12]  /*53a0*/  @!P1 BRA `(.L_x_3375) ;  /* 0x0000001800589947 */ /* 0x000fd80003800000 */
[----:B------:R-:W3:Y:S01]  /*53b0*/  LDG.E.128.CONSTANT R20, desc[UR8][R90.64] ;  /* 0x000000085a147981 */ /* 0x000ee2000c1e9d00 */
[--C-:B--2--5:R-:W-:Y:S02]  /*53c0*/  SHF.R.U32.HI R28, RZ, 0xf, R24.reuse ;  /* 0x0000000fff1c7819 */ /* 0x124fe40000011618 */
        /* <DEDUP_REMOVED lines=69> */
[----:B------:R-:W-:Y:S02]  /*5820*/  MOV R0, 0x2800 ;  /* 0x0000280000007802 */ /* 0x000fe40000000f00 */
[----:B------:R-:W-:Y:S02]  /*5830*/  LOP3.LUT R34, R5, 0x20002, R34, 0xf8, !PT ;  /* 0x0002000205227812 */ /* 0x000fe400078ef822 */
[----:B------:R-:W-:-:S02]  /*5840*/  LOP3.LUT R11, R32, 0x64006400, RZ, 0xfc, !PT ;  /* 0x64006400200b7812 */ /* 0x000fc400078efcff */
[----:B------:R-:W-:Y:S02]  /*5850*/  LOP3.LUT R69, R69, 0x64006400, RZ, 0xfc, !PT ;  /* 0x6400640045457812 */ /* 0x000fe400078efcff */
[----:B------:R-:W-:Y:S01]  /*5860*/  LOP3.LUT R62, R7, 0x20002, R62, 0xf8, !PT ;  /* 0x00020002073e7812 */ /* 0x000fe200078ef83e */
[-C--:B------:R-:W-:Y:S01]  /*5870*/  HFMA2 R32, R11, R0.reuse.H0_H0, -48, -48 ;  /* 0xd200d2000b207431 */ /* 0x080fe20000040000 */
[----:B------:R-:W-:Y:S01]  /*5880*/  LOP3.LUT R5, R2, 0x64006400, RZ, 0xfc, !PT ;  /* 0x6400640002057812 */ /* 0x000fe200078efcff */
[----:B------:R-:W-:Y:S01]  /*5890*/  HFMA2 R11, R69, R0.H0_H0, -48, -48 ;  /* 0xd200d200450b7431 */ /* 0x000fe20000040000 */
[----:B------:R-:W-:Y:S02]  /*58a0*/  LOP3.LUT R15, R34, 0x40004, R15, 0xf8, !PT ;  /* 0x00040004220f7812 */ /* 0x000fe400078ef80f */
[----:B------:R-:W-:Y:S02]  /*58b0*/  LOP3.LUT R73, R73, 0x64006400, RZ, 0xfc, !PT ;  /* 0x6400640049497812 */ /* 0x000fe400078efcff */
[----:B------:R-:W-:-:S02]  /*58c0*/  SHF.R.U32.HI R82, RZ, 0xc, R6 ;  /* 0x0000000cff527819 */ /* 0x000fc40000011606 */
[C---:B------:R-:W-:Y:S02]  /*58d0*/  LOP3.LUT R87, R6.reuse, 0x3e003e0, RZ, 0xc0, !PT ;  /* 0x03e003e006577812 */ /* 0x040fe400078ec0ff */
[----:B------:R-:W-:Y:S02]  /*58e0*/  LOP3.LUT R68, R6, 0x1f001f, RZ, 0xc0, !PT ;  /* 0x001f001f06447812 */ /* 0x000fe400078ec0ff */
[----:B------:R-:W-:Y:S02]  /*58f0*/  SHF.R.U32.HI R75, RZ, 0xa, R6 ;  /* 0x0000000aff4b7819 */ /* 0x000fe40000011606 */
[----:B------:R-:W-:Y:S01]  /*5900*/  LOP3.LUT R9, R62, 0x40004, R9, 0xf8, !PT ;  /* 0x000400043e097812 */ /* 0x000fe200078ef809 */
[----:B------:R-:W-:Y:S01]  /*5910*/  HFMA2 R62, R5, R0.H0_H0, -48, -48 ;  /* 0xd200d200053e7431 */ /* 0x000fe20000040000 */
[----:B------:R-:W-:Y:S02]  /*5920*/  LOP3.LUT R7, R3, 0x64006400, RZ, 0xfc, !PT ;  /* 0x6400640003077812 */ /* 0x000fe400078efcff */
[----:B------:R-:W-:-:S02]  /*5930*/  LOP3.LUT R71, R71, 0x64006400, RZ, 0xfc, !PT ;  /* 0x6400640047477812 */ /* 0x000fc400078efcff */
        /* <DEDUP_REMOVED lines=61> */
[----:B---3--:R-:W-:Y:S02]  /*5d10*/  LOP3.LUT R2, R20, 0x3e003e0, RZ, 0xc0, !PT ;  /* 0x03e003e014027812 */ /* 0x008fe400078ec0ff */
        /* <DEDUP_REMOVED lines=255> */
.L_x_3375:
[----:B------:R-:W-:Y:S01]  /*6d10*/  UIADD3 UR4, UR4, 0x40, URZ ;  /* 0x0000004004047890 */ /* 0x000fe2000fffe03f */
[----:B--2---:R-:W-:Y:S01]  /*6d20*/  IMAD.WIDE R28, R42, 0x4, R90 ;  /* 0x000000042a1c7825 */ /* 0x004fe200078e025a */
[----:B------:R-:W-:Y:S10]  /*6d30*/  @!P0 BRA P3, `(.L_x_3376) ;  /* 0xffffffe400688947 */ /* 0x000ff4000183ffff */
.L_x_3374:
        /* <DEDUP_REMOVED lines=9> */
.L_x_3382:
[----:B------:R-:W-:Y:S05]  /*6dd0*/  @!P1 BRA `(.L_x_3378) ;  /* 0x0000003000409947 */ /* 0x000fea0003800000 */
[----:B-----5:R-:W2:Y:S01]  /*6de0*/  LDG.E.128.CONSTANT R8, desc[UR8][R28.64] ;  /* 0x000000081c087981 */ /* 0x020ea2000c1e9d00 */
[----:B0-----:R-:W-:Y:S02]  /*6df0*/  MOV R6, 0x2c00 ;  /* 0x00002c0000067802 */ /* 0x001fe40000000f00 */
[----:B------:R-:W-:Y:S02]  /*6e00*/  ISETP.GE.AND P0, PT, R43, 0x2, PT ;  /* 0x000000022b00780c */ /* 0x000fe40003f06270 */
[----:B--2---:R-:W-:Y:S02]  /*6e10*/  LOP3.LUT R3, R9, 0xf000f, RZ, 0xc0, !PT ;  /* 0x000f000f09037812 */ /* 0x004fe400078ec0ff */
[C---:B------:R-:W-:Y:S02]  /*6e20*/  LOP3.LUT R5, R10.reuse, 0xf000f, RZ, 0xc0, !PT ;  /* 0x000f000f0a057812 */ /* 0x040fe400078ec0ff */
[----:B------:R-:W-:Y:S02]  /*6e30*/  LOP3.LUT R3, R3, 0x64006400, RZ, 0xfc, !PT ;  /* 0x6400640003037812 */ /* 0x000fe400078efcff */
[----:B------:R-:W-:-:S02]  /*6e40*/  LOP3.LUT R12, R10, 0xf000f0, RZ, 0xc0, !PT ;  /* 0x00f000f00a0c7812 */ /* 0x000fc400078ec0ff */
[----:B------:R-:W-:Y:S02]  /*6e50*/  SHF.R.U32.HI R15, RZ, 0x8, R10 ;  /* 0x00000008ff0f7819 */ /* 0x000fe4000001160a */
[C---:B------:R-:W-:Y:S02]  /*6e60*/  LOP3.LUT R10, R11.reuse, 0xf000f, RZ, 0xc0, !PT ;  /* 0x000f000f0b0a7812 */ /* 0x040fe400078ec0ff */
[----:B------:R-:W-:Y:S02]  /*6e70*/  LOP3.LUT R13, R11, 0xf000f0, RZ, 0xc0, !PT ;  /* 0x00f000f00b0d7812 */ /* 0x000fe400078ec0ff */
[----:B------:R-:W-:Y:S01]  /*6e80*/  SHF.R.U32.HI R33, RZ, 0x8, R11 ;  /* 0x00000008ff217819 */ /* 0x000fe2000001160b */
[----:B------:R-:W-:Y:S01]  /*6e90*/  HADD2 R11, R3, -1032, -1032 ;  /* 0xe408e408030b7430 */ /* 0x000fe20000000000 */
[----:B------:R-:W-:Y:S02]  /*6ea0*/  LOP3.LUT R2, R8, 0xf000f0, RZ, 0xc0, !PT ;  /* 0x00f000f008027812 */ /* 0x000fe400078ec0ff */
[----:B------:R-:W-:-:S02]  /*6eb0*/  LOP3.LUT R10, R10, 0x64006400, RZ, 0xfc, !PT ;  /* 0x640064000a0a7812 */ /* 0x000fc400078efcff */
[----:B------:R-:W-:Y:S01]  /*6ec0*/  LOP3.LUT R5, R5, 0x64006400, RZ, 0xfc, !PT ;  /* 0x6400640005057812 */ /* 0x000fe200078efcff */
[--C-:B------:R-:W-:Y:S01]  /*6ed0*/  HADD2.F32 R14, -RZ, R11.reuse.H1_H1 ;  /* 0x3000000bff0e7230 */ /* 0x100fe20000004100 */
[----:B------:R-:W-:Y:S01]  /*6ee0*/  LOP3.LUT R3, R2, 0x64006400, RZ, 0xfc, !PT ;  /* 0x6400640002037812 */ /* 0x000fe200078efcff */
[----:B------:R-:W-:Y:S01]  /*6ef0*/  HADD2.F32 R2, -RZ, R11.H0_H0 ;  /* 0x2000000bff027230 */ /* 0x000fe20000004100 */
[----:B------:R-:W-:Y:S01]  /*6f00*/  LOP3.LUT R4, R9, 0xf000f0, RZ, 0xc0, !PT ;  /* 0x00f000f009047812 */ /* 0x000fe200078ec0ff */
[----:B------:R-:W-:Y:S01]  /*6f10*/  HADD2 R11, R10, -1032, -1032 ;  /* 0xe408e4080a0b7430 */ /* 0x000fe20000000000 */
[----:B------:R-:W-:Y:S01]  /*6f20*/  LOP3.LUT R23, R13, 0x64006400, RZ, 0xfc, !PT ;  /* 0x640064000d177812 */ /* 0x000fe200078efcff */
[----:B------:R-:W-:Y:S01]  /*6f30*/  HADD2 R17, R5, -1032, -1032 ;  /* 0xe408e40805117430 */ /* 0x000fe20000000000 */
[----:B------:R-:W-:Y:S01]  /*6f40*/  LOP3.LUT R5, R4, 0x64006400, RZ, 0xfc, !PT ;  /* 0x6400640004057812 */ /* 0x000fe200078efcff */
[-C--:B------:R-:W-:Y:S02]  /*6f50*/  HFMA2 R10, R3, R6.reuse.H0_H0, -72, -72 ;  /* 0xd480d480030a7431 */ /* 0x080fe40000040006 */
[--C-:B------:R-:W-:Y:S01]  /*6f60*/  HADD2.F32 R4, -RZ, R11.reuse.H0_H0 ;  /* 0x2000000bff047230 */ /* 0x100fe20000004100 */
[----:B------:R-:W-:Y:S01]  /*6f70*/  LOP3.LUT R0, R8, 0xf000f, RZ, 0xc0, !PT ;  /* 0x000f000f08007812 */ /* 0x000fe200078ec0ff */
[----:B------:R-:W-:Y:S01]  /*6f80*/  HADD2.F32 R53, -RZ, R11.H1_H1 ;  /* 0x3000000bff357230 */ /* 0x000fe20000004100 */
[----:B------:R-:W-:Y:S01]  /*6f90*/  LOP3.LUT R11, R12, 0x64006400, RZ, 0xfc, !PT ;  /* 0x640064000c0b7812 */ /* 0x000fe200078efcff */
[----:B------:R-:W-:Y:S01]  /*6fa0*/  HFMA2 R5, R5, R6.H0_H0, -72, -72 ;  /* 0xd480d48005057431 */ /* 0x000fe20000040006 */
[----:B------:R-:W0:Y:S01]  /*6fb0*/  LDS.64 R12, [UR4] ;  /* 0x00000004ff0c7984 */ /* 0x000e220008000a00 */
[----:B------:R-:W-:Y:S01]  /*6fc0*/  SHF.R.U32.HI R8, RZ, 0x8, R8 ;  /* 0x00000008ff087819 */ /* 0x000fe20000011608 */
[----:B------:R-:W-:Y:S01]  /*6fd0*/  HADD2.F32 R3, -RZ, R17.H0_H0 ;  /* 0x20000011ff037230 */ /* 0x000fe20000004100 */
[----:B------:R-:W-:Y:S01]  /*6fe0*/  SHF.R.U32.HI R9, RZ, 0x8, R9 ;  /* 0x00000008ff097819 */ /* 0x000fe20000011609 */
[----:B------:R-:W-:-:S02]  /*6ff0*/  HADD2.F32 R22, -RZ, R5.H0_H0 ;  /* 0x20000005ff167230 */ /* 0x000fc40000004100 */
[----:B------:R-:W-:Y:S02]  /*7000*/  HFMA2 R24, R23, R6.H0_H0, -72, -72 ;  /* 0xd480d48017187431 */ /* 0x000fe40000040006 */
[----:B------:R-:W-:Y:S01]  /*7010*/  HADD2.F32 R21, -RZ, R5.H1_H1 ;  /* 0x30000005ff157230 */ /* 0x000fe20000004100 */
[C---:B------:R-:W-:Y:S01]  /*7020*/  LOP3.LUT R5, R8.reuse, 0xf000f, RZ, 0xc0, !PT ;  /* 0x000f000f08057812 */ /* 0x040fe200078ec0ff */
        /* <DEDUP_REMOVED lines=10> */
[----:B------:R-:W-:Y:S01]  /*70d0*/  HADD2 R23, R5, -1032, -1032 ;  /* 0xe408e40805177430 */ /* 0x000fe20000000000 */
[----:B------:R-:W-:Y:S01]  /*70e0*/  LOP3.LUT R5, R33, 0xf000f, RZ, 0xc0, !PT ;  /* 0x000f000f21057812 */ /* 0x000fe200078ec0ff */
[--C-:B------:R-:W-:Y:S01]  /*70f0*/  HADD2.F32 R44, -RZ, R11.reuse.H0_H0 ;  /* 0x2000000bff2c7230 */ /* 0x100fe20000004100 */
[----:B------:R-:W-:Y:S01]  /*7100*/  LOP3.LUT R9, R9, 0xf000f0, RZ, 0xc0, !PT ;  /* 0x00f000f009097812 */ /* 0x000fe200078ec0ff */
[----:B------:R-:W-:Y:S01]  /*7110*/  HADD2 R24, R10, -1032, -1032 ;  /* 0xe408e4080a187430 */ /* 0x000fe20000000000 */
[----:B------:R-:W-:Y:S01]  /*7120*/  LOP3.LUT R10, R5, 0x64006400, RZ, 0xfc, !PT ;  /* 0x64006400050a7812 */ /* 0x000fe200078efcff */
[----:B------:R-:W-:Y:S01]  /*7130*/  HADD2.F32 R26, -RZ, R11.H1_H1 ;  /* 0x3000000bff1a7230 */ /* 0x000fe20000004100 */
[----:B------:R-:W-:Y:S01]  /*7140*/  LOP3.LUT R5, R8, 0x64006400, RZ, 0xfc, !PT ;  /* 0x6400640008057812 */ /* 0x000fe200078efcff */
[----:B------:R-:W-:Y:S01]  /*7150*/  HADD2.F32 R25, -RZ, R23.H0_H0 ;  /* 0x20000017ff197230 */ /* 0x000fe20000004100 */
[----:B------:R-:W-:Y:S01]  /*7160*/  LOP3.LUT R0, R0, 0x64006400, RZ, 0xfc, !PT ;  /* 0x6400640000007812 */ /* 0x000fe200078efcff */
[----:B------:R-:W-:Y:S01]  /*7170*/  HADD2 R10, R10, -1032, -1032 ;  /* 0xe408e4080a0a7430 */ /* 0x000fe20000000000 */
[----:B------:R-:W-:Y:S01]  /*7180*/  LOP3.LUT R9, R9, 0x64006400, RZ, 0xfc, !PT ;  /* 0x6400640009097812 */ /* 0x000fe200078efcff */
[----:B------:R-:W-:Y:S01]  /*7190*/  HFMA2 R8, R5, R6.H0_H0, -72, -72 ;  /* 0xd480d48005087431 */ /* 0x000fe20000040006 */
[C---:B------:R-:W-:Y:S01]  /*71a0*/  LOP3.LUT R11, R15.reuse, 0xf000f, RZ, 0xc0, !PT ;  /* 0x000f000f0f0b7812 */ /* 0x040fe200078ec0ff */
[----:B------:R-:W-:Y:S01]  /*71b0*/  HADD2 R7, R0, -1032, -1032 ;  /* 0xe408e40800077430 */ /* 0x000fe20000000000 */
[----:B------:R-:W-:Y:S01]  /*71c0*/  LOP3.LUT R15, R15, 0xf000f0, RZ, 0xc0, !PT ;  /* 0x00f000f00f0f7812 */ /* 0x000fe200078ec0ff */
[--C-:B------:R-:W-:Y:S01]  /*71d0*/  HADD2.F32 R42, -RZ, R10.reuse.H0_H0 ;  /* 0x2000000aff2a7230 */ /* 0x100fe20000004100 */
[----:B------:R-:W-:Y:S01]  /*71e0*/  LOP3.LUT R5, R33, 0xf000f0, RZ, 0xc0, !PT ;  /* 0x00f000f021057812 */ /* 0x000fe200078ec0ff */
[----:B------:R-:W-:-:S02]  /*71f0*/  HADD2.F32 R32, -RZ, R10.H1_H1 ;  /* 0x3000000aff207230 */ /* 0x000fc40000004100 */
[----:B------:R-:W-:Y:S01]  /*7200*/  HFMA2 R10, R9, R6.H0_H0, -72, -72 ;  /* 0xd480d480090a7431 */ /* 0x000fe20000040006 */
[----:B------:R-:W-:Y:S01]  /*7210*/  LOP3.LUT R11, R11, 0x64006400, RZ, 0xfc, !PT ;  /* 0x640064000b0b7812 */ /* 0x000fe200078efcff */
[--C-:B------:R-:W-:Y:S01]  /*7220*/  HADD2.F32 R0, -RZ, R7.reuse.H0_H0 ;  /* 0x20000007ff007230 */ /* 0x100fe20000004100 */
[----:B------:R-:W-:Y:S01]  /*7230*/  LOP3.LUT R15, R15, 0x64006400, RZ, 0xfc, !PT ;  /* 0x640064000f0f7812 */ /* 0x000fe200078efcff */
[----:B------:R-:W-:Y:S01]  /*7240*/  HADD2.F32 R7, -RZ, R7.H1_H1 ;  /* 0x30000007ff077230 */ /* 0x000fe20000004100 */
[----:B------:R-:W-:Y:S01]  /*7250*/  LOP3.LUT R9, R5, 0x64006400, RZ, 0xfc, !PT ;  /* 0x6400640005097812 */ /* 0x000fe200078efcff */
[----:B0-----:R-:W-:Y:S02]  /*7260*/  HADD2.F32 R5, -RZ, R12.H0_H0 ;  /* 0x2000000cff057230 */ /* 0x001fe40000004100 */
[----:B------:R-:W-:Y:S02]  /*7270*/  HADD2 R11, R11, -1032, -1032 ;  /* 0xe408e4080b0b7430 */ /* 0x000fe40000000000 */
[----:B------:R-:W-:-:S02]  /*7280*/  HADD2.F32 R46, -RZ, R8.H0_H0 ;  /* 0x20000008ff2e7230 */ /* 0x000fc40000004100 */
[-C--:B------:R-:W-:Y:S02]  /*7290*/  HFMA2 R15, R15, R6.reuse.H0_H0, -72, -72 ;  /* 0xd480d4800f0f7431 */ /* 0x080fe40000040006 */
[----:B------:R-:W-:Y:S02]  /*72a0*/  HADD2.F32 R33, -RZ, R8.H1_H1 ;  /* 0x30000008ff217230 */ /* 0x000fe40000004100 */
[----:B------:R-:W-:Y:S02]  /*72b0*/  HFMA2 R9, R9, R6.H0_H0, -72, -72 ;  /* 0xd480d48009097431 */ /* 0x000fe40000040006 */
[----:B------:R-:W-:Y:S02]  /*72c0*/  HADD2.F32 R12, -RZ, R12.H1_H1 ;  /* 0x3000000cff0c7230 */ /* 0x000fe40000004100 */
[----:B------:R-:W-:Y:S01]  /*72d0*/  FFMA.FTZ R8, R0, R5, RZ ;  /* 0x0000000500087223 */ /* 0x000fe200000100ff */
[----:B------:R-:W-:Y:S01]  /*72e0*/  FFMA.FTZ R55, R5, R2, RZ ;  /* 0x0000000205377223 */ /* 0x000fe200000100ff */
[----:B------:R-:W-:-:S02]  /*72f0*/  HADD2.F32 R31, -RZ, R24.H0_H0 ;  /* 0x20000018ff1f7230 */ /* 0x000fc40000004100 */
[C---:B------:R-:W-:Y:S01]  /*7300*/  FFMA.FTZ R59, R5.reuse, R3, RZ ;  /* 0x00000003053b7223 */ /* 0x040fe200000100ff */
[----:B------:R-:W-:Y:S01]  /*7310*/  FFMA.FTZ R54, R5, R4, RZ ;  /* 0x0000000405367223 */ /* 0x000fe200000100ff */
[----:B------:R-:W-:Y:S02]  /*7320*/  HADD2.F32 R23, -RZ, R23.H1_H1 ;  /* 0x30000017ff177230 */ /* 0x000fe40000004100 */
[----:B------:R-:W-:Y:S01]  /*7330*/  FFMA.FTZ R57, R7, R12, R8 ;  /* 0x0000000c07397223 */ /* 0x000fe20000010008 */
[----:B------:R-:W-:Y:S02]  /*7340*/  HADD2.F32 R24, -RZ, R24.H1_H1 ;  /* 0x30000018ff187230 */ /* 0x000fe40000004100 */
[----:B------:R-:W-:Y:S01]  /*7350*/  FFMA.FTZ R55, R12, R14, R55 ;  /* 0x0000000e0c377223 */ /* 0x000fe20000010037 */
[--C-:B------:R-:W-:Y:S02]  /*7360*/  HADD2.F32 R47, -RZ, R11.reuse.H0_H0 ;  /* 0x2000000bff2f7230 */ /* 0x100fe40000004100 */
[----:B------:R-:W-:-:S02]  /*7370*/  HADD2.F32 R27, -RZ, R11.H1_H1 ;  /* 0x3000000bff1b7230 */ /* 0x000fc40000004100 */
[--C-:B------:R-:W-:Y:S02]  /*7380*/  HADD2.F32 R51, -RZ, R10.reuse.H0_H0 ;  /* 0x2000000aff337230 */ /* 0x100fe40000004100 */
        /* <DEDUP_REMOVED lines=60> */
.L_x_3379:
[----:B------:R-:W0:Y:S01]  /*7750*/  LDC R7, c[0x0][0x23c] ;  /* 0x00008f00ff077b82 */ /* 0x000e220000000800 */
[----:B------:R-:W1:Y:S01]  /*7760*/  LDS.64 R2, [UR4+0x8] ;  /* 0x00000804ff027984 */ /* 0x000e620008000a00 */
[----:B0-----:R-:W-:-:S05]  /*7770*/  IMAD.WIDE R14, R7, 0x4, R28 ;  /* 0x00000004070e7825 */ /* 0x001fca00078e021c */
[----:B------:R0:W2:Y:S01]  /*7780*/  LDG.E.128.CONSTANT R8, desc[UR8][R14.64] ;  /* 0x000000080e087981 */ /* 0x0000a2000c1e9d00 */
[--C-:B------:R-:W-:Y:S02]  /*7790*/  HADD2.F32 R0, -RZ, R13.reuse.H0_H0 ;  /* 0x2000000dff007230 */ /* 0x100fe40000004100 */
[C---:B------:R-:W-:Y:S01]  /*77a0*/  FFMA.FTZ R59, R12.reuse, R52, R59 ;  /* 0x000000340c3b7223 */ /* 0x040fe2000001003b */
[----:B------:R-:W-:Y:S01]  /*77b0*/  FFMA.FTZ R53, R12, R53, R54 ;  /* 0x000000350c357223 */ /* 0x000fe20000010036 */
        /* <DEDUP_REMOVED lines=9> */
[--C-:B-1----:R-:W-:Y:S01]  /*7850*/  HADD2.F32 R0, -RZ, R2.reuse.H0_H0 ;  /* 0x20000002ff007230 */ /* 0x102fe20000004100 */
[----:B------:R-:W1:Y:S01]  /*7860*/  LDS.64 R12, [UR4+0x10] ;  /* 0x00001004ff0c7984 */ /* 0x000e620008000a00 */
[----:B------:R-:W-:-:S02]  /*7870*/  HADD2.F32 R2, -RZ, R2.H1_H1 ;  /* 0x30000002ff027230 */ /* 0x000fc40000004100 */
        /* <DEDUP_REMOVED lines=11> */
[----:B------:R-:W-:Y:S01]  /*7930*/  FFMA.FTZ R42, R46, R4, R23 ;  /* 0x000000042e2a7223 */ /* 0x000fe20000010017 */
        /* <DEDUP_REMOVED lines=8> */
[----:B0-----:R-:W-:-:S03]  /*79c0*/  IMAD.WIDE R14, R7, 0x4, R14 ;  /* 0x00000004070e7825 */ /* 0x001fc600078e020e */
[----:B------:R-:W-:Y:S02]  /*79d0*/  F2FP.F16.F32.PACK_AB R62, RZ, R62 ;  /* 0x0000003eff3e723e */ /* 0x000fe400000000ff */
[----:B------:R-:W-:Y:S01]  /*79e0*/  F2FP.F16.F32.PACK_AB R60, RZ, R60 ;  /* 0x0000003cff3c723e */ /* 0x000fe200000000ff */
[----:B-1----:R-:W-:Y:S01]  /*79f0*/  HADD2.F32 R59, -RZ, R13.H0_H0 ;  /* 0x2000000dff3b7230 */ /* 0x002fe20000004100 */
[----:B--2---:R-:W-:Y:S02]  /*7a00*/  LOP3.LUT R2, R9, 0xf000f, RZ, 0xc0, !PT ;  /* 0x000f000f09027812 */ /* 0x004fe400078ec0ff */
[----:B------:R-:W-:Y:S02]  /*7a10*/  LOP3.LUT R3, R10, 0xf000f, RZ, 0xc0, !PT ;  /* 0x000f000f0a037812 */ /* 0x000fe400078ec0ff */
[----:B------:R-:W-:Y:S02]  /*7a20*/  LOP3.LUT R5, R11, 0xf000f, RZ, 0xc0, !PT ;  /* 0x000f000f0b057812 */ /* 0x000fe400078ec0ff */
        /* <DEDUP_REMOVED lines=14> */
[----:B------:R-:W-:Y:S02]  /*7b10*/  HADD2.F32 R21, -RZ, R21.H1_H1 ;  /* 0x30000015ff157230 */ /* 0x000fe40000004100 */
[----:B------:R-:W-:Y:S02]  /*7b20*/  HFMA2 R31, R23, R6.H0_H0, -72, -72 ;  /* 0xd480d480171f7431 */ /* 0x000fe40000040006 */
[----:B------:R-:W-:Y:S02]  /*7b30*/  HADD2.F32 R3, -RZ, R22.H0_H0 ;  /* 0x20000016ff037230 */ /* 0x000fe40000004100 */
[----:B------:R-:W-:Y:S01]  /*7b40*/  FFMA.FTZ R23, R5, R2, RZ ;  /* 0x0000000205177223 */ /* 0x000fe200000100ff */
[----:B------:R-:W-:Y:S01]  /*7b50*/  HADD2.F32 R12, -RZ, R12.H1_H1 ;  /* 0x3000000cff0c7230 */ /* 0x000fe20000004100 */
[----:B------:R-:W-:Y:S01]  /*7b60*/  SHF.R.U32.HI R33, RZ, 0x8, R8 ;  /* 0x00000008ff217819 */ /* 0x000fe20000011608 */
[----:B------:R-:W-:Y:S01]  /*7b70*/  HADD2.F32 R22, -RZ, R22.H1_H1 ;  /* 0x30000016ff167230 */ /* 0x000fe20000004100 */
[----:B------:R-:W-:Y:S01]  /*7b80*/  LOP3.LUT R8, R9, 0xf000f0, RZ, 0xc0, !PT ;  /* 0x00f000f009087812 */ /* 0x000fe200078ec0ff */
[----:B------:R-:W-:-:S02]  /*7b90*/  HADD2.F32 R0, -RZ, R20.H0_H0 ;  /* 0x20000014ff007230 */ /* 0x000fc40000004100 */
[----:B------:R-:W-:Y:S01]  /*7ba0*/  FFMA.FTZ R27, R5, R3, RZ ;  /* 0x00000003051b7223 */ /* 0x000fe200000100ff */
[--C-:B------:R-:W-:Y:S02]  /*7bb0*/  HADD2.F32 R4, -RZ, R25.reuse.H0_H0 ;  /* 0x20000019ff047230 */ /* 0x100fe40000004100 */
[----:B------:R-:W-:Y:S01]  /*7bc0*/  FFMA.FTZ R58, R12, R21, R23 ;  /* 0x000000150c3a7223 */ /* 0x000fe20000010017 */
[----:B------:R-:W-:Y:S01]  /*7bd0*/  LOP3.LUT R26, R11, 0xf000f0, RZ, 0xc0, !PT ;  /* 0x00f000f00b1a7812 */ /* 0x000fe200078ec0ff */
[----:B------:R-:W-:Y:S01]  /*7be0*/  HADD2.F32 R35, -RZ, R25.H1_H1 ;  /* 0x30000019ff237230 */ /* 0x000fe20000004100 */
[----:B------:R-:W-:Y:S01]  /*7bf0*/  LOP3.LUT R23, R24, 0x64006400, RZ, 0xfc, !PT ;  /* 0x6400640018177812 */ /* 0x000fe200078efcff */
[----:B------:R-:W-:Y:S01]  /*7c00*/  FFMA.FTZ R63, R0, R5, RZ ;  /* 0x00000005003f7223 */ /* 0x000fe200000100ff */
[----:B------:R-:W-:Y:S01]  /*7c10*/  SHF.R.U32.HI R9, RZ, 0x8, R9 ;  /* 0x00000008ff097819 */ /* 0x000fe20000011609 */
[----:B------:R-:W-:Y:S01]  /*7c20*/  FFMA.FTZ R30, R5, R4, RZ ;  /* 0x00000004051e7223 */ /* 0x000fe200000100ff */
[----:B------:R-:W-:Y:S01]  /*7c30*/  LOP3.LUT R25, R8, 0x64006400, RZ, 0xfc, !PT ;  /* 0x6400640008197812 */ /* 0x000fe200078efcff */
[----:B------:R-:W-:Y:S01]  /*7c40*/  FFMA.FTZ R8, R12, R22, R27 ;  /* 0x000000160c087223 */ /* 0x000fe2000001001b */
[----:B------:R-:W-:Y:S01]  /*7c50*/  LOP3.LUT R27, R26, 0x64006400, RZ, 0xfc, !PT ;  /* 0x640064001a1b7812 */ /* 0x000fe200078efcff */
[-C--:B------:R-:W-:Y:S01]  /*7c60*/  HFMA2 R26, R23, R6.reuse.H0_H0, -72, -72 ;  /* 0xd480d480171a7431 */ /* 0x080fe20000040006 */
[----:B------:R-:W-:Y:S01]  /*7c70*/  LOP3.LUT R5, R33, 0xf000f, RZ, 0xc0, !PT ;  /* 0x000f000f21057812 */ /* 0x000fe200078ec0ff */
[--C-:B------:R-:W-:Y:S01]  /*7c80*/  HADD2.F32 R46, -RZ, R31.reuse.H0_H0 ;  /* 0x2000001fff2e7230 */ /* 0x100fe20000004100 */
[----:B------:R-:W-:Y:S01]  /*7c90*/  LOP3.LUT R23, R9, 0xf000f, RZ, 0xc0, !PT ;  /* 0x000f000f09177812 */ /* 0x000fe200078ec0ff */
[----:B------:R-:W-:Y:S01]  /*7ca0*/  HADD2.F32 R24, -RZ, R31.H1_H1 ;  /* 0x3000001fff187230 */ /* 0x000fe20000004100 */
[----:B------:R-:W-:Y:S01]  /*7cb0*/  LOP3.LUT R5, R5, 0x64006400, RZ, 0xfc, !PT ;  /* 0x6400640005057812 */ /* 0x000fe200078efcff */
[----:B------:R-:W-:Y:S01]  /*7cc0*/  HADD2.F32 R20, -RZ, R20.H1_H1 ;  /* 0x30000014ff147230 */ /* 0x000fe20000004100 */
[----:B------:R-:W-:Y:S01]  /*7cd0*/  LOP3.LUT R23, R23, 0x64006400, RZ, 0xfc, !PT ;  /* 0x6400640017177812 */ /* 0x000fe200078efcff */
[-C--:B------:R-:W-:Y:S01]  /*7ce0*/  HFMA2 R25, R25, R6.reuse.H0_H0, -72, -72 ;  /* 0xd480d48019197431 */ /* 0x080fe20000040006 */
[----:B------:R-:W-:Y:S01]  /*7cf0*/  SHF.R.U32.HI R10, RZ, 0x8, R10 ;  /* 0x00000008ff0a7819 */ /* 0x000fe2000001160a */
[----:B------:R-:W-:Y:S01]  /*7d00*/  HADD2 R32, R5, -1032, -1032 ;  /* 0xe408e40805207430 */ /* 0x000fe20000000000 */
[----:B------:R-:W-:Y:S01]  /*7d10*/  SHF.R.U32.HI R11, RZ, 0x8, R11 ;  /* 0x00000008ff0b7819 */ /* 0x000fe2000001160b */
[----:B------:R-:W-:Y:S01]  /*7d20*/  HADD2 R49, R23, -1032, -1032 ;  /* 0xe408e40817317430 */ /* 0x000fe20000000000 */
[----:B------:R-:W-:Y:S01]  /*7d30*/  LOP3.LUT R5, R10, 0xf000f, RZ, 0xc0, !PT ;  /* 0x000f000f0a057812 */ /* 0x000fe200078ec0ff */
[----:B------:R-:W-:Y:S01]  /*7d40*/  FFMA.FTZ R63, R20, R12, R63 ;  /* 0x0000000c143f7223 */ /* 0x000fe2000001003f */
[----:B------:R-:W-:Y:S01]  /*7d50*/  LOP3.LUT R48, R11, 0xf000f, RZ, 0xc0, !PT ;  /* 0x000f000f0b307812 */ /* 0x000fe200078ec0ff */
        /* <DEDUP_REMOVED lines=10> */
[-C--:B------:R-:W-:Y:S01]  /*7e00*/  HFMA2 R30, R27, R6.reuse.H0_H0, -72, -72 ;  /* 0xd480d4801b1e7431 */ /* 0x080fe20000040006 */
[----:B------:R-:W-:Y:S01]  /*7e10*/  LOP3.LUT R11, R11, 0xf000f0, RZ, 0xc0, !PT ;  /* 0x00f000f00b0b7812 */ /* 0x000fe200078ec0ff */
[----:B------:R-:W-:Y:S01]  /*7e20*/  HADD2 R50, R44, -1032, -1032 ;  /* 0xe408e4082c327430 */ /* 0x000fe20000000000 */
[----:B------:R-:W-:Y:S01]  /*7e30*/  LOP3.LUT R53, R10, 0x64006400, RZ, 0xfc, !PT ;  /* 0x640064000a357812 */ /* 0x000fe200078efcff */
[----:B------:R-:W-:Y:S01]  /*7e40*/  HADD2 R49, R49, -1032, -1032 ;  /* 0xe408e40831317430 */ /* 0x000fe20000000000 */
[----:B------:R-:W-:Y:S01]  /*7e50*/  LOP3.LUT R9, R33, 0x64006400, RZ, 0xfc, !PT ;  /* 0x6400640021097812 */ /* 0x000fe200078efcff */
[----:B------:R-:W-:Y:S01]  /*7e60*/  HADD2.F32 R56, -RZ, R25.H0_H0 ;  /* 0x20000019ff387230 */ /* 0x000fe20000004100 */
[----:B------:R-:W-:Y:S01]  /*7e70*/  LOP3.LUT R51, R48, 0x64006400, RZ, 0xfc, !PT ;  /* 0x6400640030337812 */ /* 0x000fe200078efcff */
[----:B------:R-:W-:Y:S01]  /*7e80*/  HFMA2 R55, R53, R6.H0_H0, -72, -72 ;  /* 0xd480d48035377431 */ /* 0x000fe20000040006 */
[----:B------:R-:W-:Y:S01]  /*7e90*/  LOP3.LUT R11, R11, 0x64006400, RZ, 0xfc, !PT ;  /* 0x640064000b0b7812 */ /* 0x000fe200078efcff */
[----:B------:R-:W-:-:S02]  /*7ea0*/  HADD2.F32 R57, -RZ, R26.H0_H0 ;  /* 0x2000001aff397230 */ /* 0x000fc40000004100 */
[-C--:B------:R-:W-:Y:S02]  /*7eb0*/  HFMA2 R9, R9, R6.reuse.H0_H0, -72, -72 ;  /* 0xd480d48009097431 */ /* 0x080fe40000040006 */
[----:B------:R-:W-:Y:S02]  /*7ec0*/  HADD2.F32 R27, -RZ, R30.H0_H0 ;  /* 0x2000001eff1b7230 */ /* 0x000fe40000004100 */
[-C--:B------:R-:W-:Y:S02]  /*7ed0*/  HFMA2 R10, R51, R6.reuse.H0_H0, -72, -72 ;  /* 0xd480d480330a7431 */ /* 0x080fe40000040006 */
[--C-:B------:R-:W-:Y:S02]  /*7ee0*/  HADD2.F32 R44, -RZ, R50.reuse.H0_H0 ;  /* 0x20000032ff2c7230 */ /* 0x100fe40000004100 */
[----:B------:R-:W-:Y:S02]  /*7ef0*/  HFMA2 R11, R11, R6.H0_H0, -72, -72 ;  /* 0xd480d4800b0b7431 */ /* 0x000fe40000040006 */
[----:B------:R-:W-:-:S02]  /*7f00*/  HADD2.F32 R33, -RZ, R50.H1_H1 ;  /* 0x30000032ff217230 */ /* 0x000fc40000004100 */
[----:B------:R-:W-:Y:S01]  /*7f10*/  FFMA.FTZ R63, R46, R59, R63 ;  /* 0x0000003b2e3f7223 */ /* 0x000fe2000001003f */
[----:B------:R-:W-:Y:S02]  /*7f20*/  HADD2.F32 R48, -RZ, R49.H0_H0 ;  /* 0x20000031ff307230 */ /* 0x000fe40000004100 */
[C---:B------:R-:W-:Y:S01]  /*7f30*/  FFMA.FTZ R58, R59.reuse, R56, R58 ;  /* 0x000000383b3a7223 */ /* 0x040fe2000001003a */
[--C-:B------:R-:W-:Y:S02]  /*7f40*/  HADD2.F32 R54, -RZ, R55.reuse.H0_H0 ;  /* 0x20000037ff367230 */ /* 0x100fe40000004100 */
[----:B------:R-:W-:Y:S01]  /*7f50*/  FFMA.FTZ R61, R59, R57, R8 ;  /* 0x000000393b3d7223 */ /* 0x000fe20000010008 */
[----:B------:R-:W-:Y:S02]  /*7f60*/  HADD2.F32 R42, -RZ, R55.H1_H1 ;  /* 0x30000037ff2a7230 */ /* 0x000fe40000004100 */
[----:B------:R-:W-:Y:S02]  /*7f70*/  HADD2.F32 R25, -RZ, R25.H1_H1 ;  /* 0x30000019ff197230 */ /* 0x000fe40000004100 */
[----:B------:R-:W-:-:S02]  /*7f80*/  HADD2.F32 R26, -RZ, R26.H1_H1 ;  /* 0x3000001aff1a7230 */ /* 0x000fc40000004100 */
        /* <DEDUP_REMOVED lines=63> */
.L_x_3380:
[----:B------:R0:W2:Y:S01]  /*8380*/  LDG.E.128.CONSTANT R8, desc[UR8][R14.64] ;  /* 0x000000080e087981 */ /* 0x0000a2000c1e9d00 */
[----:B------:R-:W-:Y:S02]  /*8390*/  HADD2.F32 R13, -RZ, R13.H1_H1 ;  /* 0x3000000dff0d7230 */ /* 0x000fe40000004100 */
[----:B------:R-:W-:Y:S01]  /*83a0*/  FFMA.FTZ R27, R59, R27, R12 ;  /* 0x0000001b3b1b7223 */ /* 0x000fe2000001000c */
[----:B------:R-:W-:Y:S01]  /*83b0*/  FMUL.FTZ R34, R39, R34 ;  /* 0x0000002227227220 */ /* 0x000fe20000410000 */
[----:B------:R-:W1:Y:S01]  /*83c0*/  LDS.64 R2, [UR4+0x18] ;  /* 0x00001804ff027984 */ /* 0x000e620008000a00 */
[----:B------:R-:W-:Y:S01]  /*83d0*/  FMUL.FTZ R17, R38, R17 ;  /* 0x0000001126117220 */ /* 0x000fe20000410000 */
[----:B------:R-:W-:Y:S01]  /*83e0*/  FFMA.FTZ R24, R24, R13, R63 ;  /* 0x0000000d18187223 */ /* 0x000fe2000001003f */
[C---:B------:R-:W-:Y:S01]  /*83f0*/  FFMA.FTZ R58, R13.reuse, R25, R58 ;  /* 0x000000190d3a7223 */ /* 0x040fe2000001003a */
[C---:B------:R-:W-:Y:S01]  /*8400*/  FFMA.FTZ R61, R13.reuse, R26, R61 ;  /* 0x0000001a0d3d7223 */ /* 0x040fe2000001003d */
[----:B------:R-:W-:Y:S01]  /*8410*/  FFMA.FTZ R35, R13, R30, R27 ;  /* 0x0000001e0d237223 */ /* 0x000fe2000001001b */
[----:B0-----:R-:W-:Y:S01]  /*8420*/  IMAD.WIDE R14, R7, 0x4, R14 ;  /* 0x00000004070e7825 */ /* 0x001fe200078e020e */
[----:B------:R-:W0:Y:S01]  /*8430*/  LDS.64 R12, [UR4+0x20] ;  /* 0x00002004ff0c7984 */ /* 0x000e220008000a00 */
[----:B------:R-:W-:-:S02]  /*8440*/  F2FP.F16.F32.PACK_AB R20, RZ, R34 ;  /* 0x00000022ff14723e */ /* 0x000fc400000000ff */
[--C-:B------:R-:W-:Y:S01]  /*8450*/  HADD2 R21, R60.H0_H0, R37.reuse.H0_H0 ;  /* 0x200000253c157230 */ /* 0x100fe20000000800 */
[----:B------:R-:W-:Y:S01]  /*8460*/  F2FP.F16.F32.PACK_AB R17, RZ, R17 ;  /* 0x00000011ff11723e */ /* 0x000fe200000000ff */
[----:B------:R-:W-:Y:S02]  /*8470*/  HADD2 R22, R62.H0_H0, R37.H1_H1 ;  /* 0x300000253e167230 */ /* 0x000fe40000000800 */
[--C-:B------:R-:W-:Y:S02]  /*8480*/  HADD2 R20, R20.H0_H0, R36.reuse.H0_H0 ;  /* 0x2000002414147230 */ /* 0x100fe40000000800 */
[----:B------:R-:W-:Y:S02]  /*8490*/  HADD2 R17, R17.H0_H0, R36.H1_H1 ;  /* 0x3000002411117230 */ /* 0x000fe40000000800 */
[--C-:B-1----:R-:W-:Y:S02]  /*84a0*/  HADD2.F32 R7, -RZ, R2.reuse.H0_H0 ;  /* 0x20000002ff077230 */ /* 0x102fe40000004100 */
[----:B------:R-:W-:-:S02]  /*84b0*/  HADD2.F32 R2, -RZ, R2.H1_H1 ;  /* 0x30000002ff027230 */ /* 0x000fc40000004100 */
[--C-:B------:R-:W-:Y:S02]  /*84c0*/  HADD2.F32 R25, -RZ, R3.reuse.H0_H0 ;  /* 0x20000003ff197230 */ /* 0x100fe40000004100 */
[C---:B------:R-:W-:Y:S01]  /*84d0*/  FFMA.FTZ R27, R7.reuse, R32, R58 ;  /* 0x00000020071b7223 */ /* 0x040fe2000001003a */
[----:B------:R-:W-:Y:S01]  /*84e0*/  FFMA.FTZ R44, R7, R44, R61 ;  /* 0x0000002c072c7223 */ /* 0x000fe2000001003d */
[----:B------:R-:W-:Y:S01]  /*84f0*/  FFMA.FTZ R24, R31, R7, R24 ;  /* 0x000000071f187223 */ /* 0x000fe20000010018 */
[----:B------:R-:W-:Y:S01]  /*8500*/  FFMA.FTZ R48, R7, R48, R35 ;  /* 0x0000003007307223 */ /* 0x000fe20000010023 */
[C---:B------:R-:W-:Y:S01]  /*8510*/  FFMA.FTZ R0, R2.reuse, R5, R27 ;  /* 0x0000000502007223 */ /* 0x040fe2000001001b */
[----:B------:R-:W-:Y:S02]  /*8520*/  HADD2.F32 R3, -RZ, R3.H1_H1 ;  /* 0x30000003ff037230 */ /* 0x000fe40000004100 */
[C---:B------:R-:W-:Y:S01]  /*8530*/  FFMA.FTZ R33, R2.reuse, R33, R44 ;  /* 0x0000002102217223 */ /* 0x040fe2000001002c */
        /* <DEDUP_REMOVED lines=8> */
[----:B------:R-:W-:Y:S01]  /*85c0*/  FFMA.FTZ R34, R51, R3, R24 ;  /* 0x0000000333227223 */ /* 0x000fe20000010018 */
[----:B------:R-:W-:Y:S01]  /*85d0*/  FFMA.FTZ R47, R3, R47, R48 ;  /* 0x0000002f032f7223 */ /* 0x000fe20000010030 */
[----:B0-----:R-:W-:-:S02]  /*85e0*/  HADD2.F32 R60, -RZ, R13.H0_H0 ;  /* 0x2000000dff3c7230 */ /* 0x001fc40000004100 */
[----:B------:R-:W-:Y:S01]  /*85f0*/  FMUL.FTZ R63, R40, R33 ;  /* 0x00000021283f7220 */ /* 0x000fe20000410000 */
[----:B------:R-:W-:-:S04]  /*8600*/  FMUL.FTZ R61, R41, R34 ;  /* 0x00000022293d7220 */ /* 0x000fc80000410000 */
[----:B------:R-:W-:Y:S02]  /*8610*/  F2FP.F16.F32.PACK_AB R63, RZ, R63 ;  /* 0x0000003fff3f723e */ /* 0x000fe400000000ff */
[----:B------:R-:W-:Y:S02]  /*8620*/  F2FP.F16.F32.PACK_AB R61, RZ, R61 ;  /* 0x0000003dff3d723e */ /* 0x000fe400000000ff */
[----:B--2---:R-:W-:Y:S02]  /*8630*/  LOP3.LUT R2, R9, 0xf000f, RZ, 0xc0, !PT ;  /* 0x000f000f09027812 */ /* 0x004fe400078ec0ff */
[----:B------:R-:W-:Y:S02]  /*8640*/  LOP3.LUT R0, R8, 0xf000f, RZ, 0xc0, !PT ;  /* 0x000f000f08007812 */ /* 0x000fe400078ec0ff */
[----:B------:R-:W-:Y:S02]  /*8650*/  LOP3.LUT R2, R2, 0x64006400, RZ, 0xfc, !PT ;  /* 0x6400640002027812 */ /* 0x000fe400078efcff */
[----:B------:R-:W-:-:S02]  /*8660*/  LOP3.LUT R3, R10, 0xf000f, RZ, 0xc0, !PT ;  /* 0x000f000f0a037812 */ /* 0x000fc400078ec0ff */
[----:B------:R-:W-:Y:S02]  /*8670*/  LOP3.LUT R0, R0, 0x64006400, RZ, 0xfc, !PT ;  /* 0x6400640000007812 */ /* 0x000fe400078efcff */
[----:B------:R-:W-:Y:S02]  /*8680*/  LOP3.LUT R5, R11, 0xf000f, RZ, 0xc0, !PT ;  /* 0x000f000f0b057812 */ /* 0x000fe400078ec0ff */
        /* <DEDUP_REMOVED lines=8> */
[--C-:B------:R-:W-:Y:S01]  /*8710*/  HADD2.F32 R2, -RZ, R9.reuse.H0_H0 ;  /* 0x20000009ff027230 */ /* 0x100fe20000004100 */
[----:B------:R-:W-:Y:S01]  /*8720*/  SHF.R.U32.HI R31, RZ, 0x8, R8 ;  /* 0x00000008ff1f7819 */ /* 0x000fe20000011608 */
[----:B------:R-:W-:Y:S01]  /*8730*/  HADD2.F32 R36, -RZ, R9.H1_H1 ;  /* 0x30000009ff247230 */ /* 0x000fe20000004100 */
[----:B------:R-:W-:Y:S01]  /*8740*/  LOP3.LUT R26, R11, 0xf000f0, RZ, 0xc0, !PT ;  /* 0x00f000f00b1a7812 */ /* 0x000fe200078ec0ff */
[----:B------:R-:W-:Y:S01]  /*8750*/  HADD2 R9, R5, -1032, -1032 ;  /* 0xe408e40805097430 */ /* 0x000fe20000000000 */
        /* <DEDUP_REMOVED lines=10> */
[----:B------:R-:W-:Y:S02]  /*8800*/  HADD2.F32 R37, -RZ, R11.H1_H1 ;  /* 0x3000000bff257230 */ /* 0x000fe40000004100 */
[----:B------:R-:W-:Y:S01]  /*8810*/  FFMA.FTZ R32, R5, R3, RZ ;  /* 0x0000000305207223 */ /* 0x000fe200000100ff */
[--C-:B------:R-:W-:Y:S01]  /*8820*/  HADD2.F32 R4, -RZ, R9.reuse.H0_H0 ;  /* 0x20000009ff047230 */ /* 0x100fe20000004100 */
[----:B------:R-:W-:Y:S01]  /*8830*/  LOP3.LUT R27, R26, 0x64006400, RZ, 0xfc, !PT ;  /* 0x640064001a1b7812 */ /* 0x000fe200078efcff */
[----:B------:R-:W-:-:S02]  /*8840*/  HADD2.F32 R44, -RZ, R9.H1_H1 ;  /* 0x30000009ff2c7230 */ /* 0x000fc40000004100 */
[----:B------:R-:W-:Y:S01]  /*8850*/  FFMA.FTZ R9, R35, R12, R30 ;  /* 0x0000000c23097223 */ /* 0x000fe2000001001e */
[----:B------:R-:W-:Y:S01]  /*8860*/  LOP3.LUT R24, R31, 0xf000f, RZ, 0xc0, !PT ;  /* 0x000f000f1f187812 */ /* 0x000fe200078ec0ff */
[-C--:B------:R-:W-:Y:S01]  /*8870*/  HFMA2 R30, R25, R6.reuse.H0_H0, -72, -72 ;  /* 0xd480d480191e7431 */ /* 0x080fe20000040006 */
[----:B------:R-:W-:Y:S01]  /*8880*/  SHF.R.U32.HI R10, RZ, 0x8, R10 ;  /* 0x00000008ff0a7819 */ /* 0x000fe2000001160a */
[----:B------:R-:W-:Y:S01]  /*8890*/  FFMA.FTZ R59, R12, R37, R32 ;  /* 0x000000250c3b7223 */ /* 0x000fe20000010020 */
[----:B------:R-:W-:Y:S01]  /*88a0*/  LOP3.LUT R26, R46, 0xf000f, RZ, 0xc0, !PT ;  /* 0x000f000f2e1a7812 */ /* 0x000fe200078ec0ff */
[----:B------:R-:W-:Y:S01]  /*88b0*/  HFMA2 R32, R27, R6.H0_H0, -72, -72 ;  /* 0xd480d4801b207431 */ /* 0x000fe20000040006 */
        /* <DEDUP_REMOVED lines=10> */
[----:B------:R-:W-:Y:S02]  /*8960*/  HADD2 R50, R27, -1032, -1032 ;  /* 0xe408e4081b327430 */ /* 0x000fe40000000000 */
        /* <DEDUP_REMOVED lines=9> */
[----:B------:R-:W-:Y:S01]  /*8a00*/  HADD2 R53, R51, -1032, -1032 ;  /* 0xe408e40833357430 */ /* 0x000fe20000000000 */
[----:B------:R-:W-:Y:S01]  /*8a10*/  LOP3.LUT R10, R10, 0xf000f0, RZ, 0xc0, !PT ;  /* 0x00f000f00a0a7812 */ /* 0x000fe200078ec0ff */
[C---:B------:R-:W-:Y:S01]  /*8a20*/  FFMA.FTZ R11, R5.reuse, R2, RZ ;  /* 0x00000002050b7223 */ /* 0x040fe200000100ff */
[----:B------:R-:W-:Y:S01]  /*8a30*/  LOP3.LUT R8, R8, 0xf000f0, RZ, 0xc0, !PT ;  /* 0x00f000f008087812 */ /* 0x000fe200078ec0ff */
[-C--:B------:R-:W-:Y:S01]  /*8a40*/  HFMA2 R7, R7, R6.reuse.H0_H0, -72, -72 ;  /* 0xd480d48007077431 */ /* 0x080fe20000040006 */
[----:B------:R-:W-:Y:S01]  /*8a50*/  LOP3.LUT R49, R48, 0x64006400, RZ, 0xfc, !PT ;  /* 0x6400640030317812 */ /* 0x000fe200078efcff */
[----:B------:R-:W-:Y:S01]  /*8a60*/  FFMA.FTZ R5, R5, R4, RZ ;  /* 0x0000000405057223 */ /* 0x000fe200000100ff */
[----:B------:R-:W-:Y:S01]  /*8a70*/  LOP3.LUT R51, R50, 0x64006400, RZ, 0xfc, !PT ;  /* 0x6400640032337812 */ /* 0x000fe200078efcff */
[----:B------:R-:W-:Y:S01]  /*8a80*/  HFMA2 R23, R23, R6.H0_H0, -72, -72 ;  /* 0xd480d48017177431 */ /* 0x000fe20000040006 */
[----:B------:R-:W-:Y:S01]  /*8a90*/  LOP3.LUT R55, R10, 0x64006400, RZ, 0xfc, !PT ;  /* 0x640064000a377812 */ /* 0x000fe200078efcff */
[--C-:B------:R-:W-:Y:S01]  /*8aa0*/  HADD2.F32 R46, -RZ, R52.reuse.H0_H0 ;  /* 0x20000034ff2e7230 */ /* 0x100fe20000004100 */
[----:B------:R-:W-:Y:S01]  /*8ab0*/  LOP3.LUT R65, R8, 0x64006400, RZ, 0xfc, !PT ;  /* 0x6400640008417812 */ /* 0x000fe200078efcff */
[----:B------:R-:W-:-:S02]  /*8ac0*/  HADD2.F32 R48, -RZ, R52.H1_H1 ;  /* 0x30000034ff307230 */ /* 0x000fc40000004100 */
[C---:B------:R-:W-:Y:S01]  /*8ad0*/  FFMA.FTZ R11, R12.reuse, R36, R11 ;  /* 0x000000240c0b7223 */ /* 0x040fe2000001000b */
[----:B------:R-:W-:Y:S01]  /*8ae0*/  FFMA.FTZ R5, R12, R44, R5 ;  /* 0x0000002c0c057223 */ /* 0x000fe20000010005 */
[-C--:B------:R-:W-:Y:S02]  /*8af0*/  HFMA2 R52, R49, R6.reuse.H0_H0, -72, -72 ;  /* 0xd480d48031347431 */ /* 0x080fe40000040006 */
[----:B------:R-:W-:Y:S02]  /*8b00*/  HADD2.F32 R12, -RZ, R7.H0_H0 ;  /* 0x20000007ff0c7230 */ /* 0x000fe40000004100 */
[-C--:B------:R-:W-:Y:S02]  /*8b10*/  HFMA2 R51, R51, R6.reuse.H0_H0, -72, -72 ;  /* 0xd480d48033337431 */ /* 0x080fe40000040006 */
[----:B------:R-:W-:Y:S02]  /*8b20*/  HADD2.F32 R57, -RZ, R23.H0_H0 ;  /* 0x20000017ff397230 */ /* 0x000fe40000004100 */
[----:B------:R-:W-:-:S02]  /*8b30*/  HFMA2 R55, R55, R6.H0_H0, -72, -72 ;  /* 0xd480d48037377431 */ /* 0x000fc40000040006 */
[--C-:B------:R-:W-:Y:S02]  /*8b40*/  HADD2.F32 R50, -RZ, R53.reuse.H0_H0 ;  /* 0x20000035ff327230 */ /* 0x100fe40000004100 */
[----:B------:R-:W-:Y:S02]  /*8b50*/  HFMA2 R65, R65, R6.H0_H0, -72, -72 ;  /* 0xd480d48041417431 */ /* 0x000fe40000040006 */
[----:B------:R-:W-:Y:S02]  /*8b60*/  HADD2.F32 R49, -RZ, R53.H1_H1 ;  /* 0x30000035ff317230 */ /* 0x000fe40000004100 */
[----:B------:R-:W-:Y:S01]  /*8b70*/  FFMA.FTZ R62, R12, R60, R9 ;  /* 0x0000003c0c3e7223 */ /* 0x000fe20000010009 */
        /* <DEDUP_REMOVED lines=8> */
[----:B------:R-:W-:Y:S02]  /*8c00*/  HADD2.F32 R52, -RZ, R52.H1_H1 ;  /* 0x30000034ff347230 */ /* 0x000fe40000004100 */
        /* <DEDUP_REMOVED lines=58> */
.L_x_3381:
        /* <DEDUP_REMOVED lines=8> */
[----:B------:R-:W3:Y:S01]  /*9030*/  LDS.64 R12, [UR4+0x30] ;  /* 0x00003004ff0c7984 */ /* 0x000ee20008000a00 */
[C---:B------:R-:W-:Y:S01]  /*9040*/  FFMA.FTZ R59, R35.reuse, R24, R59 ;  /* 0x00000018233b7223 */ /* 0x040fe2000001003b */
[----:B------:R-:W-:Y:S01]  /*9050*/  FFMA.FTZ R25, R35, R25, R26 ;  /* 0x0000001923197223 */ /* 0x000fe2000001001a */
[----:B------:R-:W-:Y:S01]  /*9060*/  F2FP.F16.F32.PACK_AB R42, RZ, R42 ;  /* 0x0000002aff2a723e */ /* 0x000fe200000000ff */
[----:B------:R-:W-:Y:S01]  /*9070*/  HADD2 R21, R61.H0_H0, R21.H0_H0 ;  /* 0x200000153d157230 */ /* 0x000fe20000000800 */
[----:B------:R-:W-:Y:S01]  /*9080*/  F2FP.F16.F32.PACK_AB R47, RZ, R47 ;  /* 0x0000002fff2f723e */ /* 0x000fe200000000ff */
[----:B------:R-:W-:-:S02]  /*9090*/  HADD2 R22, R63.H0_H0, R22.H0_H0 ;  /* 0x200000163f167230 */ /* 0x000fc40000000800 */
[----:B------:R-:W-:Y:S02]  /*90a0*/  HADD2 R20, R42.H0_H0, R20.H0_H0 ;  /* 0x200000142a147230 */ /* 0x000fe40000000800 */
[----:B------:R-:W-:Y:S02]  /*90b0*/  HADD2 R17, R47.H0_H0, R17.H0_H0 ;  /* 0x200000112f117230 */ /* 0x000fe40000000800 */
[--C-:B-1----:R-:W-:Y:S02]  /*90c0*/  HADD2.F32 R5, -RZ, R2.reuse.H0_H0 ;  /* 0x20000002ff057230 */ /* 0x102fe40000004100 */
[----:B------:R-:W-:Y:S02]  /*90d0*/  HADD2.F32 R7, -RZ, R2.H1_H1 ;  /* 0x30000002ff077230 */ /* 0x000fe40000004100 */
[--C-:B0-----:R-:W-:Y:S02]  /*90e0*/  HADD2.F32 R15, -RZ, R3.reuse.H0_H0 ;  /* 0x20000003ff0f7230 */ /* 0x101fe40000004100 */
        /* <DEDUP_REMOVED lines=17> */
[--C-:B---3--:R-:W-:Y:S02]  /*9200*/  HADD2.F32 R5, -RZ, R12.reuse.H0_H0 ;  /* 0x2000000cff057230 */ /* 0x108fe40000004100 */
[----:B------:R-:W-:Y:S01]  /*9210*/  FMUL.FTZ R51, R40, R51 ;  /* 0x0000003328337220 */ /* 0x000fe20000410000 */
[----:B------:R-:W-:-:S02]  /*9220*/  HADD2.F32 R27, -RZ, R12.H1_H1 ;  /* 0x3000000cff1b7230 */ /* 0x000fc40000004100 */
[----:B------:R-:W-:Y:S01]  /*9230*/  FMUL.FTZ R55, R38, R55 ;  /* 0x0000003726377220 */ /* 0x000fe20000410000 */
[--C-:B------:R-:W-:Y:S02]  /*9240*/  HADD2.F32 R36, -RZ, R13.reuse.H0_H0 ;  /* 0x2000000dff247230 */ /* 0x100fe40000004100 */
[----:B------:R-:W-:Y:S01]  /*9250*/  HADD2.F32 R35, -RZ, R13.H1_H1 ;  /* 0x3000000dff237230 */ /* 0x000fe20000004100 */
[----:B------:R-:W-:Y:S02]  /*9260*/  F2FP.F16.F32.PACK_AB R51, RZ, R51 ;  /* 0x00000033ff33723e */ /* 0x000fe400000000ff */
[----:B------:R-:W-:-:S03]  /*9270*/  F2FP.F16.F32.PACK_AB R55, RZ, R55 ;  /* 0x00000037ff37723e */ /* 0x000fc600000000ff */
[----:B------:R-:W-:Y:S02]  /*9280*/  HADD2 R22, R51.H0_H0, R22.H0_H0 ;  /* 0x2000001633167230 */ /* 0x000fe40000000800 */
        /* <DEDUP_REMOVED lines=23> */
[----:B------:R-:W-:-:S02]  /*9400*/  HADD2.F32 R0, -RZ, R9.H0_H0 ;  /* 0x20000009ff007230 */ /* 0x000fc40000004100 */
[----:B------:R-:W-:Y:S02]  /*9410*/  HFMA2 R42, R15, R6.H0_H0, -72, -72 ;  /* 0xd480d4800f2a7431 */ /* 0x000fe40000040006 */
[----:B------:R-:W-:Y:S01]  /*9420*/  HADD2.F32 R3, -RZ, R13.H0_H0 ;  /* 0x2000000dff037230 */ /* 0x000fe20000004100 */
[----:B------:R-:W-:Y:S01]  /*9430*/  LOP3.LUT R23, R23, 0x64006400, RZ, 0xfc, !PT ;  /* 0x6400640017177812 */ /* 0x000fe200078efcff */
[----:B------:R-:W-:Y:S02]  /*9440*/  HADD2.F32 R4, -RZ, R25.H0_H0 ;  /* 0x20000019ff047230 */ /* 0x000fe40000004100 */
[----:B------:R-:W-:Y:S01]  /*9450*/  FFMA.FTZ R15, R0, R5, RZ ;  /* 0x00000005000f7223 */ /* 0x000fe200000100ff */
[----:B------:R-:W-:Y:S02]  /*9460*/  HADD2.F32 R11, -RZ, R12.H1_H1 ;  /* 0x3000000cff0b7230 */ /* 0x000fe40000004100 */
[----:B------:R-:W-:Y:S01]  /*9470*/  FFMA.FTZ R47, R5, R3, RZ ;  /* 0x00000003052f7223 */ /* 0x000fe200000100ff */
[----:B------:R-:W-:-:S02]  /*9480*/  HADD2.F32 R12, -RZ, R13.H1_H1 ;  /* 0x3000000dff0c7230 */ /* 0x000fc40000004100 */
[C---:B------:R-:W-:Y:S01]  /*9490*/  FFMA.FTZ R30, R5.reuse, R4, RZ ;  /* 0x00000004051e7223 */ /* 0x040fe200000100ff */
[----:B------:R-:W-:Y:S02]  /*94a0*/  HADD2.F32 R10, -RZ, R9.H1_H1 ;  /* 0x30000009ff0a7230 */ /* 0x000fe40000004100 */
[----:B------:R-:W-:Y:S01]  /*94b0*/  HADD2.F32 R13, -RZ, R25.H1_H1 ;  /* 0x30000019ff0d7230 */ /* 0x000fe20000004100 */
[----:B------:R-:W0:Y:S01]  /*94c0*/  LDS.64 R8, [UR4+0x38] ;  /* 0x00003804ff087984 */ /* 0x000e220008000a00 */
[----:B------:R-:W-:Y:S01]  /*94d0*/  LOP3.LUT R25, R24, 0x64006400, RZ, 0xfc, !PT ;  /* 0x6400640018197812 */ /* 0x000fe200078efcff */
        /* <DEDUP_REMOVED lines=44> */
[----:B------:R-:W-:Y:S01]  /*97a0*/  HADD2.F32 R35, -RZ, R50.H0_H0 ;  /* 0x20000032ff237230 */ /* 0x000fe20000004100 */
[----:B------:R-:W-:Y:S01]  /*97b0*/  LOP3.LUT R7, R7, 0x64006400, RZ, 0xfc, !PT ;  /* 0x6400640007077812 */ /* 0x000fe200078efcff */
[----:B------:R-:W-:Y:S01]  /*97c0*/  HADD2.F32 R42, -RZ, R56.H0_H0 ;  /* 0x20000038ff2a7230 */ /* 0x000fe20000004100 */
[----:B------:R-:W-:Y:S01]  /*97d0*/  LOP3.LUT R33, R33, 0x64006400, RZ, 0xfc, !PT ;  /* 0x6400640021217812 */ /* 0x000fe200078efcff */
[----:B------:R-:W-:-:S02]  /*97e0*/  HADD2.F32 R44, -RZ, R60.H0_H0 ;  /* 0x2000003cff2c7230 */ /* 0x000fc40000004100 */
[----:B------:R-:W-:Y:S01]  /*97f0*/  FFMA.FTZ R36, R34, R49, R47 ;  /* 0x0000003122247223 */ /* 0x000fe2000001002f */
[C---:B------:R-:W-:Y:S01]  /*9800*/  FFMA.FTZ R57, R49.reuse, R35, R46 ;  /* 0x0000002331397223 */ /* 0x040fe2000001002e */
[C---:B------:R-:W-:Y:S01]  /*9810*/  FFMA.FTZ R54, R49.reuse, R42, R59 ;  /* 0x0000002a31367223 */ /* 0x040fe2000001003b */
[-C--:B------:R-:W-:Y:S02]  /*9820*/  HFMA2 R59, R37, R6.reuse.H0_H0, -72, -72 ;  /* 0xd480d480253b7431 */ /* 0x080fe40000040006 */
[----:B------:R-:W-:Y:S01]  /*9830*/  FFMA.FTZ R61, R49, R44, R61 ;  /* 0x0000002c313d7223 */ /* 0x000fe2000001003d */
[----:B------:R-:W-:Y:S01]  /*9840*/  LOP3.LUT R49, R32, 0x64006400, RZ, 0xfc, !PT ;  /* 0x6400640020317812 */ /* 0x000fe200078efcff */
[----:B------:R-:W-:Y:S02]  /*9850*/  HADD2.F32 R8, -RZ, R8.H1_H1 ;  /* 0x30000008ff087230 */ /* 0x000fe40000004100 */
[----:B------:R-:W-:Y:S02]  /*9860*/  HFMA2 R7, R7, R6.H0_H0, -72, -72 ;  /* 0xd480d48007077431 */ /* 0x000fe40000040006 */
[----:B------:R-:W-:-:S02]  /*9870*/  HADD2.F32 R31, -RZ, R56.H1_H1 ;  /* 0x30000038ff1f7230 */ /* 0x000fc40000004100 */
[-C--:B------:R-:W-:Y:S02]  /*9880*/  HFMA2 R58, R33, R6.reuse.H0_H0, -72, -72 ;  /* 0xd480d480213a7431 */ /* 0x080fe40000040006 */
[----:B------:R-:W-:Y:S02]  /*9890*/  HADD2.F32 R47, -RZ, R48.H1_H1 ;  /* 0x30000030ff2f7230 */ /* 0x000fe40000004100 */
[----:B------:R-:W-:Y:S02]  /*98a0*/  HFMA2 R62, R49, R6.H0_H0, -72, -72 ;  /* 0xd480d480313e7431 */ /* 0x000fe40000040006 */
[----:B------:R-:W-:Y:S02]  /*98b0*/  HADD2.F32 R46, -RZ, R50.H1_H1 ;  /* 0x30000032ff2e7230 */ /* 0x000fe40000004100 */
[----:B------:R-:W-:Y:S01]  /*98c0*/  FFMA.FTZ R54, R8, R31, R54 ;  /* 0x0000001f08367223 */ /* 0x000fe20000010036 */
[----:B------:R-:W-:Y:S02]  /*98d0*/  HADD2.F32 R53, -RZ, R9.H0_H0 ;  /* 0x20000009ff357230 */ /* 0x000fe40000004100 */
[----:B------:R-:W-:Y:S01]  /*98e0*/  FFMA.FTZ R36, R47, R8, R36 ;  /* 0x000000082f247223 */ /* 0x000fe20000010024 */
[----:B------:R-:W-:-:S02]  /*98f0*/  HADD2.F32 R33, -RZ, R59.H0_H0 ;  /* 0x2000003bff217230 */ /* 0x000fc40000004100 */
[C---:B------:R-:W-:Y:S01]  /*9900*/  FFMA.FTZ R6, R8.reuse, R46, R57 ;  /* 0x0000002e08067223 */ /* 0x040fe20000010039 */
[----:B------:R-:W-:Y:S02]  /*9910*/  HADD2.F32 R50, -RZ, R60.H1_H1 ;  /* 0x3000003cff327230 */ /* 0x000fe40000004100 */
[----:B------:R-:W-:Y:S02]  /*9920*/  HADD2.F32 R49, -RZ, R7.H0_H0 ;  /* 0x20000007ff317230 */ /* 0x000fe40000004100 */
[----:B------:R-:W-:Y:S01]  /*9930*/  FFMA.FTZ R57, R53, R33, R54 ;  /* 0x0000002135397223 */ /* 0x000fe20000010036 */
[----:B------:R-:W-:Y:S02]  /*9940*/  HADD2.F32 R48, -RZ, R58.H0_H0 ;  /* 0x2000003aff307230 */ /* 0x000fe40000004100 */
[----:B------:R-:W-:Y:S01]  /*9950*/  FFMA.FTZ R61, R8, R50, R61 ;  /* 0x00000032083d7223 */ /* 0x000fe2000001003d */
[----:B------:R-:W-:Y:S02]  /*9960*/  HADD2.F32 R9, -RZ, R9.H1_H1 ;  /* 0x30000009ff097230 */ /* 0x000fe40000004100 */
[----:B------:R-:W-:Y:S01]  /*9970*/  FFMA.FTZ R37, R49, R53, R36 ;  /* 0x0000003531257223 */ /* 0x000fe20000010024 */
[----:B------:R-:W-:-:S02]  /*9980*/  HADD2.F32 R32, -RZ, R62.H0_H0 ;  /* 0x2000003eff207230 */ /* 0x000fc40000004100 */
[----:B------:R-:W-:Y:S01]  /*9990*/  FFMA.FTZ R36, R53, R48, R6 ;  /* 0x0000003035247223 */ /* 0x000fe20000010006 */
[----:B------:R-:W-:Y:S02]  /*99a0*/  HADD2.F32 R56, -RZ, R7.H1_H1 ;  /* 0x30000007ff387230 */ /* 0x000fe40000004100 */
[----:B------:R-:W-:Y:S01]  /*99b0*/  FMUL.FTZ R6, R41, R52 ;  /* 0x0000003429067220 */ /* 0x000fe20000410000 */
[----:B------:R-:W-:Y:S02]  /*99c0*/  HADD2.F32 R54, -RZ, R58.H1_H1 ;  /* 0x3000003aff367230 */ /* 0x000fe40000004100 */
[----:B------:R-:W-:Y:S01]  /*99d0*/  FMUL.FTZ R7, R39, R14 ;  /* 0x0000000e27077220 */ /* 0x000fe20000410000 */
[----:B------:R-:W-:Y:S02]  /*99e0*/  HADD2.F32 R52, -RZ, R59.H1_H1 ;  /* 0x3000003bff347230 */ /* 0x000fe40000004100 */
[----:B------:R-:W-:Y:S01]  /*99f0*/  FFMA.FTZ R61, R53, R32, R61 ;  /* 0x00000020353d7223 */ /* 0x000fe2000001003d */
[----:B------:R-:W-:-:S02]  /*9a00*/  HADD2.F32 R14, -RZ, R62.H1_H1 ;  /* 0x3000003eff0e7230 */ /* 0x000fc40000004100 */
[----:B------:R-:W-:Y:S01]  /*9a10*/  FFMA.FTZ R8, R56, R9, R37 ;  /* 0x0000000938087223 */ /* 0x000fe20000010025 */
[C---:B------:R-:W-:Y:S01]  /*9a20*/  FFMA.FTZ R37, R9.reuse, R54, R36 ;  /* 0x0000003609257223 */ /* 0x040fe20000010024 */
[----:B------:R-:W-:Y:S01]  /*9a30*/  F2FP.F16.F32.PACK_AB R6, RZ, R6 ;  /* 0x00000006ff06723e */ /* 0x000fe200000000ff */
[C---:B------:R-:W-:Y:S01]  /*9a40*/  FFMA.FTZ R36, R9.reuse, R52, R57 ;  /* 0x0000003409247223 */ /* 0x040fe20000010039 */
        /* <DEDUP_REMOVED lines=73> */
.L_x_3378:
[----:B------:R-:W1:Y:S01]  /*9ee0*/  LDC R42, c[0x0][0x23c] ;  /* 0x00008f00ff2a7b82 */ /* 0x000e620000000800 */
[----:B------:R-:W-:Y:S01]  /*9ef0*/  IADD3 R16, R16, 0x20, RZ ;  /* 0x0000002010107810 */ /* 0x000fe20007ffe0ff */
[----:B------:R-:W-:-:S03]  /*9f00*/  UIADD3 UR4, UR4, 0x40, URZ ;  /* 0x0000004004047890 */ /* 0x000fc6000fffe03f */
[C---:B------:R-:W-:Y:S02]  /*9f10*/  ISETP.GE.AND P0, PT, R16.reuse, UR5, PT ;  /* 0x0000000510007c0c */ /* 0x040fe4000bf06270 */
[----:B------:R-:W-:Y:S01]  /*9f20*/  ISETP.LT.AND P2, PT, R16, R45, PT ;  /* 0x0000002d1000720c */ /* 0x000fe20003f41270 */
[----:B-1----:R-:W-:-:S12]  /*9f30*/  IMAD.WIDE R28, R42, 0x10, R28 ;  /* 0x000000102a1c7825 */ /* 0x002fd800078e021c */
[----:B------:R-:W-:Y:S05]  /*9f40*/  @!P0 BRA P2, `(.L_x_3382) ;  /* 0xffffffcc00a08947 */ /* 0x000fea000103ffff */
.L_x_3377:
[----:B------:R-:W-:Y:S05]  /*9f50*/  @!P1 EXIT ;  /* 0x000000000000994d */ /* 0x000fea0003800000 */
[----:B------:R-:W1:Y:S01]  /*9f60*/  S2R R3, SR_CTAID.X ;  /* 0x0000000000037919 */ /* 0x000e620000002500 */
[----:B------:R-:W2:Y:S01]  /*9f70*/  S2UR UR4, SR_CTAID.Y ;  /* 0x00000000000479c3 */ /* 0x000ea20000002600 */
[----:B------:R-:W1:Y:S07]  /*9f80*/  S2R R0, SR_TID.X ;  /* 0x0000000000007919 */ /* 0x000e6e0000002100 */
[----:B0----5:R-:W0:Y:S01]  /*9f90*/  LDC.64 R6, c[0x0][0x230] ;  /* 0x00008c00ff067b82 */ /* 0x021e220000000a00 */
        /* <DEDUP_REMOVED lines=12> */
.L_x_3386:
[----:B------:R-:W0:Y:S02]  /*a060*/  LDS R2, [R0] ;  /* 0x0000000000027984 */ /* 0x000e240000000800 */
[----:B0-----:R-:W-:-:S10]  /*a070*/  HFMA2.MMA R3, R2, 1, 1, R37 ;  /* 0x3c003c0002037835 */ /* 0x001fd40000000025 */
[----:B------:R-:W0:Y:S02]  /*a080*/  ATOMS.CAST.SPIN R3, [R0], R2, R3 ;  /* 0x000000020003738d */ /* 0x000e240001800003 */
[----:B0-----:R-:W-:-:S13]  /*a090*/  ISETP.EQ.U32.AND P0, PT, R3, 0x1, PT ;  /* 0x000000010300780c */ /* 0x001fda0003f02070 */
[----:B------:R-:W-:Y:S05]  /*a0a0*/  @!P0 BRA `(.L_x_3386) ;  /* 0xfffffffc00ec8947 */ /* 0x000fea000383ffff */
[----:B------:R-:W-:Y:S05]  /*a0b0*/  BRA `(.L_x_3384) ;  /* 0x00000000000c7947 */ /* 0x000fea0003800000 */
.L_x_3385:
[----:B------:R-:W2:Y:S02]  /*a0c0*/  LD.E R0, desc[UR8][R4.64] ;  /* 0x0000000804007980 */ /* 0x000ea4000c101900 */
[----:B--2---:R-:W-:-:S05]  /*a0d0*/  IADD3 R3, R37, R0, RZ ;  /* 0x0000000025037210 */ /* 0x004fca0007ffe0ff */
[----:B------:R0:W-:Y:S02]  /*a0e0*/  ST.E desc[UR8][R4.64], R3 ;  /* 0x0000000304007985 */ /* 0x0001e4000c101908 */
.L_x_3384:
[----:B------:R-:W-:Y:S05]  /*a0f0*/  BSYNC B0 ;  /* 0x0000000000007941 */ /* 0x000fea0003800000 */
.L_x_3383:
[----:B------:R1:W-:Y:S01]  /*a100*/  ATOM.E.ADD.F16x2.RN.STRONG.GPU P0, RZ, desc[UR8][R4.64+0x4], R36 ;  /* 0x0000042404ff79a2 */ /* 0x0003e2000810e1c8 */
[----:B------:R-:W-:Y:S04]  /*a110*/  BSSY B0, `(.L_x_3387) ;  /* 0x000000f000007945 */ /* 0x000fe80003800000 */
[----:B-1----:R-:W-:Y:S05]  /*a120*/  @P0 BRA `(.L_x_3388) ;  /* 0x0000000000340947 */ /* 0x002fea0003800000 */
[----:B------:R-:W1:Y:S02]  /*a130*/  QSPC.E.S P0, RZ, [R4+0x4] ;  /* 0x0000040004ff73aa */ /* 0x000e640000000500 */
[----:B-1----:R-:W-:Y:S05]  /*a140*/  @!P0 BRA `(.L_x_3389) ;  /* 0x0000000000208947 */ /* 0x002fea0003800000 */
[----:B------:R-:W-:-:S04]  /*a150*/  MOV R2, R4 ;  /* 0x0000000400027202 */ /* 0x000fc80000000f00 */
[----:B------:R-:W-:-:S07]  /*a160*/  MOV R0, R2 ;  /* 0x0000000200007202 */ /* 0x000fce0000000f00 */
.L_x_3390:
[----:B------:R-:W0:Y:S02]  /*a170*/  LDS R2, [R0+0x4] ;  /* 0x0000040000027984 */ /* 0x000e240000000800 */
[----:B0-----:R-:W-:-:S06]  /*a180*/  HADD2 R3, R2, R36 ;  /* 0x0000002402037230 */ /* 0x001fcc0000000000 */
[----:B------:R-:W0:Y:S02]  /*a190*/  ATOMS.CAST.SPIN R3, [R0+0x4], R2, R3 ;  /* 0x000004020003738d */ /* 0x000e240001800003 */
[----:B0-----:R-:W-:-:S13]  /*a1a0*/  ISETP.EQ.U32.AND P0, PT, R3, 0x1, PT ;  /* 0x000000010300780c */ /* 0x001fda0003f02070 */
[----:B------:R-:W-:Y:S05]  /*a1b0*/  @!P0 BRA `(.L_x_3390) ;  /* 0xfffffffc00ec8947 */ /* 0x000fea000383ffff */
[----:B------:R-:W-:Y:S05]  /*a1c0*/  BRA `(.L_x_3388) ;  /* 0x00000000000c7947 */ /* 0x000fea0003800000 */
.L_x_3389:
[----:B------:R-:W0:Y:S02]  /*a1d0*/  LD.E R0, desc[UR8][R4.64+0x4] ;  /* 0x0000040804007980 */ /* 0x000e24000c101900 */
[----:B0-----:R-:W-:-:S05]  /*a1e0*/  IADD3 R3, R36, R0, RZ ;  /* 0x0000000024037210 */ /* 0x001fca0007ffe0ff */
[----:B------:R1:W-:Y:S02]  /*a1f0*/  ST.E desc[UR8][R4.64+0x4], R3 ;  /* 0x0000040304007985 */ /* 0x0003e4000c101908 */
.L_x_3388:
[----:B------:R-:W-:Y:S05]  /*a200*/  BSYNC B0 ;  /* 0x0000000000007941 */ /* 0x000fea0003800000 */
.L_x_3387:
        /* <DEDUP_REMOVED lines=11> */
.L_x_3394:
[----:B------:R-:W0:Y:S02]  /*a2c0*/  LDS R2, [R0] ;  /* 0x0000000000027984 */ /* 0x000e240000000800 */
[----:B0-----:R-:W-:-:S10]  /*a2d0*/  HFMA2.MMA R3, R2, 1, 1, R19 ;  /* 0x3c003c0002037835 */ /* 0x001fd40000000013 */
[----:B------:R-:W0:Y:S02]  /*a2e0*/  ATOMS.CAST.SPIN R3, [R0], R2, R3 ;  /* 0x000000020003738d */ /* 0x000e240001800003 */
[----:B0-----:R-:W-:-:S13]  /*a2f0*/  ISETP.EQ.U32.AND P0, PT, R3, 0x1, PT ;  /* 0x000000010300780c */ /* 0x001fda0003f02070 */
[----:B------:R-:W-:Y:S05]  /*a300*/  @!P0 BRA `(.L_x_3394) ;  /* 0xfffffffc00ec8947 */ /* 0x000fea000383ffff */
[----:B------:R-:W-:Y:S05]  /*a310*/  BRA `(.L_x_3392) ;  /* 0x00000000000c7947 */ /* 0x000fea0003800000 */
.L_x_3393:
[----:B------:R-:W2:Y:S02]  /*a320*/  LD.E R0, desc[UR8][R4.64] ;  /* 0x0000000804007980 */ /* 0x000ea4000c101900 */
[----:B--2---:R-:W-:-:S05]  /*a330*/  IADD3 R3, R19, R0, RZ ;  /* 0x0000000013037210 */ /* 0x004fca0007ffe0ff */
[----:B------:R0:W-:Y:S02]  /*a340*/  ST.E desc[UR8][R4.64], R3 ;  /* 0x0000000304007985 */ /* 0x0001e4000c101908 */
.L_x_3392:
[----:B------:R-:W-:Y:S05]  /*a350*/  BSYNC B0 ;  /* 0x0000000000007941 */ /* 0x000fea0003800000 */
.L_x_3391:
[----:B------:R1:W-:Y:S02]  /*a360*/  ATOM.E.ADD.F16x2.RN.STRONG.GPU P0, RZ, desc[UR8][R4.64+0x4], R18 ;  /* 0x0000041204ff79a2 */ /* 0x0003e4000810e1c8 */
[----:B-1----:R-:W-:Y:S05]  /*a370*/  @P0 EXIT ;  /* 0x000000000000094d */ /* 0x002fea0003800000 */
[----:B------:R-:W1:Y:S02]  /*a380*/  QSPC.E.S P0, RZ, [R4+0x4] ;  /* 0x0000040004ff73aa */ /* 0x000e640000000500 */
[----:B-1----:R-:W-:Y:S05]  /*a390*/  @!P0 BRA `(.L_x_3395) ;  /* 0x0000000000208947 */ /* 0x002fea0003800000 */
[----:B------:R-:W-:-:S04]  /*a3a0*/  MOV R2, R4 ;  /* 0x0000000400027202 */ /* 0x000fc80000000f00 */
[----:B------:R-:W-:-:S07]  /*a3b0*/  MOV R0, R2 ;  /* 0x0000000200007202 */ /* 0x000fce0000000f00 */
.L_x_3396:
[----:B------:R-:W0:Y:S02]  /*a3c0*/  LDS R2, [R0+0x4] ;  /* 0x0000040000027984 */ /* 0x000e240000000800 */
[----:B0-----:R-:W-:-:S06]  /*a3d0*/  HADD2 R3, R2, R18 ;  /* 0x0000001202037230 */ /* 0x001fcc0000000000 */
[----:B------:R-:W0:Y:S02]  /*a3e0*/  ATOMS.CAST.SPIN R3, [R0+0x4], R2, R3 ;  /* 0x000004020003738d */ /* 0x000e240001800003 */
[----:B0-----:R-:W-:-:S13]  /*a3f0*/  ISETP.EQ.U32.AND P0, PT, R3, 0x1, PT ;  /* 0x000000010300780c */ /* 0x001fda0003f02070 */
[----:B------:R-:W-:Y:S05]  /*a400*/  @!P0 BRA `(.L_x_3396) ;  /* 0xfffffffc00ec8947 */ /* 0x000fea000383ffff */
[----:B------:R-:W-:Y:S05]  /*a410*/  EXIT ;  /* 0x000000000000794d */ /* 0x000fea0003800000 */
.L_x_3395:
[----:B------:R-:W0:Y:S02]  /*a420*/  LD.E R0, desc[UR8][R4.64+0x4] ;  /* 0x0000040804007980 */ /* 0x000e24000c101900 */
[----:B0-----:R-:W-:-:S05]  /*a430*/  IADD3 R3, R18, R0, RZ ;  /* 0x0000000012037210 */ /* 0x001fca0007ffe0ff */
[----:B------:R-:W-:Y:S01]  /*a440*/  ST.E desc[UR8][R4.64+0x4], R3 ;  /* 0x0000040304007985 */ /* 0x000fe2000c101908 */
[----:B------:R-:W-:Y:S05]  /*a450*/  EXIT ;  /* 0x000000000000794d */ /* 0x000fea0003800000 */
.L_x_3397:
        /* <DEDUP_REMOVED lines=10> */
.L_x_4216:


//--------------------- .text._Z23gemm_half_q_half_kernelILi2ELi140ELb0ELb0ELi32EEvPK6__halfPKjS4_S2_PS0_iiiiPKtS7_iiiiiibS2_i --------------------------
	.section	.text._Z23gemm_half_q_half_kernelILi2ELi140ELb0ELb0ELi32EEvPK6__halfPKjS4_S2_PS0_iiiiPKtS7_iiiiiibS2_i,"ax",@progbits
	.align	128
        .global         _Z23gemm_half_q_half_kernelILi2ELi140ELb0ELb0ELi32EEvPK6__halfPKjS4_S2_PS0_iiiiPKtS7_iiiiiibS2_i
        .type           _Z23gemm_half_q_half_kernelILi2ELi140ELb0ELb0ELi32EEvPK6__halfPKjS4_S2_PS0_iiiiPKtS7_iiiiiibS2_i,@function
        .size           _Z23gemm_half_q_half_kernelILi2ELi140ELb0ELb0ELi32EEvPK6__halfPKjS4_S2_PS0_iiiiPKtS7_iiiiiibS2_i,(.L_x_4217 - _Z23gemm_half_q_half_kernelILi2ELi140ELb0ELb0ELi32EEvPK6__halfPKjS4_S2_PS0_iiiiPKtS7_iiiiiibS2_i)
        .other          _Z23gemm_half_q_half_kernelILi2ELi140ELb0ELb0ELi32EEvPK6__halfPKjS4_S2_PS0_iiiiPKtS7_iiiiiibS2_i,@"STO_CUDA_ENTRY STV_DEFAULT"
_Z23gemm_half_q_half_kernelILi2ELi140ELb0ELb0ELi32EEvPK6__halfPKjS4_S2_PS0_iiiiPKtS7_iiiiiibS2_i:
.text._Z23gemm_half_q_half_kernelILi2ELi140ELb0ELb0ELi32EEvPK6__halfPKjS4_S2_PS0_iiiiPKtS7_iiiiiibS2_i:
        /* <DEDUP_REMOVED lines=44> */
.L_x_3402:
        /* <DEDUP_REMOVED lines=16> */
.L_x_3401:
        /* <DEDUP_REMOVED lines=16> */
.L_x_3400:
        /* <DEDUP_REMOVED lines=17> */
.L_x_3404:
        /* <DEDUP_REMOVED lines=16> */
.L_x_3403:
        /* <DEDUP_REMOVED lines=14> */
.L_x_3399:
[----:B------:R-:W-:Y:S05]  /*07b0*/  BSYNC B0 ;  /* 0x0000000000007941 */ /* 0x000fea0003800000 */
.L_x_3398:
        /* <DEDUP_REMOVED lines=20> */
[----:B-1----:R-:W-:-:S11]  /*0900*/  IADD3 R6, R22, -0x3, RZ ;  /* 0xfffffffd16067810 */ /* 0x002fd60007ffe0ff */
.L_x_3407:
[----:B--2---:R-:W-:Y:S01]  /*0910*/  IMAD.WIDE R4, R7, 0x2, R2 ;  /* 0x0000000207047825 */ /* 0x004fe200078e0202 */
        /* <DEDUP_REMOVED lines=10> */
.L_x_3406:
        /* <DEDUP_REMOVED lines=10> */
.L_x_3405:
[----:B------:R-:W0:Y:S08]  /*0a60*/  LDC R27, c[0x0][0x25c] ;  /* 0x00009700ff1b7b82 */ /* 0x000e300000000800 */
[----:B------:R-:W-:Y:S01]  /*0a70*/  BAR.SYNC.DEFER_BLOCKING 0x0 ;  /* 0x0000000000007b1d */ /* 0x000fe20000010000 */
[----:B------:R-:W-:-:S07]  /*0a80*/  ISETP.GE.AND P0, PT, R26, R23, PT ;  /* 0x000000171a00720c */ /* 0x000fce0003f06270 */
[----:B------:R-:W3:Y:S06]  /*0a90*/  LDC R29, c[0x0][0x264] ;  /* 0x00009900ff1d7b82 */ /* 0x000eec0000000800 */
[----:B------:R-:W-:Y:S05]  /*0aa0*/  @P0 BRA `(.L_x_3408) ;  /* 0x0000000000d40947 */ /* 0x000fea0003800000 */
[----:B-1----:R-:W1:Y:S01]  /*0ab0*/  LDC.64 R10, c[0x0][0x248] ;  /* 0x00009200ff0a7b82 */ /* 0x002e620000000a00 */
[----:B--2---:R-:W-:-:S07]  /*0ac0*/  SHF.L.U32 R3, R14, 0x6, RZ ;  /* 0x000000060e037819 */ /* 0x004fce00000006ff */
[----:B------:R-:W2:Y:S08]  /*0ad0*/  LDC.64 R12, c[0x0][0x220] ;  /* 0x00008800ff0c7b82 */ /* 0x000eb00000000a00 */
        /* <DEDUP_REMOVED lines=10> */
.L_x_3409:
        /* <DEDUP_REMOVED lines=9> */
[----:B------:R-:W4:Y:S01]  /*0c10*/  LDG.E.U16.CONSTANT R25, desc[UR6][R8.64] ;  /* 0x0000000608197981 */ /* 0x000f22000c1e9500 */
[----:B------:R-:W-:-:S06]  /*0c20*/  IMAD.WIDE R4, R4, 0x2, R14 ;  /* 0x0000000204047825 */ /* 0x000fcc00078e020e */
[----:B------:R-:W3:Y:S01]  /*0c30*/  LDG.E.U16.CONSTANT R4, desc[UR6][R4.64] ;  /* 0x0000000604047981 */ /* 0x000ee2000c1e9500 */
        /* <DEDUP_REMOVED lines=28> */
.L_x_3408:
[----:B------:R-:W-:Y:S01]  /*0e00*/  ULDC UR8, c[0x0][0x258] ;  /* 0x0000960000087ab9 */ /* 0x000fe20000000800 */
[----:B------:R-:W-:Y:S01]  /*0e10*/  ULDC UR4, c[0x0][0x260] ;  /* 0x0000980000047ab9 */ /* 0x000fe20000000800 */
[C---:B------:R-:W-:Y:S01]  /*0e20*/  ISETP.GT.AND P2, PT, R26.reuse, UR8, PT ;  /* 0x000000081a007c0c */ /* 0x040fe2000bf44270 */
[----:B------:R-:W-:Y:S01]  /*0e30*/  ULDC UR5, c[0x0][0x268] ;  /* 0x00009a0000057ab9 */ /* 0x000fe20000000800 */
[C---:B--2---:R-:W-:Y:S02]  /*0e40*/  VIMNMX R2, R26.reuse, UR8, PT ;  /* 0x000000081a027c48 */ /* 0x044fe4000bfe0100 */
[C---:B------:R-:W-:Y:S02]  /*0e50*/  ISETP.GT.AND P4, PT, R26.reuse, UR4, PT ;  /* 0x000000041a007c0c */ /* 0x040fe4000bf84270 */
[----:B------:R-:W-:Y:S02]  /*0e60*/  SHF.R.S32.HI R3, RZ, 0x1f, R2 ;  /* 0x0000001fff037819 */ /* 0x000fe40000011402 */
[----:B------:R-:W-:-:S02]  /*0e70*/  ISETP.GT.AND P6, PT, R26, UR5, PT ;  /* 0x000000051a007c0c */ /* 0x000fc4000bfc4270 */
[----:B-1----:R-:W-:Y:S02]  /*0e80*/  LEA.HI R6, R3, R2, RZ, 0x5 ;  /* 0x0000000203067211 */ /* 0x002fe400078f28ff */
[----:B------:R-:W-:Y:S02]  /*0e90*/  CS2R R2, SRZ ;  /* 0x0000000000027805 */ /* 0x000fe4000001ff00 */
[C---:B0-----:R-:W-:Y:S02]  /*0ea0*/  ISETP.GT.AND P3, PT, R26.reuse, R27, PT ;  /* 0x0000001b1a00720c */ /* 0x041fe40003f64270 */
[----:B---3--:R-:W-:Y:S01]  /*0eb0*/  ISETP.GT.AND P5, PT, R26, R29, PT ;  /* 0x0000001d1a00720c */ /* 0x008fe20003fa4270 */
        /* <DEDUP_REMOVED lines=8> */
.L_x_3410:
        /* <DEDUP_REMOVED lines=8> */
.L_x_3411:
        /* <DEDUP_REMOVED lines=10> */
.L_x_3412:
        /* <DEDUP_REMOVED lines=8> */
.L_x_3413:
        /* <DEDUP_REMOVED lines=9> */
.L_x_3414:
        /* <DEDUP_REMOVED lines=31> */
.L_x_3420:
        /* <DEDUP_REMOVED lines=256> */
.L_x_3416:
        /* <DEDUP_REMOVED lines=121> */
[----:B------:R-:W-:Y:S01]  /*2af0*/  LEA.HI R41, R38, 0xffffff80, RZ, 0x8 ;  /* 0xffffff8026297811 */ /* 0x000fe200078f40ff */
[C---:B------:R-:W-:Y:S01]  /*2b00*/  FFMA.FTZ R66, R63.reuse, R5, R68 ;  /* 0x000000053f427223 */ /* 0x040fe20000010044 */
[----:B------:R-:W-:Y:S01]  /*2b10*/  SHF.R.U32.HI R39, RZ, 0x10, R39 ;  /* 0x00000010ff277819 */ /* 0x000fe20000011627 */
        /* <DEDUP_REMOVED lines=125> */
.L_x_3417:
        /* <DEDUP_REMOVED lines=249> */
.L_x_3418:
        /* <DEDUP_REMOVED lines=249> */
.L_x_3419:
[----:B------:R-:W-:Y:S01]  /*5210*/  IADD3 R26, R26, 0x20, RZ ;  /* 0x000000201a1a7810 */ /* 0x000fe20007ffe0ff */
[----:B------:R-:W-:Y:S01]  /*5220*/  UIADD3 UR4, UR4, 0x40, URZ ;  /* 0x0000004004047890 */ /* 0x000fe2000fffe03f */
[C---:B------:R-:W-:Y:S02]  /*5230*/  IMAD.WIDE R44, R7.reuse, 0x8, R44 ;  /* 0x00000008072c7825 */ /* 0x040fe400078e022c */
[C---:B------:R-:W-:Y:S02]  /*5240*/  ISETP.GE.AND P0, PT, R26.reuse, UR5, PT ;  /* 0x000000051a007c0c */ /* 0x040fe4000bf06270 */
[----:B------:R-:W-:Y:S01]  /*5250*/  ISETP.LT.AND P2, PT, R26, R23, PT ;  /* 0x000000171a00720c */ /* 0x000fe20003f41270 */
[----:B------:R-:W-:-:S12]  /*5260*/  IMAD.WIDE R32, R7, 0x8, R34 ;  /* 0x0000000807207825 */ /* 0x000fd800078e0222 */
[----:B------:R-:W-:Y:S05]  /*5270*/  @!P0 BRA P2, `(.L_x_3420) ;  /* 0xffffffc000388947 */ /* 0x000fea000103ffff */
.L_x_3415:
        /* <DEDUP_REMOVED lines=9> */
.L_x_3426:
        /* <DEDUP_REMOVED lines=20> */
[----:B-1----:R-:W-:Y:S02]  /*5450*/  LOP3.LUT R2, R5, 0xf000f, RZ, 0xc0, !PT ;  /* 0x000f000f05027812 */ /* 0x002fe400078ec0ff */
        /* <DEDUP_REMOVED lines=11> */
[----:B0-----:R-:W-:Y:S01]  /*5510*/  SHF.R.U32.HI R35, RZ, 0x8, R5 ;  /* 0x00000008ff237819 */ /* 0x001fe20000011605 */
        /* <DEDUP_REMOVED lines=12> */
[----:B----4-:R-:W-:Y:S01]  /*55e0*/  SHF.R.U32.HI R85, RZ, 0x8, R8 ;  /* 0x00000008ff557819 */ /* 0x010fe20000011608 */
        /* <DEDUP_REMOVED lines=77> */
[----:B------:R-:W-:-:S02]  /*5ac0*/  HFMA2 R34, R59, R18.H1_H1, -72, -72 ;  /* 0xd480d4803b227431 */ /* 0x000fc40000060012 */
[----:B------:R-:W-:Y:S02]  /*5ad0*/  HADD2.F32 R66, -RZ, R35.H0_H0 ;  /* 0x20000023ff427230 */ /* 0x000fe40000004100 */
[C---:B------:R-:W-:Y:S01]  /*5ae0*/  FFMA.FTZ R70, R60.reuse, R56, R61 ;  /* 0x000000383c467223 */ /* 0x040fe2000001003d */
[----:B------:R-:W-:Y:S01]  /*5af0*/  FFMA.FTZ R67, R57, R60, R62 ;  /* 0x0000003c39437223 */ /* 0x000fe2000001003e */
[----:B------:R-:W-:Y:S02]  /*5b00*/  HFMA2 R5, R5, R18.H1_H1, -72, -72 ;  /* 0xd480d48005057431 */ /* 0x000fe40000060012 */
[----:B------:R-:W-:Y:S02]  /*5b10*/  HADD2.F32 R64, -RZ, R34.H0_H0 ;  /* 0x20000022ff407230 */ /* 0x000fe40000004100 */
[----:B------:R-:W-:Y:S01]  /*5b20*/  FFMA.FTZ R73, R60, R58, R63 ;  /* 0x0000003a3c497223 */ /* 0x000fe2000001003f */
[--C-:B------:R-:W-:Y:S01]  /*5b30*/  HADD2.F32 R60, -RZ, R65.reuse.H0_H0 ;  /* 0x20000041ff3c7230 */ /* 0x100fe20000004100 */
[----:B------:R-:W-:Y:S01]  /*5b40*/  SHF.R.U32.HI R88, RZ, 0x8, R11 ;  /* 0x00000008ff587819 */ /* 0x000fe2000001160b */
[----:B------:R-:W-:Y:S01]  /*5b50*/  HADD2.F32 R59, -RZ, R65.H1_H1 ;  /* 0x30000041ff3b7230 */ /* 0x000fe20000004100 */
[----:B------:R-:W-:Y:S01]  /*5b60*/  LOP3.LUT R75, R74, 0x64006400, RZ, 0xfc, !PT ;  /* 0x640064004a4b7812 */ /* 0x000fe200078efcff */
[----:B------:R-:W-:-:S02]  /*5b70*/  HADD2.F32 R62, -RZ, R5.H0_H0 ;  /* 0x20000005ff3e7230 */ /* 0x000fc40000004100 */
[----:B------:R-:W-:Y:S02]  /*5b80*/  HADD2.F32 R61, -RZ, R5.H1_H1 ;  /* 0x30000005ff3d7230 */ /* 0x000fe40000004100 */
[C---:B------:R-:W-:Y:S01]  /*5b90*/  FFMA.FTZ R5, R69.reuse, R66, R70 ;  /* 0x0000004245057223 */ /* 0x040fe20000010046 */
        /* <DEDUP_REMOVED lines=13> */
[----:B------:R-:W-:Y:S01]  /*5c70*/  HFMA2 R75, R75, R18.H1_H1, -72, -72 ;  /* 0xd480d4804b4b7431 */ /* 0x000fe20000060012 */
[----:B------:R-:W-:Y:S01]  /*5c80*/  LOP3.LUT R10, R11, 0xf000f, RZ, 0xc0, !PT ;  /* 0x000f000f0b0a7812 */ /* 0x000fe200078ec0ff */
[--C-:B0-----:R-:W-:Y:S01]  /*5c90*/  HADD2.F32 R77, -RZ, R6.reuse.H1_H1 ;  /* 0x30000006ff4d7230 */ /* 0x101fe20000004100 */
[----:B------:R-:W-:Y:S01]  /*5ca0*/  LOP3.LUT R72, R9, 0xf000f0, RZ, 0xc0, !PT ;  /* 0x00f000f009487812 */ /* 0x000fe200078ec0ff */
[----:B------:R-:W-:Y:S01]  /*5cb0*/  HADD2.F32 R9, -RZ, R6.H0_H0 ;  /* 0x20000006ff097230 */ /* 0x000fe20000004100 */
        /* <DEDUP_REMOVED lines=12> */
[--C-:B------:R-:W-:Y:S02]  /*5d80*/  HADD2.F32 R6, -RZ, R8.reuse.H0_H0 ;  /* 0x20000008ff067230 */ /* 0x100fe40000004100 */
[----:B------:R-:W-:Y:S02]  /*5d90*/  HFMA2 R71, R71, R18.H1_H1, -72, -72 ;  /* 0xd480d48047477431 */ /* 0x000fe40000060012 */
[----:B------:R-:W-:Y:S02]  /*5da0*/  HADD2.F32 R68, -RZ, R8.H1_H1 ;  /* 0x30000008ff447230 */ /* 0x000fe40000004100 */
[----:B------:R-:W-:Y:S01]  /*5db0*/  FMUL.FTZ R35, R36, R35 ;  /* 0x0000002324237220 */ /* 0x000fe20000410000 */
[----:B------:R-:W-:-:S02]  /*5dc0*/  HADD2.F32 R7, -RZ, R69.H0_H0 ;  /* 0x20000045ff077230 */ /* 0x000fc40000004100 */
[----:B------:R-:W-:Y:S01]  /*5dd0*/  FFMA.FTZ R74, R9, R6, RZ ;  /* 0x00000006094a7223 */ /* 0x000fe200000100ff */
[--C-:B------:R-:W-:Y:S02]  /*5de0*/  HADD2.F32 R8, -RZ, R73.reuse.H0_H0 ;  /* 0x20000049ff087230 */ /* 0x100fe40000004100 */
[----:B------:R-:W-:Y:S01]  /*5df0*/  FMUL.FTZ R34, R27, R34 ;  /* 0x000000221b227220 */ /* 0x000fe20000410000 */
[----:B------:R-:W-:Y:S01]  /*5e00*/  HADD2.F32 R70, -RZ, R73.H1_H1 ;  /* 0x30000049ff467230 */ /* 0x000fe20000004100 */
[----:B------:R-:W-:Y:S01]  /*5e10*/  LOP3.LUT R73, R72, 0x64006400, RZ, 0xfc, !PT ;  /* 0x6400640048497812 */ /* 0x000fe200078efcff */
[----:B------:R-:W-:Y:S02]  /*5e20*/  HADD2.F32 R67, -RZ, R11.H1_H1 ;  /* 0x3000000bff437230 */ /* 0x000fe40000004100 */
[----:B------:R-:W-:Y:S01]  /*5e30*/  FFMA.FTZ R72, R5, R9, RZ ;  /* 0x0000000905487223 */ /* 0x000fe200000100ff */
[----:B------:R-:W0:Y:S01]  /*5e40*/  LDS.64 R10, [UR4+0x18] ;  /* 0x00001804ff0a7984 */ /* 0x000e220008000a00 */
[----:B------:R-:W-:-:S02]  /*5e50*/  HADD2.F32 R69, -RZ, R69.H1_H1 ;  /* 0x30000045ff457230 */ /* 0x000fc40000004100 */
[C---:B------:R-:W-:Y:S01]  /*5e60*/  FFMA.FTZ R84, R9.reuse, R7, RZ ;  /* 0x0000000709547223 */ /* 0x040fe200000100ff */
[----:B------:R-:W-:Y:S01]  /*5e70*/  FFMA.FTZ R9, R9, R8, RZ ;  /* 0x0000000809097223 */ /* 0x000fe200000100ff */
[----:B------:R-:W-:Y:S01]  /*5e80*/  FFMA.FTZ R78, R67, R77, R72 ;  /* 0x0000004d434e7223 */ /* 0x000fe20000010048 */
[C---:B------:R-:W-:Y:S01]  /*5e90*/  FFMA.FTZ R82, R77.reuse, R68, R74 ;  /* 0x000000444d527223 */ /* 0x040fe2000001004a */
[C---:B------:R-:W-:Y:S01]  /*5ea0*/  FFMA.FTZ R83, R77.reuse, R69, R84 ;  /* 0x000000454d537223 */ /* 0x040fe20000010054 */
[----:B------:R-:W-:Y:S01]  /*5eb0*/  FFMA.FTZ R89, R77, R70, R9 ;  /* 0x000000464d597223 */ /* 0x000fe20000010009 */
[----:B------:R-:W-:Y:S01]  /*5ec0*/  LOP3.LUT R77, R76, 0x64006400, RZ, 0xfc, !PT ;  /* 0x640064004c4d7812 */ /* 0x000fe200078efcff */
[----:B------:R-:W-:Y:S02]  /*5ed0*/  HFMA2 R73, R73, R18.H1_H1, -72, -72 ;  /* 0xd480d48049497431 */ /* 0x000fe40000060012 */
[----:B------:R-:W-:Y:S01]  /*5ee0*/  HADD2.F32 R9, -RZ, R71.H0_H0 ;  /* 0x20000047ff097230 */ /* 0x000fe20000004100 */
[----:B------:R-:W-:Y:S01]  /*5ef0*/  F2FP.F16.F32.PACK_AB R35, RZ, R35 ;  /* 0x00000023ff23723e */ /* 0x000fe200000000ff */
[----:B------:R-:W-:-:S02]  /*5f00*/  HADD2.F32 R74, -RZ, R75.H0_H0 ;  /* 0x2000004bff4a7230 */ /* 0x000fc40000004100 */
[----:B------:R-:W-:Y:S02]  /*5f10*/  HFMA2 R77, R77, R18.H1_H1, -72, -72 ;  /* 0xd480d4804d4d7431 */ /* 0x000fe40000060012 */
[----:B------:R-:W-:Y:S02]  /*5f20*/  HADD2.F32 R72, -RZ, R73.H0_H0 ;  /* 0x20000049ff487230 */ /* 0x000fe40000004100 */
[----:B------:R-:W-:Y:S01]  /*5f30*/  FFMA.FTZ R78, R9, R79, R78 ;  /* 0x0000004f094e7223 */ /* 0x000fe2000001004e */
[----:B------:R-:W-:Y:S01]  /*5f40*/  HADD2.F32 R71, -RZ, R71.H1_H1 ;  /* 0x30000047ff477230 */ /* 0x000fe20000004100 */
[----:B------:R-:W-:Y:S01]  /*5f50*/  F2FP.F16.F32.PACK_AB R34, RZ, R34 ;  /* 0x00000022ff22723e */ /* 0x000fe200000000ff */
        /* <DEDUP_REMOVED lines=34> */
[C---:B------:R-:W-:Y:S01]  /*6180*/  FFMA.FTZ R97, R82.reuse, R79, R89 ;  /* 0x0000004f52617223 */ /* 0x040fe20000010059 */
        /* <DEDUP_REMOVED lines=8> */
[----:B------:R-:W-:Y:S02]  /*6210*/  HADD2.F32 R85, -RZ, R102.H1_H1 ;  /* 0x30000066ff557230 */ /* 0x000fe40000004100 */
        /* <DEDUP_REMOVED lines=21> */
[----:B------:R-:W-:Y:S02]  /*6370*/  HADD2.F32 R91, -RZ, R102.H1_H1 ;  /* 0x30000066ff5b7230 */ /* 0x000fe40000004100 */
[C---:B------:R-:W-:Y:S01]  /*6380*/  FMUL.FTZ R96, R37.reuse, R92 ;  /* 0x0000005c25607220 */ /* 0x040fe20000410000 */
        /* <DEDUP_REMOVED lines=76> */
.L_x_3423:
        /* <DEDUP_REMOVED lines=55> */
.L_x_3424:
        /* <DEDUP_REMOVED lines=28> */
[--C-:B------:R-:W-:Y:S01]  /*6d80*/  HADD2.F32 R0, -RZ, R24.reuse.H0_H0 ;  /* 0x20000018ff007230 */ /* 0x100fe20000004100 */
[----:B------:R-:W-:Y:S01]  /*6d90*/  SHF.R.U32.HI R52, RZ, 0x8, R30 ;  /* 0x00000008ff347819 */ /* 0x000fe2000001161e */
[----:B------:R-:W-:Y:S01]  /*6da0*/  HADD2.F32 R4, -RZ, R29.H0_H0 ;  /* 0x2000001dff047230 */ /* 0x000fe20000004100 */
[----:B------:R-:W-:Y:S01]  /*6db0*/  LOP3.LUT R30, R31, 0xf000f0, RZ, 0xc0, !PT ;  /* 0x00f000f01f1e7812 */ /* 0x000fe200078ec0ff */
[----:B------:R-:W-:Y:S01]  /*6dc0*/  HADD2.F32 R25, -RZ, R11.H1_H1 ;  /* 0x3000000bff197230 */ /* 0x000fe20000004100 */
[----:B------:R-:W-:Y:S01]  /*6dd0*/  SHF.R.U32.HI R8, RZ, 0x8, R31 ;  /* 0x00000008ff087819 */ /* 0x000fe2000001161f */
[----:B------:R-:W-:Y:S01]  /*6de0*/  HADD2.F32 R24, -RZ, R24.H1_H1 ;  /* 0x30000018ff187230 */ /* 0x000fe20000004100 */
[----:B------:R-:W-:Y:S01]  /*6df0*/  LOP3.LUT R11, R34, 0x64006400, RZ, 0xfc, !PT ;  /* 0x64006400220b7812 */ /* 0x000fe200078efcff */
[----:B------:R-:W-:-:S02]  /*6e00*/  HADD2.F32 R29, -RZ, R29.H1_H1 ;  /* 0x3000001dff1d7230 */ /* 0x000fc40000004100 */
[-C--:B------:R-:W-:Y:S01]  /*6e10*/  HFMA2 R40, R9, R18.reuse.H1_H1, -72, -72 ;  /* 0xd480d48009287431 */ /* 0x080fe20000060012 */
        /* <DEDUP_REMOVED lines=15> */
[--C-:B------:R-:W-:Y:S01]  /*6f10*/  HADD2.F32 R35, -RZ, R10.reuse.H0_H0 ;  /* 0x2000000aff237230 */ /* 0x100fe20000004100 */
[----:B------:R-:W-:Y:S01]  /*6f20*/  SHF.R.U32.HI R75, RZ, 0x8, R13 ;  /* 0x00000008ff4b7819 */ /* 0x000fe2000001160d */
[----:B------:R-:W-:-:S02]  /*6f30*/  HADD2.F32 R34, -RZ, R10.H1_H1 ;  /* 0x3000000aff227230 */ /* 0x000fc40000004100 */
[----:B------:R-:W-:Y:S01]  /*6f40*/  FFMA.FTZ R10, R42, R44, R9 ;  /* 0x0000002c2a0a7223 */ /* 0x000fe20000010009 */
[--C-:B------:R-:W-:Y:S01]  /*6f50*/  HADD2.F32 R31, -RZ, R5.reuse.H0_H0 ;  /* 0x20000005ff1f7230 */ /* 0x100fe20000004100 */
[----:B------:R-:W-:Y:S01]  /*6f60*/  LOP3.LUT R66, R15, 0xf000f0, RZ, 0xc0, !PT ;  /* 0x00f000f00f427812 */ /* 0x000fe200078ec0ff */
[----:B------:R-:W-:Y:S02]  /*6f70*/  HADD2.F32 R30, -RZ, R5.H1_H1 ;  /* 0x30000005ff1e7230 */ /* 0x000fe40000004100 */
[C---:B------:R-:W-:Y:S01]  /*6f80*/  FFMA.FTZ R5, R44.reuse, R35, R48 ;  /* 0x000000232c057223 */ /* 0x040fe20000010030 */
[--C-:B------:R-:W-:Y:S02]  /*6f90*/  HADD2.F32 R40, -RZ, R11.reuse.H0_H0 ;  /* 0x2000000bff287230 */ /* 0x100fe40000004100 */
[----:B------:R-:W-:Y:S01]  /*6fa0*/  FFMA.FTZ R9, R44, R31, R54 ;  /* 0x0000001f2c097223 */ /* 0x000fe20000010036 */
[----:B------:R-:W-:Y:S01]  /*6fb0*/  FFMA.FTZ R47, R41, R43, R10 ;  /* 0x0000002b292f7223 */ /* 0x000fe2000001000a */
        /* <DEDUP_REMOVED lines=8> */
[--C-:B0-----:R-:W-:Y:S01]  /*7040*/  HADD2.F32 R48, -RZ, R6.reuse.H0_H0 ;  /* 0x20000006ff307230 */ /* 0x101fe20000004100 */
[----:B------:R-:W-:Y:S01]  /*7050*/  LOP3.LUT R9, R9, 0x64006400, RZ, 0xfc, !PT ;  /* 0x6400640009097812 */ /* 0x000fe200078efcff */
[----:B------:R-:W-:Y:S01]  /*7060*/  HADD2 R5, R5, -1032, -1032 ;  /* 0xe408e40805057430 */ /* 0x000fe20000000000 */
[----:B------:R-:W-:Y:S01]  /*7070*/  LOP3.LUT R11, R8, 0xf000f, RZ, 0xc0, !PT ;  /* 0x000f000f080b7812 */ /* 0x000fe200078ec0ff */
[----:B------:R-:W-:Y:S01]  /*7080*/  FFMA.FTZ R49, R43, R39, R46 ;  /* 0x000000272b317223 */ /* 0x000fe2000001002e */
[----:B------:R-:W-:Y:S01]  /*7090*/  LOP3.LUT R10, R10, 0x64006400, RZ, 0xfc, !PT ;  /* 0x640064000a0a7812 */ /* 0x000fe200078efcff */
[----:B------:R-:W-:Y:S01]  /*70a0*/  HADD2 R9, R9, -1032, -1032 ;  /* 0xe408e40809097430 */ /* 0x000fe20000000000 */
[----:B------:R-:W-:Y:S01]  /*70b0*/  LOP3.LUT R11, R11, 0x64006400, RZ, 0xfc, !PT ;  /* 0x640064000b0b7812 */ /* 0x000fe200078efcff */
[----:B------:R-:W-:Y:S01]  /*70c0*/  HADD2.F32 R53, -RZ, R6.H1_H1 ;  /* 0x30000006ff357230 */ /* 0x000fe20000004100 */
[----:B------:R-:W-:Y:S01]  /*70d0*/  LOP3.LUT R52, R52, 0xf000f0, RZ, 0xc0, !PT ;  /* 0x00f000f034347812 */ /* 0x000fe200078ec0ff */
[----:B------:R-:W-:-:S02]  /*70e0*/  HADD2.F32 R46, -RZ, R5.H0_H0 ;  /* 0x20000005ff2e7230 */ /* 0x000fc40000004100 */
[----:B------:R-:W-:Y:S02]  /*70f0*/  HADD2 R6, R10, -1032, -1032 ;  /* 0xe408e4080a067430 */ /* 0x000fe40000000000 */
[----:B------:R-:W-:Y:S02]  /*7100*/  HADD2.F32 R45, -RZ, R9.H0_H0 ;  /* 0x20000009ff2d7230 */ /* 0x000fe40000004100 */
[----:B------:R-:W-:Y:S02]  /*7110*/  HADD2 R57, R11, -1032, -1032 ;  /* 0xe408e4080b397430 */ /* 0x000fe40000000000 */
[--C-:B------:R-:W-:Y:S02]  /*7120*/  HADD2.F32 R60, -RZ, R7.reuse.H0_H0 ;  /* 0x20000007ff3c7230 */ /* 0x100fe40000004100 */
[----:B------:R-:W-:Y:S01]  /*7130*/  FFMA.FTZ R10, R46, R48, R47 ;  /* 0x000000302e0a7223 */ /* 0x000fe2000001002f */
[--C-:B------:R-:W-:Y:S02]  /*7140*/  HADD2.F32 R44, -RZ, R6.reuse.H0_H0 ;  /* 0x20000006ff2c7230 */ /* 0x100fe40000004100 */
[----:B------:R-:W-:Y:S01]  /*7150*/  FFMA.FTZ R54, R48, R45, R49 ;  /* 0x0000002d30367223 */ /* 0x000fe20000010031 */
[----:B------:R-:W-:Y:S01]  /*7160*/  HADD2.F32 R11, -RZ, R7.H1_H1 ;  /* 0x30000007ff0b7230 */ /* 0x000fe20000004100 */
[----:B------:R-:W-:Y:S01]  /*7170*/  LOP3.LUT R8, R8, 0xf000f0, RZ, 0xc0, !PT ;  /* 0x00f000f008087812 */ /* 0x000fe200078ec0ff */
[----:B------:R-:W-:-:S02]  /*7180*/  HADD2.F32 R47, -RZ, R6.H1_H1 ;  /* 0x30000006ff2f7230 */ /* 0x000fc40000004100 */
[----:B------:R-:W-:Y:S01]  /*7190*/  FFMA.FTZ R56, R48, R44, R55 ;  /* 0x0000002c30387223 */ /* 0x000fe20000010037 */
[----:B------:R-:W0:Y:S01]  /*71a0*/  LDS.64 R6, [UR4+0x30] ;  /* 0x00003004ff067984 */ /* 0x000e220008000a00 */
[----:B------:R-:W-:Y:S01]  /*71b0*/  HADD2.F32 R49, -RZ, R5.H1_H1 ;  /* 0x30000005ff317230 */ /* 0x000fe20000004100 */
[----:B------:R-:W-:Y:S01]  /*71c0*/  LOP3.LUT R5, R50, 0xf000f0, RZ, 0xc0, !PT ;  /* 0x00f000f032057812 */ /* 0x000fe200078ec0ff */
[--C-:B------:R-:W-:Y:S01]  /*71d0*/  HADD2.F32 R43, -RZ, R57.reuse.H0_H0 ;  /* 0x20000039ff2b7230 */ /* 0x100fe20000004100 */
[----:B------:R-:W-:Y:S01]  /*71e0*/  LOP3.LUT R51, R51, 0xf000f0, RZ, 0xc0, !PT ;  /* 0x00f000f033337812 */ /* 0x000fe200078ec0ff */
[----:B------:R-:W-:Y:S01]  /*71f0*/  HADD2.F32 R50, -RZ, R57.H1_H1 ;  /* 0x30000039ff327230 */ /* 0x000fe20000004100 */
[----:B------:R-:W-:Y:S01]  /*7200*/  LOP3.LUT R5, R5, 0x64006400, RZ, 0xfc, !PT ;  /* 0x6400640005057812 */ /* 0x000fe200078efcff */
[----:B------:R-:W-:Y:S01]  /*7210*/  FFMA.FTZ R10, R49, R53, R10 ;  /* 0x00000035310a7223 */ /* 0x000fe2000001000a */
[----:B------:R-:W-:Y:S01]  /*7220*/  FFMA.FTZ R55, R48, R43, R58 ;  /* 0x0000002b30377223 */ /* 0x000fe2000001003a */
        /* <DEDUP_REMOVED lines=9> */
[----:B------:R-:W-:Y:S01]  /*72c0*/  FFMA.FTZ R64, R53, R50, R55 ;  /* 0x0000003235407223 */ /* 0x000fe20000010037 */
[----:B------:R-:W-:Y:S02]  /*72d0*/  HFMA2 R8, R51, R18.H1_H1, -72, -72 ;  /* 0xd480d48033087431 */ /* 0x000fe40000060012 */
        /* <DEDUP_REMOVED lines=32> */
[----:B------:R-:W-:Y:S01]  /*74e0*/  LOP3.LUT R10, R10, 0x64006400, RZ, 0xfc, !PT ;  /* 0x640064000a0a7812 */ /* 0x000fe200078efcff */
[----:B------:R-:W-:Y:S01]  /*74f0*/  HADD2 R96, R99.H0_H0, R96.H0_H0 ;  /* 0x2000006063607230 */ /* 0x000fe20000000800 */
        /* <DEDUP_REMOVED lines=184> */
.L_x_3425:
        /* <DEDUP_REMOVED lines=59> */
.L_x_3422:
[----:B------:R-:W1:Y:S01]  /*8430*/  LDC R7, c[0x0][0x23c] ;  /* 0x00008f00ff077b82 */ /* 0x000e620000000800 */
[----:B------:R-:W-:Y:S01]  /*8440*/  IADD3 R26, R26, 0x20, RZ ;  /* 0x000000201a1a7810 */ /* 0x000fe20007ffe0ff */
[----:B------:R-:W-:-:S03]  /*8450*/  UIADD3 UR4, UR4, 0x40, URZ ;  /* 0x0000004004047890 */ /* 0x000fc6000fffe03f */
[C---:B------:R-:W-:Y:S02]  /*8460*/  ISETP.GE.AND P0, PT, R26.reuse, UR5, PT ;  /* 0x000000051a007c0c */ /* 0x040fe4000bf06270 */
[----:B------:R-:W-:Y:S01]  /*8470*/  ISETP.LT.AND P2, PT, R26, R23, PT ;  /* 0x000000171a00720c */ /* 0x000fe20003f41270 */
[----:B-1----:R-:W-:-:S12]  /*8480*/  IMAD.WIDE R32, R7, 0x10, R32 ;  /* 0x0000001007207825 */ /* 0x002fd800078e0220 */
[----:B------:R-:W-:Y:S05]  /*8490*/  @!P0 BRA P2, `(.L_x_3426) ;  /* 0xffffffcc009c8947 */ /* 0x000fea000103ffff */
.L_x_3421:
[----:B------:R-:W-:Y:S01]  /*84a0*/  ISETP.GE.AND P0, PT, R26, R23, PT ;  /* 0x000000171a00720c */ /* 0x000fe20003f06270 */
[----:B------:R-:W-:-:S03]  /*84b0*/  ULDC UR5, c[0x0][0x268] ;  /* 0x00009a0000057ab9 */ /* 0x000fc60000000800 */
[----:B------:R-:W-:Y:S01]  /*84c0*/  ISETP.GE.OR P0, PT, R26, UR5, P0 ;  /* 0x000000051a007c0c */ /* 0x000fe20008706670 */
[----:B------:R-:W-:-:S12]  /*84d0*/  ULDC UR5, c[0x0][0x268] ;  /* 0x00009a0000057ab9 */ /* 0x000fd80000000800 */
[----:B------:R-:W-:Y:S05]  /*84e0*/  @P0 BRA `(.L_x_3427) ;  /* 0x00000018002c0947 */ /* 0x000fea0003800000 */
.L_x_3429:
        /* <DEDUP_REMOVED lines=10> */
[----:B--2--5:R-:W-:Y:S01]  /*8590*/  SHF.R.U32.HI R32, RZ, 0xf, R74 ;  /* 0x0000000fff207819 */ /* 0x024fe2000001164a */
[----:B------:R-:W-:Y:S01]  /*85a0*/  HFMA2.MMA R63, -RZ, RZ, 0, 0.015625 ;  /* 0x00002400ff3f7435 */ /* 0x000fe200000001ff */
[----:B------:R-:W-:Y:S02]  /*85b0*/  SHF.R.U32.HI R28, RZ, 0xf, R73 ;  /* 0x0000000fff1c7819 */ /* 0x000fe40000011649 */
[--C-:B------:R-:W-:Y:S02]  /*85c0*/  SHF.R.U32.HI R31, RZ, 0xe, R13.reuse ;  /* 0x0000000eff1f7819 */ /* 0x100fe4000001160d */
[C---:B------:R-:W-:Y:S02]  /*85d0*/  LOP3.LUT R29, R13.reuse, 0x380038, RZ, 0xc0, !PT ;  /* 0x003800380d1d7812 */ /* 0x040fe400078ec0ff */
        /* <DEDUP_REMOVED lines=10> */
[C---:B0-----:R-:W-:Y:S02]  /*8680*/  LOP3.LUT R34, R14.reuse, 0x380038, RZ, 0xc0, !PT ;  /* 0x003800380e227812 */ /* 0x041fe400078ec0ff */
[----:B------:R-:W-:Y:S02]  /*8690*/  SHF.R.U32.HI R85, RZ, 0x6, R14 ;  /* 0x00000006ff557819 */ /* 0x000fe4000001160e */
[----:B------:R-:W-:Y:S02]  /*86a0*/  LOP3.LUT R89, R14, 0x70007, RZ, 0xc0, !PT ;  /* 0x000700070e597812 */ /* 0x000fe400078ec0ff */
[----:B------:R-:W-:-:S02]  /*86b0*/  LOP3.LUT R28, R28, 0x10001, RZ, 0xc0, !PT ;  /* 0x000100011c1c7812 */ /* 0x000fc400078ec0ff */
[----:B------:R-:W-:Y:S02]  /*86c0*/  SHF.R.U32.HI R67, RZ, 0x6, R75 ;  /* 0x00000006ff437819 */ /* 0x000fe4000001164b */
[--C-:B------:R-:W-:Y:S02]  /*86d0*/  SHF.R.U32.HI R12, RZ, 0xe, R15.reuse ;  /* 0x0000000eff0c7819 */ /* 0x100fe4000001160f */
[C---:B------:R-:W-:Y:S02]  /*86e0*/  LOP3.LUT R14, R15.reuse, 0x380038, RZ, 0xc0, !PT ;  /* 0x003800380f0e7812 */ /* 0x040fe400078ec0ff */
[----:B------:R-:W-:Y:S02]  /*86f0*/  SHF.R.U32.HI R86, RZ, 0x6, R15 ;  /* 0x00000006ff567819 */ /* 0x000fe4000001160f */
[----:B------:R-:W-:Y:S02]  /*8700*/  LOP3.LUT R90, R15, 0x70007, RZ, 0xc0, !PT ;  /* 0x000700070f5a7812 */ /* 0x000fe400078ec0ff */
[----:B------:R-:W-:-:S02]  /*8710*/  LOP3.LUT R15, R32, 0x20002, R13, 0xf8, !PT ;  /* 0x00020002200f7812 */ /* 0x000fc400078ef80d */
[----:B------:R-:W-:Y:S02]  /*8720*/  MOV R38, 0x3000 ;  /* 0x0000300000267802 */ /* 0x000fe40000000f00 */
[----:B------:R-:W-:Y:S02]  /*8730*/  LOP3.LUT R4, R4, 0x10001, RZ, 0xc0, !PT ;  /* 0x0001000104047812 */ /* 0x000fe400078ec0ff */
[----:B------:R-:W-:Y:S02]  /*8740*/  LOP3.LUT R29, R29, 0x64006400, RZ, 0xfc, !PT ;  /* 0x640064001d1d7812 */ /* 0x000fe400078efcff */
[----:B------:R-:W-:Y:S02]  /*8750*/  LOP3.LUT R27, R73, 0x380038, RZ, 0xc0, !PT ;  /* 0x00380038491b7812 */ /* 0x000fe400078ec0ff */
[----:B------:R-:W-:Y:S01]  /*8760*/  LOP3.LUT R31, R28, 0x20002, R31, 0xf8, !PT ;  /* 0x000200021c1f7812 */ /* 0x000fe200078ef81f */
[----:B------:R-:W-:Y:S01]  /*8770*/  HFMA2 R59, R29, R38.H0_H0, -132, -132 ;  /* 0xd820d8201d3b7431 */ /* 0x000fe20000040026 */
[----:B------:R-:W-:-:S02]  /*8780*/  LOP3.LUT R36, R75, 0x380038, RZ, 0xc0, !PT ;  /* 0x003800384b247812 */ /* 0x000fc400078ec0ff */
[----:B------:R-:W-:Y:S02]  /*8790*/  SHF.R.U32.HI R65, RZ, 0x6, R74 ;  /* 0x00000006ff417819 */ /* 0x000fe4000001164a */
[----:B------:R-:W-:Y:S02]  /*87a0*/  LOP3.LUT R71, R74, 0x70007, RZ, 0xc0, !PT ;  /* 0x000700074a477812 */ /* 0x000fe400078ec0ff */
[----:B------:R-:W-:Y:S02]  /*87b0*/  SHF.R.U32.HI R37, RZ, 0xf, R75 ;  /* 0x0000000fff257819 */ /* 0x000fe4000001164b */
[----:B------:R-:W-:Y:S02]  /*87c0*/  LOP3.LUT R5, R4, 0x20002, R5, 0xf8, !PT ;  /* 0x0002000204057812 */ /* 0x000fe400078ef805 */
[----:B------:R-:W-:Y:S02]  /*87d0*/  LOP3.LUT R0, R72, 0x380038, RZ, 0xc0, !PT ;  /* 0x0038003848007812 */ /* 0x000fe400078ec0ff */
[----:B------:R-:W-:-:S02]  /*87e0*/  LOP3.LUT R27, R27, 0x64006400, RZ, 0xfc, !PT ;  /* 0x640064001b1b7812 */ /* 0x000fc400078efcff */
[----:B------:R-:W-:Y:S02]  /*87f0*/  SHF.R.U32.HI R33, RZ, 0x6, R72 ;  /* 0x00000006ff217819 */ /* 0x000fe40000011648 */
[----:B------:R-:W-:Y:S01]  /*8800*/  LOP3.LUT R37, R37, 0x10001, RZ, 0xc0, !PT ;  /* 0x0001000125257812 */ /* 0x000fe200078ec0ff */
[----:B------:R-:W-:Y:S01]  /*8810*/  HFMA2 R62, R27, R38.H0_H0, -132, -132 ;  /* 0xd820d8201b3e7431 */ /* 0x000fe20000040026 */
[----:B------:R-:W-:Y:S02]  /*8820*/  SHF.R.U32.HI R35, RZ, 0x6, R73 ;  /* 0x00000006ff237819 */ /* 0x000fe40000011649 */
[----:B------:R-:W-:Y:S02]  /*8830*/  LOP3.LUT R39, R37, 0x20002, R12, 0xf8, !PT ;  /* 0x0002000225277812 */ /* 0x000fe400078ef80c */
        /* <DEDUP_REMOVED lines=25> */
[--C-:B---3--:R-:W-:Y:S02]  /*89d0*/  SHF.R.U32.HI R66, RZ, 0xd, R9.reuse ;  /* 0x0000000dff427819 */ /* 0x108fe40000011609 */
[----:B------:R-:W-:Y:S02]  /*89e0*/  LOP3.LUT R13, R9, 0x380038, RZ, 0xc0, !PT ;  /* 0x00380038090d7812 */ /* 0x000fe400078ec0ff */
[----:B------:R-:W-:-:S02]  /*89f0*/  SHF.R.U32.HI R76, RZ, 0x6, R9 ;  /* 0x00000006ff4c7819 */ /* 0x000fc40000011609 */
[----:B------:R-:W-:Y:S02]  /*8a00*/  LOP3.LUT R81, R9, 0x70007, RZ, 0xc0, !PT ;  /* 0x0007000709517812 */ /* 0x000fe400078ec0ff */
[----:B------:R-:W-:Y:S02]  /*8a10*/  LOP3.LUT R9, R30, 0x64006400, RZ, 0xfc, !PT ;  /* 0x640064001e097812 */ /* 0x000fe400078efcff */
[----:B------:R-:W-:Y:S02]  /*8a20*/  LOP3.LUT R30, R67, 0x380038, RZ, 0xc0, !PT ;  /* 0x00380038431e7812 */ /* 0x000fe400078ec0ff */
[----:B------:R-:W-:Y:S01]  /*8a30*/  SHF.R.U32.HI R74, RZ, 0xd, R8 ;  /* 0x0000000dff4a7819 */ /* 0x000fe20000011608 */
[----:B------:R-:W-:Y:S01]  /*8a40*/  HFMA2 R34, R9, R38.H0_H0, -132, -132 ;  /* 0xd820d82009227431 */ /* 0x000fe20000040026 */
[----:B------:R-:W-:Y:S02]  /*8a50*/  LOP3.LUT R66, R31, 0x40004, R66, 0xf8, !PT ;  /* 0x000400041f427812 */ /* 0x000fe400078ef842 */
[----:B------:R-:W-:-:S02]  /*8a60*/  LOP3.LUT R28, R10, 0x380038, RZ, 0xc0, !PT ;  /* 0x003800380a1c7812 */ /* 0x000fc400078ec0ff */
[----:B------:R-:W-:Y:S02]  /*8a70*/  LOP3.LUT R31, R36, 0x64006400, RZ, 0xfc, !PT ;  /* 0x64006400241f7812 */ /* 0x000fe400078efcff */
[----:B------:R-:W-:Y:S02]  /*8a80*/  LOP3.LUT R29, R30, 0x64006400, RZ, 0xfc, !PT ;  /* 0x640064001e1d7812 */ /* 0x000fe400078efcff */
        /* <DEDUP_REMOVED lines=8> */
[----:B------:R-:W0:Y:S01]  /*8b10*/  LDS.128 R28, [UR4] ;  /* 0x00000004ff1c7984 */ /* 0x000e220008000c00 */
[----:B------:R-:W-:Y:S01]  /*8b20*/  SHF.R.U32.HI R72, RZ, 0x6, R8 ;  /* 0x00000006ff487819 */ /* 0x000fe20000011608 */
[----:B------:R-:W-:Y:S01]  /*8b30*/  HFMA2 R48, R27, R38.H0_H0, -132, -132 ;  /* 0xd820d8201b307431 */ /* 0x000fe20000040026 */
[----:B------:R-:W-:-:S02]  /*8b40*/  LOP3.LUT R5, R0, 0x64006400, RZ, 0xfc, !PT ;  /* 0x6400640000057812 */ /* 0x000fc400078efcff */
[----:B------:R-:W-:Y:S02]  /*8b50*/  LOP3.LUT R79, R8, 0x70007, RZ, 0xc0, !PT ;  /* 0x00070007084f7812 */ /* 0x000fe400078ec0ff */
[----:B------:R-:W-:Y:S01]  /*8b60*/  LOP3.LUT R9, R12, 0x64006400, RZ, 0xfc, !PT ;  /* 0x640064000c097812 */ /* 0x000fe200078efcff */
[-C--:B------:R-:W-:Y:S01]  /*8b70*/  HFMA2 R60, R5, R38.reuse.H0_H0, -132, -132 ;  /* 0xd820d820053c7431 */ /* 0x080fe20000040026 */
[----:B------:R-:W-:Y:S02]  /*8b80*/  SHF.R.U32.HI R77, RZ, 0x6, R10 ;  /* 0x00000006ff4d7819 */ /* 0x000fe4000001160a */
[----:B------:R-:W-:Y:S01]  /*8b90*/  LOP3.LUT R8, R83, 0x380038, RZ, 0xc0, !PT ;  /* 0x0038003853087812 */ /* 0x000fe200078ec0ff */
[----:B------:R-:W-:Y:S01]  /*8ba0*/  HFMA2 R52, R9, R38.H0_H0, -132, -132 ;  /* 0xd820d82009347431 */ /* 0x000fe20000040026 */
[----:B------:R-:W-:Y:S02]  /*8bb0*/  LOP3.LUT R0, R72, 0x380038, RZ, 0xc0, !PT ;  /* 0x0038003848007812 */ /* 0x000fe400078ec0ff */
[----:B------:R-:W-:-:S02]  /*8bc0*/  SHF.R.U32.HI R70, RZ, 0xd, R11 ;  /* 0x0000000dff467819 */ /* 0x000fc4000001160b */
[C---:B------:R-:W-:Y:S02]  /*8bd0*/  LOP3.LUT R37, R11.reuse, 0x380038, RZ, 0xc0, !PT ;  /* 0x003800380b257812 */ /* 0x040fe400078ec0ff */
[----:B------:R-:W-:Y:S02]  /*8be0*/  SHF.R.U32.HI R78, RZ, 0x6, R11 ;  /* 0x00000006ff4e7819 */ /* 0x000fe4000001160b */
[----:B------:R-:W-:Y:S02]  /*8bf0*/  LOP3.LUT R84, R11, 0x70007, RZ, 0xc0, !PT ;  /* 0x000700070b547812 */ /* 0x000fe400078ec0ff */
[----:B------:R-:W-:Y:S02]  /*8c00*/  LOP3.LUT R4, R76, 0x380038, RZ, 0xc0, !PT ;  /* 0x003800384c047812 */ /* 0x000fe400078ec0ff */
[----:B------:R-:W-:Y:S02]  /*8c10*/  LOP3.LUT R11, R6, 0x64006400, RZ, 0xfc, !PT ;  /* 0x64006400060b7812 */ /* 0x000fe400078efcff */
[----:B------:R-:W-:-:S02]  /*8c20*/  SHF.R.U32.HI R68, RZ, 0xd, R10 ;  /* 0x0000000dff447819 */ /* 0x000fc4000001160a */
        /* <DEDUP_REMOVED lines=13> */
[----:B------:R-:W-:Y:S02]  /*8d00*/  LOP3.LUT R68, R15, 0x40004, R68, 0xf8, !PT ;  /* 0x000400040f447812 */ /* 0x000fe400078ef844 */
        /* <DEDUP_REMOVED lines=201> */
[-C--:B------:R-:W-:Y:S02]  /*99a0*/  HFMA2.MMA R73, R75, R10.reuse, R73 ;  /* 0x0000000a4b497235 */ /* 0x080fe40000000049 */
[----:B------:R-:W-:Y:S01]  /*99b0*/  HFMA2.MMA R8, R67, R10, R8 ;  /* 0x0000000a43087235 */ /* 0x000fe20000000008 */
[----:B------:R-:W-:-:S04]  /*99c0*/  HFMA2 R9, R54, R11, R9 ;  /* 0x0000000b36097231 */ /* 0x000fc80000000009 */
[----:B-1----:R-:W-:Y:S01]  /*99d0*/  HFMA2 R9, R39, R12, R9 ;  /* 0x0000000c27097231 */ /* 0x002fe20000000009 */
[-C--:B------:R-:W-:Y:S02]  /*99e0*/  HFMA2.MMA R73, R60, R11.reuse, R73 ;  /* 0x0000000b3c497235 */ /* 0x080fe40000000049 */
[----:B------:R-:W-:Y:S01]  /*99f0*/  HFMA2.MMA R8, R56, R11, R8 ;  /* 0x0000000b38087235 */ /* 0x000fe20000000008 */
[----:B------:R-:W-:-:S04]  /*9a00*/  HFMA2 R9, R94, R13, R9 ;  /* 0x0000000d5e097231 */ /* 0x000fc80000000009 */
[----:B------:R-:W-:Y:S01]  /*9a10*/  HFMA2 R9, R55, R14, R9 ;  /* 0x0000000e37097231 */ /* 0x000fe20000000009 */
[-C--:B------:R-:W-:Y:S01]  /*9a20*/  HFMA2.MMA R73, R45, R12.reuse, R73 ;  /* 0x0000000c2d497235 */ /* 0x080fe20000000049 */
[----:B------:R-:W-:Y:S01]  /*9a30*/  HFMA2 R45, R43, R12, R71 ;  /* 0x0000000c2b2d7231 */ /* 0x000fe20000000047 */
[----:B------:R-:W-:Y:S01]  /*9a40*/  HFMA2.MMA R8, R41, R12, R8 ;  /* 0x0000000c29087235 */ /* 0x000fe20000000008 */
[----:B------:R-:W-:Y:S02]  /*9a50*/  HFMA2 R9, R98, R15, R9 ;  /* 0x0000000f62097231 */ /* 0x000fe40000000009 */
[----:B------:R-:W-:Y:S02]  /*9a60*/  HFMA2 R45, R90, R13, R45 ;  /* 0x0000000d5a2d7231 */ /* 0x000fe4000000002d */
[----:B--2---:R-:W-:Y:S01]  /*9a70*/  HFMA2 R9, R47, R28, R9 ;  /* 0x0000001c2f097231 */ /* 0x004fe20000000009 */
        /* <DEDUP_REMOVED lines=10> */
[----:B------:R-:W-:Y:S02]  /*9b20*/  HFMA2 R43, R6, R29, R43 ;  /* 0x0000001d062b7231 */ /* 0x000fe4000000002b */
[----:B0-----:R-:W-:Y:S01]  /*9b30*/  HFMA2 R9, R91, R32, R9 ;  /* 0x000000205b097231 */ /* 0x001fe20000000009 */
[-C--:B------:R-:W-:Y:S01]  /*9b40*/  HFMA2.MMA R14, R80, R15.reuse, R73 ;  /* 0x0000000f500e7235 */ /* 0x080fe20000000049 */
[----:B------:R-:W-:Y:S01]  /*9b50*/  HFMA2 R43, R81, R30, R43 ;  /* 0x0000001e512b7231 */ /* 0x000fe2000000002b */
        /* <DEDUP_REMOVED lines=33> */
.L_x_3428:
[----:B------:R-:W-:Y:S01]  /*9d70*/  UIADD3 UR4, UR4, 0x40, URZ ;  /* 0x0000004004047890 */ /* 0x000fe2000fffe03f */
[----:B--2---:R-:W-:Y:S01]  /*9d80*/  IMAD.WIDE R32, R7, 0x4, R2 ;  /* 0x0000000407207825 */ /* 0x004fe200078e0202 */
[----:B------:R-:W-:Y:S10]  /*9d90*/  @!P0 BRA P3, `(.L_x_3429) ;  /* 0xffffffe400d48947 */ /* 0x000ff4000183ffff */
.L_x_3427:
        /* <DEDUP_REMOVED lines=17> */
.L_x_3433:
[----:B------:R-:W1:Y:S02]  /*9eb0*/  LDS R2, [R0] ;  /* 0x0000000000027984 */ /* 0x000e640000000800 */
[----:B-1----:R-:W-:-:S06]  /*9ec0*/  HADD2 R3, R2, R25 ;  /* 0x0000001902037230 */ /* 0x002fcc0000000000 */
[----:B------:R-:W1:Y:S02]  /*9ed0*/  ATOMS.CAST.SPIN R3, [R0], R2, R3 ;  /* 0x000000020003738d */ /* 0x000e640001800003 */
[----:B-1----:R-:W-:-:S13]  /*9ee0*/  ISETP.EQ.U32.AND P0, PT, R3, 0x1, PT ;  /* 0x000000010300780c */ /* 0x002fda0003f02070 */
[----:B------:R-:W-:Y:S05]  /*9ef0*/  @!P0 BRA `(.L_x_3433) ;  /* 0xfffffffc00ec8947 */ /* 0x000fea000383ffff */
[----:B------:R-:W-:Y:S05]  /*9f00*/  BRA `(.L_x_3431) ;  /* 0x00000000000c7947 */ /* 0x000fea0003800000 */
.L_x_3432:
[----:B------:R-:W2:Y:S02]  /*9f10*/  LD.E R0, desc[UR6][R4.64] ;  /* 0x0000000604007980 */ /* 0x000ea4000c101900 */
[----:B--2---:R-:W-:-:S05]  /*9f20*/  IADD3 R3, R25, R0, RZ ;  /* 0x0000000019037210 */ /* 0x004fca0007ffe0ff */
[----:B------:R1:W-:Y:S02]  /*9f30*/  ST.E desc[UR6][R4.64], R3 ;  /* 0x0000000304007985 */ /* 0x0003e4000c101906 */
.L_x_3431:
[----:B------:R-:W-:Y:S05]  /*9f40*/  BSYNC B0 ;  /* 0x0000000000007941 */ /* 0x000fea0003800000 */
.L_x_3430:
[----:B------:R2:W-:Y:S01]  /*9f50*/  ATOM.E.ADD.F16x2.RN.STRONG.GPU P0, RZ, desc[UR6][R4.64+0x4], R24 ;  /* 0x0000041804ff79a2 */ /* 0x0005e2000810e1c6 */
[----:B------:R-:W-:Y:S04]  /*9f60*/  BSSY B0, `(.L_x_3434) ;  /* 0x000000f000007945 */ /* 0x000fe80003800000 */
[----:B--2---:R-:W-:Y:S05]  /*9f70*/  @P0 BRA `(.L_x_3435) ;  /* 0x0000000000340947 */ /* 0x004fea0003800000 */
[----:B------:R-:W2:Y:S02]  /*9f80*/  QSPC.E.S P0, RZ, [R4+0x4] ;  /* 0x0000040004ff73aa */ /* 0x000ea40000000500 */
[----:B--2---:R-:W-:Y:S05]  /*9f90*/  @!P0 BRA `(.L_x_3436) ;  /* 0x0000000000208947 */ /* 0x004fea0003800000 */
[----:B------:R-:W-:-:S04]  /*9fa0*/  MOV R2, R4 ;  /* 0x0000000400027202 */ /* 0x000fc80000000f00 */
[----:B------:R-:W-:-:S07]  /*9fb0*/  MOV R0, R2 ;  /* 0x0000000200007202 */ /* 0x000fce0000000f00 */
.L_x_3437:
[----:B------:R-:W1:Y:S02]  /*9fc0*/  LDS R2, [R0+0x4] ;  /* 0x0000040000027984 */ /* 0x000e640000000800 */
[----:B-1----:R-:W-:-:S10]  /*9fd0*/  HFMA2.MMA R3, R2, 1, 1, R24 ;  /* 0x3c003c0002037835 */ /* 0x002fd40000000018 */
[----:B------:R-:W1:Y:S02]  /*9fe0*/  ATOMS.CAST.SPIN R3, [R0+0x4], R2, R3 ;  /* 0x000004020003738d */ /* 0x000e640001800003 */
[----:B-1----:R-:W-:-:S13]  /*9ff0*/  ISETP.EQ.U32.AND P0, PT, R3, 0x1, PT ;  /* 0x000000010300780c */ /* 0x002fda0003f02070 */
[----:B------:R-:W-:Y:S05]  /*a000*/  @!P0 BRA `(.L_x_3437) ;  /* 0xfffffffc00ec8947 */ /* 0x000fea000383ffff */
[----:B------:R-:W-:Y:S05]  /*a010*/  BRA `(.L_x_3435) ;  /* 0x00000000000c7947 */ /* 0x000fea0003800000 */
.L_x_3436:
[----:B------:R-:W1:Y:S02]  /*a020*/  LD.E R0, desc[UR6][R4.64+0x4] ;  /* 0x0000040604007980 */ /* 0x000e64000c101900 */
[----:B-1----:R-:W-:-:S05]  /*a030*/  IADD3 R3, R24, R0, RZ ;  /* 0x0000000018037210 */ /* 0x002fca0007ffe0ff */
[----:B------:R2:W-:Y:S02]  /*a040*/  ST.E desc[UR6][R4.64+0x4], R3 ;  /* 0x0000040304007985 */ /* 0x0005e4000c101906 */
.L_x_3435:
[----:B------:R-:W-:Y:S05]  /*a050*/  BSYNC B0 ;  /* 0x0000000000007941 */ /* 0x000fea0003800000 */
.L_x_3434:
        /* <DEDUP_REMOVED lines=11> */
.L_x_3441:
[----:B------:R-:W1:Y:S02]  /*a110*/  LDS R2, [R0] ;  /* 0x0000000000027984 */ /* 0x000e640000000800 */
[----:B-1----:R-:W-:-:S06]  /*a120*/  HADD2 R3, R2, R17 ;  /* 0x0000001102037230 */ /* 0x002fcc0000000000 */
[----:B------:R-:W1:Y:S02]  /*a130*/  ATOMS.CAST.SPIN R3, [R0], R2, R3 ;  /* 0x000000020003738d */ /* 0x000e640001800003 */
[----:B-1----:R-:W-:-:S13]  /*a140*/  ISETP.EQ.U32.AND P0, PT, R3, 0x1, PT ;  /* 0x000000010300780c */ /* 0x002fda0003f02070 */
[----:B------:R-:W-:Y:S05]  /*a150*/  @!P0 BRA `(.L_x_3441) ;  /* 0xfffffffc00ec8947 */ /* 0x000fea000383ffff */
[----:B------:R-:W-:Y:S05]  /*a160*/  BRA `(.L_x_3439) ;  /* 0x00000000000c7947 */ /* 0x000fea0003800000 */
.L_x_3440:
[----:B------:R-:W2:Y:S02]  /*a170*/  LD.E R0, desc[UR6][R4.64] ;  /* 0x0000000604007980 */ /* 0x000ea4000c101900 */
[----:B--2---:R-:W-:-:S05]  /*a180*/  IADD3 R3, R17, R0, RZ ;  /* 0x0000000011037210 */ /* 0x004fca0007ffe0ff */
[----:B------:R1:W-:Y:S02]  /*a190*/  ST.E desc[UR6][R4.64], R3 ;  /* 0x0000000304007985 */ /* 0x0003e4000c101906 */
.L_x_3439:
[----:B------:R-:W-:Y:S05]  /*a1a0*/  BSYNC B0 ;  /* 0x0000000000007941 */ /* 0x000fea0003800000 */
.L_x_3438:
[----:B------:R2:W-:Y:S02]  /*a1b0*/  ATOM.E.ADD.F16x2.RN.STRONG.GPU P0, RZ, desc[UR6][R4.64+0x4], R16 ;  /* 0x0000041004ff79a2 */ /* 0x0005e4000810e1c6 */
[----:B--2---:R-:W-:Y:S05]  /*a1c0*/  @P0 EXIT ;  /* 0x000000000000094d */ /* 0x004fea0003800000 */
[----:B------:R-:W2:Y:S02]  /*a1d0*/  QSPC.E.S P0, RZ, [R4+0x4] ;  /* 0x0000040004ff73aa */ /* 0x000ea40000000500 */
[----:B--2---:R-:W-:Y:S05]  /*a1e0*/  @!P0 BRA `(.L_x_3442) ;  /* 0x0000000000208947 */ /* 0x004fea0003800000 */
[----:B------:R-:W-:-:S04]  /*a1f0*/  MOV R2, R4 ;  /* 0x0000000400027202 */ /* 0x000fc80000000f00 */
[----:B------:R-:W-:-:S07]  /*a200*/  MOV R0, R2 ;  /* 0x0000000200007202 */ /* 0x000fce0000000f00 */
.L_x_3443:
[----:B------:R-:W1:Y:S02]  /*a210*/  LDS R2, [R0+0x4] ;  /* 0x0000040000027984 */ /* 0x000e640000000800 */
[----:B-1----:R-:W-:-:S10]  /*a220*/  HFMA2.MMA R3, R2, 1, 1, R16 ;  /* 0x3c003c0002037835 */ /* 0x002fd40000000010 */
[----:B------:R-:W1:Y:S02]  /*a230*/  ATOMS.CAST.SPIN R3, [R0+0x4], R2, R3 ;  /* 0x000004020003738d */ /* 0x000e640001800003 */
[----:B-1----:R-:W-:-:S13]  /*a240*/  ISETP.EQ.U32.AND P0, PT, R3, 0x1, PT ;  /* 0x000000010300780c */ /* 0x002fda0003f02070 */
[----:B------:R-:W-:Y:S05]  /*a250*/  @!P0 BRA `(.L_x_3443) ;  /* 0xfffffffc00ec8947 */ /* 0x000fea000383ffff */
[----:B------:R-:W-:Y:S05]  /*a260*/  EXIT ;  /* 0x000000000000794d */ /* 0x000fea0003800000 */
.L_x_3442:
[----:B------:R-:W1:Y:S02]  /*a270*/  LD.E R0, desc[UR6][R4.64+0x4] ;  /* 0x0000040604007980 */ /* 0x000e64000c101900 */
[----:B-1----:R-:W-:-:S05]  /*a280*/  IADD3 R3, R16, R0, RZ ;  /* 0x0000000010037210 */ /* 0x002fca0007ffe0ff */
[----:B------:R-:W-:Y:S01]  /*a290*/  ST.E desc[UR6][R4.64+0x4], R3 ;  /* 0x0000040304007985 */ /* 0x000fe2000c101906 */
[----:B------:R-:W-:Y:S05]  /*a2a0*/  EXIT ;  /* 0x000000000000794d */ /* 0x000fea0003800000 */
.L_x_3444:
        /* <DEDUP_REMOVED lines=13> */
.L_x_4217:


//--------------------- .text._Z23gemm_half_q_half_kernelILi2ELi20ELb0ELb0ELi32EEvPK6__halfPKjS4_S2_PS0_iiiiPKtS7_iiiiiibS2_i --------------------------
	.section	.text._Z23gemm_half_q_half_kernelILi2ELi20ELb0ELb0ELi32EEvPK6__halfPKjS4_S2_PS0_iiiiPKtS7_iiiiiibS2_i,"ax",@progbits
	.align	128
        .global         _Z23gemm_half_q_half_kernelILi2ELi20ELb0ELb0ELi32EEvPK6__halfPKjS4_S2_PS0_iiiiPKtS7_iiiiiibS2_i
        .type           _Z23gemm_half_q_half_kernelILi2ELi20ELb0ELb0ELi32EEvPK6__halfPKjS4_S2_PS0_iiiiPKtS7_iiiiiibS2_i,@function
        .size           _Z23gemm_half_q_half_kernelILi2ELi20ELb0ELb0ELi32EEvPK6__halfPKjS4_S2_PS0_iiiiPKtS7_iiiiiibS2_i,(.L_x_4218 - _Z23gemm_half_q_half_kernelILi2ELi20ELb0ELb0ELi32EEvPK6__halfPKjS4_S2_PS0_iiiiPKtS7_iiiiiibS2_i)
        .other          _Z23gemm_half_q_half_kernelILi2ELi20ELb0ELb0ELi32EEvPK6__halfPKjS4_S2_PS0_iiiiPKtS7_iiiiiibS2_i,@"STO_CUDA_ENTRY STV_DEFAULT"
_Z23gemm_half_q_half_kernelILi2ELi20ELb0ELb0ELi32EEvPK6__halfPKjS4_S2_PS0_iiiiPKtS7_iiiiiibS2_i:
.text._Z23gemm_half_q_half_kernelILi2ELi20ELb0ELb0ELi32EEvPK6__halfPKjS4_S2_PS0_iiiiPKtS7_iiiiiibS2_i:
[----:B------:R-:W-:Y:S01]  /*0000*/  LDC R1, c[0x0][0x28] ;  /* 0x00000a00ff017b82 */ /* 0x000fe20000000800 */
[----:B------:R-:W0:Y:S07]  /*0010*/  S2R R18, SR_CTAID.Z ;  /* 0x0000000000127919 */ /* 0x000e2e0000002700 */
[----:B------:R-:W1:Y:S01]  /*0020*/  LDC R9, c[0x0][0x238] ;  /* 0x00008e00ff097b82 */ /* 0x000e620000000800 */
[----:B------:R-:W-:Y:S01]  /*0030*/  ULDC.64 UR8, c[0x0][0x208] ;  /* 0x0000820000087ab9 */ /* 0x000fe20000000a00 */
[----:B------:R-:W-:Y:S01]  /*0040*/  BSSY B0, `(.L_x_3445) ;  /* 0x0000077000007945 */ /* 0x000fe20003800000 */
[----:B------:R-:W1:Y:S01]  /*0050*/  S2R R16, SR_CTAID.Y ;  /* 0x0000000000107919 */ /* 0x000e620000002600 */
[----:B------:R-:W2:Y:S04]  /*0060*/  S2R R19, SR_TID.X ;  /* 0x0000000000137919 */ /* 0x000ea80000002100 */
[----:B------:R-:W3:Y:S08]  /*0070*/  LDC R21, c[0x0][0x240] ;  /* 0x00009000ff157b82 */ /* 0x000ef00000000800 */
[----:B------:R-:W4:Y:S01]  /*0080*/  S2UR UR4, SR_CTAID.X ;  /* 0x00000000000479c3 */ /* 0x000f220000002500 */
[----:B0-----:R-:W-:-:S02]  /*0090*/  IMAD.SHL.U32 R11, R18, 0x20, RZ ;  /* 0x00000020120b7824 */ /* 0x001fc400078e00ff */
[----:B-1----:R-:W-:-:S03]  /*00a0*/  IMAD R9, R16, -0x2, R9 ;  /* 0xfffffffe10097824 */ /* 0x002fc600078e0209 */
[C---:B---3--:R-:W-:Y:S01]  /*00b0*/  VIADDMNMX R0, R11.reuse, 0x20, R21, PT ;  /* 0x000000200b007846 */ /* 0x048fe20003800115 */
[----:B--2---:R-:W-:Y:S01]  /*00c0*/  IMAD.IADD R3, R11, 0x1, R19 ;  /* 0x000000010b037824 */ /* 0x004fe200078e0213 */
[C---:B------:R-:W-:Y:S01]  /*00d0*/  ISETP.GE.AND P1, PT, R9.reuse, 0x1, PT ;  /* 0x000000010900780c */ /* 0x040fe20003f26270 */
[----:B----4-:R-:W-:Y:S01]  /*00e0*/  USHF.L.U32 UR4, UR4, 0x7, URZ ;  /* 0x0000000704047899 */ /* 0x010fe2000800063f */
[----:B------:R-:W-:Y:S02]  /*00f0*/  VIMNMX R2, R9, 0x2, PT ;  /* 0x0000000209027848 */ /* 0x000fe40003fe0100 */
[----:B------:R-:W-:-:S03]  /*0100*/  ISETP.GE.OR P0, PT, R3, R0, !P1 ;  /* 0x000000000300720c */ /* 0x000fc60004f06670 */
[----:B------:R-:W-:-:S10]  /*0110*/  LEA R8, R19, UR4, 0x2 ;  /* 0x0000000413087c11 */ /* 0x000fd4000f8e10ff */
        /* <DEDUP_REMOVED lines=14> */
[----:B------:R-:W-:-:S03]  /*0200*/  IMAD.MOV.U32 R17, RZ, RZ, RZ ;  /* 0x000000ffff117224 */ /* 0x000fc600078e00ff */
        /* <DEDUP_REMOVED lines=9> */
[----:B------:R-:W-:Y:S01]  /*02a0*/  PLOP3.LUT P0, PT, PT, PT, PT, 0x8, 0x0 ;  /* 0x000000000000781c */ /* 0x000fe20003f0e170 */
[----:B------:R-:W-:-:S12]  /*02b0*/  VIADD R22, R2, 0xfffffffd ;  /* 0xfffffffd02167836 */ /* 0x000fd80000000000 */
.L_x_3449:
        /* <DEDUP_REMOVED lines=16> */
.L_x_3448:
[----:B------:R-:W-:-:S05]  /*03c0*/  IMAD.IADD R6, R2, 0x1, -R17 ;  /* 0x0000000102067824 */ /* 0x000fca00078e0a11 */
        /* <DEDUP_REMOVED lines=10> */
[----:B0-----:R-:W-:-:S06]  /*0470*/  @P2 VIADD R3, R3, 0x80 ;  /* 0x0000008003032836 */ /* 0x001fcc0000000000 */
[----:B------:R-:W-:Y:S05]  /*0480*/  @!P0 BRA `(.L_x_3446) ;  /* 0x0000000000c88947 */ /* 0x000fea0003800000 */
[----:B------:R-:W2:Y:S04]  /*0490*/  LDG.E.U16.CONSTANT R4, desc[UR8][R4.64] ;  /* 0x0000000804047981 */ /* 0x000ea8000c1e9500 */
[----:B--2---:R0:W-:Y:S01]  /*04a0*/  STS.U16 [R3], R4 ;  /* 0x0000000403007388 */ /* 0x0041e20000000400 */
[----:B------:R-:W-:Y:S05]  /*04b0*/  BRA `(.L_x_3446) ;  /* 0x0000000000bc7947 */ /* 0x000fea0003800000 */
.L_x_3447:
[----:B------:R-:W0:Y:S01]  /*04c0*/  S2UR UR6, SR_CgaCtaId ;  /* 0x00000000000679c3 */ /* 0x000e220000008800 */
[----:B------:R-:W-:Y:S01]  /*04d0*/  IMAD R5, R16, R21, RZ ;  /* 0x0000001510057224 */ /* 0x000fe200078e02ff */
[----:B------:R-:W-:Y:S01]  /*04e0*/  ISETP.GT.AND P2, PT, R2, 0x3, PT ;  /* 0x000000030200780c */ /* 0x000fe20003f44270 */
[----:B------:R-:W-:Y:S01]  /*04f0*/  UMOV UR5, 0x400 ;  /* 0x0000040000057882 */ /* 0x000fe20000000000 */
[----:B------:R-:W-:Y:S01]  /*0500*/  ULDC.64 UR10, c[0x0][0x210] ;  /* 0x00008400000a7ab9 */ /* 0x000fe20000000a00 */
[----:B------:R-:W-:Y:S01]  /*0510*/  IMAD.SHL.U32 R5, R5, 0x2, RZ ;  /* 0x0000000205057824 */ /* 0x000fe200078e00ff */
[----:B------:R-:W-:-:S04]  /*0520*/  HFMA2.MMA R17, -RZ, RZ, 0, 0 ;  /* 0x00000000ff117435 */ /* 0x000fc800000001ff */
        /* <DEDUP_REMOVED lines=10> */
.L_x_3451:
        /* <DEDUP_REMOVED lines=16> */
.L_x_3450:
[----:B------:R-:W-:-:S05]  /*06d0*/  IMAD.IADD R6, R2, 0x1, -R17 ;  /* 0x0000000102067824 */ /* 0x000fca00078e0a11 */
[----:B------:R-:W-:-:S13]  /*06e0*/  ISETP.GT.AND P2, PT, R6, 0x1, PT ;  /* 0x000000010600780c */ /* 0x000fda0003f44270 */
[----:B------:R-:W-:Y:S01]  /*06f0*/  @P2 VIADD R17, R17, 0x2 ;  /* 0x0000000211112836 */ /* 0x000fe20000000000 */
[----:B------:R-:W-:Y:S01]  /*0700*/  @P2 PLOP3.LUT P0, PT, PT, PT, PT, 0x8, 0x0 ;  /* 0x000000000000281c */ /* 0x000fe20003f0e170 */
[----:B------:R-:W-:Y:S01]  /*0710*/  @P2 IMAD.WIDE R6, R21, 0x2, R4 ;  /* 0x0000000215062825 */ /* 0x000fe200078e0204 */
[----:B------:R0:W2:Y:S02]  /*0720*/  @P2 LDG.E.U16.CONSTANT R12, desc[UR8][R4.64] ;  /* 0x00000008040c2981 */ /* 0x0000a4000c1e9500 */
        /* <DEDUP_REMOVED lines=8> */
.L_x_3446:
[----:B------:R-:W-:Y:S05]  /*07b0*/  BSYNC B0 ;  /* 0x0000000000007941 */ /* 0x000fea0003800000 */
.L_x_3445:
[----:B------:R-:W-:Y:S02]  /*07c0*/  ULDC UR5, c[0x0][0x23c] ;  /* 0x00008f0000057ab9 */ /* 0x000fe40000000800 */
[----:B01----:R-:W-:-:S05]  /*07d0*/  IMAD.U32 R3, RZ, RZ, UR5 ;  /* 0x00000005ff037e24 */ /* 0x003fca000f8e00ff */
[----:B------:R-:W-:-:S13]  /*07e0*/  ISETP.GE.AND P0, PT, R8, R3, PT ;  /* 0x000000030800720c */ /* 0x000fda0003f06270 */
        /* <DEDUP_REMOVED lines=12> */
[----:B------:R-:W-:-:S05]  /*08b0*/  LEA R6, R6, UR4, 0x1 ;  /* 0x0000000406067c11 */ /* 0x000fca000f8e08ff */
[----:B------:R-:W-:-:S04]  /*08c0*/  IMAD R7, R19, 0x4, R6 ;  /* 0x0000000413077824 */ /* 0x000fc800078e0206 */
[----:B0-----:R-:W-:Y:S01]  /*08d0*/  IMAD.WIDE R4, R7, 0x2, R4 ;  /* 0x0000000207047825 */ /* 0x001fe200078e0204 */
[----:B------:R-:W-:Y:S06]  /*08e0*/  @!P2 BRA `(.L_x_3453) ;  /* 0x000000000034a947 */ /* 0x000fec0003800000 */
[----:B------:R-:W-:Y:S01]  /*08f0*/  PLOP3.LUT P0, PT, PT, PT, PT, 0x8, 0x0 ;  /* 0x000000000000781c */ /* 0x000fe20003f0e170 */
[----:B------:R-:W-:-:S12]  /*0900*/  VIADD R10, R2, 0xfffffffd ;  /* 0xfffffffd020a7836 */ /* 0x000fd80000000000 */
.L_x_3454:
[----:B-1----:R-:W-:Y:S01]  /*0910*/  IMAD.WIDE R6, R3, 0x2, R4 ;  /* 0x0000000203067825 */ /* 0x002fe200078e0204 */
[----:B------:R0:W-:Y:S03]  /*0920*/  STG.E.64 desc[UR8][R4.64], RZ ;  /* 0x000000ff04007986 */ /* 0x0001e6000c101b08 */
[----:B------:R-:W-:Y:S01]  /*0930*/  VIADD R9, R9, 0x4 ;  /* 0x0000000409097836 */ /* 0x000fe20000000000 */
[----:B------:R1:W-:Y:S01]  /*0940*/  STG.E.64 desc[UR8][R6.64], RZ ;  /* 0x000000ff06007986 */ /* 0x0003e2000c101b08 */
[----:B------:R-:W-:-:S03]  /*0950*/  IMAD.WIDE R12, R3, 0x2, R6 ;  /* 0x00000002030c7825 */ /* 0x000fc600078e0206 */
[----:B------:R-:W-:Y:S02]  /*0960*/  ISETP.GE.AND P2, PT, R9, R10, PT ;  /* 0x0000000a0900720c */ /* 0x000fe40003f46270 */
[----:B------:R1:W-:Y:S01]  /*0970*/  STG.E.64 desc[UR8][R12.64], RZ ;  /* 0x000000ff0c007986 */ /* 0x0003e2000c101b08 */
[----:B------:R-:W-:-:S05]  /*0980*/  IMAD.WIDE R14, R3, 0x2, R12 ;  /* 0x00000002030e7825 */ /* 0x000fca00078e020c */
[----:B------:R1:W-:Y:S01]  /*0990*/  STG.E.64 desc[UR8][R14.64], RZ ;  /* 0x000000ff0e007986 */ /* 0x0003e2000c101b08 */
[----:B0-----:R-:W-:-:S04]  /*09a0*/  IMAD.WIDE R4, R3, 0x2, R14 ;  /* 0x0000000203047825 */ /* 0x001fc800078e020e */
[----:B------:R-:W-:Y:S05]  /*09b0*/  @!P2 BRA `(.L_x_3454) ;  /* 0xfffffffc00d4a947 */ /* 0x000fea000383ffff */
.L_x_3453:
[----:B-1----:R-:W-:-:S04]  /*09c0*/  IADD3 R6, R2, -R9, RZ ;  /* 0x8000000902067210 */ /* 0x002fc80007ffe0ff */
[----:B------:R-:W-:-:S13]  /*09d0*/  ISETP.GT.AND P2, PT, R6, 0x1, PT ;  /* 0x000000010600780c */ /* 0x000fda0003f44270 */
[----:B------:R-:W-:Y:S01]  /*09e0*/  @P2 VIADD R9, R9, 0x2 ;  /* 0x0000000209092836 */ /* 0x000fe20000000000 */
[----:B------:R-:W-:Y:S01]  /*09f0*/  @P2 PLOP3.LUT P0, PT, PT, PT, PT, 0x8, 0x0 ;  /* 0x000000000000281c */ /* 0x000fe20003f0e170 */
[----:B------:R-:W-:Y:S01]  /*0a00*/  @P2 IMAD.WIDE R6, R3, 0x2, R4 ;  /* 0x0000000203062825 */ /* 0x000fe200078e0204 */
[----:B------:R0:W-:Y:S02]  /*0a10*/  @P2 STG.E.64 desc[UR8][R4.64], RZ ;  /* 0x000000ff04002986 */ /* 0x0001e4000c101b08 */
[----:B------:R-:W-:Y:S02]  /*0a20*/  ISETP.LT.OR P0, PT, R9, R2, P0 ;  /* 0x000000020900720c */ /* 0x000fe40000701670 */
[----:B------:R1:W-:Y:S01]  /*0a30*/  @P2 STG.E.64 desc[UR8][R6.64], RZ ;  /* 0x000000ff06002986 */ /* 0x0003e2000c101b08 */
[----:B0-----:R-:W-:-:S10]  /*0a40*/  @P2 IMAD.WIDE R4, R3, 0x2, R6 ;  /* 0x0000000203042825 */ /* 0x001fd400078e0206 */
[----:B------:R1:W-:Y:S02]  /*0a50*/  @P0 STG.E.64 desc[UR8][R4.64], RZ ;  /* 0x000000ff04000986 */ /* 0x0003e4000c101b08 */
.L_x_3452:
[----:B------:R-:W0:Y:S08]  /*0a60*/  LDC R28, c[0x0][0x25c] ;  /* 0x00009700ff1c7b82 */ /* 0x000e300000000800 */
[----:B------:R-:W-:Y:S01]  /*0a70*/  BAR.SYNC.DEFER_BLOCKING 0x0 ;  /* 0x0000000000007b1d */ /* 0x000fe20000010000 */
[----:B------:R-:W-:-:S07]  /*0a80*/  ISETP.GE.AND P0, PT, R11, R0, PT ;  /* 0x000000000b00720c */ /* 0x000fce0003f06270 */
[----:B------:R-:W2:Y:S06]  /*0a90*/  LDC R25, c[0x0][0x264] ;  /* 0x00009900ff197b82 */ /* 0x000eac0000000800 */
[----:B------:R-:W-:Y:S05]  /*0aa0*/  @P0 BRA `(.L_x_3455) ;  /* 0x0000000000d40947 */ /* 0x000fea0003800000 */
[----:B------:R-:W3:Y:S01]  /*0ab0*/  LDC.64 R12, c[0x0][0x248] ;  /* 0x00009200ff0c7b82 */ /* 0x000ee20000000a00 */
[----:B-1----:R-:W-:-:S07]  /*0ac0*/  IMAD.SHL.U32 R5, R18, 0x40, RZ ;  /* 0x0000004012057824 */ /* 0x002fce00078e00ff */
[----:B------:R-:W1:Y:S08]  /*0ad0*/  LDC.64 R14, c[0x0][0x220] ;  /* 0x00008800ff0e7b82 */ /* 0x000e700000000a00 */
[----:B------:R-:W4:Y:S01]  /*0ae0*/  LDC.64 R16, c[0x0][0x228] ;  /* 0x00008a00ff107b82 */ /* 0x000f220000000a00 */
[----:B---3--:R-:W-:-:S05]  /*0af0*/  IMAD.WIDE R4, R5, 0x2, R12 ;  /* 0x0000000205047825 */ /* 0x008fca00078e020c */
[----:B------:R3:W5:Y:S01]  /*0b00*/  LDG.E.U16.CONSTANT R9, desc[UR8][R4.64] ;  /* 0x0000000804097981 */ /* 0x000762000c1e9500 */
[----:B------:R-:W-:Y:S01]  /*0b10*/  SHF.R.S32.HI R7, RZ, 0x1f, R8 ;  /* 0x0000001fff077819 */ /* 0x000fe20000011408 */
[----:B------:R-:W-:Y:S01]  /*0b20*/  IMAD.MOV.U32 R21, RZ, RZ, R11 ;  /* 0x000000ffff157224 */ /* 0x000fe200078e000b */
[----:B------:R-:W-:Y:S01]  /*0b30*/  SHF.L.U32 R6, R8, 0x2, RZ ;  /* 0x0000000208067819 */ /* 0x000fe200000006ff */
[----:B------:R-:W-:Y:S01]  /*0b40*/  UMOV UR4, URZ ;  /* 0x0000003f00047c82 */ /* 0x000fe20008000000 */
[----:B------:R-:W-:Y:S02]  /*0b50*/  LEA.HI R7, R7, R8, RZ, 0x3 ;  /* 0x0000000807077211 */ /* 0x000fe400078f18ff */
[----:B------:R-:W-:Y:S02]  /*0b60*/  LOP3.LUT R10, R6, 0x10, RZ, 0xc0, !PT ;  /* 0x00000010060a7812 */ /* 0x000fe400078ec0ff */
[----:B-1----:R-:W-:-:S07]  /*0b70*/  SHF.R.S32.HI R20, RZ, 0x3, R7 ;  /* 0x00000003ff147819 */ /* 0x002fce0000011407 */
.L_x_3456:
[----:B-----5:R-:W-:-:S04]  /*0b80*/  VIADD R6, R9, UR4 ;  /* 0x0000000409067c36 */ /* 0x020fc80008000000 */
[----:B---3--:R-:W-:-:S05]  /*0b90*/  IMAD R4, R6, R3, RZ ;  /* 0x0000000306047224 */ /* 0x008fca00078e02ff */
[----:B------:R-:W-:-:S04]  /*0ba0*/  SHF.R.S32.HI R5, RZ, 0x1f, R4 ;  /* 0x0000001fff057819 */ /* 0x000fc80000011404 */
[----:B------:R-:W-:-:S04]  /*0bb0*/  LEA.HI R5, R5, R4, RZ, 0x3 ;  /* 0x0000000405057211 */ /* 0x000fc800078f18ff */
[----:B------:R-:W-:-:S05]  /*0bc0*/  LEA.HI.SX32 R5, R5, R20, 0x1d ;  /* 0x0000001405057211 */ /* 0x000fca00078feaff */
[----:B------:R-:W-:-:S06]  /*0bd0*/  IMAD.WIDE R4, R5, 0x4, R14 ;  /* 0x0000000405047825 */ /* 0x000fcc00078e020e */
[----:B------:R-:W3:Y:S01]  /*0be0*/  LDG.E.CONSTANT R5, desc[UR8][R4.64] ;  /* 0x0000000804057981 */ /* 0x000ee2000c1e9900 */
[----:B------:R-:W-:-:S05]  /*0bf0*/  LEA R19, R21, 0x1, 0x1 ;  /* 0x0000000115137811 */ /* 0x000fca00078e08ff */
[----:B------:R-:W-:-:S05]  /*0c00*/  IMAD.WIDE R18, R19, 0x2, R12 ;  /* 0x0000000213127825 */ /* 0x000fca00078e020c */
[----:B------:R-:W2:Y:S01]  /*0c10*/  LDG.E.U16.CONSTANT R26, desc[UR8][R18.64] ;  /* 0x00000008121a7981 */ /* 0x000ea2000c1e9500 */
[----:B----4-:R-:W-:-:S06]  /*0c20*/  IMAD.WIDE R6, R6, 0x2, R16 ;  /* 0x0000000206067825 */ /* 0x010fcc00078e0210 */
[----:B------:R-:W4:Y:S01]  /*0c30*/  LDG.E.U16.CONSTANT R7, desc[UR8][R6.64] ;  /* 0x0000000806077981 */ /* 0x000f22000c1e9500 */
[----:B------:R-:W-:Y:S01]  /*0c40*/  UIADD3 UR4, UR4, 0x1, URZ ;  /* 0x0000000104047890 */ /* 0x000fe2000fffe03f */
[----:B---3--:R-:W-:-:S04]  /*0c50*/  SHF.R.U32.HI R22, RZ, R10, R5 ;  /* 0x0000000aff167219 */ /* 0x008fc80000011605 */
[----:B------:R-:W-:Y:S02]  /*0c60*/  LOP3.LUT R23, R22, 0xf, RZ, 0xc0, !PT ;  /* 0x0000000f16177812 */ /* 0x000fe400078ec0ff */
[--C-:B------:R-:W-:Y:S02]  /*0c70*/  SHF.R.U32.HI R24, RZ, 0x4, R22.reuse ;  /* 0x00000004ff187819 */ /* 0x100fe40000011616 */
[--C-:B------:R-:W-:Y:S02]  /*0c80*/  SHF.R.U32.HI R4, RZ, 0x8, R22.reuse ;  /* 0x00000008ff047819 */ /* 0x100fe40000011616 */
[----:B------:R-:W-:Y:S01]  /*0c90*/  SHF.R.U32.HI R22, RZ, 0xc, R22 ;  /* 0x0000000cff167819 */ /* 0x000fe20000011616 */
[----:B--2---:R-:W-:Y:S01]  /*0ca0*/  IMAD.IADD R21, R26, 0x1, R21 ;  /* 0x000000011a157824 */ /* 0x004fe200078e0215 */
[----:B------:R-:W-:Y:S02]  /*0cb0*/  LOP3.LUT R24, R24, 0xf, RZ, 0xc0, !PT ;  /* 0x0000000f18187812 */ /* 0x000fe400078ec0ff */
[----:B------:R-:W-:-:S02]  /*0cc0*/  LOP3.LUT R22, R22, 0xf, RZ, 0xc0, !PT ;  /* 0x0000000f16167812 */ /* 0x000fc400078ec0ff */
[----:B------:R-:W-:Y:S01]  /*0cd0*/  LOP3.LUT R4, R4, 0xf, RZ, 0xc0, !PT ;  /* 0x0000000f04047812 */ /* 0x000fe200078ec0ff */
[----:B------:R-:W-:Y:S01]  /*0ce0*/  VIADD R24, R24, 0x1 ;  /* 0x0000000118187836 */ /* 0x000fe20000000000 */
[----:B------:R-:W-:Y:S02]  /*0cf0*/  IADD3 R22, R22, 0x1, RZ ;  /* 0x0000000116167810 */ /* 0x000fe40007ffe0ff */
[----:B------:R-:W-:Y:S01]  /*0d00*/  IADD3 R23, R23, 0x1, RZ ;  /* 0x0000000117177810 */ /* 0x000fe20007ffe0ff */
[----:B------:R-:W-:Y:S01]  /*0d10*/  VIADD R4, R4, 0x1 ;  /* 0x0000000104047836 */ /* 0x000fe20000000000 */
[----:B------:R-:W-:Y:S01]  /*0d20*/  ISETP.GE.AND P2, PT, R21, R0, PT ;  /* 0x000000001500720c */ /* 0x000fe20003f46270 */
[----:B------:R-:W-:Y:S02]  /*0d30*/  IMAD R24, R24, R24, RZ ;  /* 0x0000001818187224 */ /* 0x000fe400078e02ff */
[----:B------:R-:W-:Y:S02]  /*0d40*/  IMAD R22, R22, R22, RZ ;  /* 0x0000001616167224 */ /* 0x000fe400078e02ff */
[----:B------:R-:W-:-:S02]  /*0d50*/  IMAD R23, R23, R23, RZ ;  /* 0x0000001717177224 */ /* 0x000fc400078e02ff */
[----:B------:R-:W-:Y:S01]  /*0d60*/  IMAD R19, R4, R4, RZ ;  /* 0x0000000404137224 */ /* 0x000fe200078e02ff */
[----:B------:R-:W4:Y:S08]  /*0d70*/  I2F.F16 R24, R24 ;  /* 0x0000001800187306 */ /* 0x000f300000200c00 */
[----:B------:R-:W1:Y:S01]  /*0d80*/  I2F.F16 R18, R23 ;  /* 0x0000001700127306 */ /* 0x000e620000200c00 */
[----:B----4-:R-:W-:-:S07]  /*0d90*/  HMUL2 R5, R24.H0_H0, R7.H0_H0 ;  /* 0x2000000718057232 */ /* 0x010fce0000000800 */
[----:B------:R-:W2:Y:S01]  /*0da0*/  I2F.F16 R6, R19 ;  /* 0x0000001300067306 */ /* 0x000ea20000200c00 */
[----:B-1----:R-:W-:-:S07]  /*0db0*/  HMUL2 R4, R18.H0_H0, R7.H0_H0 ;  /* 0x2000000712047232 */ /* 0x002fce0000000800 */
[----:B------:R-:W1:Y:S01]  /*0dc0*/  I2F.F16 R22, R22 ;  /* 0x0000001600167306 */ /* 0x000e620000200c00 */
[-C--:B--2---:R-:W-:Y:S02]  /*0dd0*/  HMUL2 R6, R6.H0_H0, R7.reuse.H0_H0 ;  /* 0x2000000706067232 */ /* 0x084fe40000000800 */
[----:B-1----:R-:W-:Y:S01]  /*0de0*/  HMUL2 R7, R22.H0_H0, R7.H0_H0 ;  /* 0x2000000716077232 */ /* 0x002fe20000000800 */
[----:B------:R-:W-:Y:S06]  /*0df0*/  @!P2 BRA `(.L_x_3456) ;  /* 0xfffffffc0060a947 */ /* 0x000fec000383ffff */
.L_x_3455:
        /* <DEDUP_REMOVED lines=10> */
[C---:B0-----:R-:W-:Y:S01]  /*0ea0*/  ISETP.GT.AND P3, PT, R11.reuse, R28, PT ;  /* 0x0000001c0b00720c */ /* 0x041fe20003f64270 */
[----:B------:R-:W-:Y:S01]  /*0eb0*/  IMAD.MOV.U32 R9, RZ, RZ, RZ ;  /* 0x000000ffff097224 */ /* 0x000fe200078e00ff */
[----:B--2---:R-:W-:Y:S01]  /*0ec0*/  ISETP.GT.AND P5, PT, R11, R25, PT ;  /* 0x000000190b00720c */ /* 0x004fe20003fa4270 */
[----:B------:R-:W-:-:S12]  /*0ed0*/  @!P2 BRA `(.L_x_3457) ;  /* 0x00000000001ca947 */ /* 0x000fd80003800000 */
[----:B------:R-:W0:Y:S02]  /*0ee0*/  LDC R10, c[0x0][0x25c] ;  /* 0x00009700ff0a7b82 */ /* 0x000e240000000800 */
[----:B0-----:R-:W-:-:S05]  /*0ef0*/  VIMNMX R10, R11, R10, PT ;  /* 0x0000000a0b0a7248 */ /* 0x001fca0003fe0100 */
[----:B------:R-:W-:-:S05]  /*0f00*/  VIADD R10, R10, -UR4 ;  /* 0x800000040a0a7c36 */ /* 0x000fca0008000000 */
[----:B------:R-:W-:-:S04]  /*0f10*/  SHF.R.S32.HI R13, RZ, 0x1f, R10 ;  /* 0x0000001fff0d7819 */ /* 0x000fc8000001140a */
[----:B------:R-:W-:-:S04]  /*0f20*/  LEA.HI R13, R13, R10, RZ, 0x5 ;  /* 0x0000000a0d0d7211 */ /* 0x000fc800078f28ff */
[----:B------:R-:W-:-:S05]  /*0f30*/  SHF.R.S32.HI R13, RZ, 0x5, R13 ;  /* 0x00000005ff0d7819 */ /* 0x000fca000001140d */
[----:B------:R-:W-:-:S07]  /*0f40*/  IMAD R10, R13, 0x6, RZ ;  /* 0x000000060d0a7824 */ /* 0x000fce00078e02ff */
.L_x_3457:
        /* <DEDUP_REMOVED lines=8> */
.L_x_3458:
[----:B------:R-:W-:Y:S01]  /*0fd0*/  SHF.R.S32.HI R15, RZ, 0x5, R14 ;  /* 0x00000005ff0f7819 */ /* 0x000fe2000001140e */
[----:B------:R-:W-:Y:S01]  /*0fe0*/  IMAD.MOV.U32 R14, RZ, RZ, RZ ;  /* 0x000000ffff0e7224 */ /* 0x000fe200078e00ff */
[----:B------:R-:W-:Y:S01]  /*0ff0*/  MOV R12, RZ ;  /* 0x000000ff000c7202 */ /* 0x000fe20000000f00 */
[----:B------:R-:W-:Y:S06]  /*1000*/  @!P4 BRA `(.L_x_3459) ;  /* 0x00000000001cc947 */ /* 0x000fec0003800000 */
[----:B------:R-:W0:Y:S02]  /*1010*/  LDC R14, c[0x0][0x264] ;  /* 0x00009900ff0e7b82 */ /* 0x000e240000000800 */
[----:B0-----:R-:W-:-:S05]  /*1020*/  VIMNMX R13, R11, R14, PT ;  /* 0x0000000e0b0d7248 */ /* 0x001fca0003fe0100 */
[----:B------:R-:W-:-:S05]  /*1030*/  VIADD R13, R13, -UR10 ;  /* 0x8000000a0d0d7c36 */ /* 0x000fca0008000000 */
[----:B------:R-:W-:-:S04]  /*1040*/  SHF.R.S32.HI R14, RZ, 0x1f, R13 ;  /* 0x0000001fff0e7819 */ /* 0x000fc8000001140d */
[----:B------:R-:W-:-:S04]  /*1050*/  LEA.HI R14, R14, R13, RZ, 0x5 ;  /* 0x0000000d0e0e7211 */ /* 0x000fc800078f28ff */
[----:B------:R-:W-:-:S04]  /*1060*/  SHF.R.S32.HI R14, RZ, 0x5, R14 ;  /* 0x00000005ff0e7819 */ /* 0x000fc8000001140e */
[----:B------:R-:W-:-:S07]  /*1070*/  SHF.L.U32 R14, R14, 0x2, RZ ;  /* 0x000000020e0e7819 */ /* 0x000fce00000006ff */
.L_x_3459:
        /* <DEDUP_REMOVED lines=8> */
.L_x_3460:
[----:B------:R-:W-:Y:S01]  /*1100*/  HFMA2.MMA R13, -RZ, RZ, 0, 0 ;  /* 0x00000000ff0d7435 */ /* 0x000fe200000001ff */
[----:B------:R-:W-:Y:S10]  /*1110*/  @!P6 BRA `(.L_x_3461) ;  /* 0x00000000001ce947 */ /* 0x000ff40003800000 */
[----:B------:R-:W0:Y:S02]  /*1120*/  LDC R16, c[0x0][0x26c] ;  /* 0x00009b00ff107b82 */ /* 0x000e240000000800 */
[----:B0-----:R-:W-:-:S05]  /*1130*/  VIMNMX R13, R11, R16, PT ;  /* 0x000000100b0d7248 */ /* 0x001fca0003fe0100 */
[----:B------:R-:W-:-:S05]  /*1140*/  VIADD R13, R13, -UR5 ;  /* 0x800000050d0d7c36 */ /* 0x000fca0008000000 */
[----:B------:R-:W-:-:S04]  /*1150*/  SHF.R.S32.HI R16, RZ, 0x1f, R13 ;  /* 0x0000001fff107819 */ /* 0x000fc8000001140d */
[----:B------:R-:W-:-:S04]  /*1160*/  LEA.HI R16, R16, R13, RZ, 0x5 ;  /* 0x0000000d10107211 */ /* 0x000fc800078f28ff */
[----:B------:R-:W-:-:S04]  /*1170*/  SHF.R.S32.HI R16, RZ, 0x5, R16 ;  /* 0x00000005ff107819 */ /* 0x000fc80000011410 */
[----:B------:R-:W-:-:S07]  /*1180*/  SHF.L.U32 R13, R16, 0x1, RZ ;  /* 0x00000001100d7819 */ /* 0x000fce00000006ff */
.L_x_3461:
[----:B------:R-:W-:Y:S01]  /*1190*/  IMAD R10, R15, 0x8, R10 ;  /* 0x000000080f0a7824 */ /* 0x000fe200078e020a */
[----:B------:R-:W0:Y:S01]  /*11a0*/  S2UR UR5, SR_CgaCtaId ;  /* 0x00000000000579c3 */ /* 0x000e220000008800 */
[----:B------:R-:W-:Y:S01]  /*11b0*/  ISETP.GE.OR P0, PT, R11, UR10, P0 ;  /* 0x0000000a0b007c0c */ /* 0x000fe20008706670 */
[----:B------:R-:W-:Y:S01]  /*11c0*/  ULDC.64 UR6, c[0x0][0x218] ;  /* 0x0000860000067ab9 */ /* 0x000fe20000000a00 */
[----:B------:R-:W-:Y:S01]  /*11d0*/  UMOV UR4, 0x400 ;  /* 0x0000040000047882 */ /* 0x000fe20000000000 */
[----:B------:R-:W-:Y:S02]  /*11e0*/  IADD3 R9, R14, R10, R9 ;  /* 0x0000000a0e097210 */ /* 0x000fe40007ffe009 */
[----:B------:R-:W-:Y:S02]  /*11f0*/  SHF.R.S32.HI R10, RZ, 0x1f, R8 ;  /* 0x0000001fff0a7819 */ /* 0x000fe40000011408 */
[----:B------:R-:W-:-:S05]  /*1200*/  IADD3 R12, R13, R9, R12 ;  /* 0x000000090d0c7210 */ /* 0x000fca0007ffe00c */
        /* <DEDUP_REMOVED lines=12> */
[----:B------:R-:W-:-:S06]  /*12d0*/  ULDC UR5, c[0x0][0x260] ;  /* 0x0000980000057ab9 */ /* 0x000fcc0000000800 */
.L_x_3464:
        /* <DEDUP_REMOVED lines=8> */
[----:B------:R-:W-:Y:S01]  /*1360*/  IADD3 R11, R11, 0x20, RZ ;  /* 0x000000200b0b7810 */ /* 0x000fe20007ffe0ff */
[----:B------:R-:W-:-:S03]  /*1370*/  IMAD.WIDE R46, R3, 0x4, R14 ;  /* 0x00000004032e7825 */ /* 0x000fc600078e020e */
[C---:B------:R-:W-:Y:S02]  /*1380*/  ISETP.GE.AND P2, PT, R11.reuse, UR5, PT ;  /* 0x000000050b007c0c */ /* 0x040fe4000bf46270 */
[----:B------:R-:W-:Y:S01]  /*1390*/  ISETP.LT.AND P3, PT, R11, R0, PT ;  /* 0x000000000b00720c */ /* 0x000fe20003f61270 */
[----:B------:R-:W-:-:S12]  /*13a0*/  @!P1 BRA `(.L_x_3463) ;  /* 0x0000001800589947 */ /* 0x000fd80003800000 */
[----:B------:R-:W2:Y:S01]  /*13b0*/  LDG.E.128.CONSTANT R16, desc[UR8][R46.64] ;  /* 0x000000082e107981 */ /* 0x000ea2000c1e9d00 */
[----:B-----5:R-:W-:Y:S01]  /*13c0*/  SHF.R.U32.HI R77, RZ, 0xf, R35 ;  /* 0x0000000fff4d7819 */ /* 0x020fe20000011623 */
[----:B------:R-:W-:Y:S01]  /*13d0*/  IMAD.MOV.U32 R92, RZ, RZ, 0x2800 ;  /* 0x00002800ff5c7424 */ /* 0x000fe200078e00ff */
[----:B0-----:R-:W-:Y:S02]  /*13e0*/  SHF.R.U32.HI R14, RZ, 0xf, R32 ;  /* 0x0000000fff0e7819 */ /* 0x001fe40000011620 */
        /* <DEDUP_REMOVED lines=22> */
[C---:B------:R-:W-:Y:S02]  /*1550*/  LOP3.LUT R22, R23.reuse, 0x3e003e0, RZ, 0xc0, !PT ;  /* 0x03e003e017167812 */ /* 0x040fe400078ec0ff */
[----:B------:R-:W-:Y:S02]  /*1560*/  LOP3.LUT R72, R23, 0x1f001f, RZ, 0xc0, !PT ;  /* 0x001f001f17487812 */ /* 0x000fe400078ec0ff */
[----:B------:R-:W-:Y:S02]  /*1570*/  SHF.R.U32.HI R74, RZ, 0xa, R23 ;  /* 0x0000000aff4a7819 */ /* 0x000fe40000011617 */
[----:B------:R-:W-:Y:S02]  /*1580*/  LOP3.LUT R77, R77, 0x10001, RZ, 0xc0, !PT ;  /* 0x000100014d4d7812 */ /* 0x000fe400078ec0ff */
[----:B------:R-:W-:Y:S02]  /*1590*/  SHF.R.U32.HI R75, RZ, 0xf, R33 ;  /* 0x0000000fff4b7819 */ /* 0x000fe40000011621 */
[----:B------:R-:W-:-:S02]  /*15a0*/  SHF.R.U32.HI R76, RZ, 0xf, R34 ;  /* 0x0000000fff4c7819 */ /* 0x000fc40000011622 */
[----:B------:R-:W-:Y:S02]  /*15b0*/  LOP3.LUT R23, R14, 0x10001, RZ, 0xc0, !PT ;  /* 0x000100010e177812 */ /* 0x000fe400078ec0ff */
[C---:B------:R-:W-:Y:S02]  /*15c0*/  LOP3.LUT R65, R31.reuse, 0x1f001f, RZ, 0xc0, !PT ;  /* 0x001f001f1f417812 */ /* 0x040fe400078ec0ff */
[----:B------:R-:W-:Y:S02]  /*15d0*/  LOP3.LUT R43, R31, 0x3e003e0, RZ, 0xc0, !PT ;  /* 0x03e003e01f2b7812 */ /* 0x000fe400078ec0ff */
[----:B------:R-:W-:Y:S02]  /*15e0*/  SHF.R.U32.HI R60, RZ, 0xa, R31 ;  /* 0x0000000aff3c7819 */ /* 0x000fe4000001161f */
[----:B------:R-:W-:Y:S02]  /*15f0*/  SHF.R.U32.HI R31, RZ, 0xd, R24 ;  /* 0x0000000dff1f7819 */ /* 0x000fe40000011618 */
[----:B------:R-:W-:-:S02]  /*1600*/  LOP3.LUT R30, R77, 0x20002, R30, 0xf8, !PT ;  /* 0x000200024d1e7812 */ /* 0x000fc400078ef81e */
[----:B------:R-:W-:Y:S02]  /*1610*/  SHF.R.U32.HI R79, RZ, 0xd, R27 ;  /* 0x0000000dff4f7819 */ /* 0x000fe4000001161b */
[----:B------:R-:W-:Y:S02]  /*1620*/  LOP3.LUT R75, R75, 0x10001, RZ, 0xc0, !PT ;  /* 0x000100014b4b7812 */ /* 0x000fe400078ec0ff */
[----:B------:R-:W-:Y:S02]  /*1630*/  LOP3.LUT R76, R76, 0x10001, RZ, 0xc0, !PT ;  /* 0x000100014c4c7812 */ /* 0x000fe400078ec0ff */
[----:B------:R-:W-:Y:S02]  /*1640*/  LOP3.LUT R78, R23, 0x20002, R78, 0xf8, !PT ;  /* 0x00020002174e7812 */ /* 0x000fe400078ef84e */
[----:B------:R-:W-:Y:S02]  /*1650*/  LOP3.LUT R75, R75, 0x20002, R28, 0xf8, !PT ;  /* 0x000200024b4b7812 */ /* 0x000fe400078ef81c */
[----:B------:R-:W-:-:S02]  /*1660*/  LOP3.LUT R76, R76, 0x20002, R29, 0xf8, !PT ;  /* 0x000200024c4c7812 */ /* 0x000fc400078ef81d */
[----:B------:R-:W-:Y:S02]  /*1670*/  LOP3.LUT R78, R78, 0x40004, R31, 0xf8, !PT ;  /* 0x000400044e4e7812 */ /* 0x000fe400078ef81f */
[----:B------:R-:W-:Y:S02]  /*1680*/  LOP3.LUT R79, R30, 0x40004, R79, 0xf8, !PT ;  /* 0x000400041e4f7812 */ /* 0x000fe400078ef84f */
[----:B------:R-:W0:Y:S01]  /*1690*/  LDS.128 R28, [UR4] ;  /* 0x00000004ff1c7984 */ /* 0x000e220008000c00 */
        /* <DEDUP_REMOVED lines=30> */
[----:B------:R-:W-:Y:S02]  /*1880*/  LOP3.LUT R82, R79, 0x80008, R82, 0xf8, !PT ;  /* 0x000800084f527812 */ /* 0x000fe400078ef852 */
[----:B------:R-:W-:Y:S02]  /*1890*/  LOP3.LUT R89, R85, 0x64006400, RZ, 0xfc, !PT ;  /* 0x6400640055597812 */ /* 0x000fe400078efcff */
[----:B------:R-:W-:Y:S02]  /*18a0*/  LOP3.LUT R75, R75, 0x40004, R24, 0xf8, !PT ;  /* 0x000400044b4b7812 */ /* 0x000fe400078ef818 */
[----:B------:R-:W-:-:S02]  /*18b0*/  LOP3.LUT R85, R21, 0x64006400, RZ, 0xfc, !PT ;  /* 0x6400640015557812 */ /* 0x000fc400078efcff */
[----:B------:R-:W-:Y:S02]  /*18c0*/  LOP3.LUT R25, R76, 0x40004, R25, 0xf8, !PT ;  /* 0x000400044c197812 */ /* 0x000fe400078ef819 */
[----:B------:R-:W-:Y:S02]  /*18d0*/  LOP3.LUT R39, R39, 0x64006400, RZ, 0xfc, !PT ;  /* 0x6400640027277812 */ /* 0x000fe400078efcff */
[----:B------:R-:W-:Y:S02]  /*18e0*/  LOP3.LUT R88, R75, 0x80008, R88, 0xf8, !PT ;  /* 0x000800084b587812 */ /* 0x000fe400078ef858 */
[----:B------:R-:W-:Y:S02]  /*18f0*/  LOP3.LUT R91, R13, 0x64006400, RZ, 0xfc, !PT ;  /* 0x640064000d5b7812 */ /* 0x000fe400078efcff */
[----:B------:R-:W-:Y:S02]  /*1900*/  LOP3.LUT R93, R78, 0x80008, R93, 0xf8, !PT ;  /* 0x000800084e5d7812 */ /* 0x000fe400078ef85d */
        /* <DEDUP_REMOVED lines=26> */
[----:B------:R-:W-:Y:S01]  /*1ab0*/  HFMA2 R41, R41, R92.H0_H0, -48, -48 ;  /* 0xd200d20029297431 */ /* 0x000fe2000004005c */
[----:B------:R-:W-:Y:S02]  /*1ac0*/  LOP3.LUT R62, R62, 0x64006400, RZ, 0xfc, !PT ;  /* 0x640064003e3e7812 */ /* 0x000fe400078efcff */
[----:B------:R-:W-:-:S02]  /*1ad0*/  LOP3.LUT R60, R60, 0x1f001f, RZ, 0xc0, !PT ;  /* 0x001f001f3c3c7812 */ /* 0x000fc400078ec0ff */
[----:B------:R-:W-:Y:S02]  /*1ae0*/  LOP3.LUT R44, R44, 0x64006400, RZ, 0xfc, !PT ;  /* 0x640064002c2c7812 */ /* 0x000fe400078efcff */
[----:B------:R-:W-:Y:S02]  /*1af0*/  LOP3.LUT R60, R60, 0x64006400, RZ, 0xfc, !PT ;  /* 0x640064003c3c7812 */ /* 0x000fe400078efcff */
[----:B------:R-:W-:Y:S01]  /*1b00*/  LOP3.LUT R67, R67, 0x1f001f, RZ, 0xc0, !PT ;  /* 0x001f001f43437812 */ /* 0x000fe200078ec0ff */
[----:B------:R-:W-:Y:S01]  /*1b10*/  HFMA2 R44, R44, R92.H0_H0, -48, -48 ;  /* 0xd200d2002c2c7431 */ /* 0x000fe2000004005c */
        /* <DEDUP_REMOVED lines=12> */
[----:B------:R-:W-:Y:S02]  /*1be0*/  ISETP.GE.AND P0, PT, R2, 0x2, PT ;  /* 0x000000020200780c */ /* 0x000fe40003f06270 */
[----:B-1----:R-:W-:Y:S02]  /*1bf0*/  PRMT R4, R4, 0x5410, R5 ;  /* 0x0000541004047816 */ /* 0x002fe40000000005 */
        /* <DEDUP_REMOVED lines=18> */
[--C-:B------:R-:W-:Y:S01]  /*1d20*/  SHF.R.U32.HI R24, RZ, 0xb, R16.reuse ;  /* 0x0000000bff187819 */ /* 0x100fe20000011610 */
[----:B------:R-:W-:Y:S01]  /*1d30*/  HADD2 R53, R39, -1040, -1040 ;  /* 0xe410e41027357430 */ /* 0x000fe20000000000 */
[----:B------:R-:W-:Y:S01]  /*1d40*/  LOP3.LUT R75, R16, 0x1f001f, RZ, 0xc0, !PT ;  /* 0x001f001f104b7812 */ /* 0x000fe200078ec0ff */
[----:B------:R-:W-:Y:S01]  /*1d50*/  HADD2 R39, R83, -1040, -1040 ;  /* 0xe410e41053277430 */ /* 0x000fe20000000000 */
[----:B------:R-:W-:Y:S01]  /*1d60*/  SHF.R.U32.HI R76, RZ, 0xa, R16 ;  /* 0x0000000aff4c7819 */ /* 0x000fe20000011610 */
[----:B------:R-:W-:Y:S01]  /*1d70*/  HFMA2 R19, R89, R92.H0_H0, -48, -48 ;  /* 0xd200d20059137431 */ /* 0x000fe2000004005c */
[----:B------:R-:W-:Y:S01]  /*1d80*/  SHF.R.U32.HI R25, RZ, 0xb, R17 ;  /* 0x0000000bff197819 */ /* 0x000fe20000011611 */
[----:B0-----:R-:W-:Y:S01]  /*1d90*/  HFMA2 R83, R53, R28, RZ.H0_H0 ;  /* 0x0000001c35537231 */ /* 0x001fe200000400ff */
[----:B------:R-:W-:-:S02]  /*1da0*/  LOP3.LUT R16, R17, 0x3e003e0, RZ, 0xc0, !PT ;  /* 0x03e003e011107812 */ /* 0x000fc400078ec0ff */
[----:B------:R-:W-:Y:S01]  /*1db0*/  LOP3.LUT R77, R17, 0x1f001f, RZ, 0xc0, !PT ;  /* 0x001f001f114d7812 */ /* 0x000fe200078ec0ff */
[----:B------:R-:W-:Y:S01]  /*1dc0*/  HFMA2 R83, R56, R29, R83 ;  /* 0x0000001d38537231 */ /* 0x000fe20000000053 */
[----:B------:R-:W-:Y:S02]  /*1dd0*/  SHF.R.U32.HI R78, RZ, 0xa, R17 ;  /* 0x0000000aff4e7819 */ /* 0x000fe40000011611 */
[----:B------:R-:W-:Y:S02]  /*1de0*/  LOP3.LUT R85, R14, 0x64006400, RZ, 0xfc, !PT ;  /* 0x640064000e557812 */ /* 0x000fe400078efcff */
[----:B------:R-:W-:Y:S02]  /*1df0*/  LOP3.LUT R17, R87, 0x64006400, RZ, 0xfc, !PT ;  /* 0x6400640057117812 */ /* 0x000fe400078efcff */
[----:B------:R-:W-:Y:S01]  /*1e00*/  LOP3.LUT R87, R22, 0x64006400, RZ, 0xfc, !PT ;  /* 0x6400640016577812 */ /* 0x000fe200078efcff */
[-C--:B------:R-:W-:Y:S01]  /*1e10*/  HFMA2 R22, R26, R92.reuse.H0_H0, -48, -48 ;  /* 0xd200d2001a167431 */ /* 0x080fe2000004005c */
[----:B------:R-:W-:Y:S01]  /*1e20*/  LOP3.LUT R91, R20, 0x64006400, RZ, 0xfc, !PT ;  /* 0x64006400145b7812 */ /* 0x000fe200078efcff */
[-C--:B------:R-:W-:Y:S01]  /*1e30*/  HFMA2 R20, R85, R92.reuse.H0_H0, -48, -48 ;  /* 0xd200d20055147431 */ /* 0x080fe2000004005c */
[----:B------:R-:W-:Y:S01]  /*1e40*/  LOP3.LUT R93, R93, 0x100010, R24, 0xf8, !PT ;  /* 0x001000105d5d7812 */ /* 0x000fe200078ef818 */
[-C--:B------:R-:W-:Y:S01]  /*1e50*/  HFMA2 R13, R87, R92.reuse.H0_H0, -48, -48 ;  /* 0xd200d200570d7431 */ /* 0x080fe2000004005c */
[----:B------:R-:W-:Y:S01]  /*1e60*/  LOP3.LUT R88, R88, 0x100010, R25, 0xf8, !PT ;  /* 0x0010001058587812 */ /* 0x000fe200078ef819 */
[-C--:B------:R-:W-:Y:S01]  /*1e70*/  HFMA2.MMA R87, R39, R28.reuse, RZ ;  /* 0x0000001c27577235 */ /* 0x080fe200000000ff */
[----:B------:R-:W-:Y:S01]  /*1e80*/  LOP3.LUT R86, R86, 0x100010, R27, 0xf8, !PT ;  /* 0x0010001056567812 */ /* 0x000fe200078ef81b */
[-C--:B------:R-:W-:Y:S01]  /*1e90*/  HFMA2 R17, R17, R92.reuse.H0_H0, -48, -48 ;  /* 0xd200d20011117431 */ /* 0x080fe2000004005c */
[----:B------:R-:W-:Y:S01]  /*1ea0*/  LOP3.LUT R85, R55, 0x64006400, RZ, 0xfc, !PT ;  /* 0x6400640037557812 */ /* 0x000fe200078efcff */
[----:B------:R-:W0:Y:S01]  /*1eb0*/  LDS.128 R24, [UR4+0x10] ;  /* 0x00001004ff187984 */ /* 0x000e220008000c00 */
[----:B------:R-:W-:Y:S01]  /*1ec0*/  HADD2 R55, R37, -1040, -1040 ;  /* 0xe410e41025377430 */ /* 0x000fe20000000000 */
[----:B------:R-:W-:Y:S01]  /*1ed0*/  LOP3.LUT R89, R16, 0x64006400, RZ, 0xfc, !PT ;  /* 0x6400640010597812 */ /* 0x000fe200078efcff */
[-C--:B------:R-:W-:Y:S01]  /*1ee0*/  HFMA2 R16, R91, R92.reuse.H0_H0, -48, -48 ;  /* 0xd200d2005b107431 */ /* 0x080fe2000004005c */
[----:B------:R-:W-:Y:S01]  /*1ef0*/  LOP3.LUT R14, R18, 0x64006400, RZ, 0xfc, !PT ;  /* 0x64006400120e7812 */ /* 0x000fe200078efcff */
[----:B------:R-:W-:Y:S01]  /*1f00*/  HADD2 R37, R85, -1040, -1040 ;  /* 0xe410e41055257430 */ /* 0x000fe20000000000 */
[----:B------:R-:W-:Y:S01]  /*1f10*/  LOP3.LUT R90, R59, 0x1f001f, RZ, 0xc0, !PT ;  /* 0x001f001f3b5a7812 */ /* 0x000fe200078ec0ff */
[----:B------:R-:W-:Y:S01]  /*1f20*/  HFMA2 R18, R89, R92.H0_H0, -48, -48 ;  /* 0xd200d20059127431 */ /* 0x000fe2000004005c */
[----:B------:R-:W-:Y:S01]  /*1f30*/  HFMA2.MMA R85, R55, R28, RZ ;  /* 0x0000001c37557235 */ /* 0x000fe200000000ff */
[----:B------:R-:W-:Y:S01]  /*1f40*/  HFMA2 R89, R37, R28, RZ.H0_H0 ;  /* 0x0000001c25597231 */ /* 0x000fe200000400ff */
[----:B------:R-:W-:Y:S01]  /*1f50*/  HFMA2.MMA R28, R38, R29, R87 ;  /* 0x0000001d261c7235 */ /* 0x000fe20000000057 */
[----:B------:R-:W-:Y:S01]  /*1f60*/  LOP3.LUT R87, R48, 0x1f001f, RZ, 0xc0, !PT ;  /* 0x001f001f30577812 */ /* 0x000fe200078ec0ff */
[----:B------:R-:W-:Y:S01]  /*1f70*/  HFMA2 R14, R14, R92.H0_H0, -48, -48 ;  /* 0xd200d2000e0e7431 */ /* 0x000fe2000004005c */
[----:B------:R-:W-:-:S02]  /*1f80*/  LOP3.LUT R48, R50, 0x64006400, RZ, 0xfc, !PT ;  /* 0x6400640032307812 */ /* 0x000fc400078efcff */
        /* <DEDUP_REMOVED lines=18> */
[-C--:B------:R-:W-:Y:S01]  /*20b0*/  HFMA2 R83, R51, R30.reuse, R83 ;  /* 0x0000001e33537231 */ /* 0x080fe20000000053 */
[----:B------:R-:W-:Y:S01]  /*20c0*/  LOP3.LUT R61, R63, 0x64006400, RZ, 0xfc, !PT ;  /* 0x640064003f3d7812 */ /* 0x000fe200078efcff */
        /* <DEDUP_REMOVED lines=8> */
[-C--:B0-----:R-:W-:Y:S01]  /*2150*/  HFMA2.MMA R87, R43, R24.reuse, R85 ;  /* 0x000000182b577235 */ /* 0x081fe20000000055 */
[-C--:B------:R-:W-:Y:S01]  /*2160*/  HFMA2 R83, R41, R24.reuse, R83 ;  /* 0x0000001829537231 */ /* 0x080fe20000000053 */
[----:B------:R-:W-:Y:S01]  /*2170*/  LOP3.LUT R76, R76, 0x1f001f, RZ, 0xc0, !PT ;  /* 0x001f001f4c4c7812 */ /* 0x000fe200078ec0ff */
[----:B------:R-:W-:Y:S01]  /*2180*/  HADD2 R66, R62, -1040, -1040 ;  /* 0xe410e4103e427430 */ /* 0x000fe20000000000 */
[----:B------:R-:W-:Y:S01]  /*2190*/  HFMA2.MMA R85, R23, R24, R28 ;  /* 0x0000001817557235 */ /* 0x000fe2000000001c */
[----:B------:R-:W-:Y:S01]  /*21a0*/  HFMA2 R24, R21, R24, R29 ;  /* 0x0000001815187231 */ /* 0x000fe2000000001d */
[----:B------:R-:W-:Y:S01]  /*21b0*/  LOP3.LUT R80, R80, 0x1f001f, RZ, 0xc0, !PT ;  /* 0x001f001f50507812 */ /* 0x000fe200078ec0ff */
[----:B------:R-:W0:Y:S01]  /*21c0*/  LDS.128 R28, [UR4+0x20] ;  /* 0x00002004ff1c7984 */ /* 0x000e220008000c00 */
        /* <DEDUP_REMOVED lines=9> */
[-C--:B------:R-:W-:Y:S01]  /*2260*/  HFMA2.MMA R87, R63, R26.reuse, R87 ;  /* 0x0000001a3f577235 */ /* 0x080fe20000000057 */
[-C--:B------:R-:W-:Y:S01]  /*2270*/  HFMA2 R24, R60, R25.reuse, R24 ;  /* 0x000000193c187231 */ /* 0x080fe20000000018 */
[----:B------:R-:W-:Y:S01]  /*2280*/  LOP3.LUT R80, R80, 0x64006400, RZ, 0xfc, !PT ;  /* 0x6400640050507812 */ /* 0x000fe200078efcff */
[----:B------:R-:W-:Y:S01]  /*2290*/  HADD2 R57, R57, -1040, -1040 ;  /* 0xe410e41039397430 */ /* 0x000fe20000000000 */
[----:B------:R-:W-:Y:S01]  /*22a0*/  LOP3.LUT R78, R78, 0x64006400, RZ, 0xfc, !PT ;  /* 0x640064004e4e7812 */ /* 0x000fe200078efcff */
[----:B------:R-:W-:Y:S01]  /*22b0*/  HFMA2 R83, R64, R25, R83 ;  /* 0x0000001940537231 */ /* 0x000fe20000000053 */
[----:B------:R-:W-:Y:S01]  /*22c0*/  HFMA2.MMA R85, R59, R26, R85 ;  /* 0x0000001a3b557235 */ /* 0x000fe20000000055 */
[----:B------:R-:W-:Y:S01]  /*22d0*/  HADD2 R61, R61, -1040, -1040 ;  /* 0xe410e4103d3d7430 */ /* 0x000fe20000000000 */
[-C--:B------:R-:W-:Y:S01]  /*22e0*/  HFMA2.MMA R91, R44, R27.reuse, R87 ;  /* 0x0000001b2c5b7235 */ /* 0x080fe20000000057 */
[-C--:B------:R-:W-:Y:S01]  /*22f0*/  HFMA2 R24, R57, R26.reuse, R24 ;  /* 0x0000001a39187231 */ /* 0x080fe20000000018 */
[----:B------:R-:W-:Y:S01]  /*2300*/  LOP3.LUT R87, R67, 0x64006400, RZ, 0xfc, !PT ;  /* 0x6400640043577812 */ /* 0x000fe200078efcff */
[----:B------:R-:W-:Y:S01]  /*2310*/  HFMA2 R83, R61, R26, R83 ;  /* 0x0000001a3d537231 */ /* 0x000fe20000000053 */
[----:B------:R-:W-:Y:S01]  /*2320*/  LOP3.LUT R67, R32, 0x64006400, RZ, 0xfc, !PT ;  /* 0x6400640020437812 */ /* 0x000fe200078efcff */
[-C--:B------:R-:W-:Y:S01]  /*2330*/  HFMA2 R92, R22, R27.reuse, R24 ;  /* 0x0000001b165c7231 */ /* 0x080fe20000000018 */
[----:B------:R-:W-:Y:S01]  /*2340*/  HFMA2.MMA R90, R40, R27, R85 ;  /* 0x0000001b285a7235 */ /* 0x000fe20000000055 */
[----:B------:R-:W-:Y:S01]  /*2350*/  HFMA2 R89, R42, R27, R83 ;  /* 0x0000001b2a597231 */ /* 0x000fe20000000053 */
[----:B------:R-:W-:Y:S01]  /*2360*/  LOP3.LUT R32, R72, 0x64006400, RZ, 0xfc, !PT ;  /* 0x6400640048207812 */ /* 0x000fe200078efcff */
[----:B------:R-:W1:Y:S01]  /*2370*/  LDS.128 R24, [UR4+0x30] ;  /* 0x00003004ff187984 */ /* 0x000e620008000c00 */
[----:B------:R-:W-:Y:S01]  /*2380*/  HADD2 R87, R87, -1040, -1040 ;  /* 0xe410e41057577430 */ /* 0x000fe20000000000 */
[----:B------:R-:W-:Y:S01]  /*2390*/  LOP3.LUT R88, R88, 0x64006400, RZ, 0xfc, !PT ;  /* 0x6400640058587812 */ /* 0x000fe200078efcff */
[----:B------:R-:W-:-:S02]  /*23a0*/  HADD2 R83, R35, -1040, -1040 ;  /* 0xe410e41023537430 */ /* 0x000fc40000000000 */
[----:B------:R-:W-:Y:S02]  /*23b0*/  HADD2 R85, R34, -1040, -1040 ;  /* 0xe410e41022557430 */ /* 0x000fe40000000000 */
[----:B------:R-:W-:Y:S02]  /*23c0*/  HADD2 R67, R67, -1040, -1040 ;  /* 0xe410e41043437430 */ /* 0x000fe40000000000 */
[----:B------:R-:W-:Y:S02]  /*23d0*/  HADD2 R72, R68, -1040, -1040 ;  /* 0xe410e41044487430 */ /* 0x000fe40000000000 */
[----:B------:R-:W-:Y:S01]  /*23e0*/  HADD2 R68, R32, -1040, -1040 ;  /* 0xe410e41020447430 */ /* 0x000fe20000000000 */
        /* <DEDUP_REMOVED lines=8> */
[----:B------:R-:W-:Y:S01]  /*2470*/  LOP3.LUT R92, R74, 0x1f001f, RZ, 0xc0, !PT ;  /* 0x001f001f4a5c7812 */ /* 0x000fe200078ec0ff */
        /* <DEDUP_REMOVED lines=23> */
[----:B------:R-:W-:-:S02]  /*25f0*/  HADD2 R77, R77, -1040, -1040 ;  /* 0xe410e4104d4d7430 */ /* 0x000fc40000000000 */
[----:B------:R-:W-:Y:S01]  /*2600*/  HFMA2 R31, R92, R31, R30 ;  /* 0x0000001f5c1f7231 */ /* 0x000fe2000000001e */
[-C--:B-1----:R-:W-:Y:S01]  /*2610*/  HFMA2.MMA R30, R79, R24.reuse, R34 ;  /* 0x000000184f1e7235 */ /* 0x082fe20000000022 */
[----:B------:R-:W-:Y:S01]  /*2620*/  HFMA2 R28, R77, R24, R29 ;  /* 0x000000184d1c7231 */ /* 0x000fe2000000001d */
[----:B------:R-:W-:Y:S01]  /*2630*/  HFMA2.MMA R29, R75, R24, R32 ;  /* 0x000000184b1d7235 */ /* 0x000fe20000000020 */
[----:B------:R-:W-:Y:S02]  /*2640*/  HADD2 R76, R76, -1040, -1040 ;  /* 0xe410e4104c4c7430 */ /* 0x000fe40000000000 */
[----:B------:R-:W-:Y:S01]  /*2650*/  HADD2 R89, R80, -1040, -1040 ;  /* 0xe410e41050597430 */ /* 0x000fe20000000000 */
[----:B------:R-:W-:Y:S01]  /*2660*/  LOP3.LUT R80, R82, 0x64006400, RZ, 0xfc, !PT ;  /* 0x6400640052507812 */ /* 0x000fe200078efcff */
[----:B------:R-:W-:Y:S01]  /*2670*/  HADD2 R91, R78, -1040, -1040 ;  /* 0xe410e4104e5b7430 */ /* 0x000fe20000000000 */
[-C--:B------:R-:W-:Y:S01]  /*2680*/  HFMA2.MMA R30, R20, R25.reuse, R30 ;  /* 0x00000019141e7235 */ /* 0x080fe2000000001e */
[----:B------:R-:W-:Y:S01]  /*2690*/  LOP3.LUT R78, R86, 0x64006400, RZ, 0xfc, !PT ;  /* 0x64006400564e7812 */ /* 0x000fe200078efcff */
[----:B------:R-:W-:Y:S01]  /*26a0*/  HFMA2.MMA R29, R16, R25, R29 ;  /* 0x00000019101d7235 */ /* 0x000fe2000000001d */
[----:B------:R-:W-:-:S02]  /*26b0*/  HADD2 R73, R73, -1040, -1040 ;  /* 0xe410e41049497430 */ /* 0x000fc40000000000 */
[----:B------:R-:W-:Y:S02]  /*26c0*/  HADD2 R84, R84, -1040, -1040 ;  /* 0xe410e41054547430 */ /* 0x000fe40000000000 */
[----:B------:R-:W-:Y:S01]  /*26d0*/  HFMA2 R24, R73, R24, R31 ;  /* 0x0000001849187231 */ /* 0x000fe2000000001f */
[-C--:B------:R-:W-:Y:S01]  /*26e0*/  HFMA2.MMA R30, R76, R26.reuse, R30 ;  /* 0x0000001a4c1e7235 */ /* 0x080fe2000000001e */
[----:B------:R-:W-:Y:S01]  /*26f0*/  HADD2 R78, R78, -1040, -1040 ;  /* 0xe410e4104e4e7430 */ /* 0x000fe20000000000 */
[----:B------:R-:W-:Y:S01]  /*2700*/  HFMA2.MMA R29, R89, R26, R29 ;  /* 0x0000001a591d7235 */ /* 0x000fe2000000001d */
[-C--:B------:R-:W-:Y:S02]  /*2710*/  HFMA2 R28, R18, R25.reuse, R28 ;  /* 0x00000019121c7231 */ /* 0x080fe4000000001c */
[----:B------:R-:W-:Y:S02]  /*2720*/  HFMA2 R24, R14, R25, R24 ;  /* 0x000000190e187231 */ /* 0x000fe40000000018 */
        /* <DEDUP_REMOVED lines=94> */
.L_x_3463:
[----:B------:R-:W-:Y:S01]  /*2d10*/  UIADD3 UR4, UR4, 0x40, URZ ;  /* 0x0000004004047890 */ /* 0x000fe2000fffe03f */
[----:B-----5:R-:W-:Y:S01]  /*2d20*/  IMAD.WIDE R32, R3, 0x4, R46 ;  /* 0x0000000403207825 */ /* 0x020fe200078e022e */
[----:B------:R-:W-:Y:S10]  /*2d30*/  @!P2 BRA P3, `(.L_x_3464) ;  /* 0xffffffe40068a947 */ /* 0x000ff4000183ffff */
.L_x_3462:
[----:B------:R-:W-:Y:S01]  /*2d40*/  ISETP.GE.AND P0, PT, R11, R0, PT ;  /* 0x000000000b00720c */ /* 0x000fe20003f06270 */
[----:B------:R-:W-:-:S03]  /*2d50*/  ULDC UR5, c[0x0][0x268] ;  /* 0x00009a0000057ab9 */ /* 0x000fc60000000800 */
[----:B------:R-:W-:Y:S01]  /*2d60*/  ISETP.GE.OR P0, PT, R11, UR5, P0 ;  /* 0x000000050b007c0c */ /* 0x000fe20008706670 */
[----:B------:R-:W-:-:S12]  /*2d70*/  ULDC UR5, c[0x0][0x268] ;  /* 0x00009a0000057ab9 */ /* 0x000fd80000000800 */
[----:B------:R-:W-:Y:S05]  /*2d80*/  @P0 BRA `(.L_x_3465) ;  /* 0x0000001800300947 */ /* 0x000fea0003800000 */
.L_x_3467:
[----:B------:R-:W0:Y:S01]  /*2d90*/  LDC R3, c[0x0][0x23c] ;  /* 0x00008f00ff037b82 */ /* 0x000e220000000800 */
[----:B-----5:R2:W5:Y:S01]  /*2da0*/  LDG.E.128.CONSTANT R20, desc[UR8][R32.64] ;  /* 0x0000000820147981 */ /* 0x020562000c1e9d00 */
[----:B0-----:R-:W-:-:S05]  /*2db0*/  IMAD.WIDE R14, R3, 0x4, R32 ;  /* 0x00000004030e7825 */ /* 0x001fca00078e0220 */
[----:B------:R2:W5:Y:S01]  /*2dc0*/  LDG.E.128.CONSTANT R72, desc[UR8][R14.64] ;  /* 0x000000080e487981 */ /* 0x000562000c1e9d00 */
[----:B------:R-:W-:Y:S01]  /*2dd0*/  IADD3 R59, R11, 0x20, RZ ;  /* 0x000000200b3b7810 */ /* 0x000fe20007ffe0ff */
[----:B------:R-:W-:-:S03]  /*2de0*/  IMAD.WIDE R90, R3, 0x4, R14 ;  /* 0x00000004035a7825 */ /* 0x000fc600078e020e */
[C---:B------:R-:W-:Y:S02]  /*2df0*/  ISETP.GE.AND P0, PT, R59.reuse, UR5, PT ;  /* 0x000000053b007c0c */ /* 0x040fe4000bf06270 */
[----:B------:R-:W-:Y:S01]  /*2e00*/  ISETP.LT.AND P3, PT, R59, R0, PT ;  /* 0x000000003b00720c */ /* 0x000fe20003f61270 */
[----:B------:R-:W-:-:S12]  /*2e10*/  @!P1 BRA `(.L_x_3466) ;  /* 0x0000001400fc9947 */ /* 0x000fd80003800000 */
[----:B------:R-:W3:Y:S01]  /*2e20*/  LDG.E.128.CONSTANT R16, desc[UR8][R90.64] ;  /* 0x000000085a107981 */ /* 0x000ee2000c1e9d00 */
[----:B-----5:R-:W-:Y:S01]  /*2e30*/  SHF.R.U32.HI R13, RZ, 0xf, R20 ;  /* 0x0000000fff0d7819 */ /* 0x020fe20000011614 */
[----:B------:R-:W-:Y:S01]  /*2e40*/  IMAD.MOV.U32 R38, RZ, RZ, 0x3000 ;  /* 0x00003000ff267424 */ /* 0x000fe200078e00ff */
[----:B--2---:R-:W-:Y:S02]  /*2e50*/  SHF.R.U32.HI R15, RZ, 0xf, R21 ;  /* 0x0000000fff0f7819 */ /* 0x004fe40000011615 */
[----:B------:R-:W-:Y:S02]  /*2e60*/  SHF.R.U32.HI R14, RZ, 0xe, R72 ;  /* 0x0000000eff0e7819 */ /* 0x000fe40000011648 */
        /* <DEDUP_REMOVED lines=9> */
[----:B------:R-:W-:Y:S02]  /*2f00*/  SHF.R.U32.HI R33, RZ, 0x6, R22 ;  /* 0x00000006ff217819 */ /* 0x000fe40000011616 */
[----:B------:R-:W-:Y:S02]  /*2f10*/  SHF.R.U32.HI R35, RZ, 0x6, R23 ;  /* 0x00000006ff237819 */ /* 0x000fe40000011617 */
[----:B------:R-:W-:Y:S02]  /*2f20*/  LOP3.LUT R63, R23, 0x70007, RZ, 0xc0, !PT ;  /* 0x00070007173f7812 */ /* 0x000fe400078ec0ff */
[C---:B------:R-:W-:Y:S02]  /*2f30*/  LOP3.LUT R21, R73.reuse, 0x380038, RZ, 0xc0, !PT ;  /* 0x0038003849157812 */ /* 0x040fe400078ec0ff */
[----:B------:R-:W-:Y:S02]  /*2f40*/  SHF.R.U32.HI R78, RZ, 0x6, R73 ;  /* 0x00000006ff4e7819 */ /* 0x000fe40000011649 */
[----:B------:R-:W-:-:S02]  /*2f50*/  LOP3.LUT R66, R73, 0x70007, RZ, 0xc0, !PT ;  /* 0x0007000749427812 */ /* 0x000fc400078ec0ff */
[----:B------:R-:W-:Y:S02]  /*2f60*/  LOP3.LUT R23, R13, 0x20002, R14, 0xf8, !PT ;  /* 0x000200020d177812 */ /* 0x000fe400078ef80e */
[----:B------:R-:W-:Y:S02]  /*2f70*/  LOP3.LUT R32, R75, 0x380038, RZ, 0xc0, !PT ;  /* 0x003800384b207812 */ /* 0x000fe400078ec0ff */
[----:B------:R-:W-:Y:S02]  /*2f80*/  LOP3.LUT R40, R37, 0x10001, RZ, 0xc0, !PT ;  /* 0x0001000125287812 */ /* 0x000fe400078ec0ff */
[----:B------:R-:W-:Y:S02]  /*2f90*/  LOP3.LUT R29, R29, 0x64006400, RZ, 0xfc, !PT ;  /* 0x640064001d1d7812 */ /* 0x000fe400078efcff */
[----:B------:R-:W-:Y:S02]  /*2fa0*/  LOP3.LUT R31, R31, 0x64006400, RZ, 0xfc, !PT ;  /* 0x640064001f1f7812 */ /* 0x000fe400078efcff */
[----:B------:R-:W-:Y:S01]  /*2fb0*/  LOP3.LUT R30, R22, 0x380038, RZ, 0xc0, !PT ;  /* 0x00380038161e7812 */ /* 0x000fe200078ec0ff */
[----:B------:R-:W-:Y:S01]  /*2fc0*/  HFMA2 R62, R29, R38.H0_H0, -132, -132 ;  /* 0xd820d8201d3e7431 */ /* 0x000fe20000040026 */
[----:B------:R-:W-:-:S02]  /*2fd0*/  LOP3.LUT R37, R15, 0x20002, R34, 0xf8, !PT ;  /* 0x000200020f257812 */ /* 0x000fc400078ef822 */
[----:B------:R-:W-:Y:S02]  /*2fe0*/  SHF.R.U32.HI R76, RZ, 0x6, R74 ;  /* 0x00000006ff4c7819 */ /* 0x000fe4000001164a */
[----:B------:R-:W-:Y:S02]  /*2ff0*/  SHF.R.U32.HI R36, RZ, 0xf, R22 ;  /* 0x0000000fff247819 */ /* 0x000fe40000011616 */
[----:B------:R-:W-:Y:S01]  /*3000*/  LOP3.LUT R51, R32, 0x64006400, RZ, 0xfc, !PT ;  /* 0x6400640020337812 */ /* 0x000fe200078efcff */
[-C--:B------:R-:W-:Y:S01]  /*3010*/  HFMA2 R32, R31, R38.reuse.H0_H0, -132, -132 ;  /* 0xd820d8201f207431 */ /* 0x080fe20000040026 */
[----:B------:R-:W-:Y:S02]  /*3020*/  SHF.R.U32.HI R24, RZ, 0x6, R20 ;  /* 0x00000006ff187819 */ /* 0x000fe40000011614 */
[----:B------:R-:W-:Y:S01]  /*3030*/  LOP3.LUT R61, R22, 0x70007, RZ, 0xc0, !PT ;  /* 0x00070007163d7812 */ /* 0x000fe200078ec0ff */
[----:B------:R-:W-:Y:S01]  /*3040*/  HFMA2 R51, R51, R38.H0_H0, -132, -132 ;  /* 0xd820d82033337431 */ /* 0x000fe20000040026 */
[----:B------:R-:W-:-:S02]  /*3050*/  SHF.R.U32.HI R41, RZ, 0xe, R75 ;  /* 0x0000000eff297819 */ /* 0x000fc4000001164b */
[----:B------:R-:W-:Y:S02]  /*3060*/  SHF.R.U32.HI R80, RZ, 0x6, R72 ;  /* 0x00000006ff507819 */ /* 0x000fe40000011648 */
[----:B------:R-:W-:Y:S02]  /*3070*/  SHF.R.U32.HI R39, RZ, 0xe, R74 ;  /* 0x0000000eff277819 */ /* 0x000fe4000001164a */
[C---:B------:R-:W-:Y:S02]  /*3080*/  LOP3.LUT R22, R74.reuse, 0x380038, RZ, 0xc0, !PT ;  /* 0x003800384a167812 */ /* 0x040fe400078ec0ff */
        /* <DEDUP_REMOVED lines=19> */
[----:B------:R-:W-:Y:S01]  /*31c0*/  MOV R11, 0x2400 ;  /* 0x00002400000b7802 */ /* 0x000fe20000000f00 */
[-C--:B------:R-:W-:Y:S01]  /*31d0*/  HFMA2 R58, R21, R38.reuse.H0_H0, -132, -132 ;  /* 0xd820d820153a7431 */ /* 0x080fe20000040026 */
[----:B------:R-:W-:Y:S01]  /*31e0*/  LOP3.LUT R21, R76, 0x1c001c0, RZ, 0xc0, !PT ;  /* 0x01c001c04c157812 */ /* 0x000fe200078ec0ff */
[----:B------:R-:W-:Y:S01]  /*31f0*/  HFMA2 R47, R47, R38.H0_H0, -132, -132 ;  /* 0xd820d8202f2f7431 */ /* 0x000fe20000040026 */
[----:B------:R-:W-:Y:S02]  /*3200*/  LOP3.LUT R25, R25, 0x64006400, RZ, 0xfc, !PT ;  /* 0x6400640019197812 */ /* 0x000fe400078efcff */
[----:B------:R-:W-:Y:S02]  /*3210*/  LOP3.LUT R92, R21, 0x64006400, RZ, 0xfc, !PT ;  /* 0x64006400155c7812 */ /* 0x000fe400078efcff */
[----:B------:R-:W-:Y:S01]  /*3220*/  LOP3.LUT R61, R61, 0x64006400, RZ, 0xfc, !PT ;  /* 0x640064003d3d7812 */ /* 0x000fe200078efcff */
[----:B------:R-:W-:Y:S01]  /*3230*/  HADD2 R69, R25, -1028, -1028 ;  /* 0xe404e40419457430 */ /* 0x000fe20000000000 */
[----:B------:R-:W-:-:S02]  /*3240*/  LOP3.LUT R71, R24, 0x70007, RZ, 0xc0, !PT ;  /* 0x0007000718477812 */ /* 0x000fc400078ec0ff */
[----:B------:R-:W-:Y:S02]  /*3250*/  LOP3.LUT R27, R27, 0x64006400, RZ, 0xfc, !PT ;  /* 0x640064001b1b7812 */ /* 0x000fe400078efcff */
[----:B------:R-:W-:Y:S02]  /*3260*/  LOP3.LUT R89, R63, 0x64006400, RZ, 0xfc, !PT ;  /* 0x640064003f597812 */ /* 0x000fe400078efcff */
        /* <DEDUP_REMOVED lines=12> */
[----:B------:R-:W-:Y:S01]  /*3330*/  LOP3.LUT R66, R66, 0x64006400, RZ, 0xfc, !PT ;  /* 0x6400640042427812 */ /* 0x000fe200078efcff */
[----:B------:R-:W-:Y:S01]  /*3340*/  HADD2 R72, R72, -1028, -1028 ;  /* 0xe404e40448487430 */ /* 0x000fe20000000000 */
[----:B------:R-:W-:Y:S01]  /*3350*/  ISETP.GE.AND P2, PT, R2, 0x2, PT ;  /* 0x000000020200780c */ /* 0x000fe20003f46270 */
[----:B------:R-:W-:Y:S01]  /*3360*/  HADD2 R68, R68, -1028, -1028 ;  /* 0xe404e40444447430 */ /* 0x000fe20000000000 */
[----:B-1----:R-:W-:Y:S02]  /*3370*/  PRMT R4, R4, 0x5410, R5 ;  /* 0x0000541004047816 */ /* 0x002fe40000000005 */
[----:B------:R-:W-:-:S02]  /*3380*/  PRMT R6, R6, 0x5410, R7 ;  /* 0x0000541006067816 */ /* 0x000fc40000000007 */
[----:B---3--:R-:W-:Y:S02]  /*3390*/  SHF.R.U32.HI R82, RZ, 0xd, R16 ;  /* 0x0000000dff527819 */ /* 0x008fe40000011610 */
        /* <DEDUP_REMOVED lines=8> */
[----:B------:R-:W-:Y:S02]  /*3420*/  LOP3.LUT R82, R23, 0x40004, R82, 0xf8, !PT ;  /* 0x0004000417527812 */ /* 0x000fe400078ef852 */
[----:B------:R-:W-:Y:S02]  /*3430*/  LOP3.LUT R23, R30, 0x64006400, RZ, 0xfc, !PT ;  /* 0x640064001e177812 */ /* 0x000fe400078efcff */
        /* <DEDUP_REMOVED lines=18> */
[----:B------:R-:W-:Y:S02]  /*3560*/  LOP3.LUT R45, R30, 0x64006400, RZ, 0xfc, !PT ;  /* 0x640064001e2d7812 */ /* 0x000fe400078efcff */
[----:B------:R-:W0:Y:S01]  /*3570*/  LDS.128 R28, [UR4] ;  /* 0x00000004ff1c7984 */ /* 0x000e220008000c00 */
[----:B------:R-:W-:Y:S02]  /*3580*/  LOP3.LUT R88, R41, 0x40004, R88, 0xf8, !PT ;  /* 0x0004000429587812 */ /* 0x000fe400078ef858 */
[----:B------:R-:W-:Y:S01]  /*3590*/  LOP3.LUT R17, R18, 0x64006400, RZ, 0xfc, !PT ;  /* 0x6400640012117812 */ /* 0x000fe200078efcff */
[-C--:B------:R-:W-:Y:S01]  /*35a0*/  HFMA2 R45, R45, R38.reuse.H0_H0, -132, -132 ;  /* 0xd820d8202d2d7431 */ /* 0x080fe20000040026 */
[----:B------:R-:W-:Y:S02]  /*35b0*/  LOP3.LUT R13, R13, 0x64006400, RZ, 0xfc, !PT ;  /* 0x640064000d0d7812 */ /* 0x000fe400078efcff */
        /* <DEDUP_REMOVED lines=34> */
[----:B0-----:R-:W-:Y:S01]  /*37e0*/  HFMA2 R89, R33, R28, RZ.H0_H0 ;  /* 0x0000001c21597231 */ /* 0x001fe200000400ff */
        /* <DEDUP_REMOVED lines=29> */
[----:B------:R-:W-:Y:S01]  /*39c0*/  HFMA2.MMA R92, R69, R28, RZ ;  /* 0x0000001c455c7235 */ /* 0x000fe200000000ff */
[----:B------:R-:W-:Y:S01]  /*39d0*/  HFMA2 R11, R21, R11.H0_H0, -20, -20 ;  /* 0xcd00cd00150b7431 */ /* 0x000fe2000004000b */
[----:B------:R-:W-:Y:S01]  /*39e0*/  LOP3.LUT R80, R80, 0x70007, RZ, 0xc0, !PT ;  /* 0x0007000750507812 */ /* 0x000fe200078ec0ff */
[----:B------:R-:W0:Y:S01]  /*39f0*/  LDS.128 R20, [UR4+0x10] ;  /* 0x00001004ff147984 */ /* 0x000e220008000c00 */
[----:B------:R-:W-:Y:S01]  /*3a00*/  HADD2 R35, R61, -1028, -1028 ;  /* 0xe404e4043d237430 */ /* 0x000fe20000000000 */
[----:B------:R-:W-:Y:S01]  /*3a10*/  LOP3.LUT R61, R24, 0x64006400, RZ, 0xfc, !PT ;  /* 0x64006400183d7812 */ /* 0x000fe200078efcff */
[----:B------:R-:W-:Y:S01]  /*3a20*/  HFMA2 R24, R67, R28, RZ.H0_H0 ;  /* 0x0000001c43187231 */ /* 0x000fe200000400ff */
[----:B------:R-:W-:Y:S01]  /*3a30*/  LOP3.LUT R76, R76, 0x70007, RZ, 0xc0, !PT ;  /* 0x000700074c4c7812 */ /* 0x000fe200078ec0ff */
[----:B------:R-:W-:Y:S01]  /*3a40*/  HFMA2.MMA R92, R64, R29, R92 ;  /* 0x0000001d405c7235 */ /* 0x000fe2000000005c */
[----:B------:R-:W-:Y:S01]  /*3a50*/  LOP3.LUT R80, R80, 0x64006400, RZ, 0xfc, !PT ;  /* 0x6400640050507812 */ /* 0x000fe200078efcff */
[----:B------:R-:W-:Y:S01]  /*3a60*/  HFMA2.MMA R25, R35, R28, RZ ;  /* 0x0000001c23197235 */ /* 0x000fe200000000ff */
[----:B------:R-:W-:Y:S01]  /*3a70*/  HFMA2 R28, R62, R29, R24 ;  /* 0x0000001d3e1c7231 */ /* 0x000fe20000000018 */
[----:B------:R-:W-:Y:S01]  /*3a80*/  LOP3.LUT R76, R76, 0x64006400, RZ, 0xfc, !PT ;  /* 0x640064004c4c7812 */ /* 0x000fe200078efcff */
[----:B------:R-:W-:Y:S01]  /*3a90*/  HADD2 R61, R61, -1028, -1028 ;  /* 0xe404e4043d3d7430 */ /* 0x000fe20000000000 */
[----:B------:R-:W-:Y:S01]  /*3aa0*/  LOP3.LUT R78, R78, 0x70007, RZ, 0xc0, !PT ;  /* 0x000700074e4e7812 */ /* 0x000fe200078ec0ff */
[-C--:B------:R-:W-:Y:S01]  /*3ab0*/  HFMA2 R28, R65, R30.reuse, R28 ;  /* 0x0000001e411c7231 */ /* 0x080fe2000000001c */
[----:B------:R-:W-:Y:S01]  /*3ac0*/  HFMA2.MMA R92, R71, R30, R92 ;  /* 0x0000001e475c7235 */ /* 0x000fe2000000005c */
[----:B------:R-:W-:Y:S01]  /*3ad0*/  HFMA2 R89, R61, R30, R89 ;  /* 0x0000001e3d597231 */ /* 0x000fe20000000059 */
[----:B------:R-:W-:Y:S01]  /*3ae0*/  HFMA2.MMA R24, R34, R29, R25 ;  /* 0x0000001d22187235 */ /* 0x000fe20000000019 */
[----:B------:R-:W-:Y:S01]  /*3af0*/  HFMA2 R28, R58, R31, R28 ;  /* 0x0000001f3a1c7231 */ /* 0x000fe2000000001c */
[----:B------:R-:W-:Y:S01]  /*3b00*/  LOP3.LUT R74, R74, 0x70007, RZ, 0xc0, !PT ;  /* 0x000700074a4a7812 */ /* 0x000fe200078ec0ff */
[----:B------:R-:W-:Y:S01]  /*3b10*/  HADD2 R80, R80, -1028, -1028 ;  /* 0xe404e40450507430 */ /* 0x000fe20000000000 */
[----:B------:R-:W-:Y:S01]  /*3b20*/  LOP3.LUT R78, R78, 0x64006400, RZ, 0xfc, !PT ;  /* 0x640064004e4e7812 */ /* 0x000fe200078efcff */
[----:B------:R-:W-:Y:S01]  /*3b30*/  HADD2 R76, R76, -1028, -1028 ;  /* 0xe404e4044c4c7430 */ /* 0x000fe20000000000 */
[----:B------:R-:W-:-:S02]  /*3b40*/  LOP3.LUT R74, R74, 0x64006400, RZ, 0xfc, !PT ;  /* 0x640064004a4a7812 */ /* 0x000fc400078efcff */
[----:B------:R-:W-:Y:S01]  /*3b50*/  HFMA2.MMA R29, R63, R30, R24 ;  /* 0x0000001e3f1d7235 */ /* 0x000fe20000000018 */
[----:B------:R-:W-:Y:S01]  /*3b60*/  HADD2 R78, R78, -1028, -1028 ;  /* 0xe404e4044e4e7430 */ /* 0x000fe20000000000 */
[----:B------:R-:W1:Y:S01]  /*3b70*/  LDS.128 R24, [UR4+0x20] ;  /* 0x00002004ff187984 */ /* 0x000e620008000c00 */
[-C--:B------:R-:W-:Y:S01]  /*3b80*/  HFMA2.MMA R30, R60, R31.reuse, R92 ;  /* 0x0000001f3c1e7235 */ /* 0x080fe2000000005c */
[----:B------:R-:W-:Y:S01]  /*3b90*/  HADD2 R74, R74, -1028, -1028 ;  /* 0xe404e4044a4a7430 */ /* 0x000fe20000000000 */
[----:B------:R-:W-:Y:S02]  /*3ba0*/  LOP3.LUT R79, R79, 0x64006400, RZ, 0xfc, !PT ;  /* 0x640064004f4f7812 */ /* 0x000fe400078efcff */
        /* <DEDUP_REMOVED lines=31> */
[----:B------:R-:W0:Y:S03]  /*3da0*/  LDS.128 R28, [UR4+0x30] ;  /* 0x00003004ff1c7984 */ /* 0x000e260008000c00 */
[----:B------:R-:W-:-:S02]  /*3db0*/  HFMA2.MMA R92, R80, R23, R89 ;  /* 0x00000017505c7235 */ /* 0x000fc40000000059 */
[----:B------:R-:W-:Y:S01]  /*3dc0*/  HFMA2.MMA R89, R76, R23, R21 ;  /* 0x000000174c597235 */ /* 0x000fe20000000015 */
[----:B------:R-:W-:Y:S02]  /*3dd0*/  HFMA2 R23, R74, R23, R22 ;  /* 0x000000174a177231 */ /* 0x000fe40000000016 */
[----:B-1----:R-:W-:-:S03]  /*3de0*/  HFMA2 R21, R47, R24, R20 ;  /* 0x000000182f157231 */ /* 0x002fc60000000014 */
[-C--:B------:R-:W-:Y:S01]  /*3df0*/  HFMA2.MMA R22, R49, R24.reuse, R92 ;  /* 0x0000001831167235 */ /* 0x080fe2000000005c */
[-C--:B------:R-:W-:Y:S01]  /*3e00*/  HFMA2 R21, R18, R25.reuse, R21 ;  /* 0x0000001912157231 */ /* 0x080fe20000000015 */
[----:B------:R-:W-:Y:S01]  /*3e10*/  HFMA2.MMA R20, R45, R24, R89 ;  /* 0x000000182d147235 */ /* 0x000fe20000000059 */
[----:B------:R-:W-:Y:S01]  /*3e20*/  HFMA2 R24, R43, R24, R23 ;  /* 0x000000182b187231 */ /* 0x000fe20000000017 */
[----:B------:R-:W-:Y:S01]  /*3e30*/  LOP3.LUT R23, R77, 0x64006400, RZ, 0xfc, !PT ;  /* 0x640064004d177812 */ /* 0x000fe200078efcff */
[----:B------:R-:W-:Y:S02]  /*3e40*/  HADD2 R77, R73, -1028, -1028 ;  /* 0xe404e404494d7430 */ /* 0x000fe40000000000 */
        /* <DEDUP_REMOVED lines=11> */
[----:B------:R-:W-:Y:S01]  /*3f00*/  HFMA2.MMA R20, R75, R26, R20 ;  /* 0x0000001a4b147235 */ /* 0x000fe20000000014 */
[----:B------:R-:W-:-:S02]  /*3f10*/  HADD2 R85, R85, -1028, -1028 ;  /* 0xe404e40455557430 */ /* 0x000fc40000000000 */
[----:B------:R-:W-:Y:S02]  /*3f20*/  HFMA2 R23, R46, R27, R23 ;  /* 0x0000001b2e177231 */ /* 0x000fe40000000017 */
[----:B------:R-:W-:Y:S01]  /*3f30*/  HADD2 R81, R81, -1028, -1028 ;  /* 0xe404e40451517430 */ /* 0x000fe20000000000 */
[-C--:B------:R-:W-:Y:S02]  /*3f40*/  HFMA2.MMA R22, R52, R27.reuse, R22 ;  /* 0x0000001b34167235 */ /* 0x080fe40000000016 */
[----:B------:R-:W-:Y:S01]  /*3f50*/  HFMA2.MMA R20, R48, R27, R20 ;  /* 0x0000001b30147235 */ /* 0x000fe20000000014 */
[----:B0-----:R-:W-:-:S05]  /*3f60*/  HFMA2 R21, R85, R28, R25 ;  /* 0x0000001c55157231 */ /* 0x001fca0000000019 */
[-C--:B------:R-:W-:Y:S02]  /*3f70*/  HFMA2.MMA R22, R87, R28.reuse, R22 ;  /* 0x0000001c57167235 */ /* 0x080fe40000000016 */
[----:B------:R-:W-:Y:S01]  /*3f80*/  HFMA2.MMA R20, R83, R28, R20 ;  /* 0x0000001c53147235 */ /* 0x000fe20000000014 */
[----:B------:R-:W-:Y:S02]  /*3f90*/  HFMA2 R28, R81, R28, R23 ;  /* 0x0000001c511c7231 */ /* 0x000fe40000000017 */
[-C--:B------:R-:W-:Y:S01]  /*3fa0*/  HFMA2 R23, R42, R29.reuse, R21 ;  /* 0x0000001d2a177231 */ /* 0x080fe20000000015 */
[----:B------:R-:W-:Y:S01]  /*3fb0*/  LOP3.LUT R21, R88, 0x64006400, RZ, 0xfc, !PT ;  /* 0x6400640058157812 */ /* 0x000fe200078efcff */
[----:B------:R-:W-:Y:S01]  /*3fc0*/  HADD2 R88, R82, -1028, -1028 ;  /* 0xe404e40452587430 */ /* 0x000fe20000000000 */
[-C--:B------:R-:W-:Y:S01]  /*3fd0*/  HFMA2.MMA R22, R44, R29.reuse, R22 ;  /* 0x0000001d2c167235 */ /* 0x080fe20000000016 */
[----:B------:R-:W-:Y:S01]  /*3fe0*/  HFMA2 R28, R38, R29, R28 ;  /* 0x0000001d261c7231 */ /* 0x000fe2000000001c */
[----:B------:R-:W-:Y:S01]  /*3ff0*/  HFMA2.MMA R24, R40, R29, R20 ;  /* 0x0000001d28187235 */ /* 0x000fe20000000014 */
[----:B------:R-:W-:Y:S01]  /*4000*/  LOP3.LUT R20, R86, 0x64006400, RZ, 0xfc, !PT ;  /* 0x6400640056147812 */ /* 0x000fe200078efcff */
[----:B------:R-:W-:-:S02]  /*4010*/  HFMA2 R23, R15, R30, R23 ;  /* 0x0000001e0f177231 */ /* 0x000fc40000000017 */
[----:B------:R-:W-:Y:S02]  /*4020*/  HADD2 R86, R84, -1028, -1028 ;  /* 0xe404e40454567430 */ /* 0x000fe40000000000 */
        /* <DEDUP_REMOVED lines=59> */
[-C--:B0-----:R-:W-:Y:S02]  /*43e0*/  HFMA2 R21, R85, R32.reuse, R25 ;  /* 0x0000002055157231 */ /* 0x081fe40000000019 */
[----:B------:R-:W-:Y:S01]  /*43f0*/  HFMA2 R23, R46, R31, R23 ;  /* 0x0000001f2e177231 */ /* 0x000fe20000000017 */
[-C--:B------:R-:W-:Y:S01]  /*4400*/  HFMA2.MMA R69, R80, R27.reuse, R69 ;  /* 0x0000001b50457235 */ /* 0x080fe20000000045 */
[----:B------:R-:W-:Y:S01]  /*4410*/  HFMA2 R21, R42, R33, R21 ;  /* 0x000000212a157231 */ /* 0x000fe20000000015 */
[----:B------:R-:W-:Y:S01]  /*4420*/  HFMA2.MMA R62, R76, R27, R62 ;  /* 0x0000001b4c3e7235 */ /* 0x000fe2000000003e */
[----:B------:R-:W-:-:S02]  /*4430*/  HFMA2 R19, R81, R32, R23 ;  /* 0x0000002051137231 */ /* 0x000fc40000000017 */
        /* <DEDUP_REMOVED lines=29> */
.L_x_3466:
[----:B------:R-:W-:Y:S01]  /*4610*/  UIADD3 UR4, UR4, 0x40, URZ ;  /* 0x0000004004047890 */ /* 0x000fe2000fffe03f */
[----:B------:R-:W-:Y:S02]  /*4620*/  IMAD.MOV.U32 R11, RZ, RZ, R59 ;  /* 0x000000ffff0b7224 */ /* 0x000fe400078e003b */
[----:B--2---:R-:W-:Y:S01]  /*4630*/  IMAD.WIDE R32, R3, 0x4, R90 ;  /* 0x0000000403207825 */ /* 0x004fe200078e025a */
[----:B------:R-:W-:Y:S08]  /*4640*/  @!P0 BRA P3, `(.L_x_3467) ;  /* 0xffffffe400d08947 */ /* 0x000ff0000183ffff */
.L_x_3465:
[----:B------:R-:W-:Y:S05]  /*4650*/  @!P1 EXIT ;  /* 0x000000000000994d */ /* 0x000fea0003800000 */
[----:B------:R-:W2:Y:S01]  /*4660*/  S2R R0, SR_CTAID.X ;  /* 0x0000000000007919 */ /* 0x000ea20000002500 */
[----:B------:R-:W3:Y:S01]  /*4670*/  S2UR UR4, SR_CTAID.Y ;  /* 0x00000000000479c3 */ /* 0x000ee20000002600 */
[----:B-1----:R-:W2:Y:S07]  /*4680*/  S2R R5, SR_TID.X ;  /* 0x0000000000057919 */ /* 0x002eae0000002100 */
[----:B0-----:R-:W0:Y:S01]  /*4690*/  LDC.64 R14, c[0x0][0x230] ;  /* 0x00008c00ff0e7b82 */ /* 0x001e220000000a00 */
[----:B---3--:R-:W-:Y:S01]  /*46a0*/  USHF.L.U32 UR4, UR4, 0x1, URZ ;  /* 0x0000000104047899 */ /* 0x008fe2000800063f */
[----:B--2---:R-:W-:-:S05]  /*46b0*/  LEA R0, R0, R5, 0x5 ;  /* 0x0000000500007211 */ /* 0x004fca00078e28ff */
[----:B------:R-:W-:-:S04]  /*46c0*/  IMAD.SHL.U32 R0, R0, 0x4, RZ ;  /* 0x0000000400007824 */ /* 0x000fc800078e00ff */
        /* <DEDUP_REMOVED lines=9> */
.L_x_3471:
[----:B------:R-:W0:Y:S02]  /*4760*/  LDS R4, [R0] ;  /* 0x0000000000047984 */ /* 0x000e240000000800 */
[----:B0-----:R-:W-:-:S06]  /*4770*/  HADD2 R5, R4, R10 ;  /* 0x0000000a04057230 */ /* 0x001fcc0000000000 */
[----:B------:R-:W0:Y:S02]  /*4780*/  ATOMS.CAST.SPIN R5, [R0], R4, R5 ;  /* 0x000000040005738d */ /* 0x000e240001800005 */
[----:B0-----:R-:W-:-:S13]  /*4790*/  ISETP.EQ.U32.AND P0, PT, R5, 0x1, PT ;  /* 0x000000010500780c */ /* 0x001fda0003f02070 */
[----:B------:R-:W-:Y:S05]  /*47a0*/  @!P0 BRA `(.L_x_3471) ;  /* 0xfffffffc00ec8947 */ /* 0x000fea000383ffff */
[----:B------:R-:W-:Y:S05]  /*47b0*/  BRA `(.L_x_3469) ;  /* 0x00000000000c7947 */ /* 0x000fea0003800000 */
.L_x_3470:
[----:B------:R-:W2:Y:S02]  /*47c0*/  LD.E R0, desc[UR8][R6.64] ;  /* 0x0000000806007980 */ /* 0x000ea4000c101900 */
[----:B--2---:R-:W-:-:S05]  /*47d0*/  IMAD.IADD R5, R10, 0x1, R0 ;  /* 0x000000010a057824 */ /* 0x004fca00078e0200 */
[----:B------:R0:W-:Y:S02]  /*47e0*/  ST.E desc[UR8][R6.64], R5 ;  /* 0x0000000506007985 */ /* 0x0001e4000c101908 */
.L_x_3469:
[----:B------:R-:W-:Y:S05]  /*47f0*/  BSYNC B0 ;  /* 0x0000000000007941 */ /* 0x000fea0003800000 */
.L_x_3468:
[----:B------:R1:W-:Y:S01]  /*4800*/  ATOM.E.ADD.F16x2.RN.STRONG.GPU P0, RZ, desc[UR8][R6.64+0x4], R12 ;  /* 0x0000040c06ff79a2 */ /* 0x0003e2000810e1c8 */
[----:B------:R-:W-:Y:S04]  /*4810*/  BSSY B0, `(.L_x_3472) ;  /* 0x000000f000007945 */ /* 0x000fe80003800000 */
[----:B-1----:R-:W-:Y:S05]  /*4820*/  @P0 BRA `(.L_x_3473) ;  /* 0x0000000000340947 */ /* 0x002fea0003800000 */
[----:B------:R-:W1:Y:S02]  /*4830*/  QSPC.E.S P0, RZ, [R6+0x4] ;  /* 0x0000040006ff73aa */ /* 0x000e640000000500 */
[----:B-1----:R-:W-:Y:S05]  /*4840*/  @!P0 BRA `(.L_x_3474) ;  /* 0x0000000000208947 */ /* 0x002fea0003800000 */
[----:B------:R-:W-:-:S04]  /*4850*/  MOV R4, R6 ;  /* 0x0000000600047202 */ /* 0x000fc80000000f00 */
[----:B------:R-:W-:-:S07]  /*4860*/  MOV R0, R4 ;  /* 0x0000000400007202 */ /* 0x000fce0000000f00 */
.L_x_3475:
[----:B------:R-:W0:Y:S02]  /*4870*/  LDS R4, [R0+0x4] ;  /* 0x0000040000047984 */ /* 0x000e240000000800 */
[----:B0-----:R-:W-:-:S10]  /*4880*/  HFMA2.MMA R5, R4, 1, 1, R12 ;  /* 0x3c003c0004057835 */ /* 0x001fd4000000000c */
[----:B------:R-:W0:Y:S02]  /*4890*/  ATOMS.CAST.SPIN R5, [R0+0x4], R4, R5 ;  /* 0x000004040005738d */ /* 0x000e240001800005 */
[----:B0-----:R-:W-:-:S13]  /*48a0*/  ISETP.EQ.U32.AND P0, PT, R5, 0x1, PT ;  /* 0x000000010500780c */ /* 0x001fda0003f02070 */
[----:B------:R-:W-:Y:S05]  /*48b0*/  @!P0 BRA `(.L_x_3475) ;  /* 0xfffffffc00ec8947 */ /* 0x000fea000383ffff */
[----:B------:R-:W-:Y:S05]  /*48c0*/  BRA `(.L_x_3473) ;  /* 0x00000000000c7947 */ /* 0x000fea0003800000 */
.L_x_3474:
[----:B------:R-:W0:Y:S02]  /*48d0*/  LD.E R0, desc[UR8][R6.64+0x4] ;  /* 0x0000040806007980 */ /* 0x000e24000c101900 */
[----:B0-----:R-:W-:-:S05]  /*48e0*/  IMAD.IADD R5, R12, 0x1, R0 ;  /* 0x000000010c057824 */ /* 0x001fca00078e0200 */
[----:B------:R1:W-:Y:S02]  /*48f0*/  ST.E desc[UR8][R6.64+0x4], R5 ;  /* 0x0000040506007985 */ /* 0x0003e4000c101908 */
.L_x_3473:
[----:B------:R-:W-:Y:S05]  /*4900*/  BSYNC B0 ;  /* 0x0000000000007941 */ /* 0x000fea0003800000 */
.L_x_3472:
        /* <DEDUP_REMOVED lines=11> */
.L_x_3479:
[----:B------:R-:W0:Y:S02]  /*49c0*/  LDS R2, [R0] ;  /* 0x0000000000027984 */ /* 0x000e240000000800 */
[----:B0-----:R-:W-:-:S06]  /*49d0*/  HADD2 R3, R2, R8 ;  /* 0x0000000802037230 */ /* 0x001fcc0000000000 */
[----:B------:R-:W0:Y:S02]  /*49e0*/  ATOMS.CAST.SPIN R3, [R0], R2, R3 ;  /* 0x000000020003738d */ /* 0x000e240001800003 */
[----:B0-----:R-:W-:-:S13]  /*49f0*/  ISETP.EQ.U32.AND P0, PT, R3, 0x1, PT ;  /* 0x000000010300780c */ /* 0x001fda0003f02070 */
[----:B------:R-:W-:Y:S05]  /*4a00*/  @!P0 BRA `(.L_x_3479) ;  /* 0xfffffffc00ec8947 */ /* 0x000fea000383ffff */
[----:B------:R-:W-:Y:S05]  /*4a10*/  BRA `(.L_x_3477) ;  /* 0x00000000000c7947 */ /* 0x000fea0003800000 */
.L_x_3478:
[----:B------:R-:W2:Y:S02]  /*4a20*/  LD.E R0, desc[UR8][R4.64] ;  /* 0x0000000804007980 */ /* 0x000ea4000c101900 */
[----:B--2---:R-:W-:-:S05]  /*4a30*/  IADD3 R3, R8, R0, RZ ;  /* 0x0000000008037210 */ /* 0x004fca0007ffe0ff */
[----:B------:R0:W-:Y:S02]  /*4a40*/  ST.E desc[UR8][R4.64], R3 ;  /* 0x0000000304007985 */ /* 0x0001e4000c101908 */
.L_x_3477:
[----:B------:R-:W-:Y:S05]  /*4a50*/  BSYNC B0 ;  /* 0x0000000000007941 */ /* 0x000fea0003800000 */
.L_x_3476:
[----:B------:R1:W-:Y:S02]  /*4a60*/  ATOM.E.ADD.F16x2.RN.STRONG.GPU P0, RZ, desc[UR8][R4.64+0x4], R9 ;  /* 0x0000040904ff79a2 */ /* 0x0003e4000810e1c8 */
[----:B-1----:R-:W-:Y:S05]  /*4a70*/  @P0 EXIT ;  /* 0x000000000000094d */ /* 0x002fea0003800000 */
[----:B------:R-:W1:Y:S02]  /*4a80*/  QSPC.E.S P0, RZ, [R4+0x4] ;  /* 0x0000040004ff73aa */ /* 0x000e640000000500 */
[----:B-1----:R-:W-:Y:S05]  /*4a90*/  @!P0 BRA `(.L_x_3480) ;  /* 0x0000000000208947 */ /* 0x002fea0003800000 */
[----:B------:R-:W-:-:S05]  /*4aa0*/  IMAD.MOV.U32 R2, RZ, RZ, R4 ;  /* 0x000000ffff027224 */ /* 0x000fca00078e0004 */
[----:B------:R-:W-:-:S07]  /*4ab0*/  MOV R0, R2 ;  /* 0x0000000200007202 */ /* 0x000fce0000000f00 */
.L_x_3481:
[----:B------:R-:W0:Y:S02]  /*4ac0*/  LDS R2, [R0+0x4] ;  /* 0x0000040000027984 */ /* 0x000e240000000800 */
[----:B0-----:R-:W-:-:S10]  /*4ad0*/  HFMA2.MMA R3, R2, 1, 1, R9 ;  /* 0x3c003c0002037835 */ /* 0x001fd40000000009 */
[----:B------:R-:W0:Y:S02]  /*4ae0*/  ATOMS.CAST.SPIN R3, [R0+0x4], R2, R3 ;  /* 0x000004020003738d */ /* 0x000e240001800003 */
[----:B0-----:R-:W-:-:S13]  /*4af0*/  ISETP.EQ.U32.AND P0, PT, R3, 0x1, PT ;  /* 0x000000010300780c */ /* 0x001fda0003f02070 */
[----:B------:R-:W-:Y:S05]  /*4b00*/  @!P0 BRA `(.L_x_3481) ;  /* 0xfffffffc00ec8947 */ /* 0x000fea000383ffff */
[----:B------:R-:W-:Y:S05]  /*4b10*/  EXIT ;  /* 0x000000000000794d */ /* 0x000fea0003800000 */
.L_x_3480:
[----:B------:R-:W0:Y:S02]  /*4b20*/  LD.E R0, desc[UR8][R4.64+0x4] ;  /* 0x0000040804007980 */ /* 0x000e24000c101900 */
[----:B0-----:R-:W-:-:S05]  /*4b30*/  IADD3 R3, R9, R0, RZ ;  /* 0x0000000009037210 */ /* 0x001fca0007ffe0ff */
[----:B------:R-:W-:Y:S01]  /*4b40*/  ST.E desc[UR8][R4.64+0x4], R3 ;  /* 0x0000040304007985 */ /* 0x000fe2000c101908 */
[----:B------:R-:W-:Y:S05]  /*4b50*/  EXIT ;  /* 0x000000000000794d */ /* 0x000fea0003800000 */
.L_x_3482:
        /* <DEDUP_REMOVED lines=10> */
.L_x_4218:


//--------------------- .text._Z23gemm_half_q_half_kernelILi2ELi38ELb0ELb0ELi32EEvPK6__halfPKjS4_S2_PS0_iiiiPKtS7_iiiiiibS2_i --------------------------
	.section	.text._Z23gemm_half_q_half_kernelILi2ELi38ELb0ELb0ELi32EEvPK6__halfPKjS4_S2_PS0_iiiiPKtS7_iiiiiibS2_i,"ax",@progbits
	.align	128
        .global         _Z23gemm_half_q_half_kernelILi2ELi38ELb0ELb0ELi32EEvPK6__halfPKjS4_S2_PS0_iiiiPKtS7_iiiiiibS2_i
        .type           _Z23gemm_half_q_half_kernelILi2ELi38ELb0ELb0ELi32EEvPK6__halfPKjS4_S2_PS0_iiiiPKtS7_iiiiiibS2_i,@function
        .size           _Z23gemm_half_q_half_kernelILi2ELi38ELb0ELb0ELi32EEvPK6__halfPKjS4_S2_PS0_iiiiPKtS7_iiiiiibS2_i,(.L_x_4219 - _Z23gemm_half_q_half_kernelILi2ELi38ELb0ELb0ELi32EEvPK6__halfPKjS4_S2_PS0_iiiiPKtS7_iiiiiibS2_i)
        .other          _Z23gemm_half_q_half_kernelILi2ELi38ELb0ELb0ELi32EEvPK6__halfPKjS4_S2_PS0_iiiiPKtS7_iiiiiibS2_i,@"STO_CUDA_ENTRY STV_DEFAULT"
_Z23gemm_half_q_half_kernelILi2ELi38ELb0ELb0ELi32EEvPK6__halfPKjS4_S2_PS0_iiiiPKtS7_iiiiiibS2_i:
.text._Z23gemm_half_q_half_kernelILi2ELi38ELb0ELb0ELi32EEvPK6__halfPKjS4_S2_PS0_iiiiPKtS7_iiiiiibS2_i:
        /* <DEDUP_REMOVED lines=11> */
[C---:B---3--:R-:W-:Y:S02]  /*00b0*/  VIADDMNMX R61, R48.reuse, 0x20, R23, PT ;  /* 0x00000020303d7846 */ /* 0x048fe40003800117 */
[----:B--2---:R-:W-:Y:S01]  /*00c0*/  IADD3 R2, R48, R15, RZ ;  /* 0x0000000f30027210 */ /* 0x004fe20007ffe0ff */
        /* <DEDUP_REMOVED lines=19> */
[----:B------:R-:W-:Y:S02]  /*0200*/  HFMA2.MMA R12, -RZ, RZ, 0, 0 ;  /* 0x00000000ff0c7435 */ /* 0x000fe400000001ff */
        /* <DEDUP_REMOVED lines=9> */
[----:B------:R-:W-:Y:S01]  /*02a0*/  PLOP3.LUT P0, PT, PT, PT, PT, 0x8, 0x0 ;  /* 0x000000000000781c */ /* 0x000fe20003f0e170 */
[----:B------:R-:W-:-:S12]  /*02b0*/  VIADD R21, R59, 0xfffffffd ;  /* 0xfffffffd3b157836 */ /* 0x000fd80000000000 */
.L_x_3487:
        /* <DEDUP_REMOVED lines=16> */
.L_x_3486:
        /* <DEDUP_REMOVED lines=11> */
[----:B0-----:R-:W-:-:S05]  /*0470*/  @P2 IADD3 R2, R2, 0x80, RZ ;  /* 0x0000008002022810 */ /* 0x001fca0007ffe0ff */
[----:B------:R-:W-:Y:S05]  /*0480*/  @!P0 BRA `(.L_x_3484) ;  /* 0x0000000000c88947 */ /* 0x000fea0003800000 */
[----:B------:R-:W2:Y:S04]  /*0490*/  LDG.E.U16.CONSTANT R5, desc[UR8][R4.64] ;  /* 0x0000000804057981 */ /* 0x000ea8000c1e9500 */
[----:B--2---:R0:W-:Y:S01]  /*04a0*/  STS.U16 [R2], R5 ;  /* 0x0000000502007388 */ /* 0x0041e20000000400 */
[----:B------:R-:W-:Y:S05]  /*04b0*/  BRA `(.L_x_3484) ;  /* 0x0000000000bc7947 */ /* 0x000fea0003800000 */
.L_x_3485:
        /* <DEDUP_REMOVED lines=17> */
.L_x_3489:
        /* <DEDUP_REMOVED lines=16> */
.L_x_3488:
[----:B------:R-:W-:-:S04]  /*06d0*/  IADD3 R6, R59, -R12, RZ ;  /* 0x8000000c3b067210 */ /* 0x000fc80007ffe0ff */
[----:B------:R-:W-:-:S13]  /*06e0*/  ISETP.GT.AND P2, PT, R6, 0x1, PT ;  /* 0x000000010600780c */ /* 0x000fda0003f44270 */
[----:B------:R-:W-:Y:S01]  /*06f0*/  @P2 VIADD R12, R12, 0x2 ;  /* 0x000000020c0c2836 */ /* 0x000fe20000000000 */
[----:B------:R-:W-:Y:S01]  /*0700*/  @P2 PLOP3.LUT P0, PT, PT, PT, PT, 0x8, 0x0 ;  /* 0x000000000000281c */ /* 0x000fe20003f0e170 */
[C---:B------:R-:W-:Y:S01]  /*0710*/  @P2 IMAD.WIDE R6, R23.reuse, 0x2, R4 ;  /* 0x0000000217062825 */ /* 0x040fe200078e0204 */
        /* <DEDUP_REMOVED lines=9> */
.L_x_3484:
[----:B------:R-:W-:Y:S05]  /*07b0*/  BSYNC B0 ;  /* 0x0000000000007941 */ /* 0x000fea0003800000 */
.L_x_3483:
[----:B------:R-:W-:Y:S02]  /*07c0*/  ULDC UR5, c[0x0][0x23c] ;  /* 0x00008f0000057ab9 */ /* 0x000fe40000000800 */
[----:B------:R-:W-:-:S05]  /*07d0*/  IMAD.U32 R58, RZ, RZ, UR5 ;  /* 0x00000005ff3a7e24 */ /* 0x000fca000f8e00ff */
        /* <DEDUP_REMOVED lines=17> */
[----:B------:R-:W-:Y:S02]  /*08f0*/  PLOP3.LUT P0, PT, PT, PT, PT, 0x8, 0x0 ;  /* 0x000000000000781c */ /* 0x000fe40003f0e170 */
[----:B------:R-:W-:-:S11]  /*0900*/  IADD3 R13, R59, -0x3, RZ ;  /* 0xfffffffd3b0d7810 */ /* 0x000fd60007ffe0ff */
.L_x_3492:
        /* <DEDUP_REMOVED lines=11> */
.L_x_3491:
[----:B------:R-:W-:-:S04]  /*09c0*/  IADD3 R2, R59, -R0, RZ ;  /* 0x800000003b027210 */ /* 0x000fc80007ffe0ff */
        /* <DEDUP_REMOVED lines=9> */
.L_x_3490:
        /* <DEDUP_REMOVED lines=12> */
[----:B------:R-:W-:Y:S01]  /*0b20*/  IMAD.SHL.U32 R2, R3, 0x4, RZ ;  /* 0x0000000403027824 */ /* 0x000fe200078e00ff */
[----:B------:R-:W-:Y:S01]  /*0b30*/  MOV R18, R48 ;  /* 0x0000003000127202 */ /* 0x000fe20000000f00 */
[----:B------:R-:W-:Y:S01]  /*0b40*/  UMOV UR4, URZ ;  /* 0x0000003f00047c82 */ /* 0x000fe20008000000 */
[----:B------:R-:W-:Y:S02]  /*0b50*/  LEA.HI R10, R10, R3, RZ, 0x3 ;  /* 0x000000030a0a7211 */ /* 0x000fe400078f18ff */
[----:B------:R-:W-:Y:S02]  /*0b60*/  LOP3.LUT R2, R2, 0x10, RZ, 0xc0, !PT ;  /* 0x0000001002027812 */ /* 0x000fe400078ec0ff */
[----:B---3--:R-:W-:-:S07]  /*0b70*/  SHF.R.S32.HI R10, RZ, 0x3, R10 ;  /* 0x00000003ff0a7819 */ /* 0x008fce000001140a */
.L_x_3494:
[----:B-----5:R-:W-:-:S04]  /*0b80*/  VIADD R15, R0, UR4 ;  /* 0x00000004000f7c36 */ /* 0x020fc80008000000 */
[----:B-1----:R-:W-:-:S05]  /*0b90*/  IMAD R12, R15, R58, RZ ;  /* 0x0000003a0f0c7224 */ /* 0x002fca00078e02ff */
[----:B------:R-:W-:-:S04]  /*0ba0*/  SHF.R.S32.HI R13, RZ, 0x1f, R12 ;  /* 0x0000001fff0d7819 */ /* 0x000fc8000001140c */
[----:B------:R-:W-:-:S04]  /*0bb0*/  LEA.HI R13, R13, R12, RZ, 0x3 ;  /* 0x0000000c0d0d7211 */ /* 0x000fc800078f18ff */
[----:B------:R-:W-:-:S05]  /*0bc0*/  LEA.HI.SX32 R13, R13, R10, 0x1d ;  /* 0x0000000a0d0d7211 */ /* 0x000fca00078feaff */
[----:B------:R-:W-:-:S06]  /*0bd0*/  IMAD.WIDE R12, R13, 0x4, R6 ;  /* 0x000000040d0c7825 */ /* 0x000fcc00078e0206 */
[----:B------:R-:W3:Y:S01]  /*0be0*/  LDG.E.CONSTANT R13, desc[UR8][R12.64] ;  /* 0x000000080c0d7981 */ /* 0x000ee2000c1e9900 */
[----:B------:R-:W-:-:S05]  /*0bf0*/  LEA R17, R18, 0x1, 0x1 ;  /* 0x0000000112117811 */ /* 0x000fca00078e08ff */
[----:B------:R-:W-:-:S06]  /*0c00*/  IMAD.WIDE R16, R17, 0x2, R4 ;  /* 0x0000000211107825 */ /* 0x000fcc00078e0204 */
        /* <DEDUP_REMOVED lines=11> */
[----:B------:R-:W-:Y:S01]  /*0cc0*/  LOP3.LUT R12, R12, 0xf, RZ, 0xc0, !PT ;  /* 0x0000000f0c0c7812 */ /* 0x000fe200078ec0ff */
[----:B------:R-:W-:Y:S01]  /*0cd0*/  VIADD R21, R21, 0x1 ;  /* 0x0000000115157836 */ /* 0x000fe20000000000 */
[----:B------:R-:W-:Y:S01]  /*0ce0*/  IADD3 R20, R20, 0x1, RZ ;  /* 0x0000000114147810 */ /* 0x000fe20007ffe0ff */
[----:B------:R-:W-:Y:S01]  /*0cf0*/  VIADD R19, R19, 0x1 ;  /* 0x0000000113137836 */ /* 0x000fe20000000000 */
[----:B------:R-:W-:Y:S01]  /*0d00*/  IADD3 R12, R12, 0x1, RZ ;  /* 0x000000010c0c7810 */ /* 0x000fe20007ffe0ff */
[----:B------:R-:W-:Y:S01]  /*0d10*/  IMAD R21, R21, R21, RZ ;  /* 0x0000001515157224 */ /* 0x000fe200078e02ff */
[----:B--2---:R-:W-:Y:S01]  /*0d20*/  IADD3 R18, R17, R18, RZ ;  /* 0x0000001211127210 */ /* 0x004fe20007ffe0ff */
[----:B------:R-:W-:Y:S02]  /*0d30*/  IMAD R19, R19, R19, RZ ;  /* 0x0000001313137224 */ /* 0x000fe400078e02ff */
[----:B------:R-:W-:Y:S01]  /*0d40*/  IMAD R20, R20, R20, RZ ;  /* 0x0000001414147224 */ /* 0x000fe200078e02ff */
[----:B------:R-:W-:Y:S01]  /*0d50*/  ISETP.GE.AND P2, PT, R18, R61, PT ;  /* 0x0000003d1200720c */ /* 0x000fe20003f46270 */
        /* <DEDUP_REMOVED lines=10> */
.L_x_3493:
[----:B------:R-:W-:Y:S01]  /*0e00*/  ULDC UR4, c[0x0][0x258] ;  /* 0x0000960000047ab9 */ /* 0x000fe20000000800 */
[----:B------:R-:W-:Y:S01]  /*0e10*/  ULDC UR5, c[0x0][0x260] ;  /* 0x0000980000057ab9 */ /* 0x000fe20000000800 */
[C---:B------:R-:W-:Y:S01]  /*0e20*/  ISETP.GT.AND P2, PT, R48.reuse, UR4, PT ;  /* 0x0000000430007c0c */ /* 0x040fe2000bf44270 */
[----:B------:R-:W-:Y:S01]  /*0e30*/  ULDC UR6, c[0x0][0x268] ;  /* 0x00009a0000067ab9 */ /* 0x000fe20000000800 */
[C---:B------:R-:W-:Y:S01]  /*0e40*/  VIMNMX R0, R48.reuse, UR4, PT ;  /* 0x0000000430007c48 */ /* 0x040fe2000bfe0100 */
[----:B-1----:R-:W-:Y:S01]  /*0e50*/  HFMA2.MMA R4, -RZ, RZ, 0, 0 ;  /* 0x00000000ff047435 */ /* 0x002fe200000001ff */
[C---:B------:R-:W-:Y:S01]  /*0e60*/  ISETP.GT.AND P4, PT, R48.reuse, UR5, PT ;  /* 0x0000000530007c0c */ /* 0x040fe2000bf84270 */
[----:B------:R-:W-:Y:S01]  /*0e70*/  IMAD.MOV.U32 R7, RZ, RZ, RZ ;  /* 0x000000ffff077224 */ /* 0x000fe200078e00ff */
[----:B------:R-:W-:Y:S02]  /*0e80*/  SHF.R.S32.HI R5, RZ, 0x1f, R0 ;  /* 0x0000001fff057819 */ /* 0x000fe40000011400 */
[----:B------:R-:W-:-:S02]  /*0e90*/  ISETP.GT.AND P6, PT, R48, UR6, PT ;  /* 0x0000000630007c0c */ /* 0x000fc4000bfc4270 */
[----:B------:R-:W-:Y:S01]  /*0ea0*/  LEA.HI R5, R5, R0, RZ, 0x5 ;  /* 0x0000000005057211 */ /* 0x000fe200078f28ff */
[----:B------:R-:W-:Y:S01]  /*0eb0*/  IMAD.MOV.U32 R0, RZ, RZ, RZ ;  /* 0x000000ffff007224 */ /* 0x000fe200078e00ff */
[C---:B0-----:R-:W-:Y:S02]  /*0ec0*/  ISETP.GT.AND P3, PT, R48.reuse, R11, PT ;  /* 0x0000000b3000720c */ /* 0x041fe40003f64270 */
[----:B--2---:R-:W-:Y:S02]  /*0ed0*/  ISETP.GT.AND P5, PT, R48, R23, PT ;  /* 0x000000173000720c */ /* 0x004fe40003fa4270 */
[----:B------:R-:W-:Y:S02]  /*0ee0*/  SHF.R.S32.HI R9, RZ, 0x5, R5 ;  /* 0x00000005ff097819 */ /* 0x000fe40000011405 */
[----:B------:R-:W-:Y:S01]  /*0ef0*/  MOV R2, RZ ;  /* 0x000000ff00027202 */ /* 0x000fe20000000f00 */
[----:B------:R-:W-:Y:S08]  /*0f00*/  @!P2 BRA `(.L_x_3495) ;  /* 0x00000000001ca947 */ /* 0x000ff00003800000 */
[----:B------:R-:W0:Y:S02]  /*0f10*/  LDC R5, c[0x0][0x25c] ;  /* 0x00009700ff057b82 */ /* 0x000e240000000800 */
[----:B0-----:R-:W-:-:S05]  /*0f20*/  VIMNMX R2, R48, R5, PT ;  /* 0x0000000530027248 */ /* 0x001fca0003fe0100 */
[----:B------:R-:W-:-:S05]  /*0f30*/  VIADD R2, R2, -UR4 ;  /* 0x8000000402027c36 */ /* 0x000fca0008000000 */
[----:B------:R-:W-:-:S04]  /*0f40*/  SHF.R.S32.HI R5, RZ, 0x1f, R2 ;  /* 0x0000001fff057819 */ /* 0x000fc80000011402 */
[----:B------:R-:W-:-:S04]  /*0f50*/  LEA.HI R5, R5, R2, RZ, 0x5 ;  /* 0x0000000205057211 */ /* 0x000fc800078f28ff */
[----:B------:R-:W-:-:S05]  /*0f60*/  SHF.R.S32.HI R5, RZ, 0x5, R5 ;  /* 0x00000005ff057819 */ /* 0x000fca0000011405 */
[----:B------:R-:W-:-:S07]  /*0f70*/  IMAD R2, R5, 0x6, RZ ;  /* 0x0000000605027824 */ /* 0x000fce00078e02ff */
.L_x_3495:
        /* <DEDUP_REMOVED lines=8> */
.L_x_3496:
[----:B------:R-:W-:Y:S05]  /*1000*/  @!P4 BRA `(.L_x_3497) ;  /* 0x00000000001cc947 */ /* 0x000fea0003800000 */
[----:B------:R-:W0:Y:S02]  /*1010*/  LDC R5, c[0x0][0x264] ;  /* 0x00009900ff057b82 */ /* 0x000e240000000800 */
[----:B0-----:R-:W-:-:S05]  /*1020*/  VIMNMX R5, R48, R5, PT ;  /* 0x0000000530057248 */ /* 0x001fca0003fe0100 */
[----:B------:R-:W-:-:S05]  /*1030*/  VIADD R5, R5, -UR5 ;  /* 0x8000000505057c36 */ /* 0x000fca0008000000 */
[----:B------:R-:W-:-:S04]  /*1040*/  SHF.R.S32.HI R6, RZ, 0x1f, R5 ;  /* 0x0000001fff067819 */ /* 0x000fc80000011405 */
[----:B------:R-:W-:-:S04]  /*1050*/  LEA.HI R6, R6, R5, RZ, 0x5 ;  /* 0x0000000506067211 */ /* 0x000fc800078f28ff */
[----:B------:R-:W-:-:S04]  /*1060*/  SHF.R.S32.HI R6, RZ, 0x5, R6 ;  /* 0x00000005ff067819 */ /* 0x000fc80000011406 */
[----:B------:R-:W-:-:S07]  /*1070*/  SHF.L.U32 R7, R6, 0x2, RZ ;  /* 0x0000000206077819 */ /* 0x000fce00000006ff */
.L_x_3497:
        /* <DEDUP_REMOVED lines=8> */
.L_x_3498:
        /* <DEDUP_REMOVED lines=9> */
.L_x_3499:
[----:B------:R-:W-:Y:S01]  /*1190*/  IMAD R2, R9, 0x8, R2 ;  /* 0x0000000809027824 */ /* 0x000fe200078e0202 */
[----:B------:R-:W0:Y:S01]  /*11a0*/  S2UR UR5, SR_CgaCtaId ;  /* 0x00000000000579c3 */ /* 0x000e220000008800 */
[----:B------:R-:W-:Y:S01]  /*11b0*/  ISETP.GE.OR P0, PT, R48, R11, P0 ;  /* 0x0000000b3000720c */ /* 0x000fe20000706670 */
[----:B------:R-:W-:Y:S01]  /*11c0*/  ULDC.64 UR6, c[0x0][0x218] ;  /* 0x0000860000067ab9 */ /* 0x000fe20000000a00 */
[----:B------:R-:W-:Y:S01]  /*11d0*/  UMOV UR4, 0x400 ;  /* 0x0000040000047882 */ /* 0x000fe20000000000 */
[----:B------:R-:W-:Y:S02]  /*11e0*/  IADD3 R0, R7, R2, R0 ;  /* 0x0000000207007210 */ /* 0x000fe40007ffe000 */
        /* <DEDUP_REMOVED lines=13> */
[----:B------:R-:W0:Y:S01]  /*12c0*/  LDC R0, c[0x0][0x23c] ;  /* 0x00008f00ff007b82 */ /* 0x000e220000000800 */
[----:B------:R-:W-:Y:S01]  /*12d0*/  SHF.R.S32.HI R36, RZ, 0x1f, R58 ;  /* 0x0000001fff247819 */ /* 0x000fe2000001143a */
[----:B------:R-:W-:Y:S01]  /*12e0*/  ULDC UR5, c[0x0][0x25c] ;  /* 0x0000970000057ab9 */ /* 0x000fe20000000800 */
[----:B------:R-:W-:-:S07]  /*12f0*/  PRMT R53, RZ, 0x7610, R53 ;  /* 0x00007610ff357816 */ /* 0x000fce0000000035 */
.L_x_3503:
        /* <DEDUP_REMOVED lines=47> */
[----:B------:R-:W-:Y:S02]  /*15f0*/  LOP3.LUT R6, R21, 0xf000f, RZ, 0xc0, !PT ;  /* 0x000f000f15067812 */ /* 0x000fe400078ec0ff */
[----:B------:R-:W-:Y:S02]  /*1600*/  LOP3.LUT R7, R14, 0xf000f, RZ, 0xc0, !PT ;  /* 0x000f000f0e077812 */ /* 0x000fe400078ec0ff */
[----:B------:R-:W-:Y:S02]  /*1610*/  LOP3.LUT R23, R4, 0x300030, R23, 0xf8, !PT ;  /* 0x0030003004177812 */ /* 0x000fe400078ef817 */
[----:B------:R-:W-:Y:S02]  /*1620*/  LOP3.LUT R21, R6, 0x300030, R5, 0xf8, !PT ;  /* 0x0030003006157812 */ /* 0x000fe400078ef805 */
[----:B------:R-:W-:Y:S02]  /*1630*/  LOP3.LUT R22, R7, 0x300030, R22, 0xf8, !PT ;  /* 0x0030003007167812 */ /* 0x000fe400078ef816 */
[----:B------:R-:W0:Y:S01]  /*1640*/  LDS.128 R4, [UR4] ;  /* 0x00000004ff047984 */ /* 0x000e220008000c00 */
[----:B------:R-:W-:-:S02]  /*1650*/  LOP3.LUT R20, R20, 0x300030, R13, 0xf8, !PT ;  /* 0x0030003014147812 */ /* 0x000fc400078ef80d */
[--C-:B--2---:R-:W-:Y:S02]  /*1660*/  SHF.R.U32.HI R13, RZ, 0xc, R8.reuse ;  /* 0x0000000cff0d7819 */ /* 0x104fe40000011608 */
[----:B------:R-:W-:Y:S02]  /*1670*/  LOP3.LUT R43, R8, 0x3f003f, RZ, 0xc0, !PT ;  /* 0x003f003f082b7812 */ /* 0x000fe400078ec0ff */
[----:B------:R-:W-:Y:S02]  /*1680*/  SHF.R.U32.HI R44, RZ, 0x6, R8 ;  /* 0x00000006ff2c7819 */ /* 0x000fe40000011608 */
[----:B------:R-:W-:Y:S02]  /*1690*/  LOP3.LUT R8, R13, 0xf000f, RZ, 0xc0, !PT ;  /* 0x000f000f0d087812 */ /* 0x000fe400078ec0ff */
[----:B------:R-:W-:Y:S02]  /*16a0*/  LOP3.LUT R13, R16, 0x64006400, RZ, 0xfc, !PT ;  /* 0x64006400100d7812 */ /* 0x000fe400078efcff */
[----:B------:R-:W-:-:S02]  /*16b0*/  LOP3.LUT R17, R45, 0x64006400, RZ, 0xfc, !PT ;  /* 0x640064002d117812 */ /* 0x000fc400078efcff */
        /* <DEDUP_REMOVED lines=8> */
[----:B------:R-:W-:Y:S02]  /*1740*/  LOP3.LUT R41, R9, 0x3f003f, RZ, 0xc0, !PT ;  /* 0x003f003f09297812 */ /* 0x000fe400078ec0ff */
[----:B------:R-:W-:Y:S02]  /*1750*/  SHF.R.U32.HI R42, RZ, 0x6, R9 ;  /* 0x00000006ff2a7819 */ /* 0x000fe40000011609 */
[----:B------:R-:W-:Y:S01]  /*1760*/  LOP3.LUT R16, R46, 0x64006400, RZ, 0xfc, !PT ;  /* 0x640064002e107812 */ /* 0x000fe200078efcff */
[----:B------:R-:W-:Y:S01]  /*1770*/  HADD2 R15, R15, -1056, -1056 ;  /* 0xe420e4200f0f7430 */ /* 0x000fe20000000000 */
[----:B------:R-:W-:Y:S02]  /*1780*/  LOP3.LUT R38, R11, 0x3f003f, RZ, 0xc0, !PT ;  /* 0x003f003f0b267812 */ /* 0x000fe400078ec0ff */
[----:B------:R-:W-:Y:S02]  /*1790*/  SHF.R.U32.HI R37, RZ, 0x6, R11 ;  /* 0x00000006ff257819 */ /* 0x000fe4000001160b */
[----:B------:R-:W-:-:S02]  /*17a0*/  LOP3.LUT R9, R14, 0xf000f, RZ, 0xc0, !PT ;  /* 0x000f000f0e097812 */ /* 0x000fc400078ec0ff */
[----:B------:R-:W-:Y:S01]  /*17b0*/  LOP3.LUT R35, R8, 0x300030, R35, 0xf8, !PT ;  /* 0x0030003008237812 */ /* 0x000fe200078ef823 */
[-C--:B0-----:R-:W-:Y:S01]  /*17c0*/  HFMA2.MMA R8, R13, R4.reuse, RZ ;  /* 0x000000040d087235 */ /* 0x081fe200000000ff */
[----:B------:R-:W-:Y:S01]  /*17d0*/  LOP3.LUT R33, R10, 0x300030, R33, 0xf8, !PT ;  /* 0x003000300a217812 */ /* 0x000fe200078ef821 */
[----:B------:R-:W-:Y:S01]  /*17e0*/  HFMA2.MMA R10, R17, R4, RZ ;  /* 0x00000004110a7235 */ /* 0x000fe200000000ff */
[----:B------:R-:W-:Y:S02]  /*17f0*/  SHF.R.U32.HI R11, RZ, 0xc, R11 ;  /* 0x0000000cff0b7819 */ /* 0x000fe4000001160b */
[----:B------:R-:W-:Y:S01]  /*1800*/  LOP3.LUT R14, R19, 0x64006400, RZ, 0xfc, !PT ;  /* 0x64006400130e7812 */ /* 0x000fe200078efcff */
[----:B------:R-:W-:Y:S01]  /*1810*/  HADD2 R16, R16, -1056, -1056 ;  /* 0xe420e42010107430 */ /* 0x000fe20000000000 */
[----:B------:R-:W-:Y:S01]  /*1820*/  LOP3.LUT R32, R9, 0x300030, R32, 0xf8, !PT ;  /* 0x0030003009207812 */ /* 0x000fe200078ef820 */
        /* <DEDUP_REMOVED lines=10> */
[----:B------:R-:W-:Y:S02]  /*18d0*/  HADD2 R18, R18, -1056, -1056 ;  /* 0xe420e42012127430 */ /* 0x000fe40000000000 */
[----:B------:R-:W-:Y:S01]  /*18e0*/  HFMA2 R4, R19, R4, RZ.H0_H0 ;  /* 0x0000000413047231 */ /* 0x000fe200000400ff */
[----:B------:R-:W-:Y:S02]  /*18f0*/  LOP3.LUT R43, R43, 0x64006400, RZ, 0xfc, !PT ;  /* 0x640064002b2b7812 */ /* 0x000fe400078efcff */
[----:B------:R-:W-:Y:S01]  /*1900*/  LOP3.LUT R41, R41, 0x64006400, RZ, 0xfc, !PT ;  /* 0x6400640029297812 */ /* 0x000fe200078efcff */
[----:B------:R-:W-:Y:S01]  /*1910*/  HFMA2 R62, R18, R5, R4 ;  /* 0x00000005123e7231 */ /* 0x000fe20000000004 */
        /* <DEDUP_REMOVED lines=14> */
[----:B------:R-:W-:-:S02]  /*1a00*/  LOP3.LUT R40, R42, 0x64006400, RZ, 0xfc, !PT ;  /* 0x640064002a287812 */ /* 0x000fc400078efcff */
        /* <DEDUP_REMOVED lines=13> */
[----:B------:R-:W-:Y:S01]  /*1ae0*/  LOP3.LUT R6, R29, 0x64006400, RZ, 0xfc, !PT ;  /* 0x640064001d067812 */ /* 0x000fe200078efcff */
[----:B------:R-:W-:Y:S01]  /*1af0*/  HADD2 R29, R5, -1056, -1056 ;  /* 0xe420e420051d7430 */ /* 0x000fe20000000000 */
[----:B------:R-:W-:Y:S01]  /*1b00*/  LOP3.LUT R24, R28, 0x64006400, RZ, 0xfc, !PT ;  /* 0x640064001c187812 */ /* 0x000fe200078efcff */
[-C--:B0-----:R-:W-:Y:S01]  /*1b10*/  HFMA2.MMA R47, R25, R8.reuse, R47 ;  /* 0x00000008192f7235 */ /* 0x081fe2000000002f */
[----:B------:R-:W-:Y:S01]  /*1b20*/  LOP3.LUT R28, R30, 0x64006400, RZ, 0xfc, !PT ;  /* 0x640064001e1c7812 */ /* 0x000fe200078efcff */
[----:B------:R-:W-:Y:S02]  /*1b30*/  HADD2 R40, R40, -1056, -1056 ;  /* 0xe420e42028287430 */ /* 0x000fe40000000000 */
[----:B------:R-:W-:Y:S01]  /*1b40*/  HADD2 R44, R44, -1056, -1056 ;  /* 0xe420e4202c2c7430 */ /* 0x000fe20000000000 */
[----:B------:R-:W-:Y:S01]  /*1b50*/  HFMA2.MMA R60, R29, R8, R60 ;  /* 0x000000081d3c7235 */ /* 0x000fe2000000003c */
[----:B------:R-:W-:Y:S01]  /*1b60*/  HADD2 R24, R24, -1056, -1056 ;  /* 0xe420e42018187430 */ /* 0x000fe20000000000 */
[----:B------:R-:W-:Y:S01]  /*1b70*/  LOP3.LUT R23, R23, 0x64006400, RZ, 0xfc, !PT ;  /* 0x6400640017177812 */ /* 0x000fe200078efcff */
[----:B------:R-:W-:-:S02]  /*1b80*/  HFMA2 R49, R40, R7, R49 ;  /* 0x0000000728317231 */ /* 0x000fc40000000031 */
        /* <DEDUP_REMOVED lines=75> */
[----:B------:R-:W-:Y:S02]  /*2040*/  HADD2 R8, R13.H0_H0, R13.H1_H1 ;  /* 0x3000000d0d087230 */ /* 0x000fe40000000800 */
[----:B------:R-:W-:Y:S01]  /*2050*/  HFMA2 R17, R34, R11, R17 ;  /* 0x0000000b22117231 */ /* 0x000fe20000000011 */
[----:B------:R-:W-:-:S02]  /*2060*/  HFMA2.MMA R5, R24, R9, R12 ;  /* 0x0000000918057235 */ /* 0x000fc4000000000c */
        /* <DEDUP_REMOVED lines=12> */
.L_x_3501:
[----:B------:R-:W-:Y:S05]  /*2130*/  @!P1 BRA `(.L_x_3502) ;  /* 0x0000000c00909947 */ /* 0x000fea0003800000 */
[----:B------:R-:W-:Y:S02]  /*2140*/  IMAD R5, R36, 0xc, RZ ;  /* 0x0000000c24057824 */ /* 0x000fe400078e02ff */
[----:B------:R-:W-:-:S04]  /*2150*/  IMAD.WIDE.U32 R16, R58, 0xc, R2 ;  /* 0x0000000c3a107825 */ /* 0x000fc800078e0002 */
[----:B------:R-:W-:Y:S02]  /*2160*/  IMAD.IADD R17, R17, 0x1, R5 ;  /* 0x0000000111117824 */ /* 0x000fe400078e0205 */
[----:B------:R-:W-:-:S03]  /*2170*/  IMAD.WIDE R8, R58, 0x4, R16 ;  /* 0x000000043a087825 */ /* 0x000fc600078e0210 */
[----:B-----5:R-:W2:Y:S01]  /*2180*/  LDG.E.128.CONSTANT R12, desc[UR8][R16.64] ;  /* 0x00000008100c7981 */ /* 0x020ea2000c1e9d00 */
[----:B------:R-:W-:-:S03]  /*2190*/  IMAD.WIDE R4, R58, 0x4, R8 ;  /* 0x000000043a047825 */ /* 0x000fc600078e0208 */
[----:B------:R-:W3:Y:S04]  /*21a0*/  LDG.E.128.CONSTANT R8, desc[UR8][R8.64] ;  /* 0x0000000808087981 */ /* 0x000ee8000c1e9d00 */
[----:B------:R-:W4:Y:S01]  /*21b0*/  LDG.E.128.CONSTANT R4, desc[UR8][R4.64] ;  /* 0x0000000804047981 */ /* 0x000f22000c1e9d00 */
[----:B------:R-:W-:Y:S02]  /*21c0*/  ISETP.GE.AND P0, PT, R59, 0x2, PT ;  /* 0x000000023b00780c */ /* 0x000fe40003f06270 */
[----:B------:R-:W-:Y:S02]  /*21d0*/  PRMT R57, R57, 0x5410, R56 ;  /* 0x0000541039397816 */ /* 0x000fe40000000038 */
[----:B------:R-:W-:Y:S02]  /*21e0*/  PRMT R55, R55, 0x5410, R54 ;  /* 0x0000541037377816 */ /* 0x000fe40000000036 */
[----:B--2---:R-:W-:-:S02]  /*21f0*/  SHF.R.U32.HI R21, RZ, 0xc, R14 ;  /* 0x0000000cff157819 */ /* 0x004fc4000001160e */
[----:B------:R-:W-:Y:S02]  /*2200*/  LOP3.LUT R16, R14, 0x3f003f, RZ, 0xc0, !PT ;  /* 0x003f003f0e107812 */ /* 0x000fe400078ec0ff */
[----:B------:R-:W-:Y:S02]  /*2210*/  SHF.R.U32.HI R17, RZ, 0x6, R14 ;  /* 0x00000006ff117819 */ /* 0x000fe4000001160e */
        /* <DEDUP_REMOVED lines=40> */
[----:B------:R-:W-:-:S02]  /*24a0*/  SHF.R.U32.HI R12, RZ, 0x6, R12 ;  /* 0x00000006ff0c7819 */ /* 0x000fc4000001160c */
[--C-:B------:R-:W-:Y:S02]  /*24b0*/  SHF.R.U32.HI R15, RZ, 0xc, R10.reuse ;  /* 0x0000000cff0f7819 */ /* 0x100fe4000001160a */
[----:B------:R-:W-:Y:S01]  /*24c0*/  LOP3.LUT R35, R8, 0x300030, R35, 0xf8, !PT ;  /* 0x0030003008237812 */ /* 0x000fe200078ef823 */
[----:B------:R-:W-:Y:S01]  /*24d0*/  HADD2 R13, R13, -1056, -1056 ;  /* 0xe420e4200d0d7430 */ /* 0x000fe20000000000 */
[----:B------:R-:W-:Y:S02]  /*24e0*/  LOP3.LUT R39, R10, 0x3f003f, RZ, 0xc0, !PT ;  /* 0x003f003f0a277812 */ /* 0x000fe400078ec0ff */
[----:B------:R-:W-:Y:S02]  /*24f0*/  SHF.R.U32.HI R40, RZ, 0x6, R10 ;  /* 0x00000006ff287819 */ /* 0x000fe4000001160a */
[----:B------:R-:W-:Y:S01]  /*2500*/  LOP3.LUT R8, R17, 0x64006400, RZ, 0xfc, !PT ;  /* 0x6400640011087812 */ /* 0x000fe200078efcff */
[----:B------:R-:W-:Y:S01]  /*2510*/  HADD2 R17, R16, -1056, -1056 ;  /* 0xe420e42010117430 */ /* 0x000fe20000000000 */
[----:B------:R-:W-:-:S02]  /*2520*/  LOP3.LUT R10, R15, 0xf000f, RZ, 0xc0, !PT ;  /* 0x000f000f0f0a7812 */ /* 0x000fc400078ec0ff */
[----:B------:R-:W-:Y:S02]  /*2530*/  LOP3.LUT R12, R12, 0x3f003f, RZ, 0xc0, !PT ;  /* 0x003f003f0c0c7812 */ /* 0x000fe400078ec0ff */
[--C-:B------:R-:W-:Y:S02]  /*2540*/  SHF.R.U32.HI R14, RZ, 0xc, R9.reuse ;  /* 0x0000000cff0e7819 */ /* 0x100fe40000011609 */
[----:B------:R-:W-:Y:S02]  /*2550*/  LOP3.LUT R15, R45, 0x64006400, RZ, 0xfc, !PT ;  /* 0x640064002d0f7812 */ /* 0x000fe400078efcff */
[----:B------:R-:W-:Y:S01]  /*2560*/  LOP3.LUT R46, R46, 0x3f003f, RZ, 0xc0, !PT ;  /* 0x003f003f2e2e7812 */ /* 0x000fe200078ec0ff */
[----:B------:R-:W-:Y:S01]  /*2570*/  HADD2 R16, R8, -1056, -1056 ;  /* 0xe420e42008107430 */ /* 0x000fe20000000000 */
[----:B------:R-:W-:Y:S02]  /*2580*/  LOP3.LUT R41, R9, 0x3f003f, RZ, 0xc0, !PT ;  /* 0x003f003f09297812 */ /* 0x000fe400078ec0ff */
[----:B------:R-:W-:-:S02]  /*2590*/  SHF.R.U32.HI R42, RZ, 0x6, R9 ;  /* 0x00000006ff2a7819 */ /* 0x000fc40000011609 */
[----:B------:R-:W-:Y:S01]  /*25a0*/  LOP3.LUT R12, R12, 0x64006400, RZ, 0xfc, !PT ;  /* 0x640064000c0c7812 */ /* 0x000fe200078efcff */
[----:B------:R-:W-:Y:S01]  /*25b0*/  HADD2 R15, R15, -1056, -1056 ;  /* 0xe420e4200f0f7430 */ /* 0x000fe20000000000 */
[----:B------:R-:W-:Y:S01]  /*25c0*/  LOP3.LUT R38, R11, 0x3f003f, RZ, 0xc0, !PT ;  /* 0x003f003f0b267812 */ /* 0x000fe200078ec0ff */
[-C--:B0-----:R-:W-:Y:S01]  /*25d0*/  HFMA2.MMA R8, R13, R4.reuse, RZ ;  /* 0x000000040d087235 */ /* 0x081fe200000000ff */
[----:B------:R-:W-:Y:S02]  /*25e0*/  SHF.R.U32.HI R37, RZ, 0x6, R11 ;  /* 0x00000006ff257819 */ /* 0x000fe4000001160b */
[----:B------:R-:W-:Y:S02]  /*25f0*/  LOP3.LUT R9, R14, 0xf000f, RZ, 0xc0, !PT ;  /* 0x000f000f0e097812 */ /* 0x000fe400078ec0ff */
[----:B------:R-:W-:Y:S01]  /*2600*/  LOP3.LUT R33, R10, 0x300030, R33, 0xf8, !PT ;  /* 0x003000300a217812 */ /* 0x000fe200078ef821 */
[----:B------:R-:W-:Y:S01]  /*2610*/  HFMA2.MMA R10, R17, R4, RZ ;  /* 0x00000004110a7235 */ /* 0x000fe200000000ff */
[----:B------:R-:W-:-:S02]  /*2620*/  SHF.R.U32.HI R11, RZ, 0xc, R11 ;  /* 0x0000000cff0b7819 */ /* 0x000fc4000001160b */
[----:B------:R-:W-:Y:S01]  /*2630*/  LOP3.LUT R14, R46, 0x64006400, RZ, 0xfc, !PT ;  /* 0x640064002e0e7812 */ /* 0x000fe200078efcff */
[----:B------:R-:W-:Y:S01]  /*2640*/  HADD2 R12, R12, -1056, -1056 ;  /* 0xe420e4200c0c7430 */ /* 0x000fe20000000000 */
[----:B------:R-:W-:Y:S01]  /*2650*/  LOP3.LUT R32, R9, 0x300030, R32, 0xf8, !PT ;  /* 0x0030003009207812 */ /* 0x000fe200078ef820 */
[----:B------:R-:W-:Y:S01]  /*2660*/  HFMA2 R9, R15, R4, RZ.H0_H0 ;  /* 0x000000040f097231 */ /* 0x000fe200000400ff */
[----:B------:R-:W-:Y:S01]  /*2670*/  LOP3.LUT R11, R11, 0xf000f, RZ, 0xc0, !PT ;  /* 0x000f000f0b0b7812 */ /* 0x000fe200078ec0ff */
[----:B------:R-:W-:Y:S01]  /*2680*/  HADD2 R14, R14, -1056, -1056 ;  /* 0xe420e4200e0e7430 */ /* 0x000fe20000000000 */
[----:B------:R-:W-:Y:S01]  /*2690*/  LOP3.LUT R49, R49, 0x3f003f, RZ, 0xc0, !PT ;  /* 0x003f003f31317812 */ /* 0x000fe200078ec0ff */
[-C--:B------:R-:W-:Y:S01]  /*26a0*/  HFMA2.MMA R60, R16, R5.reuse, R10 ;  /* 0x00000005103c7235 */ /* 0x080fe2000000000a */
[----:B------:R-:W-:Y:S01]  /*26b0*/  LOP3.LUT R19, R47, 0x64006400, RZ, 0xfc, !PT ;  /* 0x640064002f137812 */ /* 0x000fe200078efcff */
[----:B------:R-:W-:Y:S01]  /*26c0*/  HFMA2.MMA R47, R12, R5, R8 ;  /* 0x000000050c2f7235 */ /* 0x000fe20000000008 */
[----:B------:R-:W-:Y:S01]  /*26d0*/  LOP3.LUT R18, R49, 0x64006400, RZ, 0xfc, !PT ;  /* 0x6400640031127812 */ /* 0x000fe200078efcff */
[----:B------:R-:W-:Y:S01]  /*26e0*/  HFMA2 R49, R14, R5, R9 ;  /* 0x000000050e317231 */ /* 0x000fe20000000009 */
[----:B------:R-:W-:-:S02]  /*26f0*/  LOP3.LUT R34, R11, 0x300030, R34, 0xf8, !PT ;  /* 0x003000300b227812 */ /* 0x000fc400078ef822 */
[----:B------:R-:W0:Y:S01]  /*2700*/  LDS.128 R8, [UR4+0x30] ;  /* 0x00003004ff087984 */ /* 0x000e220008000c00 */
[----:B------:R-:W-:Y:S02]  /*2710*/  HADD2 R19, R19, -1056, -1056 ;  /* 0xe420e42013137430 */ /* 0x000fe40000000000 */
[----:B------:R-:W-:Y:S02]  /*2720*/  HADD2 R18, R18, -1056, -1056 ;  /* 0xe420e42012127430 */ /* 0x000fe40000000000 */
[----:B------:R-:W-:Y:S01]  /*2730*/  HFMA2 R4, R19, R4, RZ.H0_H0 ;  /* 0x0000000413047231 */ /* 0x000fe200000400ff */
[----:B------:R-:W-:Y:S02]  /*2740*/  LOP3.LUT R43, R43, 0x64006400, RZ, 0xfc, !PT ;  /* 0x640064002b2b7812 */ /* 0x000fe400078efcff */
[----:B------:R-:W-:Y:S01]  /*2750*/  LOP3.LUT R41, R41, 0x64006400, RZ, 0xfc, !PT ;  /* 0x6400640029297812 */ /* 0x000fe200078efcff */
        /* <DEDUP_REMOVED lines=130> */
.L_x_3502:
[----:B------:R-:W-:Y:S01]  /*2f80*/  IADD3 R48, R48, 0x20, RZ ;  /* 0x0000002030307810 */ /* 0x000fe20007ffe0ff */
[----:B-1----:R-:W-:Y:S01]  /*2f90*/  IMAD.WIDE.U32 R2, R58, 0x18, R2 ;  /* 0x000000183a027825 */ /* 0x002fe200078e0002 */
[----:B------:R-:W-:Y:S02]  /*2fa0*/  UIADD3 UR4, UR4, 0x40, URZ ;  /* 0x0000004004047890 */ /* 0x000fe4000fffe03f */
[----:B------:R-:W-:Y:S01]  /*2fb0*/  ISETP.GE.AND P0, PT, R48, UR5, PT ;  /* 0x0000000530007c0c */ /* 0x000fe2000bf06270 */
[----:B------:R-:W-:Y:S01]  /*2fc0*/  IMAD R5, R36, 0x18, RZ ;  /* 0x0000001824057824 */ /* 0x000fe200078e02ff */
[----:B------:R-:W-:-:S03]  /*2fd0*/  ISETP.LT.AND P2, PT, R48, R61, PT ;  /* 0x0000003d3000720c */ /* 0x000fc60003f41270 */
[----:B------:R-:W-:-:S10]  /*2fe0*/  IMAD.IADD R3, R3, 0x1, R5 ;  /* 0x0000000103037824 */ /* 0x000fd400078e0205 */
[----:B------:R-:W-:Y:S05]  /*2ff0*/  @!P0 BRA P2, `(.L_x_3503) ;  /* 0xffffffe000c08947 */ /* 0x000fea000103ffff */
.L_x_3500:
[----:B------:R-:W-:Y:S01]  /*3000*/  ISETP.GE.AND P0, PT, R48, R61, PT ;  /* 0x0000003d3000720c */ /* 0x000fe20003f06270 */
[----:B------:R-:W-:-:S03]  /*3010*/  ULDC UR5, c[0x0][0x268] ;  /* 0x00009a0000057ab9 */ /* 0x000fc60000000800 */
[----:B------:R-:W-:Y:S01]  /*3020*/  ISETP.GE.OR P0, PT, R48, UR5, P0 ;  /* 0x0000000530007c0c */ /* 0x000fe20008706670 */
[----:B------:R-:W-:-:S12]  /*3030*/  ULDC UR5, c[0x0][0x268] ;  /* 0x00009a0000057ab9 */ /* 0x000fd80000000800 */
[----:B------:R-:W-:Y:S05]  /*3040*/  @P0 BRA `(.L_x_3504) ;  /* 0x00000018003c0947 */ /* 0x000fea0003800000 */
.L_x_3506:
[----:B------:R-:W0:Y:S01]  /*3050*/  LDC R58, c[0x0][0x23c] ;  /* 0x00008f00ff3a7b82 */ /* 0x000e220000000800 */
[----:B-----5:R-:W-:Y:S01]  /*3060*/  MOV R4, R2 ;  /* 0x0000000200047202 */ /* 0x020fe20000000f00 */
[----:B------:R-:W-:-:S04]  /*3070*/  IMAD.MOV.U32 R5, RZ, RZ, R3 ;  /* 0x000000ffff057224 */ /* 0x000fc800078e0003 */
[C---:B0-----:R-:W-:Y:S02]  /*3080*/  IMAD.WIDE R2, R58.reuse, 0x4, R4 ;  /* 0x000000043a027825 */ /* 0x041fe400078e0204 */
[----:B-----5:R-:W5:Y:S04]  /*3090*/  LDG.E.128.CONSTANT R4, desc[UR8][R4.64] ;  /* 0x0000000804047981 */ /* 0x020f68000c1e9d00 */
[----:B------:R0:W5:Y:S01]  /*30a0*/  LDG.E.128.CONSTANT R64, desc[UR8][R2.64] ;  /* 0x0000000802407981 */ /* 0x000162000c1e9d00 */
[----:B------:R-:W-:Y:S01]  /*30b0*/  IMAD.WIDE R76, R58, 0x4, R2 ;  /* 0x000000043a4c7825 */ /* 0x000fe200078e0202 */
[----:B------:R-:W-:-:S04]  /*30c0*/  IADD3 R48, R48, 0x20, RZ ;  /* 0x0000002030307810 */ /* 0x000fc80007ffe0ff */
[----:B------:R-:W-:Y:S01]  /*30d0*/  ISETP.GE.AND P0, PT, R48, UR5, PT ;  /* 0x0000000530007c0c */ /* 0x000fe2000bf06270 */
[----:B------:R-:W-:Y:S01]  /*30e0*/  IMAD.WIDE R90, R58, 0x4, R76 ;  /* 0x000000043a5a7825 */ /* 0x000fe200078e024c */
[----:B------:R-:W-:Y:S11]  /*30f0*/  @!P1 BRA `(.L_x_3505) ;  /* 0x0000001400fc9947 */ /* 0x000ff60003800000 */
[----:B------:R-:W2:Y:S01]  /*3100*/  LDG.E.128.CONSTANT R76, desc[UR8][R76.64] ;  /* 0x000000084c4c7981 */ /* 0x000ea2000c1e9d00 */
[----:B-----5:R-:W-:Y:S01]  /*3110*/  SHF.R.U32.HI R0, RZ, 0xf, R4 ;  /* 0x0000000fff007819 */ /* 0x020fe20000011604 */
[----:B------:R-:W-:Y:S01]  /*3120*/  IMAD.MOV.U32 R8, RZ, RZ, 0x3000 ;  /* 0x00003000ff087424 */ /* 0x000fe200078e00ff */
[--C-:B0-----:R-:W-:Y:S01]  /*3130*/  SHF.R.U32.HI R2, RZ, 0xf, R5.reuse ;  /* 0x0000000fff027819 */ /* 0x101fe20000011605 */
[----:B------:R-:W-:Y:S01]  /*3140*/  HFMA2.MMA R3, -RZ, RZ, 0, 0.015625 ;  /* 0x00002400ff037435 */ /* 0x000fe200000001ff */
[C---:B------:R-:W-:Y:S02]  /*3150*/  LOP3.LUT R10, R5.reuse, 0x380038, RZ, 0xc0, !PT ;  /* 0x00380038050a7812 */ /* 0x040fe400078ec0ff */
[----:B------:R-:W-:Y:S02]  /*3160*/  SHF.R.U32.HI R26, RZ, 0x6, R5 ;  /* 0x00000006ff1a7819 */ /* 0x000fe40000011605 */
        /* <DEDUP_REMOVED lines=11> */
[----:B------:R-:W-:Y:S02]  /*3220*/  LOP3.LUT R7, R0, 0x20002, R5, 0xf8, !PT ;  /* 0x0002000200077812 */ /* 0x000fe400078ef805 */
[--C-:B------:R-:W-:Y:S02]  /*3230*/  SHF.R.U32.HI R74, RZ, 0x6, R66.reuse ;  /* 0x00000006ff4a7819 */ /* 0x100fe40000011642 */
[----:B------:R-:W-:-:S02]  /*3240*/  SHF.R.U32.HI R15, RZ, 0xe, R66 ;  /* 0x0000000eff0f7819 */ /* 0x000fc40000011642 */
[----:B------:R-:W-:Y:S02]  /*3250*/  LOP3.LUT R4, R4, 0x10001, RZ, 0xc0, !PT ;  /* 0x0001000104047812 */ /* 0x000fe400078ec0ff */
[----:B------:R-:W-:Y:S02]  /*3260*/  LOP3.LUT R19, R16, 0x64006400, RZ, 0xfc, !PT ;  /* 0x6400640010137812 */ /* 0x000fe400078efcff */
[----:B------:R-:W-:Y:S02]  /*3270*/  SHF.R.U32.HI R11, RZ, 0xe, R65 ;  /* 0x0000000eff0b7819 */ /* 0x000fe40000011641 */
[----:B------:R-:W-:Y:S01]  /*3280*/  LOP3.LUT R2, R2, 0x10001, RZ, 0xc0, !PT ;  /* 0x0001000102027812 */ /* 0x000fe200078ec0ff */
[----:B------:R-:W-:Y:S01]  /*3290*/  HFMA2 R32, R19, R8.H0_H0, -132, -132 ;  /* 0xd820d82013207431 */ /* 0x000fe20000040008 */
[----:B------:R-:W-:Y:S02]  /*32a0*/  LOP3.LUT R16, R74, 0x380038, RZ, 0xc0, !PT ;  /* 0x003800384a107812 */ /* 0x000fe400078ec0ff */
[----:B------:R-:W-:-:S02]  /*32b0*/  LOP3.LUT R13, R6, 0x380038, RZ, 0xc0, !PT ;  /* 0x00380038060d7812 */ /* 0x000fc400078ec0ff */
[----:B------:R-:W-:Y:S02]  /*32c0*/  SHF.R.U32.HI R33, RZ, 0x6, R6 ;  /* 0x00000006ff217819 */ /* 0x000fe40000011606 */
        /* <DEDUP_REMOVED lines=14> */
[----:B------:R-:W-:Y:S01]  /*33b0*/  SHF.R.U32.HI R20, RZ, 0xe, R67 ;  /* 0x0000000eff147819 */ /* 0x000fe20000011643 */
[----:B------:R-:W-:Y:S01]  /*33c0*/  HFMA2 R47, R47, R8.H0_H0, -132, -132 ;  /* 0xd820d8202f2f7431 */ /* 0x000fe20000040008 */
[----:B------:R-:W-:Y:S02]  /*33d0*/  LOP3.LUT R17, R17, 0x10001, RZ, 0xc0, !PT ;  /* 0x0001000111117812 */ /* 0x000fe400078ec0ff */
[----:B------:R-:W-:Y:S02]  /*33e0*/  LOP3.LUT R12, R26, 0x380038, RZ, 0xc0, !PT ;  /* 0x003800381a0c7812 */ /* 0x000fe400078ec0ff */
[----:B------:R-:W-:Y:S02]  /*33f0*/  LOP3.LUT R17, R17, 0x20002, R20, 0xf8, !PT ;  /* 0x0002000211117812 */ /* 0x000fe400078ef814 */
[----:B------:R-:W-:Y:S02]  /*3400*/  LOP3.LUT R45, R14, 0x64006400, RZ, 0xfc, !PT ;  /* 0x640064000e2d7812 */ /* 0x000fe400078efcff */
[----:B------:R-:W-:-:S02]  /*3410*/  SHF.R.U32.HI R92, RZ, 0x6, R65 ;  /* 0x00000006ff5c7819 */ /* 0x000fc40000011641 */
[----:B------:R-:W-:Y:S01]  /*3420*/  LOP3.LUT R14, R33, 0x380038, RZ, 0xc0, !PT ;  /* 0x00380038210e7812 */ /* 0x000fe200078ec0ff */
[----:B------:R-:W-:Y:S01]  /*3430*/  HFMA2 R45, R45, R8.H0_H0, -132, -132 ;  /* 0xd820d8202d2d7431 */ /* 0x000fe20000040008 */
[----:B------:R-:W-:Y:S02]  /*3440*/  SHF.R.U32.HI R93, RZ, 0x6, R64 ;  /* 0x00000006ff5d7819 */ /* 0x000fe40000011640 */
[----:B------:R-:W-:Y:S02]  /*3450*/  SHF.R.U32.HI R72, RZ, 0x6, R67 ;  /* 0x00000006ff487819 */ /* 0x000fe40000011643 */
        /* <DEDUP_REMOVED lines=30> */
[----:B------:R-:W-:Y:S01]  /*3640*/  ISETP.GE.AND P2, PT, R59, 0x2, PT ;  /* 0x000000023b00780c */ /* 0x000fe20003f46270 */
[----:B------:R-:W-:Y:S01]  /*3650*/  HADD2 R66, R66, -1028, -1028 ;  /* 0xe404e40442427430 */ /* 0x000fe20000000000 */
[----:B------:R-:W-:-:S02]  /*3660*/  PRMT R57, R57, 0x5410, R56 ;  /* 0x0000541039397816 */ /* 0x000fc40000000038 */
[----:B------:R-:W-:Y:S02]  /*3670*/  PRMT R55, R55, 0x5410, R54 ;  /* 0x0000541037377816 */ /* 0x000fe40000000036 */
[----:B--2---:R-:W-:Y:S02]  /*3680*/  LOP3.LUT R5, R79, 0x380038, RZ, 0xc0, !PT ;  /* 0x003800384f057812 */ /* 0x004fe400078ec0ff */
[----:B------:R-:W-:Y:S02]  /*3690*/  SHF.R.U32.HI R84, RZ, 0xd, R78 ;  /* 0x0000000dff547819 */ /* 0x000fe4000001164e */
[----:B------:R-:W-:Y:S02]  /*36a0*/  LOP3.LUT R29, R5, 0x64006400, RZ, 0xfc, !PT ;  /* 0x64006400051d7812 */ /* 0x000fe400078efcff */
[----:B------:R-:W-:Y:S02]  /*36b0*/  SHF.R.U32.HI R82, RZ, 0xd, R77 ;  /* 0x0000000dff527819 */ /* 0x000fe4000001164d */
[----:B------:R-:W-:Y:S01]  /*36c0*/  LOP3.LUT R84, R15, 0x40004, R84, 0xf8, !PT ;  /* 0x000400040f547812 */ /* 0x000fe200078ef854 */
[----:B------:R-:W-:Y:S01]  /*36d0*/  HFMA2 R16, R29, R8.H0_H0, -132, -132 ;  /* 0xd820d8201d107431 */ /* 0x000fe20000040008 */
[----:B------:R-:W-:Y:S01]  /*36e0*/  SHF.R.U32.HI R80, RZ, 0xd, R76 ;  /* 0x0000000dff507819 */ /* 0x000fe2000001164c */
[----:B------:R-:W0:Y:S01]  /*36f0*/  LDS.128 R28, [UR4] ;  /* 0x00000004ff1c7984 */ /* 0x000e220008000c00 */
[----:B------:R-:W-:-:S02]  /*3700*/  LOP3.LUT R15, R13, 0x64006400, RZ, 0xfc, !PT ;  /* 0x640064000d0f7812 */ /* 0x000fc400078efcff */
[----:B------:R-:W-:Y:S02]  /*3710*/  LOP3.LUT R0, R76, 0x380038, RZ, 0xc0, !PT ;  /* 0x003800384c007812 */ /* 0x000fe400078ec0ff */
[----:B------:R-:W-:Y:S01]  /*3720*/  SHF.R.U32.HI R88, RZ, 0x6, R76 ;  /* 0x00000006ff587819 */ /* 0x000fe2000001164c */
[----:B------:R-:W-:Y:S01]  /*3730*/  HFMA2 R34, R15, R8.H0_H0, -132, -132 ;  /* 0xd820d8200f227431 */ /* 0x000fe20000040008 */
[----:B------:R-:W-:Y:S02]  /*3740*/  LOP3.LUT R2, R77, 0x380038, RZ, 0xc0, !PT ;  /* 0x003800384d027812 */ /* 0x000fe400078ec0ff */
[----:B------:R-:W-:Y:S02]  /*3750*/  LOP3.LUT R82, R11, 0x40004, R82, 0xf8, !PT ;  /* 0x000400040b527812 */ /* 0x000fe400078ef852 */
[----:B------:R-:W-:Y:S02]  /*3760*/  SHF.R.U32.HI R83, RZ, 0x6, R77 ;  /* 0x00000006ff537819 */ /* 0x000fe4000001164d */
[----:B------:R-:W-:-:S02]  /*3770*/  LOP3.LUT R11, R10, 0x64006400, RZ, 0xfc, !PT ;  /* 0x640064000a0b7812 */ /* 0x000fc400078efcff */
[----:B------:R-:W-:Y:S02]  /*3780*/  LOP3.LUT R80, R7, 0x40004, R80, 0xf8, !PT ;  /* 0x0004000407507812 */ /* 0x000fe400078ef850 */
[----:B------:R-:W-:Y:S01]  /*3790*/  LOP3.LUT R4, R78, 0x380038, RZ, 0xc0, !PT ;  /* 0x003800384e047812 */ /* 0x000fe200078ec0ff */
[-C--:B------:R-:W-:Y:S01]  /*37a0*/  HFMA2 R60, R11, R8.reuse.H0_H0, -132, -132 ;  /* 0xd820d8200b3c7431 */ /* 0x080fe20000040008 */
[----:B------:R-:W-:Y:S02]  /*37b0*/  LOP3.LUT R7, R6, 0x64006400, RZ, 0xfc, !PT ;  /* 0x6400640006077812 */ /* 0x000fe400078efcff */
[----:B------:R-:W-:Y:S02]  /*37c0*/  LOP3.LUT R9, R0, 0x64006400, RZ, 0xfc, !PT ;  /* 0x6400640000097812 */ /* 0x000fe400078efcff */
[----:B------:R-:W-:Y:S01]  /*37d0*/  SHF.R.U32.HI R85, RZ, 0x6, R78 ;  /* 0x00000006ff557819 */ /* 0x000fe2000001164e */
[-C--:B------:R-:W-:Y:S01]  /*37e0*/  HFMA2 R46, R7, R8.reuse.H0_H0, -132, -132 ;  /* 0xd820d820072e7431 */ /* 0x080fe20000040008 */
[----:B------:R-:W-:Y:S01]  /*37f0*/  LOP3.LUT R15, R2, 0x64006400, RZ, 0xfc, !PT ;  /* 0x64006400020f7812 */ /* 0x000fe200078efcff */
[----:B------:R-:W-:Y:S01]  /*3800*/  HFMA2 R38, R9, R8.H0_H0, -132, -132 ;  /* 0xd820d82009267431 */ /* 0x000fe20000040008 */
[----:B------:R-:W-:-:S02]  /*3810*/  LOP3.LUT R0, R88, 0x380038, RZ, 0xc0, !PT ;  /* 0x0038003858007812 */ /* 0x000fc400078ec0ff */
[--C-:B------:R-:W-:Y:S01]  /*3820*/  SHF.R.U32.HI R87, RZ, 0x6, R79.reuse ;  /* 0x00000006ff577819 */ /* 0x100fe2000001164f */
[-C--:B------:R-:W-:Y:S01]  /*3830*/  HFMA2 R36, R15, R8.reuse.H0_H0, -132, -132 ;  /* 0xd820d8200f247431 */ /* 0x080fe20000040008 */
[----:B------:R-:W-:Y:S02]  /*3840*/  LOP3.LUT R2, R83, 0x380038, RZ, 0xc0, !PT ;  /* 0x0038003853027812 */ /* 0x000fe400078ec0ff */
[----:B------:R-:W-:Y:S02]  /*3850*/  SHF.R.U32.HI R86, RZ, 0xd, R79 ;  /* 0x0000000dff567819 */ /* 0x000fe4000001164f */
        /* <DEDUP_REMOVED lines=8> */
[----:B------:R-:W-:Y:S02]  /*38e0*/  LOP3.LUT R86, R17, 0x40004, R86, 0xf8, !PT ;  /* 0x0004000411567812 */ /* 0x000fe400078ef856 */
        /* <DEDUP_REMOVED lines=55> */
[-C--:B------:R-:W-:Y:S01]  /*3c60*/  HFMA2 R11, R11, R3.reuse.H0_H0, -20, -20 ;  /* 0xcd00cd000b0b7431 */ /* 0x080fe20000040003 */
[----:B------:R-:W-:Y:S01]  /*3c70*/  LOP3.LUT R63, R24, 0x64006400, RZ, 0xfc, !PT ;  /* 0x64006400183f7812 */ /* 0x000fe200078efcff */
[----:B------:R-:W-:Y:S01]  /*3c80*/  HFMA2 R3, R78, R3.H0_H0, -20, -20 ;  /* 0xcd00cd004e037431 */ /* 0x000fe20000040003 */
[-C--:B0-----:R-:W-:Y:S01]  /*3c90*/  HFMA2.MMA R78, R71, R28.reuse, RZ ;  /* 0x0000001c474e7235 */ /* 0x081fe200000000ff */
[----:B------:R-:W-:Y:S01]  /*3ca0*/  HADD2 R69, R27, -1028, -1028 ;  /* 0xe404e4041b457430 */ /* 0x000fe20000000000 */
        /* <DEDUP_REMOVED lines=18> */
[----:B------:R-:W0:Y:S01]  /*3dd0*/  LDS.128 R24, [UR4+0x20] ;  /* 0x00002004ff187984 */ /* 0x000e220008000c00 */
[----:B------:R-:W-:Y:S01]  /*3de0*/  HADD2 R74, R74, -1028, -1028 ;  /* 0xe404e4044a4a7430 */ /* 0x000fe20000000000 */
        /* <DEDUP_REMOVED lines=9> */
[-C--:B-1----:R-:W-:Y:S01]  /*3e80*/  HFMA2 R28, R15, R20.reuse, R28 ;  /* 0x000000140f1c7231 */ /* 0x082fe2000000001c */
        /* <DEDUP_REMOVED lines=16> */
[-C--:B------:R-:W-:Y:S01]  /*3f90*/  HFMA2.MMA R89, R49, R22.reuse, R30 ;  /* 0x0000001631597235 */ /* 0x080fe2000000001e */
[----:B------:R-:W-:Y:S01]  /*3fa0*/  HADD2 R76, R76, -1028, -1028 ;  /* 0xe404e4044c4c7430 */ /* 0x000fe20000000000 */
[----:B------:R-:W-:Y:S01]  /*3fb0*/  HFMA2.MMA R21, R45, R22, R29 ;  /* 0x000000162d157235 */ /* 0x000fe2000000001d */
[----:B------:R-:W-:Y:S01]  /*3fc0*/  HFMA2 R22, R43, R22, R31 ;  /* 0x000000162b167231 */ /* 0x000fe2000000001f */
[----:B------:R-:W-:Y:S01]  /*3fd0*/  LOP3.LUT R75, R75, 0x64006400, RZ, 0xfc, !PT ;  /* 0x640064004b4b7812 */ /* 0x000fe200078efcff */
[----:B------:R-:W1:Y:S01]  /*3fe0*/  LDS.128 R28, [UR4+0x30] ;  /* 0x00003004ff1c7984 */ /* 0x000e620008000c00 */
[-C--:B------:R-:W-:Y:S01]  /*3ff0*/  HFMA2 R20, R76, R23.reuse, R20 ;  /* 0x000000174c147231 */ /* 0x080fe20000000014 */
[----:B------:R-:W-:Y:S01]  /*4000*/  LOP3.LUT R85, R85, 0x64006400, RZ, 0xfc, !PT ;  /* 0x6400640055557812 */ /* 0x000fe200078efcff */
[-C--:B------:R-:W-:Y:S01]  /*4010*/  HFMA2.MMA R92, R78, R23.reuse, R89 ;  /* 0x000000174e5c7235 */ /* 0x080fe20000000059 */
[----:B------:R-:W-:Y:S01]  /*4020*/  HADD2 R77, R77, -1028, -1028 ;  /* 0xe404e4044d4d7430 */ /* 0x000fe20000000000 */
        /* <DEDUP_REMOVED lines=9> */
[----:B------:R-:W-:Y:S01]  /*40c0*/  LOP3.LUT R89, R88, 0x70007, RZ, 0xc0, !PT ;  /* 0x0007000758597812 */ /* 0x000fe200078ec0ff */
[----:B------:R-:W-:Y:S01]  /*40d0*/  HFMA2 R24, R19, R24, R23 ;  /* 0x0000001813187231 */ /* 0x000fe20000000017 */
[----:B------:R-:W-:Y:S01]  /*40e0*/  LOP3.LUT R23, R79, 0x64006400, RZ, 0xfc, !PT ;  /* 0x640064004f177812 */ /* 0x000fe200078efcff */
[----:B------:R-:W-:Y:S01]  /*40f0*/  HADD2 R79, R75, -1028, -1028 ;  /* 0xe404e4044b4f7430 */ /* 0x000fe20000000000 */
        /* <DEDUP_REMOVED lines=14> */
[----:B------:R-:W-:-:S02]  /*41e0*/  HFMA2 R21, R36, R27, R21 ;  /* 0x0000001b24157231 */ /* 0x000fc40000000015 */
[----:B------:R-:W-:Y:S01]  /*41f0*/  HADD2 R87, R87, -1028, -1028 ;  /* 0xe404e40457577430 */ /* 0x000fe20000000000 */
[-C--:B------:R-:W-:Y:S01]  /*4200*/  HFMA2.MMA R22, R38, R27.reuse, R22 ;  /* 0x0000001b26167235 */ /* 0x080fe20000000016 */
[----:B------:R-:W-:Y:S01]  /*4210*/  HFMA2 R24, R16, R27, R24 ;  /* 0x0000001b10187231 */ /* 0x000fe20000000018 */
[----:B------:R-:W-:Y:S01]  /*4220*/  HFMA2.MMA R20, R18, R27, R20 ;  /* 0x0000001b12147235 */ /* 0x000fe20000000014 */
[----:B------:R-:W-:Y:S02]  /*4230*/  HADD2 R83, R83, -1028, -1028 ;  /* 0xe404e40453537430 */ /* 0x000fe40000000000 */
        /* <DEDUP_REMOVED lines=9> */
[----:B------:R-:W-:Y:S01]  /*42d0*/  HFMA2 R23, R7, R30, R23 ;  /* 0x0000001e07177231 */ /* 0x000fe20000000017 */
[----:B------:R-:W-:Y:S01]  /*42e0*/  HFMA2.MMA R24, R10, R29, R20 ;  /* 0x0000001d0a187235 */ /* 0x000fe20000000014 */
[----:B------:R-:W-:Y:S01]  /*42f0*/  LOP3.LUT R20, R84, 0x64006400, RZ, 0xfc, !PT ;  /* 0x6400640054147812 */ /* 0x000fe200078efcff */
[----:B------:R-:W-:-:S02]  /*4300*/  HADD2 R84, R82, -1028, -1028 ;  /* 0xe404e40452547430 */ /* 0x000fc40000000000 */
[----:B------:R-:W-:Y:S02]  /*4310*/  HFMA2 R28, R3, R30, R28 ;  /* 0x0000001e031c7231 */ /* 0x000fe4000000001c */
[-C--:B------:R-:W-:Y:S01]  /*4320*/  HFMA2.MMA R22, R9, R30.reuse, R22 ;  /* 0x0000001e09167235 */ /* 0x080fe20000000016 */
[----:B------:R-:W-:Y:S01]  /*4330*/  HADD2 R80, R20, -1028, -1028 ;  /* 0xe404e40414507430 */ /* 0x000fe20000000000 */
        /* <DEDUP_REMOVED lines=57> */
[----:B0-----:R-:W-:-:S05]  /*46d0*/  HFMA2 R4, R83, R32, R16 ;  /* 0x0000002053047231 */ /* 0x001fca0000000010 */
[-C--:B------:R-:W-:Y:S01]  /*46e0*/  HFMA2.MMA R13, R78, R27.reuse, R13 ;  /* 0x0000001b4e0d7235 */ /* 0x080fe2000000000d */
[----:B------:R-:W-:Y:S01]  /*46f0*/  HFMA2 R4, R8, R33, R4 ;  /* 0x0000002108047231 */ /* 0x000fe20000000004 */
[----:B------:R-:W-:-:S06]  /*4700*/  HFMA2.MMA R21, R74, R27, R21 ;  /* 0x0000001b4a157235 */ /* 0x000fcc0000000015 */
[-C--:B------:R-:W-:Y:S01]  /*4710*/  HFMA2.MMA R13, R41, R28.reuse, R13 ;  /* 0x0000001c290d7235 */ /* 0x080fe2000000000d */
[----:B------:R-:W-:Y:S01]  /*4720*/  HFMA2 R41, R3, R34, R4 ;  /* 0x0000002203297231 */ /* 0x000fe20000000004 */
[----:B------:R-:W-:-:S03]  /*4730*/  HFMA2.MMA R21, R37, R28, R21 ;  /* 0x0000001c25157235 */ /* 0x000fc60000000015 */
[----:B------:R-:W-:-:S03]  /*4740*/  HFMA2 R41, R82, R35, R41 ;  /* 0x0000002352297231 */ /* 0x000fc60000000029 */
        /* <DEDUP_REMOVED lines=26> */
.L_x_3505:
[----:B------:R-:W-:Y:S01]  /*48f0*/  ISETP.LT.AND P2, PT, R48, R61, PT ;  /* 0x0000003d3000720c */ /* 0x000fe20003f41270 */
[----:B------:R-:W-:Y:S01]  /*4900*/  UIADD3 UR4, UR4, 0x40, URZ ;  /* 0x0000004004047890 */ /* 0x000fe2000fffe03f */
[----:B0-----:R-:W-:Y:S01]  /*4910*/  IMAD.MOV.U32 R2, RZ, RZ, R90 ;  /* 0x000000ffff027224 */ /* 0x001fe200078e005a */
[----:B------:R-:W-:-:S10]  /*4920*/  MOV R3, R91 ;  /* 0x0000005b00037202 */ /* 0x000fd40000000f00 */
[----:B------:R-:W-:Y:S05]  /*4930*/  @!P0 BRA P2, `(.L_x_3506) ;  /* 0xffffffe400c48947 */ /* 0x000fea000103ffff */
.L_x_3504:
[----:B------:R-:W-:Y:S01]  /*4940*/  ISETP.GE.AND P0, PT, R48, R61, PT ;  /* 0x0000003d3000720c */ /* 0x000fe20003f06270 */
[----:B------:R-:W-:-:S03]  /*4950*/  ULDC UR5, c[0x0][0x26c] ;  /* 0x00009b0000057ab9 */ /* 0x000fc60000000800 */
[----:B------:R-:W-:-:S13]  /*4960*/  ISETP.GE.OR P0, PT, R48, UR5, P0 ;  /* 0x0000000530007c0c */ /* 0x000fda0008706670 */
[----:B------:R-:W-:Y:S05]  /*4970*/  @P0 BRA `(.L_x_3507) ;  /* 0x0000000c00340947 */ /* 0x000fea0003800000 */
[----:B-----5:R-:W-:Y:S01]  /*4980*/  SHF.R.S32.HI R5, RZ, 0x1f, R58 ;  /* 0x0000001fff057819 */ /* 0x020fe2000001143a */
[C---:B------:R-:W-:Y:S01]  /*4990*/  IMAD.SHL.U32 R13, R58.reuse, 0x4, RZ ;  /* 0x000000043a0d7824 */ /* 0x040fe200078e00ff */
[----:B------:R-:W-:Y:S02]  /*49a0*/  ULDC UR5, c[0x0][0x26c] ;  /* 0x00009b0000057ab9 */ /* 0x000fe40000000800 */
[----:B------:R-:W-:-:S07]  /*49b0*/  SHF.L.U64.HI R58, R58, 0x2, R5 ;  /* 0x000000023a3a7819 */ /* 0x000fce0000010205 */
.L_x_3509:
[----:B------:R-:W-:-:S04]  /*49c0*/  IADD3 R48, R48, 0x10, RZ ;  /* 0x0000001030307810 */ /* 0x000fc80007ffe0ff */
[C---:B------:R-:W-:Y:S02]  /*49d0*/  ISETP.GE.AND P0, PT, R48.reuse, UR5, PT ;  /* 0x0000000530007c0c */ /* 0x040fe4000bf06270 */
[----:B------:R-:W-:Y:S01]  /*49e0*/  ISETP.LT.AND P3, PT, R48, R61, PT ;  /* 0x0000003d3000720c */ /* 0x000fe20003f61270 */
[----:B------:R-:W-:-:S12]  /*49f0*/  @!P1 BRA `(.L_x_3508) ;  /* 0x0000000c00049947 */ /* 0x000fd80003800000 */
[----:B------:R-:W2:Y:S01]  /*4a00*/  LDG.E.128.CONSTANT R4, desc[UR8][R2.64] ;  /* 0x0000000802047981 */ /* 0x000ea2000c1e9d00 */
[----:B------:R-:W-:Y:S01]  /*4a10*/  IMAD.MOV.U32 R24, RZ, RZ, 0x3400 ;  /* 0x00003400ff187424 */ /* 0x000fe200078e00ff */
[----:B------:R-:W-:Y:S01]  /*4a20*/  MOV R39, 0x2c00 ;  /* 0x00002c0000277802 */ /* 0x000fe20000000f00 */
[----:B------:R-:W-:Y:S01]  /*4a30*/  IMAD.MOV.U32 R26, RZ, RZ, 0x2400 ;  /* 0x00002400ff1a7424 */ /* 0x000fe200078e00ff */
[----:B------:R-:W-:Y:S02]  /*4a40*/  ISETP.GE.AND P2, PT, R59, 0x2, PT ;  /* 0x000000023b00780c */ /* 0x000fe40003f46270 */
[----:B------:R-:W-:Y:S02]  /*4a50*/  PRMT R24, R24, 0x5410, R24 ;  /* 0x0000541018187816 */ /* 0x000fe40000000018 */
[----:B------:R-:W-:Y:S02]  /*4a60*/  PRMT R57, R57, 0x5410, R56 ;  /* 0x0000541039397816 */ /* 0x000fe40000000038 */
        /* <DEDUP_REMOVED lines=16> */
[----:B------:R-:W-:Y:S02]  /*4b70*/  LOP3.LUT R6, R7, 0xc000c, RZ, 0xc0, !PT ;  /* 0x000c000c07067812 */ /* 0x000fe400078ec0ff */
[----:B------:R-:W-:Y:S02]  /*4b80*/  SHF.R.U32.HI R23, RZ, 0x8, R7 ;  /* 0x00000008ff177819 */ /* 0x000fe40000011607 */
[----:B------:R-:W-:-:S02]  /*4b90*/  LOP3.LUT R12, R4, 0x64006400, RZ, 0xfc, !PT ;  /* 0x64006400040c7812 */ /* 0x000fc400078efcff */
[----:B------:R-:W-:Y:S02]  /*4ba0*/  LOP3.LUT R14, R5, 0x64006400, RZ, 0xfc, !PT ;  /* 0x64006400050e7812 */ /* 0x000fe400078efcff */
[----:B------:R-:W-:Y:S01]  /*4bb0*/  LOP3.LUT R16, R6, 0x64006400, RZ, 0xfc, !PT ;  /* 0x6400640006107812 */ /* 0x000fe200078efcff */
[-C--:B------:R-:W-:Y:S01]  /*4bc0*/  HFMA2 R12, R12, R24.reuse.H1_H1, -258, -258 ;  /* 0xdc08dc080c0c7431 */ /* 0x080fe20000060018 */
[C---:B------:R-:W-:Y:S01]  /*4bd0*/  LOP3.LUT R11, R7.reuse, 0x300030, RZ, 0xc0, !PT ;  /* 0x00300030070b7812 */ /* 0x040fe200078ec0ff */
[-C--:B------:R-:W-:Y:S01]  /*4be0*/  HFMA2 R14, R14, R24.reuse.H1_H1, -258, -258 ;  /* 0xdc08dc080e0e7431 */ /* 0x080fe20000060018 */
[C---:B------:R-:W-:Y:S01]  /*4bf0*/  LOP3.LUT R46, R7.reuse, 0xc000c0, RZ, 0xc0, !PT ;  /* 0x00c000c0072e7812 */ /* 0x040fe200078ec0ff */
[----:B------:R-:W-:Y:S01]  /*4c00*/  HFMA2 R16, R16, R24.H1_H1, -258, -258 ;  /* 0xdc08dc0810107431 */ /* 0x000fe20000060018 */
        /* <DEDUP_REMOVED lines=42> */
[----:B------:R-:W-:Y:S01]  /*4eb0*/  HFMA2 R28, R41, R26.H0_H0, -18, -18 ;  /* 0xcc80cc80291c7431 */ /* 0x000fe2000004001a */
[----:B------:R-:W-:-:S02]  /*4ec0*/  LOP3.LUT R32, R19, 0xc000c0, RZ, 0xc0, !PT ;  /* 0x00c000c013207812 */ /* 0x000fc400078ec0ff */
[----:B------:R-:W-:Y:S01]  /*4ed0*/  LOP3.LUT R41, R30, 0x64006400, RZ, 0xfc, !PT ;  /* 0x640064001e297812 */ /* 0x000fe200078efcff */
[-C--:B------:R-:W-:Y:S01]  /*4ee0*/  HFMA2 R30, R43, R26.reuse.H0_H0, -18, -18 ;  /* 0xcc80cc802b1e7431 */ /* 0x080fe2000004001a */
[----:B------:R-:W-:Y:S01]  /*4ef0*/  LOP3.LUT R45, R38, 0x64006400, RZ, 0xfc, !PT ;  /* 0x64006400262d7812 */ /* 0x000fe200078efcff */
[----:B------:R-:W-:Y:S01]  /*4f00*/  HADD2 R39, R39, -1026, -1026 ;  /* 0xe402e40227277430 */ /* 0x000fe20000000000 */
        /* <DEDUP_REMOVED lines=10> */
[-C--:B------:R-:W-:Y:S01]  /*4fb0*/  HFMA2 R34, R47, R26.reuse.H0_H0, -18, -18 ;  /* 0xcc80cc802f227431 */ /* 0x080fe2000004001a */
[----:B------:R-:W-:Y:S01]  /*4fc0*/  LOP3.LUT R49, R36, 0x64006400, RZ, 0xfc, !PT ;  /* 0x6400640024317812 */ /* 0x000fe200078efcff */
[-C--:B------:R-:W-:Y:S01]  /*4fd0*/  HFMA2 R36, R41, R26.reuse.H0_H0, -18, -18 ;  /* 0xcc80cc8029247431 */ /* 0x080fe2000004001a */
[----:B------:R-:W-:Y:S01]  /*4fe0*/  LOP3.LUT R21, R21, 0x30003, RZ, 0xc0, !PT ;  /* 0x0003000315157812 */ /* 0x000fe200078ec0ff */
[----:B------:R-:W-:Y:S01]  /*4ff0*/  HADD2 R41, R42, -1026, -1026 ;  /* 0xe402e4022a297430 */ /* 0x000fe20000000000 */
[-C--:B0-----:R-:W-:Y:S01]  /*5000*/  HFMA2.MMA R42, R39, R4.reuse, RZ ;  /* 0x00000004272a7235 */ /* 0x081fe200000000ff */
[----:B------:R-:W-:Y:S01]  /*5010*/  HFMA2 R40, R45, R26.H0_H0, -18, -18 ;  /* 0xcc80cc802d287431 */ /* 0x000fe2000004001a */
        /* <DEDUP_REMOVED lines=11> */
[----:B------:R-:W-:-:S02]  /*50d0*/  HFMA2 R44, R25, R6, R44 ;  /* 0x00000006192c7231 */ /* 0x000fc4000000002c */
[----:B------:R-:W-:Y:S01]  /*50e0*/  HADD2 R23, R23, -1026, -1026 ;  /* 0xe402e40217177430 */ /* 0x000fe20000000000 */
[-C--:B------:R-:W-:Y:S01]  /*50f0*/  HFMA2.MMA R42, R15, R6.reuse, R42 ;  /* 0x000000060f2a7235 */ /* 0x080fe2000000002a */
[-C--:B------:R-:W-:Y:S02]  /*5100*/  HFMA2 R44, R30, R7.reuse, R44 ;  /* 0x000000071e2c7231 */ /* 0x080fe4000000002c */
[----:B------:R-:W-:Y:S01]  /*5110*/  HFMA2 R26, R49, R26.H0_H0, -18, -18 ;  /* 0xcc80cc80311a7431 */ /* 0x000fe2000004001a */
[----:B------:R-:W-:Y:S01]  /*5120*/  HFMA2.MMA R46, R27, R6, R46 ;  /* 0x000000061b2e7235 */ /* 0x000fe2000000002e */
[----:B------:R-:W-:Y:S01]  /*5130*/  HFMA2 R6, R29, R6, R4 ;  /* 0x000000061d067231 */ /* 0x000fe20000000004 */
[----:B------:R-:W-:Y:S02]  /*5140*/  LOP3.LUT R4, R19, 0x30003, RZ, 0xc0, !PT ;  /* 0x0003000313047812 */ /* 0x000fe400078ec0ff */
        /* <DEDUP_REMOVED lines=8> */
[-C--:B-1----:R-:W-:Y:S02]  /*51d0*/  HFMA2 R6, R23, R8.reuse, R6 ;  /* 0x0000000817067231 */ /* 0x082fe40000000006 */
[-C--:B------:R-:W-:Y:S01]  /*51e0*/  HFMA2.MMA R42, R19, R8.reuse, R42 ;  /* 0x00000008132a7235 */ /* 0x080fe2000000002a */
[----:B------:R-:W-:Y:S01]  /*51f0*/  HADD2 R17, R4, -1026, -1026 ;  /* 0xe402e40204117430 */ /* 0x000fe20000000000 */
        /* <DEDUP_REMOVED lines=53> */
[----:B------:R-:W-:-:S05]  /*5550*/  HADD2 R9, R19.H0_H0, R19.H1_H1 ;  /* 0x3000001313097230 */ /* 0x000fca0000000800 */
        /* <DEDUP_REMOVED lines=11> */
.L_x_3508:
[----:B------:R-:W-:Y:S01]  /*5610*/  IADD3 R2, P2, R2, R13, RZ ;  /* 0x0000000d02027210 */ /* 0x000fe20007f5e0ff */
[----:B------:R-:W-:-:S03]  /*5620*/  UIADD3 UR4, UR4, 0x20, URZ ;  /* 0x0000002004047890 */ /* 0x000fc6000fffe03f */
[----:B------:R-:W-:Y:S01]  /*5630*/  IADD3.X R3, R3, R58, RZ, P2, !PT ;  /* 0x0000003a03037210 */ /* 0x000fe200017fe4ff */
[----:B------:R-:W-:Y:S08]  /*5640*/  @!P0 BRA P3, `(.L_x_3509) ;  /* 0xfffffff000dc8947 */ /* 0x000ff0000183ffff */
.L_x_3507:
[----:B------:R-:W-:Y:S05]  /*5650*/  @!P1 EXIT ;  /* 0x000000000000994d */ /* 0x000fea0003800000 */
[----:B------:R-:W0:Y:S01]  /*5660*/  S2R R0, SR_CTAID.X ;  /* 0x0000000000007919 */ /* 0x000e220000002500 */
[----:B------:R-:W1:Y:S01]  /*5670*/  S2UR UR4, SR_CTAID.Y ;  /* 0x00000000000479c3 */ /* 0x000e620000002600 */
[----:B------:R-:W0:Y:S07]  /*5680*/  S2R R3, SR_TID.X ;  /* 0x0000000000037919 */ /* 0x000e2e0000002100 */
[----:B------:R-:W2:Y:S08]  /*5690*/  LDC R8, c[0x0][0x23c] ;  /* 0x00008f00ff087b82 */ /* 0x000eb00000000800 */
[----:B-----5:R-:W3:Y:S01]  /*56a0*/  LDC.64 R6, c[0x0][0x230] ;  /* 0x00008c00ff067b82 */ /* 0x020ee20000000a00 */
        /* <DEDUP_REMOVED lines=12> */
.L_x_3513:
[----:B------:R-:W0:Y:S02]  /*5770*/  LDS R10, [R4] ;  /* 0x00000000040a7984 */ /* 0x000e240000000800 */
[----:B0-----:R-:W-:-:S06]  /*5780*/  HADD2 R11, R10, R53 ;  /* 0x000000350a0b7230 */ /* 0x001fcc0000000000 */
[----:B------:R-:W0:Y:S02]  /*5790*/  ATOMS.CAST.SPIN R11, [R4], R10, R11 ;  /* 0x0000000a040b738d */ /* 0x000e24000180000b */
[----:B0-----:R-:W-:-:S13]  /*57a0*/  ISETP.EQ.U32.AND P0, PT, R11, 0x1, PT ;  /* 0x000000010b00780c */ /* 0x001fda0003f02070 */
[----:B------:R-:W-:Y:S05]  /*57b0*/  @!P0 BRA `(.L_x_3513) ;  /* 0xfffffffc00ec8947 */ /* 0x000fea000383ffff */
[----:B------:R-:W-:Y:S05]  /*57c0*/  BRA `(.L_x_3511) ;  /* 0x00000000000c7947 */ /* 0x000fea0003800000 */
.L_x_3512:
[----:B------:R-:W2:Y:S02]  /*57d0*/  LD.E R0, desc[UR8][R2.64] ;  /* 0x0000000802007980 */ /* 0x000ea4000c101900 */
[----:B--2---:R-:W-:-:S05]  /*57e0*/  IADD3 R5, R53, R0, RZ ;  /* 0x0000000035057210 */ /* 0x004fca0007ffe0ff */
[----:B------:R0:W-:Y:S02]  /*57f0*/  ST.E desc[UR8][R2.64], R5 ;  /* 0x0000000502007985 */ /* 0x0001e4000c101908 */
.L_x_3511:
[----:B------:R-:W-:Y:S05]  /*5800*/  BSYNC B0 ;  /* 0x0000000000007941 */ /* 0x000fea0003800000 */
.L_x_3510:
[----:B------:R1:W-:Y:S01]  /*5810*/  ATOM.E.ADD.F16x2.RN.STRONG.GPU P0, RZ, desc[UR8][R2.64+0x4], R52 ;  /* 0x0000043402ff79a2 */ /* 0x0003e2000810e1c8 */
[----:B------:R-:W-:Y:S04]  /*5820*/  BSSY B0, `(.L_x_3514) ;  /* 0x000000e000007945 */ /* 0x000fe80003800000 */
[----:B-1----:R-:W-:Y:S05]  /*5830*/  @P0 BRA `(.L_x_3515) ;  /* 0x0000000000300947 */ /* 0x002fea0003800000 */
[----:B------:R-:W1:Y:S02]  /*5840*/  QSPC.E.S P0, RZ, [R2+0x4] ;  /* 0x0000040002ff73aa */ /* 0x000e640000000500 */
[----:B-1----:R-:W-:Y:S05]  /*5850*/  @!P0 BRA `(.L_x_3516) ;  /* 0x00000000001c8947 */ /* 0x002fea0003800000 */
[----:B0-----:R-:W-:-:S07]  /*5860*/  MOV R2, R2 ;  /* 0x0000000200027202 */ /* 0x001fce0000000f00 */
.L_x_3517:
[----:B------:R-:W0:Y:S02]  /*5870*/  LDS R4, [R2+0x4] ;  /* 0x0000040002047984 */ /* 0x000e240000000800 */
[----:B0-----:R-:W-:-:S10]  /*5880*/  HFMA2.MMA R5, R4, 1, 1, R52 ;  /* 0x3c003c0004057835 */ /* 0x001fd40000000034 */
[----:B------:R-:W0:Y:S02]  /*5890*/  ATOMS.CAST.SPIN R5, [R2+0x4], R4, R5 ;  /* 0x000004040205738d */ /* 0x000e240001800005 */
[----:B0-----:R-:W-:-:S13]  /*58a0*/  ISETP.EQ.U32.AND P0, PT, R5, 0x1, PT ;  /* 0x000000010500780c */ /* 0x001fda0003f02070 */
[----:B------:R-:W-:Y:S05]  /*58b0*/  @!P0 BRA `(.L_x_3517) ;  /* 0xfffffffc00ec8947 */ /* 0x000fea000383ffff */
[----:B------:R-:W-:Y:S05]  /*58c0*/  BRA `(.L_x_3515) ;  /* 0x00000000000c7947 */ /* 0x000fea0003800000 */
.L_x_3516:
[----:B------:R-:W0:Y:S02]  /*58d0*/  LD.E R0, desc[UR8][R2.64+0x4] ;  /* 0x0000040802007980 */ /* 0x000e24000c101900 */
[----:B0-----:R-:W-:-:S05]  /*58e0*/  IMAD.IADD R5, R52, 0x1, R0 ;  /* 0x0000000134057824 */ /* 0x001fca00078e0200 */
[----:B------:R1:W-:Y:S02]  /*58f0*/  ST.E desc[UR8][R2.64+0x4], R5 ;  /* 0x0000040502007985 */ /* 0x0003e4000c101908 */
.L_x_3515:
[----:B------:R-:W-:Y:S05]  /*5900*/  BSYNC B0 ;  /* 0x0000000000007941 */ /* 0x000fea0003800000 */
.L_x_3514:
        /* <DEDUP_REMOVED lines=11> */
.L_x_3521:
[----:B------:R-:W0:Y:S02]  /*59c0*/  LDS R6, [R4] ;  /* 0x0000000004067984 */ /* 0x000e240000000800 */
[----:B0-----:R-:W-:-:S06]  /*59d0*/  HADD2 R7, R6, R51 ;  /* 0x0000003306077230 */ /* 0x001fcc0000000000 */
[----:B------:R-:W0:Y:S02]  /*59e0*/  ATOMS.CAST.SPIN R7, [R4], R6, R7 ;  /* 0x000000060407738d */ /* 0x000e240001800007 */
[----:B0-----:R-:W-:-:S13]  /*59f0*/  ISETP.EQ.U32.AND P0, PT, R7, 0x1, PT ;  /* 0x000000010700780c */ /* 0x001fda0003f02070 */
[----:B------:R-:W-:Y:S05]  /*5a00*/  @!P0 BRA `(.L_x_3521) ;  /* 0xfffffffc00ec8947 */ /* 0x000fea000383ffff */
[----:B------:R-:W-:Y:S05]  /*5a10*/  BRA `(.L_x_3519) ;  /* 0x00000000000c7947 */ /* 0x000fea0003800000 */
.L_x_3520:
[----:B------:R-:W2:Y:S02]  /*5a20*/  LD.E R0, desc[UR8][R2.64] ;  /* 0x0000000802007980 */ /* 0x000ea4000c101900 */
[----:B--2---:R-:W-:-:S05]  /*5a30*/  IADD3 R5, R51, R0, RZ ;  /* 0x0000000033057210 */ /* 0x004fca0007ffe0ff */
[----:B------:R0:W-:Y:S02]  /*5a40*/  ST.E desc[UR8][R2.64], R5 ;  /* 0x0000000502007985 */ /* 0x0001e4000c101908 */
.L_x_3519:
[----:B------:R-:W-:Y:S05]  /*5a50*/  BSYNC B0 ;  /* 0x0000000000007941 */ /* 0x000fea0003800000 */
.L_x_3518:
[----:B------:R1:W-:Y:S02]  /*5a60*/  ATOM.E.ADD.F16x2.RN.STRONG.GPU P0, RZ, desc[UR8][R2.64+0x4], R50 ;  /* 0x0000043202ff79a2 */ /* 0x0003e4000810e1c8 */
[----:B-1----:R-:W-:Y:S05]  /*5a70*/  @P0 EXIT ;  /* 0x000000000000094d */ /* 0x002fea0003800000 */
[----:B------:R-:W1:Y:S02]  /*5a80*/  QSPC.E.S P0, RZ, [R2+0x4] ;  /* 0x0000040002ff73aa */ /* 0x000e640000000500 */
[----:B-1----:R-:W-:Y:S05]  /*5a90*/  @!P0 BRA `(.L_x_3522) ;  /* 0x00000000001c8947 */ /* 0x002fea0003800000 */
[----:B0-----:R-:W-:-:S07]  /*5aa0*/  MOV R2, R2 ;  /* 0x0000000200027202 */ /* 0x001fce0000000f00 */
.L_x_3523:
[----:B------:R-:W0:Y:S02]  /*5ab0*/  LDS R4, [R2+0x4] ;  /* 0x0000040002047984 */ /* 0x000e240000000800 */
[----:B0-----:R-:W-:-:S10]  /*5ac0*/  HFMA2.MMA R5, R4, 1, 1, R50 ;  /* 0x3c003c0004057835 */ /* 0x001fd40000000032 */
[----:B------:R-:W0:Y:S02]  /*5ad0*/  ATOMS.CAST.SPIN R5, [R2+0x4], R4, R5 ;  /* 0x000004040205738d */ /* 0x000e240001800005 */
[----:B0-----:R-:W-:-:S13]  /*5ae0*/  ISETP.EQ.U32.AND P0, PT, R5, 0x1, PT ;  /* 0x000000010500780c */ /* 0x001fda0003f02070 */
[----:B------:R-:W-:Y:S05]  /*5af0*/  @!P0 BRA `(.L_x_3523) ;  /* 0xfffffffc00ec8947 */ /* 0x000fea000383ffff */
[----:B------:R-:W-:Y:S05]  /*5b00*/  EXIT ;  /* 0x000000000000794d */ /* 0x000fea0003800000 */
.L_x_3522:
[----:B------:R-:W0:Y:S02]  /*5b10*/  LD.E R0, desc[UR8][R2.64+0x4] ;  /* 0x0000040802007980 */ /* 0x000e24000c101900 */
[----:B0-----:R-:W-:-:S05]  /*5b20*/  IMAD.IADD R5, R50, 0x1, R0 ;  /* 0x0000000132057824 */ /* 0x001fca00078e0200 */
[----:B------:R-:W-:Y:S01]  /*5b30*/  ST.E desc[UR8][R2.64+0x4], R5 ;  /* 0x0000040502007985 */ /* 0x000fe2000c101908 */
[----:B------:R-:W-:Y:S05]  /*5b40*/  EXIT ;  /* 0x000000000000794d */ /* 0x000fea0003800000 */
.L_x_3524:
        /* <DEDUP_REMOVED lines=11> */
.L_x_4219:


//--------------------- .text._Z23gemm_half_q_half_kernelILi2ELi128ELb0ELb0ELi32EEvPK6__halfPKjS4_S2_PS0_iiiiPKtS7_iiiiiibS2_i --------------------------
	.section	.text._Z23gemm_half_q_half_kernelILi2ELi128ELb0ELb0ELi32EEvPK6__halfPKjS4_S2_PS0_iiiiPKtS7_iiiiiibS2_i,"ax",@progbits
	.align	128
        .global         _Z23gemm_half_q_half_kernelILi2ELi128ELb0ELb0ELi32EEvPK6__halfPKjS4_S2_PS0_iiiiPKtS7_iiiiiibS2_i
        .type           _Z23gemm_half_q_half_kernelILi2ELi128ELb0ELb0ELi32EEvPK6__halfPKjS4_S2_PS0_iiiiPKtS7_iiiiiibS2_i,@function
        .size           _Z23gemm_half_q_half_kernelILi2ELi128ELb0ELb0ELi32EEvPK6__halfPKjS4_S2_PS0_iiiiPKtS7_iiiiiibS2_i,(.L_x_4220 - _Z23gemm_half_q_half_kernelILi2ELi128ELb0ELb0ELi32EEvPK6__halfPKjS4_S2_PS0_iiiiPKtS7_iiiiiibS2_i)
        .other          _Z23gemm_half_q_half_kernelILi2ELi128ELb0ELb0ELi32EEvPK6__halfPKjS4_S2_PS0_iiiiPKtS7_iiiiiibS2_i,@"STO_CUDA_ENTRY STV_DEFAULT"
_Z23gemm_half_q_half_kernelILi2ELi128ELb0ELb0ELi32EEvPK6__halfPKjS4_S2_PS0_iiiiPKtS7_iiiiiibS2_i:
.text._Z23gemm_half_q_half_kernelILi2ELi128ELb0ELb0ELi32EEvPK6__halfPKjS4_S2_PS0_iiiiPKtS7_iiiiiibS2_i:
        /* <DEDUP_REMOVED lines=44> */
.L_x_3529:
        /* <DEDUP_REMOVED lines=16> */
.L_x_3528:
        /* <DEDUP_REMOVED lines=16> */
.L_x_3527:
        /* <DEDUP_REMOVED lines=17> */
.L_x_3531:
        /* <DEDUP_REMOVED lines=16> */
.L_x_3530:
        /* <DEDUP_REMOVED lines=14> */
.L_x_3526:
[----:B------:R-:W-:Y:S05]  /*07b0*/  BSYNC B0 ;  /* 0x0000000000007941 */ /* 0x000fea0003800000 */
.L_x_3525:
        /* <DEDUP_REMOVED lines=14> */
[----:B------:R-:W-:Y:S01]  /*08a0*/  LEA R4, R3, R4, 0x1 ;  /* 0x0000000403047211 */ /* 0x000fe200078e08ff */
[----:B------:R-:W-:-:S03]  /*08b0*/  HFMA2.MMA R3, -RZ, RZ, 0, 0 ;  /* 0x00000000ff037435 */ /* 0x000fc600000001ff */
[----:B------:R-:W-:-:S05]  /*08c0*/  SHF.L.U32 R5, R4, 0x1, RZ ;  /* 0x0000000104057819 */ /* 0x000fca00000006ff */
[----:B0-----:R-:W-:Y:S01]  /*08d0*/  IMAD.WIDE R4, R5, 0x2, R8 ;  /* 0x0000000205047825 */ /* 0x001fe200078e0208 */
[----:B------:R-:W-:Y:S06]  /*08e0*/  @!P2 BRA `(.L_x_3533) ;  /* 0x000000000034a947 */ /* 0x000fec0003800000 */
[----:B------:R-:W-:Y:S02]  /*08f0*/  PLOP3.LUT P0, PT, PT, PT, PT, 0x8, 0x0 ;  /* 0x000000000000781c */ /* 0x000fe40003f0e170 */
[----:B------:R-:W-:-:S11]  /*0900*/  IADD3 R12, R26, -0x3, RZ ;  /* 0xfffffffd1a0c7810 */ /* 0x000fd60007ffe0ff */
.L_x_3534:
        /* <DEDUP_REMOVED lines=11> */
.L_x_3533:
        /* <DEDUP_REMOVED lines=10> */
.L_x_3532:
[----:B0-----:R-:W0:Y:S08]  /*0a60*/  LDC R9, c[0x0][0x25c] ;  /* 0x00009700ff097b82 */ /* 0x001e300000000800 */
        /* <DEDUP_REMOVED lines=17> */
.L_x_3536:
        /* <DEDUP_REMOVED lines=30> */
[----:B------:R-:W2:Y:S01]  /*0d60*/  I2F.F16 R15, R15 ;  /* 0x0000000f000f7306 */ /* 0x000ea20000200c00 */
[----:B------:R-:W-:-:S07]  /*0d70*/  ISETP.GE.AND P2, PT, R22, R27, PT ;  /* 0x0000001b1600720c */ /* 0x000fce0003f46270 */
[----:B------:R2:W1:Y:S08]  /*0d80*/  I2F.F16 R13, R20 ;  /* 0x00000014000d7306 */ /* 0x0004700000200c00 */
[----:B------:R-:W3:Y:S01]  /*0d90*/  I2F.F16 R17, R12 ;  /* 0x0000000c00117306 */ /* 0x000ee20000200c00 */
[-C--:B--2---:R-:W-:Y:S02]  /*0da0*/  HMUL2 R20, R15.H0_H0, R14.reuse.H0_H0 ;  /* 0x2000000e0f147232 */ /* 0x084fe40000000800 */
[----:B-1----:R-:W-:-:S05]  /*0db0*/  HMUL2 R21, R13.H0_H0, R14.H0_H0 ;  /* 0x2000000e0d157232 */ /* 0x002fca0000000800 */
[----:B------:R-:W1:Y:S01]  /*0dc0*/  I2F.F16 R19, R19 ;  /* 0x0000001300137306 */ /* 0x000e620000200c00 */
[-C--:B---3--:R-:W-:Y:S02]  /*0dd0*/  HMUL2 R15, R17.H0_H0, R14.reuse.H0_H0 ;  /* 0x2000000e110f7232 */ /* 0x088fe40000000800 */
[----:B-1----:R-:W-:Y:S01]  /*0de0*/  HMUL2 R14, R19.H0_H0, R14.H0_H0 ;  /* 0x2000000e130e7232 */ /* 0x002fe20000000800 */
[----:B------:R-:W-:Y:S06]  /*0df0*/  @!P2 BRA `(.L_x_3536) ;  /* 0xfffffffc0060a947 */ /* 0x000fec000383ffff */
.L_x_3535:
        /* <DEDUP_REMOVED lines=20> */
.L_x_3537:
        /* <DEDUP_REMOVED lines=8> */
.L_x_3538:
        /* <DEDUP_REMOVED lines=10> */
.L_x_3539:
        /* <DEDUP_REMOVED lines=8> */
.L_x_3540:
        /* <DEDUP_REMOVED lines=9> */
.L_x_3541:
        /* <DEDUP_REMOVED lines=9> */
[----:B------:R-:W0:Y:S01]  /*1200*/  S2UR UR5, SR_CgaCtaId ;  /* 0x00000000000579c3 */ /* 0x000e220000008800 */
[-C--:B------:R-:W-:Y:S01]  /*1210*/  IMAD R3, R2, R29.reuse, RZ ;  /* 0x0000001d02037224 */ /* 0x080fe200078e02ff */
[----:B------:R-:W-:Y:S01]  /*1220*/  SHF.R.S32.HI R4, RZ, 0x1f, R29 ;  /* 0x0000001fff047819 */ /* 0x000fe2000001141d */
[----:B------:R-:W-:Y:S01]  /*1230*/  ULDC.64 UR8, c[0x0][0x218] ;  /* 0x0000860000087ab9 */ /* 0x000fe20000000a00 */
[----:B------:R-:W-:Y:S01]  /*1240*/  SHF.R.S32.HI R5, RZ, 0x1f, R0 ;  /* 0x0000001fff057819 */ /* 0x000fe20000011400 */
[----:B------:R-:W-:Y:S01]  /*1250*/  UMOV UR4, 0x400 ;  /* 0x0000040000047882 */ /* 0x000fe20000000000 */
[C-C-:B------:R-:W-:Y:S01]  /*1260*/  IADD3 R7, P0, P2, R0.reuse, R29, R3.reuse ;  /* 0x0000001d00077210 */ /* 0x140fe20007a1e003 */
[----:B------:R-:W-:Y:S01]  /*1270*/  HADD2.F32 R21, -RZ, R21.H0_H0 ;  /* 0x20000015ff157230 */ /* 0x000fe20000004100 */
[----:B------:R-:W-:Y:S01]  /*1280*/  SHF.R.S32.HI R2, RZ, 0x1f, R3 ;  /* 0x0000001fff027819 */ /* 0x000fe20000011403 */
[----:B------:R-:W-:Y:S01]  /*1290*/  HADD2.F32 R20, -RZ, R20.H0_H0 ;  /* 0x20000014ff147230 */ /* 0x000fe20000004100 */
[----:B------:R-:W-:Y:S01]  /*12a0*/  IADD3 R0, P3, R0, R3, RZ ;  /* 0x0000000300007210 */ /* 0x000fe20007f7e0ff */
[----:B------:R-:W-:Y:S01]  /*12b0*/  HADD2.F32 R15, -RZ, R15.H0_H0 ;  /* 0x2000000fff0f7230 */ /* 0x000fe20000004100 */
[----:B------:R-:W-:Y:S01]  /*12c0*/  IADD3.X R4, R5, R4, R2, P0, P2 ;  /* 0x0000000405047210 */ /* 0x000fe200007e4402 */
[----:B------:R-:W-:Y:S01]  /*12d0*/  HADD2.F32 R14, -RZ, R14.H0_H0 ;  /* 0x2000000eff0e7230 */ /* 0x000fe20000004100 */
[----:B------:R-:W-:-:S02]  /*12e0*/  LEA R6, P0, R7, UR8, 0x2 ;  /* 0x0000000807067c11 */ /* 0x000fc4000f8010ff */
[----:B------:R-:W-:Y:S02]  /*12f0*/  IADD3.X R5, R2, R5, RZ, P3, !PT ;  /* 0x0000000502057210 */ /* 0x000fe40001ffe4ff */
[C---:B------:R-:W-:Y:S02]  /*1300*/  LEA R16, P2, R0.reuse, UR8, 0x2 ;  /* 0x0000000800107c11 */ /* 0x040fe4000f8410ff */
[----:B------:R-:W-:Y:S02]  /*1310*/  LEA.HI.X R7, R7, UR9, R4, 0x2, P0 ;  /* 0x0000000907077c11 */ /* 0x000fe400080f1404 */
[----:B------:R-:W-:Y:S02]  /*1320*/  LEA.HI.X R17, R0, UR9, R5, 0x2, P2 ;  /* 0x0000000900117c11 */ /* 0x000fe400090f1405 */
[----:B------:R-:W-:Y:S01]  /*1330*/  PRMT R25, R25, 0x5410, RZ ;  /* 0x0000541019197816 */ /* 0x000fe200000000ff */
[----:B0-----:R-:W-:-:S03]  /*1340*/  ULEA UR4, UR5, UR4, 0x18 ;  /* 0x0000000405047291 */ /* 0x001fc6000f8ec03f */
[----:B------:R-:W-:-:S09]  /*1350*/  ULDC UR5, c[0x0][0x258] ;  /* 0x0000960000057ab9 */ /* 0x000fd20000000800 */
.L_x_3547:
[----:B------:R-:W-:Y:S02]  /*1360*/  MOV R12, R6 ;  /* 0x00000006000c7202 */ /* 0x000fe40000000f00 */
[----:B------:R-:W-:Y:S01]  /*1370*/  MOV R13, R7 ;  /* 0x00000007000d7202 */ /* 0x000fe20000000f00 */
        /* <DEDUP_REMOVED lines=10> */
[----:B------:R-:W-:Y:S02]  /*1420*/  LEA.HI R46, R4, 0xffffff80, RZ, 0x8 ;  /* 0xffffff80042e7811 */ /* 0x000fe400078f40ff */
[----:B------:R-:W-:Y:S02]  /*1430*/  IADD3 R3, R3, -0x80, RZ ;  /* 0xffffff8003037810 */ /* 0x000fe40007ffe0ff */
[----:B------:R-:W-:Y:S01]  /*1440*/  LOP3.LUT R0, R5, 0xff, RZ, 0xc0, !PT ;  /* 0x000000ff05007812 */ /* 0x000fe200078ec0ff */
[----:B------:R-:W-:Y:S01]  /*1450*/  I2F.F16 R51, R51 ;  /* 0x0000003300337306 */ /* 0x000fe20000200c00 */
[----:B0-----:R-:W-:-:S02]  /*1460*/  SHF.R.U32.HI R2, RZ, 0x8, R4 ;  /* 0x00000008ff027819 */ /* 0x001fc40000011604 */
[----:B------:R-:W-:Y:S02]  /*1470*/  SHF.R.U32.HI R4, RZ, 0x10, R4 ;  /* 0x00000010ff047819 */ /* 0x000fe40000011604 */
[----:B------:R-:W-:Y:S02]  /*1480*/  LOP3.LUT R2, R2, 0xff, RZ, 0xc0, !PT ;  /* 0x000000ff02027812 */ /* 0x000fe400078ec0ff */
[----:B------:R-:W-:Y:S01]  /*1490*/  LOP3.LUT R4, R4, 0xff, RZ, 0xc0, !PT ;  /* 0x000000ff04047812 */ /* 0x000fe200078ec0ff */
[----:B------:R0:W1:Y:S01]  /*14a0*/  I2F.F16 R34, R3 ;  /* 0x0000000300227306 */ /* 0x0000620000200c00 */
[----:B------:R-:W-:Y:S02]  /*14b0*/  IADD3 R38, R2, -0x80, RZ ;  /* 0xffffff8002267810 */ /* 0x000fe40007ffe0ff */
[----:B------:R-:W-:Y:S02]  /*14c0*/  SHF.R.U32.HI R35, RZ, 0x8, R5 ;  /* 0x00000008ff237819 */ /* 0x000fe40000011605 */
[----:B------:R-:W-:-:S02]  /*14d0*/  IADD3 R4, R4, -0x80, RZ ;  /* 0xffffff8004047810 */ /* 0x000fc40007ffe0ff */
[----:B------:R-:W-:Y:S01]  /*14e0*/  IADD3 R54, R0, -0x80, RZ ;  /* 0xffffff8000367810 */ /* 0x000fe20007ffe0ff */
[----:B------:R-:W2:Y:S01]  /*14f0*/  I2F.F16 R38, R38 ;  /* 0x0000002600267306 */ /* 0x000ea20000200c00 */
[----:B0-----:R-:W0:Y:S01]  /*1500*/  LDS.64 R2, [UR4] ;  /* 0x00000004ff027984 */ /* 0x001e220008000a00 */
[----:B------:R-:W-:Y:S02]  /*1510*/  LOP3.LUT R0, R7, 0xff, RZ, 0xc0, !PT ;  /* 0x000000ff07007812 */ /* 0x000fe400078ec0ff */
[----:B------:R-:W-:Y:S02]  /*1520*/  LOP3.LUT R35, R35, 0xff, RZ, 0xc0, !PT ;  /* 0x000000ff23237812 */ /* 0x000fe400078ec0ff */
[----:B------:R-:W-:Y:S01]  /*1530*/  LEA.HI R45, R5, 0xffffff80, RZ, 0x8 ;  /* 0xffffff80052d7811 */ /* 0x000fe200078f40ff */
[----:B-1----:R-:W-:Y:S01]  /*1540*/  HADD2.F32 R34, -RZ, R34.H0_H0 ;  /* 0x20000022ff227230 */ /* 0x002fe20000004100 */
[----:B------:R1:W-:Y:S01]  /*1550*/  I2F.F16 R41, R4 ;  /* 0x0000000400297306 */ /* 0x0003e20000200c00 */
[----:B------:R-:W-:-:S02]  /*1560*/  SHF.R.U32.HI R36, RZ, 0x8, R6 ;  /* 0x00000008ff247819 */ /* 0x000fc40000011606 */
[----:B------:R-:W-:Y:S02]  /*1570*/  SHF.R.U32.HI R5, RZ, 0x10, R5 ;  /* 0x00000010ff057819 */ /* 0x000fe40000011605 */
[----:B------:R-:W-:Y:S02]  /*1580*/  LEA.HI R42, R7, 0xffffff80, RZ, 0x8 ;  /* 0xffffff80072a7811 */ /* 0x000fe400078f40ff */
[----:B------:R-:W-:Y:S01]  /*1590*/  IADD3 R0, R0, -0x80, RZ ;  /* 0xffffff8000007810 */ /* 0x000fe20007ffe0ff */
[----:B------:R-:W-:Y:S01]  /*15a0*/  I2F.F16 R54, R54 ;  /* 0x0000003600367306 */ /* 0x000fe20000200c00 */
[----:B-1----:R-:W-:Y:S01]  /*15b0*/  SHF.R.U32.HI R4, RZ, 0x8, R7 ;  /* 0x00000008ff047819 */ /* 0x002fe20000011607 */
[----:B--2---:R-:W-:Y:S01]  /*15c0*/  HADD2.F32 R38, -RZ, R38.H0_H0 ;  /* 0x20000026ff267230 */ /* 0x004fe20000004100 */
[----:B------:R-:W-:Y:S02]  /*15d0*/  IADD3 R35, R35, -0x80, RZ ;  /* 0xffffff8023237810 */ /* 0x000fe40007ffe0ff */
[----:B------:R-:W-:-:S02]  /*15e0*/  LOP3.LUT R36, R36, 0xff, RZ, 0xc0, !PT ;  /* 0x000000ff24247812 */ /* 0x000fc400078ec0ff */
[----:B------:R-:W-:Y:S01]  /*15f0*/  LOP3.LUT R4, R4, 0xff, RZ, 0xc0, !PT ;  /* 0x000000ff04047812 */ /* 0x000fe200078ec0ff */
[----:B------:R1:W2:Y:S01]  /*1600*/  I2F.F16 R37, R35 ;  /* 0x0000002300257306 */ /* 0x0002a20000200c00 */
[----:B------:R-:W-:Y:S02]  /*1610*/  SHF.R.U32.HI R7, RZ, 0x10, R7 ;  /* 0x00000010ff077819 */ /* 0x000fe40000011607 */
[----:B------:R-:W-:Y:S02]  /*1620*/  LEA.HI R43, R6, 0xffffff80, RZ, 0x8 ;  /* 0xffffff80062b7811 */ /* 0x000fe400078f40ff */
[----:B------:R-:W-:Y:S02]  /*1630*/  LOP3.LUT R5, R5, 0xff, RZ, 0xc0, !PT ;  /* 0x000000ff05057812 */ /* 0x000fe400078ec0ff */
[----:B------:R-:W-:Y:S01]  /*1640*/  SHF.R.U32.HI R6, RZ, 0x10, R6 ;  /* 0x00000010ff067819 */ /* 0x000fe20000011606 */
[----:B------:R-:W-:Y:S01]  /*1650*/  I2F.F16 R0, R0 ;  /* 0x0000000000007306 */ /* 0x000fe20000200c00 */
[----:B------:R-:W-:-:S02]  /*1660*/  IADD3 R36, R36, -0x80, RZ ;  /* 0xffffff8024247810 */ /* 0x000fc40007ffe0ff */
[----:B-1----:R-:W-:Y:S02]  /*1670*/  IADD3 R35, R4, -0x80, RZ ;  /* 0xffffff8004237810 */ /* 0x002fe40007ffe0ff */
[----:B------:R-:W-:Y:S02]  /*1680*/  LOP3.LUT R7, R7, 0xff, RZ, 0xc0, !PT ;  /* 0x000000ff07077812 */ /* 0x000fe400078ec0ff */
[----:B------:R-:W-:Y:S01]  /*1690*/  IADD3 R5, R5, -0x80, RZ ;  /* 0xffffff8005057810 */ /* 0x000fe20007ffe0ff */
[----:B------:R-:W1:Y:S01]  /*16a0*/  I2F.F16 R36, R36 ;  /* 0x0000002400247306 */ /* 0x000e620000200c00 */
[----:B------:R-:W-:Y:S01]  /*16b0*/  LOP3.LUT R6, R6, 0xff, RZ, 0xc0, !PT ;  /* 0x000000ff06067812 */ /* 0x000fe200078ec0ff */
[----:B0-----:R-:W-:Y:S01]  /*16c0*/  HADD2.F32 R44, -RZ, R2.H1_H1 ;  /* 0x30000002ff2c7230 */ /* 0x001fe20000004100 */
[----:B------:R-:W-:Y:S01]  /*16d0*/  IADD3 R49, R7, -0x80, RZ ;  /* 0xffffff8007317810 */ /* 0x000fe20007ffe0ff */
[--C-:B------:R-:W-:Y:S01]  /*16e0*/  HADD2.F32 R48, -RZ, R3.reuse.H0_H0 ;  /* 0x20000003ff307230 */ /* 0x100fe20000004100 */
[----:B------:R-:W-:Y:S01]  /*16f0*/  IADD3 R6, R6, -0x80, RZ ;  /* 0xffffff8006067810 */ /* 0x000fe20007ffe0ff */
[----:B------:R-:W-:Y:S01]  /*1700*/  HADD2.F32 R47, -RZ, R3.H1_H1 ;  /* 0x30000003ff2f7230 */ /* 0x000fe20000004100 */
[----:B------:R-:W-:Y:S01]  /*1710*/  SHF.R.U32.HI R4, RZ, 0x8, R8 ;  /* 0x00000008ff047819 */ /* 0x000fe20000011608 */
[----:B------:R0:W3:Y:S01]  /*1720*/  I2F.F16 R39, R5 ;  /* 0x0000000500277306 */ /* 0x0000e20000200c00 */
[----:B------:R-:W-:Y:S01]  /*1730*/  SHF.R.U32.HI R3, RZ, 0x8, R9 ;  /* 0x00000008ff037819 */ /* 0x000fe20000011609 */
[----:B--2---:R-:W-:Y:S01]  /*1740*/  HADD2.F32 R37, -RZ, R37.H0_H0 ;  /* 0x20000025ff257230 */ /* 0x004fe20000004100 */
[----:B------:R-:W-:-:S02]  /*1750*/  LOP3.LUT R4, R4, 0xff, RZ, 0xc0, !PT ;  /* 0x000000ff04047812 */ /* 0x000fc400078ec0ff */
[----:B------:R-:W-:Y:S02]  /*1760*/  LOP3.LUT R3, R3, 0xff, RZ, 0xc0, !PT ;  /* 0x000000ff03037812 */ /* 0x000fe400078ec0ff */
[----:B------:R-:W-:Y:S01]  /*1770*/  LEA.HI R18, R8, 0xffffff80, RZ, 0x8 ;  /* 0xffffff8008127811 */ /* 0x000fe200078f40ff */
[----:B------:R-:W2:Y:S01]  /*1780*/  I2F.F16 R35, R35 ;  /* 0x0000002300237306 */ /* 0x000ea20000200c00 */
[----:B0-----:R-:W-:Y:S01]  /*1790*/  HADD2.F32 R5, -RZ, R2.H0_H0 ;  /* 0x20000002ff057230 */ /* 0x001fe20000004100 */
[----:B------:R-:W-:Y:S01]  /*17a0*/  SHF.R.U32.HI R2, RZ, 0x10, R8 ;  /* 0x00000010ff027819 */ /* 0x000fe20000011608 */
[----:B-1----:R-:W-:Y:S01]  /*17b0*/  HADD2.F32 R36, -RZ, R36.H0_H0 ;  /* 0x20000024ff247230 */ /* 0x002fe20000004100 */
[C---:B------:R-:W-:Y:S02]  /*17c0*/  LEA.HI R19, R9.reuse, 0xffffff80, RZ, 0x8 ;  /* 0xffffff8009137811 */ /* 0x040fe400078f40ff */
[----:B------:R-:W-:Y:S01]  /*17d0*/  LOP3.LUT R2, R2, 0xff, RZ, 0xc0, !PT ;  /* 0x000000ff02027812 */ /* 0x000fe200078ec0ff */
[----:B---3--:R-:W-:Y:S01]  /*17e0*/  HADD2.F32 R39, -RZ, R39.H0_H0 ;  /* 0x20000027ff277230 */ /* 0x008fe20000004100 */
[----:B------:R0:W1:Y:S01]  /*17f0*/  I2F.F16 R40, R6 ;  /* 0x0000000600287306 */ /* 0x0000620000200c00 */
[----:B------:R-:W-:-:S02]  /*1800*/  LOP3.LUT R31, R9, 0xff, RZ, 0xc0, !PT ;  /* 0x000000ff091f7812 */ /* 0x000fc400078ec0ff */
[----:B------:R-:W-:Y:S02]  /*1810*/  SHF.R.U32.HI R50, RZ, 0x10, R9 ;  /* 0x00000010ff327819 */ /* 0x000fe40000011609 */
[----:B------:R-:W-:Y:S01]  /*1820*/  IADD3 R8, R4, -0x80, RZ ;  /* 0xffffff8004087810 */ /* 0x000fe20007ffe0ff */
[----:B------:R-:W-:Y:S01]  /*1830*/  HADD2.F32 R4, -RZ, R54.H0_H0 ;  /* 0x20000036ff047230 */ /* 0x000fe20000004100 */
[----:B------:R-:W-:Y:S01]  /*1840*/  IADD3 R9, R2, -0x80, RZ ;  /* 0xffffff8002097810 */ /* 0x000fe20007ffe0ff */
[----:B------:R-:W3:Y:S01]  /*1850*/  I2F.F16 R49, R49 ;  /* 0x0000003100317306 */ /* 0x000ee20000200c00 */
[----:B0-----:R-:W0:Y:S01]  /*1860*/  LDS.64 R6, [UR4+0x8] ;  /* 0x00000804ff067984 */ /* 0x001e220008000a00 */
[----:B------:R-:W-:Y:S01]  /*1870*/  IADD3 R52, R3, -0x80, RZ ;  /* 0xffffff8003347810 */ /* 0x000fe20007ffe0ff */
[----:B------:R-:W-:Y:S02]  /*1880*/  HADD2.F32 R3, -RZ, R0.H0_H0 ;  /* 0x20000000ff037230 */ /* 0x000fe40000004100 */
[----:B------:R-:W-:Y:S01]  /*1890*/  FFMA.FTZ R57, R5, R4, RZ ;  /* 0x0000000405397223 */ /* 0x000fe200000100ff */
[----:B------:R-:W-:Y:S01]  /*18a0*/  HADD2.F32 R2, -RZ, R53.H0_H0 ;  /* 0x20000035ff027230 */ /* 0x000fe20000004100 */
[----:B------:R-:W-:Y:S01]  /*18b0*/  LOP3.LUT R50, R50, 0xff, RZ, 0xc0, !PT ;  /* 0x000000ff32327812 */ /* 0x000fe200078ec0ff */
[----:B------:R-:W-:Y:S01]  /*18c0*/  HADD2.F32 R0, -RZ, R51.H0_H0 ;  /* 0x20000033ff007230 */ /* 0x000fe20000004100 */
[----:B------:R-:W-:Y:S01]  /*18d0*/  I2F.F16 R45, R45 ;  /* 0x0000002d002d7306 */ /* 0x000fe20000200c00 */
[----:B--2---:R-:W-:-:S02]  /*18e0*/  HADD2.F32 R35, -RZ, R35.H0_H0 ;  /* 0x20000023ff237230 */ /* 0x004fc40000004100 */
[----:B------:R-:W-:Y:S01]  /*18f0*/  FFMA.FTZ R51, R2, R5, RZ ;  /* 0x0000000502337223 */ /* 0x000fe200000100ff */
[C---:B------:R-:W-:Y:S01]  /*1900*/  FFMA.FTZ R54, R5.reuse, R3, RZ ;  /* 0x0000000305367223 */ /* 0x040fe200000100ff */
[----:B------:R-:W-:Y:S01]  /*1910*/  FFMA.FTZ R53, R5, R0, RZ ;  /* 0x0000000005357223 */ /* 0x000fe200000100ff */
[----:B------:R-:W-:Y:S02]  /*1920*/  HADD2.F32 R5, -RZ, R41.H0_H0 ;  /* 0x20000029ff057230 */ /* 0x000fe40000004100 */
[----:B------:R-:W-:Y:S01]  /*1930*/  FFMA.FTZ R56, R38, R44, R51 ;  /* 0x0000002c26387223 */ /* 0x000fe20000010033 */
[C---:B------:R-:W-:Y:S01]  /*1940*/  FFMA.FTZ R57, R44.reuse, R37, R57 ;  /* 0x000000252c397223 */ /* 0x040fe20000010039 */
[----:B------:R-:W2:Y:S01]  /*1950*/  I2F.F16 R46, R46 ;  /* 0x0000002e002e7306 */ /* 0x000ea20000200c00 */
[----:B-1----:R-:W-:Y:S02]  /*1960*/  HADD2.F32 R40, -RZ, R40.H0_H0 ;  /* 0x20000028ff287230 */ /* 0x002fe40000004100 */
[----:B------:R-:W-:Y:S01]  /*1970*/  FFMA.FTZ R51, R44, R36, R53 ;  /* 0x000000242c337223 */ /* 0x000fe20000010035 */
[----:B---3--:R-:W-:-:S02]  /*1980*/  HADD2.F32 R41, -RZ, R49.H0_H0 ;  /* 0x20000031ff297230 */ /* 0x008fc40000004100 */
[----:B------:R-:W-:Y:S01]  /*1990*/  FFMA.FTZ R54, R44, R35, R54 ;  /* 0x000000232c367223 */ /* 0x000fe20000010036 */
[----:B------:R-:W-:Y:S01]  /*19a0*/  SHF.R.U32.HI R53, RZ, 0x8, R10 ;  /* 0x00000008ff357819 */ /* 0x000fe2000001160a */
[----:B------:R-:W-:Y:S01]  /*19b0*/  FFMA.FTZ R55, R5, R48, R56 ;  /* 0x0000003005377223 */ /* 0x000fe20000010038 */
[----:B------:R-:W-:Y:S01]  /*19c0*/  LOP3.LUT R32, R10, 0xff, RZ, 0xc0, !PT ;  /* 0x000000ff0a207812 */ /* 0x000fe200078ec0ff */
[----:B------:R-:W1:Y:S01]  /*19d0*/  I2F.F16 R43, R43 ;  /* 0x0000002b002b7306 */ /* 0x000e620000200c00 */
[----:B------:R-:W-:Y:S01]  /*19e0*/  IADD3 R49, R50, -0x80, RZ ;  /* 0xffffff8032317810 */ /* 0x000fe20007ffe0ff */
[C---:B------:R-:W-:Y:S01]  /*19f0*/  FFMA.FTZ R50, R48.reuse, R39, R57 ;  /* 0x0000002730327223 */ /* 0x040fe20000010039 */
[C---:B------:R-:W-:Y:S01]  /*1a00*/  FFMA.FTZ R51, R48.reuse, R40, R51 ;  /* 0x0000002830337223 */ /* 0x040fe20000010033 */
[----:B------:R-:W-:Y:S01]  /*1a10*/  FFMA.FTZ R57, R48, R41, R54 ;  /* 0x0000002930397223 */ /* 0x000fe20000010036 */
[----:B------:R-:W-:Y:S02]  /*1a20*/  IADD3 R31, R31, -0x80, RZ ;  /* 0xffffff801f1f7810 */ /* 0x000fe40007ffe0ff */
[----:B------:R-:W-:Y:S01]  /*1a30*/  LOP3.LUT R48, R53, 0xff, RZ, 0xc0, !PT ;  /* 0x000000ff35307812 */ /* 0x000fe200078ec0ff */
[----:B------:R-:W3:Y:S01]  /*1a40*/  I2F.F16 R42, R42 ;  /* 0x0000002a002a7306 */ /* 0x000ee20000200c00 */
[----:B------:R-:W-:Y:S01]  /*1a50*/  IADD3 R32, R32, -0x80, RZ ;  /* 0xffffff8020207810 */ /* 0x000fe20007ffe0ff */
[----:B--2---:R-:W-:Y:S01]  /*1a60*/  HADD2.F32 R46, -RZ, R46.H0_H0 ;  /* 0x2000002eff2e7230 */ /* 0x004fe20000004100 */
[----:B------:R-:W-:-:S02]  /*1a70*/  LOP3.LUT R33, R11, 0xff, RZ, 0xc0, !PT ;  /* 0x000000ff0b217812 */ /* 0x000fc400078ec0ff */
[----:B------:R-:W-:Y:S02]  /*1a80*/  SHF.R.U32.HI R54, RZ, 0x8, R11 ;  /* 0x00000008ff367819 */ /* 0x000fe4000001160b */
[----:B------:R-:W-:Y:S01]  /*1a90*/  LEA.HI R29, R10, 0xffffff80, RZ, 0x8 ;  /* 0xffffff800a1d7811 */ /* 0x000fe200078f40ff */
[----:B------:R-:W2:Y:S01]  /*1aa0*/  I2F.F16 R31, R31 ;  /* 0x0000001f001f7306 */ /* 0x000ea20000200c00 */
[----:B------:R-:W-:Y:S01]  /*1ab0*/  SHF.R.U32.HI R53, RZ, 0x10, R10 ;  /* 0x00000010ff357819 */ /* 0x000fe2000001160a */
[----:B------:R-:W-:Y:S01]  /*1ac0*/  HADD2.F32 R10, -RZ, R45.H0_H0 ;  /* 0x2000002dff0a7230 */ /* 0x000fe20000004100 */
[----:B------:R-:W-:Y:S01]  /*1ad0*/  IADD3 R56, R48, -0x80, RZ ;  /* 0xffffff8030387810 */ /* 0x000fe20007ffe0ff */
[----:B-1----:R-:W-:Y:S01]  /*1ae0*/  HADD2.F32 R48, -RZ, R43.H0_H0 ;  /* 0x2000002bff307230 */ /* 0x002fe20000004100 */
[----:B------:R-:W-:Y:S01]  /*1af0*/  IADD3 R33, R33, -0x80, RZ ;  /* 0xffffff8021217810 */ /* 0x000fe20007ffe0ff */
[----:B------:R-:W-:Y:S01]  /*1b00*/  FFMA.FTZ R55, R46, R47, R55 ;  /* 0x0000002f2e377223 */ /* 0x000fe20000010037 */
[----:B------:R-:W-:Y:S01]  /*1b10*/  LOP3.LUT R54, R54, 0xff, RZ, 0xc0, !PT ;  /* 0x000000ff36367812 */ /* 0x000fe200078ec0ff */
[----:B---3--:R-:W-:Y:S01]  /*1b20*/  HADD2.F32 R42, -RZ, R42.H0_H0 ;  /* 0x2000002aff2a7230 */ /* 0x008fe20000004100 */
[----:B------:R-:W1:Y:S01]  /*1b30*/  I2F.F16 R32, R32 ;  /* 0x0000002000207306 */ /* 0x000e620000200c00 */
[----:B------:R-:W-:Y:S01]  /*1b40*/  FFMA.FTZ R45, R47, R48, R51 ;  /* 0x000000302f2d7223 */ /* 0x000fe20000010033 */
[----:B------:R-:W-:-:S02]  /*1b50*/  IADD3 R58, R54, -0x80, RZ ;  /* 0xffffff80363a7810 */ /* 0x000fc40007ffe0ff */
[----:B------:R-:W-:Y:S01]  /*1b60*/  FFMA.FTZ R54, R47, R42, R57 ;  /* 0x0000002a2f367223 */ /* 0x000fe20000010039 */
[----:B------:R-:W-:Y:S01]  /*1b70*/  LEA.HI R30, R11, 0xffffff80, RZ, 0x8 ;  /* 0xffffff800b1e7811 */ /* 0x000fe200078f40ff */
[----:B--2---:R-:W-:Y:S02]  /*1b80*/  HADD2.F32 R31, -RZ, R31.H0_H0 ;  /* 0x2000001fff1f7230 */ /* 0x004fe40000004100 */
[----:B------:R2:W3:Y:S01]  /*1b90*/  I2F.F16 R44, R52 ;  /* 0x00000034002c7306 */ /* 0x0004e20000200c00 */
[----:B-1----:R-:W-:-:S07]  /*1ba0*/  HADD2.F32 R32, -RZ, R32.H0_H0 ;  /* 0x20000020ff207230 */ /* 0x002fce0000004100 */
[----:B------:R-:W1:Y:S01]  /*1bb0*/  I2F.F16 R33, R33 ;  /* 0x0000002100217306 */ /* 0x000e620000200c00 */
[----:B--2---:R-:W-:Y:S01]  /*1bc0*/  FFMA.FTZ R52, R47, R10, R50 ;  /* 0x0000000a2f347223 */ /* 0x004fe20000010032 */
[----:B------:R-:W-:Y:S02]  /*1bd0*/  SHF.R.U32.HI R50, RZ, 0x10, R11 ;  /* 0x00000010ff327819 */ /* 0x000fe4000001160b */
[----:B------:R-:W-:Y:S01]  /*1be0*/  LOP3.LUT R47, R53, 0xff, RZ, 0xc0, !PT ;  /* 0x000000ff352f7812 */ /* 0x000fe200078ec0ff */
[----:B0-----:R-:W-:Y:S01]  /*1bf0*/  HADD2.F32 R53, -RZ, R6.H0_H0 ;  /* 0x20000006ff357230 */ /* 0x001fe20000004100 */
[----:B------:R-:W-:Y:S01]  /*1c00*/  LOP3.LUT R50, R50, 0xff, RZ, 0xc0, !PT ;  /* 0x000000ff32327812 */ /* 0x000fe200078ec0ff */
[----:B---3--:R-:W-:Y:S01]  /*1c10*/  HADD2.F32 R44, -RZ, R44.H0_H0 ;  /* 0x2000002cff2c7230 */ /* 0x008fe20000004100 */
[----:B------:R0:W2:Y:S01]  /*1c20*/  I2F.F16 R43, R56 ;  /* 0x00000038002b7306 */ /* 0x0000a20000200c00 */
[----:B------:R-:W-:Y:S01]  /*1c30*/  IADD3 R47, R47, -0x80, RZ ;  /* 0xffffff802f2f7810 */ /* 0x000fe20007ffe0ff */
[C---:B------:R-:W-:Y:S01]  /*1c40*/  FFMA.FTZ R51, R53.reuse, R31, R52 ;  /* 0x0000001f35337223 */ /* 0x040fe20000010034 */
[----:B------:R-:W-:Y:S01]  /*1c50*/  IADD3 R57, R50, -0x80, RZ ;  /* 0xffffff8032397810 */ /* 0x000fe20007ffe0ff */
[----:B------:R-:W-:Y:S01]  /*1c60*/  FFMA.FTZ R52, R53, R32, R45 ;  /* 0x0000002035347223 */ /* 0x000fe2000001002d */
[----:B------:R-:W-:Y:S01]  /*1c70*/  FFMA.FTZ R50, R34, R53, R55 ;  /* 0x0000003522327223 */ /* 0x000fe20000010037 */
[----:B-1----:R-:W-:-:S02]  /*1c80*/  HADD2.F32 R33, -RZ, R33.H0_H0 ;  /* 0x20000021ff217230 */ /* 0x002fc40000004100 */
[----:B------:R-:W1:Y:S01]  /*1c90*/  I2F.F16 R8, R8 ;  /* 0x0000000800087306 */ /* 0x000e620000200c00 */
[----:B0-----:R-:W-:Y:S02]  /*1ca0*/  HADD2.F32 R56, -RZ, R6.H1_H1 ;  /* 0x30000006ff387230 */ /* 0x001fe40000004100 */
[----:B------:R-:W-:Y:S01]  /*1cb0*/  FFMA.FTZ R54, R53, R33, R54 ;  /* 0x0000002135367223 */ /* 0x000fe20000010036 */
[----:B------:R-:W-:Y:S02]  /*1cc0*/  HADD2.F32 R53, -RZ, R7.H0_H0 ;  /* 0x20000007ff357230 */ /* 0x000fe40000004100 */
[----:B--2---:R-:W-:Y:S02]  /*1cd0*/  HADD2.F32 R43, -RZ, R43.H0_H0 ;  /* 0x2000002bff2b7230 */ /* 0x004fe40000004100 */
[----:B------:R0:W2:Y:S01]  /*1ce0*/  I2F.F16 R11, R58 ;  /* 0x0000003a000b7306 */ /* 0x0000a20000200c00 */
[----:B------:R-:W-:Y:S02]  /*1cf0*/  HADD2.F32 R7, -RZ, R7.H1_H1 ;  /* 0x30000007ff077230 */ /* 0x000fe40000004100 */
[----:B-1----:R-:W-:-:S05]  /*1d00*/  HADD2.F32 R45, -RZ, R8.H0_H0 ;  /* 0x20000008ff2d7230 */ /* 0x002fca0000004100 */
[----:B------:R-:W1:Y:S01]  /*1d10*/  I2F.F16 R19, R19 ;  /* 0x0000001300137306 */ /* 0x000e620000200c00 */
[C---:B0-----:R-:W-:Y:S01]  /*1d20*/  FFMA.FTZ R58, R56.reuse, R43, R52 ;  /* 0x0000002b383a7223 */ /* 0x041fe20000010034 */
[----:B------:R-:W-:Y:S01]  /*1d30*/  FFMA.FTZ R8, R56, R44, R51 ;  /* 0x0000002c38087223 */ /* 0x000fe20000010033 */
[----:B------:R-:W-:Y:S01]  /*1d40*/  FFMA.FTZ R50, R45, R56, R50 ;  /* 0x000000382d327223 */ /* 0x000fe20000010032 */
[----:B--2---:R-:W-:-:S04]  /*1d50*/  HADD2.F32 R11, -RZ, R11.H0_H0 ;  /* 0x2000000bff0b7230 */ /* 0x004fc80000004100 */
[----:B------:R-:W0:Y:S01]  /*1d60*/  I2F.F16 R9, R9 ;  /* 0x0000000900097306 */ /* 0x000e220000200c00 */
[----:B------:R-:W-:Y:S01]  /*1d70*/  FFMA.FTZ R56, R56, R11, R54 ;  /* 0x0000000b38387223 */ /* 0x000fe20000010036 */
[----:B-1----:R-:W-:-:S06]  /*1d80*/  HADD2.F32 R52, -RZ, R19.H0_H0 ;  /* 0x20000013ff347230 */ /* 0x002fcc0000004100 */
[----:B------:R-:W1:Y:S01]  /*1d90*/  I2F.F16 R49, R49 ;  /* 0x0000003100317306 */ /* 0x000e620000200c00 */
[----:B0-----:R-:W-:-:S07]  /*1da0*/  HADD2.F32 R19, -RZ, R9.H0_H0 ;  /* 0x20000009ff137230 */ /* 0x001fce0000004100 */
        /* <DEDUP_REMOVED lines=11> */
[----:B------:R-:W0:Y:S01]  /*1e60*/  I2F.F16 R30, R30 ;  /* 0x0000001e001e7306 */ /* 0x000e220000200c00 */
[----:B-1----:R-:W-:Y:S02]  /*1e70*/  HADD2.F32 R29, -RZ, R6.H0_H0 ;  /* 0x20000006ff1d7230 */ /* 0x002fe40000004100 */
[----:B------:R-:W-:Y:S01]  /*1e80*/  FFMA.FTZ R6, R18, R7, R9 ;  /* 0x0000000712067223 */ /* 0x000fe20000010009 */
[C---:B------:R-:W-:Y:S01]  /*1e90*/  FFMA.FTZ R9, R7.reuse, R52, R8 ;  /* 0x0000003407097223 */ /* 0x040fe20000010008 */
[----:B------:R-:W-:Y:S01]  /*1ea0*/  FFMA.FTZ R8, R7, R54, R51 ;  /* 0x0000003607087223 */ /* 0x000fe20000010033 */
[----:B------:R-:W-:Y:S01]  /*1eb0*/  FFMA.FTZ R53, R53, R29, R56 ;  /* 0x0000001d35357223 */ /* 0x000fe20000010038 */
[----:B------:R-:W-:Y:S01]  /*1ec0*/  FMUL.FTZ R6, R21, R6 ;  /* 0x0000000615067220 */ /* 0x000fe20000410000 */
[----:B------:R-:W-:Y:S01]  /*1ed0*/  FMUL.FTZ R9, R20, R9 ;  /* 0x0000000914097220 */ /* 0x000fe20000410000 */
[----:B0-----:R-:W-:Y:S02]  /*1ee0*/  HADD2.F32 R30, -RZ, R30.H0_H0 ;  /* 0x2000001eff1e7230 */ /* 0x001fe40000004100 */
[----:B------:R-:W-:Y:S01]  /*1ef0*/  FMUL.FTZ R8, R15, R8 ;  /* 0x000000080f087220 */ /* 0x000fe20000410000 */
[----:B------:R-:W-:-:S02]  /*1f00*/  F2FP.F16.F32.PACK_AB R6, RZ, R6 ;  /* 0x00000006ff06723e */ /* 0x000fc400000000ff */
[----:B------:R-:W-:Y:S01]  /*1f10*/  FFMA.FTZ R53, R7, R30, R53 ;  /* 0x0000001e07357223 */ /* 0x000fe20000010035 */
[----:B------:R-:W-:Y:S02]  /*1f20*/  F2FP.F16.F32.PACK_AB R9, RZ, R9 ;  /* 0x00000009ff09723e */ /* 0x000fe400000000ff */
[----:B------:R-:W-:Y:S01]  /*1f30*/  F2FP.F16.F32.PACK_AB R8, RZ, R8 ;  /* 0x00000008ff08723e */ /* 0x000fe200000000ff */
[----:B------:R-:W-:Y:S01]  /*1f40*/  FMUL.FTZ R53, R14, R53 ;  /* 0x000000350e357220 */ /* 0x000fe20000410000 */
[----:B------:R-:W-:-:S04]  /*1f50*/  PRMT R6, R6, 0x5410, R9 ;  /* 0x0000541006067816 */ /* 0x000fc80000000009 */
[----:B------:R-:W-:Y:S02]  /*1f60*/  F2FP.F16.F32.PACK_AB R53, RZ, R53 ;  /* 0x00000035ff35723e */ /* 0x000fe400000000ff */
[----:B------:R-:W-:Y:S02]  /*1f70*/  HFMA2.MMA R22, R6, 1, 1, R22 ;  /* 0x3c003c0006167835 */ /* 0x000fe40000000016 */
        /* <DEDUP_REMOVED lines=57> */
.L_x_3543:
        /* <DEDUP_REMOVED lines=14> */
[----:B------:R-:W-:-:S02]  /*23f0*/  LEA.HI R37, R16, 0xffffff80, RZ, 0x8 ;  /* 0xffffff8010257811 */ /* 0x000fc400078f40ff */
[----:B------:R-:W-:Y:S02]  /*2400*/  LOP3.LUT R3, R3, 0xff, RZ, 0xc0, !PT ;  /* 0x000000ff03037812 */ /* 0x000fe400078ec0ff */
[C---:B------:R-:W-:Y:S02]  /*2410*/  LEA.HI R36, R17.reuse, 0xffffff80, RZ, 0x8 ;  /* 0xffffff8011247811 */ /* 0x040fe400078f40ff */
[----:B------:R-:W-:Y:S01]  /*2420*/  LOP3.LUT R0, R17, 0xff, RZ, 0xc0, !PT ;  /* 0x000000ff11007812 */ /* 0x000fe200078ec0ff */
[----:B------:R-:W-:Y:S01]  /*2430*/  I2F.F16 R13, R13 ;  /* 0x0000000d000d7306 */ /* 0x000fe20000200c00 */
[----:B0-----:R-:W-:Y:S02]  /*2440*/  SHF.R.U32.HI R2, RZ, 0x10, R16 ;  /* 0x00000010ff027819 */ /* 0x001fe40000011610 */
[----:B------:R-:W-:Y:S02]  /*2450*/  IADD3 R16, R3, -0x80, RZ ;  /* 0xffffff8003107810 */ /* 0x000fe40007ffe0ff */
[----:B------:R-:W-:-:S02]  /*2460*/  LOP3.LUT R2, R2, 0xff, RZ, 0xc0, !PT ;  /* 0x000000ff02027812 */ /* 0x000fc400078ec0ff */
[--C-:B------:R-:W-:Y:S01]  /*2470*/  SHF.R.U32.HI R3, RZ, 0x8, R17.reuse ;  /* 0x00000008ff037819 */ /* 0x100fe20000011611 */
[----:B------:R-:W0:Y:S01]  /*2480*/  I2F.F16 R37, R37 ;  /* 0x0000002500257306 */ /* 0x000e220000200c00 */
[----:B------:R-:W-:Y:S02]  /*2490*/  IADD3 R41, R2, -0x80, RZ ;  /* 0xffffff8002297810 */ /* 0x000fe40007ffe0ff */
[----:B------:R-:W-:Y:S02]  /*24a0*/  LOP3.LUT R3, R3, 0xff, RZ, 0xc0, !PT ;  /* 0x000000ff03037812 */ /* 0x000fe400078ec0ff */
[----:B------:R-:W-:Y:S02]  /*24b0*/  SHF.R.U32.HI R2, RZ, 0x10, R17 ;  /* 0x00000010ff027819 */ /* 0x000fe40000011611 */
[----:B------:R-:W-:Y:S01]  /*24c0*/  IADD3 R17, R3, -0x80, RZ ;  /* 0xffffff8003117810 */ /* 0x000fe20007ffe0ff */
[----:B------:R-:W-:Y:S01]  /*24d0*/  I2F.F16 R16, R16 ;  /* 0x0000001000107306 */ /* 0x000fe20000200c00 */
[----:B------:R-:W-:-:S02]  /*24e0*/  LOP3.LUT R5, R2, 0xff, RZ, 0xc0, !PT ;  /* 0x000000ff02057812 */ /* 0x000fc400078ec0ff */
[----:B------:R-:W1:Y:S01]  /*24f0*/  LDS.64 R2, [UR4+0x10] ;  /* 0x00001004ff027984 */ /* 0x000e620008000a00 */
[----:B------:R-:W-:Y:S02]  /*2500*/  IADD3 R4, R0, -0x80, RZ ;  /* 0xffffff8000047810 */ /* 0x000fe40007ffe0ff */
[----:B------:R-:W-:Y:S01]  /*2510*/  LOP3.LUT R0, R19, 0xff, RZ, 0xc0, !PT ;  /* 0x000000ff13007812 */ /* 0x000fe200078ec0ff */
[----:B0-----:R-:W-:Y:S01]  /*2520*/  HADD2.F32 R37, -RZ, R37.H0_H0 ;  /* 0x20000025ff257230 */ /* 0x001fe20000004100 */
[----:B------:R-:W-:Y:S01]  /*2530*/  SHF.R.U32.HI R38, RZ, 0x8, R19 ;  /* 0x00000008ff267819 */ /* 0x000fe20000011613 */
[----:B------:R-:W-:Y:S01]  /*2540*/  I2F.F16 R17, R17 ;  /* 0x0000001100117306 */ /* 0x000fe20000200c00 */
[----:B------:R-:W-:Y:S02]  /*2550*/  IADD3 R0, R0, -0x80, RZ ;  /* 0xffffff8000007810 */ /* 0x000fe40007ffe0ff */
[----:B------:R-:W-:Y:S02]  /*2560*/  SHF.R.U32.HI R12, RZ, 0x8, R18 ;  /* 0x00000008ff0c7819 */ /* 0x000fe40000011612 */
[----:B------:R-:W-:-:S02]  /*2570*/  IADD3 R5, R5, -0x80, RZ ;  /* 0xffffff8005057810 */ /* 0x000fc40007ffe0ff */
[----:B------:R-:W-:Y:S01]  /*2580*/  LOP3.LUT R38, R38, 0xff, RZ, 0xc0, !PT ;  /* 0x000000ff26267812 */ /* 0x000fe200078ec0ff */
[----:B------:R-:W-:Y:S01]  /*2590*/  I2F.F16 R0, R0 ;  /* 0x0000000000007306 */ /* 0x000fe20000200c00 */
[----:B------:R-:W-:Y:S02]  /*25a0*/  LOP3.LUT R12, R12, 0xff, RZ, 0xc0, !PT ;  /* 0x000000ff0c0c7812 */ /* 0x000fe400078ec0ff */
[----:B------:R-:W-:Y:S02]  /*25b0*/  IADD3 R51, R38, -0x80, RZ ;  /* 0xffffff8026337810 */ /* 0x000fe40007ffe0ff */
[----:B------:R-:W-:Y:S02]  /*25c0*/  LEA.HI R47, R18, 0xffffff80, RZ, 0x8 ;  /* 0xffffff80122f7811 */ /* 0x000fe400078f40ff */
[----:B------:R-:W-:Y:S01]  /*25d0*/  SHF.R.U32.HI R18, RZ, 0x10, R18 ;  /* 0x00000010ff127819 */ /* 0x000fe20000011612 */
[----:B------:R-:W0:Y:S01]  /*25e0*/  I2F.F16 R40, R5 ;  /* 0x0000000500287306 */ /* 0x000e220000200c00 */
[----:B------:R-:W-:-:S02]  /*25f0*/  IADD3 R12, R12, -0x80, RZ ;  /* 0xffffff800c0c7810 */ /* 0x000fc40007ffe0ff */
[----:B------:R-:W-:Y:S02]  /*2600*/  LEA.HI R42, R19, 0xffffff80, RZ, 0x8 ;  /* 0xffffff80132a7811 */ /* 0x000fe400078f40ff */
[----:B------:R-:W-:Y:S02]  /*2610*/  LOP3.LUT R18, R18, 0xff, RZ, 0xc0, !PT ;  /* 0x000000ff12127812 */ /* 0x000fe400078ec0ff */
[----:B------:R-:W-:Y:S01]  /*2620*/  SHF.R.U32.HI R19, RZ, 0x10, R19 ;  /* 0x00000010ff137819 */ /* 0x000fe20000011613 */
[----:B------:R-:W3:Y:S01]  /*2630*/  I2F.F16 R4, R4 ;  /* 0x0000000400047306 */ /* 0x000ee20000200c00 */
[----:B------:R-:W-:Y:S02]  /*2640*/  IADD3 R18, R18, -0x80, RZ ;  /* 0xffffff8012127810 */ /* 0x000fe40007ffe0ff */
[----:B------:R-:W-:Y:S02]  /*2650*/  LOP3.LUT R19, R19, 0xff, RZ, 0xc0, !PT ;  /* 0x000000ff13137812 */ /* 0x000fe400078ec0ff */
[----:B------:R-:W-:-:S02]  /*2660*/  ISETP.GE.AND P0, PT, R26, 0x2, PT ;  /* 0x000000021a00780c */ /* 0x000fc40003f06270 */
[----:B------:R-:W-:Y:S01]  /*2670*/  IADD3 R19, R19, -0x80, RZ ;  /* 0xffffff8013137810 */ /* 0x000fe20007ffe0ff */
[----:B------:R-:W-:Y:S01]  /*2680*/  I2F.F16 R51, R51 ;  /* 0x0000003300337306 */ /* 0x000fe20000200c00 */
[----:B0-----:R-:W-:Y:S02]  /*2690*/  HADD2.F32 R40, -RZ, R40.H0_H0 ;  /* 0x20000028ff287230 */ /* 0x001fe40000004100 */
[--C-:B-1----:R-:W-:Y:S02]  /*26a0*/  HADD2.F32 R50, -RZ, R3.reuse.H0_H0 ;  /* 0x20000003ff327230 */ /* 0x102fe40000004100 */
[----:B------:R-:W-:Y:S02]  /*26b0*/  HADD2.F32 R49, -RZ, R3.H1_H1 ;  /* 0x30000003ff317230 */ /* 0x000fe40000004100 */
[----:B---3--:R-:W-:Y:S01]  /*26c0*/  HADD2.F32 R4, -RZ, R4.H0_H0 ;  /* 0x20000004ff047230 */ /* 0x008fe20000004100 */
[----:B------:R0:W-:Y:S08]  /*26d0*/  I2F.F16 R45, R12 ;  /* 0x0000000c002d7306 */ /* 0x0001f00000200c00 */
[----:B------:R-:W1:Y:S01]  /*26e0*/  I2F.F16 R39, R18 ;  /* 0x0000001200277306 */ /* 0x000e620000200c00 */
[----:B0-----:R-:W-:-:S07]  /*26f0*/  HADD2.F32 R12, -RZ, R2.H1_H1 ;  /* 0x30000002ff0c7230 */ /* 0x001fce0000004100 */
[----:B------:R0:W3:Y:S01]  /*2700*/  I2F.F16 R38, R19 ;  /* 0x0000001300267306 */ /* 0x0000e20000200c00 */
[----:B-1----:R-:W-:-:S07]  /*2710*/  HADD2.F32 R39, -RZ, R39.H0_H0 ;  /* 0x20000027ff277230 */ /* 0x002fce0000004100 */
[----:B------:R-:W1:Y:S01]  /*2720*/  I2F.F16 R41, R41 ;  /* 0x0000002900297306 */ /* 0x000e620000200c00 */
[----:B0-----:R-:W-:Y:S02]  /*2730*/  HADD2.F32 R19, -RZ, R16.H0_H0 ;  /* 0x20000010ff137230 */ /* 0x001fe40000004100 */
[----:B------:R-:W-:Y:S02]  /*2740*/  HADD2.F32 R16, -RZ, R51.H0_H0 ;  /* 0x20000033ff107230 */ /* 0x000fe40000004100 */
[----:B---3--:R-:W-:-:S03]  /*2750*/  HADD2.F32 R38, -RZ, R38.H0_H0 ;  /* 0x20000026ff267230 */ /* 0x008fc60000004100 */
[----:B------:R-:W-:Y:S01]  /*2760*/  I2F.F16 R47, R47 ;  /* 0x0000002f002f7306 */ /* 0x000fe20000200c00 */
[----:B-1----:R-:W-:-:S07]  /*2770*/  HADD2.F32 R41, -RZ, R41.H0_H0 ;  /* 0x20000029ff297230 */ /* 0x002fce0000004100 */
        /* <DEDUP_REMOVED lines=8> */
[----:B------:R-:W-:Y:S01]  /*2800*/  IADD3 R52, R3, -0x80, RZ ;  /* 0xffffff8003347810 */ /* 0x000fe20007ffe0ff */
[----:B------:R-:W-:Y:S01]  /*2810*/  HADD2.F32 R3, -RZ, R0.H0_H0 ;  /* 0x20000000ff037230 */ /* 0x000fe20000004100 */
[----:B------:R-:W-:Y:S01]  /*2820*/  IADD3 R43, R5, -0x80, RZ ;  /* 0xffffff80052b7810 */ /* 0x000fe20007ffe0ff */
[----:B------:R-:W-:Y:S01]  /*2830*/  HADD2.F32 R5, -RZ, R2.H0_H0 ;  /* 0x20000002ff057230 */ /* 0x000fe20000004100 */
[----:B------:R-:W-:Y:S01]  /*2840*/  SHF.R.U32.HI R2, RZ, 0x8, R8 ;  /* 0x00000008ff027819 */ /* 0x000fe20000011608 */
[----:B------:R-:W-:Y:S01]  /*2850*/  HADD2.F32 R0, -RZ, R13.H0_H0 ;  /* 0x2000000dff007230 */ /* 0x000fe20000004100 */
[----:B------:R-:W-:Y:S01]  /*2860*/  LOP3.LUT R18, R10, 0xff, RZ, 0xc0, !PT ;  /* 0x000000ff0a127812 */ /* 0x000fe200078ec0ff */
[----:B------:R-:W0:Y:S01]  /*2870*/  I2F.F16 R46, R46 ;  /* 0x0000002e002e7306 */ /* 0x000e220000200c00 */
        /* <DEDUP_REMOVED lines=9> */
[----:B------:R1:W-:Y:S01]  /*2910*/  I2F.F16 R44, R52 ;  /* 0x00000034002c7306 */ /* 0x0003e20000200c00 */
[----:B------:R-:W-:Y:S01]  /*2920*/  FFMA.FTZ R54, R19, R12, R54 ;  /* 0x0000000c13367223 */ /* 0x000fe20000010036 */
[C---:B------:R-:W-:Y:S01]  /*2930*/  FFMA.FTZ R51, R12.reuse, R18, R51 ;  /* 0x000000120c337223 */ /* 0x040fe20000010033 */
[----:B------:R-:W-:Y:S01]  /*2940*/  FFMA.FTZ R5, R12, R16, R5 ;  /* 0x000000100c057223 */ /* 0x000fe20000010005 */
[----:B------:R-:W-:Y:S01]  /*2950*/  SHF.R.U32.HI R55, RZ, 0x8, R9 ;  /* 0x00000008ff377819 */ /* 0x000fe20000011609 */
[----:B------:R-:W-:Y:S01]  /*2960*/  FFMA.FTZ R54, R41, R50, R54 ;  /* 0x0000003229367223 */ /* 0x000fe20000010036 */
[----:B------:R-:W-:Y:S01]  /*2970*/  FFMA.FTZ R58, R50, R40, R51 ;  /* 0x00000028323a7223 */ /* 0x000fe20000010033 */
[----:B------:R-:W-:Y:S01]  /*2980*/  SHF.R.U32.HI R51, RZ, 0x8, R10 ;  /* 0x00000008ff337819 */ /* 0x000fe2000001160a */
[----:B------:R-:W2:Y:S01]  /*2990*/  I2F.F16 R43, R43 ;  /* 0x0000002b002b7306 */ /* 0x000ea20000200c00 */
[----:B-1----:R-:W-:Y:S01]  /*29a0*/  FFMA.FTZ R52, R12, R17, R56 ;  /* 0x000000110c347223 */ /* 0x002fe20000010038 */
[----:B------:R-:W-:Y:S01]  /*29b0*/  LOP3.LUT R55, R55, 0xff, RZ, 0xc0, !PT ;  /* 0x000000ff37377812 */ /* 0x000fe200078ec0ff */
[----:B------:R-:W1:Y:S01]  /*29c0*/  LDS.64 R12, [UR4+0x18] ;  /* 0x00001804ff0c7984 */ /* 0x000e620008000a00 */
[----:B------:R-:W-:Y:S01]  /*29d0*/  LEA.HI R34, R9, 0xffffff80, RZ, 0x8 ;  /* 0xffffff8009227811 */ /* 0x000fe200078f40ff */
[C---:B------:R-:W-:Y:S01]  /*29e0*/  FFMA.FTZ R56, R50.reuse, R39, R52 ;  /* 0x0000002732387223 */ /* 0x040fe20000010034 */
[----:B------:R-:W-:Y:S01]  /*29f0*/  SHF.R.U32.HI R9, RZ, 0x10, R9 ;  /* 0x00000010ff097819 */ /* 0x000fe20000011609 */
[----:B------:R-:W-:Y:S01]  /*2a00*/  FFMA.FTZ R52, R49, R36, R58 ;  /* 0x0000002431347223 */ /* 0x000fe2000001003a */
[----:B------:R-:W-:Y:S01]  /*2a10*/  LOP3.LUT R51, R51, 0xff, RZ, 0xc0, !PT ;  /* 0x000000ff33337812 */ /* 0x000fe200078ec0ff */
[----:B------:R-:W3:Y:S01]  /*2a20*/  I2F.F16 R48, R48 ;  /* 0x0000003000307306 */ /* 0x000ee20000200c00 */
[----:B------:R-:W-:Y:S01]  /*2a30*/  IADD3 R57, R55, -0x80, RZ ;  /* 0xffffff8037397810 */ /* 0x000fe20007ffe0ff */
[----:B------:R-:W-:Y:S01]  /*2a40*/  FFMA.FTZ R55, R50, R38, R5 ;  /* 0x0000002632377223 */ /* 0x000fe20000010005 */
[----:B------:R-:W-:Y:S01]  /*2a50*/  LOP3.LUT R5, R9, 0xff, RZ, 0xc0, !PT ;  /* 0x000000ff09057812 */ /* 0x000fe200078ec0ff */
[----:B0-----:R-:W-:Y:S01]  /*2a60*/  HADD2.F32 R46, -RZ, R46.H0_H0 ;  /* 0x2000002eff2e7230 */ /* 0x001fe20000004100 */
[----:B------:R-:W-:Y:S01]  /*2a70*/  IADD3 R59, R51, -0x80, RZ ;  /* 0xffffff80333b7810 */ /* 0x000fe20007ffe0ff */
[----:B------:R-:W-:Y:S01]  /*2a80*/  FFMA.FTZ R51, R37, R49, R54 ;  /* 0x0000003125337223 */ /* 0x000fe20000010036 */
[----:B------:R-:W-:Y:S01]  /*2a90*/  SHF.R.U32.HI R54, RZ, 0x8, R11 ;  /* 0x00000008ff367819 */ /* 0x000fe2000001160b */
[----:B------:R-:W-:Y:S01]  /*2aa0*/  FFMA.FTZ R55, R49, R42, R55 ;  /* 0x0000002a31377223 */ /* 0x000fe20000010037 */
[----:B------:R-:W-:Y:S01]  /*2ab0*/  IADD3 R50, R5, -0x80, RZ ;  /* 0xffffff8005327810 */ /* 0x000fe20007ffe0ff */
[----:B------:R-:W-:Y:S01]  /*2ac0*/  HADD2.F32 R5, -RZ, R47.H0_H0 ;  /* 0x2000002fff057230 */ /* 0x000fe20000004100 */
[----:B------:R-:W-:Y:S01]  /*2ad0*/  IADD3 R53, R53, -0x80, RZ ;  /* 0xffffff8035357810 */ /* 0x000fe20007ffe0ff */
[----:B------:R-:W-:Y:S01]  /*2ae0*/  I2F.F16 R9, R57 ;  /* 0x0000003900097306 */ /* 0x000fe20000200c00 */
[----:B------:R-:W-:Y:S01]  /*2af0*/  LEA.HI R33, R8, 0xffffff80, RZ, 0x8 ;  /* 0xffffff8008217811 */ /* 0x000fe200078f40ff */
[----:B--2---:R-:W-:Y:S01]  /*2b00*/  HADD2.F32 R43, -RZ, R43.H0_H0 ;  /* 0x2000002bff2b7230 */ /* 0x004fe20000004100 */
[----:B------:R-:W-:Y:S01]  /*2b10*/  SHF.R.U32.HI R8, RZ, 0x10, R8 ;  /* 0x00000010ff087819 */ /* 0x000fe20000011608 */
[----:B---3--:R-:W-:Y:S01]  /*2b20*/  HADD2.F32 R48, -RZ, R48.H0_H0 ;  /* 0x20000030ff307230 */ /* 0x008fe20000004100 */
[----:B------:R-:W-:Y:S01]  /*2b30*/  LOP3.LUT R54, R54, 0xff, RZ, 0xc0, !PT ;  /* 0x000000ff36367812 */ /* 0x000fe200078ec0ff */
[----:B------:R-:W-:Y:S01]  /*2b40*/  HADD2.F32 R44, -RZ, R44.H0_H0 ;  /* 0x2000002cff2c7230 */ /* 0x000fe20000004100 */
[----:B------:R-:W-:Y:S01]  /*2b50*/  LEA.HI R35, R10, 0xffffff80, RZ, 0x8 ;  /* 0xffffff800a237811 */ /* 0x000fe200078f40ff */
[----:B------:R0:W2:Y:S01]  /*2b60*/  I2F.F16 R45, R53 ;  /* 0x00000035002d7306 */ /* 0x0000a20000200c00 */
[----:B------:R-:W-:-:S02]  /*2b70*/  LEA.HI R32, R11, 0xffffff80, RZ, 0x8 ;  /* 0xffffff800b207811 */ /* 0x000fc400078f40ff */
[----:B------:R-:W-:Y:S02]  /*2b80*/  SHF.R.U32.HI R10, RZ, 0x10, R10 ;  /* 0x00000010ff0a7819 */ /* 0x000fe4000001160a */
[----:B------:R-:W-:Y:S02]  /*2b90*/  SHF.R.U32.HI R11, RZ, 0x10, R11 ;  /* 0x00000010ff0b7819 */ /* 0x000fe4000001160b */
[----:B------:R-:W-:Y:S01]  /*2ba0*/  LOP3.LUT R8, R8, 0xff, RZ, 0xc0, !PT ;  /* 0x000000ff08087812 */ /* 0x000fe200078ec0ff */
[----:B------:R-:W3:Y:S01]  /*2bb0*/  I2F.F16 R47, R50 ;  /* 0x00000032002f7306 */ /* 0x000ee20000200c00 */
[----:B0-----:R-:W-:Y:S01]  /*2bc0*/  FFMA.FTZ R53, R49, R5, R56 ;  /* 0x0000000531357223 */ /* 0x001fe20000010038 */
[----:B------:R-:W-:Y:S02]  /*2bd0*/  IADD3 R56, R54, -0x80, RZ ;  /* 0xffffff8036387810 */ /* 0x000fe40007ffe0ff */
[----:B------:R-:W-:Y:S02]  /*2be0*/  LOP3.LUT R10, R10, 0xff, RZ, 0xc0, !PT ;  /* 0x000000ff0a0a7812 */ /* 0x000fe400078ec0ff */
[----:B------:R-:W-:Y:S01]  /*2bf0*/  LOP3.LUT R54, R11, 0xff, RZ, 0xc0, !PT ;  /* 0x000000ff0b367812 */ /* 0x000fe200078ec0ff */
[----:B-1----:R-:W-:Y:S01]  /*2c00*/  HADD2.F32 R11, -RZ, R12.H0_H0 ;  /* 0x2000000cff0b7230 */ /* 0x002fe20000004100 */
[----:B------:R-:W-:Y:S01]  /*2c10*/  IADD3 R8, R8, -0x80, RZ ;  /* 0xffffff8008087810 */ /* 0x000fe20007ffe0ff */
[----:B------:R-:W0:Y:S01]  /*2c20*/  I2F.F16 R49, R59 ;  /* 0x0000003b00317306 */ /* 0x000e220000200c00 */
[----:B------:R-:W-:Y:S01]  /*2c30*/  IADD3 R10, R10, -0x80, RZ ;  /* 0xffffff800a0a7810 */ /* 0x000fe20007ffe0ff */
[----:B--2---:R-:W-:Y:S01]  /*2c40*/  HADD2.F32 R45, -RZ, R45.H0_H0 ;  /* 0x2000002dff2d7230 */ /* 0x004fe20000004100 */
[----:B------:R-:W-:Y:S01]  /*2c50*/  IADD3 R57, R54, -0x80, RZ ;  /* 0xffffff8036397810 */ /* 0x000fe20007ffe0ff */
[----:B------:R-:W-:Y:S01]  /*2c60*/  FFMA.FTZ R54, R46, R11, R51 ;  /* 0x0000000b2e367223 */ /* 0x000fe20000010033 */
[C---:B------:R-:W-:Y:S01]  /*2c70*/  FFMA.FTZ R51, R11.reuse, R43, R52 ;  /* 0x0000002b0b337223 */ /* 0x040fe20000010034 */
[C---:B------:R-:W-:Y:S01]  /*2c80*/  FFMA.FTZ R52, R11.reuse, R48, R53 ;  /* 0x000000300b347223 */ /* 0x040fe20000010035 */
[----:B------:R-:W-:Y:S01]  /*2c90*/  FFMA.FTZ R53, R11, R44, R55 ;  /* 0x0000002c0b357223 */ /* 0x000fe20000010037 */
[----:B------:R1:W2:Y:S01]  /*2ca0*/  I2F.F16 R50, R56 ;  /* 0x0000003800327306 */ /* 0x0002a20000200c00 */
[----:B---3--:R-:W-:-:S02]  /*2cb0*/  HADD2.F32 R47, -RZ, R47.H0_H0 ;  /* 0x2000002fff2f7230 */ /* 0x008fc40000004100 */
[----:B------:R-:W-:Y:S02]  /*2cc0*/  HADD2.F32 R58, -RZ, R13.H1_H1 ;  /* 0x3000000dff3a7230 */ /* 0x000fe40000004100 */
[----:B0-----:R-:W-:-:S03]  /*2cd0*/  HADD2.F32 R49, -RZ, R49.H0_H0 ;  /* 0x20000031ff317230 */ /* 0x001fc60000004100 */
[----:B------:R-:W0:Y:S01]  /*2ce0*/  I2F.F16 R8, R8 ;  /* 0x0000000800087306 */ /* 0x000e220000200c00 */
[----:B-1----:R-:W-:Y:S02]  /*2cf0*/  HADD2.F32 R56, -RZ, R12.H1_H1 ;  /* 0x3000000cff387230 */ /* 0x002fe40000004100 */
[----:B------:R-:W-:-:S03]  /*2d00*/  HADD2.F32 R12, -RZ, R9.H0_H0 ;  /* 0x20000009ff0c7230 */ /* 0x000fc60000004100 */
[----:B------:R-:W-:Y:S01]  /*2d10*/  FFMA.FTZ R9, R45, R56, R54 ;  /* 0x000000382d097223 */ /* 0x000fe20000010036 */
[----:B--2---:R-:W-:Y:S01]  /*2d20*/  HADD2.F32 R50, -RZ, R50.H0_H0 ;  /* 0x20000032ff327230 */ /* 0x004fe20000004100 */
[----:B------:R-:W1:Y:S01]  /*2d30*/  I2F.F16 R10, R10 ;  /* 0x0000000a000a7306 */ /* 0x000e620000200c00 */
[C---:B------:R-:W-:Y:S01]  /*2d40*/  FFMA.FTZ R51, R56.reuse, R12, R51 ;  /* 0x0000000c38337223 */ /* 0x040fe20000010033 */
[C---:B------:R-:W-:Y:S01]  /*2d50*/  FFMA.FTZ R52, R56.reuse, R49, R52 ;  /* 0x0000003138347223 */ /* 0x040fe20000010034 */
[----:B------:R-:W-:Y:S02]  /*2d60*/  HADD2.F32 R54, -RZ, R13.H0_H0 ;  /* 0x2000000dff367230 */ /* 0x000fe40000004100 */
[----:B------:R-:W-:Y:S01]  /*2d70*/  FFMA.FTZ R53, R56, R50, R53 ;  /* 0x0000003238357223 */ /* 0x000fe20000010035 */
[----:B0-----:R-:W-:Y:S02]  /*2d80*/  HADD2.F32 R56, -RZ, R8.H0_H0 ;  /* 0x20000008ff387230 */ /* 0x001fe40000004100 */
[----:B------:R-:W0:Y:S01]  /*2d90*/  I2F.F16 R11, R57 ;  /* 0x00000039000b7306 */ /* 0x000e220000200c00 */
[----:B------:R-:W-:-:S02]  /*2da0*/  FFMA.FTZ R51, R54, R47, R51 ;  /* 0x0000002f36337223 */ /* 0x000fc40000010033 */
[----:B------:R-:W-:Y:S01]  /*2db0*/  FFMA.FTZ R8, R56, R54, R9 ;  /* 0x0000003638087223 */ /* 0x000fe20000010009 */
[----:B-1----:R-:W-:-:S04]  /*2dc0*/  HADD2.F32 R13, -RZ, R10.H0_H0 ;  /* 0x2000000aff0d7230 */ /* 0x002fc80000004100 */
        /* <DEDUP_REMOVED lines=82> */
.L_x_3544:
        /* <DEDUP_REMOVED lines=8> */
[----:B------:R-:W-:Y:S02]  /*3370*/  SHF.R.U32.HI R3, RZ, 0x8, R16 ;  /* 0x00000008ff037819 */ /* 0x000fe40000011610 */
[----:B------:R1:W-:Y:S01]  /*3380*/  I2F.F16 R35, R2 ;  /* 0x0000000200237306 */ /* 0x0003e20000200c00 */
[----:B------:R-:W-:-:S02]  /*3390*/  LEA.HI R36, R17, 0xffffff80, RZ, 0x8 ;  /* 0xffffff8011247811 */ /* 0x000fc400078f40ff */
[----:B------:R-:W-:Y:S02]  /*33a0*/  LOP3.LUT R3, R3, 0xff, RZ, 0xc0, !PT ;  /* 0x000000ff03037812 */ /* 0x000fe400078ec0ff */
[----:B------:R-:W-:Y:S02]  /*33b0*/  LOP3.LUT R0, R17, 0xff, RZ, 0xc0, !PT ;  /* 0x000000ff11007812 */ /* 0x000fe400078ec0ff */
[----:B------:R-:W-:Y:S01]  /*33c0*/  IADD3 R45, R3, -0x80, RZ ;  /* 0xffffff80032d7810 */ /* 0x000fe20007ffe0ff */
[----:B------:R-:W-:Y:S01]  /*33d0*/  I2F.F16 R34, R34 ;  /* 0x0000002200227306 */ /* 0x000fe20000200c00 */
[--C-:B-1----:R-:W-:Y:S02]  /*33e0*/  SHF.R.U32.HI R2, RZ, 0x8, R17.reuse ;  /* 0x00000008ff027819 */ /* 0x102fe40000011611 */
[----:B------:R-:W-:Y:S02]  /*33f0*/  SHF.R.U32.HI R3, RZ, 0x10, R17 ;  /* 0x00000010ff037819 */ /* 0x000fe40000011611 */
[----:B------:R-:W-:-:S02]  /*3400*/  LOP3.LUT R2, R2, 0xff, RZ, 0xc0, !PT ;  /* 0x000000ff02027812 */ /* 0x000fc400078ec0ff */
[----:B------:R-:W-:Y:S01]  /*3410*/  LOP3.LUT R5, R3, 0xff, RZ, 0xc0, !PT ;  /* 0x000000ff03057812 */ /* 0x000fe200078ec0ff */
[----:B------:R-:W-:Y:S01]  /*3420*/  I2F.F16 R45, R45 ;  /* 0x0000002d002d7306 */ /* 0x000fe20000200c00 */
[----:B------:R-:W-:Y:S02]  /*3430*/  IADD3 R17, R2, -0x80, RZ ;  /* 0xffffff8002117810 */ /* 0x000fe40007ffe0ff */
[----:B------:R-:W1:Y:S01]  /*3440*/  LDS.64 R2, [UR4+0x20] ;  /* 0x00002004ff027984 */ /* 0x000e620008000a00 */
[----:B------:R-:W-:Y:S02]  /*3450*/  LEA.HI R37, R16, 0xffffff80, RZ, 0x8 ;  /* 0xffffff8010257811 */ /* 0x000fe400078f40ff */
[----:B------:R-:W-:Y:S02]  /*3460*/  SHF.R.U32.HI R16, RZ, 0x10, R16 ;  /* 0x00000010ff107819 */ /* 0x000fe40000011610 */
[----:B------:R-:W-:Y:S01]  /*3470*/  IADD3 R4, R0, -0x80, RZ ;  /* 0xffffff8000047810 */ /* 0x000fe20007ffe0ff */
[----:B------:R-:W-:Y:S01]  /*3480*/  I2F.F16 R17, R17 ;  /* 0x0000001100117306 */ /* 0x000fe20000200c00 */
[----:B------:R-:W-:-:S02]  /*3490*/  LOP3.LUT R16, R16, 0xff, RZ, 0xc0, !PT ;  /* 0x000000ff10107812 */ /* 0x000fc400078ec0ff */
[----:B------:R-:W-:Y:S02]  /*34a0*/  LOP3.LUT R0, R19, 0xff, RZ, 0xc0, !PT ;  /* 0x000000ff13007812 */ /* 0x000fe400078ec0ff */
[----:B------:R-:W-:Y:S02]  /*34b0*/  IADD3 R16, R16, -0x80, RZ ;  /* 0xffffff8010107810 */ /* 0x000fe40007ffe0ff */
[----:B------:R-:W-:Y:S01]  /*34c0*/  SHF.R.U32.HI R38, RZ, 0x8, R18 ;  /* 0x00000008ff267819 */ /* 0x000fe20000011612 */
[----:B------:R-:W3:Y:S01]  /*34d0*/  I2F.F16 R4, R4 ;  /* 0x0000000400047306 */ /* 0x000ee20000200c00 */
[----:B------:R-:W-:Y:S02]  /*34e0*/  IADD3 R0, R0, -0x80, RZ ;  /* 0xffffff8000007810 */ /* 0x000fe40007ffe0ff */
[----:B------:R-:W-:Y:S02]  /*34f0*/  LOP3.LUT R38, R38, 0xff, RZ, 0xc0, !PT ;  /* 0x000000ff26267812 */ /* 0x000fe400078ec0ff */
[----:B------:R-:W-:-:S02]  /*3500*/  IADD3 R5, R5, -0x80, RZ ;  /* 0xffffff8005057810 */ /* 0x000fc40007ffe0ff */
[----:B------:R-:W-:Y:S01]  /*3510*/  LEA.HI R47, R18, 0xffffff80, RZ, 0x8 ;  /* 0xffffff80122f7811 */ /* 0x000fe200078f40ff */
[----:B------:R4:W0:Y:S01]  /*3520*/  I2F.F16 R41, R16 ;  /* 0x0000001000297306 */ /* 0x0008220000200c00 */
[----:B------:R-:W-:Y:S02]  /*3530*/  SHF.R.U32.HI R39, RZ, 0x10, R18 ;  /* 0x00000010ff277819 */ /* 0x000fe40000011612 */
[----:B------:R-:W-:Y:S02]  /*3540*/  IADD3 R18, R38, -0x80, RZ ;  /* 0xffffff8026127810 */ /* 0x000fe40007ffe0ff */
[----:B------:R-:W-:Y:S01]  /*3550*/  LEA.HI R42, R19, 0xffffff80, RZ, 0x8 ;  /* 0xffffff80132a7811 */ /* 0x000fe200078f40ff */
[----:B---3--:R-:W-:Y:S02]  /*3560*/  HADD2.F32 R4, -RZ, R4.H0_H0 ;  /* 0x20000004ff047230 */ /* 0x008fe40000004100 */
[----:B------:R-:W3:Y:S01]  /*3570*/  I2F.F16 R40, R5 ;  /* 0x0000000500287306 */ /* 0x000ee20000200c00 */
[----:B----4-:R-:W-:-:S02]  /*3580*/  SHF.R.U32.HI R16, RZ, 0x8, R19 ;  /* 0x00000008ff107819 */ /* 0x010fc40000011613 */
[----:B------:R-:W-:Y:S02]  /*3590*/  SHF.R.U32.HI R19, RZ, 0x10, R19 ;  /* 0x00000010ff137819 */ /* 0x000fe40000011613 */
[----:B------:R-:W-:Y:S02]  /*35a0*/  LOP3.LUT R16, R16, 0xff, RZ, 0xc0, !PT ;  /* 0x000000ff10107812 */ /* 0x000fe400078ec0ff */
[----:B------:R-:W-:Y:S01]  /*35b0*/  LOP3.LUT R19, R19, 0xff, RZ, 0xc0, !PT ;  /* 0x000000ff13137812 */ /* 0x000fe200078ec0ff */
[----:B------:R-:W-:Y:S01]  /*35c0*/  I2F.F16 R0, R0 ;  /* 0x0000000000007306 */ /* 0x000fe20000200c00 */
[----:B------:R-:W-:Y:S01]  /*35d0*/  IADD3 R16, R16, -0x80, RZ ;  /* 0xffffff8010107810 */ /* 0x000fe20007ffe0ff */
[--C-:B-1----:R-:W-:Y:S01]  /*35e0*/  HADD2.F32 R50, -RZ, R3.reuse.H0_H0 ;  /* 0x20000003ff327230 */ /* 0x102fe20000004100 */
[----:B------:R-:W-:Y:S01]  /*35f0*/  IADD3 R38, R19, -0x80, RZ ;  /* 0xffffff8013267810 */ /* 0x000fe20007ffe0ff */
[----:B------:R-:W-:Y:S01]  /*3600*/  HADD2.F32 R49, -RZ, R3.H1_H1 ;  /* 0x30000003ff317230 */ /* 0x000fe20000004100 */
[----:B------:R-:W-:Y:S01]  /*3610*/  LOP3.LUT R39, R39, 0xff, RZ, 0xc0, !PT ;  /* 0x000000ff27277812 */ /* 0x000fe200078ec0ff */
[----:B0-----:R-:W-:Y:S01]  /*3620*/  HADD2.F32 R41, -RZ, R41.H0_H0 ;  /* 0x20000029ff297230 */ /* 0x001fe20000004100 */
[----:B------:R-:W-:Y:S01]  /*3630*/  ISETP.GE.AND P0, PT, R26, 0x2, PT ;  /* 0x000000021a00780c */ /* 0x000fe20003f06270 */
[----:B------:R-:W-:Y:S01]  /*3640*/  I2F.F16 R18, R18 ;  /* 0x0000001200127306 */ /* 0x000fe20000200c00 */
[----:B------:R-:W-:Y:S01]  /*3650*/  IADD3 R39, R39, -0x80, RZ ;  /* 0xffffff8027277810 */ /* 0x000fe20007ffe0ff */
[----:B---3--:R-:W-:-:S06]  /*3660*/  HADD2.F32 R40, -RZ, R40.H0_H0 ;  /* 0x20000028ff287230 */ /* 0x008fcc0000004100 */
[----:B------:R0:W-:Y:S08]  /*3670*/  I2F.F16 R51, R16 ;  /* 0x0000001000337306 */ /* 0x0001f00000200c00 */
[----:B------:R-:W1:Y:S01]  /*3680*/  I2F.F16 R38, R38 ;  /* 0x0000002600267306 */ /* 0x000e620000200c00 */
[----:B0-----:R-:W-:-:S07]  /*3690*/  HADD2.F32 R16, -RZ, R2.H1_H1 ;  /* 0x30000002ff107230 */ /* 0x001fce0000004100 */
[----:B------:R-:W0:Y:S01]  /*36a0*/  I2F.F16 R37, R37 ;  /* 0x0000002500257306 */ /* 0x000e220000200c00 */
[----:B-1----:R-:W-:-:S07]  /*36b0*/  HADD2.F32 R38, -RZ, R38.H0_H0 ;  /* 0x20000026ff267230 */ /* 0x002fce0000004100 */
[----:B------:R-:W1:Y:S01]  /*36c0*/  I2F.F16 R39, R39 ;  /* 0x0000002700277306 */ /* 0x000e620000200c00 */
[----:B0-----:R-:W-:-:S07]  /*36d0*/  HADD2.F32 R37, -RZ, R37.H0_H0 ;  /* 0x20000025ff257230 */ /* 0x001fce0000004100 */
        /* <DEDUP_REMOVED lines=10> */
[----:B------:R-:W-:Y:S02]  /*3780*/  LOP3.LUT R3, R11, 0xff, RZ, 0xc0, !PT ;  /* 0x000000ff0b037812 */ /* 0x000fe400078ec0ff */
[----:B------:R-:W-:Y:S01]  /*3790*/  IADD3 R43, R5, -0x80, RZ ;  /* 0xffffff80052b7810 */ /* 0x000fe20007ffe0ff */
[----:B------:R-:W-:Y:S01]  /*37a0*/  HADD2.F32 R5, -RZ, R2.H0_H0 ;  /* 0x20000002ff057230 */ /* 0x000fe20000004100 */
[----:B------:R-:W-:Y:S01]  /*37b0*/  SHF.R.U32.HI R2, RZ, 0x8, R8 ;  /* 0x00000008ff027819 */ /* 0x000fe20000011608 */
[----:B------:R-:W0:Y:S01]  /*37c0*/  I2F.F16 R46, R46 ;  /* 0x0000002e002e7306 */ /* 0x000e220000200c00 */
[----:B------:R-:W-:-:S02]  /*37d0*/  IADD3 R19, R19, -0x80, RZ ;  /* 0xffffff8013137810 */ /* 0x000fc40007ffe0ff */
[----:B------:R-:W-:Y:S01]  /*37e0*/  IADD3 R44, R3, -0x80, RZ ;  /* 0xffffff80032c7810 */ /* 0x000fe20007ffe0ff */
[----:B------:R-:W-:Y:S01]  /*37f0*/  HADD2.F32 R3, -RZ, R0.H0_H0 ;  /* 0x20000000ff037230 */ /* 0x000fe20000004100 */
[----:B------:R-:W-:Y:S01]  /*3800*/  LOP3.LUT R53, R2, 0xff, RZ, 0xc0, !PT ;  /* 0x000000ff02357812 */ /* 0x000fe200078ec0ff */
[----:B------:R-:W-:Y:S01]  /*3810*/  HADD2.F32 R2, -RZ, R35.H0_H0 ;  /* 0x20000023ff027230 */ /* 0x000fe20000004100 */
[----:B------:R-:W-:Y:S01]  /*3820*/  SHF.R.U32.HI R55, RZ, 0x8, R9 ;  /* 0x00000008ff377819 */ /* 0x000fe20000011609 */
[----:B------:R-:W-:Y:S01]  /*3830*/  HADD2.F32 R0, -RZ, R34.H0_H0 ;  /* 0x20000022ff007230 */ /* 0x000fe20000004100 */
[----:B------:R1:W-:Y:S01]  /*3840*/  I2F.F16 R48, R19 ;  /* 0x0000001300307306 */ /* 0x0003e20000200c00 */
[----:B------:R-:W-:Y:S02]  /*3850*/  HADD2.F32 R35, -RZ, R45.H0_H0 ;  /* 0x2000002dff237230 */ /* 0x000fe40000004100 */
[----:B------:R-:W-:Y:S01]  /*3860*/  FFMA.FTZ R54, R2, R5, RZ ;  /* 0x0000000502367223 */ /* 0x000fe200000100ff */
[----:B------:R-:W-:-:S02]  /*3870*/  HADD2.F32 R34, -RZ, R17.H0_H0 ;  /* 0x20000011ff227230 */ /* 0x000fc40000004100 */
[----:B------:R-:W-:Y:S01]  /*3880*/  FFMA.FTZ R52, R5, R0, RZ ;  /* 0x0000000005347223 */ /* 0x000fe200000100ff */
[----:B------:R-:W-:Y:S01]  /*3890*/  LOP3.LUT R55, R55, 0xff, RZ, 0xc0, !PT ;  /* 0x000000ff37377812 */ /* 0x000fe200078ec0ff */
[----:B------:R-:W-:Y:S01]  /*38a0*/  FFMA.FTZ R54, R35, R16, R54 ;  /* 0x0000001023367223 */ /* 0x000fe20000010036 */
[----:B------:R-:W-:Y:S01]  /*38b0*/  LEA.HI R32, R9, 0xffffff80, RZ, 0x8 ;  /* 0xffffff8009207811 */ /* 0x000fe200078f40ff */
[----:B------:R-:W2:Y:S01]  /*38c0*/  I2F.F16 R43, R43 ;  /* 0x0000002b002b7306 */ /* 0x000ea20000200c00 */
[----:B-1----:R-:W-:Y:S01]  /*38d0*/  HADD2.F32 R19, -RZ, R18.H0_H0 ;  /* 0x20000012ff137230 */ /* 0x002fe20000004100 */
[----:B------:R-:W-:Y:S01]  /*38e0*/  SHF.R.U32.HI R9, RZ, 0x10, R9 ;  /* 0x00000010ff097819 */ /* 0x000fe20000011609 */
[----:B------:R-:W-:Y:S02]  /*38f0*/  HADD2.F32 R18, -RZ, R51.H0_H0 ;  /* 0x20000033ff127230 */ /* 0x000fe40000004100 */
[C---:B------:R-:W-:Y:S01]  /*3900*/  FFMA.FTZ R51, R5.reuse, R4, RZ ;  /* 0x0000000405337223 */ /* 0x040fe200000100ff */
[----:B------:R-:W-:Y:S01]  /*3910*/  FFMA.FTZ R5, R5, R3, RZ ;  /* 0x0000000305057223 */ /* 0x000fe200000100ff */
[C---:B------:R-:W-:Y:S01]  /*3920*/  FFMA.FTZ R52, R16.reuse, R19, R52 ;  /* 0x0000001310347223 */ /* 0x040fe20000010034 */
[----:B------:R-:W-:Y:S01]  /*3930*/  IADD3 R57, R55, -0x80, RZ ;  /* 0xffffff8037397810 */ /* 0x000fe20007ffe0ff */
[C---:B------:R-:W-:Y:S01]  /*3940*/  FFMA.FTZ R51, R16.reuse, R34, R51 ;  /* 0x0000002210337223 */ /* 0x040fe20000010033 */
[----:B------:R-:W-:Y:S01]  /*3950*/  FFMA.FTZ R5, R16, R18, R5 ;  /* 0x0000001210057223 */ /* 0x000fe20000010005 */
[----:B------:R-:W-:Y:S01]  /*3960*/  FFMA.FTZ R54, R41, R50, R54 ;  /* 0x0000003229367223 */ /* 0x000fe20000010036 */
[----:B------:R-:W1:Y:S01]  /*3970*/  LDS.64 R16, [UR4+0x28] ;  /* 0x00002804ff107984 */ /* 0x000e620008000a00 */
[C---:B------:R-:W-:Y:S01]  /*3980*/  FFMA.FTZ R58, R50.reuse, R40, R51 ;  /* 0x00000028323a7223 */ /* 0x040fe20000010033 */
[----:B------:R-:W-:Y:S01]  /*3990*/  SHF.R.U32.HI R51, RZ, 0x8, R10 ;  /* 0x00000008ff337819 */ /* 0x000fe2000001160a */
[C---:B------:R-:W-:Y:S01]  /*39a0*/  FFMA.FTZ R55, R50.reuse, R38, R5 ;  /* 0x0000002632377223 */ /* 0x040fe20000010005 */
[----:B------:R-:W-:Y:S01]  /*39b0*/  LOP3.LUT R5, R9, 0xff, RZ, 0xc0, !PT ;  /* 0x000000ff09057812 */ /* 0x000fe200078ec0ff */
[----:B------:R-:W3:Y:S01]  /*39c0*/  I2F.F16 R44, R44 ;  /* 0x0000002c002c7306 */ /* 0x000ee20000200c00 */
[----:B------:R-:W-:Y:S01]  /*39d0*/  LOP3.LUT R51, R51, 0xff, RZ, 0xc0, !PT ;  /* 0x000000ff33337812 */ /* 0x000fe200078ec0ff */
[----:B------:R-:W-:Y:S01]  /*39e0*/  FFMA.FTZ R56, R50, R39, R52 ;  /* 0x0000002732387223 */ /* 0x000fe20000010034 */
[----:B------:R-:W-:Y:S01]  /*39f0*/  IADD3 R50, R5, -0x80, RZ ;  /* 0xffffff8005327810 */ /* 0x000fe20007ffe0ff */
[----:B------:R-:W-:Y:S01]  /*3a00*/  HADD2.F32 R5, -RZ, R47.H0_H0 ;  /* 0x2000002fff057230 */ /* 0x000fe20000004100 */
[----:B------:R-:W-:Y:S01]  /*3a10*/  IADD3 R59, R51, -0x80, RZ ;  /* 0xffffff80333b7810 */ /* 0x000fe20007ffe0ff */
[----:B------:R-:W-:Y:S01]  /*3a20*/  FFMA.FTZ R51, R37, R49, R54 ;  /* 0x0000003125337223 */ /* 0x000fe20000010036 */
[----:B------:R-:W-:Y:S01]  /*3a30*/  SHF.R.U32.HI R54, RZ, 0x8, R11 ;  /* 0x00000008ff367819 */ /* 0x000fe2000001160b */
[----:B------:R-:W4:Y:S01]  /*3a40*/  I2F.F16 R47, R50 ;  /* 0x00000032002f7306 */ /* 0x000f220000200c00 */
[----:B------:R-:W-:Y:S01]  /*3a50*/  IADD3 R53, R53, -0x80, RZ ;  /* 0xffffff8035357810 */ /* 0x000fe20007ffe0ff */
[C---:B------:R-:W-:Y:S01]  /*3a60*/  FFMA.FTZ R52, R49.reuse, R36, R58 ;  /* 0x0000002431347223 */ /* 0x040fe2000001003a */
[----:B------:R-:W-:Y:S01]  /*3a70*/  LEA.HI R31, R8, 0xffffff80, RZ, 0x8 ;  /* 0xffffff80081f7811 */ /* 0x000fe200078f40ff */
[----:B------:R-:W-:Y:S01]  /*3a80*/  FFMA.FTZ R55, R49, R42, R55 ;  /* 0x0000002a31377223 */ /* 0x000fe20000010037 */
[----:B------:R-:W-:Y:S01]  /*3a90*/  SHF.R.U32.HI R8, RZ, 0x10, R8 ;  /* 0x00000010ff087819 */ /* 0x000fe20000011608 */
[----:B0-----:R-:W-:Y:S01]  /*3aa0*/  HADD2.F32 R46, -RZ, R46.H0_H0 ;  /* 0x2000002eff2e7230 */ /* 0x001fe20000004100 */
[----:B------:R-:W-:Y:S01]  /*3ab0*/  LOP3.LUT R54, R54, 0xff, RZ, 0xc0, !PT ;  /* 0x000000ff36367812 */ /* 0x000fe200078ec0ff */
[----:B------:R0:W1:Y:S01]  /*3ac0*/  I2F.F16 R45, R53 ;  /* 0x00000035002d7306 */ /* 0x0000620000200c00 */
[----:B------:R-:W-:Y:S01]  /*3ad0*/  LEA.HI R33, R10, 0xffffff80, RZ, 0x8 ;  /* 0xffffff800a217811 */ /* 0x000fe200078f40ff */
[----:B--2---:R-:W-:Y:S01]  /*3ae0*/  HADD2.F32 R43, -RZ, R43.H0_H0 ;  /* 0x2000002bff2b7230 */ /* 0x004fe20000004100 */
[----:B------:R-:W-:Y:S01]  /*3af0*/  LEA.HI R30, R11, 0xffffff80, RZ, 0x8 ;  /* 0xffffff800b1e7811 */ /* 0x000fe200078f40ff */
[----:B------:R-:W-:Y:S01]  /*3b00*/  HADD2.F32 R48, -RZ, R48.H0_H0 ;  /* 0x20000030ff307230 */ /* 0x000fe20000004100 */
[----:B------:R-:W-:Y:S01]  /*3b10*/  SHF.R.U32.HI R10, RZ, 0x10, R10 ;  /* 0x00000010ff0a7819 */ /* 0x000fe2000001160a */
[----:B---3--:R-:W-:Y:S01]  /*3b20*/  HADD2.F32 R44, -RZ, R44.H0_H0 ;  /* 0x2000002cff2c7230 */ /* 0x008fe20000004100 */
[----:B------:R-:W-:Y:S01]  /*3b30*/  SHF.R.U32.HI R11, RZ, 0x10, R11 ;  /* 0x00000010ff0b7819 */ /* 0x000fe2000001160b */
[----:B------:R2:W-:Y:S01]  /*3b40*/  I2F.F16 R9, R57 ;  /* 0x0000003900097306 */ /* 0x0005e20000200c00 */
[----:B0-----:R-:W-:Y:S01]  /*3b50*/  FFMA.FTZ R53, R49, R5, R56 ;  /* 0x0000000531357223 */ /* 0x001fe20000010038 */
[----:B------:R-:W-:Y:S01]  /*3b60*/  LOP3.LUT R8, R8, 0xff, RZ, 0xc0, !PT ;  /* 0x000000ff08087812 */ /* 0x000fe200078ec0ff */
[----:B----4-:R-:W-:Y:S01]  /*3b70*/  HADD2.F32 R47, -RZ, R47.H0_H0 ;  /* 0x2000002fff2f7230 */ /* 0x010fe20000004100 */
[----:B------:R-:W-:-:S02]  /*3b80*/  IADD3 R56, R54, -0x80, RZ ;  /* 0xffffff8036387810 */ /* 0x000fc40007ffe0ff */
[----:B------:R-:W-:Y:S01]  /*3b90*/  LOP3.LUT R10, R10, 0xff, RZ, 0xc0, !PT ;  /* 0x000000ff0a0a7812 */ /* 0x000fe200078ec0ff */
[----:B-1----:R-:W-:Y:S01]  /*3ba0*/  HADD2.F32 R45, -RZ, R45.H0_H0 ;  /* 0x2000002dff2d7230 */ /* 0x002fe20000004100 */
[----:B------:R-:W-:Y:S01]  /*3bb0*/  LOP3.LUT R54, R11, 0xff, RZ, 0xc0, !PT ;  /* 0x000000ff0b367812 */ /* 0x000fe200078ec0ff */
[----:B------:R-:W0:Y:S01]  /*3bc0*/  I2F.F16 R49, R59 ;  /* 0x0000003b00317306 */ /* 0x000e220000200c00 */
[----:B------:R-:W-:Y:S01]  /*3bd0*/  IADD3 R8, R8, -0x80, RZ ;  /* 0xffffff8008087810 */ /* 0x000fe20007ffe0ff */
[----:B------:R-:W-:Y:S01]  /*3be0*/  HADD2.F32 R11, -RZ, R16.H0_H0 ;  /* 0x20000010ff0b7230 */ /* 0x000fe20000004100 */
[----:B------:R-:W-:Y:S01]  /*3bf0*/  IADD3 R10, R10, -0x80, RZ ;  /* 0xffffff800a0a7810 */ /* 0x000fe20007ffe0ff */
[----:B------:R-:W-:Y:S01]  /*3c00*/  HADD2.F32 R58, -RZ, R17.H1_H1 ;  /* 0x30000011ff3a7230 */ /* 0x000fe20000004100 */
[----:B--2---:R-:W-:Y:S02]  /*3c10*/  IADD3 R57, R54, -0x80, RZ ;  /* 0xffffff8036397810 */ /* 0x004fe40007ffe0ff */
[----:B------:R-:W-:Y:S01]  /*3c20*/  FFMA.FTZ R54, R46, R11, R51 ;  /* 0x0000000b2e367223 */ /* 0x000fe20000010033 */
[----:B------:R1:W2:Y:S01]  /*3c30*/  I2F.F16 R50, R56 ;  /* 0x0000003800327306 */ /* 0x0002a20000200c00 */
[C---:B------:R-:W-:Y:S01]  /*3c40*/  FFMA.FTZ R51, R11.reuse, R43, R52 ;  /* 0x0000002b0b337223 */ /* 0x040fe20000010034 */
[C---:B------:R-:W-:Y:S01]  /*3c50*/  FFMA.FTZ R52, R11.reuse, R48, R53 ;  /* 0x000000300b347223 */ /* 0x040fe20000010035 */
[----:B------:R-:W-:Y:S01]  /*3c60*/  FFMA.FTZ R53, R11, R44, R55 ;  /* 0x0000002c0b357223 */ /* 0x000fe20000010037 */
[----:B0-----:R-:W-:-:S04]  /*3c70*/  HADD2.F32 R49, -RZ, R49.H0_H0 ;  /* 0x20000031ff317230 */ /* 0x001fc80000004100 */
        /* <DEDUP_REMOVED lines=97> */
.L_x_3545:
        /* <DEDUP_REMOVED lines=15> */
[--C-:B---3--:R-:W-:Y:S02]  /*4380*/  SHF.R.U32.HI R2, RZ, 0x8, R17.reuse ;  /* 0x00000008ff027819 */ /* 0x108fe40000011611 */
[----:B------:R-:W-:Y:S02]  /*4390*/  SHF.R.U32.HI R3, RZ, 0x10, R17 ;  /* 0x00000010ff037819 */ /* 0x000fe40000011611 */
[----:B------:R-:W-:-:S02]  /*43a0*/  LOP3.LUT R2, R2, 0xff, RZ, 0xc0, !PT ;  /* 0x000000ff02027812 */ /* 0x000fc400078ec0ff */
[----:B------:R-:W-:Y:S01]  /*43b0*/  LOP3.LUT R5, R3, 0xff, RZ, 0xc0, !PT ;  /* 0x000000ff03057812 */ /* 0x000fe200078ec0ff */
[----:B------:R-:W-:Y:S01]  /*43c0*/  I2F.F16 R45, R45 ;  /* 0x0000002d002d7306 */ /* 0x000fe20000200c00 */
[----:B------:R-:W-:Y:S02]  /*43d0*/  IADD3 R17, R2, -0x80, RZ ;  /* 0xffffff8002117810 */ /* 0x000fe40007ffe0ff */
[----:B------:R-:W3:Y:S01]  /*43e0*/  LDS.64 R2, [UR4+0x30] ;  /* 0x00003004ff027984 */ /* 0x000ee20008000a00 */
        /* <DEDUP_REMOVED lines=8> */
[----:B------:R-:W4:Y:S01]  /*4470*/  I2F.F16 R4, R4 ;  /* 0x0000000400047306 */ /* 0x000f220000200c00 */
[----:B------:R-:W-:Y:S02]  /*4480*/  IADD3 R0, R0, -0x80, RZ ;  /* 0xffffff8000007810 */ /* 0x000fe40007ffe0ff */
[----:B------:R-:W-:Y:S02]  /*4490*/  LOP3.LUT R38, R38, 0xff, RZ, 0xc0, !PT ;  /* 0x000000ff26267812 */ /* 0x000fe400078ec0ff */
[----:B------:R-:W-:-:S02]  /*44a0*/  IADD3 R5, R5, -0x80, RZ ;  /* 0xffffff8005057810 */ /* 0x000fc40007ffe0ff */
[----:B------:R-:W-:Y:S01]  /*44b0*/  LEA.HI R47, R18, 0xffffff80, RZ, 0x8 ;  /* 0xffffff80122f7811 */ /* 0x000fe200078f40ff */
[----:B------:R0:W1:Y:S01]  /*44c0*/  I2F.F16 R41, R16 ;  /* 0x0000001000297306 */ /* 0x0000620000200c00 */
[----:B------:R-:W-:Y:S02]  /*44d0*/  SHF.R.U32.HI R39, RZ, 0x10, R18 ;  /* 0x00000010ff277819 */ /* 0x000fe40000011612 */
[----:B------:R-:W-:Y:S02]  /*44e0*/  IADD3 R18, R38, -0x80, RZ ;  /* 0xffffff8026127810 */ /* 0x000fe40007ffe0ff */
[----:B------:R-:W-:Y:S01]  /*44f0*/  LEA.HI R42, R19, 0xffffff80, RZ, 0x8 ;  /* 0xffffff80132a7811 */ /* 0x000fe200078f40ff */
[----:B----4-:R-:W-:Y:S02]  /*4500*/  HADD2.F32 R4, -RZ, R4.H0_H0 ;  /* 0x20000004ff047230 */ /* 0x010fe40000004100 */
[----:B------:R-:W4:Y:S01]  /*4510*/  I2F.F16 R40, R5 ;  /* 0x0000000500287306 */ /* 0x000f220000200c00 */
[----:B0-----:R-:W-:-:S02]  /*4520*/  SHF.R.U32.HI R16, RZ, 0x8, R19 ;  /* 0x00000008ff107819 */ /* 0x001fc40000011613 */
[----:B------:R-:W-:Y:S02]  /*4530*/  SHF.R.U32.HI R19, RZ, 0x10, R19 ;  /* 0x00000010ff137819 */ /* 0x000fe40000011613 */
[----:B------:R-:W-:Y:S02]  /*4540*/  LOP3.LUT R16, R16, 0xff, RZ, 0xc0, !PT ;  /* 0x000000ff10107812 */ /* 0x000fe400078ec0ff */
[----:B------:R-:W-:Y:S01]  /*4550*/  LOP3.LUT R19, R19, 0xff, RZ, 0xc0, !PT ;  /* 0x000000ff13137812 */ /* 0x000fe200078ec0ff */
[----:B------:R-:W-:Y:S01]  /*4560*/  I2F.F16 R0, R0 ;  /* 0x0000000000007306 */ /* 0x000fe20000200c00 */
[----:B------:R-:W-:Y:S01]  /*4570*/  IADD3 R16, R16, -0x80, RZ ;  /* 0xffffff8010107810 */ /* 0x000fe20007ffe0ff */
[--C-:B---3--:R-:W-:Y:S01]  /*4580*/  HADD2.F32 R50, -RZ, R3.reuse.H0_H0 ;  /* 0x20000003ff327230 */ /* 0x108fe20000004100 */
[----:B------:R-:W-:Y:S01]  /*4590*/  IADD3 R38, R19, -0x80, RZ ;  /* 0xffffff8013267810 */ /* 0x000fe20007ffe0ff */
[----:B------:R-:W-:Y:S01]  /*45a0*/  HADD2.F32 R49, -RZ, R3.H1_H1 ;  /* 0x30000003ff317230 */ /* 0x000fe20000004100 */
[----:B------:R-:W-:Y:S01]  /*45b0*/  LOP3.LUT R39, R39, 0xff, RZ, 0xc0, !PT ;  /* 0x000000ff27277812 */ /* 0x000fe200078ec0ff */
[----:B-1----:R-:W-:Y:S01]  /*45c0*/  HADD2.F32 R41, -RZ, R41.H0_H0 ;  /* 0x20000029ff297230 */ /* 0x002fe20000004100 */
[----:B------:R-:W-:Y:S01]  /*45d0*/  ISETP.GE.AND P0, PT, R26, 0x2, PT ;  /* 0x000000021a00780c */ /* 0x000fe20003f06270 */
[----:B------:R-:W-:Y:S01]  /*45e0*/  I2F.F16 R18, R18 ;  /* 0x0000001200127306 */ /* 0x000fe20000200c00 */
[----:B------:R-:W-:Y:S01]  /*45f0*/  IADD3 R39, R39, -0x80, RZ ;  /* 0xffffff8027277810 */ /* 0x000fe20007ffe0ff */
[----:B----4-:R-:W-:-:S06]  /*4600*/  HADD2.F32 R40, -RZ, R40.H0_H0 ;  /* 0x20000028ff287230 */ /* 0x010fcc0000004100 */
        /* <DEDUP_REMOVED lines=194> */
.L_x_3546:
[----:B------:R-:W-:Y:S01]  /*5230*/  IADD3 R28, R28, 0x20, RZ ;  /* 0x000000201c1c7810 */ /* 0x000fe20007ffe0ff */
[C---:B-1----:R-:W-:Y:S01]  /*5240*/  IMAD.WIDE R12, R29.reuse, 0x8, R12 ;  /* 0x000000081d0c7825 */ /* 0x042fe200078e020c */
[----:B------:R-:W-:Y:S02]  /*5250*/  UIADD3 UR4, UR4, 0x40, URZ ;  /* 0x0000004004047890 */ /* 0x000fe4000fffe03f */
[C---:B------:R-:W-:Y:S01]  /*5260*/  ISETP.GE.AND P0, PT, R28.reuse, UR5, PT ;  /* 0x000000051c007c0c */ /* 0x040fe2000bf06270 */
[----:B------:R-:W-:Y:S01]  /*5270*/  IMAD.WIDE R6, R29, 0x8, R6 ;  /* 0x000000081d067825 */ /* 0x000fe200078e0206 */
[----:B------:R-:W-:Y:S02]  /*5280*/  ISETP.LT.AND P2, PT, R28, R27, PT ;  /* 0x0000001b1c00720c */ /* 0x000fe40003f41270 */
[----:B-----5:R-:W-:Y:S02]  /*5290*/  MOV R16, R12 ;  /* 0x0000000c00107202 */ /* 0x020fe40000000f00 */
[----:B------:R-:W-:-:S09]  /*52a0*/  MOV R17, R13 ;  /* 0x0000000d00117202 */ /* 0x000fd20000000f00 */
[----:B------:R-:W-:Y:S05]  /*52b0*/  @!P0 BRA P2, `(.L_x_3547) ;  /* 0xffffffc000288947 */ /* 0x000fea000103ffff */
.L_x_3542:
        /* <DEDUP_REMOVED lines=17> */
.L_x_3551:
[----:B------:R-:W1:Y:S02]  /*53d0*/  LDS R2, [R0] ;  /* 0x0000000000027984 */ /* 0x000e640000000800 */
[----:B-1----:R-:W-:-:S10]  /*53e0*/  HFMA2.MMA R3, R2, 1, 1, R22 ;  /* 0x3c003c0002037835 */ /* 0x002fd40000000016 */
[----:B------:R-:W1:Y:S02]  /*53f0*/  ATOMS.CAST.SPIN R3, [R0], R2, R3 ;  /* 0x000000020003738d */ /* 0x000e640001800003 */
[----:B-1----:R-:W-:-:S13]  /*5400*/  ISETP.EQ.U32.AND P0, PT, R3, 0x1, PT ;  /* 0x000000010300780c */ /* 0x002fda0003f02070 */
[----:B------:R-:W-:Y:S05]  /*5410*/  @!P0 BRA `(.L_x_3551) ;  /* 0xfffffffc00ec8947 */ /* 0x000fea000383ffff */
[----:B------:R-:W-:Y:S05]  /*5420*/  BRA `(.L_x_3549) ;  /* 0x00000000000c7947 */ /* 0x000fea0003800000 */
.L_x_3550:
[----:B------:R-:W2:Y:S02]  /*5430*/  LD.E R0, desc[UR6][R4.64] ;  /* 0x0000000604007980 */ /* 0x000ea4000c101900 */
[----:B--2---:R-:W-:-:S05]  /*5440*/  IADD3 R3, R22, R0, RZ ;  /* 0x0000000016037210 */ /* 0x004fca0007ffe0ff */
[----:B------:R1:W-:Y:S02]  /*5450*/  ST.E desc[UR6][R4.64], R3 ;  /* 0x0000000304007985 */ /* 0x0003e4000c101906 */
.L_x_3549:
[----:B------:R-:W-:Y:S05]  /*5460*/  BSYNC B0 ;  /* 0x0000000000007941 */ /* 0x000fea0003800000 */
.L_x_3548:
[----:B------:R2:W-:Y:S01]  /*5470*/  ATOM.E.ADD.F16x2.RN.STRONG.GPU P0, RZ, desc[UR6][R4.64+0x4], R23 ;  /* 0x0000041704ff79a2 */ /* 0x0005e2000810e1c6 */
[----:B------:R-:W-:Y:S04]  /*5480*/  BSSY B0, `(.L_x_3552) ;  /* 0x000000f000007945 */ /* 0x000fe80003800000 */
[----:B--2---:R-:W-:Y:S05]  /*5490*/  @P0 BRA `(.L_x_3553) ;  /* 0x0000000000340947 */ /* 0x004fea0003800000 */
[----:B------:R-:W2:Y:S02]  /*54a0*/  QSPC.E.S P0, RZ, [R4+0x4] ;  /* 0x0000040004ff73aa */ /* 0x000ea40000000500 */
[----:B--2---:R-:W-:Y:S05]  /*54b0*/  @!P0 BRA `(.L_x_3554) ;  /* 0x0000000000208947 */ /* 0x004fea0003800000 */
[----:B------:R-:W-:-:S04]  /*54c0*/  MOV R2, R4 ;  /* 0x0000000400027202 */ /* 0x000fc80000000f00 */
[----:B------:R-:W-:-:S07]  /*54d0*/  MOV R0, R2 ;  /* 0x0000000200007202 */ /* 0x000fce0000000f00 */
.L_x_3555:
[----:B------:R-:W1:Y:S02]  /*54e0*/  LDS R2, [R0+0x4] ;  /* 0x0000040000027984 */ /* 0x000e640000000800 */
[----:B-1----:R-:W-:-:S06]  /*54f0*/  HADD2 R3, R2, R23 ;  /* 0x0000001702037230 */ /* 0x002fcc0000000000 */
[----:B------:R-:W1:Y:S02]  /*5500*/  ATOMS.CAST.SPIN R3, [R0+0x4], R2, R3 ;  /* 0x000004020003738d */ /* 0x000e640001800003 */
[----:B-1----:R-:W-:-:S13]  /*5510*/  ISETP.EQ.U32.AND P0, PT, R3, 0x1, PT ;  /* 0x000000010300780c */ /* 0x002fda0003f02070 */
[----:B------:R-:W-:Y:S05]  /*5520*/  @!P0 BRA `(.L_x_3555) ;  /* 0xfffffffc00ec8947 */ /* 0x000fea000383ffff */
[----:B------:R-:W-:Y:S05]  /*5530*/  BRA `(.L_x_3553) ;  /* 0x00000000000c7947 */ /* 0x000fea0003800000 */
.L_x_3554:
[----:B------:R-:W1:Y:S02]  /*5540*/  LD.E R0, desc[UR6][R4.64+0x4] ;  /* 0x0000040604007980 */ /* 0x000e64000c101900 */
[----:B-1----:R-:W-:-:S05]  /*5550*/  IADD3 R3, R23, R0, RZ ;  /* 0x0000000017037210 */ /* 0x002fca0007ffe0ff */
[----:B------:R2:W-:Y:S02]  /*5560*/  ST.E desc[UR6][R4.64+0x4], R3 ;  /* 0x0000040304007985 */ /* 0x0005e4000c101906 */
.L_x_3553:
[----:B------:R-:W-:Y:S05]  /*5570*/  BSYNC B0 ;  /* 0x0000000000007941 */ /* 0x000fea0003800000 */
.L_x_3552:
        /* <DEDUP_REMOVED lines=11> */
.L_x_3559:
[----:B------:R-:W1:Y:S02]  /*5630*/  LDS R2, [R0] ;  /* 0x0000000000027984 */ /* 0x000e640000000800 */
[----:B-1----:R-:W-:-:S10]  /*5640*/  HFMA2.MMA R3, R2, 1, 1, R24 ;  /* 0x3c003c0002037835 */ /* 0x002fd40000000018 */
[----:B------:R-:W1:Y:S02]  /*5650*/  ATOMS.CAST.SPIN R3, [R0], R2, R3 ;  /* 0x000000020003738d */ /* 0x000e640001800003 */
[----:B-1----:R-:W-:-:S13]  /*5660*/  ISETP.EQ.U32.AND P0, PT, R3, 0x1, PT ;  /* 0x000000010300780c */ /* 0x002fda0003f02070 */
[----:B------:R-:W-:Y:S05]  /*5670*/  @!P0 BRA `(.L_x_3559) ;  /* 0xfffffffc00ec8947 */ /* 0x000fea000383ffff */
[----:B------:R-:W-:Y:S05]  /*5680*/  BRA `(.L_x_3557) ;  /* 0x00000000000c7947 */ /* 0x000fea0003800000 */
.L_x_3558:
[----:B------:R-:W2:Y:S02]  /*5690*/  LD.E R0, desc[UR6][R4.64] ;  /* 0x0000000604007980 */ /* 0x000ea4000c101900 */
[----:B--2---:R-:W-:-:S05]  /*56a0*/  IADD3 R3, R24, R0, RZ ;  /* 0x0000000018037210 */ /* 0x004fca0007ffe0ff */
[----:B------:R1:W-:Y:S02]  /*56b0*/  ST.E desc[UR6][R4.64], R3 ;  /* 0x0000000304007985 */ /* 0x0003e4000c101906 */
.L_x_3557:
[----:B------:R-:W-:Y:S05]  /*56c0*/  BSYNC B0 ;  /* 0x0000000000007941 */ /* 0x000fea0003800000 */
.L_x_3556:
[----:B------:R2:W-:Y:S02]  /*56d0*/  ATOM.E.ADD.F16x2.RN.STRONG.GPU P0, RZ, desc[UR6][R4.64+0x4], R25 ;  /* 0x0000041904ff79a2 */ /* 0x0005e4000810e1c6 */
[----:B--2---:R-:W-:Y:S05]  /*56e0*/  @P0 EXIT ;  /* 0x000000000000094d */ /* 0x004fea0003800000 */
[----:B------:R-:W2:Y:S02]  /*56f0*/  QSPC.E.S P0, RZ, [R4+0x4] ;  /* 0x0000040004ff73aa */ /* 0x000ea40000000500 */
[----:B--2---:R-:W-:Y:S05]  /*5700*/  @!P0 BRA `(.L_x_3560) ;  /* 0x0000000000208947 */ /* 0x004fea0003800000 */
[----:B------:R-:W-:-:S04]  /*5710*/  MOV R2, R4 ;  /* 0x0000000400027202 */ /* 0x000fc80000000f00 */
[----:B------:R-:W-:-:S07]  /*5720*/  MOV R0, R2 ;  /* 0x0000000200007202 */ /* 0x000fce0000000f00 */
.L_x_3561:
[----:B------:R-:W1:Y:S02]  /*5730*/  LDS R2, [R0+0x4] ;  /* 0x0000040000027984 */ /* 0x000e640000000800 */
[----:B-1----:R-:W-:-:S06]  /*5740*/  HADD2 R3, R2, R25 ;  /* 0x0000001902037230 */ /* 0x002fcc0000000000 */
[----:B------:R-:W1:Y:S02]  /*5750*/  ATOMS.CAST.SPIN R3, [R0+0x4], R2, R3 ;  /* 0x000004020003738d */ /* 0x000e640001800003 */
[----:B-1----:R-:W-:-:S13]  /*5760*/  ISETP.EQ.U32.AND P0, PT, R3, 0x1, PT ;  /* 0x000000010300780c */ /* 0x002fda0003f02070 */
[----:B------:R-:W-:Y:S05]  /*5770*/  @!P0 BRA `(.L_x_3561) ;  /* 0xfffffffc00ec8947 */ /* 0x000fea000383ffff */
[----:B------:R-:W-:Y:S05]  /*5780*/  EXIT ;  /* 0x000000000000794d */ /* 0x000fea0003800000 */
.L_x_3560:
[----:B------:R-:W1:Y:S02]  /*5790*/  LD.E R0, desc[UR6][R4.64+0x4] ;  /* 0x0000040604007980 */ /* 0x000e64000c101900 */
[----:B-1----:R-:W-:-:S05]  /*57a0*/  IADD3 R3, R25, R0, RZ ;  /* 0x0000000019037210 */ /* 0x002fca0007ffe0ff */
[----:B------:R-:W-:Y:S01]  /*57b0*/  ST.E desc[UR6][R4.64+0x4], R3 ;  /* 0x0000040304007985 */ /* 0x000fe2000c101906 */
[----:B------:R-:W-:Y:S05]  /*57c0*/  EXIT ;  /* 0x000000000000794d */ /* 0x000fea0003800000 */
.L_x_3562:
        /* <DEDUP_REMOVED lines=11> */
.L_x_4220:


//--------------------- .text._Z23gemm_half_q_half_kernelILi1ELi190ELb0ELb0ELi64EEvPK6__halfPKjS4_S2_PS0_iiiiPKtS7_iiiiiibS2_i --------------------------
	.section	.text._Z23gemm_half_q_half_kernelILi1ELi190ELb0ELb0ELi64EEvPK6__halfPKjS4_S2_PS0_iiiiPKtS7_iiiiiibS2_i,"ax",@progbits
	.align	128
        .global         _Z23gemm_half_q_half_kernelILi1ELi190ELb0ELb0ELi64EEvPK6__halfPKjS4_S2_PS0_iiiiPKtS7_iiiiiibS2_i
        .type           _Z23gemm_half_q_half_kernelILi1ELi190ELb0ELb0ELi64EEvPK6__halfPKjS4_S2_PS0_iiiiPKtS7_iiiiiibS2_i,@function
        .size           _Z23gemm_half_q_half_kernelILi1ELi190ELb0ELb0ELi64EEvPK6__halfPKjS4_S2_PS0_iiiiPKtS7_iiiiiibS2_i,(.L_x_4221 - _Z23gemm_half_q_half_kernelILi1ELi190ELb0ELb0ELi64EEvPK6__halfPKjS4_S2_PS0_iiiiPKtS7_iiiiiibS2_i)
        .other          _Z23gemm_half_q_half_kernelILi1ELi190ELb0ELb0ELi64EEvPK6__halfPKjS4_S2_PS0_iiiiPKtS7_iiiiiibS2_i,@"STO_CUDA_ENTRY STV_DEFAULT"
_Z23gemm_half_q_half_kernelILi1ELi190ELb0ELb0ELi64EEvPK6__halfPKjS4_S2_PS0_iiiiPKtS7_iiiiiibS2_i:
.text._Z23gemm_half_q_half_kernelILi1ELi190ELb0ELb0ELi64EEvPK6__halfPKjS4_S2_PS0_iiiiPKtS7_iiiiiibS2_i:
[----:B------:R-:W0:Y:S01]  /*0000*/  LDC R1, c[0x0][0x28] ;  /* 0x00000a00ff017b82 */ /* 0x000e220000000800 */
[----:B------:R-:W1:Y:S07]  /*0010*/  S2R R12, SR_CTAID.Z ;  /* 0x00000000000c7919 */ /* 0x000e6e0000002700 */
[----:B------:R-:W2:Y:S01]  /*0020*/  S2UR UR8, SR_CTAID.Y ;  /* 0x00000000000879c3 */ /* 0x000ea20000002600 */
[----:B------:R-:W-:Y:S01]  /*0030*/  ULDC.64 UR6, c[0x0][0x208] ;  /* 0x0000820000067ab9 */ /* 0x000fe20000000a00 */
[----:B------:R-:W-:Y:S01]  /*0040*/  BSSY B0, `(.L_x_3563) ;  /* 0x0000027000007945 */ /* 0x000fe20003800000 */
[----:B------:R-:W3:Y:S01]  /*0050*/  S2R R11, SR_TID.X ;  /* 0x00000000000b7919 */ /* 0x000ee20000002100 */
[----:B0-----:R-:W-:Y:S01]  /*0060*/  IADD3 R1, R1, -0x10, RZ ;  /* 0xfffffff001017810 */ /* 0x001fe20007ffe0ff */
[----:B------:R-:W0:Y:S03]  /*0070*/  S2R R2, SR_CTAID.X ;  /* 0x0000000000027919 */ /* 0x000e260000002500 */
[----:B------:R-:W2:Y:S08]  /*0080*/  LDC R13, c[0x0][0x238] ;  /* 0x00008e00ff0d7b82 */ /* 0x000eb00000000800 */
[----:B------:R-:W4:Y:S01]  /*0090*/  LDC R5, c[0x0][0x240] ;  /* 0x00009000ff057b82 */ /* 0x000f220000000800 */
[----:B-1----:R-:W-:-:S02]  /*00a0*/  SHF.L.U32 R34, R12, 0x6, RZ ;  /* 0x000000060c227819 */ /* 0x002fc400000006ff */
[----:B--2---:R-:W-:-:S03]  /*00b0*/  ISETP.LE.AND P1, PT, R13, UR8, PT ;  /* 0x000000080d007c0c */ /* 0x004fc6000bf23270 */
[----:B---3--:R-:W-:Y:S01]  /*00c0*/  IMAD.IADD R0, R34, 0x1, R11 ;  /* 0x0000000122007824 */ /* 0x008fe200078e020b */
[----:B0-----:R-:W-:Y:S02]  /*00d0*/  LEA R6, R2, R11, 0x6 ;  /* 0x0000000b02067211 */ /* 0x001fe400078e30ff */
[----:B----4-:R-:W-:-:S04]  /*00e0*/  VIADDMNMX R7, R34, 0x40, R5, PT ;  /* 0x0000004022077846 */ /* 0x010fc80003800105 */
[----:B------:R-:W-:-:S13]  /*00f0*/  ISETP.GE.OR P0, PT, R0, R7, P1 ;  /* 0x000000070000720c */ /* 0x000fda0000f06670 */
[----:B------:R-:W-:Y:S05]  /*0100*/  @P0 BRA `(.L_x_3564) ;  /* 0x0000000000680947 */ /* 0x000fea0003800000 */
[----:B------:R-:W-:Y:S01]  /*0110*/  ULDC.64 UR4, c[0x0][0x250] ;  /* 0x0000940000047ab9 */ /* 0x000fe20000000a00 */
[----:B------:R-:W-:Y:S02]  /*0120*/  SHF.R.S32.HI R9, RZ, 0x1f, R0 ;  /* 0x0000001fff097819 */ /* 0x000fe40000011400 */
[----:B------:R-:W-:-:S04]  /*0130*/  ISETP.NE.U32.AND P0, PT, RZ, UR4, PT ;  /* 0x00000004ff007c0c */ /* 0x000fc8000bf05070 */
[----:B------:R-:W-:-:S13]  /*0140*/  ISETP.NE.AND.EX P0, PT, RZ, UR5, PT, P0 ;  /* 0x00000005ff007c0c */ /* 0x000fda000bf05300 */
[----:B------:R-:W-:-:S04]  /*0150*/  @P0 LEA R2, P2, R0, UR4, 0x1 ;  /* 0x0000000400020c11 */ /* 0x000fc8000f8408ff */
[----:B------:R-:W-:Y:S01]  /*0160*/  @P0 LEA.HI.X R3, R0, UR5, R9, 0x1, P2 ;  /* 0x0000000500030c11 */ /* 0x000fe200090f0c09 */
[----:B------:R-:W-:Y:S01]  /*0170*/  IMAD R5, R5, UR8, RZ ;  /* 0x0000000805057c24 */ /* 0x000fe2000f8e02ff */
[----:B------:R-:W-:-:S03]  /*0180*/  ULDC.64 UR4, c[0x0][0x210] ;  /* 0x0000840000047ab9 */ /* 0x000fc60000000a00 */
[----:B------:R-:W2:Y:S01]  /*0190*/  @P0 LDG.E.U16.CONSTANT R2, desc[UR6][R2.64] ;  /* 0x0000000602020981 */ /* 0x000ea2000c1e9500 */
[----:B------:R-:W-:Y:S02]  /*01a0*/  SHF.R.S32.HI R4, RZ, 0x1f, R5 ;  /* 0x0000001fff047819 */ /* 0x000fe40000011405 */
[----:B------:R-:W-:-:S04]  /*01b0*/  @!P0 IADD3 R0, P3, R0, R5, RZ ;  /* 0x0000000500008210 */ /* 0x000fc80007f7e0ff */
[----:B------:R-:W-:Y:S02]  /*01c0*/  @!P0 IADD3.X R9, R9, R4, RZ, P3, !PT ;  /* 0x0000000409098210 */ /* 0x000fe40001ffe4ff */
[----:B------:R-:W-:-:S04]  /*01d0*/  @!P0 LEA R8, P3, R0, UR4, 0x1 ;  /* 0x0000000400088c11 */ /* 0x000fc8000f8608ff */
[----:B------:R-:W-:-:S06]  /*01e0*/  @!P0 LEA.HI.X R9, R0, UR5, R9, 0x1, P3 ;  /* 0x0000000500098c11 */ /* 0x000fcc00098f0c09 */
[----:B------:R-:W3:Y:S01]  /*01f0*/  @!P0 LDG.E.U16.CONSTANT R9, desc[UR6][R8.64] ;  /* 0x0000000608098981 */ /* 0x000ee2000c1e9500 */
[----:B--2---:R-:W-:-:S05]  /*0200*/  @P0 IADD3 R5, P2, R5, R2, RZ ;  /* 0x0000000205050210 */ /* 0x004fca0007f5e0ff */
[----:B------:R-:W-:Y:S01]  /*0210*/  @P0 IMAD.X R10, RZ, RZ, R4, P2 ;  /* 0x000000ffff0a0224 */ /* 0x000fe200010e0604 */
[----:B------:R-:W-:-:S04]  /*0220*/  @P0 LEA R4, P2, R5, UR4, 0x1 ;  /* 0x0000000405040c11 */ /* 0x000fc8000f8408ff */
[----:B------:R-:W-:-:S06]  /*0230*/  @P0 LEA.HI.X R5, R5, UR5, R10, 0x1, P2 ;  /* 0x0000000505050c11 */ /* 0x000fcc00090f0c0a */
[----:B------:R-:W2:Y:S01]  /*0240*/  @P0 LDG.E.U16.CONSTANT R5, desc[UR6][R4.64] ;  /* 0x0000000604050981 */ /* 0x000ea2000c1e9500 */
[----:B------:R-:W0:Y:S01]  /*0250*/  S2UR UR5, SR_CgaCtaId ;  /* 0x00000000000579c3 */ /* 0x000e220000008800 */
[----:B------:R-:W-:Y:S02]  /*0260*/  UMOV UR4, 0x400 ;  /* 0x0000040000047882 */ /* 0x000fe40000000000 */
[----:B0-----:R-:W-:-:S06]  /*0270*/  ULEA UR4, UR5, UR4, 0x18 ;  /* 0x0000000405047291 */ /* 0x001fcc000f8ec03f */
[----:B------:R-:W-:-:S05]  /*0280*/  LEA R0, R11, UR4, 0x1 ;  /* 0x000000040b007c11 */ /* 0x000fca000f8e08ff */
[----:B--2---:R0:W-:Y:S04]  /*0290*/  @P0 STS.U16 [R0], R5 ;  /* 0x0000000500000388 */ /* 0x0041e80000000400 */
[----:B---3--:R0:W-:Y:S02]  /*02a0*/  @!P0 STS.U16 [R0], R9 ;  /* 0x0000000900008388 */ /* 0x0081e40000000400 */
.L_x_3564:
[----:B------:R-:W-:Y:S05]  /*02b0*/  BSYNC B0 ;  /* 0x0000000000007941 */ /* 0x000fea0003800000 */
.L_x_3563:
[----:B------:R-:W-:Y:S01]  /*02c0*/  ULDC UR4, c[0x0][0x23c] ;  /* 0x00008f0000047ab9 */ /* 0x000fe20000000800 */
[----:B0-----:R-:W-:Y:S02]  /*02d0*/  SHF.L.U32 R9, R6, 0x2, RZ ;  /* 0x0000000206097819 */ /* 0x001fe400000006ff */
[----:B------:R-:W-:-:S04]  /*02e0*/  MOV R32, UR4 ;  /* 0x0000000400207c02 */ /* 0x000fc80008000f00 */
[----:B------:R-:W-:-:S13]  /*02f0*/  ISETP.GE.AND P0, PT, R9, R32, PT ;  /* 0x000000200900720c */ /* 0x000fda0003f06270 */
[----:B------:R-:W-:Y:S05]  /*0300*/  @P0 EXIT ;  /* 0x000000000000094d */ /* 0x000fea0003800000 */
[----:B------:R-:W0:Y:S01]  /*0310*/  LDC.64 R2, c[0x0][0x248] ;  /* 0x00009200ff027b82 */ /* 0x000e220000000a00 */
[----:B------:R-:W-:-:S07]  /*0320*/  IMAD.SHL.U32 R17, R12, 0x80, RZ ;  /* 0x000000800c117824 */ /* 0x000fce00078e00ff */
[----:B------:R-:W1:Y:S01]  /*0330*/  LDC.U8 R0, c[0x0][0x270] ;  /* 0x00009c00ff007b82 */ /* 0x000e620000000000 */
[----:B0-----:R-:W-:-:S05]  /*0340*/  IMAD.WIDE R16, R17, 0x2, R2 ;  /* 0x0000000211107825 */ /* 0x001fca00078e0202 */
[----:B------:R0:W5:Y:S01]  /*0350*/  LDG.E.U16.CONSTANT R11, desc[UR6][R16.64+0x2] ;  /* 0x00000206100b7981 */ /* 0x000162000c1e9500 */
[----:B------:R-:W-:Y:S02]  /*0360*/  ISETP.GE.AND P2, PT, R34, R7, PT ;  /* 0x000000072200720c */ /* 0x000fe40003f46270 */
[----:B-1----:R-:W-:-:S04]  /*0370*/  PRMT R0, R0, 0x8880, RZ ;  /* 0x0000888000007816 */ /* 0x002fc800000000ff */
[----:B------:R-:W-:-:S04]  /*0380*/  ISETP.NE.AND P0, PT, R0, RZ, PT ;  /* 0x000000ff0000720c */ /* 0x000fc80003f05270 */
[----:B------:R-:W-:-:S04]  /*0390*/  ISETP.NE.OR P0, PT, R12, RZ, !P0 ;  /* 0x000000ff0c00720c */ /* 0x000fc80004705670 */
[----:B------:R-:W-:-:S13]  /*03a0*/  ISETP.LE.OR P0, PT, R13, UR8, P0 ;  /* 0x000000080d007c0c */ /* 0x000fda0008703670 */
[----:B------:R-:W1:Y:S01]  /*03b0*/  @!P0 LDC.64 R4, c[0x0][0x230] ;  /* 0x00008c00ff048b82 */ /* 0x000e620000000a00 */
[----:B------:R-:W-:-:S04]  /*03c0*/  @!P0 IMAD R13, R32, UR8, R9 ;  /* 0x00000008200d8c24 */ /* 0x000fc8000f8e0209 */
[----:B-1----:R-:W-:-:S05]  /*03d0*/  @!P0 IMAD.WIDE R4, R13, 0x2, R4 ;  /* 0x000000020d048825 */ /* 0x002fca00078e0204 */
[----:B------:R0:W-:Y:S01]  /*03e0*/  @!P0 STG.E.64 desc[UR6][R4.64], RZ ;  /* 0x000000ff04008986 */ /* 0x0001e2000c101b06 */
[----:B------:R-:W-:Y:S06]  /*03f0*/  BAR.SYNC.DEFER_BLOCKING 0x0 ;  /* 0x0000000000007b1d */ /* 0x000fec0000010000 */
[----:B------:R-:W-:Y:S05]  /*0400*/  @P2 BRA `(.L_x_3565) ;  /* 0x0000000000d02947 */ /* 0x000fea0003800000 */
[----:B------:R1:W5:Y:S01]  /*0410*/  LDG.E.U16.CONSTANT R0, desc[UR6][R16.64] ;  /* 0x0000000610007981 */ /* 0x000362000c1e9500 */
[----:B0-----:R-:W0:Y:S01]  /*0420*/  LDC.64 R4, c[0x0][0x220] ;  /* 0x00008800ff047b82 */ /* 0x001e220000000a00 */
[----:B------:R-:W-:Y:S01]  /*0430*/  SHF.R.S32.HI R6, RZ, 0x1f, R9 ;  /* 0x0000001fff067819 */ /* 0x000fe20000011409 */
[----:B------:R-:W-:Y:S01]  /*0440*/  IMAD.MOV.U32 R8, RZ, RZ, R34 ;  /* 0x000000ffff087224 */ /* 0x000fe200078e0022 */
[----:B------:R-:W-:Y:S02]  /*0450*/  SHF.L.U32 R10, R9, 0x2, RZ ;  /* 0x00000002090a7819 */ /* 0x000fe400000006ff */
[----:B------:R-:W-:Y:S01]  /*0460*/  LEA.HI R14, R6, R9, RZ, 0x3 ;  /* 0x00000009060e7211 */ /* 0x000fe200078f18ff */
[----:B------:R-:W-:Y:S01]  /*0470*/  HFMA2.MMA R6, -RZ, RZ, 0, 0 ;  /* 0x00000000ff067435 */ /* 0x000fe200000001ff */
[----:B------:R-:W-:Y:S01]  /*0480*/  LOP3.LUT R10, R10, 0x10, RZ, 0xc0, !PT ;  /* 0x000000100a0a7812 */ /* 0x000fe200078ec0ff */
[----:B------:R-:W2:Y:S01]  /*0490*/  LDC.64 R12, c[0x0][0x228] ;  /* 0x00008a00ff0c7b82 */ /* 0x000ea20000000a00 */
[----:B-1----:R-:W-:-:S08]  /*04a0*/  SHF.R.S32.HI R14, RZ, 0x3, R14 ;  /* 0x00000003ff0e7819 */ /* 0x002fd0000001140e */
.L_x_3566:
[----:B-----5:R-:W-:-:S05]  /*04b0*/  IADD3 R19, R0, R6, RZ ;  /* 0x0000000600137210 */ /* 0x020fca0007ffe0ff */
[----:B-1----:R-:W-:-:S05]  /*04c0*/  IMAD R15, R19, R32, RZ ;  /* 0x00000020130f7224 */ /* 0x002fca00078e02ff */
        /* <DEDUP_REMOVED lines=19> */
[----:B------:R-:W-:Y:S02]  /*0600*/  IADD3 R22, R22, 0x1, RZ ;  /* 0x0000000116167810 */ /* 0x000fe40007ffe0ff */
[----:B------:R-:W-:Y:S01]  /*0610*/  IADD3 R16, R16, 0x1, RZ ;  /* 0x0000000110107810 */ /* 0x000fe20007ffe0ff */
[----:B------:R-:W-:Y:S01]  /*0620*/  IMAD R23, R23, R23, RZ ;  /* 0x0000001717177224 */ /* 0x000fe200078e02ff */
[----:B------:R-:W-:Y:S01]  /*0630*/  IADD3 R15, R15, 0x1, RZ ;  /* 0x000000010f0f7810 */ /* 0x000fe20007ffe0ff */
[----:B------:R-:W-:Y:S01]  /*0640*/  IMAD R22, R22, R22, RZ ;  /* 0x0000001616167224 */ /* 0x000fe200078e02ff */
[----:B----4-:R-:W-:Y:S01]  /*0650*/  IADD3 R8, R21, R8, RZ ;  /* 0x0000000815087210 */ /* 0x010fe20007ffe0ff */
[----:B------:R-:W-:Y:S02]  /*0660*/  IMAD R20, R16, R16, RZ ;  /* 0x0000001010147224 */ /* 0x000fe400078e02ff */
[----:B0-----:R-:W-:Y:S01]  /*0670*/  IMAD R19, R15, R15, RZ ;  /* 0x0000000f0f137224 */ /* 0x001fe200078e02ff */
[----:B------:R-:W-:Y:S01]  /*0680*/  I2F.F16 R23, R23 ;  /* 0x0000001700177306 */ /* 0x000fe20000200c00 */
[----:B------:R-:W-:Y:S01]  /*0690*/  IMAD R15, R6, 0x8, R1 ;  /* 0x00000008060f7824 */ /* 0x000fe200078e0201 */
[----:B------:R-:W-:-:S02]  /*06a0*/  ISETP.GE.AND P0, PT, R8, R7, PT ;  /* 0x000000070800720c */ /* 0x000fc40003f06270 */
[----:B------:R-:W-:-:S04]  /*06b0*/  IADD3 R6, R6, 0x1, RZ ;  /* 0x0000000106067810 */ /* 0x000fc80007ffe0ff */
[----:B------:R-:W0:Y:S08]  /*06c0*/  I2F.F16 R22, R22 ;  /* 0x0000001600167306 */ /* 0x000e300000200c00 */
[----:B------:R-:W-:Y:S01]  /*06d0*/  I2F.F16 R20, R20 ;  /* 0x0000001400147306 */ /* 0x000fe20000200c00 */
[----:B0-----:R-:W-:-:S07]  /*06e0*/  PRMT R23, R22, 0x5410, R23 ;  /* 0x0000541016177816 */ /* 0x001fce0000000017 */
[----:B------:R-:W0:Y:S01]  /*06f0*/  I2F.F16 R19, R19 ;  /* 0x0000001300137306 */ /* 0x000e220000200c00 */
[----:B--2---:R-:W-:Y:S01]  /*0700*/  HMUL2 R16, R23, R18.H0_H0 ;  /* 0x2000001217107232 */ /* 0x004fe20000000000 */
[----:B0-----:R-:W-:-:S05]  /*0710*/  PRMT R17, R19, 0x5410, R20 ;  /* 0x0000541013117816 */ /* 0x001fca0000000014 */
[----:B------:R-:W-:-:S05]  /*0720*/  HMUL2 R17, R17, R18.H0_H0 ;  /* 0x2000001211117232 */ /* 0x000fca0000000000 */
[----:B------:R1:W-:Y:S01]  /*0730*/  STL.64 [R15], R16 ;  /* 0x000000100f007387 */ /* 0x0003e20000100a00 */
[----:B------:R-:W-:Y:S05]  /*0740*/  @!P0 BRA `(.L_x_3566) ;  /* 0xfffffffc00588947 */ /* 0x000fea000383ffff */
.L_x_3565:
[----:B------:R2:W5:Y:S01]  /*0750*/  LDL.64 R12, [R1] ;  /* 0x00000000010c7983 */ /* 0x0005620000100a00 */
[----:B------:R-:W3:Y:S01]  /*0760*/  LDC R3, c[0x0][0x25c] ;  /* 0x00009700ff037b82 */ /* 0x000ee20000000800 */
[----:B------:R-:W-:Y:S01]  /*0770*/  ULDC UR8, c[0x0][0x258] ;  /* 0x0000960000087ab9 */ /* 0x000fe20000000800 */
[----:B------:R-:W-:Y:S01]  /*0780*/  IMAD.MOV.U32 R0, RZ, RZ, RZ ;  /* 0x000000ffff007224 */ /* 0x000fe200078e00ff */
[----:B------:R-:W-:Y:S02]  /*0790*/  ISETP.GT.AND P0, PT, R34, UR8, PT ;  /* 0x0000000822007c0c */ /* 0x000fe4000bf04270 */
[----:B------:R-:W-:-:S03]  /*07a0*/  MOV R2, RZ ;  /* 0x000000ff00027202 */ /* 0x000fc60000000f00 */
[----:B0-----:R-:W0:Y:S01]  /*07b0*/  LDC R5, c[0x0][0x264] ;  /* 0x00009900ff057b82 */ /* 0x001e220000000800 */
[----:B---3--:R-:W-:-:S07]  /*07c0*/  ISETP.GT.AND P2, PT, R34, R3, PT ;  /* 0x000000032200720c */ /* 0x008fce0003f44270 */
[----:B--2---:R-:W-:Y:S06]  /*07d0*/  @!P0 BRA `(.L_x_3567) ;  /* 0x00000000001c8947 */ /* 0x004fec0003800000 */
[----:B-1----:R-:W1:Y:S02]  /*07e0*/  LDC R15, c[0x0][0x25c] ;  /* 0x00009700ff0f7b82 */ /* 0x002e640000000800 */
[----:B-1----:R-:W-:-:S04]  /*07f0*/  VIMNMX R2, R34, R15, PT ;  /* 0x0000000f22027248 */ /* 0x002fc80003fe0100 */
[----:B------:R-:W-:-:S04]  /*0800*/  IADD3 R2, R2, -UR8, RZ ;  /* 0x8000000802027c10 */ /* 0x000fc8000fffe0ff */
[----:B------:R-:W-:-:S04]  /*0810*/  SHF.R.S32.HI R15, RZ, 0x1f, R2 ;  /* 0x0000001fff0f7819 */ /* 0x000fc80000011402 */
[----:B------:R-:W-:-:S04]  /*0820*/  LEA.HI R15, R15, R2, RZ, 0x5 ;  /* 0x000000020f0f7211 */ /* 0x000fc800078f28ff */
[----:B------:R-:W-:-:S05]  /*0830*/  SHF.R.S32.HI R15, RZ, 0x5, R15 ;  /* 0x00000005ff0f7819 */ /* 0x000fca000001140f */
[----:B------:R-:W-:-:S07]  /*0840*/  IMAD R2, R15, 0x6, RZ ;  /* 0x000000060f027824 */ /* 0x000fce00078e02ff */
.L_x_3567:
[----:B------:R-:W-:Y:S05]  /*0850*/  @!P2 BRA `(.L_x_3568) ;  /* 0x00000000001ca947 */ /* 0x000fea0003800000 */
[----:B-1----:R-:W1:Y:S02]  /*0860*/  LDC R15, c[0x0][0x260] ;  /* 0x00009800ff0f7b82 */ /* 0x002e640000000800 */
[----:B-1----:R-:W-:-:S05]  /*0870*/  VIMNMX R0, R34, R15, PT ;  /* 0x0000000f22007248 */ /* 0x002fca0003fe0100 */
[----:B------:R-:W-:-:S05]  /*0880*/  IMAD.IADD R0, R0, 0x1, -R3 ;  /* 0x0000000100007824 */ /* 0x000fca00078e0a03 */
[----:B------:R-:W-:-:S04]  /*0890*/  SHF.R.S32.HI R3, RZ, 0x1f, R0 ;  /* 0x0000001fff037819 */ /* 0x000fc80000011400 */
[----:B------:R-:W-:-:S04]  /*08a0*/  LEA.HI R3, R3, R0, RZ, 0x5 ;  /* 0x0000000003037211 */ /* 0x000fc800078f28ff */
[----:B------:R-:W-:-:S05]  /*08b0*/  SHF.R.S32.HI R3, RZ, 0x5, R3 ;  /* 0x00000005ff037819 */ /* 0x000fca0000011403 */
[----:B------:R-:W-:-:S07]  /*08c0*/  IMAD R0, R3, 0x5, RZ ;  /* 0x0000000503007824 */ /* 0x000fce00078e02ff */
.L_x_3568:
[----:B------:R-:W-:Y:S01]  /*08d0*/  ULDC UR4, c[0x0][0x260] ;  /* 0x0000980000047ab9 */ /* 0x000fe20000000800 */
[----:B------:R-:W-:Y:S01]  /*08e0*/  HFMA2.MMA R3, -RZ, RZ, 0, 0 ;  /* 0x00000000ff037435 */ /* 0x000fe200000001ff */
[C---:B------:R-:W-:Y:S02]  /*08f0*/  ISETP.GT.AND P0, PT, R34.reuse, UR4, PT ;  /* 0x0000000422007c0c */ /* 0x040fe4000bf04270 */
[----:B0-----:R-:W-:Y:S02]  /*0900*/  ISETP.GT.AND P2, PT, R34, R5, PT ;  /* 0x000000052200720c */ /* 0x001fe40003f44270 */
[----:B-1----:R-:W-:-:S09]  /*0910*/  MOV R15, RZ ;  /* 0x000000ff000f7202 */ /* 0x002fd20000000f00 */
        /* <DEDUP_REMOVED lines=8> */
.L_x_3569:
        /* <DEDUP_REMOVED lines=8> */
.L_x_3570:
[----:B------:R-:W-:Y:S01]  /*0a20*/  ULDC UR4, c[0x0][0x268] ;  /* 0x00009a0000047ab9 */ /* 0x000fe20000000800 */
[----:B------:R-:W-:Y:S01]  /*0a30*/  IMAD.MOV.U32 R4, RZ, RZ, RZ ;  /* 0x000000ffff047224 */ /* 0x000fe200078e00ff */
[----:B------:R-:W-:-:S13]  /*0a40*/  ISETP.GT.AND P0, PT, R34, UR4, PT ;  /* 0x0000000422007c0c */ /* 0x000fda000bf04270 */
        /* <DEDUP_REMOVED lines=8> */
.L_x_3571:
[----:B------:R-:W-:Y:S01]  /*0ad0*/  VIMNMX R5, R34, UR8, PT ;  /* 0x0000000822057c48 */ /* 0x000fe2000bfe0100 */
[----:B------:R-:W0:Y:S01]  /*0ae0*/  S2UR UR5, SR_CgaCtaId ;  /* 0x00000000000579c3 */ /* 0x000e220000008800 */
[----:B------:R-:W-:Y:S01]  /*0af0*/  SHF.R.S32.HI R8, RZ, 0x1f, R9 ;  /* 0x0000001fff087819 */ /* 0x000fe20000011409 */
[----:B------:R-:W-:Y:S01]  /*0b00*/  ULDC.64 UR10, c[0x0][0x218] ;  /* 0x00008600000a7ab9 */ /* 0x000fe20000000a00 */
[----:B------:R-:W-:Y:S01]  /*0b10*/  SHF.R.S32.HI R6, RZ, 0x1f, R5 ;  /* 0x0000001fff067819 */ /* 0x000fe20000011405 */
[----:B------:R-:W-:-:S03]  /*0b20*/  UMOV UR4, 0x400 ;  /* 0x0000040000047882 */ /* 0x000fc60000000000 */
[----:B------:R-:W-:-:S04]  /*0b30*/  LEA.HI R6, R6, R5, RZ, 0x5 ;  /* 0x0000000506067211 */ /* 0x000fc800078f28ff */
[----:B------:R-:W-:Y:S01]  /*0b40*/  SHF.R.S32.HI R5, RZ, 0x5, R6 ;  /* 0x00000005ff057819 */ /* 0x000fe20000011406 */
[----:B------:R-:W-:-:S04]  /*0b50*/  HFMA2.MMA R6, -RZ, RZ, 0, 0 ;  /* 0x00000000ff067435 */ /* 0x000fc800000001ff */
[----:B------:R-:W-:Y:S01]  /*0b60*/  IMAD R2, R5, 0x8, R2 ;  /* 0x0000000805027824 */ /* 0x000fe200078e0202 */
[----:B------:R-:W-:-:S04]  /*0b70*/  PRMT R5, RZ, 0x5410, RZ ;  /* 0x00005410ff057816 */ /* 0x000fc800000000ff */
[----:B------:R-:W-:Y:S02]  /*0b80*/  IADD3 R0, R15, R2, R0 ;  /* 0x000000020f007210 */ /* 0x000fe40007ffe000 */
[----:B-----5:R-:W-:Y:S01]  /*0b90*/  PRMT R2, R12, 0x7610, R12 ;  /* 0x000076100c027816 */ /* 0x020fe2000000000c */
[----:B0-----:R-:W-:Y:S01]  /*0ba0*/  ULEA UR4, UR5, UR4, 0x18 ;  /* 0x0000000405047291 */ /* 0x001fe2000f8ec03f */
[----:B------:R-:W-:Y:S02]  /*0bb0*/  IADD3 R3, R4, R0, R3 ;  /* 0x0000000004037210 */ /* 0x000fe40007ffe003 */
[----:B------:R-:W-:-:S03]  /*0bc0*/  PRMT R4, RZ, 0x5410, RZ ;  /* 0x00005410ff047816 */ /* 0x000fc600000000ff */
[----:B------:R-:W-:Y:S02]  /*0bd0*/  IMAD R10, R3, R32, RZ ;  /* 0x00000020030a7224 */ /* 0x000fe400078e02ff */
[----:B------:R-:W-:-:S03]  /*0be0*/  IMAD.IADD R3, R34, 0x1, R11 ;  /* 0x0000000122037824 */ /* 0x000fc600078e020b */
[----:B------:R-:W-:Y:S02]  /*0bf0*/  SHF.R.S32.HI R15, RZ, 0x1f, R10 ;  /* 0x0000001fff0f7819 */ /* 0x000fe4000001140a */
[----:B------:R-:W-:-:S04]  /*0c00*/  IADD3 R27, P0, R9, R10, RZ ;  /* 0x0000000a091b7210 */ /* 0x000fc80007f1e0ff */
[----:B------:R-:W-:Y:S02]  /*0c10*/  IADD3.X R0, R15, R8, RZ, P0, !PT ;  /* 0x000000080f007210 */ /* 0x000fe400007fe4ff */
[----:B------:R-:W-:-:S04]  /*0c20*/  LEA R26, P0, R27, UR10, 0x2 ;  /* 0x0000000a1b1a7c11 */ /* 0x000fc8000f8010ff */
[----:B------:R-:W-:Y:S02]  /*0c30*/  LEA.HI.X R27, R27, UR11, R0, 0x2, P0 ;  /* 0x0000000b1b1b7c11 */ /* 0x000fe400080f1400 */
[C---:B------:R-:W-:Y:S02]  /*0c40*/  ISETP.GE.AND P0, PT, R34.reuse, R7, PT ;  /* 0x000000072200720c */ /* 0x040fe40003f06270 */
[----:B------:R-:W-:Y:S02]  /*0c50*/  PRMT R0, R13, 0x7610, R13 ;  /* 0x000076100d007816 */ /* 0x000fe4000000000d */
[----:B------:R-:W-:-:S13]  /*0c60*/  ISETP.GE.OR P0, PT, R34, UR8, P0 ;  /* 0x0000000822007c0c */ /* 0x000fda0008706670 */
[----:B------:R-:W-:Y:S05]  /*0c70*/  @P0 BRA `(.L_x_3572) ;  /* 0x0000003000f00947 */ /* 0x000fea0003800000 */
[----:B------:R-:W-:Y:S01]  /*0c80*/  IADD3 R9, P0, P2, R9, R32, R10 ;  /* 0x0000002009097210 */ /* 0x000fe20007a1e00a */
[----:B------:R-:W-:Y:S01]  /*0c90*/  ULDC UR5, c[0x0][0x258] ;  /* 0x0000960000057ab9 */ /* 0x000fe20000000800 */
[----:B------:R-:W-:Y:S02]  /*0ca0*/  SHF.R.S32.HI R5, RZ, 0x1f, R32 ;  /* 0x0000001fff057819 */ /* 0x000fe40000011420 */
[----:B------:R-:W-:Y:S02]  /*0cb0*/  MOV R6, RZ ;  /* 0x000000ff00067202 */ /* 0x000fe40000000f00 */
[----:B------:R-:W-:Y:S02]  /*0cc0*/  IADD3.X R8, R8, R5, R15, P0, P2 ;  /* 0x0000000508087210 */ /* 0x000fe400007e440f */
[----:B------:R-:W-:Y:S02]  /*0cd0*/  LEA R28, P0, R9, UR10, 0x2 ;  /* 0x0000000a091c7c11 */ /* 0x000fe4000f8010ff */
[----:B------:R-:W-:-:S02]  /*0ce0*/  PRMT R4, RZ, 0x5410, RZ ;  /* 0x00005410ff047816 */ /* 0x000fc400000000ff */
[----:B------:R-:W-:Y:S02]  /*0cf0*/  LEA.HI.X R29, R9, UR11, R8, 0x2, P0 ;  /* 0x0000000b091d7c11 */ /* 0x000fe400080f1408 */
[----:B------:R-:W-:-:S07]  /*0d00*/  PRMT R5, RZ, 0x5410, RZ ;  /* 0x00005410ff057816 */ /* 0x000fce00000000ff */
.L_x_3577:
[----:B------:R-:W-:Y:S01]  /*0d10*/  ISETP.NE.AND P0, PT, R34, R3, PT ;  /* 0x000000032200720c */ /* 0x000fe20003f05270 */
[----:B0-----:R-:W0:Y:S01]  /*0d20*/  LDC R32, c[0x0][0x23c] ;  /* 0x00008f00ff207b82 */ /* 0x001e220000000800 */
[----:B------:R-:W-:Y:S01]  /*0d30*/  MOV R17, R27 ;  /* 0x0000001b00117202 */ /* 0x000fe20000000f00 */
[----:B------:R-:W-:-:S10]  /*0d40*/  IMAD.MOV.U32 R16, RZ, RZ, R26 ;  /* 0x000000ffff107224 */ /* 0x000fd400078e001a */
[----:B------:R-:W1:Y:S01]  /*0d50*/  @!P0 LDC.64 R20, c[0x0][0x248] ;  /* 0x00009200ff148b82 */ /* 0x000e620000000a00 */
[----:B------:R-:W-:Y:S01]  /*0d60*/  @!P0 IADD3 R6, R6, 0x1, RZ ;  /* 0x0000000106068810 */ /* 0x000fe20007ffe0ff */
[----:B------:R-:W-:-:S03]  /*0d70*/  @!P0 IMAD.SHL.U32 R9, R34, 0x2, RZ ;  /* 0x0000000222098824 */ /* 0x000fc600078e00ff */
[----:B------:R-:W-:-:S06]  /*0d80*/  @!P0 LEA R18, R6, R1, 0x3 ;  /* 0x0000000106128211 */ /* 0x000fcc00078e18ff */
[----:B------:R-:W2:Y:S01]  /*0d90*/  @!P0 LDL.64 R18, [R18] ;  /* 0x0000000012128983 */ /* 0x000ea20000100a00 */
[----:B0-----:R-:W-:-:S04]  /*0da0*/  IMAD.WIDE R30, R32, 0x8, R16 ;  /* 0x00000008201e7825 */ /* 0x001fc800078e0210 */
[----:B------:R-:W-:-:S04]  /*0db0*/  IMAD.WIDE R12, R32, 0x8, R30 ;  /* 0x00000008200c7825 */ /* 0x000fc800078e021e */
[----:B-1----:R-:W-:-:S04]  /*0dc0*/  @!P0 IMAD.WIDE R20, R9, 0x2, R20 ;  /* 0x0000000209148825 */ /* 0x002fc800078e0214 */
[----:B------:R-:W-:Y:S01]  /*0dd0*/  IMAD.WIDE R24, R32, 0x8, R12 ;  /* 0x0000000820187825 */ /* 0x000fe200078e020c */
[----:B------:R0:W5:Y:S04]  /*0de0*/  @!P0 LDG.E.U16.CONSTANT R33, desc[UR6][R20.64+0x2] ;  /* 0x0000020614218981 */ /* 0x000168000c1e9500 */
[----:B------:R-:W5:Y:S04]  /*0df0*/  LDG.E.128.CONSTANT R12, desc[UR6][R12.64] ;  /* 0x000000060c0c7981 */ /* 0x000f68000c1e9d00 */
[----:B------:R0:W5:Y:S01]  /*0e00*/  LDG.E.128.CONSTANT R8, desc[UR6][R24.64] ;  /* 0x0000000618087981 */ /* 0x000162000c1e9d00 */
[----:B------:R-:W-:-:S02]  /*0e10*/  MOV R26, R28 ;  /* 0x0000001c001a7202 */ /* 0x000fc40000000f00 */
[----:B------:R-:W-:Y:S02]  /*0e20*/  MOV R27, R29 ;  /* 0x0000001d001b7202 */ /* 0x000fe40000000f00 */
[----:B--2---:R-:W-:Y:S02]  /*0e30*/  @!P0 PRMT R2, R18, 0x7610, R2 ;  /* 0x0000761012028816 */ /* 0x004fe40000000002 */
[----:B------:R-:W-:Y:S02]  /*0e40*/  @!P0 PRMT R0, R19, 0x7610, R0 ;  /* 0x0000761013008816 */ /* 0x000fe40000000000 */
[----:B------:R-:W-:Y:S02]  /*0e50*/  @!P0 PRMT R2, R2, 0x7610, R18 ;  /* 0x0000761002028816 */ /* 0x000fe40000000012 */
[----:B------:R-:W-:Y:S01]  /*0e60*/  @!P0 PRMT R0, R0, 0x7610, R19 ;  /* 0x0000761000008816 */ /* 0x000fe20000000013 */
[----:B0-----:R-:W-:Y:S06]  /*0e70*/  @P1 BRA `(.L_x_3573) ;  /* 0x0000000c00101947 */ /* 0x001fec0003800000 */
[----:B------:R-:W2:Y:S04]  /*0e80*/  LDG.E.128.CONSTANT R16, desc[UR6][R16.64] ;  /* 0x0000000610107981 */ /* 0x000ea8000c1e9d00 */
[----:B------:R-:W3:Y:S04]  /*0e90*/  LDG.E.128.CONSTANT R20, desc[UR6][R26.64] ;  /* 0x000000061a147981 */ /* 0x000ee8000c1e9d00 */
[----:B------:R-:W0:Y:S01]  /*0ea0*/  LDS.64 R28, [UR4] ;  /* 0x00000004ff1c7984 */ /* 0x000e220008000a00 */
[----:B--2---:R-:W-:Y:S02]  /*0eb0*/  LOP3.LUT R35, R16, 0xff, RZ, 0xc0, !PT ;  /* 0x000000ff10237812 */ /* 0x004fe400078ec0ff */
[----:B------:R-:W-:-:S02]  /*0ec0*/  LOP3.LUT R37, R18, 0xff, RZ, 0xc0, !PT ;  /* 0x000000ff12257812 */ /* 0x000fc400078ec0ff */
[----:B------:R-:W-:Y:S01]  /*0ed0*/  LOP3.LUT R42, R19, 0xff, RZ, 0xc0, !PT ;  /* 0x000000ff132a7812 */ /* 0x000fe200078ec0ff */
[----:B------:R-:W-:Y:S01]  /*0ee0*/  VIADD R46, R35, 0xffffff80 ;  /* 0xffffff80232e7836 */ /* 0x000fe20000000000 */
[----:B------:R-:W-:Y:S02]  /*0ef0*/  LOP3.LUT R35, R17, 0xff, RZ, 0xc0, !PT ;  /* 0x000000ff11237812 */ /* 0x000fe400078ec0ff */
[----:B------:R-:W-:Y:S01]  /*0f00*/  IADD3 R44, R37, -0x80, RZ ;  /* 0xffffff80252c7810 */ /* 0x000fe20007ffe0ff */
[----:B------:R-:W-:Y:S01]  /*0f10*/  VIADD R47, R42, 0xffffff80 ;  /* 0xffffff802a2f7836 */ /* 0x000fe20000000000 */
[----:B------:R-:W-:Y:S01]  /*0f20*/  IADD3 R35, R35, -0x80, RZ ;  /* 0xffffff8023237810 */ /* 0x000fe20007ffe0ff */
[----:B------:R-:W-:Y:S01]  /*0f30*/  I2F.F16 R46, R46 ;  /* 0x0000002e002e7306 */ /* 0x000fe20000200c00 */
[----:B------:R-:W-:Y:S02]  /*0f40*/  SHF.R.U32.HI R37, RZ, 0x8, R16 ;  /* 0x00000008ff257819 */ /* 0x000fe40000011610 */
[----:B------:R-:W-:-:S02]  /*0f50*/  LEA.HI R39, R16, 0xffffff80, RZ, 0x8 ;  /* 0xffffff8010277811 */ /* 0x000fc400078f40ff */
[----:B------:R-:W-:Y:S02]  /*0f60*/  SHF.R.U32.HI R16, RZ, 0x10, R16 ;  /* 0x00000010ff107819 */ /* 0x000fe40000011610 */
[----:B------:R-:W-:Y:S01]  /*0f70*/  LOP3.LUT R42, R37, 0xff, RZ, 0xc0, !PT ;  /* 0x000000ff252a7812 */ /* 0x000fe200078ec0ff */
[----:B------:R-:W1:Y:S01]  /*0f80*/  I2F.F16 R35, R35 ;  /* 0x0000002300237306 */ /* 0x000e620000200c00 */
[----:B------:R-:W-:Y:S02]  /*0f90*/  LOP3.LUT R16, R16, 0xff, RZ, 0xc0, !PT ;  /* 0x000000ff10107812 */ /* 0x000fe400078ec0ff */
[----:B------:R-:W-:Y:S02]  /*0fa0*/  SHF.R.U32.HI R45, RZ, 0x8, R17 ;  /* 0x00000008ff2d7819 */ /* 0x000fe40000011611 */
[----:B------:R-:W-:Y:S02]  /*0fb0*/  IADD3 R43, R42, -0x80, RZ ;  /* 0xffffff802a2b7810 */ /* 0x000fe40007ffe0ff */
[----:B------:R-:W-:Y:S01]  /*0fc0*/  IADD3 R42, R16, -0x80, RZ ;  /* 0xffffff80102a7810 */ /* 0x000fe20007ffe0ff */
[----:B------:R-:W2:Y:S01]  /*0fd0*/  I2F.F16 R44, R44 ;  /* 0x0000002c002c7306 */ /* 0x000ea20000200c00 */
[----:B------:R-:W-:-:S02]  /*0fe0*/  LEA.HI R41, R17, 0xffffff80, RZ, 0x8 ;  /* 0xffffff8011297811 */ /* 0x000fc400078f40ff */
[----:B------:R-:W-:Y:S02]  /*0ff0*/  LOP3.LUT R16, R45, 0xff, RZ, 0xc0, !PT ;  /* 0x000000ff2d107812 */ /* 0x000fe400078ec0ff */
[----:B------:R-:W-:Y:S01]  /*1000*/  SHF.R.U32.HI R17, RZ, 0x10, R17 ;  /* 0x00000010ff117819 */ /* 0x000fe20000011611 */
[----:B-1----:R-:W-:Y:S02]  /*1010*/  HADD2.F32 R49, -RZ, R35.H0_H0 ;  /* 0x20000023ff317230 */ /* 0x002fe40000004100 */
[----:B------:R1:W4:Y:S01]  /*1020*/  I2F.F16 R37, R47 ;  /* 0x0000002f00257306 */ /* 0x0003220000200c00 */
[----:B------:R-:W-:Y:S01]  /*1030*/  LOP3.LUT R45, R17, 0xff, RZ, 0xc0, !PT ;  /* 0x000000ff112d7812 */ /* 0x000fe200078ec0ff */
[----:B------:R-:W-:Y:S01]  /*1040*/  HADD2.F32 R17, -RZ, R46.H0_H0 ;  /* 0x2000002eff117230 */ /* 0x000fe20000004100 */
[----:B------:R-:W-:Y:S02]  /*1050*/  SHF.R.U32.HI R48, RZ, 0x8, R18 ;  /* 0x00000008ff307819 */ /* 0x000fe40000011612 */
[----:B------:R-:W-:Y:S01]  /*1060*/  LEA.HI R38, R18, 0xffffff80, RZ, 0x8 ;  /* 0xffffff8012267811 */ /* 0x000fe200078f40ff */
[----:B--2---:R-:W-:-:S02]  /*1070*/  HADD2.F32 R35, -RZ, R44.H0_H0 ;  /* 0x2000002cff237230 */ /* 0x004fc40000004100 */
[----:B------:R-:W2:Y:S01]  /*1080*/  I2F.F16 R43, R43 ;  /* 0x0000002b002b7306 */ /* 0x000ea20000200c00 */
[----:B-1----:R-:W-:Y:S01]  /*1090*/  VIADD R47, R16, 0xffffff80 ;  /* 0xffffff80102f7836 */ /* 0x002fe20000000000 */
[----:B------:R-:W-:Y:S01]  /*10a0*/  LOP3.LUT R48, R48, 0xff, RZ, 0xc0, !PT ;  /* 0x000000ff30307812 */ /* 0x000fe200078ec0ff */
[----:B0-----:R-:W-:Y:S01]  /*10b0*/  HADD2.F32 R16, -RZ, R28.H0_H0 ;  /* 0x2000001cff107230 */ /* 0x001fe20000004100 */
[----:B------:R-:W-:Y:S02]  /*10c0*/  SHF.R.U32.HI R18, RZ, 0x10, R18 ;  /* 0x00000010ff127819 */ /* 0x000fe40000011612 */
[----:B------:R-:W-:Y:S01]  /*10d0*/  LEA.HI R36, R19, 0xffffff80, RZ, 0x8 ;  /* 0xffffff8013247811 */ /* 0x000fe200078f40ff */
[----:B----4-:R-:W-:Y:S02]  /*10e0*/  HADD2.F32 R37, -RZ, R37.H0_H0 ;  /* 0x20000025ff257230 */ /* 0x010fe40000004100 */
[----:B------:R-:W-:Y:S01]  /*10f0*/  FFMA.FTZ R46, R17, R16, RZ ;  /* 0x00000010112e7223 */ /* 0x000fe200000100ff */
[C---:B------:R-:W-:Y:S01]  /*1100*/  FFMA.FTZ R17, R16.reuse, R49, RZ ;  /* 0x0000003110117223 */ /* 0x040fe200000100ff */
[----:B------:R-:W-:Y:S01]  /*1110*/  SHF.R.U32.HI R49, RZ, 0x8, R19 ;  /* 0x00000008ff317819 */ /* 0x000fe20000011613 */
[C---:B------:R-:W-:Y:S01]  /*1120*/  FFMA.FTZ R35, R16.reuse, R35, RZ ;  /* 0x0000002310237223 */ /* 0x040fe200000100ff */
[----:B------:R-:W-:Y:S01]  /*1130*/  FFMA.FTZ R37, R16, R37, RZ ;  /* 0x0000002510257223 */ /* 0x000fe200000100ff */
[----:B------:R-:W-:Y:S01]  /*1140*/  IADD3 R16, R45, -0x80, RZ ;  /* 0xffffff802d107810 */ /* 0x000fe20007ffe0ff */
[----:B------:R0:W1:Y:S01]  /*1150*/  I2F.F16 R44, R47 ;  /* 0x0000002f002c7306 */ /* 0x0000620000200c00 */
[----:B------:R-:W-:Y:S01]  /*1160*/  IADD3 R45, R48, -0x80, RZ ;  /* 0xffffff80302d7810 */ /* 0x000fe20007ffe0ff */
[----:B--2---:R-:W-:Y:S01]  /*1170*/  HADD2.F32 R43, -RZ, R43.H0_H0 ;  /* 0x2000002bff2b7230 */ /* 0x004fe20000004100 */
[----:B------:R-:W-:-:S02]  /*1180*/  LOP3.LUT R49, R49, 0xff, RZ, 0xc0, !PT ;  /* 0x000000ff31317812 */ /* 0x000fc400078ec0ff */
[----:B------:R-:W-:Y:S02]  /*1190*/  SHF.R.U32.HI R19, RZ, 0x10, R19 ;  /* 0x00000010ff137819 */ /* 0x000fe40000011613 */
[----:B------:R-:W-:Y:S01]  /*11a0*/  LOP3.LUT R48, R18, 0xff, RZ, 0xc0, !PT ;  /* 0x000000ff12307812 */ /* 0x000fe200078ec0ff */
[----:B------:R-:W2:Y:S01]  /*11b0*/  I2F.F16 R45, R45 ;  /* 0x0000002d002d7306 */ /* 0x000ea20000200c00 */
[----:B0-----:R-:W-:Y:S01]  /*11c0*/  VIADD R47, R49, 0xffffff80 ;  /* 0xffffff80312f7836 */ /* 0x001fe20000000000 */
[----:B------:R-:W-:Y:S01]  /*11d0*/  LOP3.LUT R19, R19, 0xff, RZ, 0xc0, !PT ;  /* 0x000000ff13137812 */ /* 0x000fe200078ec0ff */
[----:B------:R-:W-:Y:S01]  /*11e0*/  HADD2.F32 R18, -RZ, R28.H1_H1 ;  /* 0x3000001cff127230 */ /* 0x000fe20000004100 */
[----:B------:R-:W-:Y:S02]  /*11f0*/  IADD3 R28, R48, -0x80, RZ ;  /* 0xffffff80301c7810 */ /* 0x000fe40007ffe0ff */
[----:B---3--:R-:W-:Y:S01]  /*1200*/  LEA.HI R40, R20, 0xffffff80, RZ, 0x8 ;  /* 0xffffff8014287811 */ /* 0x008fe200078f40ff */
[----:B-1----:R-:W-:Y:S01]  /*1210*/  HADD2.F32 R44, -RZ, R44.H0_H0 ;  /* 0x2000002cff2c7230 */ /* 0x002fe20000004100 */
[----:B------:R-:W0:Y:S01]  /*1220*/  I2F.F16 R47, R47 ;  /* 0x0000002f002f7306 */ /* 0x000e220000200c00 */
[----:B------:R-:W-:Y:S01]  /*1230*/  FFMA.FTZ R46, R43, R18, R46 ;  /* 0x000000122b2e7223 */ /* 0x000fe2000001002e */
[----:B------:R-:W-:-:S02]  /*1240*/  IADD3 R43, R19, -0x80, RZ ;  /* 0xffffff80132b7810 */ /* 0x000fc40007ffe0ff */
[----:B------:R-:W-:Y:S01]  /*1250*/  FFMA.FTZ R17, R18, R44, R17 ;  /* 0x0000002c12117223 */ /* 0x000fe20000010011 */
[----:B------:R-:W-:Y:S01]  /*1260*/  LOP3.LUT R19, R20, 0xff, RZ, 0xc0, !PT ;  /* 0x000000ff14137812 */ /* 0x000fe200078ec0ff */
[----:B--2---:R-:W-:Y:S02]  /*1270*/  HADD2.F32 R48, -RZ, R45.H0_H0 ;  /* 0x2000002dff307230 */ /* 0x004fe40000004100 */
[----:B------:R-:W1:Y:S01]  /*1280*/  I2F.F16 R42, R42 ;  /* 0x0000002a002a7306 */ /* 0x000e620000200c00 */
[----:B------:R-:W-:Y:S01]  /*1290*/  LEA.HI R45, R21, 0xffffff80, RZ, 0x8 ;  /* 0xffffff80152d7811 */ /* 0x000fe200078f40ff */
[----:B------:R-:W-:Y:S02]  /*12a0*/  VIADD R19, R19, 0xffffff80 ;  /* 0xffffff8013137836 */ /* 0x000fe40000000000 */
[----:B------:R-:W-:Y:S01]  /*12b0*/  FFMA.FTZ R35, R18, R48, R35 ;  /* 0x0000003012237223 */ /* 0x000fe20000010023 */
[----:B------:R-:W-:Y:S02]  /*12c0*/  HADD2.F32 R48, -RZ, R29.H0_H0 ;  /* 0x2000001dff307230 */ /* 0x000fe40000004100 */
[----:B0-----:R-:W-:Y:S01]  /*12d0*/  HADD2.F32 R50, -RZ, R47.H0_H0 ;  /* 0x2000002fff327230 */ /* 0x001fe20000004100 */
[----:B------:R-:W0:Y:S01]  /*12e0*/  I2F.F16 R16, R16 ;  /* 0x0000001000107306 */ /* 0x000e220000200c00 */
[----:B------:R-:W-:-:S03]  /*12f0*/  HADD2.F32 R29, -RZ, R29.H1_H1 ;  /* 0x3000001dff1d7230 */ /* 0x000fc60000004100 */
[----:B------:R-:W-:Y:S01]  /*1300*/  FFMA.FTZ R37, R18, R50, R37 ;  /* 0x0000003212257223 */ /* 0x000fe20000010025 */
[----:B-1----:R-:W-:-:S03]  /*1310*/  HADD2.F32 R47, -RZ, R42.H0_H0 ;  /* 0x2000002aff2f7230 */ /* 0x002fc60000004100 */
[----:B------:R-:W1:Y:S01]  /*1320*/  I2F.F16 R28, R28 ;  /* 0x0000001c001c7306 */ /* 0x000e620000200c00 */
[----:B------:R-:W-:Y:S01]  /*1330*/  LOP3.LUT R42, R21, 0xff, RZ, 0xc0, !PT ;  /* 0x000000ff152a7812 */ /* 0x000fe200078ec0ff */
[----:B------:R-:W-:-:S03]  /*1340*/  FFMA.FTZ R44, R47, R48, R46 ;  /* 0x000000302f2c7223 */ /* 0x000fc6000001002e */
[----:B------:R-:W-:Y:S01]  /*1350*/  IADD3 R47, R42, -0x80, RZ ;  /* 0xffffff802a2f7810 */ /* 0x000fe20007ffe0ff */
[----:B0-----:R-:W-:Y:S02]  /*1360*/  HADD2.F32 R16, -RZ, R16.H0_H0 ;  /* 0x20000010ff107230 */ /* 0x001fe40000004100 */
[----:B------:R-:W0:Y:S03]  /*1370*/  I2F.F16 R43, R43 ;  /* 0x0000002b002b7306 */ /* 0x000e260000200c00 */
[----:B------:R-:W-:Y:S01]  /*1380*/  FFMA.FTZ R46, R48, R16, R17 ;  /* 0x00000010302e7223 */ /* 0x000fe20000010011 */
[----:B------:R-:W-:Y:S01]  /*1390*/  LOP3.LUT R16, R22, 0xff, RZ, 0xc0, !PT ;  /* 0x000000ff16107812 */ /* 0x000fe200078ec0ff */
[----:B-1----:R-:W-:-:S03]  /*13a0*/  HADD2.F32 R42, -RZ, R28.H0_H0 ;  /* 0x2000001cff2a7230 */ /* 0x002fc60000004100 */
[----:B------:R-:W1:Y:S02]  /*13b0*/  I2F.F16 R39, R39 ;  /* 0x0000002700277306 */ /* 0x000e640000200c00 */
[----:B------:R-:W-:Y:S01]  /*13c0*/  FFMA.FTZ R42, R48, R42, R35 ;  /* 0x0000002a302a7223 */ /* 0x000fe20000010023 */
[----:B0-----:R-:W-:-:S05]  /*13d0*/  HADD2.F32 R50, -RZ, R43.H0_H0 ;  /* 0x2000002bff327230 */ /* 0x001fca0000004100 */
[----:B------:R-:W-:Y:S01]  /*13e0*/  I2F.F16 R41, R41 ;  /* 0x0000002900297306 */ /* 0x000fe20000200c00 */
[----:B------:R-:W-:Y:S01]  /*13f0*/  SHF.R.U32.HI R43, RZ, 0x8, R20 ;  /* 0x00000008ff2b7819 */ /* 0x000fe20000011614 */
[----:B------:R-:W-:Y:S01]  /*1400*/  FFMA.FTZ R35, R48, R50, R37 ;  /* 0x0000003230237223 */ /* 0x000fe20000010025 */
[----:B------:R-:W-:Y:S02]  /*1410*/  IADD3 R37, R16, -0x80, RZ ;  /* 0xffffff8010257810 */ /* 0x000fe40007ffe0ff */
[----:B------:R-:W0:Y:S03]  /*1420*/  LDS.64 R16, [UR4+0x8] ;  /* 0x00000804ff107984 */ /* 0x000e260008000a00 */
[----:B------:R2:W3:Y:S01]  /*1430*/  I2F.F16 R18, R45 ;  /* 0x0000002d00127306 */ /* 0x0004e20000200c00 */
[----:B-1----:R-:W-:-:S07]  /*1440*/  HADD2.F32 R49, -RZ, R39.H0_H0 ;  /* 0x20000027ff317230 */ /* 0x002fce0000004100 */
[----:B------:R-:W-:Y:S01]  /*1450*/  I2F.F16 R36, R36 ;  /* 0x0000002400247306 */ /* 0x000fe20000200c00 */
[----:B--2---:R-:W-:-:S05]  /*1460*/  LOP3.LUT R45, R23, 0xff, RZ, 0xc0, !PT ;  /* 0x000000ff172d7812 */ /* 0x004fca00078ec0ff */
[----:B------:R-:W-:Y:S01]  /*1470*/  VIADD R48, R45, 0xffffff80 ;  /* 0xffffff802d307836 */ /* 0x000fe20000000000 */
[----:B------:R-:W-:Y:S01]  /*1480*/  LOP3.LUT R45, R43, 0xff, RZ, 0xc0, !PT ;  /* 0x000000ff2b2d7812 */ /* 0x000fe200078ec0ff */
[----:B------:R-:W1:Y:S01]  /*1490*/  I2F.F16 R38, R38 ;  /* 0x0000002600267306 */ /* 0x000e620000200c00 */
[----:B---3--:R-:W-:Y:S02]  /*14a0*/  HADD2.F32 R18, -RZ, R18.H0_H0 ;  /* 0x20000012ff127230 */ /* 0x008fe40000004100 */
[----:B------:R-:W-:-:S05]  /*14b0*/  IADD3 R39, R45, -0x80, RZ ;  /* 0xffffff802d277810 */ /* 0x000fca0007ffe0ff */
[----:B------:R2:W-:Y:S01]  /*14c0*/  I2F.F16 R28, R47 ;  /* 0x0000002f001c7306 */ /* 0x0005e20000200c00 */
[----:B-1----:R-:W-:-:S07]  /*14d0*/  HADD2.F32 R38, -RZ, R38.H0_H0 ;  /* 0x20000026ff267230 */ /* 0x002fce0000004100 */
[----:B------:R-:W1:Y:S01]  /*14e0*/  I2F.F16 R19, R19 ;  /* 0x0000001300137306 */ /* 0x000e620000200c00 */
[----:B--2---:R-:W-:Y:S01]  /*14f0*/  SHF.R.U32.HI R47, RZ, 0x10, R20 ;  /* 0x00000010ff2f7819 */ /* 0x004fe20000011614 */
[----:B------:R-:W-:Y:S01]  /*1500*/  FFMA.FTZ R20, R49, R29, R44 ;  /* 0x0000001d31147223 */ /* 0x000fe2000001002c */
[----:B------:R-:W-:Y:S01]  /*1510*/  HADD2.F32 R49, -RZ, R41.H0_H0 ;  /* 0x20000029ff317230 */ /* 0x000fe20000004100 */
[--C-:B------:R-:W-:Y:S01]  /*1520*/  SHF.R.U32.HI R44, RZ, 0x8, R21.reuse ;  /* 0x00000008ff2c7819 */ /* 0x100fe20000011615 */
[----:B------:R-:W-:Y:S01]  /*1530*/  FFMA.FTZ R42, R29, R38, R42 ;  /* 0x000000261d2a7223 */ /* 0x000fe2000001002a */
[----:B------:R-:W-:Y:S02]  /*1540*/  LOP3.LUT R47, R47, 0xff, RZ, 0xc0, !PT ;  /* 0x000000ff2f2f7812 */ /* 0x000fe400078ec0ff */
[----:B------:R-:W-:Y:S01]  /*1550*/  LOP3.LUT R45, R44, 0xff, RZ, 0xc0, !PT ;  /* 0x000000ff2c2d7812 */ /* 0x000fe200078ec0ff */
[----:B------:R-:W-:Y:S01]  /*1560*/  FFMA.FTZ R44, R29, R49, R46 ;  /* 0x000000311d2c7223 */ /* 0x000fe2000001002e */
[----:B------:R-:W-:Y:S01]  /*1570*/  SHF.R.U32.HI R46, RZ, 0x10, R21 ;  /* 0x00000010ff2e7819 */ /* 0x000fe20000011615 */
[----:B------:R2:W-:Y:S01]  /*1580*/  I2F.F16 R43, R48 ;  /* 0x00000030002b7306 */ /* 0x0005e20000200c00 */
[----:B------:R-:W-:Y:S01]  /*1590*/  IADD3 R41, R47, -0x80, RZ ;  /* 0xffffff802f297810 */ /* 0x000fe20007ffe0ff */
[----:B------:R-:W-:Y:S01]  /*15a0*/  VIADD R21, R45, 0xffffff80 ;  /* 0xffffff802d157836 */ /* 0x000fe20000000000 */
[----:B------:R-:W-:Y:S01]  /*15b0*/  LOP3.LUT R46, R46, 0xff, RZ, 0xc0, !PT ;  /* 0x000000ff2e2e7812 */ /* 0x000fe200078ec0ff */
[----:B0-----:R-:W-:Y:S01]  /*15c0*/  HADD2.F32 R45, -RZ, R16.H0_H0 ;  /* 0x20000010ff2d7230 */ /* 0x001fe20000004100 */
[--C-:B------:R-:W-:Y:S01]  /*15d0*/  SHF.R.U32.HI R47, RZ, 0x10, R22.reuse ;  /* 0x00000010ff2f7819 */ /* 0x100fe20000011616 */
[----:B-1----:R-:W-:Y:S01]  /*15e0*/  HADD2.F32 R49, -RZ, R19.H0_H0 ;  /* 0x20000013ff317230 */ /* 0x002fe20000004100 */
[----:B------:R-:W-:Y:S01]  /*15f0*/  IADD3 R46, R46, -0x80, RZ ;  /* 0xffffff802e2e7810 */ /* 0x000fe20007ffe0ff */
[----:B------:R-:W0:Y:S01]  /*1600*/  I2F.F16 R37, R37 ;  /* 0x0000002500257306 */ /* 0x000e220000200c00 */
[----:B--2---:R-:W-:Y:S01]  /*1610*/  HADD2.F32 R48, -RZ, R36.H0_H0 ;  /* 0x20000024ff307230 */ /* 0x004fe20000004100 */
[----:B------:R-:W-:-:S02]  /*1620*/  SHF.R.U32.HI R36, RZ, 0x8, R22 ;  /* 0x00000008ff247819 */ /* 0x000fc40000011616 */
[----:B------:R-:W-:Y:S02]  /*1630*/  LOP3.LUT R47, R47, 0xff, RZ, 0xc0, !PT ;  /* 0x000000ff2f2f7812 */ /* 0x000fe400078ec0ff */
[----:B------:R-:W-:Y:S01]  /*1640*/  FFMA.FTZ R35, R29, R48, R35 ;  /* 0x000000301d237223 */ /* 0x000fe20000010023 */
[----:B------:R-:W-:Y:S01]  /*1650*/  LOP3.LUT R36, R36, 0xff, RZ, 0xc0, !PT ;  /* 0x000000ff24247812 */ /* 0x000fe200078ec0ff */
[----:B------:R1:W-:Y:S01]  /*1660*/  I2F.F16 R29, R46 ;  /* 0x0000002e001d7306 */ /* 0x0003e20000200c00 */
[----:B------:R-:W-:Y:S02]  /*1670*/  SHF.R.U32.HI R48, RZ, 0x8, R23 ;  /* 0x00000008ff307819 */ /* 0x000fe40000011617 */
[----:B------:R-:W-:Y:S01]  /*1680*/  IADD3 R38, R36, -0x80, RZ ;  /* 0xffffff8024267810 */ /* 0x000fe20007ffe0ff */
[----:B------:R-:W-:Y:S01]  /*1690*/  FFMA.FTZ R36, R49, R45, R20 ;  /* 0x0000002d31247223 */ /* 0x000fe20000010014 */
[----:B------:R-:W-:Y:S01]  /*16a0*/  LOP3.LUT R48, R48, 0xff, RZ, 0xc0, !PT ;  /* 0x000000ff30307812 */ /* 0x000fe200078ec0ff */
[----:B------:R-:W-:-:S02]  /*16b0*/  VIADD R20, R47, 0xffffff80 ;  /* 0xffffff802f147836 */ /* 0x000fc40000000000 */
[----:B------:R0:W2:Y:S01]  /*16c0*/  I2F.F16 R19, R38 ;  /* 0x0000002600137306 */ /* 0x0000a20000200c00 */
[----:B-1----:R-:W-:Y:S01]  /*16d0*/  SHF.R.U32.HI R46, RZ, 0x10, R23 ;  /* 0x00000010ff2e7819 */ /* 0x002fe20000011617 */
[----:B------:R-:W-:Y:S01]  /*16e0*/  HADD2.F32 R47, -RZ, R28.H0_H0 ;  /* 0x2000001cff2f7230 */ /* 0x000fe20000004100 */
[----:B------:R-:W-:Y:S02]  /*16f0*/  IADD3 R48, R48, -0x80, RZ ;  /* 0xffffff8030307810 */ /* 0x000fe40007ffe0ff */
[----:B------:R-:W-:Y:S02]  /*1700*/  LOP3.LUT R46, R46, 0xff, RZ, 0xc0, !PT ;  /* 0x000000ff2e2e7812 */ /* 0x000fe400078ec0ff */
[----:B------:R-:W-:Y:S01]  /*1710*/  LEA.HI R23, R23, 0xffffff80, RZ, 0x8 ;  /* 0xffffff8017177811 */ /* 0x000fe200078f40ff */
[----:B------:R-:W1:Y:S01]  /*1720*/  I2F.F16 R39, R39 ;  /* 0x0000002700277306 */ /* 0x000e620000200c00 */
[----:B0-----:R-:W-:Y:S01]  /*1730*/  HADD2.F32 R38, -RZ, R37.H0_H0 ;  /* 0x20000025ff267230 */ /* 0x001fe20000004100 */
[----:B------:R-:W-:Y:S01]  /*1740*/  LEA.HI R37, R22, 0xffffff80, RZ, 0x8 ;  /* 0xffffff8016257811 */ /* 0x000fe200078f40ff */
[----:B------:R-:W-:Y:S01]  /*1750*/  FFMA.FTZ R44, R45, R47, R44 ;  /* 0x0000002f2d2c7223 */ /* 0x000fe2000001002c */
[----:B------:R-:W-:Y:S01]  /*1760*/  IADD3 R46, R46, -0x80, RZ ;  /* 0xffffff802e2e7810 */ /* 0x000fe20007ffe0ff */
[----:B------:R-:W-:-:S02]  /*1770*/  HADD2.F32 R47, -RZ, R16.H1_H1 ;  /* 0x30000010ff2f7230 */ /* 0x000fc40000004100 */
[C---:B------:R-:W-:Y:S01]  /*1780*/  FFMA.FTZ R42, R45.reuse, R38, R42 ;  /* 0x000000262d2a7223 */ /* 0x040fe2000001002a */
[----:B------:R-:W-:Y:S01]  /*1790*/  HADD2.F32 R38, -RZ, R43.H0_H0 ;  /* 0x2000002bff267230 */ /* 0x000fe20000004100 */
[----:B------:R-:W0:Y:S01]  /*17a0*/  I2F.F16 R21, R21 ;  /* 0x0000001500157306 */ /* 0x000e220000200c00 */
[----:B--2---:R-:W-:Y:S02]  /*17b0*/  HADD2.F32 R19, -RZ, R19.H0_H0 ;  /* 0x20000013ff137230 */ /* 0x004fe40000004100 */
[----:B------:R-:W-:Y:S02]  /*17c0*/  HADD2.F32 R16, -RZ, R17.H0_H0 ;  /* 0x20000011ff107230 */ /* 0x000fe40000004100 */
[----:B------:R-:W-:Y:S01]  /*17d0*/  FFMA.FTZ R38, R45, R38, R35 ;  /* 0x000000262d267223 */ /* 0x000fe20000010023 */
[----:B------:R-:W-:Y:S02]  /*17e0*/  HADD2.F32 R29, -RZ, R29.H0_H0 ;  /* 0x2000001dff1d7230 */ /* 0x000fe40000004100 */
[----:B------:R-:W-:Y:S01]  /*17f0*/  FFMA.FTZ R19, R47, R19, R42 ;  /* 0x000000132f137223 */ /* 0x000fe2000001002a */
[----:B-1----:R-:W-:Y:S01]  /*1800*/  HADD2.F32 R39, -RZ, R39.H0_H0 ;  /* 0x20000027ff277230 */ /* 0x002fe20000004100 */
        /* <DEDUP_REMOVED lines=15> */
[----:B------:R-:W-:Y:S01]  /*1900*/  FFMA.FTZ R28, R16, R29, R21 ;  /* 0x0000001d101c7223 */ /* 0x000fe20000010015 */
[----:B------:R-:W-:-:S05]  /*1910*/  HADD2.F32 R21, -RZ, R0.H0_H0 ;  /* 0x20000000ff157230 */ /* 0x000fca0000004100 */
[----:B------:R-:W2:Y:S01]  /*1920*/  I2F.F16 R40, R40 ;  /* 0x0000002800287306 */ /* 0x000ea20000200c00 */
[----:B0-----:R-:W-:Y:S02]  /*1930*/  HADD2.F32 R36, -RZ, R22.H0_H0 ;  /* 0x20000016ff247230 */ /* 0x001fe40000004100 */
[----:B------:R-:W-:-:S03]  /*1940*/  FFMA.FTZ R18, R17, R18, R28 ;  /* 0x0000001211127223 */ /* 0x000fc6000001001c */
[----:B------:R-:W-:Y:S01]  /*1950*/  FFMA.FTZ R36, R16, R36, R35 ;  /* 0x0000002410247223 */ /* 0x000fe20000010023 */
[----:B-1----:R-:W-:Y:S01]  /*1960*/  HADD2.F32 R22, -RZ, R37.H0_H0 ;  /* 0x20000025ff167230 */ /* 0x002fe20000004100 */
[----:B------:R-:W0:Y:S01]  /*1970*/  I2F.F16 R23, R23 ;  /* 0x0000001700177306 */ /* 0x000e220000200c00 */
[----:B------:R-:W-:-:S03]  /*1980*/  HADD2.F32 R16, -RZ, R2.H0_H0 ;  /* 0x20000002ff107230 */ /* 0x000fc60000004100 */
[----:B------:R-:W-:Y:S01]  /*1990*/  FFMA.FTZ R22, R17, R22, R19 ;  /* 0x0000001611167223 */ /* 0x000fe20000010013 */
[----:B------:R-:W-:Y:S02]  /*19a0*/  HADD2.F32 R19, -RZ, R2.H1_H1 ;  /* 0x30000002ff137230 */ /* 0x000fe40000004100 */
[----:B--2---:R-:W-:Y:S02]  /*19b0*/  HADD2.F32 R40, -RZ, R40.H0_H0 ;  /* 0x20000028ff287230 */ /* 0x004fe40000004100 */
[----:B------:R-:W-:Y:S01]  /*19c0*/  FMUL.FTZ R21, R22, R21 ;  /* 0x0000001516157220 */ /* 0x000fe20000410000 */
[----:B------:R-:W-:Y:S02]  /*19d0*/  FMUL.FTZ R18, R18, R19 ;  /* 0x0000001312127220 */ /* 0x000fe40000410000 */
[----:B------:R-:W-:Y:S02]  /*19e0*/  FFMA.FTZ R39, R40, R17, R39 ;  /* 0x0000001128277223 */ /* 0x000fe40000010027 */
[----:B------:R-:W-:Y:S01]  /*19f0*/  F2FP.F16.F32.PACK_AB R21, RZ, R21 ;  /* 0x00000015ff15723e */ /* 0x000fe200000000ff */
[----:B0-----:R-:W-:-:S02]  /*1a00*/  HADD2.F32 R20, -RZ, R23.H0_H0 ;  /* 0x20000017ff147230 */ /* 0x001fc40000004100 */
[----:B------:R-:W-:Y:S01]  /*1a10*/  FMUL.FTZ R16, R39, R16 ;  /* 0x0000001027107220 */ /* 0x000fe20000410000 */
[----:B------:R-:W-:Y:S01]  /*1a20*/  HADD2.F32 R23, -RZ, R0.H1_H1 ;  /* 0x30000000ff177230 */ /* 0x000fe20000004100 */
[----:B------:R-:W-:Y:S01]  /*1a30*/  F2FP.F16.F32.PACK_AB R18, RZ, R18 ;  /* 0x00000012ff12723e */ /* 0x000fe200000000ff */
[----:B------:R-:W-:Y:S02]  /*1a40*/  FFMA.FTZ R20, R17, R20, R36 ;  /* 0x0000001411147223 */ /* 0x000fe40000010024 */
[----:B------:R-:W-:Y:S02]  /*1a50*/  F2FP.F16.F32.PACK_AB R16, RZ, R16 ;  /* 0x00000010ff10723e */ /* 0x000fe400000000ff */
[----:B------:R-:W-:Y:S02]  /*1a60*/  FMUL.FTZ R20, R20, R23 ;  /* 0x0000001714147220 */ /* 0x000fe40000410000 */
[----:B------:R-:W-:-:S03]  /*1a70*/  PRMT R16, R16, 0x5410, R18 ;  /* 0x0000541010107816 */ /* 0x000fc60000000012 */
[----:B------:R-:W-:-:S03]  /*1a80*/  F2FP.F16.F32.PACK_AB R20, RZ, R20 ;  /* 0x00000014ff14723e */ /* 0x000fc600000000ff */
[----:B------:R-:W-:Y:S01]  /*1a90*/  HFMA2.MMA R5, R16, 1, 1, R5 ;  /* 0x3c003c0010057835 */ /* 0x000fe20000000005 */
[----:B------:R-:W-:-:S05]  /*1aa0*/  PRMT R21, R21, 0x5410, R20 ;  /* 0x0000541015157816 */ /* 0x000fca0000000014 */
[----:B------:R-:W-:-:S07]  /*1ab0*/  HADD2 R4, R21, R4 ;  /* 0x0000000415047230 */ /* 0x000fce0000000000 */
.L_x_3573:
[----:B------:R0:W5:Y:S01]  /*1ac0*/  LDG.E.128.CONSTANT R16, desc[UR6][R30.64] ;  /* 0x000000061e107981 */ /* 0x000162000c1e9d00 */
[----:B------:R-:W-:Y:S01]  /*1ad0*/  IMAD.WIDE R28, R32, 0x8, R26 ;  /* 0x00000008201c7825 */ /* 0x000fe200078e021a */
[----:B------:R-:W-:Y:S06]  /*1ae0*/  @P1 BRA `(.L_x_3574) ;  /* 0x0000000c000c1947 */ /* 0x000fec0003800000 */
[----:B------:R-:W2:Y:S01]  /*1af0*/  LDG.E.128.CONSTANT R20, desc[UR6][R28.64] ;  /* 0x000000061c147981 */ /* 0x000ea2000c1e9d00 */
[----:B-----5:R-:W-:Y:S02]  /*1b00*/  LOP3.LUT R26, R16, 0xff, RZ, 0xc0, !PT ;  /* 0x000000ff101a7812 */ /* 0x020fe400078ec0ff */
[----:B------:R-:W-:Y:S02]  /*1b10*/  SHF.R.U32.HI R37, RZ, 0x8, R16 ;  /* 0x00000008ff257819 */ /* 0x000fe40000011610 */
[C---:B------:R-:W-:Y:S01]  /*1b20*/  LEA.HI R39, R17.reuse, 0xffffff80, RZ, 0x8 ;  /* 0xffffff8011277811 */ /* 0x040fe200078f40ff */
[----:B------:R-:W-:Y:S01]  /*1b30*/  VIADD R46, R26, 0xffffff80 ;  /* 0xffffff801a2e7836 */ /* 0x000fe20000000000 */
[----:B------:R-:W-:Y:S02]  /*1b40*/  LOP3.LUT R26, R17, 0xff, RZ, 0xc0, !PT ;  /* 0x000000ff111a7812 */ /* 0x000fe400078ec0ff */
[----:B------:R-:W-:Y:S02]  /*1b50*/  LOP3.LUT R41, R37, 0xff, RZ, 0xc0, !PT ;  /* 0x000000ff25297812 */ /* 0x000fe400078ec0ff */
[----:B------:R-:W-:Y:S01]  /*1b60*/  IADD3 R45, R26, -0x80, RZ ;  /* 0xffffff801a2d7810 */ /* 0x000fe20007ffe0ff */
[----:B------:R-:W-:Y:S01]  /*1b70*/  I2F.F16 R46, R46 ;  /* 0x0000002e002e7306 */ /* 0x000fe20000200c00 */
[----:B------:R-:W-:-:S02]  /*1b80*/  LOP3.LUT R26, R18, 0xff, RZ, 0xc0, !PT ;  /* 0x000000ff121a7812 */ /* 0x000fc400078ec0ff */
[----:B------:R-:W-:Y:S02]  /*1b90*/  IADD3 R43, R41, -0x80, RZ ;  /* 0xffffff80292b7810 */ /* 0x000fe40007ffe0ff */
[----:B0-----:R-:W-:Y:S02]  /*1ba0*/  IADD3 R31, R26, -0x80, RZ ;  /* 0xffffff801a1f7810 */ /* 0x001fe40007ffe0ff */
[----:B------:R-:W-:Y:S01]  /*1bb0*/  LOP3.LUT R26, R19, 0xff, RZ, 0xc0, !PT ;  /* 0x000000ff131a7812 */ /* 0x000fe200078ec0ff */
[----:B------:R-:W0:Y:S01]  /*1bc0*/  I2F.F16 R45, R45 ;  /* 0x0000002d002d7306 */ /* 0x000e220000200c00 */
[--C-:B------:R-:W-:Y:S02]  /*1bd0*/  SHF.R.U32.HI R41, RZ, 0x8, R17.reuse ;  /* 0x00000008ff297819 */ /* 0x100fe40000011611 */
[----:B------:R-:W-:Y:S01]  /*1be0*/  SHF.R.U32.HI R17, RZ, 0x10, R17 ;  /* 0x00000010ff117819 */ /* 0x000fe20000011611 */
[----:B------:R-:W-:Y:S01]  /*1bf0*/  VIADD R35, R26, 0xffffff80 ;  /* 0xffffff801a237836 */ /* 0x000fe20000000000 */
[----:B------:R-:W-:Y:S01]  /*1c00*/  LEA.HI R40, R16, 0xffffff80, RZ, 0x8 ;  /* 0xffffff8010287811 */ /* 0x000fe200078f40ff */
[----:B------:R-:W1:Y:S01]  /*1c10*/  LDS.64 R26, [UR4+0x10] ;  /* 0x00001004ff1a7984 */ /* 0x000e620008000a00 */
[----:B------:R-:W-:Y:S01]  /*1c20*/  LOP3.LUT R17, R17, 0xff, RZ, 0xc0, !PT ;  /* 0x000000ff11117812 */ /* 0x000fe200078ec0ff */
[----:B------:R-:W3:Y:S01]  /*1c30*/  I2F.F16 R31, R31 ;  /* 0x0000001f001f7306 */ /* 0x000ee20000200c00 */
[----:B------:R-:W-:-:S02]  /*1c40*/  SHF.R.U32.HI R16, RZ, 0x10, R16 ;  /* 0x00000010ff107819 */ /* 0x000fc40000011610 */
[----:B------:R-:W-:Y:S02]  /*1c50*/  LEA.HI R30, R18, 0xffffff80, RZ, 0x8 ;  /* 0xffffff80121e7811 */ /* 0x000fe400078f40ff */
[----:B------:R-:W-:Y:S02]  /*1c60*/  SHF.R.U32.HI R47, RZ, 0x8, R18 ;  /* 0x00000008ff2f7819 */ /* 0x000fe40000011612 */
[----:B------:R-:W-:Y:S01]  /*1c70*/  LOP3.LUT R42, R41, 0xff, RZ, 0xc0, !PT ;  /* 0x000000ff292a7812 */ /* 0x000fe200078ec0ff */
[----:B------:R-:W4:Y:S01]  /*1c80*/  I2F.F16 R35, R35 ;  /* 0x0000002300237306 */ /* 0x000f220000200c00 */
[----:B------:R-:W-:Y:S01]  /*1c90*/  LOP3.LUT R16, R16, 0xff, RZ, 0xc0, !PT ;  /* 0x000000ff10107812 */ /* 0x000fe200078ec0ff */
[----:B0-----:R-:W-:Y:S01]  /*1ca0*/  HADD2.F32 R49, -RZ, R45.H0_H0 ;  /* 0x2000002dff317230 */ /* 0x001fe20000004100 */
[----:B------:R-:W-:Y:S01]  /*1cb0*/  LOP3.LUT R47, R47, 0xff, RZ, 0xc0, !PT ;  /* 0x000000ff2f2f7812 */ /* 0x000fe200078ec0ff */
[----:B------:R-:W-:Y:S01]  /*1cc0*/  VIADD R42, R42, 0xffffff80 ;  /* 0xffffff802a2a7836 */ /* 0x000fe20000000000 */
[----:B------:R-:W-:Y:S01]  /*1cd0*/  IADD3 R16, R16, -0x80, RZ ;  /* 0xffffff8010107810 */ /* 0x000fe20007ffe0ff */
[----:B---3--:R-:W-:-:S02]  /*1ce0*/  HADD2.F32 R31, -RZ, R31.H0_H0 ;  /* 0x2000001fff1f7230 */ /* 0x008fc40000004100 */
[----:B------:R-:W0:Y:S01]  /*1cf0*/  I2F.F16 R43, R43 ;  /* 0x0000002b002b7306 */ /* 0x000e220000200c00 */
[----:B------:R-:W-:Y:S02]  /*1d00*/  LEA.HI R36, R19, 0xffffff80, RZ, 0x8 ;  /* 0xffffff8013247811 */ /* 0x000fe400078f40ff */
[----:B------:R-:W-:Y:S01]  /*1d10*/  IADD3 R47, R47, -0x80, RZ ;  /* 0xffffff802f2f7810 */ /* 0x000fe20007ffe0ff */
[----:B----4-:R-:W-:-:S04]  /*1d20*/  HADD2.F32 R35, -RZ, R35.H0_H0 ;  /* 0x20000023ff237230 */ /* 0x010fc80000004100 */
[----:B------:R1:W-:Y:S01]  /*1d30*/  I2F.F16 R41, R16 ;  /* 0x0000001000297306 */ /* 0x0003e20000200c00 */
[----:B0-----:R-:W-:-:S07]  /*1d40*/  HADD2.F32 R48, -RZ, R43.H0_H0 ;  /* 0x2000002bff307230 */ /* 0x001fce0000004100 */
[----:B------:R-:W0:Y:S01]  /*1d50*/  I2F.F16 R42, R42 ;  /* 0x0000002a002a7306 */ /* 0x000e220000200c00 */
[--C-:B-1----:R-:W-:Y:S02]  /*1d60*/  HADD2.F32 R16, -RZ, R26.reuse.H0_H0 ;  /* 0x2000001aff107230 */ /* 0x102fe40000004100 */
[----:B------:R-:W-:-:S05]  /*1d70*/  HADD2.F32 R26, -RZ, R26.H1_H1 ;  /* 0x3000001aff1a7230 */ /* 0x000fca0000004100 */
[----:B------:R-:W-:Y:S01]  /*1d80*/  I2F.F16 R40, R40 ;  /* 0x0000002800287306 */ /* 0x000fe20000200c00 */
[C---:B------:R-:W-:Y:S01]  /*1d90*/  FFMA.FTZ R31, R16.reuse, R31, RZ ;  /* 0x0000001f101f7223 */ /* 0x040fe200000100ff */
[----:B------:R-:W-:Y:S01]  /*1da0*/  FFMA.FTZ R35, R16, R35, RZ ;  /* 0x0000002310237223 */ /* 0x000fe200000100ff */
[----:B0-----:R-:W-:-:S05]  /*1db0*/  HADD2.F32 R42, -RZ, R42.H0_H0 ;  /* 0x2000002aff2a7230 */ /* 0x001fca0000004100 */
[----:B------:R-:W-:Y:S08]  /*1dc0*/  I2F.F16 R39, R39 ;  /* 0x0000002700277306 */ /* 0x000ff00000200c00 */
[----:B------:R-:W-:Y:S08]  /*1dd0*/  I2F.F16 R36, R36 ;  /* 0x0000002400247306 */ /* 0x000ff00000200c00 */
[----:B------:R-:W-:Y:S01]  /*1de0*/  I2F.F16 R30, R30 ;  /* 0x0000001e001e7306 */ /* 0x000fe20000200c00 */
[----:B--2---:R-:W-:-:S02]  /*1df0*/  LEA.HI R44, R21, 0xffffff80, RZ, 0x8 ;  /* 0xffffff80152c7811 */ /* 0x004fc400078f40ff */
[----:B------:R-:W-:-:S05]  /*1e00*/  LEA.HI R38, R20, 0xffffff80, RZ, 0x8 ;  /* 0xffffff8014267811 */ /* 0x000fca00078f40ff */
[----:B------:R0:W-:Y:S08]  /*1e10*/  I2F.F16 R37, R44 ;  /* 0x0000002c00257306 */ /* 0x0001f00000200c00 */
[----:B------:R-:W1:Y:S01]  /*1e20*/  I2F.F16 R38, R38 ;  /* 0x0000002600267306 */ /* 0x000e620000200c00 */
[----:B0-----:R-:W-:Y:S02]  /*1e30*/  SHF.R.U32.HI R44, RZ, 0x10, R18 ;  /* 0x00000010ff2c7819 */ /* 0x001fe40000011612 */
[----:B------:R-:W-:Y:S01]  /*1e40*/  IADD3 R18, R17, -0x80, RZ ;  /* 0xffffff8011127810 */ /* 0x000fe20007ffe0ff */
[----:B------:R-:W-:Y:S01]  /*1e50*/  HADD2.F32 R17, -RZ, R46.H0_H0 ;  /* 0x2000002eff117230 */ /* 0x000fe20000004100 */
[----:B------:R-:W-:-:S02]  /*1e60*/  SHF.R.U32.HI R46, RZ, 0x8, R19 ;  /* 0x00000008ff2e7819 */ /* 0x000fc40000011613 */
[----:B------:R-:W-:Y:S02]  /*1e70*/  SHF.R.U32.HI R19, RZ, 0x10, R19 ;  /* 0x00000010ff137819 */ /* 0x000fe40000011613 */
[----:B------:R-:W-:Y:S01]  /*1e80*/  LOP3.LUT R46, R46, 0xff, RZ, 0xc0, !PT ;  /* 0x000000ff2e2e7812 */ /* 0x000fe200078ec0ff */
[----:B------:R-:W-:Y:S01]  /*1e90*/  FFMA.FTZ R45, R17, R16, RZ ;  /* 0x00000010112d7223 */ /* 0x000fe200000100ff */
[----:B------:R-:W-:Y:S01]  /*1ea0*/  FFMA.FTZ R17, R16, R49, RZ ;  /* 0x0000003110117223 */ /* 0x000fe200000100ff */
[----:B------:R-:W-:Y:S01]  /*1eb0*/  LOP3.LUT R16, R44, 0xff, RZ, 0xc0, !PT ;  /* 0x000000ff2c107812 */ /* 0x000fe200078ec0ff */
[----:B------:R-:W-:Y:S01]  /*1ec0*/  I2F.F16 R18, R18 ;  /* 0x0000001200127306 */ /* 0x000fe20000200c00 */
[----:B------:R-:W-:Y:S01]  /*1ed0*/  IADD3 R46, R46, -0x80, RZ ;  /* 0xffffff802e2e7810 */ /* 0x000fe20007ffe0ff */
[----:B------:R-:W-:Y:S01]  /*1ee0*/  FFMA.FTZ R45, R48, R26, R45 ;  /* 0x0000001a302d7223 */ /* 0x000fe2000001002d */
[----:B------:R-:W-:Y:S01]  /*1ef0*/  LOP3.LUT R19, R19, 0xff, RZ, 0xc0, !PT ;  /* 0x000000ff13137812 */ /* 0x000fe200078ec0ff */
[----:B------:R-:W-:-:S02]  /*1f00*/  VIADD R16, R16, 0xffffff80 ;  /* 0xffffff8010107836 */ /* 0x000fc40000000000 */
[----:B------:R-:W-:Y:S01]  /*1f10*/  FFMA.FTZ R17, R26, R42, R17 ;  /* 0x0000002a1a117223 */ /* 0x000fe20000010011 */
[----:B------:R-:W-:Y:S01]  /*1f20*/  LOP3.LUT R42, R21, 0xff, RZ, 0xc0, !PT ;  /* 0x000000ff152a7812 */ /* 0x000fe200078ec0ff */
[----:B-1----:R-:W-:Y:S01]  /*1f30*/  HADD2.F32 R38, -RZ, R38.H0_H0 ;  /* 0x20000026ff267230 */ /* 0x002fe20000004100 */
[----:B------:R-:W0:Y:S01]  /*1f40*/  I2F.F16 R46, R46 ;  /* 0x0000002e002e7306 */ /* 0x000e220000200c00 */
[----:B------:R-:W-:Y:S02]  /*1f50*/  IADD3 R43, R19, -0x80, RZ ;  /* 0xffffff80132b7810 */ /* 0x000fe40007ffe0ff */
[----:B------:R-:W-:-:S05]  /*1f60*/  LOP3.LUT R19, R20, 0xff, RZ, 0xc0, !PT ;  /* 0x000000ff14137812 */ /* 0x000fca00078ec0ff */
[----:B------:R1:W2:Y:S01]  /*1f70*/  I2F.F16 R44, R47 ;  /* 0x0000002f002c7306 */ /* 0x0002a20000200c00 */
[----:B------:R-:W-:Y:S02]  /*1f80*/  VIADD R19, R19, 0xffffff80 ;  /* 0xffffff8013137836 */ /* 0x000fe40000000000 */
[----:B0-----:R-:W-:-:S05]  /*1f90*/  HADD2.F32 R48, -RZ, R46.H0_H0 ;  /* 0x2000002eff307230 */ /* 0x001fca0000004100 */
[----:B------:R-:W0:Y:S01]  /*1fa0*/  I2F.F16 R16, R16 ;  /* 0x0000001000107306 */ /* 0x000e220000200c00 */
[----:B-1----:R-:W-:Y:S01]  /*1fb0*/  IADD3 R47, R42, -0x80, RZ ;  /* 0xffffff802a2f7810 */ /* 0x002fe20007ffe0ff */
[----:B------:R-:W-:Y:S01]  /*1fc0*/  HADD2.F32 R42, -RZ, R41.H0_H0 ;  /* 0x20000029ff2a7230 */ /* 0x000fe20000004100 */
[----:B------:R-:W-:Y:S01]  /*1fd0*/  LOP3.LUT R41, R23, 0xff, RZ, 0xc0, !PT ;  /* 0x000000ff17297812 */ /* 0x000fe200078ec0ff */
[----:B------:R-:W-:Y:S01]  /*1fe0*/  FFMA.FTZ R35, R26, R48, R35 ;  /* 0x000000301a237223 */ /* 0x000fe20000010023 */
[----:B------:R-:W-:Y:S02]  /*1ff0*/  HADD2.F32 R48, -RZ, R27.H0_H0 ;  /* 0x2000001bff307230 */ /* 0x000fe40000004100 */
[----:B--2---:R-:W-:Y:S01]  /*2000*/  HADD2.F32 R44, -RZ, R44.H0_H0 ;  /* 0x2000002cff2c7230 */ /* 0x004fe20000004100 */
[----:B------:R-:W1:Y:S01]  /*2010*/  I2F.F16 R43, R43 ;  /* 0x0000002b002b7306 */ /* 0x000e620000200c00 */
[----:B------:R-:W-:Y:S02]  /*2020*/  VIADD R49, R41, 0xffffff80 ;  /* 0xffffff8029317836 */ /* 0x000fe40000000000 */
[----:B------:R-:W-:Y:S01]  /*2030*/  FFMA.FTZ R42, R42, R48, R45 ;  /* 0x000000302a2a7223 */ /* 0x000fe2000001002d */
[----:B------:R-:W-:Y:S01]  /*2040*/  FFMA.FTZ R46, R26, R44, R31 ;  /* 0x0000002c1a2e7223 */ /* 0x000fe2000001001f */
[----:B------:R-:W-:Y:S01]  /*2050*/  HADD2.F32 R44, -RZ, R18.H0_H0 ;  /* 0x20000012ff2c7230 */ /* 0x000fe20000004100 */
[--C-:B------:R-:W-:Y:S01]  /*2060*/  SHF.R.U32.HI R18, RZ, 0x8, R20.reuse ;  /* 0x00000008ff127819 */ /* 0x100fe20000011614 */
[----:B0-----:R-:W-:Y:S01]  /*2070*/  HADD2.F32 R45, -RZ, R16.H0_H0 ;  /* 0x20000010ff2d7230 */ /* 0x001fe20000004100 */
[----:B------:R-:W-:Y:S01]  /*2080*/  SHF.R.U32.HI R16, RZ, 0x10, R20 ;  /* 0x00000010ff107819 */ /* 0x000fe20000011614 */
[----:B------:R0:W-:Y:S01]  /*2090*/  I2F.F16 R26, R47 ;  /* 0x0000002f001a7306 */ /* 0x0001e20000200c00 */
[----:B------:R-:W-:Y:S01]  /*20a0*/  FFMA.FTZ R44, R48, R44, R17 ;  /* 0x0000002c302c7223 */ /* 0x000fe20000010011 */
[----:B------:R-:W-:-:S02]  /*20b0*/  LOP3.LUT R17, R18, 0xff, RZ, 0xc0, !PT ;  /* 0x000000ff12117812 */ /* 0x000fc400078ec0ff */
[----:B------:R-:W-:Y:S01]  /*20c0*/  LOP3.LUT R31, R22, 0xff, RZ, 0xc0, !PT ;  /* 0x000000ff161f7812 */ /* 0x000fe200078ec0ff */
[----:B-1----:R-:W-:Y:S02]  /*20d0*/  HADD2.F32 R50, -RZ, R43.H0_H0 ;  /* 0x2000002bff327230 */ /* 0x002fe40000004100 */
[C---:B------:R-:W-:Y:S01]  /*20e0*/  FFMA.FTZ R43, R48.reuse, R45, R46 ;  /* 0x0000002d302b7223 */ /* 0x040fe2000001002e */
[----:B------:R-:W-:Y:S01]  /*20f0*/  SHF.R.U32.HI R45, RZ, 0x8, R21 ;  /* 0x00000008ff2d7819 */ /* 0x000fe20000011615 */
[----:B------:R-:W1:Y:S01]  /*2100*/  I2F.F16 R19, R19 ;  /* 0x0000001300137306 */ /* 0x000e620000200c00 */
[----:B------:R-:W-:Y:S01]  /*2110*/  IADD3 R41, R17, -0x80, RZ ;  /* 0xffffff8011297810 */ /* 0x000fe20007ffe0ff */
[----:B------:R-:W-:Y:S01]  /*2120*/  FFMA.FTZ R20, R48, R50, R35 ;  /* 0x0000003230147223 */ /* 0x000fe20000010023 */
[----:B------:R-:W-:Y:S02]  /*2130*/  LOP3.LUT R35, R16, 0xff, RZ, 0xc0, !PT ;  /* 0x000000ff10237812 */ /* 0x000fe400078ec0ff */
[----:B------:R-:W2:Y:S01]  /*2140*/  LDS.64 R16, [UR4+0x18] ;  /* 0x00001804ff107984 */ /* 0x000ea20008000a00 */
[----:B------:R-:W-:-:S02]  /*2150*/  LOP3.LUT R45, R45, 0xff, RZ, 0xc0, !PT ;  /* 0x000000ff2d2d7812 */ /* 0x000fc400078ec0ff */
[----:B------:R-:W-:Y:S01]  /*2160*/  SHF.R.U32.HI R46, RZ, 0x10, R21 ;  /* 0x00000010ff2e7819 */ /* 0x000fe20000011615 */
[----:B------:R-:W-:Y:S01]  /*2170*/  I2F.F16 R18, R49 ;  /* 0x0000003100127306 */ /* 0x000fe20000200c00 */
[----:B0-----:R-:W-:Y:S01]  /*2180*/  SHF.R.U32.HI R47, RZ, 0x8, R22 ;  /* 0x00000008ff2f7819 */ /* 0x001fe20000011616 */
[----:B------:R-:W-:Y:S01]  /*2190*/  VIADD R21, R45, 0xffffff80 ;  /* 0xffffff802d157836 */ /* 0x000fe20000000000 */
[----:B------:R-:W-:Y:S01]  /*21a0*/  LOP3.LUT R46, R46, 0xff, RZ, 0xc0, !PT ;  /* 0x000000ff2e2e7812 */ /* 0x000fe200078ec0ff */
[----:B------:R-:W-:Y:S01]  /*21b0*/  HADD2.F32 R45, -RZ, R27.H1_H1 ;  /* 0x3000001bff2d7230 */ /* 0x000fe20000004100 */
[----:B------:R-:W-:Y:S01]  /*21c0*/  LOP3.LUT R47, R47, 0xff, RZ, 0xc0, !PT ;  /* 0x000000ff2f2f7812 */ /* 0x000fe200078ec0ff */
[----:B------:R-:W-:Y:S01]  /*21d0*/  HADD2.F32 R27, -RZ, R40.H0_H0 ;  /* 0x20000028ff1b7230 */ /* 0x000fe20000004100 */
[----:B------:R-:W-:Y:S01]  /*21e0*/  IADD3 R40, R46, -0x80, RZ ;  /* 0xffffff802e287810 */ /* 0x000fe20007ffe0ff */
[----:B------:R-:W-:Y:S01]  /*21f0*/  HADD2.F32 R46, -RZ, R39.H0_H0 ;  /* 0x20000027ff2e7230 */ /* 0x000fe20000004100 */
[----:B------:R-:W-:Y:S01]  /*2200*/  IADD3 R39, R47, -0x80, RZ ;  /* 0xffffff802f277810 */ /* 0x000fe20007ffe0ff */
[----:B------:R-:W-:-:S02]  /*2210*/  HADD2.F32 R47, -RZ, R36.H0_H0 ;  /* 0x20000024ff2f7230 */ /* 0x000fc40000004100 */
[----:B------:R-:W-:Y:S01]  /*2220*/  FFMA.FTZ R27, R27, R45, R42 ;  /* 0x0000002d1b1b7223 */ /* 0x000fe2000001002a */
[----:B------:R-:W-:Y:S01]  /*2230*/  SHF.R.U32.HI R42, RZ, 0x10, R22 ;  /* 0x00000010ff2a7819 */ /* 0x000fe20000011616 */
[C---:B------:R-:W-:Y:S01]  /*2240*/  FFMA.FTZ R44, R45.reuse, R46, R44 ;  /* 0x0000002e2d2c7223 */ /* 0x040fe2000001002c */
[----:B------:R-:W-:Y:S01]  /*2250*/  HADD2.F32 R46, -RZ, R30.H0_H0 ;  /* 0x2000001eff2e7230 */ /* 0x000fe20000004100 */
[----:B------:R-:W-:Y:S01]  /*2260*/  SHF.R.U32.HI R36, RZ, 0x8, R23 ;  /* 0x00000008ff247819 */ /* 0x000fe20000011617 */
[----:B------:R-:W-:Y:S01]  /*2270*/  FFMA.FTZ R20, R45, R47, R20 ;  /* 0x0000002f2d147223 */ /* 0x000fe20000010014 */
[----:B------:R-:W-:Y:S01]  /*2280*/  LOP3.LUT R42, R42, 0xff, RZ, 0xc0, !PT ;  /* 0x000000ff2a2a7812 */ /* 0x000fe200078ec0ff */
[----:B------:R-:W-:Y:S01]  /*2290*/  I2F.F16 R41, R41 ;  /* 0x0000002900297306 */ /* 0x000fe20000200c00 */
[----:B------:R-:W-:Y:S01]  /*22a0*/  IADD3 R31, R31, -0x80, RZ ;  /* 0xffffff801f1f7810 */ /* 0x000fe20007ffe0ff */
[----:B------:R-:W-:Y:S01]  /*22b0*/  FFMA.FTZ R43, R45, R46, R43 ;  /* 0x0000002e2d2b7223 */ /* 0x000fe2000001002b */
[----:B------:R-:W-:Y:S01]  /*22c0*/  LOP3.LUT R36, R36, 0xff, RZ, 0xc0, !PT ;  /* 0x000000ff24247812 */ /* 0x000fe200078ec0ff */
[----:B------:R-:W-:Y:S01]  /*22d0*/  VIADD R30, R42, 0xffffff80 ;  /* 0xffffff802a1e7836 */ /* 0x000fe20000000000 */
[----:B------:R-:W-:Y:S01]  /*22e0*/  SHF.R.U32.HI R42, RZ, 0x10, R23 ;  /* 0x00000010ff2a7819 */ /* 0x000fe20000011617 */
[----:B-1----:R-:W-:Y:S01]  /*22f0*/  HADD2.F32 R46, -RZ, R19.H0_H0 ;  /* 0x20000013ff2e7230 */ /* 0x002fe20000004100 */
[----:B------:R-:W-:Y:S01]  /*2300*/  IADD3 R35, R35, -0x80, RZ ;  /* 0xffffff8023237810 */ /* 0x000fe20007ffe0ff */
[----:B------:R-:W0:Y:S01]  /*2310*/  I2F.F16 R31, R31 ;  /* 0x0000001f001f7306 */ /* 0x000e220000200c00 */
[----:B------:R-:W-:Y:S01]  /*2320*/  LOP3.LUT R42, R42, 0xff, RZ, 0xc0, !PT ;  /* 0x000000ff2a2a7812 */ /* 0x000fe200078ec0ff */
[----:B------:R-:W-:Y:S01]  /*2330*/  HADD2.F32 R47, -RZ, R26.H0_H0 ;  /* 0x2000001aff2f7230 */ /* 0x000fe20000004100 */
[----:B------:R-:W-:-:S02]  /*2340*/  IADD3 R45, R36, -0x80, RZ ;  /* 0xffffff80242d7810 */ /* 0x000fc40007ffe0ff */
[----:B------:R-:W-:Y:S02]  /*2350*/  IADD3 R42, R42, -0x80, RZ ;  /* 0xffffff802a2a7810 */ /* 0x000fe40007ffe0ff */
[----:B------:R-:W-:Y:S01]  /*2360*/  LEA.HI R22, R22, 0xffffff80, RZ, 0x8 ;  /* 0xffffff8016167811 */ /* 0x000fe200078f40ff */
[----:B------:R-:W1:Y:S01]  /*2370*/  I2F.F16 R21, R21 ;  /* 0x0000001500157306 */ /* 0x000e620000200c00 */
[----:B------:R-:W-:Y:S01]  /*2380*/  LEA.HI R23, R23, 0xffffff80, RZ, 0x8 ;  /* 0xffffff8017177811 */ /* 0x000fe200078f40ff */
[--C-:B--2---:R-:W-:Y:S02]  /*2390*/  HADD2.F32 R36, -RZ, R16.reuse.H0_H0 ;  /* 0x20000010ff247230 */ /* 0x104fe40000004100 */
[----:B------:R-:W-:Y:S02]  /*23a0*/  HADD2.F32 R16, -RZ, R16.H1_H1 ;  /* 0x30000010ff107230 */ /* 0x000fe40000004100 */
[----:B------:R-:W-:Y:S02]  /*23b0*/  HADD2.F32 R26, -RZ, R17.H0_H0 ;  /* 0x20000011ff1a7230 */ /* 0x000fe40000004100 */
[----:B------:R-:W-:Y:S01]  /*23c0*/  FFMA.FTZ R27, R46, R36, R27 ;  /* 0x000000242e1b7223 */ /* 0x000fe2000001001b */
[----:B------:R-:W2:Y:S01]  /*23d0*/  I2F.F16 R39, R39 ;  /* 0x0000002700277306 */ /* 0x000ea20000200c00 */
[----:B0-----:R-:W-:-:S02]  /*23e0*/  HADD2.F32 R46, -RZ, R31.H0_H0 ;  /* 0x2000001fff2e7230 */ /* 0x001fc40000004100 */
[C---:B------:R-:W-:Y:S01]  /*23f0*/  FFMA.FTZ R31, R36.reuse, R47, R44 ;  /* 0x0000002f241f7223 */ /* 0x040fe2000001002c */
[----:B------:R-:W-:Y:S02]  /*2400*/  HADD2.F32 R17, -RZ, R17.H1_H1 ;  /* 0x30000011ff117230 */ /* 0x000fe40000004100 */
[----:B------:R-:W-:Y:S01]  /*2410*/  FFMA.FTZ R43, R36, R46, R43 ;  /* 0x0000002e242b7223 */ /* 0x000fe2000001002b */
[----:B-1----:R-:W-:Y:S01]  /*2420*/  HADD2.F32 R21, -RZ, R21.H0_H0 ;  /* 0x20000015ff157230 */ /* 0x002fe20000004100 */
[----:B------:R0:W1:Y:S04]  /*2430*/  I2F.F16 R19, R45 ;  /* 0x0000002d00137306 */ /* 0x0000680000200c00 */
[----:B------:R-:W-:Y:S01]  /*2440*/  FFMA.FTZ R21, R16, R21, R31 ;  /* 0x0000001510157223 */ /* 0x000fe2000001001f */
[----:B--2---:R-:W-:-:S03]  /*2450*/  HADD2.F32 R39, -RZ, R39.H0_H0 ;  /* 0x20000027ff277230 */ /* 0x004fc60000004100 */
[----:B------:R-:W2:Y:S01]  /*2460*/  I2F.F16 R35, R35 ;  /* 0x0000002300237306 */ /* 0x000ea20000200c00 */
[----:B0-----:R-:W-:Y:S02]  /*2470*/  HADD2.F32 R45, -RZ, R18.H0_H0 ;  /* 0x20000012ff2d7230 */ /* 0x001fe40000004100 */
[----:B------:R-:W-:Y:S02]  /*2480*/  HADD2.F32 R18, -RZ, R41.H0_H0 ;  /* 0x20000029ff127230 */ /* 0x000fe40000004100 */
[----:B------:R-:W-:Y:S01]  /*2490*/  FFMA.FTZ R39, R16, R39, R43 ;  /* 0x0000002710277223 */ /* 0x000fe2000001002b */
[----:B------:R-:W-:Y:S01]  /*24a0*/  FFMA.FTZ R20, R36, R45, R20 ;  /* 0x0000002d24147223 */ /* 0x000fe20000010014 */
[----:B-1----:R-:W-:Y:S01]  /*24b0*/  HADD2.F32 R19, -RZ, R19.H0_H0 ;  /* 0x20000013ff137230 */ /* 0x002fe20000004100 */
[----:B------:R-:W0:Y:S01]  /*24c0*/  I2F.F16 R40, R40 ;  /* 0x0000002800287306 */ /* 0x000e220000200c00 */
[----:B------:R-:W-:-:S03]  /*24d0*/  FFMA.FTZ R27, R18, R16, R27 ;  /* 0x00000010121b7223 */ /* 0x000fc6000001001b */
[----:B------:R-:W-:Y:S01]  /*24e0*/  FFMA.FTZ R19, R16, R19, R20 ;  /* 0x0000001310137223 */ /* 0x000fe20000010014 */
[----:B------:R-:W-:Y:S02]  /*24f0*/  HADD2.F32 R16, -RZ, R37.H0_H0 ;  /* 0x20000025ff107230 */ /* 0x000fe40000004100 */
[----:B--2---:R-:W-:Y:S01]  /*2500*/  HADD2.F32 R18, -RZ, R35.H0_H0 ;  /* 0x20000023ff127230 */ /* 0x004fe20000004100 */
[----:B------:R-:W1:Y:S01]  /*2510*/  I2F.F16 R42, R42 ;  /* 0x0000002a002a7306 */ /* 0x000e620000200c00 */
[----:B------:R-:W-:-:S03]  /*2520*/  HADD2.F32 R20, -RZ, R2.H0_H0 ;  /* 0x20000002ff147230 */ /* 0x000fc60000004100 */
[----:B------:R-:W-:Y:S01]  /*2530*/  FFMA.FTZ R27, R18, R26, R27 ;  /* 0x0000001a121b7223 */ /* 0x000fe2000001001b */
[----:B0-----:R-:W-:-:S03]  /*2540*/  HADD2.F32 R40, -RZ, R40.H0_H0 ;  /* 0x20000028ff287230 */ /* 0x001fc60000004100 */
[----:B------:R-:W0:Y:S01]  /*2550*/  I2F.F16 R30, R30 ;  /* 0x0000001e001e7306 */ /* 0x000e220000200c00 */
[----:B------:R-:W-:Y:S01]  /*2560*/  FFMA.FTZ R27, R38, R17, R27 ;  /* 0x00000011261b7223 */ /* 0x000fe2000001001b */
[----:B------:R-:W-:Y:S01]  /*2570*/  FFMA.FTZ R40, R26, R40, R21 ;  /* 0x000000281a287223 */ /* 0x000fe20000010015 */
[----:B------:R-:W-:Y:S02]  /*2580*/  HADD2.F32 R21, -RZ, R0.H0_H0 ;  /* 0x20000000ff157230 */ /* 0x000fe40000004100 */
[----:B------:R-:W-:Y:S01]  /*2590*/  FMUL.FTZ R27, R20, R27 ;  /* 0x0000001b141b7220 */ /* 0x000fe20000410000 */
[----:B-1----:R-:W-:Y:S02]  /*25a0*/  HADD2.F32 R42, -RZ, R42.H0_H0 ;  /* 0x2000002aff2a7230 */ /* 0x002fe40000004100 */
[----:B------:R-:W1:Y:S01]  /*25b0*/  I2F.F16 R22, R22 ;  /* 0x0000001600167306 */ /* 0x000e620000200c00 */
[----:B------:R-:W-:Y:S01]  /*25c0*/  FFMA.FTZ R16, R17, R16, R40 ;  /* 0x0000001011107223 */ /* 0x000fe20000010028 */
[----:B------:R-:W-:Y:S01]  /*25d0*/  F2FP.F16.F32.PACK_AB R27, RZ, R27 ;  /* 0x0000001bff1b723e */ /* 0x000fe200000000ff */
[----:B------:R-:W-:Y:S01]  /*25e0*/  FFMA.FTZ R42, R26, R42, R19 ;  /* 0x0000002a1a2a7223 */ /* 0x000fe20000010013 */
[----:B------:R-:W-:-:S02]  /*25f0*/  HADD2.F32 R19, -RZ, R2.H1_H1 ;  /* 0x30000002ff137230 */ /* 0x000fc40000004100 */
[----:B0-----:R-:W-:Y:S02]  /*2600*/  HADD2.F32 R30, -RZ, R30.H0_H0 ;  /* 0x2000001eff1e7230 */ /* 0x001fe40000004100 */
[----:B------:R-:W0:Y:S01]  /*2610*/  I2F.F16 R23, R23 ;  /* 0x0000001700177306 */ /* 0x000e220000200c00 */
[----:B------:R-:W-:Y:S02]  /*2620*/  FMUL.FTZ R16, R19, R16 ;  /* 0x0000001013107220 */ /* 0x000fe40000410000 */
[----:B------:R-:W-:Y:S01]  /*2630*/  FFMA.FTZ R39, R26, R30, R39 ;  /* 0x0000001e1a277223 */ /* 0x000fe20000010027 */
[----:B-1----:R-:W-:Y:S02]  /*2640*/  HADD2.F32 R22, -RZ, R22.H0_H0 ;  /* 0x20000016ff167230 */ /* 0x002fe40000004100 */
[----:B------:R-:W-:-:S03]  /*2650*/  F2FP.F16.F32.PACK_AB R16, RZ, R16 ;  /* 0x00000010ff10723e */ /* 0x000fc600000000ff */
[----:B------:R-:W-:Y:S01]  /*2660*/  FFMA.FTZ R22, R17, R22, R39 ;  /* 0x0000001611167223 */ /* 0x000fe20000010027 */
[----:B------:R-:W-:Y:S01]  /*2670*/  PRMT R27, R27, 0x5410, R16 ;  /* 0x000054101b1b7816 */ /* 0x000fe20000000010 */
[----:B0-----:R-:W-:Y:S02]  /*2680*/  HADD2.F32 R18, -RZ, R23.H0_H0 ;  /* 0x20000017ff127230 */ /* 0x001fe40000004100 */
[----:B------:R-:W-:Y:S01]  /*2690*/  FMUL.FTZ R22, R21, R22 ;  /* 0x0000001615167220 */ /* 0x000fe20000410000 */
[----:B------:R-:W-:Y:S02]  /*26a0*/  HADD2.F32 R23, -RZ, R0.H1_H1 ;  /* 0x30000000ff177230 */ /* 0x000fe40000004100 */
[----:B------:R-:W-:Y:S01]  /*26b0*/  HFMA2.MMA R5, R27, 1, 1, R5 ;  /* 0x3c003c001b057835 */ /* 0x000fe20000000005 */
[----:B------:R-:W-:Y:S01]  /*26c0*/  FFMA.FTZ R18, R17, R18, R42 ;  /* 0x0000001211127223 */ /* 0x000fe2000001002a */
[----:B------:R-:W-:-:S03]  /*26d0*/  F2FP.F16.F32.PACK_AB R22, RZ, R22 ;  /* 0x00000016ff16723e */ /* 0x000fc600000000ff */
[----:B------:R-:W-:-:S05]  /*26e0*/  FMUL.FTZ R18, R23, R18 ;  /* 0x0000001217127220 */ /* 0x000fca0000410000 */
[----:B------:R-:W-:-:S04]  /*26f0*/  F2FP.F16.F32.PACK_AB R18, RZ, R18 ;  /* 0x00000012ff12723e */ /* 0x000fc800000000ff */
[----:B------:R-:W-:-:S05]  /*2700*/  PRMT R22, R22, 0x5410, R18 ;  /* 0x0000541016167816 */ /* 0x000fca0000000012 */
[----:B------:R-:W-:-:S07]  /*2710*/  HADD2 R4, R22, R4 ;  /* 0x0000000416047230 */ /* 0x000fce0000000000 */
.L_x_3574:
[----:B------:R-:W-:Y:S01]  /*2720*/  IMAD.WIDE R28, R32, 0x8, R28 ;  /* 0x00000008201c7825 */ /* 0x000fe200078e021c */
[----:B------:R-:W-:Y:S06]  /*2730*/  @P1 BRA `(.L_x_3575) ;  /* 0x0000000c000c1947 */ /* 0x000fec0003800000 */
[----:B-----5:R-:W2:Y:S01]  /*2740*/  LDG.E.128.CONSTANT R16, desc[UR6][R28.64] ;  /* 0x000000061c107981 */ /* 0x020ea2000c1e9d00 */
[----:B------:R-:W-:Y:S02]  /*2750*/  SHF.R.U32.HI R22, RZ, 0x8, R12 ;  /* 0x00000008ff167819 */ /* 0x000fe4000001160c */
[----:B------:R-:W-:Y:S02]  /*2760*/  LOP3.LUT R21, R12, 0xff, RZ, 0xc0, !PT ;  /* 0x000000ff0c157812 */ /* 0x000fe400078ec0ff */
[----:B------:R-:W-:Y:S02]  /*2770*/  LOP3.LUT R22, R22, 0xff, RZ, 0xc0, !PT ;  /* 0x000000ff16167812 */ /* 0x000fe400078ec0ff */
[----:B0-----:R-:W-:Y:S01]  /*2780*/  LEA.HI R31, R12, 0xffffff80, RZ, 0x8 ;  /* 0xffffff800c1f7811 */ /* 0x001fe200078f40ff */
[----:B------:R-:W-:Y:S01]  /*2790*/  VIADD R45, R21, 0xffffff80 ;  /* 0xffffff80152d7836 */ /* 0x000fe20000000000 */
[----:B------:R-:W-:Y:S02]  /*27a0*/  IADD3 R42, R22, -0x80, RZ ;  /* 0xffffff80162a7810 */ /* 0x000fe40007ffe0ff */
[----:B------:R-:W-:-:S02]  /*27b0*/  SHF.R.U32.HI R22, RZ, 0x8, R13 ;  /* 0x00000008ff167819 */ /* 0x000fc4000001160d */
[----:B------:R-:W-:Y:S01]  /*27c0*/  LOP3.LUT R21, R13, 0xff, RZ, 0xc0, !PT ;  /* 0x000000ff0d157812 */ /* 0x000fe200078ec0ff */
[----:B------:R-:W-:Y:S01]  /*27d0*/  I2F.F16 R45, R45 ;  /* 0x0000002d002d7306 */ /* 0x000fe20000200c00 */
[----:B------:R-:W-:Y:S02]  /*27e0*/  LOP3.LUT R37, R22, 0xff, RZ, 0xc0, !PT ;  /* 0x000000ff16257812 */ /* 0x000fe400078ec0ff */
[----:B------:R-:W0:Y:S01]  /*27f0*/  LDS.64 R22, [UR4+0x20] ;  /* 0x00002004ff167984 */ /* 0x000e220008000a00 */
[----:B------:R-:W-:Y:S02]  /*2800*/  IADD3 R38, R21, -0x80, RZ ;  /* 0xffffff8015267810 */ /* 0x000fe40007ffe0ff */
[----:B------:R-:W-:Y:S01]  /*2810*/  LOP3.LUT R21, R14, 0xff, RZ, 0xc0, !PT ;  /* 0x000000ff0e157812 */ /* 0x000fe200078ec0ff */
[----:B------:R-:W-:Y:S01]  /*2820*/  VIADD R43, R37, 0xffffff80 ;  /* 0xffffff80252b7836 */ /* 0x000fe20000000000 */
[----:B------:R-:W-:Y:S01]  /*2830*/  SHF.R.U32.HI R12, RZ, 0x10, R12 ;  /* 0x00000010ff0c7819 */ /* 0x000fe2000001160c */
[----:B------:R-:W-:Y:S01]  /*2840*/  I2F.F16 R42, R42 ;  /* 0x0000002a002a7306 */ /* 0x000fe20000200c00 */
[----:B------:R-:W-:-:S02]  /*2850*/  IADD3 R44, R21, -0x80, RZ ;  /* 0xffffff80152c7810 */ /* 0x000fc40007ffe0ff */
[----:B------:R-:W-:Y:S02]  /*2860*/  LOP3.LUT R21, R15, 0xff, RZ, 0xc0, !PT ;  /* 0x000000ff0f157812 */ /* 0x000fe400078ec0ff */
[----:B------:R-:W-:Y:S02]  /*2870*/  LEA.HI R20, R13, 0xffffff80, RZ, 0x8 ;  /* 0xffffff800d147811 */ /* 0x000fe400078f40ff */
[----:B------:R-:W-:Y:S01]  /*2880*/  SHF.R.U32.HI R13, RZ, 0x10, R13 ;  /* 0x00000010ff0d7819 */ /* 0x000fe2000001160d */
[----:B------:R-:W-:Y:S01]  /*2890*/  VIADD R21, R21, 0xffffff80 ;  /* 0xffffff8015157836 */ /* 0x000fe20000000000 */
[----:B------:R-:W-:Y:S01]  /*28a0*/  LOP3.LUT R12, R12, 0xff, RZ, 0xc0, !PT ;  /* 0x000000ff0c0c7812 */ /* 0x000fe200078ec0ff */
[----:B------:R-:W-:Y:S01]  /*28b0*/  I2F.F16 R38, R38 ;  /* 0x0000002600267306 */ /* 0x000fe20000200c00 */
[----:B------:R-:W-:Y:S02]  /*28c0*/  LOP3.LUT R13, R13, 0xff, RZ, 0xc0, !PT ;  /* 0x000000ff0d0d7812 */ /* 0x000fe400078ec0ff */
[----:B------:R-:W-:-:S02]  /*28d0*/  IADD3 R12, R12, -0x80, RZ ;  /* 0xffffff800c0c7810 */ /* 0x000fc40007ffe0ff */
[--C-:B------:R-:W-:Y:S02]  /*28e0*/  SHF.R.U32.HI R37, RZ, 0x8, R14.reuse ;  /* 0x00000008ff257819 */ /* 0x100fe4000001160e */
[----:B------:R-:W-:Y:S01]  /*28f0*/  IADD3 R13, R13, -0x80, RZ ;  /* 0xffffff800d0d7810 */ /* 0x000fe20007ffe0ff */
[----:B------:R-:W-:Y:S01]  /*2900*/  I2F.F16 R44, R44 ;  /* 0x0000002c002c7306 */ /* 0x000fe20000200c00 */
[----:B------:R-:W-:Y:S02]  /*2910*/  LOP3.LUT R39, R37, 0xff, RZ, 0xc0, !PT ;  /* 0x000000ff25277812 */ /* 0x000fe400078ec0ff */
[----:B------:R-:W-:Y:S02]  /*2920*/  LEA.HI R30, R15, 0xffffff80, RZ, 0x8 ;  /* 0xffffff800f1e7811 */ /* 0x000fe400078f40ff */
[----:B------:R-:W-:Y:S02]  /*2930*/  IADD3 R39, R39, -0x80, RZ ;  /* 0xffffff8027277810 */ /* 0x000fe40007ffe0ff */
[----:B------:R-:W-:Y:S01]  /*2940*/  LEA.HI R35, R14, 0xffffff80, RZ, 0x8 ;  /* 0xffffff800e237811 */ /* 0x000fe200078f40ff */
[----:B------:R-:W1:Y:S01]  /*2950*/  I2F.F16 R21, R21 ;  /* 0x0000001500157306 */ /* 0x000e620000200c00 */
[----:B------:R-:W-:-:S04]  /*2960*/  SHF.R.U32.HI R14, RZ, 0x10, R14 ;  /* 0x00000010ff0e7819 */ /* 0x000fc8000001160e */
[----:B------:R-:W-:-:S03]  /*2970*/  LOP3.LUT R14, R14, 0xff, RZ, 0xc0, !PT ;  /* 0x000000ff0e0e7812 */ /* 0x000fc600078ec0ff */
[----:B------:R3:W-:Y:S02]  /*2980*/  I2F.F16 R36, R12 ;  /* 0x0000000c00247306 */ /* 0x0007e40000200c00 */
[----:B------:R-:W-:Y:S02]  /*2990*/  VIADD R14, R14, 0xffffff80 ;  /* 0xffffff800e0e7836 */ /* 0x000fe40000000000 */
[----:B-1----:R-:W-:-:S04]  /*29a0*/  HADD2.F32 R21, -RZ, R21.H0_H0 ;  /* 0x20000015ff157230 */ /* 0x002fc80000004100 */
[----:B------:R-:W1:Y:S01]  /*29b0*/  I2F.F16 R37, R13 ;  /* 0x0000000d00257306 */ /* 0x000e620000200c00 */
[--C-:B---3--:R-:W-:Y:S02]  /*29c0*/  SHF.R.U32.HI R12, RZ, 0x8, R15.reuse ;  /* 0x00000008ff0c7819 */ /* 0x108fe4000001160f */
[----:B------:R-:W-:Y:S02]  /*29d0*/  SHF.R.U32.HI R15, RZ, 0x10, R15 ;  /* 0x00000010ff0f7819 */ /* 0x000fe4000001160f */
[----:B------:R-:W-:Y:S02]  /*29e0*/  LOP3.LUT R12, R12, 0xff, RZ, 0xc0, !PT ;  /* 0x000000ff0c0c7812 */ /* 0x000fe400078ec0ff */
[----:B------:R-:W-:Y:S01]  /*29f0*/  LOP3.LUT R15, R15, 0xff, RZ, 0xc0, !PT ;  /* 0x000000ff0f0f7812 */ /* 0x000fe200078ec0ff */
[----:B------:R-:W3:Y:S01]  /*2a00*/  I2F.F16 R43, R43 ;  /* 0x0000002b002b7306 */ /* 0x000ee20000200c00 */
[----:B------:R-:W-:Y:S01]  /*2a10*/  IADD3 R41, R12, -0x80, RZ ;  /* 0xffffff800c297810 */ /* 0x000fe20007ffe0ff */
[----:B0-----:R-:W-:Y:S01]  /*2a20*/  HADD2.F32 R12, -RZ, R22.H0_H0 ;  /* 0x20000016ff0c7230 */ /* 0x001fe20000004100 */
[----:B------:R-:W-:Y:S01]  /*2a30*/  IADD3 R49, R15, -0x80, RZ ;  /* 0xffffff800f317810 */ /* 0x000fe20007ffe0ff */
[----:B------:R-:W-:-:S02]  /*2a40*/  HADD2.F32 R15, -RZ, R44.H0_H0 ;  /* 0x2000002cff0f7230 */ /* 0x000fc40000004100 */
[----:B-1----:R-:W-:Y:S02]  /*2a50*/  HADD2.F32 R37, -RZ, R37.H0_H0 ;  /* 0x20000025ff257230 */ /* 0x002fe40000004100 */
[----:B------:R-:W0:Y:S01]  /*2a60*/  I2F.F16 R40, R39 ;  /* 0x0000002700287306 */ /* 0x000e220000200c00 */
[----:B---3--:R-:W-:-:S07]  /*2a70*/  HADD2.F32 R43, -RZ, R43.H0_H0 ;  /* 0x2000002bff2b7230 */ /* 0x008fce0000004100 */
[----:B------:R-:W1:Y:S01]  /*2a80*/  I2F.F16 R41, R41 ;  /* 0x0000002900297306 */ /* 0x000e620000200c00 */
[----:B0-----:R-:W-:-:S07]  /*2a90*/  HADD2.F32 R40, -RZ, R40.H0_H0 ;  /* 0x20000028ff287230 */ /* 0x001fce0000004100 */
[----:B------:R0:W-:Y:S01]  /*2aa0*/  I2F.F16 R39, R49 ;  /* 0x0000003100277306 */ /* 0x0001e20000200c00 */
[----:B-1----:R-:W-:-:S07]  /*2ab0*/  HADD2.F32 R41, -RZ, R41.H0_H0 ;  /* 0x20000029ff297230 */ /* 0x002fce0000004100 */
[----:B------:R-:W-:Y:S01]  /*2ac0*/  I2F.F16 R14, R14 ;  /* 0x0000000e000e7306 */ /* 0x000fe20000200c00 */
[----:B0-----:R-:W-:-:S07]  /*2ad0*/  HADD2.F32 R49, -RZ, R42.H0_H0 ;  /* 0x2000002aff317230 */ /* 0x001fce0000004100 */
[----:B------:R-:W-:Y:S08]  /*2ae0*/  I2F.F16 R31, R31 ;  /* 0x0000001f001f7306 */ /* 0x000ff00000200c00 */
[----:B------:R-:W-:Y:S08]  /*2af0*/  I2F.F16 R20, R20 ;  /* 0x0000001400147306 */ /* 0x000ff00000200c00 */
[----:B------:R-:W0:Y:S08]  /*2b00*/  I2F.F16 R35, R35 ;  /* 0x0000002300237306 */ /* 0x000e300000200c00 */
[----:B------:R-:W-:Y:S01]  /*2b10*/  I2F.F16 R30, R30 ;  /* 0x0000001e001e7306 */ /* 0x000fe20000200c00 */
[----:B0-----:R-:W-:Y:S01]  /*2b20*/  HADD2.F32 R35, -RZ, R35.H0_H0 ;  /* 0x20000023ff237230 */ /* 0x001fe20000004100 */
[----:B--2---:R-:W-:-:S02]  /*2b30*/  LOP3.LUT R13, R16, 0xff, RZ, 0xc0, !PT ;  /* 0x000000ff100d7812 */ /* 0x004fc400078ec0ff */
[----:B------:R-:W-:Y:S02]  /*2b40*/  LOP3.LUT R46, R17, 0xff, RZ, 0xc0, !PT ;  /* 0x000000ff112e7812 */ /* 0x000fe400078ec0ff */
[----:B------:R-:W-:Y:S01]  /*2b50*/  LEA.HI R27, R16, 0xffffff80, RZ, 0x8 ;  /* 0xffffff80101b7811 */ /* 0x000fe200078f40ff */
[----:B------:R-:W-:Y:S01]  /*2b60*/  VIADD R48, R13, 0xffffff80 ;  /* 0xffffff800d307836 */ /* 0x000fe20000000000 */
[----:B------:R-:W-:Y:S01]  /*2b70*/  IADD3 R47, R46, -0x80, RZ ;  /* 0xffffff802e2f7810 */ /* 0x000fe20007ffe0ff */
[----:B------:R-:W-:Y:S01]  /*2b80*/  HADD2.F32 R13, -RZ, R45.H0_H0 ;  /* 0x2000002dff0d7230 */ /* 0x000fe20000004100 */
[----:B------:R-:W-:Y:S01]  /*2b90*/  LEA.HI R26, R17, 0xffffff80, RZ, 0x8 ;  /* 0xffffff80111a7811 */ /* 0x000fe200078f40ff */
[----:B------:R-:W-:Y:S01]  /*2ba0*/  HADD2.F32 R45, -RZ, R38.H0_H0 ;  /* 0x20000026ff2d7230 */ /* 0x000fe20000004100 */
[----:B------:R-:W-:Y:S02]  /*2bb0*/  I2F.F16 R27, R27 ;  /* 0x0000001b001b7306 */ /* 0x000fe40000200c00 */
[----:B------:R-:W-:Y:S01]  /*2bc0*/  FFMA.FTZ R46, R13, R12, RZ ;  /* 0x0000000c0d2e7223 */ /* 0x000fe200000100ff */
[C---:B------:R-:W-:Y:S01]  /*2bd0*/  FFMA.FTZ R13, R12.reuse, R15, RZ ;  /* 0x0000000f0c0d7223 */ /* 0x040fe200000100ff */
[----:B------:R-:W-:Y:S01]  /*2be0*/  FFMA.FTZ R44, R12, R45, RZ ;  /* 0x0000002d0c2c7223 */ /* 0x000fe200000100ff */
[----:B------:R-:W-:-:S02]  /*2bf0*/  HADD2.F32 R45, -RZ, R22.H1_H1 ;  /* 0x30000016ff2d7230 */ /* 0x000fc40000004100 */
[----:B------:R-:W-:Y:S01]  /*2c00*/  FFMA.FTZ R12, R12, R21, RZ ;  /* 0x000000150c0c7223 */ /* 0x000fe200000100ff */
[----:B------:R-:W-:Y:S01]  /*2c10*/  LOP3.LUT R21, R18, 0xff, RZ, 0xc0, !PT ;  /* 0x000000ff12157812 */ /* 0x000fe200078ec0ff */
[----:B------:R0:W1:Y:S01]  /*2c20*/  I2F.F16 R38, R48 ;  /* 0x0000003000267306 */ /* 0x0000620000200c00 */
[----:B------:R-:W-:Y:S01]  /*2c30*/  FFMA.FTZ R42, R49, R45, R46 ;  /* 0x0000002d312a7223 */ /* 0x000fe2000001002e */
[----:B------:R-:W-:Y:S01]  /*2c40*/  LOP3.LUT R46, R19, 0xff, RZ, 0xc0, !PT ;  /* 0x000000ff132e7812 */ /* 0x000fe200078ec0ff */
[----:B------:R-:W-:Y:S01]  /*2c50*/  FFMA.FTZ R43, R45, R43, R44 ;  /* 0x0000002b2d2b7223 */ /* 0x000fe2000001002c */
[----:B------:R-:W-:Y:S01]  /*2c60*/  IADD3 R22, R21, -0x80, RZ ;  /* 0xffffff8015167810 */ /* 0x000fe20007ffe0ff */
[C---:B------:R-:W-:Y:S01]  /*2c70*/  FFMA.FTZ R40, R45.reuse, R40, R13 ;  /* 0x000000282d287223 */ /* 0x040fe2000001000d */
[----:B------:R-:W-:Y:S01]  /*2c80*/  SHF.R.U32.HI R21, RZ, 0x8, R16 ;  /* 0x00000008ff157819 */ /* 0x000fe20000011610 */
[----:B------:R-:W-:Y:S01]  /*2c90*/  FFMA.FTZ R41, R45, R41, R12 ;  /* 0x000000292d297223 */ /* 0x000fe2000001000c */
[----:B0-----:R-:W-:Y:S01]  /*2ca0*/  VIADD R48, R46, 0xffffff80 ;  /* 0xffffff802e307836 */ /* 0x001fe20000000000 */
[----:B------:R-:W-:Y:S01]  /*2cb0*/  SHF.R.U32.HI R46, RZ, 0x10, R16 ;  /* 0x00000010ff2e7819 */ /* 0x000fe20000011610 */
[----:B------:R-:W0:Y:S01]  /*2cc0*/  LDS.64 R12, [UR4+0x28] ;  /* 0x00002804ff0c7984 */ /* 0x000e220008000a00 */
[----:B------:R-:W-:Y:S01]  /*2cd0*/  LOP3.LUT R44, R21, 0xff, RZ, 0xc0, !PT ;  /* 0x000000ff152c7812 */ /* 0x000fe200078ec0ff */
[----:B------:R2:W3:Y:S01]  /*2ce0*/  I2F.F16 R15, R47 ;  /* 0x0000002f000f7306 */ /* 0x0004e20000200c00 */
[----:B------:R-:W-:Y:S01]  /*2cf0*/  LOP3.LUT R46, R46, 0xff, RZ, 0xc0, !PT ;  /* 0x000000ff2e2e7812 */ /* 0x000fe200078ec0ff */
[----:B------:R-:W-:Y:S01]  /*2d00*/  HADD2.F32 R49, -RZ, R36.H0_H0 ;  /* 0x20000024ff317230 */ /* 0x000fe20000004100 */
[----:B------:R-:W-:Y:S01]  /*2d10*/  IADD3 R16, R44, -0x80, RZ ;  /* 0xffffff802c107810 */ /* 0x000fe20007ffe0ff */
[----:B-1----:R-:W-:Y:S01]  /*2d20*/  HADD2.F32 R38, -RZ, R38.H0_H0 ;  /* 0x20000026ff267230 */ /* 0x002fe20000004100 */
[----:B------:R-:W-:-:S02]  /*2d30*/  SHF.R.U32.HI R44, RZ, 0x8, R17 ;  /* 0x00000008ff2c7819 */ /* 0x000fc40000011611 */
[----:B------:R-:W-:Y:S01]  /*2d40*/  IADD3 R45, R46, -0x80, RZ ;  /* 0xffffff802e2d7810 */ /* 0x000fe20007ffe0ff */
[----:B------:R1:W-:Y:S01]  /*2d50*/  I2F.F16 R21, R48 ;  /* 0x0000003000157306 */ /* 0x0003e20000200c00 */
[----:B------:R-:W-:Y:S01]  /*2d60*/  LOP3.LUT R46, R44, 0xff, RZ, 0xc0, !PT ;  /* 0x000000ff2c2e7812 */ /* 0x000fe200078ec0ff */
[--C-:B------:R-:W-:Y:S01]  /*2d70*/  HADD2.F32 R44, -RZ, R23.reuse.H0_H0 ;  /* 0x20000017ff2c7230 */ /* 0x100fe20000004100 */
[----:B--2---:R-:W-:Y:S01]  /*2d80*/  SHF.R.U32.HI R47, RZ, 0x10, R17 ;  /* 0x00000010ff2f7819 */ /* 0x004fe20000011611 */
[----:B------:R-:W-:Y:S02]  /*2d90*/  HADD2.F32 R23, -RZ, R23.H1_H1 ;  /* 0x30000017ff177230 */ /* 0x000fe40000004100 */
[----:B------:R-:W-:Y:S02]  /*2da0*/  VIADD R17, R46, 0xffffff80 ;  /* 0xffffff802e117836 */ /* 0x000fe40000000000 */
[----:B------:R-:W-:Y:S01]  /*2db0*/  FFMA.FTZ R46, R44, R37, R43 ;  /* 0x000000252c2e7223 */ /* 0x000fe2000001002b */
[--C-:B------:R-:W-:Y:S01]  /*2dc0*/  SHF.R.U32.HI R37, RZ, 0x8, R18.reuse ;  /* 0x00000008ff257819 */ /* 0x100fe20000011612 */
[----:B-1----:R-:W-:Y:S01]  /*2dd0*/  HADD2.F32 R48, -RZ, R39.H0_H0 ;  /* 0x20000027ff307230 */ /* 0x002fe20000004100 */
[----:B------:R1:W-:Y:S01]  /*2de0*/  I2F.F16 R36, R45 ;  /* 0x0000002d00247306 */ /* 0x0003e20000200c00 */
[----:B------:R-:W-:Y:S01]  /*2df0*/  SHF.R.U32.HI R39, RZ, 0x10, R18 ;  /* 0x00000010ff277819 */ /* 0x000fe20000011612 */
[----:B------:R-:W-:Y:S01]  /*2e00*/  HADD2.F32 R43, -RZ, R31.H0_H0 ;  /* 0x2000001fff2b7230 */ /* 0x000fe20000004100 */
[----:B------:R-:W-:Y:S01]  /*2e10*/  LOP3.LUT R37, R37, 0xff, RZ, 0xc0, !PT ;  /* 0x000000ff25257812 */ /* 0x000fe200078ec0ff */
[----:B------:R-:W-:Y:S01]  /*2e20*/  FFMA.FTZ R42, R49, R44, R42 ;  /* 0x0000002c312a7223 */ /* 0x000fe2000001002a */
[----:B------:R-:W-:-:S02]  /*2e30*/  LOP3.LUT R39, R39, 0xff, RZ, 0xc0, !PT ;  /* 0x000000ff27277812 */ /* 0x000fc400078ec0ff */
[----:B------:R-:W-:Y:S01]  /*2e40*/  IADD3 R31, R37, -0x80, RZ ;  /* 0xffffff80251f7810 */ /* 0x000fe20007ffe0ff */
[----:B------:R-:W-:Y:S01]  /*2e50*/  FFMA.FTZ R37, R43, R23, R42 ;  /* 0x000000172b257223 */ /* 0x000fe2000001002a */
[----:B-1----:R-:W-:Y:S01]  /*2e60*/  HADD2.F32 R45, -RZ, R14.H0_H0 ;  /* 0x2000000eff2d7230 */ /* 0x002fe20000004100 */
[----:B------:R-:W1:Y:S01]  /*2e70*/  I2F.F16 R22, R22 ;  /* 0x0000001600167306 */ /* 0x000e620000200c00 */
[----:B------:R-:W-:Y:S01]  /*2e80*/  HADD2.F32 R42, -RZ, R20.H0_H0 ;  /* 0x20000014ff2a7230 */ /* 0x000fe20000004100 */
[----:B------:R-:W-:Y:S01]  /*2e90*/  LOP3.LUT R47, R47, 0xff, RZ, 0xc0, !PT ;  /* 0x000000ff2f2f7812 */ /* 0x000fe200078ec0ff */
[----:B------:R-:W-:Y:S02]  /*2ea0*/  VIADD R20, R39, 0xffffff80 ;  /* 0xffffff8027147836 */ /* 0x000fe40000000000 */
[C---:B------:R-:W-:Y:S01]  /*2eb0*/  FFMA.FTZ R40, R44.reuse, R45, R40 ;  /* 0x0000002d2c287223 */ /* 0x040fe20000010028 */
[----:B------:R-:W-:Y:S01]  /*2ec0*/  FFMA.FTZ R44, R44, R48, R41 ;  /* 0x000000302c2c7223 */ /* 0x000fe20000010029 */
[--C-:B------:R-:W-:Y:S01]  /*2ed0*/  SHF.R.U32.HI R41, RZ, 0x8, R19.reuse ;  /* 0x00000008ff297819 */ /* 0x100fe20000011613 */
[----:B------:R-:W-:Y:S01]  /*2ee0*/  HADD2.F32 R39, -RZ, R30.H0_H0 ;  /* 0x2000001eff277230 */ /* 0x000fe20000004100 */
[----:B------:R-:W-:Y:S01]  /*2ef0*/  SHF.R.U32.HI R30, RZ, 0x10, R19 ;  /* 0x00000010ff1e7819 */ /* 0x000fe20000011613 */
[----:B------:R-:W-:Y:S01]  /*2f00*/  FFMA.FTZ R46, R23, R42, R46 ;  /* 0x0000002a172e7223 */ /* 0x000fe2000001002e */
[----:B------:R-:W-:Y:S01]  /*2f10*/  LOP3.LUT R41, R41, 0xff, RZ, 0xc0, !PT ;  /* 0x000000ff29297812 */ /* 0x000fe200078ec0ff */
[C---:B------:R-:W-:Y:S01]  /*2f20*/  FFMA.FTZ R40, R23.reuse, R35, R40 ;  /* 0x0000002317287223 */ /* 0x040fe20000010028 */
[----:B------:R-:W-:Y:S01]  /*2f30*/  FFMA.FTZ R44, R23, R39, R44 ;  /* 0x00000027172c7223 */ /* 0x000fe2000001002c */
[----:B------:R-:W-:Y:S01]  /*2f40*/  LOP3.LUT R30, R30, 0xff, RZ, 0xc0, !PT ;  /* 0x000000ff1e1e7812 */ /* 0x000fe200078ec0ff */
[----:B------:R-:W2:Y:S01]  /*2f50*/  I2F.F16 R16, R16 ;  /* 0x0000001000107306 */ /* 0x000ea20000200c00 */
[----:B------:R-:W-:Y:S01]  /*2f60*/  IADD3 R23, R41, -0x80, RZ ;  /* 0xffffff8029177810 */ /* 0x000fe20007ffe0ff */
[----:B---3--:R-:W-:Y:S01]  /*2f70*/  HADD2.F32 R41, -RZ, R15.H0_H0 ;  /* 0x2000000fff297230 */ /* 0x008fe20000004100 */
[----:B------:R-:W-:Y:S01]  /*2f80*/  IADD3 R47, R47, -0x80, RZ ;  /* 0xffffff802f2f7810 */ /* 0x000fe20007ffe0ff */
[----:B0-----:R-:W-:Y:S01]  /*2f90*/  HADD2.F32 R35, -RZ, R12.H0_H0 ;  /* 0x2000000cff237230 */ /* 0x001fe20000004100 */
[----:B------:R-:W-:Y:S01]  /*2fa0*/  IADD3 R39, R30, -0x80, RZ ;  /* 0xffffff801e277810 */ /* 0x000fe20007ffe0ff */
[----:B-1----:R-:W-:Y:S01]  /*2fb0*/  HADD2.F32 R22, -RZ, R22.H0_H0 ;  /* 0x20000016ff167230 */ /* 0x002fe20000004100 */
[----:B------:R-:W-:Y:S01]  /*2fc0*/  LEA.HI R18, R18, 0xffffff80, RZ, 0x8 ;  /* 0xffffff8012127811 */ /* 0x000fe200078f40ff */
[----:B------:R-:W0:Y:S01]  /*2fd0*/  I2F.F16 R17, R17 ;  /* 0x0000001100117306 */ /* 0x000e220000200c00 */
[----:B------:R-:W-:Y:S01]  /*2fe0*/  LEA.HI R19, R19, 0xffffff80, RZ, 0x8 ;  /* 0xffffff8013137811 */ /* 0x000fe200078f40ff */
[----:B------:R-:W-:-:S02]  /*2ff0*/  HADD2.F32 R43, -RZ, R21.H0_H0 ;  /* 0x20000015ff2b7230 */ /* 0x000fc40000004100 */
[----:B------:R-:W-:Y:S01]  /*3000*/  FFMA.FTZ R38, R38, R35, R37 ;  /* 0x0000002326267223 */ /* 0x000fe20000010025 */
[----:B------:R-:W-:Y:S02]  /*3010*/  HADD2.F32 R12, -RZ, R12.H1_H1 ;  /* 0x3000000cff0c7230 */ /* 0x000fe40000004100 */
[C---:B------:R-:W-:Y:S01]  /*3020*/  FFMA.FTZ R41, R35.reuse, R41, R46 ;  /* 0x0000002923297223 */ /* 0x040fe2000001002e */
[C---:B------:R-:W-:Y:S01]  /*3030*/  FFMA.FTZ R37, R35.reuse, R22, R40 ;  /* 0x0000001623257223 */ /* 0x040fe20000010028 */
[----:B--2---:R-:W-:Y:S01]  /*3040*/  HADD2.F32 R21, -RZ, R16.H0_H0 ;  /* 0x20000010ff157230 */ /* 0x004fe20000004100 */
[----:B------:R-:W1:Y:S01]  /*3050*/  I2F.F16 R31, R31 ;  /* 0x0000001f001f7306 */ /* 0x000e620000200c00 */
[----:B------:R-:W-:Y:S01]  /*3060*/  FFMA.FTZ R44, R35, R43, R44 ;  /* 0x0000002b232c7223 */ /* 0x000fe2000001002c */
[----:B------:R-:W-:Y:S02]  /*3070*/  HADD2.F32 R30, -RZ, R13.H0_H0 ;  /* 0x2000000dff1e7230 */ /* 0x000fe40000004100 */
[----:B------:R-:W-:-:S02]  /*3080*/  HADD2.F32 R36, -RZ, R36.H0_H0 ;  /* 0x20000024ff247230 */ /* 0x000fc40000004100 */
[----:B------:R-:W-:Y:S01]  /*3090*/  FFMA.FTZ R21, R21, R12, R38 ;  /* 0x0000000c15157223 */ /* 0x000fe20000010026 */
[----:B------:R-:W-:Y:S01]  /*30a0*/  HADD2.F32 R13, -RZ, R13.H1_H1 ;  /* 0x3000000dff0d7230 */ /* 0x000fe20000004100 */
[----:B------:R-:W2:Y:S01]  /*30b0*/  I2F.F16 R23, R23 ;  /* 0x0000001700177306 */ /* 0x000ea20000200c00 */
[----:B0-----:R-:W-:Y:S02]  /*30c0*/  HADD2.F32 R17, -RZ, R17.H0_H0 ;  /* 0x20000011ff117230 */ /* 0x001fe40000004100 */
[----:B------:R-:W-:-:S03]  /*30d0*/  FFMA.FTZ R21, R36, R30, R21 ;  /* 0x0000001e24157223 */ /* 0x000fc60000010015 */
[C---:B------:R-:W-:Y:S01]  /*30e0*/  FFMA.FTZ R17, R12.reuse, R17, R41 ;  /* 0x000000110c117223 */ /* 0x040fe20000010029 */
[----:B-1----:R-:W-:Y:S01]  /*30f0*/  HADD2.F32 R31, -RZ, R31.H0_H0 ;  /* 0x2000001fff1f7230 */ /* 0x002fe20000004100 */
[----:B------:R-:W0:Y:S04]  /*3100*/  I2F.F16 R14, R47 ;  /* 0x0000002f000e7306 */ /* 0x000e280000200c00 */
[----:B------:R-:W-:Y:S01]  /*3110*/  FFMA.FTZ R31, R12, R31, R37 ;  /* 0x0000001f0c1f7223 */ /* 0x000fe20000010025 */
[----:B--2---:R-:W-:-:S03]  /*3120*/  HADD2.F32 R23, -RZ, R23.H0_H0 ;  /* 0x20000017ff177230 */ /* 0x004fc60000004100 */
[----:B------:R-:W1:Y:S02]  /*3130*/  I2F.F16 R20, R20 ;  /* 0x0000001400147306 */ /* 0x000e640000200c00 */
[----:B------:R-:W-:Y:S01]  /*3140*/  FFMA.FTZ R23, R12, R23, R44 ;  /* 0x000000170c177223 */ /* 0x000fe2000001002c */
[----:B------:R-:W-:Y:S02]  /*3150*/  HADD2.F32 R12, -RZ, R27.H0_H0 ;  /* 0x2000001bff0c7230 */ /* 0x000fe40000004100 */
[----:B0-----:R-:W-:-:S03]  /*3160*/  HADD2.F32 R14, -RZ, R14.H0_H0 ;  /* 0x2000000eff0e7230 */ /* 0x001fc60000004100 */
[----:B------:R-:W0:Y:S01]  /*3170*/  I2F.F16 R15, R39 ;  /* 0x00000027000f7306 */ /* 0x000e220000200c00 */
[----:B------:R-:W-:Y:S01]  /*3180*/  FFMA.FTZ R12, R12, R13, R21 ;  /* 0x0000000d0c0c7223 */ /* 0x000fe20000010015 */
[----:B------:R-:W-:Y:S02]  /*3190*/  HADD2.F32 R21, -RZ, R0.H1_H1 ;  /* 0x30000000ff157230 */ /* 0x000fe40000004100 */
[C---:B------:R-:W-:Y:S01]  /*31a0*/  FFMA.FTZ R14, R30.reuse, R14, R17 ;  /* 0x0000000e1e0e7223 */ /* 0x040fe20000010011 */
[----:B------:R-:W-:Y:S02]  /*31b0*/  HADD2.F32 R17, -RZ, R2.H1_H1 ;  /* 0x30000002ff117230 */ /* 0x000fe40000004100 */
[----:B-1----:R-:W-:Y:S01]  /*31c0*/  HADD2.F32 R20, -RZ, R20.H0_H0 ;  /* 0x20000014ff147230 */ /* 0x002fe20000004100 */
[----:B------:R-:W1:Y:S04]  /*31d0*/  I2F.F16 R26, R26 ;  /* 0x0000001a001a7306 */ /* 0x000e680000200c00 */
[----:B------:R-:W-:Y:S01]  /*31e0*/  FFMA.FTZ R31, R30, R20, R31 ;  /* 0x000000141e1f7223 */ /* 0x000fe2000001001f */
[----:B0-----:R-:W-:-:S03]  /*31f0*/  HADD2.F32 R16, -RZ, R15.H0_H0 ;  /* 0x2000000fff107230 */ /* 0x001fc60000004100 */
[----:B------:R-:W0:Y:S01]  /*3200*/  I2F.F16 R18, R18 ;  /* 0x0000001200127306 */ /* 0x000e220000200c00 */
[----:B------:R-:W-:Y:S02]  /*3210*/  HADD2.F32 R15, -RZ, R2.H0_H0 ;  /* 0x20000002ff0f7230 */ /* 0x000fe40000004100 */
[----:B------:R-:W-:-:S03]  /*3220*/  FFMA.FTZ R30, R30, R16, R23 ;  /* 0x000000101e1e7223 */ /* 0x000fc60000010017 */
[----:B------:R-:W-:Y:S01]  /*3230*/  FMUL.FTZ R12, R15, R12 ;  /* 0x0000000c0f0c7220 */ /* 0x000fe20000410000 */
[----:B-1----:R-:W-:Y:S01]  /*3240*/  HADD2.F32 R26, -RZ, R26.H0_H0 ;  /* 0x2000001aff1a7230 */ /* 0x002fe20000004100 */
[----:B------:R-:W1:Y:S03]  /*3250*/  I2F.F16 R19, R19 ;  /* 0x0000001300137306 */ /* 0x000e660000200c00 */
[----:B------:R-:W-:Y:S01]  /*3260*/  F2FP.F16.F32.PACK_AB R12, RZ, R12 ;  /* 0x0000000cff0c723e */ /* 0x000fe200000000ff */
[----:B------:R-:W-:Y:S01]  /*3270*/  FFMA.FTZ R14, R13, R26, R14 ;  /* 0x0000001a0d0e7223 */ /* 0x000fe2000001000e */
[----:B0-----:R-:W-:-:S03]  /*3280*/  HADD2.F32 R18, -RZ, R18.H0_H0 ;  /* 0x20000012ff127230 */ /* 0x001fc60000004100 */
[----:B------:R-:W-:Y:S02]  /*3290*/  FMUL.FTZ R14, R17, R14 ;  /* 0x0000000e110e7220 */ /* 0x000fe40000410000 */
[----:B------:R-:W-:-:S03]  /*32a0*/  FFMA.FTZ R18, R13, R18, R31 ;  /* 0x000000120d127223 */ /* 0x000fc6000001001f */
[----:B------:R-:W-:Y:S01]  /*32b0*/  F2FP.F16.F32.PACK_AB R14, RZ, R14 ;  /* 0x0000000eff0e723e */ /* 0x000fe200000000ff */
[----:B-1----:R-:W-:Y:S02]  /*32c0*/  HADD2.F32 R16, -RZ, R19.H0_H0 ;  /* 0x20000013ff107230 */ /* 0x002fe40000004100 */
[----:B------:R-:W-:Y:S01]  /*32d0*/  HADD2.F32 R19, -RZ, R0.H0_H0 ;  /* 0x20000000ff137230 */ /* 0x000fe20000004100 */
[----:B------:R-:W-:Y:S02]  /*32e0*/  PRMT R12, R12, 0x5410, R14 ;  /* 0x000054100c0c7816 */ /* 0x000fe4000000000e */
[----:B------:R-:W-:Y:S02]  /*32f0*/  FFMA.FTZ R16, R13, R16, R30 ;  /* 0x000000100d107223 */ /* 0x000fe4000001001e */
[----:B------:R-:W-:Y:S02]  /*3300*/  FMUL.FTZ R18, R19, R18 ;  /* 0x0000001213127220 */ /* 0x000fe40000410000 */
[----:B------:R-:W-:Y:S01]  /*3310*/  FMUL.FTZ R16, R21, R16 ;  /* 0x0000001015107220 */ /* 0x000fe20000410000 */
[----:B------:R-:W-:-:S02]  /*3320*/  HFMA2.MMA R5, R12, 1, 1, R5 ;  /* 0x3c003c000c057835 */ /* 0x000fc40000000005 */
[----:B------:R-:W-:Y:S02]  /*3330*/  F2FP.F16.F32.PACK_AB R18, RZ, R18 ;  /* 0x00000012ff12723e */ /* 0x000fe400000000ff */
[----:B------:R-:W-:-:S04]  /*3340*/  F2FP.F16.F32.PACK_AB R16, RZ, R16 ;  /* 0x00000010ff10723e */ /* 0x000fc800000000ff */
[----:B------:R-:W-:-:S05]  /*3350*/  PRMT R18, R18, 0x5410, R16 ;  /* 0x0000541012127816 */ /* 0x000fca0000000010 */
[----:B------:R-:W-:-:S07]  /*3360*/  HADD2 R4, R18, R4 ;  /* 0x0000000412047230 */ /* 0x000fce0000000000 */
.L_x_3575:
[----:B-----5:R-:W-:Y:S02]  /*3370*/  @!P0 IMAD.IADD R3, R33, 0x1, R34 ;  /* 0x0000000121038824 */ /* 0x020fe400078e0222 */
[----:B------:R-:W-:Y:S01]  /*3380*/  IMAD.WIDE R28, R32, 0x8, R28 ;  /* 0x00000008201c7825 */ /* 0x000fe200078e021c */
[----:B------:R-:W-:Y:S06]  /*3390*/  @P1 BRA `(.L_x_3576) ;  /* 0x0000000c000c1947 */ /* 0x000fec0003800000 */
[----:B------:R-:W2:Y:S01]  /*33a0*/  LDG.E.128.CONSTANT R12, desc[UR6][R28.64] ;  /* 0x000000061c0c7981 */ /* 0x000ea2000c1e9d00 */
[----:B------:R-:W-:Y:S02]  /*33b0*/  LOP3.LUT R16, R8, 0xff, RZ, 0xc0, !PT ;  /* 0x000000ff08107812 */ /* 0x000fe400078ec0ff */
[----:B------:R-:W-:Y:S02]  /*33c0*/  LOP3.LUT R17, R9, 0xff, RZ, 0xc0, !PT ;  /* 0x000000ff09117812 */ /* 0x000fe400078ec0ff */
[----:B------:R-:W-:Y:S02]  /*33d0*/  IADD3 R16, R16, -0x80, RZ ;  /* 0xffffff8010107810 */ /* 0x000fe40007ffe0ff */
[----:B------:R-:W-:Y:S02]  /*33e0*/  IADD3 R17, R17, -0x80, RZ ;  /* 0xffffff8011117810 */ /* 0x000fe40007ffe0ff */
[----:B------:R1:W-:Y:S01]  /*33f0*/  I2F.F16 R47, R16 ;  /* 0x00000010002f7306 */ /* 0x0003e20000200c00 */
[----:B------:R-:W-:-:S02]  /*3400*/  LEA.HI R22, R8, 0xffffff80, RZ, 0x8 ;  /* 0xffffff8008167811 */ /* 0x000fc400078f40ff */
[----:B------:R-:W-:Y:S02]  /*3410*/  LOP3.LUT R19, R10, 0xff, RZ, 0xc0, !PT ;  /* 0x000000ff0a137812 */ /* 0x000fe400078ec0ff */
[----:B------:R-:W-:Y:S02]  /*3420*/  LEA.HI R18, R9, 0xffffff80, RZ, 0x8 ;  /* 0xffffff8009127811 */ /* 0x000fe400078f40ff */
[----:B------:R-:W-:Y:S01]  /*3430*/  SHF.R.U32.HI R27, RZ, 0x8, R10 ;  /* 0x00000008ff1b7819 */ /* 0x000fe2000001160a */
[----:B------:R3:W4:Y:S01]  /*3440*/  I2F.F16 R41, R17 ;  /* 0x0000001100297306 */ /* 0x0007220000200c00 */
[--C-:B-1----:R-:W-:Y:S01]  /*3450*/  SHF.R.U32.HI R16, RZ, 0x8, R8.reuse ;  /* 0x00000008ff107819 */ /* 0x102fe20000011608 */
[----:B------:R-:W-:Y:S01]  /*3460*/  VIADD R42, R19, 0xffffff80 ;  /* 0xffffff80132a7836 */ /* 0x000fe20000000000 */
[----:B------:R-:W-:Y:S02]  /*3470*/  SHF.R.U32.HI R8, RZ, 0x10, R8 ;  /* 0x00000010ff087819 */ /* 0x000fe40000011608 */
[----:B------:R-:W-:-:S02]  /*3480*/  LOP3.LUT R16, R16, 0xff, RZ, 0xc0, !PT ;  /* 0x000000ff10107812 */ /* 0x000fc400078ec0ff */
[----:B------:R-:W-:Y:S01]  /*3490*/  LOP3.LUT R8, R8, 0xff, RZ, 0xc0, !PT ;  /* 0x000000ff08087812 */ /* 0x000fe200078ec0ff */
[----:B------:R-:W-:Y:S01]  /*34a0*/  I2F.F16 R42, R42 ;  /* 0x0000002a002a7306 */ /* 0x000fe20000200c00 */
[--C-:B---3--:R-:W-:Y:S02]  /*34b0*/  SHF.R.U32.HI R17, RZ, 0x8, R9.reuse ;  /* 0x00000008ff117819 */ /* 0x108fe40000011609 */
[----:B------:R-:W-:Y:S01]  /*34c0*/  IADD3 R16, R16, -0x80, RZ ;  /* 0xffffff8010107810 */ /* 0x000fe20007ffe0ff */
[----:B------:R-:W-:Y:S01]  /*34d0*/  VIADD R8, R8, 0xffffff80 ;  /* 0xffffff8008087836 */ /* 0x000fe20000000000 */
[----:B------:R-:W-:Y:S02]  /*34e0*/  LOP3.LUT R17, R17, 0xff, RZ, 0xc0, !PT ;  /* 0x000000ff11117812 */ /* 0x000fe400078ec0ff */
[----:B------:R-:W-:Y:S01]  /*34f0*/  LOP3.LUT R19, R11, 0xff, RZ, 0xc0, !PT ;  /* 0x000000ff0b137812 */ /* 0x000fe200078ec0ff */
[----:B------:R1:W-:Y:S01]  /*3500*/  I2F.F16 R35, R16 ;  /* 0x0000001000237306 */ /* 0x0003e20000200c00 */
[----:B------:R-:W-:Y:S01]  /*3510*/  IADD3 R36, R17, -0x80, RZ ;  /* 0xffffff8011247810 */ /* 0x000fe20007ffe0ff */
[----:B----4-:R-:W-:Y:S01]  /*3520*/  HADD2.F32 R41, -RZ, R41.H0_H0 ;  /* 0x20000029ff297230 */ /* 0x010fe20000004100 */
[----:B------:R-:W-:-:S02]  /*3530*/  SHF.R.U32.HI R9, RZ, 0x10, R9 ;  /* 0x00000010ff097819 */ /* 0x000fc40000011609 */
[----:B------:R-:W-:Y:S02]  /*3540*/  IADD3 R37, R19, -0x80, RZ ;  /* 0xffffff8013257810 */ /* 0x000fe40007ffe0ff */
[----:B------:R-:W-:Y:S01]  /*3550*/  LOP3.LUT R9, R9, 0xff, RZ, 0xc0, !PT ;  /* 0x000000ff09097812 */ /* 0x000fe200078ec0ff */
[----:B------:R3:W4:Y:S01]  /*3560*/  I2F.F16 R26, R8 ;  /* 0x00000008001a7306 */ /* 0x0007220000200c00 */
[----:B-1----:R-:W1:Y:S01]  /*3570*/  LDS.64 R16, [UR4+0x30] ;  /* 0x00003004ff107984 */ /* 0x002e620008000a00 */
[----:B0-----:R-:W-:Y:S02]  /*3580*/  LOP3.LUT R30, R27, 0xff, RZ, 0xc0, !PT ;  /* 0x000000ff1b1e7812 */ /* 0x001fe400078ec0ff */
[----:B------:R-:W-:Y:S02]  /*3590*/  IADD3 R9, R9, -0x80, RZ ;  /* 0xffffff8009097810 */ /* 0x000fe40007ffe0ff */
[----:B------:R-:W-:Y:S01]  /*35a0*/  LEA.HI R21, R11, 0xffffff80, RZ, 0x8 ;  /* 0xffffff800b157811 */ /* 0x000fe200078f40ff */
[----:B------:R-:W-:Y:S01]  /*35b0*/  VIADD R30, R30, 0xffffff80 ;  /* 0xffffff801e1e7836 */ /* 0x000fe20000000000 */
[----:B------:R-:W-:Y:S01]  /*35c0*/  I2F.F16 R37, R37 ;  /* 0x0000002500257306 */ /* 0x000fe20000200c00 */
[----:B---3--:R-:W-:-:S02]  /*35d0*/  SHF.R.U32.HI R8, RZ, 0x8, R11 ;  /* 0x00000008ff087819 */ /* 0x008fc4000001160b */
[----:B------:R-:W-:Y:S02]  /*35e0*/  SHF.R.U32.HI R11, RZ, 0x10, R11 ;  /* 0x00000010ff0b7819 */ /* 0x000fe4000001160b */
[----:B------:R-:W-:Y:S02]  /*35f0*/  LOP3.LUT R8, R8, 0xff, RZ, 0xc0, !PT ;  /* 0x000000ff08087812 */ /* 0x000fe400078ec0ff */
[----:B------:R-:W-:Y:S01]  /*3600*/  LOP3.LUT R11, R11, 0xff, RZ, 0xc0, !PT ;  /* 0x000000ff0b0b7812 */ /* 0x000fe200078ec0ff */
[----:B------:R-:W0:Y:S01]  /*3610*/  I2F.F16 R27, R9 ;  /* 0x00000009001b7306 */ /* 0x000e220000200c00 */
[----:B------:R-:W-:Y:S01]  /*3620*/  IADD3 R44, R8, -0x80, RZ ;  /* 0xffffff80082c7810 */ /* 0x000fe20007ffe0ff */
[----:B----4-:R-:W-:Y:S01]  /*3630*/  HADD2.F32 R26, -RZ, R26.H0_H0 ;  /* 0x2000001aff1a7230 */ /* 0x010fe20000004100 */
[----:B------:R-:W-:Y:S01]  /*3640*/  LEA.HI R23, R10, 0xffffff80, RZ, 0x8 ;  /* 0xffffff800a177811 */ /* 0x000fe200078f40ff */
[----:B------:R-:W-:Y:S01]  /*3650*/  VIADD R11, R11, 0xffffff80 ;  /* 0xffffff800b0b7836 */ /* 0x000fe20000000000 */
[----:B------:R-:W-:-:S03]  /*3660*/  SHF.R.U32.HI R10, RZ, 0x10, R10 ;  /* 0x00000010ff0a7819 */ /* 0x000fc6000001160a */
[----:B------:R-:W-:Y:S01]  /*3670*/  I2F.F16 R43, R30 ;  /* 0x0000001e002b7306 */ /* 0x000fe20000200c00 */
[----:B------:R-:W-:-:S04]  /*3680*/  LOP3.LUT R10, R10, 0xff, RZ, 0xc0, !PT ;  /* 0x000000ff0a0a7812 */ /* 0x000fc800078ec0ff */
[----:B------:R-:W-:Y:S01]  /*3690*/  IADD3 R10, R10, -0x80, RZ ;  /* 0xffffff800a0a7810 */ /* 0x000fe20007ffe0ff */
[----:B0-----:R-:W-:Y:S02]  /*36a0*/  HADD2.F32 R27, -RZ, R27.H0_H0 ;  /* 0x2000001bff1b7230 */ /* 0x001fe40000004100 */
[----:B------:R-:W0:Y:S08]  /*36b0*/  I2F.F16 R36, R36 ;  /* 0x0000002400247306 */ /* 0x000e300000200c00 */
[----:B------:R3:W-:Y:S01]  /*36c0*/  I2F.F16 R33, R11 ;  /* 0x0000000b00217306 */ /* 0x0007e20000200c00 */
[----:B-1----:R-:W-:-:S02]  /*36d0*/  HADD2.F32 R38, -RZ, R17.H0_H0 ;  /* 0x20000011ff267230 */ /* 0x002fc40000004100 */
[----:B------:R-:W-:Y:S02]  /*36e0*/  HADD2.F32 R40, -RZ, R17.H1_H1 ;  /* 0x30000011ff287230 */ /* 0x000fe40000004100 */
[----:B------:R-:W-:Y:S02]  /*36f0*/  HADD2.F32 R17, -RZ, R37.H0_H0 ;  /* 0x20000025ff117230 */ /* 0x000fe40000004100 */
[----:B0-----:R-:W-:Y:S01]  /*3700*/  HADD2.F32 R36, -RZ, R36.H0_H0 ;  /* 0x20000024ff247230 */ /* 0x001fe20000004100 */
[----:B------:R-:W0:Y:S01]  /*3710*/  I2F.F16 R44, R44 ;  /* 0x0000002c002c7306 */ /* 0x000e220000200c00 */
[----:B---3--:R-:W-:Y:S02]  /*3720*/  HADD2.F32 R11, -RZ, R42.H0_H0 ;  /* 0x2000002aff0b7230 */ /* 0x008fe40000004100 */
[----:B------:R-:W-:-:S05]  /*3730*/  HADD2.F32 R42, -RZ, R43.H0_H0 ;  /* 0x2000002bff2a7230 */ /* 0x000fca0000004100 */
[----:B------:R-:W-:Y:S01]  /*3740*/  I2F.F16 R22, R22 ;  /* 0x0000001600167306 */ /* 0x000fe20000200c00 */
[----:B0-----:R-:W-:-:S07]  /*3750*/  HADD2.F32 R44, -RZ, R44.H0_H0 ;  /* 0x2000002cff2c7230 */ /* 0x001fce0000004100 */
[----:B------:R-:W0:Y:S08]  /*3760*/  I2F.F16 R10, R10 ;  /* 0x0000000a000a7306 */ /* 0x000e300000200c00 */
[----:B------:R-:W1:Y:S08]  /*3770*/  I2F.F16 R18, R18 ;  /* 0x0000001200127306 */ /* 0x000e700000200c00 */
[----:B------:R-:W3:Y:S08]  /*3780*/  I2F.F16 R23, R23 ;  /* 0x0000001700177306 */ /* 0x000ef00000200c00 */
[----:B------:R-:W4:Y:S01]  /*3790*/  I2F.F16 R21, R21 ;  /* 0x0000001500157306 */ /* 0x000f220000200c00 */
[----:B--2---:R-:W-:-:S02]  /*37a0*/  LOP3.LUT R9, R14, 0xff, RZ, 0xc0, !PT ;  /* 0x000000ff0e097812 */ /* 0x004fc400078ec0ff */
[C---:B------:R-:W-:Y:S02]  /*37b0*/  LOP3.LUT R8, R12.reuse, 0xff, RZ, 0xc0, !PT ;  /* 0x000000ff0c087812 */ /* 0x040fe400078ec0ff */
[----:B------:R-:W-:Y:S01]  /*37c0*/  LEA.HI R20, R12, 0xffffff80, RZ, 0x8 ;  /* 0xffffff800c147811 */ /* 0x000fe200078f40ff */
[----:B------:R-:W-:Y:S01]  /*37d0*/  VIADD R39, R9, 0xffffff80 ;  /* 0xffffff8009277836 */ /* 0x000fe20000000000 */
[----:B------:R-:W-:Y:S02]  /*37e0*/  IADD3 R30, R8, -0x80, RZ ;  /* 0xffffff80081e7810 */ /* 0x000fe40007ffe0ff */
[----:B------:R-:W-:Y:S02]  /*37f0*/  LOP3.LUT R8, R13, 0xff, RZ, 0xc0, !PT ;  /* 0x000000ff0d087812 */ /* 0x000fe400078ec0ff */
[----:B------:R-:W-:Y:S01]  /*3800*/  LOP3.LUT R9, R15, 0xff, RZ, 0xc0, !PT ;  /* 0x000000ff0f097812 */ /* 0x000fe200078ec0ff */
[----:B------:R-:W2:Y:S01]  /*3810*/  I2F.F16 R39, R39 ;  /* 0x0000002700277306 */ /* 0x000ea20000200c00 */
[----:B------:R-:W-:-:S02]  /*3820*/  SHF.R.U32.HI R45, RZ, 0x8, R12 ;  /* 0x00000008ff2d7819 */ /* 0x000fc4000001160c */
[----:B------:R-:W-:Y:S02]  /*3830*/  SHF.R.U32.HI R46, RZ, 0x10, R12 ;  /* 0x00000010ff2e7819 */ /* 0x000fe4000001160c */
[----:B------:R-:W-:Y:S01]  /*3840*/  IADD3 R31, R8, -0x80, RZ ;  /* 0xffffff80081f7810 */ /* 0x000fe20007ffe0ff */
[--C-:B------:R-:W-:Y:S01]  /*3850*/  HADD2.F32 R8, -RZ, R16.reuse.H0_H0 ;  /* 0x20000010ff087230 */ /* 0x100fe20000004100 */
[----:B------:R-:W-:Y:S01]  /*3860*/  IADD3 R12, R9, -0x80, RZ ;  /* 0xffffff80090c7810 */ /* 0x000fe20007ffe0ff */
[----:B------:R-:W-:Y:S01]  /*3870*/  HADD2.F32 R9, -RZ, R47.H0_H0 ;  /* 0x2000002fff097230 */ /* 0x000fe20000004100 */
[----:B------:R-:W-:Y:S01]  /*3880*/  LEA.HI R19, R13, 0xffffff80, RZ, 0x8 ;  /* 0xffffff800d137811 */ /* 0x000fe200078f40ff */
[----:B------:R-:W-:Y:S02]  /*3890*/  HADD2.F32 R16, -RZ, R16.H1_H1 ;  /* 0x30000010ff107230 */ /* 0x000fe40000004100 */
[C---:B------:R-:W-:Y:S01]  /*38a0*/  FFMA.FTZ R41, R8.reuse, R41, RZ ;  /* 0x0000002908297223 */ /* 0x040fe200000100ff */
[C---:B------:R-:W-:Y:S01]  /*38b0*/  FFMA.FTZ R37, R8.reuse, R17, RZ ;  /* 0x0000001108257223 */ /* 0x040fe200000100ff */
[----:B------:R-:W-:Y:S01]  /*38c0*/  FFMA.FTZ R47, R9, R8, RZ ;  /* 0x00000008092f7223 */ /* 0x000fe200000100ff */
[----:B------:R-:W-:Y:S01]  /*38d0*/  FFMA.FTZ R9, R8, R11, RZ ;  /* 0x0000000b08097223 */ /* 0x000fe200000100ff */
[----:B------:R-:W-:-:S02]  /*38e0*/  HADD2.F32 R8, -RZ, R35.H0_H0 ;  /* 0x20000023ff087230 */ /* 0x000fc40000004100 */
[C---:B------:R-:W-:Y:S01]  /*38f0*/  FFMA.FTZ R43, R16.reuse, R36, R41 ;  /* 0x00000024102b7223 */ /* 0x040fe20000010029 */
[C---:B------:R-:W-:Y:S01]  /*3900*/  FFMA.FTZ R37, R16.reuse, R44, R37 ;  /* 0x0000002c10257223 */ /* 0x040fe20000010025 */
[----:B------:R-:W-:Y:S01]  /*3910*/  FFMA.FTZ R41, R16, R42, R9 ;  /* 0x0000002a10297223 */ /* 0x000fe20000010009 */
[----:B------:R-:W-:Y:S01]  /*3920*/  SHF.R.U32.HI R42, RZ, 0x10, R13 ;  /* 0x00000010ff2a7819 */ /* 0x000fe2000001160d */
[----:B------:R-:W-:Y:S01]  /*3930*/  FFMA.FTZ R35, R8, R16, R47 ;  /* 0x0000001008237223 */ /* 0x000fe2000001002f */
[----:B------:R-:W-:Y:S01]  /*3940*/  SHF.R.U32.HI R8, RZ, 0x8, R13 ;  /* 0x00000008ff087819 */ /* 0x000fe2000001160d */
[----:B------:R-:W-:Y:S01]  /*3950*/  HADD2.F32 R44, -RZ, R33.H0_H0 ;  /* 0x20000021ff2c7230 */ /* 0x000fe20000004100 */
[----:B------:R-:W-:Y:S01]  /*3960*/  SHF.R.U32.HI R16, RZ, 0x8, R14 ;  /* 0x00000008ff107819 */ /* 0x000fe2000001160e */
[----:B------:R-:W-:Y:S01]  /*3970*/  FFMA.FTZ R35, R26, R38, R35 ;  /* 0x000000261a237223 */ /* 0x000fe20000010023 */
[----:B------:R-:W-:Y:S01]  /*3980*/  LOP3.LUT R36, R8, 0xff, RZ, 0xc0, !PT ;  /* 0x000000ff08247812 */ /* 0x000fe200078ec0ff */
[----:B0-----:R-:W-:Y:S01]  /*3990*/  HADD2.F32 R26, -RZ, R10.H0_H0 ;  /* 0x2000000aff1a7230 */ /* 0x001fe20000004100 */
[----:B------:R-:W0:Y:S01]  /*39a0*/  LDS.64 R8, [UR4+0x38] ;  /* 0x00003804ff087984 */ /* 0x000e220008000a00 */
[----:B------:R-:W-:Y:S01]  /*39b0*/  LOP3.LUT R16, R16, 0xff, RZ, 0xc0, !PT ;  /* 0x000000ff10107812 */ /* 0x000fe200078ec0ff */
[----:B-1----:R-:W-:Y:S01]  /*39c0*/  HADD2.F32 R33, -RZ, R18.H0_H0 ;  /* 0x20000012ff217230 */ /* 0x002fe20000004100 */
[----:B------:R-:W-:Y:S01]  /*39d0*/  IADD3 R13, R36, -0x80, RZ ;  /* 0xffffff80240d7810 */ /* 0x000fe20007ffe0ff */
[----:B------:R-:W-:-:S02]  /*39e0*/  HADD2.F32 R36, -RZ, R22.H0_H0 ;  /* 0x20000016ff247230 */ /* 0x000fc40000004100 */
[----:B------:R-:W-:Y:S01]  /*39f0*/  FFMA.FTZ R41, R38, R26, R41 ;  /* 0x0000001a26297223 */ /* 0x000fe20000010029 */
[----:B------:R-:W-:Y:S01]  /*3a00*/  VIADD R22, R16, 0xffffff80 ;  /* 0xffffff8010167836 */ /* 0x000fe20000000000 */
[----:B------:R-:W-:Y:S01]  /*3a10*/  LOP3.LUT R45, R45, 0xff, RZ, 0xc0, !PT ;  /* 0x000000ff2d2d7812 */ /* 0x000fe200078ec0ff */
[----:B------:R-:W-:Y:S01]  /*3a20*/  FFMA.FTZ R43, R38, R27, R43 ;  /* 0x0000001b262b7223 */ /* 0x000fe2000001002b */
[----:B------:R-:W-:Y:S01]  /*3a30*/  FFMA.FTZ R16, R36, R40, R35 ;  /* 0x0000002824107223 */ /* 0x000fe20000010023 */
[----:B---3--:R-:W-:Y:S01]  /*3a40*/  HADD2.F32 R36, -RZ, R23.H0_H0 ;  /* 0x20000017ff247230 */ /* 0x008fe20000004100 */
[----:B------:R-:W-:Y:S01]  /*3a50*/  SHF.R.U32.HI R26, RZ, 0x10, R14 ;  /* 0x00000010ff1a7819 */ /* 0x000fe2000001160e */
[----:B----4-:R-:W-:Y:S02]  /*3a60*/  HADD2.F32 R23, -RZ, R21.H0_H0 ;  /* 0x20000015ff177230 */ /* 0x010fe40000004100 */
[----:B------:R-:W-:Y:S01]  /*3a70*/  FFMA.FTZ R44, R38, R44, R37 ;  /* 0x0000002c262c7223 */ /* 0x000fe20000010025 */
[----:B------:R-:W-:Y:S01]  /*3a80*/  SHF.R.U32.HI R27, RZ, 0x8, R15 ;  /* 0x00000008ff1b7819 */ /* 0x000fe2000001160f */
[----:B------:R-:W1:Y:S01]  /*3a90*/  I2F.F16 R31, R31 ;  /* 0x0000001f001f7306 */ /* 0x000e620000200c00 */
[----:B------:R-:W-:Y:S01]  /*3aa0*/  IADD3 R11, R45, -0x80, RZ ;  /* 0xffffff802d0b7810 */ /* 0x000fe20007ffe0ff */
[----:B------:R-:W-:Y:S01]  /*3ab0*/  FFMA.FTZ R43, R40, R33, R43 ;  /* 0x00000021282b7223 */ /* 0x000fe2000001002b */
[----:B------:R-:W-:Y:S01]  /*3ac0*/  LOP3.LUT R26, R26, 0xff, RZ, 0xc0, !PT ;  /* 0x000000ff1a1a7812 */ /* 0x000fe200078ec0ff */
[----:B------:R-:W-:Y:S01]  /*3ad0*/  FFMA.FTZ R21, R40, R36, R41 ;  /* 0x0000002428157223 */ /* 0x000fe20000010029 */
[----:B------:R-:W-:Y:S01]  /*3ae0*/  LOP3.LUT R46, R46, 0xff, RZ, 0xc0, !PT ;  /* 0x000000ff2e2e7812 */ /* 0x000fe200078ec0ff */
[----:B------:R-:W-:Y:S01]  /*3af0*/  FFMA.FTZ R40, R40, R23, R44 ;  /* 0x0000001728287223 */ /* 0x000fe2000001002c */
[----:B------:R-:W-:Y:S01]  /*3b00*/  LOP3.LUT R27, R27, 0xff, RZ, 0xc0, !PT ;  /* 0x000000ff1b1b7812 */ /* 0x000fe200078ec0ff */
[----:B------:R-:W3:Y:S01]  /*3b10*/  I2F.F16 R30, R30 ;  /* 0x0000001e001e7306 */ /* 0x000ee20000200c00 */
[----:B------:R-:W-:Y:S01]  /*3b20*/  SHF.R.U32.HI R23, RZ, 0x10, R15 ;  /* 0x00000010ff177819 */ /* 0x000fe2000001160f */
[----:B------:R-:W-:Y:S01]  /*3b30*/  VIADD R17, R46, 0xffffff80 ;  /* 0xffffff802e117836 */ /* 0x000fe20000000000 */
[----:B------:R-:W-:Y:S01]  /*3b40*/  IADD3 R18, R26, -0x80, RZ ;  /* 0xffffff801a127810 */ /* 0x000fe20007ffe0ff */
[----:B--2---:R-:W-:Y:S01]  /*3b50*/  HADD2.F32 R39, -RZ, R39.H0_H0 ;  /* 0x20000027ff277230 */ /* 0x004fe20000004100 */
[----:B------:R-:W-:-:S02]  /*3b60*/  LOP3.LUT R42, R42, 0xff, RZ, 0xc0, !PT ;  /* 0x000000ff2a2a7812 */ /* 0x000fc400078ec0ff */
[----:B------:R-:W-:Y:S01]  /*3b70*/  IADD3 R26, R27, -0x80, RZ ;  /* 0xffffff801b1a7810 */ /* 0x000fe20007ffe0ff */
[----:B------:R-:W2:Y:S01]  /*3b80*/  I2F.F16 R12, R12 ;  /* 0x0000000c000c7306 */ /* 0x000ea20000200c00 */
[----:B------:R-:W-:Y:S01]  /*3b90*/  LOP3.LUT R27, R23, 0xff, RZ, 0xc0, !PT ;  /* 0x000000ff171b7812 */ /* 0x000fe200078ec0ff */
[----:B-1----:R-:W-:Y:S01]  /*3ba0*/  HADD2.F32 R31, -RZ, R31.H0_H0 ;  /* 0x2000001fff1f7230 */ /* 0x002fe20000004100 */
[----:B------:R-:W-:Y:S02]  /*3bb0*/  IADD3 R42, R42, -0x80, RZ ;  /* 0xffffff802a2a7810 */ /* 0x000fe40007ffe0ff */
[----:B------:R-:W-:Y:S02]  /*3bc0*/  IADD3 R27, R27, -0x80, RZ ;  /* 0xffffff801b1b7810 */ /* 0x000fe40007ffe0ff */
[----:B------:R-:W-:Y:S01]  /*3bd0*/  LEA.HI R14, R14, 0xffffff80, RZ, 0x8 ;  /* 0xffffff800e0e7811 */ /* 0x000fe200078f40ff */
[----:B------:R-:W1:Y:S01]  /*3be0*/  I2F.F16 R11, R11 ;  /* 0x0000000b000b7306 */ /* 0x000e620000200c00 */
[----:B0-----:R-:W-:Y:S01]  /*3bf0*/  HADD2.F32 R36, -RZ, R8.H0_H0 ;  /* 0x20000008ff247230 */ /* 0x001fe20000004100 */
[----:B------:R-:W-:Y:S01]  /*3c00*/  LEA.HI R15, R15, 0xffffff80, RZ, 0x8 ;  /* 0xffffff800f0f7811 */ /* 0x000fe200078f40ff */
[----:B---3--:R-:W-:-:S02]  /*3c10*/  HADD2.F32 R33, -RZ, R30.H0_H0 ;  /* 0x2000001eff217230 */ /* 0x008fc40000004100 */
[----:B------:R-:W-:Y:S02]  /*3c20*/  HADD2.F32 R23, -RZ, R8.H1_H1 ;  /* 0x30000008ff177230 */ /* 0x000fe40000004100 */
[C---:B------:R-:W-:Y:S01]  /*3c30*/  FFMA.FTZ R30, R36.reuse, R31, R43 ;  /* 0x0000001f241e7223 */ /* 0x040fe2000001002b */
[----:B--2---:R-:W-:Y:S01]  /*3c40*/  HADD2.F32 R31, -RZ, R12.H0_H0 ;  /* 0x2000000cff1f7230 */ /* 0x004fe20000004100 */
[----:B------:R-:W0:Y:S01]  /*3c50*/  I2F.F16 R13, R13 ;  /* 0x0000000d000d7306 */ /* 0x000e220000200c00 */
[----:B------:R-:W-:Y:S01]  /*3c60*/  FFMA.FTZ R33, R33, R36, R16 ;  /* 0x0000002421217223 */ /* 0x000fe20000010010 */
[--C-:B------:R-:W-:Y:S02]  /*3c70*/  HADD2.F32 R8, -RZ, R9.reuse.H0_H0 ;  /* 0x20000009ff087230 */ /* 0x100fe40000004100 */
[C---:B------:R-:W-:Y:S01]  /*3c80*/  FFMA.FTZ R38, R36.reuse, R39, R21 ;  /* 0x0000002724267223 */ /* 0x040fe20000010015 */
        /* <DEDUP_REMOVED lines=10> */
[----:B------:R-:W-:Y:S02]  /*3d30*/  HADD2.F32 R17, -RZ, R0.H1_H1 ;  /* 0x30000000ff117230 */ /* 0x000fe40000004100 */
[----:B------:R-:W-:Y:S01]  /*3d40*/  FFMA.FTZ R33, R12, R8, R33 ;  /* 0x000000080c217223 */ /* 0x000fe20000010021 */
        /* <DEDUP_REMOVED lines=22> */
[----:B------:R-:W-:Y:S01]  /*3eb0*/  FFMA.FTZ R10, R9, R10, R12 ;  /* 0x0000000a090a7223 */ /* 0x000fe2000001000c */
[----:B------:R-:W-:-:S03]  /*3ec0*/  HADD2.F32 R12, -RZ, R0.H0_H0 ;  /* 0x20000000ff0c7230 */ /* 0x000fc60000004100 */
[----:B------:R-:W-:Y:S01]  /*3ed0*/  F2FP.F16.F32.PACK_AB R20, RZ, R20 ;  /* 0x00000014ff14723e */ /* 0x000fe200000000ff */
[----:B-1----:R-:W-:-:S05]  /*3ee0*/  HADD2.F32 R14, -RZ, R14.H0_H0 ;  /* 0x2000000eff0e7230 */ /* 0x002fca0000004100 */
[----:B------:R-:W-:Y:S01]  /*3ef0*/  FFMA.FTZ R13, R9, R14, R13 ;  /* 0x0000000e090d7223 */ /* 0x000fe2000001000d */
[----:B0-----:R-:W-:-:S03]  /*3f00*/  HADD2.F32 R8, -RZ, R15.H0_H0 ;  /* 0x2000000fff087230 */ /* 0x001fc60000004100 */
[----:B------:R-:W-:Y:S01]  /*3f10*/  FMUL.FTZ R13, R12, R13 ;  /* 0x0000000d0c0d7220 */ /* 0x000fe20000410000 */
[----:B------:R-:W-:Y:S02]  /*3f20*/  HADD2.F32 R15, -RZ, R2.H1_H1 ;  /* 0x30000002ff0f7230 */ /* 0x000fe40000004100 */
[----:B------:R-:W-:Y:S02]  /*3f30*/  FFMA.FTZ R8, R9, R8, R16 ;  /* 0x0000000809087223 */ /* 0x000fe40000010010 */
[----:B------:R-:W-:Y:S01]  /*3f40*/  F2FP.F16.F32.PACK_AB R13, RZ, R13 ;  /* 0x0000000dff0d723e */ /* 0x000fe200000000ff */
[----:B------:R-:W-:Y:S01]  /*3f50*/  FMUL.FTZ R10, R15, R10 ;  /* 0x0000000a0f0a7220 */ /* 0x000fe20000410000 */
[----:B------:R-:W-:-:S04]  /*3f60*/  FMUL.FTZ R8, R17, R8 ;  /* 0x0000000811087220 */ /* 0x000fc80000410000 */
[----:B------:R-:W-:Y:S02]  /*3f70*/  F2FP.F16.F32.PACK_AB R10, RZ, R10 ;  /* 0x0000000aff0a723e */ /* 0x000fe400000000ff */
[----:B------:R-:W-:Y:S02]  /*3f80*/  F2FP.F16.F32.PACK_AB R8, RZ, R8 ;  /* 0x00000008ff08723e */ /* 0x000fe400000000ff */
[----:B------:R-:W-:Y:S02]  /*3f90*/  PRMT R20, R20, 0x5410, R10 ;  /* 0x0000541014147816 */ /* 0x000fe4000000000a */
[----:B------:R-:W-:-:S04]  /*3fa0*/  PRMT R13, R13, 0x5410, R8 ;  /* 0x000054100d0d7816 */ /* 0x000fc80000000008 */
[----:B------:R-:W-:Y:S01]  /*3fb0*/  HFMA2.MMA R5, R20, 1, 1, R5 ;  /* 0x3c003c0014057835 */ /* 0x000fe20000000005 */
[----:B------:R-:W-:-:S10]  /*3fc0*/  HADD2 R4, R13, R4 ;  /* 0x000000040d047230 */ /* 0x000fd40000000000 */
.L_x_3576:
[----:B------:R-:W-:Y:S01]  /*3fd0*/  VIADD R34, R34, 0x20 ;  /* 0x0000002022227836 */ /* 0x000fe20000000000 */
[----:B------:R-:W-:Y:S01]  /*3fe0*/  UIADD3 UR4, UR4, 0x40, URZ ;  /* 0x0000004004047890 */ /* 0x000fe2000fffe03f */
[----:B------:R-:W-:-:S03]  /*3ff0*/  IMAD.WIDE R28, R32, 0x8, R28 ;  /* 0x00000008201c7825 */ /* 0x000fc600078e021c */
[----:B------:R-:W-:Y:S01]  /*4000*/  ISETP.GE.AND P0, PT, R34, UR5, PT ;  /* 0x0000000522007c0c */ /* 0x000fe2000bf06270 */
[----:B------:R-:W-:Y:S01]  /*4010*/  IMAD.WIDE R26, R32, 0x8, R24 ;  /* 0x00000008201a7825 */ /* 0x000fe200078e0218 */
[----:B------:R-:W-:-:S13]  /*4020*/  ISETP.LT.AND P2, PT, R34, R7, PT ;  /* 0x000000072200720c */ /* 0x000fda0003f41270 */
[----:B------:R-:W-:Y:S05]  /*4030*/  @!P0 BRA P2, `(.L_x_3577) ;  /* 0xffffffcc00348947 */ /* 0x000fea000103ffff */
.L_x_3572:
[----:B------:R-:W-:Y:S01]  /*4040*/  ISETP.GE.AND P0, PT, R34, R7, PT ;  /* 0x000000072200720c */ /* 0x000fe20003f06270 */
[----:B------:R-:W-:-:S03]  /*4050*/  ULDC UR5, c[0x0][0x25c] ;  /* 0x0000970000057ab9 */ /* 0x000fc60000000800 */
[----:B------:R-:W-:-:S13]  /*4060*/  ISETP.GE.OR P0, PT, R34, UR5, P0 ;  /* 0x0000000522007c0c */ /* 0x000fda0008706670 */
[----:B------:R-:W-:Y:S05]  /*4070*/  @P0 BRA `(.L_x_3578) ;  /* 0x0000001800100947 */ /* 0x000fea0003800000 */
[----:B------:R-:W1:Y:S01]  /*4080*/  LDC R24, c[0x0][0x23c] ;  /* 0x00008f00ff187b82 */ /* 0x000e620000000800 */
[----:B------:R-:W-:Y:S01]  /*4090*/  SHF.R.S32.HI R25, RZ, 0x1f, R32 ;  /* 0x0000001fff197819 */ /* 0x000fe20000011420 */
[----:B------:R-:W-:-:S06]  /*40a0*/  ULDC UR5, c[0x0][0x25c] ;  /* 0x0000970000057ab9 */ /* 0x000fcc0000000800 */
.L_x_3581:
[----:B------:R-:W-:-:S13]  /*40b0*/  ISETP.NE.AND P0, PT, R34, R3, PT ;  /* 0x000000032200720c */ /* 0x000fda0003f05270 */
[----:B------:R-:W2:Y:S01]  /*40c0*/  @!P0 LDC.64 R12, c[0x0][0x248] ;  /* 0x00009200ff0c8b82 */ /* 0x000ea20000000a00 */
[----:B------:R-:W-:Y:S02]  /*40d0*/  @!P0 IADD3 R6, R6, 0x1, RZ ;  /* 0x0000000106068810 */ /* 0x000fe40007ffe0ff */
[----:B------:R-:W-:Y:S02]  /*40e0*/  @!P0 LEA R9, R34, 0x1, 0x1 ;  /* 0x0000000122098811 */ /* 0x000fe400078e08ff */
[----:B------:R-:W-:-:S06]  /*40f0*/  @!P0 LEA R14, R6, R1, 0x3 ;  /* 0x00000001060e8211 */ /* 0x000fcc00078e18ff */
[----:B------:R-:W3:Y:S01]  /*4100*/  @!P0 LDL.64 R14, [R14] ;  /* 0x000000000e0e8983 */ /* 0x000ee20000100a00 */
[----:B--2---:R-:W-:-:S03]  /*4110*/  @!P0 IMAD.WIDE R12, R9, 0x2, R12 ;  /* 0x00000002090c8825 */ /* 0x004fc600078e020c */
[----:B------:R2:W5:Y:S04]  /*4120*/  LDG.E.128.CONSTANT R8, desc[UR6][R26.64] ;  /* 0x000000061a087981 */ /* 0x000568000c1e9d00 */
[----:B------:R2:W5:Y:S01]  /*4130*/  @!P0 LDG.E.U16.CONSTANT R29, desc[UR6][R12.64] ;  /* 0x000000060c1d8981 */ /* 0x000562000c1e9500 */
[----:B-1----:R-:W-:Y:S02]  /*4140*/  MOV R32, R24 ;  /* 0x0000001800207202 */ /* 0x002fe40000000f00 */
[----:B---3--:R-:W-:Y:S02]  /*4150*/  @!P0 PRMT R2, R14, 0x7610, R2 ;  /* 0x000076100e028816 */ /* 0x008fe40000000002 */
[----:B------:R-:W-:Y:S02]  /*4160*/  @!P0 PRMT R0, R15, 0x7610, R0 ;  /* 0x000076100f008816 */ /* 0x000fe40000000000 */
[----:B------:R-:W-:-:S02]  /*4170*/  @!P0 PRMT R2, R2, 0x7610, R14 ;  /* 0x0000761002028816 */ /* 0x000fc4000000000e */
[----:B------:R-:W-:Y:S01]  /*4180*/  @!P0 PRMT R0, R0, 0x7610, R15 ;  /* 0x0000761000008816 */ /* 0x000fe2000000000f */
[----:B--2---:R-:W-:Y:S06]  /*4190*/  @P1 BRA `(.L_x_3579) ;  /* 0x0000000800c81947 */ /* 0x004fec0003800000 */
[C---:B------:R-:W-:Y:S01]  /*41a0*/  IMAD.WIDE R36, R32.reuse, 0x4, R26 ;  /* 0x0000000420247825 */ /* 0x040fe200078e021a */
[----:B------:R-:W1:Y:S04]  /*41b0*/  LDS.128 R20, [UR4] ;  /* 0x00000004ff147984 */ /* 0x000e680008000c00 */
[----:B------:R2:W3:Y:S01]  /*41c0*/  LDG.E.128.CONSTANT R12, desc[UR6][R36.64] ;  /* 0x00000006240c7981 */ /* 0x0004e2000c1e9d00 */
[----:B------:R-:W-:-:S06]  /*41d0*/  IMAD.WIDE R16, R32, 0x4, R36 ;  /* 0x0000000420107825 */ /* 0x000fcc00078e0224 */
[----:B------:R-:W4:Y:S01]  /*41e0*/  LDG.E.128.CONSTANT R16, desc[UR6][R16.64] ;  /* 0x0000000610107981 */ /* 0x000f22000c1e9d00 */
[----:B-----5:R-:W-:Y:S02]  /*41f0*/  LOP3.LUT R35, R8, 0x3f003f, RZ, 0xc0, !PT ;  /* 0x003f003f08237812 */ /* 0x020fe400078ec0ff */
[----:B------:R-:W-:Y:S02]  /*4200*/  LOP3.LUT R39, R10, 0x3f003f, RZ, 0xc0, !PT ;  /* 0x003f003f0a277812 */ /* 0x000fe400078ec0ff */
[----:B------:R-:W-:Y:S02]  /*4210*/  LOP3.LUT R38, R9, 0x3f003f, RZ, 0xc0, !PT ;  /* 0x003f003f09267812 */ /* 0x000fe400078ec0ff */
[--C-:B------:R-:W-:Y:S02]  /*4220*/  SHF.R.U32.HI R33, RZ, 0xc, R9.reuse ;  /* 0x0000000cff217819 */ /* 0x100fe40000011609 */
[----:B--2---:R-:W-:Y:S02]  /*4230*/  LOP3.LUT R36, R11, 0x3f003f, RZ, 0xc0, !PT ;  /* 0x003f003f0b247812 */ /* 0x004fe400078ec0ff */
[----:B------:R-:W-:-:S02]  /*4240*/  SHF.R.U32.HI R9, RZ, 0x6, R9 ;  /* 0x00000006ff097819 */ /* 0x000fc40000011609 */
[--C-:B0-----:R-:W-:Y:S02]  /*4250*/  SHF.R.U32.HI R31, RZ, 0xc, R8.reuse ;  /* 0x0000000cff1f7819 */ /* 0x101fe40000011608 */
        /* <DEDUP_REMOVED lines=11> */
[--C-:B------:R-:W-:Y:S01]  /*4310*/  SHF.R.U32.HI R28, RZ, 0xc, R10.reuse ;  /* 0x0000000cff1c7819 */ /* 0x100fe2000001160a */
[----:B-1----:R-:W-:Y:S01]  /*4320*/  HFMA2.MMA R37, R35, R20, RZ ;  /* 0x0000001423257235 */ /* 0x002fe200000000ff */
[----:B------:R-:W-:Y:S01]  /*4330*/  LOP3.LUT R36, R36, 0x64006400, RZ, 0xfc, !PT ;  /* 0x6400640024247812 */ /* 0x000fe200078efcff */
[----:B------:R-:W-:Y:S01]  /*4340*/  HFMA2 R38, R41, R20, RZ.H0_H0 ;  /* 0x0000001429267231 */ /* 0x000fe200000400ff */
[----:B------:R-:W-:Y:S02]  /*4350*/  SHF.R.U32.HI R10, RZ, 0x6, R10 ;  /* 0x00000006ff0a7819 */ /* 0x000fe4000001160a */
[----:B------:R-:W-:-:S02]  /*4360*/  SHF.R.U32.HI R30, RZ, 0xc, R11 ;  /* 0x0000000cff1e7819 */ /* 0x000fc4000001160b */
[----:B------:R-:W-:Y:S02]  /*4370*/  SHF.R.U32.HI R11, RZ, 0x6, R11 ;  /* 0x00000006ff0b7819 */ /* 0x000fe4000001160b */
[----:B------:R-:W-:Y:S01]  /*4380*/  LOP3.LUT R9, R8, 0x64006400, RZ, 0xfc, !PT ;  /* 0x6400640008097812 */ /* 0x000fe200078efcff */
[----:B------:R-:W-:Y:S01]  /*4390*/  HFMA2.MMA R8, R39, R20, RZ ;  /* 0x0000001427087235 */ /* 0x000fe200000000ff */
        /* <DEDUP_REMOVED lines=9> */
[----:B------:R-:W-:Y:S01]  /*4430*/  HFMA2.MMA R9, R40, R21, R37 ;  /* 0x0000001528097235 */ /* 0x000fe20000000025 */
[----:B------:R-:W-:Y:S01]  /*4440*/  HADD2 R39, R36, -1056, -1056 ;  /* 0xe420e42024277430 */ /* 0x000fe20000000000 */
[----:B------:R-:W-:Y:S02]  /*4450*/  LOP3.LUT R47, R30, 0xf000f, RZ, 0xc0, !PT ;  /* 0x000f000f1e2f7812 */ /* 0x000fe400078ec0ff */
[----:B------:R-:W-:-:S03]  /*4460*/  LOP3.LUT R46, R28, 0xf000f, RZ, 0xc0, !PT ;  /* 0x000f000f1c2e7812 */ /* 0x000fc600078ec0ff */
[----:B------:R-:W-:Y:S01]  /*4470*/  HFMA2.MMA R8, R39, R21, R8 ;  /* 0x0000001527087235 */ /* 0x000fe20000000008 */
[----:B------:R-:W-:Y:S01]  /*4480*/  HADD2 R39, R38, -1056, -1056 ;  /* 0xe420e42026277430 */ /* 0x000fe20000000000 */
[----:B---3--:R-:W-:Y:S02]  /*4490*/  LOP3.LUT R11, R12, 0x3f003f, RZ, 0xc0, !PT ;  /* 0x003f003f0c0b7812 */ /* 0x008fe400078ec0ff */
[----:B------:R-:W-:Y:S02]  /*44a0*/  LOP3.LUT R35, R13, 0x3f003f, RZ, 0xc0, !PT ;  /* 0x003f003f0d237812 */ /* 0x000fe400078ec0ff */
[----:B------:R-:W-:Y:S02]  /*44b0*/  LOP3.LUT R37, R14, 0x3f003f, RZ, 0xc0, !PT ;  /* 0x003f003f0e257812 */ /* 0x000fe400078ec0ff */
[----:B------:R-:W-:Y:S02]  /*44c0*/  LOP3.LUT R11, R11, 0x64006400, RZ, 0xfc, !PT ;  /* 0x640064000b0b7812 */ /* 0x000fe400078efcff */
[----:B------:R-:W-:-:S02]  /*44d0*/  LOP3.LUT R35, R35, 0x64006400, RZ, 0xfc, !PT ;  /* 0x6400640023237812 */ /* 0x000fc400078efcff */
[----:B------:R-:W-:Y:S01]  /*44e0*/  LOP3.LUT R37, R37, 0x64006400, RZ, 0xfc, !PT ;  /* 0x6400640025257812 */ /* 0x000fe200078efcff */
[----:B------:R-:W-:Y:S01]  /*44f0*/  HADD2 R36, R11, -1056, -1056 ;  /* 0xe420e4200b247430 */ /* 0x000fe20000000000 */
[----:B----4-:R-:W-:Y:S01]  /*4500*/  SHF.R.U32.HI R45, RZ, 0x8, R17 ;  /* 0x00000008ff2d7819 */ /* 0x010fe20000011611 */
[----:B------:R-:W-:Y:S01]  /*4510*/  HADD2 R35, R35, -1056, -1056 ;  /* 0xe420e42023237430 */ /* 0x000fe20000000000 */
[----:B------:R-:W-:Y:S01]  /*4520*/  SHF.R.U32.HI R42, RZ, 0x8, R19 ;  /* 0x00000008ff2a7819 */ /* 0x000fe20000011613 */
[----:B------:R-:W-:Y:S01]  /*4530*/  HADD2 R37, R37, -1056, -1056 ;  /* 0xe420e42025257430 */ /* 0x000fe20000000000 */
[----:B------:R-:W-:Y:S01]  /*4540*/  LOP3.LUT R28, R44, 0x300030, R45, 0xf8, !PT ;  /* 0x003000302c1c7812 */ /* 0x000fe200078ef82d */
[----:B------:R-:W-:Y:S01]  /*4550*/  HFMA2 R11, R39, R21, R20 ;  /* 0x00000015270b7231 */ /* 0x000fe20000000014 */
[-C--:B------:R-:W-:Y:S01]  /*4560*/  HFMA2.MMA R20, R36, R22.reuse, R9 ;  /* 0x0000001624147235 */ /* 0x080fe20000000009 */
[----:B------:R-:W-:Y:S01]  /*4570*/  HFMA2 R21, R35, R22, R10 ;  /* 0x0000001623157231 */ /* 0x000fe2000000000a */
[----:B------:R-:W-:Y:S01]  /*4580*/  SHF.R.U32.HI R9, RZ, 0x6, R12 ;  /* 0x00000006ff097819 */ /* 0x000fe2000001160c */
[----:B------:R-:W-:Y:S01]  /*4590*/  HFMA2.MMA R8, R37, R22, R8 ;  /* 0x0000001625087235 */ /* 0x000fe20000000008 */
        /* <DEDUP_REMOVED lines=25> */
[----:B------:R-:W-:Y:S01]  /*4730*/  LOP3.LUT R35, R31, 0xf000f, RZ, 0xc0, !PT ;  /* 0x000f000f1f237812 */ /* 0x000fe200078ec0ff */
[----:B------:R-:W0:Y:S01]  /*4740*/  LDS.128 R8, [UR4+0x10] ;  /* 0x00001004ff087984 */ /* 0x000e220008000c00 */
[----:B------:R-:W-:-:S02]  /*4750*/  SHF.R.U32.HI R31, RZ, 0xc, R12 ;  /* 0x0000000cff1f7819 */ /* 0x000fc4000001160c */
[----:B------:R-:W-:Y:S02]  /*4760*/  SHF.R.U32.HI R12, RZ, 0x8, R16 ;  /* 0x00000008ff0c7819 */ /* 0x000fe40000011610 */
[----:B------:R-:W-:Y:S02]  /*4770*/  LOP3.LUT R36, R18, 0x3f003f, RZ, 0xc0, !PT ;  /* 0x003f003f12247812 */ /* 0x000fe400078ec0ff */
[----:B------:R-:W-:Y:S02]  /*4780*/  LOP3.LUT R12, R35, 0x300030, R12, 0xf8, !PT ;  /* 0x00300030230c7812 */ /* 0x000fe400078ef80c */
[----:B------:R-:W-:Y:S02]  /*4790*/  LOP3.LUT R35, R16, 0x3f003f, RZ, 0xc0, !PT ;  /* 0x003f003f10237812 */ /* 0x000fe400078ec0ff */
[----:B------:R-:W-:Y:S02]  /*47a0*/  LOP3.LUT R45, R31, 0xf000f, RZ, 0xc0, !PT ;  /* 0x000f000f1f2d7812 */ /* 0x000fe400078ec0ff */
[----:B------:R-:W-:-:S02]  /*47b0*/  SHF.R.U32.HI R38, RZ, 0xa, R16 ;  /* 0x0000000aff267819 */ /* 0x000fc40000011610 */
[----:B------:R-:W-:Y:S02]  /*47c0*/  LOP3.LUT R31, R47, 0x300030, R42, 0xf8, !PT ;  /* 0x003000302f1f7812 */ /* 0x000fe400078ef82a */
[----:B------:R-:W-:Y:S02]  /*47d0*/  SHF.R.U32.HI R16, RZ, 0x6, R16 ;  /* 0x00000006ff107819 */ /* 0x000fe40000011610 */
[----:B------:R-:W-:Y:S02]  /*47e0*/  LOP3.LUT R42, R13, 0xf000f, RZ, 0xc0, !PT ;  /* 0x000f000f0d2a7812 */ /* 0x000fe400078ec0ff */
[----:B------:R-:W-:Y:S02]  /*47f0*/  LOP3.LUT R35, R35, 0x64006400, RZ, 0xfc, !PT ;  /* 0x6400640023237812 */ /* 0x000fe400078efcff */
[----:B------:R-:W-:Y:S02]  /*4800*/  SHF.R.U32.HI R40, RZ, 0xa, R18 ;  /* 0x0000000aff287819 */ /* 0x000fe40000011612 */
[----:B------:R-:W-:Y:S01]  /*4810*/  LOP3.LUT R13, R14, 0xf000f, RZ, 0xc0, !PT ;  /* 0x000f000f0e0d7812 */ /* 0x000fe200078ec0ff */
[----:B------:R-:W-:Y:S01]  /*4820*/  HADD2 R35, R35, -1056, -1056 ;  /* 0xe420e42023237430 */ /* 0x000fe20000000000 */
[----:B------:R-:W-:-:S02]  /*4830*/  LOP3.LUT R36, R36, 0x64006400, RZ, 0xfc, !PT ;  /* 0x6400640024247812 */ /* 0x000fc400078efcff */
[----:B------:R-:W-:Y:S02]  /*4840*/  SHF.R.U32.HI R15, RZ, 0xc, R15 ;  /* 0x0000000cff0f7819 */ /* 0x000fe4000001160f */
[--C-:B------:R-:W-:Y:S02]  /*4850*/  SHF.R.U32.HI R39, RZ, 0xa, R17.reuse ;  /* 0x0000000aff277819 */ /* 0x100fe40000011611 */
[----:B------:R-:W-:Y:S02]  /*4860*/  LOP3.LUT R33, R17, 0x3f003f, RZ, 0xc0, !PT ;  /* 0x003f003f11217812 */ /* 0x000fe400078ec0ff */
[----:B------:R-:W-:Y:S02]  /*4870*/  LOP3.LUT R37, R19, 0x3f003f, RZ, 0xc0, !PT ;  /* 0x003f003f13257812 */ /* 0x000fe400078ec0ff */
[----:B------:R-:W-:Y:S02]  /*4880*/  SHF.R.U32.HI R17, RZ, 0x6, R17 ;  /* 0x00000006ff117819 */ /* 0x000fe40000011611 */
[----:B------:R-:W-:Y:S01]  /*4890*/  LOP3.LUT R16, R16, 0x3f003f, RZ, 0xc0, !PT ;  /* 0x003f003f10107812 */ /* 0x000fe200078ec0ff */
[----:B0-----:R-:W-:Y:S01]  /*48a0*/  HFMA2.MMA R20, R35, R8, R20 ;  /* 0x0000000823147235 */ /* 0x001fe20000000014 */
[----:B------:R-:W-:Y:S01]  /*48b0*/  LOP3.LUT R40, R13, 0x300030, R40, 0xf8, !PT ;  /* 0x003000300d287812 */ /* 0x000fe200078ef828 */
[----:B------:R-:W-:Y:S01]  /*48c0*/  HADD2 R13, R36, -1056, -1056 ;  /* 0xe420e420240d7430 */ /* 0x000fe20000000000 */
[----:B------:R-:W-:-:S02]  /*48d0*/  SHF.R.U32.HI R43, RZ, 0x8, R18 ;  /* 0x00000008ff2b7819 */ /* 0x000fc40000011612 */
[----:B------:R-:W-:Y:S02]  /*48e0*/  SHF.R.U32.HI R18, RZ, 0x6, R18 ;  /* 0x00000006ff127819 */ /* 0x000fe40000011612 */
[----:B------:R-:W-:Y:S01]  /*48f0*/  SHF.R.U32.HI R41, RZ, 0xa, R19 ;  /* 0x0000000aff297819 */ /* 0x000fe20000011613 */
[----:B------:R-:W-:Y:S01]  /*4900*/  HFMA2.MMA R22, R13, R8, R22 ;  /* 0x000000080d167235 */ /* 0x000fe20000000016 */
[----:B------:R-:W-:Y:S02]  /*4910*/  LOP3.LUT R33, R33, 0x64006400, RZ, 0xfc, !PT ;  /* 0x6400640021217812 */ /* 0x000fe400078efcff */
[----:B------:R-:W-:Y:S02]  /*4920*/  LOP3.LUT R14, R15, 0xf000f, RZ, 0xc0, !PT ;  /* 0x000f000f0f0e7812 */ /* 0x000fe400078ec0ff */
[----:B------:R-:W-:Y:S02]  /*4930*/  LOP3.LUT R37, R37, 0x64006400, RZ, 0xfc, !PT ;  /* 0x6400640025257812 */ /* 0x000fe400078efcff */
[----:B------:R-:W-:-:S02]  /*4940*/  LOP3.LUT R17, R17, 0x3f003f, RZ, 0xc0, !PT ;  /* 0x003f003f11117812 */ /* 0x000fc400078ec0ff */
[----:B------:R-:W-:Y:S02]  /*4950*/  LOP3.LUT R16, R16, 0x64006400, RZ, 0xfc, !PT ;  /* 0x6400640010107812 */ /* 0x000fe400078efcff */
[----:B------:R-:W-:Y:S02]  /*4960*/  SHF.R.U32.HI R19, RZ, 0x6, R19 ;  /* 0x00000006ff137819 */ /* 0x000fe40000011613 */
[----:B------:R-:W-:Y:S01]  /*4970*/  LOP3.LUT R39, R42, 0x300030, R39, 0xf8, !PT ;  /* 0x003000302a277812 */ /* 0x000fe200078ef827 */
        /* <DEDUP_REMOVED lines=11> */
[----:B------:R-:W-:Y:S01]  /*4a30*/  LOP3.LUT R19, R19, 0x64006400, RZ, 0xfc, !PT ;  /* 0x6400640013137812 */ /* 0x000fe200078efcff */
[-C--:B------:R-:W-:Y:S01]  /*4a40*/  HFMA2.MMA R20, R13, R9.reuse, R20 ;  /* 0x000000090d147235 */ /* 0x080fe20000000014 */
[----:B------:R-:W-:Y:S01]  /*4a50*/  LOP3.LUT R30, R46, 0x300030, R43, 0xf8, !PT ;  /* 0x003000302e1e7812 */ /* 0x000fe200078ef82b */
[----:B------:R-:W-:Y:S01]  /*4a60*/  HADD2 R13, R18, -1056, -1056 ;  /* 0xe420e420120d7430 */ /* 0x000fe20000000000 */
[----:B------:R-:W-:Y:S01]  /*4a70*/  LOP3.LUT R12, R12, 0x64006400, RZ, 0xfc, !PT ;  /* 0x640064000c0c7812 */ /* 0x000fe200078efcff */
[-C--:B------:R-:W-:Y:S01]  /*4a80*/  HFMA2 R21, R8, R9.reuse, R21 ;  /* 0x0000000908157231 */ /* 0x080fe20000000015 */
[----:B------:R-:W-:Y:S01]  /*4a90*/  LOP3.LUT R30, R30, 0x64006400, RZ, 0xfc, !PT ;  /* 0x640064001e1e7812 */ /* 0x000fe200078efcff */
[----:B------:R-:W-:Y:S01]  /*4aa0*/  HADD2 R8, R19, -1056, -1056 ;  /* 0xe420e42013087430 */ /* 0x000fe20000000000 */
[----:B------:R-:W-:Y:S01]  /*4ab0*/  LOP3.LUT R38, R45, 0x300030, R38, 0xf8, !PT ;  /* 0x003000302d267812 */ /* 0x000fe200078ef826 */
        /* <DEDUP_REMOVED lines=16> */
[-C--:B------:R-:W-:Y:S01]  /*4bc0*/  HFMA2 R23, R8, R10.reuse, R23 ;  /* 0x0000000a08177231 */ /* 0x080fe20000000017 */
[-C--:B------:R-:W-:Y:S01]  /*4bd0*/  HFMA2.MMA R20, R9, R11.reuse, R20 ;  /* 0x0000000b09147235 */ /* 0x080fe20000000014 */
[----:B------:R-:W-:Y:S01]  /*4be0*/  HFMA2 R21, R28, R10, R21 ;  /* 0x0000000a1c157231 */ /* 0x000fe20000000015 */
[----:B------:R-:W-:Y:S01]  /*4bf0*/  HFMA2.MMA R22, R13, R11, R22 ;  /* 0x0000000b0d167235 */ /* 0x000fe20000000016 */
[----:B------:R-:W-:Y:S02]  /*4c00*/  HADD2 R8, R39, -1056, -1056 ;  /* 0xe420e42027087430 */ /* 0x000fe40000000000 */
        /* <DEDUP_REMOVED lines=10> */
[----:B------:R-:W-:-:S08]  /*4cb0*/  HFMA2 R4, R22, R0, R4 ;  /* 0x0000000016047231 */ /* 0x000fd00000000004 */
.L_x_3579:
[----:B-----5:R-:W-:Y:S01]  /*4cc0*/  @!P0 IMAD.IADD R3, R29, 0x1, R34 ;  /* 0x000000011d038824 */ /* 0x020fe200078e0222 */
[----:B------:R-:W-:Y:S06]  /*4cd0*/  @P1 BRA `(.L_x_3580) ;  /* 0x0000000800d81947 */ /* 0x000fec0003800000 */
[----:B------:R-:W-:Y:S01]  /*4ce0*/  IMAD R9, R25, 0xc, RZ ;  /* 0x0000000c19097824 */ /* 0x000fe200078e02ff */
[----:B------:R-:W1:Y:S01]  /*4cf0*/  LDS.128 R20, [UR4+0x20] ;  /* 0x00002004ff147984 */ /* 0x000e620008000c00 */
[----:B------:R-:W-:-:S05]  /*4d00*/  IMAD.WIDE.U32 R36, R32, 0xc, R26 ;  /* 0x0000000c20247825 */ /* 0x000fca00078e001a */
[----:B------:R-:W-:-:S05]  /*4d10*/  IADD3 R37, R37, R9, RZ ;  /* 0x0000000925257210 */ /* 0x000fca0007ffe0ff */
[----:B------:R-:W2:Y:S01]  /*4d20*/  LDG.E.128.CONSTANT R8, desc[UR6][R36.64] ;  /* 0x0000000624087981 */ /* 0x000ea2000c1e9d00 */
[----:B------:R-:W-:-:S05]  /*4d30*/  IMAD.WIDE R38, R32, 0x4, R36 ;  /* 0x0000000420267825 */ /* 0x000fca00078e0224 */
[----:B------:R3:W4:Y:S01]  /*4d40*/  LDG.E.128.CONSTANT R12, desc[UR6][R38.64] ;  /* 0x00000006260c7981 */ /* 0x000722000c1e9d00 */
[----:B------:R-:W-:-:S06]  /*4d50*/  IMAD.WIDE R16, R32, 0x4, R38 ;  /* 0x0000000420107825 */ /* 0x000fcc00078e0226 */
[----:B------:R-:W5:Y:S01]  /*4d60*/  LDG.E.128.CONSTANT R16, desc[UR6][R16.64] ;  /* 0x0000000610107981 */ /* 0x000f62000c1e9d00 */
[----:B--2---:R-:W-:Y:S02]  /*4d70*/  LOP3.LUT R33, R8, 0x3f003f, RZ, 0xc0, !PT ;  /* 0x003f003f08217812 */ /* 0x004fe400078ec0ff */
[--C-:B0-----:R-:W-:Y:S02]  /*4d80*/  SHF.R.U32.HI R31, RZ, 0xc, R8.reuse ;  /* 0x0000000cff1f7819 */ /* 0x101fe40000011608 */
[----:B------:R-:W-:Y:S02]  /*4d90*/  SHF.R.U32.HI R8, RZ, 0x6, R8 ;  /* 0x00000006ff087819 */ /* 0x000fe40000011608 */
[----:B------:R-:W-:Y:S02]  /*4da0*/  LOP3.LUT R35, R9, 0x3f003f, RZ, 0xc0, !PT ;  /* 0x003f003f09237812 */ /* 0x000fe400078ec0ff */
[--C-:B------:R-:W-:Y:S02]  /*4db0*/  SHF.R.U32.HI R28, RZ, 0xc, R9.reuse ;  /* 0x0000000cff1c7819 */ /* 0x100fe40000011609 */
        /* <DEDUP_REMOVED lines=14> */
[----:B---3--:R-:W-:Y:S01]  /*4ea0*/  HADD2 R39, R36, -1056, -1056 ;  /* 0xe420e42024277430 */ /* 0x008fe20000000000 */
[--C-:B------:R-:W-:Y:S01]  /*4eb0*/  SHF.R.U32.HI R29, RZ, 0xc, R10.reuse ;  /* 0x0000000cff1d7819 */ /* 0x100fe2000001160a */
[----:B------:R-:W-:Y:S01]  /*4ec0*/  HADD2 R37, R8, -1056, -1056 ;  /* 0xe420e42008257430 */ /* 0x000fe20000000000 */
[----:B------:R-:W-:Y:S01]  /*4ed0*/  SHF.R.U32.HI R10, RZ, 0x6, R10 ;  /* 0x00000006ff0a7819 */ /* 0x000fe2000001160a */
[----:B------:R-:W-:Y:S01]  /*4ee0*/  HADD2 R36, R9, -1056, -1056 ;  /* 0xe420e42009247430 */ /* 0x000fe20000000000 */
[-C--:B-1----:R-:W-:Y:S01]  /*4ef0*/  HFMA2.MMA R8, R33, R20.reuse, RZ ;  /* 0x0000001421087235 */ /* 0x082fe200000000ff */
[-C--:B------:R-:W-:Y:S01]  /*4f00*/  HFMA2 R35, R35, R20.reuse, RZ.H0_H0 ;  /* 0x0000001423237231 */ /* 0x080fe200000400ff */
[----:B------:R-:W-:Y:S01]  /*4f10*/  LOP3.LUT R33, R10, 0x3f003f, RZ, 0xc0, !PT ;  /* 0x003f003f0a217812 */ /* 0x000fe200078ec0ff */
[----:B------:R-:W-:Y:S01]  /*4f20*/  HFMA2.MMA R9, R39, R20, RZ ;  /* 0x0000001427097235 */ /* 0x000fe200000000ff */
[--C-:B------:R-:W-:Y:S01]  /*4f30*/  SHF.R.U32.HI R30, RZ, 0xc, R11.reuse ;  /* 0x0000000cff1e7819 */ /* 0x100fe2000001160b */
[----:B------:R-:W-:Y:S01]  /*4f40*/  HFMA2 R10, R36, R21, R35 ;  /* 0x00000015240a7231 */ /* 0x000fe20000000023 */
[----:B------:R-:W-:Y:S01]  /*4f50*/  SHF.R.U32.HI R11, RZ, 0x6, R11 ;  /* 0x00000006ff0b7819 */ /* 0x000fe2000001160b */
[----:B------:R-:W-:Y:S01]  /*4f60*/  HFMA2 R20, R41, R20, RZ.H0_H0 ;  /* 0x0000001429147231 */ /* 0x000fe200000400ff */
[----:B------:R-:W-:Y:S01]  /*4f70*/  LOP3.LUT R35, R33, 0x64006400, RZ, 0xfc, !PT ;  /* 0x6400640021237812 */ /* 0x000fe200078efcff */
[----:B------:R-:W-:Y:S01]  /*4f80*/  HFMA2.MMA R8, R37, R21, R8 ;  /* 0x0000001525087235 */ /* 0x000fe20000000008 */
[----:B------:R-:W-:-:S02]  /*4f90*/  LOP3.LUT R37, R11, 0x3f003f, RZ, 0xc0, !PT ;  /* 0x003f003f0b257812 */ /* 0x000fc400078ec0ff */
[----:B----4-:R-:W-:Y:S01]  /*4fa0*/  LOP3.LUT R36, R14, 0x3f003f, RZ, 0xc0, !PT ;  /* 0x003f003f0e247812 */ /* 0x010fe200078ec0ff */
[----:B------:R-:W-:Y:S01]  /*4fb0*/  HADD2 R38, R35, -1056, -1056 ;  /* 0xe420e42023267430 */ /* 0x000fe20000000000 */
[----:B------:R-:W-:Y:S02]  /*4fc0*/  LOP3.LUT R33, R13, 0x3f003f, RZ, 0xc0, !PT ;  /* 0x003f003f0d217812 */ /* 0x000fe400078ec0ff */
[----:B------:R-:W-:Y:S02]  /*4fd0*/  LOP3.LUT R11, R12, 0x3f003f, RZ, 0xc0, !PT ;  /* 0x003f003f0c0b7812 */ /* 0x000fe400078ec0ff */
        /* <DEDUP_REMOVED lines=8> */
[----:B------:R-:W-:Y:S01]  /*5060*/  HADD2 R33, R33, -1056, -1056 ;  /* 0xe420e42021217430 */ /* 0x000fe20000000000 */
[----:B-----5:R-:W-:Y:S01]  /*5070*/  SHF.R.U32.HI R44, RZ, 0x8, R16 ;  /* 0x00000008ff2c7819 */ /* 0x020fe20000011610 */
[----:B------:R-:W-:Y:S01]  /*5080*/  HADD2 R35, R11, -1056, -1056 ;  /* 0xe420e4200b237430 */ /* 0x000fe20000000000 */
[----:B------:R-:W-:Y:S01]  /*5090*/  SHF.R.U32.HI R43, RZ, 0x8, R17 ;  /* 0x00000008ff2b7819 */ /* 0x000fe20000011611 */
[----:B------:R-:W-:Y:S01]  /*50a0*/  HFMA2 R11, R37, R21, R20 ;  /* 0x00000015250b7231 */ /* 0x000fe20000000014 */
[-C--:B------:R-:W-:Y:S01]  /*50b0*/  HFMA2.MMA R21, R36, R22.reuse, R9 ;  /* 0x0000001624157235 */ /* 0x080fe20000000009 */
[----:B------:R-:W-:Y:S01]  /*50c0*/  HFMA2 R20, R33, R22, R10 ;  /* 0x0000001621147231 */ /* 0x000fe2000000000a */
[----:B------:R-:W-:Y:S01]  /*50d0*/  SHF.R.U32.HI R10, RZ, 0x6, R13 ;  /* 0x00000006ff0a7819 */ /* 0x000fe2000001160d */
[----:B------:R-:W-:Y:S01]  /*50e0*/  HFMA2.MMA R8, R35, R22, R8 ;  /* 0x0000001623087235 */ /* 0x000fe20000000008 */
        /* <DEDUP_REMOVED lines=19> */
[----:B------:R-:W-:Y:S01]  /*5220*/  HFMA2 R11, R38, R22, R11 ;  /* 0x00000016260b7231 */ /* 0x000fe2000000000b */
[----:B------:R-:W-:Y:S01]  /*5230*/  LOP3.LUT R28, R45, 0x300030, R44, 0xf8, !PT ;  /* 0x003000302d1c7812 */ /* 0x000fe200078ef82c */
[----:B------:R-:W-:Y:S01]  /*5240*/  HADD2 R36, R36, -1056, -1056 ;  /* 0xe420e42024247430 */ /* 0x000fe20000000000 */
[-C--:B------:R-:W-:Y:S01]  /*5250*/  HFMA2.MMA R22, R9, R23.reuse, R8 ;  /* 0x0000001709167235 */ /* 0x080fe20000000008 */
[-C--:B------:R-:W-:Y:S01]  /*5260*/  HFMA2 R20, R35, R23.reuse, R20 ;  /* 0x0000001723147231 */ /* 0x080fe20000000014 */
[----:B------:R-:W-:Y:S01]  /*5270*/  HFMA2.MMA R21, R10, R23, R21 ;  /* 0x000000170a157235 */ /* 0x000fe20000000015 */
[----:B------:R-:W-:Y:S01]  /*5280*/  HFMA2 R23, R36, R23, R11 ;  /* 0x0000001724177231 */ /* 0x000fe2000000000b */
[----:B------:R-:W-:Y:S01]  /*5290*/  SHF.R.U32.HI R42, RZ, 0x8, R18 ;  /* 0x00000008ff2a7819 */ /* 0x000fe20000011612 */
[----:B------:R-:W0:Y:S01]  /*52a0*/  LDS.128 R8, [UR4+0x30] ;  /* 0x00003004ff087984 */ /* 0x000e220008000c00 */
[----:B------:R-:W-:-:S02]  /*52b0*/  LOP3.LUT R45, R29, 0xf000f, RZ, 0xc0, !PT ;  /* 0x000f000f1d2d7812 */ /* 0x000fc400078ec0ff */
[----:B------:R-:W-:Y:S02]  /*52c0*/  SHF.R.U32.HI R13, RZ, 0xc, R13 ;  /* 0x0000000cff0d7819 */ /* 0x000fe4000001160d */
[----:B------:R-:W-:Y:S02]  /*52d0*/  SHF.R.U32.HI R14, RZ, 0xc, R14 ;  /* 0x0000000cff0e7819 */ /* 0x000fe4000001160e */
[----:B------:R-:W-:Y:S02]  /*52e0*/  LOP3.LUT R31, R16, 0x3f003f, RZ, 0xc0, !PT ;  /* 0x003f003f101f7812 */ /* 0x000fe400078ec0ff */
[----:B------:R-:W-:Y:S02]  /*52f0*/  LOP3.LUT R29, R46, 0x300030, R43, 0xf8, !PT ;  /* 0x003000302e1d7812 */ /* 0x000fe400078ef82b */
[----:B------:R-:W-:Y:S02]  /*5300*/  SHF.R.U32.HI R15, RZ, 0xc, R15 ;  /* 0x0000000cff0f7819 */ /* 0x000fe4000001160f */
[----:B------:R-:W-:-:S02]  /*5310*/  LOP3.LUT R35, R18, 0x3f003f, RZ, 0xc0, !PT ;  /* 0x003f003f12237812 */ /* 0x000fc400078ec0ff */
[----:B------:R-:W-:Y:S02]  /*5320*/  LOP3.LUT R43, R12, 0xf000f, RZ, 0xc0, !PT ;  /* 0x000f000f0c2b7812 */ /* 0x000fe400078ec0ff */
[----:B------:R-:W-:Y:S02]  /*5330*/  LOP3.LUT R12, R45, 0x300030, R42, 0xf8, !PT ;  /* 0x003000302d0c7812 */ /* 0x000fe400078ef82a */
[--C-:B------:R-:W-:Y:S02]  /*5340*/  SHF.R.U32.HI R36, RZ, 0xa, R16.reuse ;  /* 0x0000000aff247819 */ /* 0x100fe40000011610 */
[----:B------:R-:W-:Y:S02]  /*5350*/  LOP3.LUT R42, R13, 0xf000f, RZ, 0xc0, !PT ;  /* 0x000f000f0d2a7812 */ /* 0x000fe400078ec0ff */
[----:B------:R-:W-:Y:S02]  /*5360*/  SHF.R.U32.HI R16, RZ, 0x6, R16 ;  /* 0x00000006ff107819 */ /* 0x000fe40000011610 */
[----:B------:R-:W-:-:S02]  /*5370*/  SHF.R.U32.HI R38, RZ, 0xa, R18 ;  /* 0x0000000aff267819 */ /* 0x000fc40000011612 */
[----:B------:R-:W-:Y:S02]  /*5380*/  LOP3.LUT R13, R14, 0xf000f, RZ, 0xc0, !PT ;  /* 0x000f000f0e0d7812 */ /* 0x000fe400078ec0ff */
[----:B------:R-:W-:Y:S02]  /*5390*/  LOP3.LUT R31, R31, 0x64006400, RZ, 0xfc, !PT ;  /* 0x640064001f1f7812 */ /* 0x000fe400078efcff */
[----:B------:R-:W-:Y:S02]  /*53a0*/  SHF.R.U32.HI R18, RZ, 0x6, R18 ;  /* 0x00000006ff127819 */ /* 0x000fe40000011612 */
[----:B------:R-:W-:Y:S01]  /*53b0*/  SHF.R.U32.HI R39, RZ, 0xa, R19 ;  /* 0x0000000aff277819 */ /* 0x000fe20000011613 */
[----:B------:R-:W-:Y:S01]  /*53c0*/  HADD2 R31, R31, -1056, -1056 ;  /* 0xe420e4201f1f7430 */ /* 0x000fe20000000000 */
[----:B------:R-:W-:Y:S02]  /*53d0*/  LOP3.LUT R14, R15, 0xf000f, RZ, 0xc0, !PT ;  /* 0x000f000f0f0e7812 */ /* 0x000fe400078ec0ff */
[----:B------:R-:W-:-:S02]  /*53e0*/  LOP3.LUT R35, R35, 0x64006400, RZ, 0xfc, !PT ;  /* 0x6400640023237812 */ /* 0x000fc400078efcff */
[----:B------:R-:W-:Y:S01]  /*53f0*/  SHF.R.U32.HI R37, RZ, 0xa, R17 ;  /* 0x0000000aff257819 */ /* 0x000fe20000011611 */
[----:B0-----:R-:W-:Y:S01]  /*5400*/  HFMA2.MMA R22, R31, R8, R22 ;  /* 0x000000081f167235 */ /* 0x001fe20000000016 */
[----:B------:R-:W-:Y:S02]  /*5410*/  LOP3.LUT R33, R17, 0x3f003f, RZ, 0xc0, !PT ;  /* 0x003f003f11217812 */ /* 0x000fe400078ec0ff */
[----:B------:R-:W-:Y:S02]  /*5420*/  SHF.R.U32.HI R41, RZ, 0x8, R19 ;  /* 0x00000008ff297819 */ /* 0x000fe40000011613 */
[----:B------:R-:W-:Y:S02]  /*5430*/  LOP3.LUT R40, R19, 0x3f003f, RZ, 0xc0, !PT ;  /* 0x003f003f13287812 */ /* 0x000fe400078ec0ff */
[----:B------:R-:W-:Y:S02]  /*5440*/  SHF.R.U32.HI R17, RZ, 0x6, R17 ;  /* 0x00000006ff117819 */ /* 0x000fe40000011611 */
[----:B------:R-:W-:-:S02]  /*5450*/  SHF.R.U32.HI R19, RZ, 0x6, R19 ;  /* 0x00000006ff137819 */ /* 0x000fc40000011613 */
[----:B------:R-:W-:Y:S02]  /*5460*/  LOP3.LUT R16, R16, 0x3f003f, RZ, 0xc0, !PT ;  /* 0x003f003f10107812 */ /* 0x000fe400078ec0ff */
[----:B------:R-:W-:Y:S01]  /*5470*/  LOP3.LUT R39, R14, 0x300030, R39, 0xf8, !PT ;  /* 0x003000300e277812 */ /* 0x000fe200078ef827 */
        /* <DEDUP_REMOVED lines=16> */
[----:B------:R-:W-:Y:S01]  /*5580*/  LOP3.LUT R38, R13, 0x300030, R38, 0xf8, !PT ;  /* 0x003000300d267812 */ /* 0x000fe200078ef826 */
[----:B------:R-:W-:Y:S01]  /*5590*/  HADD2 R13, R16, -1056, -1056 ;  /* 0xe420e420100d7430 */ /* 0x000fe20000000000 */
[----:B------:R-:W-:Y:S01]  /*55a0*/  LOP3.LUT R28, R28, 0x64006400, RZ, 0xfc, !PT ;  /* 0x640064001c1c7812 */ /* 0x000fe200078efcff */
[----:B------:R-:W-:Y:S01]  /*55b0*/  HADD2 R17, R17, -1056, -1056 ;  /* 0xe420e42011117430 */ /* 0x000fe20000000000 */
[----:B------:R-:W-:Y:S01]  /*55c0*/  LOP3.LUT R12, R12, 0x64006400, RZ, 0xfc, !PT ;  /* 0x640064000c0c7812 */ /* 0x000fe200078efcff */
[----:B------:R-:W-:Y:S01]  /*55d0*/  HADD2 R8, R19, -1056, -1056 ;  /* 0xe420e42013087430 */ /* 0x000fe20000000000 */
[----:B------:R-:W-:Y:S01]  /*55e0*/  LOP3.LUT R36, R43, 0x300030, R36, 0xf8, !PT ;  /* 0x003000302b247812 */ /* 0x000fe200078ef824 */
        /* <DEDUP_REMOVED lines=8> */
[----:B------:R-:W-:-:S02]  /*5670*/  LOP3.LUT R30, R30, 0x300030, R41, 0xf8, !PT ;  /* 0x003000301e1e7812 */ /* 0x000fc400078ef829 */
[----:B------:R-:W-:Y:S01]  /*5680*/  LOP3.LUT R38, R38, 0x64006400, RZ, 0xfc, !PT ;  /* 0x6400640026267812 */ /* 0x000fe200078efcff */
[-C--:B------:R-:W-:Y:S01]  /*5690*/  HFMA2.MMA R22, R9, R10.reuse, R22 ;  /* 0x0000000a09167235 */ /* 0x080fe20000000016 */
[----:B------:R-:W-:Y:S01]  /*56a0*/  LOP3.LUT R37, R42, 0x300030, R37, 0xf8, !PT ;  /* 0x003000302a257812 */ /* 0x000fe200078ef825 */
        /* <DEDUP_REMOVED lines=24> */
[----:B------:R-:W-:-:S08]  /*5830*/  HFMA2 R4, R21, R0, R4 ;  /* 0x0000000015047231 */ /* 0x000fd00000000004 */
.L_x_3580:
        /* <DEDUP_REMOVED lines=8> */
.L_x_3578:
[----:B------:R-:W-:Y:S01]  /*58c0*/  ISETP.GE.AND P0, PT, R34, R7, PT ;  /* 0x000000072200720c */ /* 0x000fe20003f06270 */
[----:B------:R-:W-:-:S03]  /*58d0*/  ULDC UR5, c[0x0][0x260] ;  /* 0x0000980000057ab9 */ /* 0x000fc60000000800 */
[----:B------:R-:W-:Y:S01]  /*58e0*/  ISETP.GE.OR P0, PT, R34, UR5, P0 ;  /* 0x0000000522007c0c */ /* 0x000fe20008706670 */
[----:B------:R-:W-:-:S12]  /*58f0*/  ULDC UR5, c[0x0][0x260] ;  /* 0x0000980000057ab9 */ /* 0x000fd80000000800 */
[----:B------:R-:W-:Y:S05]  /*5900*/  @P0 BRA `(.L_x_3582) ;  /* 0x0000001400940947 */ /* 0x000fea0003800000 */
.L_x_3584:
[----:B------:R-:W-:Y:S01]  /*5910*/  ISETP.NE.AND P0, PT, R34, R3, PT ;  /* 0x000000032200720c */ /* 0x000fe20003f05270 */
[----:B------:R-:W1:Y:S01]  /*5920*/  LDC R32, c[0x0][0x23c] ;  /* 0x00008f00ff207b82 */ /* 0x000e620000000800 */
[----:B0-----:R0:W5:Y:S11]  /*5930*/  LDG.E.128.CONSTANT R28, desc[UR6][R26.64] ;  /* 0x000000061a1c7981 */ /* 0x001176000c1e9d00 */
[----:B------:R-:W2:Y:S01]  /*5940*/  @!P0 LDC.64 R16, c[0x0][0x248] ;  /* 0x00009200ff108b82 */ /* 0x000ea20000000a00 */
[----:B------:R-:W-:Y:S01]  /*5950*/  @!P0 VIADD R6, R6, 0x1 ;  /* 0x0000000106068836 */ /* 0x000fe20000000000 */
[----:B------:R-:W-:-:S04]  /*5960*/  @!P0 LEA R9, R34, 0x1, 0x1 ;  /* 0x0000000122098811 */ /* 0x000fc800078e08ff */
[----:B------:R-:W-:Y:S01]  /*5970*/  @!P0 LEA R8, R6, R1, 0x3 ;  /* 0x0000000106088211 */ /* 0x000fe200078e18ff */
[----:B-1----:R-:W-:-:S04]  /*5980*/  IMAD.WIDE R24, R32, 0x4, R26 ;  /* 0x0000000420187825 */ /* 0x002fc800078e021a */
[C---:B------:R-:W-:Y:S02]  /*5990*/  IMAD.WIDE R12, R32.reuse, 0x4, R24 ;  /* 0x00000004200c7825 */ /* 0x040fe400078e0218 */
[----:B------:R-:W5:Y:S02]  /*59a0*/  LDG.E.128.CONSTANT R24, desc[UR6][R24.64] ;  /* 0x0000000618187981 */ /* 0x000f64000c1e9d00 */
[----:B--2---:R-:W-:Y:S02]  /*59b0*/  @!P0 IMAD.WIDE R16, R9, 0x2, R16 ;  /* 0x0000000209108825 */ /* 0x004fe400078e0210 */
[----:B------:R-:W2:Y:S02]  /*59c0*/  @!P0 LDL.64 R8, [R8] ;  /* 0x0000000008088983 */ /* 0x000ea40000100a00 */
[----:B------:R-:W-:Y:S02]  /*59d0*/  IMAD.WIDE R10, R32, 0x4, R12 ;  /* 0x00000004200a7825 */ /* 0x000fe400078e020c */
[----:B------:R-:W3:Y:S04]  /*59e0*/  @!P0 LDG.E.U16.CONSTANT R17, desc[UR6][R16.64] ;  /* 0x0000000610118981 */ /* 0x000ee8000c1e9500 */
[----:B------:R-:W5:Y:S04]  /*59f0*/  LDG.E.128.CONSTANT R12, desc[UR6][R12.64] ;  /* 0x000000060c0c7981 */ /* 0x000f68000c1e9d00 */
[----:B------:R0:W5:Y:S01]  /*5a00*/  LDG.E.128.CONSTANT R20, desc[UR6][R10.64] ;  /* 0x000000060a147981 */ /* 0x000162000c1e9d00 */
[----:B------:R-:W-:-:S04]  /*5a10*/  IADD3 R36, R34, 0x20, RZ ;  /* 0x0000002022247810 */ /* 0x000fc80007ffe0ff */
[----:B------:R-:W-:Y:S02]  /*5a20*/  ISETP.GE.AND P2, PT, R36, UR5, PT ;  /* 0x0000000524007c0c */ /* 0x000fe4000bf46270 */
[----:B--2---:R-:W-:Y:S02]  /*5a30*/  @!P0 PRMT R2, R8, 0x7610, R2 ;  /* 0x0000761008028816 */ /* 0x004fe40000000002 */
[----:B------:R-:W-:Y:S02]  /*5a40*/  @!P0 PRMT R0, R9, 0x7610, R0 ;  /* 0x0000761009008816 */ /* 0x000fe40000000000 */
[----:B---3--:R-:W-:Y:S01]  /*5a50*/  @!P0 IADD3 R3, R17, R34, RZ ;  /* 0x0000002211038210 */ /* 0x008fe20007ffe0ff */
[----:B------:R-:W-:Y:S01]  /*5a60*/  IMAD.WIDE R34, R32, 0x4, R10 ;  /* 0x0000000420227825 */ /* 0x000fe200078e020a */
[----:B------:R-:W-:Y:S02]  /*5a70*/  @!P0 PRMT R2, R2, 0x7610, R8 ;  /* 0x0000761002028816 */ /* 0x000fe40000000008 */
[----:B------:R-:W-:Y:S01]  /*5a80*/  @!P0 PRMT R0, R0, 0x7610, R9 ;  /* 0x0000761000008816 */ /* 0x000fe20000000009 */
[----:B0-----:R-:W-:Y:S06]  /*5a90*/  @P1 BRA `(.L_x_3583) ;  /* 0x00000014001c1947 */ /* 0x001fec0003800000 */
[----:B------:R-:W2:Y:S01]  /*5aa0*/  LDG.E.128.CONSTANT R16, desc[UR6][R34.64] ;  /* 0x0000000622107981 */ /* 0x000ea2000c1e9d00 */
[----:B-----5:R-:W-:Y:S01]  /*5ab0*/  SHF.R.U32.HI R33, RZ, 0xf, R28 ;  /* 0x0000000fff217819 */ /* 0x020fe2000001161c */
[----:B------:R-:W-:Y:S01]  /*5ac0*/  IMAD.MOV.U32 R44, RZ, RZ, 0x2800 ;  /* 0x00002800ff2c7424 */ /* 0x000fe200078e00ff */
[----:B------:R-:W-:Y:S01]  /*5ad0*/  SHF.R.U32.HI R39, RZ, 0xf, R30 ;  /* 0x0000000fff277819 */ /* 0x000fe2000001161e */
[----:B------:R-:W0:Y:S01]  /*5ae0*/  LDS.128 R8, [UR4] ;  /* 0x00000004ff087984 */ /* 0x000e220008000c00 */
[----:B------:R-:W-:Y:S02]  /*5af0*/  SHF.R.U32.HI R38, RZ, 0xe, R24 ;  /* 0x0000000eff267819 */ /* 0x000fe40000011618 */
[----:B------:R-:W-:Y:S02]  /*5b00*/  LOP3.LUT R33, R33, 0x10001, RZ, 0xc0, !PT ;  /* 0x0001000121217812 */ /* 0x000fe400078ec0ff */
[----:B------:R-:W-:Y:S02]  /*5b10*/  LOP3.LUT R40, R39, 0x10001, RZ, 0xc0, !PT ;  /* 0x0001000127287812 */ /* 0x000fe400078ec0ff */
[----:B------:R-:W-:-:S02]  /*5b20*/  SHF.R.U32.HI R43, RZ, 0xe, R26 ;  /* 0x0000000eff2b7819 */ /* 0x000fc4000001161a */
[----:B------:R-:W-:Y:S02]  /*5b30*/  LOP3.LUT R39, R33, 0x20002, R38, 0xf8, !PT ;  /* 0x0002000221277812 */ /* 0x000fe400078ef826 */
[----:B------:R-:W-:Y:S02]  /*5b40*/  SHF.R.U32.HI R37, RZ, 0xf, R29 ;  /* 0x0000000fff257819 */ /* 0x000fe4000001161d */
[----:B------:R-:W-:Y:S02]  /*5b50*/  LOP3.LUT R38, R28, 0x1f001f, RZ, 0xc0, !PT ;  /* 0x001f001f1c267812 */ /* 0x000fe400078ec0ff */
[----:B------:R-:W-:Y:S02]  /*5b60*/  LOP3.LUT R33, R40, 0x20002, R43, 0xf8, !PT ;  /* 0x0002000228217812 */ /* 0x000fe400078ef82b */
[----:B------:R-:W-:Y:S02]  /*5b70*/  SHF.R.U32.HI R41, RZ, 0xe, R25 ;  /* 0x0000000eff297819 */ /* 0x000fe40000011619 */
[----:B------:R-:W-:-:S02]  /*5b80*/  LOP3.LUT R42, R37, 0x10001, RZ, 0xc0, !PT ;  /* 0x00010001252a7812 */ /* 0x000fc400078ec0ff */
[----:B------:R-:W-:Y:S02]  /*5b90*/  LOP3.LUT R43, R29, 0x3e003e0, RZ, 0xc0, !PT ;  /* 0x03e003e01d2b7812 */ /* 0x000fe400078ec0ff */
[----:B------:R-:W-:Y:S02]  /*5ba0*/  LOP3.LUT R38, R38, 0x64006400, RZ, 0xfc, !PT ;  /* 0x6400640026267812 */ /* 0x000fe400078efcff */
[----:B------:R-:W-:Y:S02]  /*5bb0*/  PRMT R37, R44, 0x7610, R37 ;  /* 0x000076102c257816 */ /* 0x000fe40000000025 */
[----:B------:R-:W-:Y:S02]  /*5bc0*/  LOP3.LUT R42, R42, 0x20002, R41, 0xf8, !PT ;  /* 0x000200022a2a7812 */ /* 0x000fe400078ef829 */
[----:B------:R-:W-:Y:S02]  /*5bd0*/  LOP3.LUT R40, R28, 0x3e003e0, RZ, 0xc0, !PT ;  /* 0x03e003e01c287812 */ /* 0x000fe400078ec0ff */
[----:B------:R-:W-:Y:S01]  /*5be0*/  LOP3.LUT R44, R43, 0x64006400, RZ, 0xfc, !PT ;  /* 0x640064002b2c7812 */ /* 0x000fe200078efcff */
[----:B------:R-:W-:Y:S01]  /*5bf0*/  HADD2 R43, R38, -1040, -1040 ;  /* 0xe410e410262b7430 */ /* 0x000fe20000000000 */
[----:B------:R-:W-:-:S02]  /*5c00*/  LOP3.LUT R41, R29, 0x1f001f, RZ, 0xc0, !PT ;  /* 0x001f001f1d297812 */ /* 0x000fc400078ec0ff */
[----:B------:R-:W-:Y:S01]  /*5c10*/  LOP3.LUT R45, R30, 0x1f001f, RZ, 0xc0, !PT ;  /* 0x001f001f1e2d7812 */ /* 0x000fe200078ec0ff */
[-C--:B------:R-:W-:Y:S01]  /*5c20*/  HFMA2 R44, R44, R37.reuse.H0_H0, -48, -48 ;  /* 0xd200d2002c2c7431 */ /* 0x080fe20000040025 */
[----:B------:R-:W-:Y:S02]  /*5c30*/  LOP3.LUT R46, R31, 0x1f001f, RZ, 0xc0, !PT ;  /* 0x001f001f1f2e7812 */ /* 0x000fe400078ec0ff */
[----:B------:R-:W-:Y:S01]  /*5c40*/  LOP3.LUT R40, R40, 0x64006400, RZ, 0xfc, !PT ;  /* 0x6400640028287812 */ /* 0x000fe200078efcff */
[----:B0-----:R-:W-:Y:S01]  /*5c50*/  HFMA2.MMA R43, R43, R8, RZ ;  /* 0x000000082b2b7235 */ /* 0x001fe200000000ff */
[----:B------:R-:W-:Y:S02]  /*5c60*/  LOP3.LUT R41, R41, 0x64006400, RZ, 0xfc, !PT ;  /* 0x6400640029297812 */ /* 0x000fe400078efcff */
[----:B------:R-:W-:Y:S01]  /*5c70*/  LOP3.LUT R45, R45, 0x64006400, RZ, 0xfc, !PT ;  /* 0x640064002d2d7812 */ /* 0x000fe200078efcff */
[----:B------:R-:W-:Y:S01]  /*5c80*/  HFMA2 R40, R40, R37.H0_H0, -48, -48 ;  /* 0xd200d20028287431 */ /* 0x000fe20000040025 */
[----:B------:R-:W-:Y:S01]  /*5c90*/  LOP3.LUT R46, R46, 0x64006400, RZ, 0xfc, !PT ;  /* 0x640064002e2e7812 */ /* 0x000fe200078efcff */
[----:B------:R-:W-:Y:S01]  /*5ca0*/  HADD2 R41, R41, -1040, -1040 ;  /* 0xe410e41029297430 */ /* 0x000fe20000000000 */
[----:B------:R-:W-:Y:S01]  /*5cb0*/  SHF.R.U32.HI R28, RZ, 0xa, R28 ;  /* 0x0000000aff1c7819 */ /* 0x000fe2000001161c */
[----:B------:R-:W-:Y:S01]  /*5cc0*/  HADD2 R47, R45, -1040, -1040 ;  /* 0xe410e4102d2f7430 */ /* 0x000fe20000000000 */
[----:B------:R-:W-:Y:S01]  /*5cd0*/  SHF.R.U32.HI R29, RZ, 0xa, R29 ;  /* 0x0000000aff1d7819 */ /* 0x000fe2000001161d */
[----:B------:R-:W-:Y:S01]  /*5ce0*/  HADD2 R49, R46, -1040, -1040 ;  /* 0xe410e4102e317430 */ /* 0x000fe20000000000 */
[----:B------:R-:W-:Y:S01]  /*5cf0*/  HFMA2.MMA R40, R40, R9, R43 ;  /* 0x0000000928287235 */ /* 0x000fe2000000002b */
[-C--:B------:R-:W-:Y:S01]  /*5d00*/  HFMA2 R45, R41, R8.reuse, RZ.H0_H0 ;  /* 0x00000008292d7231 */ /* 0x080fe200000400ff */
[----:B------:R-:W-:Y:S01]  /*5d10*/  LOP3.LUT R43, R30, 0x3e003e0, RZ, 0xc0, !PT ;  /* 0x03e003e01e2b7812 */ /* 0x000fe200078ec0ff */
[----:B------:R-:W-:Y:S01]  /*5d20*/  HFMA2.MMA R41, R47, R8, RZ ;  /* 0x000000082f297235 */ /* 0x000fe200000000ff */
[----:B------:R-:W-:Y:S01]  /*5d30*/  HFMA2 R38, R49, R8, RZ.H0_H0 ;  /* 0x0000000831267231 */ /* 0x000fe200000400ff */
[----:B------:R-:W-:Y:S01]  /*5d40*/  LOP3.LUT R28, R28, 0x1f001f, RZ, 0xc0, !PT ;  /* 0x001f001f1c1c7812 */ /* 0x000fe200078ec0ff */
[----:B------:R-:W-:Y:S01]  /*5d50*/  HFMA2 R8, R44, R9, R45 ;  /* 0x000000092c087231 */ /* 0x000fe2000000002d */
[----:B------:R-:W-:-:S02]  /*5d60*/  LOP3.LUT R45, R31, 0x3e003e0, RZ, 0xc0, !PT ;  /* 0x03e003e01f2d7812 */ /* 0x000fc400078ec0ff */
[----:B------:R-:W-:Y:S02]  /*5d70*/  LOP3.LUT R44, R43, 0x64006400, RZ, 0xfc, !PT ;  /* 0x640064002b2c7812 */ /* 0x000fe400078efcff */
[----:B------:R-:W-:Y:S02]  /*5d80*/  LOP3.LUT R43, R28, 0x64006400, RZ, 0xfc, !PT ;  /* 0x640064001c2b7812 */ /* 0x000fe400078efcff */
[----:B------:R-:W-:Y:S01]  /*5d90*/  LOP3.LUT R46, R45, 0x64006400, RZ, 0xfc, !PT ;  /* 0x640064002d2e7812 */ /* 0x000fe200078efcff */
[-C--:B------:R-:W-:Y:S01]  /*5da0*/  HFMA2 R44, R44, R37.reuse.H0_H0, -48, -48 ;  /* 0xd200d2002c2c7431 */ /* 0x080fe20000040025 */
[--C-:B------:R-:W-:Y:S01]  /*5db0*/  SHF.R.U32.HI R28, RZ, 0xf, R31.reuse ;  /* 0x0000000fff1c7819 */ /* 0x100fe2000001161f */
[----:B------:R-:W-:Y:S01]  /*5dc0*/  HADD2 R43, R43, -1040, -1040 ;  /* 0xe410e4102b2b7430 */ /* 0x000fe20000000000 */
[----:B------:R-:W-:Y:S01]  /*5dd0*/  SHF.R.U32.HI R30, RZ, 0xa, R30 ;  /* 0x0000000aff1e7819 */ /* 0x000fe2000001161e */
[----:B------:R-:W-:Y:S01]  /*5de0*/  HFMA2 R45, R46, R37.H0_H0, -48, -48 ;  /* 0xd200d2002e2d7431 */ /* 0x000fe20000040025 */
[----:B------:R-:W-:Y:S01]  /*5df0*/  SHF.R.U32.HI R31, RZ, 0xa, R31 ;  /* 0x0000000aff1f7819 */ /* 0x000fe2000001161f */
[----:B------:R-:W-:Y:S01]  /*5e00*/  HFMA2.MMA R41, R44, R9, R41 ;  /* 0x000000092c297235 */ /* 0x000fe20000000029 */
        /* <DEDUP_REMOVED lines=12> */
[-C--:B------:R-:W-:Y:S01]  /*5ed0*/  HFMA2 R43, R43, R10.reuse, R8 ;  /* 0x0000000a2b2b7231 */ /* 0x080fe20000000008 */
[----:B------:R-:W-:Y:S01]  /*5ee0*/  LOP3.LUT R8, R24, 0x1f001f, RZ, 0xc0, !PT ;  /* 0x001f001f18087812 */ /* 0x000fe200078ec0ff */
[----:B------:R-:W-:Y:S01]  /*5ef0*/  HADD2 R46, R45, -1040, -1040 ;  /* 0xe410e4102d2e7430 */ /* 0x000fe20000000000 */
[----:B------:R-:W-:Y:S01]  /*5f00*/  SHF.R.U32.HI R38, RZ, 0xe, R27 ;  /* 0x0000000eff267819 */ /* 0x000fe2000001161b */
[----:B------:R-:W-:Y:S01]  /*5f10*/  HFMA2.MMA R41, R44, R10, R41 ;  /* 0x0000000a2c297235 */ /* 0x000fe20000000029 */
[----:B------:R-:W-:Y:S01]  /*5f20*/  LOP3.LUT R8, R8, 0x64006400, RZ, 0xfc, !PT ;  /* 0x6400640008087812 */ /* 0x000fe200078efcff */
[----:B------:R-:W-:Y:S01]  /*5f30*/  HFMA2 R44, R46, R10, R9 ;  /* 0x0000000a2e2c7231 */ /* 0x000fe20000000009 */
[----:B------:R-:W-:-:S02]  /*5f40*/  LOP3.LUT R45, R26, 0x1f001f, RZ, 0xc0, !PT ;  /* 0x001f001f1a2d7812 */ /* 0x000fc400078ec0ff */
[----:B------:R-:W-:Y:S01]  /*5f50*/  LOP3.LUT R38, R47, 0x20002, R38, 0xf8, !PT ;  /* 0x000200022f267812 */ /* 0x000fe200078ef826 */
[----:B------:R-:W-:Y:S01]  /*5f60*/  HADD2 R47, R8, -1040, -1040 ;  /* 0xe410e410082f7430 */ /* 0x000fe20000000000 */
[----:B------:R-:W-:Y:S02]  /*5f70*/  LOP3.LUT R9, R25, 0x1f001f, RZ, 0xc0, !PT ;  /* 0x001f001f19097812 */ /* 0x000fe400078ec0ff */
[----:B------:R-:W-:Y:S02]  /*5f80*/  LOP3.LUT R45, R45, 0x64006400, RZ, 0xfc, !PT ;  /* 0x640064002d2d7812 */ /* 0x000fe400078efcff */
[----:B------:R-:W-:Y:S01]  /*5f90*/  LOP3.LUT R46, R27, 0x1f001f, RZ, 0xc0, !PT ;  /* 0x001f001f1b2e7812 */ /* 0x000fe200078ec0ff */
[----:B------:R-:W-:Y:S01]  /*5fa0*/  HFMA2.MMA R8, R47, R11, R40 ;  /* 0x0000000b2f087235 */ /* 0x000fe20000000028 */
[----:B------:R-:W-:Y:S01]  /*5fb0*/  SHF.R.U32.HI R10, RZ, 0xd, R12 ;  /* 0x0000000dff0a7819 */ /* 0x000fe2000001160c */
[----:B------:R-:W-:Y:S01]  /*5fc0*/  HADD2 R48, R45, -1040, -1040 ;  /* 0xe410e4102d307430 */ /* 0x000fe20000000000 */
[----:B------:R-:W-:-:S02]  /*5fd0*/  LOP3.LUT R9, R9, 0x64006400, RZ, 0xfc, !PT ;  /* 0x6400640009097812 */ /* 0x000fc400078efcff */
[----:B------:R-:W-:Y:S02]  /*5fe0*/  LOP3.LUT R40, R26, 0x3e003e0, RZ, 0xc0, !PT ;  /* 0x03e003e01a287812 */ /* 0x000fe400078ec0ff */
[----:B------:R-:W-:Y:S02]  /*5ff0*/  LOP3.LUT R46, R46, 0x64006400, RZ, 0xfc, !PT ;  /* 0x640064002e2e7812 */ /* 0x000fe400078efcff */
[----:B------:R-:W-:Y:S01]  /*6000*/  LOP3.LUT R39, R39, 0x40004, R10, 0xf8, !PT ;  /* 0x0004000427277812 */ /* 0x000fe200078ef80a */
[----:B------:R-:W-:Y:S01]  /*6010*/  HADD2 R10, R9, -1040, -1040 ;  /* 0xe410e410090a7430 */ /* 0x000fe20000000000 */
[----:B------:R-:W-:Y:S01]  /*6020*/  SHF.R.U32.HI R26, RZ, 0xa, R26 ;  /* 0x0000000aff1a7819 */ /* 0x000fe2000001161a */
[----:B------:R-:W-:Y:S01]  /*6030*/  HADD2 R45, R46, -1040, -1040 ;  /* 0xe410e4102e2d7430 */ /* 0x000fe20000000000 */
[----:B------:R-:W-:Y:S01]  /*6040*/  LOP3.LUT R40, R40, 0x64006400, RZ, 0xfc, !PT ;  /* 0x6400640028287812 */ /* 0x000fe200078efcff */
[----:B------:R-:W-:Y:S01]  /*6050*/  HFMA2.MMA R9, R48, R11, R41 ;  /* 0x0000000b30097235 */ /* 0x000fe20000000029 */
[----:B------:R-:W-:Y:S01]  /*6060*/  LOP3.LUT R41, R24, 0x3e003e0, RZ, 0xc0, !PT ;  /* 0x03e003e018297812 */ /* 0x000fe200078ec0ff */
[----:B------:R-:W-:Y:S01]  /*6070*/  HFMA2 R10, R10, R11, R43 ;  /* 0x0000000b0a0a7231 */ /* 0x000fe2000000002b */
[----:B------:R-:W-:Y:S01]  /*6080*/  LOP3.LUT R26, R26, 0x1f001f, RZ, 0xc0, !PT ;  /* 0x001f001f1a1a7812 */ /* 0x000fe200078ec0ff */
[----:B------:R-:W-:Y:S01]  /*6090*/  HFMA2 R40, R40, R37.H0_H0, -48, -48 ;  /* 0xd200d20028287431 */ /* 0x000fe20000040025 */
[----:B------:R-:W-:Y:S01]  /*60a0*/  LOP3.LUT R43, R25, 0x3e003e0, RZ, 0xc0, !PT ;  /* 0x03e003e0192b7812 */ /* 0x000fe200078ec0ff */
[----:B------:R-:W-:Y:S01]  /*60b0*/  HFMA2 R11, R45, R11, R44 ;  /* 0x0000000b2d0b7231 */ /* 0x000fe2000000002c */
[----:B------:R-:W-:-:S02]  /*60c0*/  SHF.R.U32.HI R25, RZ, 0xa, R25 ;  /* 0x0000000aff197819 */ /* 0x000fc40000011619 */
[----:B------:R-:W-:Y:S01]  /*60d0*/  LOP3.LUT R44, R41, 0x64006400, RZ, 0xfc, !PT ;  /* 0x64006400292c7812 */ /* 0x000fe200078efcff */
[-C--:B0-----:R-:W-:Y:S01]  /*60e0*/  HFMA2.MMA R9, R40, R28.reuse, R9 ;  /* 0x0000001c28097235 */ /* 0x081fe20000000009 */
[----:B------:R-:W-:Y:S02]  /*60f0*/  SHF.R.U32.HI R24, RZ, 0xa, R24 ;  /* 0x0000000aff187819 */ /* 0x000fe40000011618 */
[----:B------:R-:W-:Y:S01]  /*6100*/  LOP3.LUT R26, R26, 0x64006400, RZ, 0xfc, !PT ;  /* 0x640064001a1a7812 */ /* 0x000fe200078efcff */
[-C--:B------:R-:W-:Y:S01]  /*6110*/  HFMA2 R45, R44, R37.reuse.H0_H0, -48, -48 ;  /* 0xd200d2002c2d7431 */ /* 0x080fe20000040025 */
[----:B------:R-:W-:Y:S02]  /*6120*/  LOP3.LUT R46, R43, 0x64006400, RZ, 0xfc, !PT ;  /* 0x640064002b2e7812 */ /* 0x000fe400078efcff */
[----:B------:R-:W-:Y:S01]  /*6130*/  LOP3.LUT R25, R25, 0x1f001f, RZ, 0xc0, !PT ;  /* 0x001f001f19197812 */ /* 0x000fe200078ec0ff */
[----:B------:R-:W-:Y:S01]  /*6140*/  HADD2 R26, R26, -1040, -1040 ;  /* 0xe410e4101a1a7430 */ /* 0x000fe20000000000 */
[----:B------:R-:W-:Y:S01]  /*6150*/  LOP3.LUT R24, R24, 0x1f001f, RZ, 0xc0, !PT ;  /* 0x001f001f18187812 */ /* 0x000fe200078ec0ff */
[----:B------:R-:W-:Y:S01]  /*6160*/  HFMA2 R47, R46, R37.H0_H0, -48, -48 ;  /* 0xd200d2002e2f7431 */ /* 0x000fe20000040025 */
[----:B------:R-:W-:Y:S01]  /*6170*/  LOP3.LUT R25, R25, 0x64006400, RZ, 0xfc, !PT ;  /* 0x6400640019197812 */ /* 0x000fe200078efcff */
[----:B------:R-:W-:Y:S01]  /*6180*/  HFMA2.MMA R8, R45, R28, R8 ;  /* 0x0000001c2d087235 */ /* 0x000fe20000000008 */
[----:B------:R-:W-:Y:S01]  /*6190*/  LOP3.LUT R41, R27, 0x3e003e0, RZ, 0xc0, !PT ;  /* 0x03e003e01b297812 */ /* 0x000fe200078ec0ff */
[-C--:B------:R-:W-:Y:S01]  /*61a0*/  HFMA2 R10, R47, R28.reuse, R10 ;  /* 0x0000001c2f0a7231 */ /* 0x080fe2000000000a */
[----:B------:R-:W-:Y:S01]  /*61b0*/  LOP3.LUT R24, R24, 0x64006400, RZ, 0xfc, !PT ;  /* 0x6400640018187812 */ /* 0x000fe200078efcff */
[----:B------:R-:W-:Y:S01]  /*61c0*/  HADD2 R25, R25, -1040, -1040 ;  /* 0xe410e41019197430 */ /* 0x000fe20000000000 */
[----:B------:R-:W-:Y:S01]  /*61d0*/  SHF.R.U32.HI R27, RZ, 0xa, R27 ;  /* 0x0000000aff1b7819 */ /* 0x000fe2000001161b */
[-C--:B------:R-:W-:Y:S01]  /*61e0*/  HFMA2.MMA R45, R26, R29.reuse, R9 ;  /* 0x0000001d1a2d7235 */ /* 0x080fe20000000009 */
[----:B------:R-:W-:Y:S01]  /*61f0*/  LOP3.LUT R44, R41, 0x64006400, RZ, 0xfc, !PT ;  /* 0x64006400292c7812 */ /* 0x000fe200078efcff */
[----:B------:R-:W-:Y:S01]  /*6200*/  HADD2 R41, R24, -1040, -1040 ;  /* 0xe410e41018297430 */ /* 0x000fe20000000000 */
[----:B------:R-:W-:Y:S01]  /*6210*/  LOP3.LUT R9, R12, 0x1f001f, RZ, 0xc0, !PT ;  /* 0x001f001f0c097812 */ /* 0x000fe200078ec0ff */
[----:B------:R-:W-:Y:S01]  /*6220*/  HFMA2 R10, R25, R29, R10 ;  /* 0x0000001d190a7231 */ /* 0x000fe2000000000a */
[----:B------:R-:W-:Y:S01]  /*6230*/  LOP3.LUT R27, R27, 0x1f001f, RZ, 0xc0, !PT ;  /* 0x001f001f1b1b7812 */ /* 0x000fe200078ec0ff */
[----:B------:R-:W-:Y:S01]  /*6240*/  HFMA2 R44, R44, R37.H0_H0, -48, -48 ;  /* 0xd200d2002c2c7431 */ /* 0x000fe20000040025 */
[----:B------:R-:W-:Y:S01]  /*6250*/  LOP3.LUT R24, R13, 0x1f001f, RZ, 0xc0, !PT ;  /* 0x001f001f0d187812 */ /* 0x000fe200078ec0ff */
[----:B------:R-:W-:Y:S01]  /*6260*/  HFMA2.MMA R8, R41, R29, R8 ;  /* 0x0000001d29087235 */ /* 0x000fe20000000008 */
        /* <DEDUP_REMOVED lines=17> */
[----:B------:R-:W-:Y:S01]  /*6380*/  LOP3.LUT R46, R15, 0x3e003e0, RZ, 0xc0, !PT ;  /* 0x03e003e00f2e7812 */ /* 0x000fe200078ec0ff */
[-C--:B------:R-:W-:Y:S01]  /*6390*/  HFMA2 R44, R27, R30.reuse, R10 ;  /* 0x0000001e1b2c7231 */ /* 0x080fe2000000000a */
[----:B------:R-:W-:Y:S01]  /*63a0*/  LOP3.LUT R10, R12, 0x3e003e0, RZ, 0xc0, !PT ;  /* 0x03e003e00c0a7812 */ /* 0x000fe200078ec0ff */
[----:B------:R-:W-:Y:S01]  /*63b0*/  HFMA2.MMA R45, R24, R30, R45 ;  /* 0x0000001e182d7235 */ /* 0x000fe2000000002d */
[----:B------:R-:W-:Y:S01]  /*63c0*/  LOP3.LUT R52, R14, 0x3e003e0, RZ, 0xc0, !PT ;  /* 0x03e003e00e347812 */ /* 0x000fe200078ec0ff */
[----:B------:R-:W-:Y:S01]  /*63d0*/  HFMA2 R40, R26, R30, R11 ;  /* 0x0000001e1a287231 */ /* 0x000fe2000000000b */
        /* <DEDUP_REMOVED lines=13> */
[----:B------:R-:W-:Y:S01]  /*64b0*/  LOP3.LUT R42, R42, 0x40004, R43, 0xf8, !PT ;  /* 0x000400042a2a7812 */ /* 0x000fe200078ef82b */
[----:B------:R-:W-:Y:S01]  /*64c0*/  HFMA2 R43, R46, R37.H0_H0, -48, -48 ;  /* 0xd200d2002e2b7431 */ /* 0x000fe20000040025 */
[----:B------:R-:W-:Y:S01]  /*64d0*/  LOP3.LUT R24, R24, 0x64006400, RZ, 0xfc, !PT ;  /* 0x6400640018187812 */ /* 0x000fe200078efcff */
[-C--:B------:R-:W-:Y:S01]  /*64e0*/  HFMA2 R44, R11, R31.reuse, R44 ;  /* 0x0000001f0b2c7231 */ /* 0x080fe2000000002c */
[----:B------:R-:W-:Y:S01]  /*64f0*/  LOP3.LUT R50, R50, 0x64006400, RZ, 0xfc, !PT ;  /* 0x6400640032327812 */ /* 0x000fe200078efcff */
[----:B------:R-:W-:Y:S01]  /*6500*/  HFMA2.MMA R45, R8, R31, R45 ;  /* 0x0000001f082d7235 */ /* 0x000fe2000000002d */
[----:B------:R-:W-:Y:S01]  /*6510*/  LOP3.LUT R27, R27, 0x64006400, RZ, 0xfc, !PT ;  /* 0x640064001b1b7812 */ /* 0x000fe200078efcff */
[----:B------:R-:W-:Y:S01]  /*6520*/  HFMA2 R40, R43, R31, R40 ;  /* 0x0000001f2b287231 */ /* 0x000fe20000000028 */
[----:B------:R-:W-:Y:S01]  /*6530*/  SHF.R.U32.HI R13, RZ, 0xa, R13 ;  /* 0x0000000aff0d7819 */ /* 0x000fe2000001160d */
[-C--:B------:R-:W-:Y:S01]  /*6540*/  HFMA2 R29, R50, R37.reuse.H0_H0, -48, -48 ;  /* 0xd200d200321d7431 */ /* 0x080fe20000040025 */
[----:B------:R-:W-:Y:S01]  /*6550*/  SHF.R.U32.HI R49, RZ, 0xd, R15 ;  /* 0x0000000dff317819 */ /* 0x000fe2000001160f */
[----:B------:R-:W-:Y:S01]  /*6560*/  HFMA2 R27, R27, R37.H0_H0, -48, -48 ;  /* 0xd200d2001b1b7431 */ /* 0x000fe20000040025 */
[----:B------:R-:W-:-:S02]  /*6570*/  LOP3.LUT R13, R13, 0x1f001f, RZ, 0xc0, !PT ;  /* 0x001f001f0d0d7812 */ /* 0x000fc400078ec0ff */
[----:B------:R-:W-:Y:S02]  /*6580*/  SHF.R.U32.HI R12, RZ, 0xa, R12 ;  /* 0x0000000aff0c7819 */ /* 0x000fe4000001160c */
[----:B------:R-:W-:Y:S02]  /*6590*/  LOP3.LUT R13, R13, 0x64006400, RZ, 0xfc, !PT ;  /* 0x640064000d0d7812 */ /* 0x000fe400078efcff */
[----:B------:R-:W-:Y:S02]  /*65a0*/  LOP3.LUT R12, R12, 0x1f001f, RZ, 0xc0, !PT ;  /* 0x001f001f0c0c7812 */ /* 0x000fe400078ec0ff */
[----:B------:R-:W-:Y:S01]  /*65b0*/  SHF.R.U32.HI R15, RZ, 0xa, R15 ;  /* 0x0000000aff0f7819 */ /* 0x000fe2000001160f */
[----:B------:R-:W-:Y:S01]  /*65c0*/  HADD2 R13, R13, -1040, -1040 ;  /* 0xe410e4100d0d7430 */ /* 0x000fe20000000000 */
[----:B------:R-:W-:-:S05]  /*65d0*/  LOP3.LUT R12, R12, 0x64006400, RZ, 0xfc, !PT ;  /* 0x640064000c0c7812 */ /* 0x000fca00078efcff */
[----:B------:R-:W-:Y:S01]  /*65e0*/  HADD2 R12, R12, -1040, -1040 ;  /* 0xe410e4100c0c7430 */ /* 0x000fe20000000000 */
[----:B--2---:R-:W-:Y:S02]  /*65f0*/  LOP3.LUT R26, R16, 0x3e003e0, RZ, 0xc0, !PT ;  /* 0x03e003e0101a7812 */ /* 0x004fe400078ec0ff */
        /* <DEDUP_REMOVED lines=8> */
[-C--:B------:R-:W-:Y:S02]  /*6680*/  HFMA2 R41, R24, R37.reuse.H0_H0, -48, -48 ;  /* 0xd200d20018297431 */ /* 0x080fe40000040025 */
[-C--:B------:R-:W-:Y:S02]  /*6690*/  HFMA2 R24, R30, R37.reuse.H0_H0, -48, -48 ;  /* 0xd200d2001e187431 */ /* 0x080fe40000040025 */
[-C--:B------:R-:W-:Y:S01]  /*66a0*/  HFMA2 R26, R46, R37.reuse.H0_H0, -48, -48 ;  /* 0xd200d2002e1a7431 */ /* 0x080fe20000040025 */
[--C-:B------:R-:W-:Y:S01]  /*66b0*/  SHF.R.U32.HI R46, RZ, 0xd, R14.reuse ;  /* 0x0000000dff2e7819 */ /* 0x100fe2000001160e */
[----:B------:R-:W-:Y:S01]  /*66c0*/  HFMA2 R30, R48, R37.H0_H0, -48, -48 ;  /* 0xd200d200301e7431 */ /* 0x000fe20000040025 */
[----:B------:R-:W-:Y:S01]  /*66d0*/  HFMA2.MMA R37, R10, R31, R9 ;  /* 0x0000001f0a257235 */ /* 0x000fe20000000009 */
[----:B------:R-:W-:Y:S01]  /*66e0*/  SHF.R.U32.HI R14, RZ, 0xa, R14 ;  /* 0x0000000aff0e7819 */ /* 0x000fe2000001160e */
[----:B------:R-:W0:Y:S01]  /*66f0*/  LDS.128 R8, [UR4+0x20] ;  /* 0x00002004ff087984 */ /* 0x000e220008000c00 */
[----:B------:R-:W-:-:S02]  /*6700*/  LOP3.LUT R47, R33, 0x40004, R46, 0xf8, !PT ;  /* 0x00040004212f7812 */ /* 0x000fc400078ef82e */
[----:B------:R-:W-:Y:S02]  /*6710*/  LOP3.LUT R46, R38, 0x40004, R49, 0xf8, !PT ;  /* 0x00040004262e7812 */ /* 0x000fe400078ef831 */
[----:B------:R-:W-:Y:S02]  /*6720*/  SHF.R.U32.HI R38, RZ, 0xc, R20 ;  /* 0x0000000cff267819 */ /* 0x000fe40000011614 */
[----:B------:R-:W-:Y:S02]  /*6730*/  SHF.R.U32.HI R33, RZ, 0xc, R21 ;  /* 0x0000000cff217819 */ /* 0x000fe40000011615 */
[----:B------:R-:W-:Y:S02]  /*6740*/  LOP3.LUT R38, R39, 0x80008, R38, 0xf8, !PT ;  /* 0x0008000827267812 */ /* 0x000fe400078ef826 */
[----:B------:R-:W-:Y:S02]  /*6750*/  SHF.R.U32.HI R39, RZ, 0xc, R23 ;  /* 0x0000000cff277819 */ /* 0x000fe40000011617 */
[----:B------:R-:W-:-:S02]  /*6760*/  LOP3.LUT R33, R42, 0x80008, R33, 0xf8, !PT ;  /* 0x000800082a217812 */ /* 0x000fc400078ef821 */
[----:B------:R-:W-:Y:S02]  /*6770*/  LOP3.LUT R39, R46, 0x80008, R39, 0xf8, !PT ;  /* 0x000800082e277812 */ /* 0x000fe400078ef827 */
[----:B------:R-:W-:Y:S02]  /*6780*/  SHF.R.U32.HI R46, RZ, 0xb, R17 ;  /* 0x0000000bff2e7819 */ /* 0x000fe40000011611 */
[----:B------:R-:W-:Y:S02]  /*6790*/  LOP3.LUT R14, R14, 0x1f001f, RZ, 0xc0, !PT ;  /* 0x001f001f0e0e7812 */ /* 0x000fe400078ec0ff */
[----:B------:R-:W-:Y:S02]  /*67a0*/  LOP3.LUT R33, R33, 0x100010, R46, 0xf8, !PT ;  /* 0x0010001021217812 */ /* 0x000fe400078ef82e */
[----:B------:R-:W-:Y:S02]  /*67b0*/  SHF.R.U32.HI R46, RZ, 0xb, R19 ;  /* 0x0000000bff2e7819 */ /* 0x000fe40000011613 */
[----:B------:R-:W-:-:S02]  /*67c0*/  LOP3.LUT R43, R14, 0x64006400, RZ, 0xfc, !PT ;  /* 0x640064000e2b7812 */ /* 0x000fc400078efcff */
[----:B------:R-:W-:Y:S02]  /*67d0*/  LOP3.LUT R39, R39, 0x100010, R46, 0xf8, !PT ;  /* 0x0010001027277812 */ /* 0x000fe400078ef82e */
[----:B------:R-:W-:Y:S01]  /*67e0*/  LOP3.LUT R14, R22, 0x1f001f, RZ, 0xc0, !PT ;  /* 0x001f001f160e7812 */ /* 0x000fe200078ec0ff */
[----:B------:R-:W-:Y:S01]  /*67f0*/  HADD2 R46, R43, -1040, -1040 ;  /* 0xe410e4102b2e7430 */ /* 0x000fe20000000000 */
[--C-:B------:R-:W-:Y:S02]  /*6800*/  SHF.R.U32.HI R42, RZ, 0xc, R22.reuse ;  /* 0x0000000cff2a7819 */ /* 0x100fe40000011616 */
[----:B------:R-:W-:Y:S02]  /*6810*/  LOP3.LUT R14, R14, 0x64006400, RZ, 0xfc, !PT ;  /* 0x640064000e0e7812 */ /* 0x000fe400078efcff */
[----:B------:R-:W-:Y:S02]  /*6820*/  SHF.R.U32.HI R22, RZ, 0xa, R22 ;  /* 0x0000000aff167819 */ /* 0x000fe40000011616 */
[----:B------:R-:W-:-:S02]  /*6830*/  LOP3.LUT R42, R47, 0x80008, R42, 0xf8, !PT ;  /* 0x000800082f2a7812 */ /* 0x000fc400078ef82a */
[----:B------:R-:W-:Y:S01]  /*6840*/  LOP3.LUT R22, R22, 0x1f001f, RZ, 0xc0, !PT ;  /* 0x001f001f16167812 */ /* 0x000fe200078ec0ff */
[-C--:B0-----:R-:W-:Y:S01]  /*6850*/  HFMA2 R31, R13, R8.reuse, R44 ;  /* 0x000000080d1f7231 */ /* 0x081fe2000000002c */
[----:B------:R-:W-:Y:S01]  /*6860*/  LOP3.LUT R44, R15, 0x1f001f, RZ, 0xc0, !PT ;  /* 0x001f001f0f2c7812 */ /* 0x000fe200078ec0ff */
[-C--:B------:R-:W-:Y:S01]  /*6870*/  HFMA2.MMA R37, R12, R8.reuse, R37 ;  /* 0x000000080c257235 */ /* 0x080fe20000000025 */
        /* <DEDUP_REMOVED lines=10> */
[----:B------:R-:W-:Y:S01]  /*6920*/  HFMA2 R40, R43, R8, R40 ;  /* 0x000000082b287231 */ /* 0x000fe20000000028 */
[----:B------:R-:W-:-:S02]  /*6930*/  LOP3.LUT R15, R15, 0x64006400, RZ, 0xfc, !PT ;  /* 0x640064000f0f7812 */ /* 0x000fc400078efcff */
[----:B------:R-:W-:Y:S01]  /*6940*/  SHF.R.U32.HI R21, RZ, 0xa, R21 ;  /* 0x0000000aff157819 */ /* 0x000fe20000011615 */
[-C--:B------:R-:W-:Y:S01]  /*6950*/  HFMA2.MMA R8, R44, R9.reuse, R37 ;  /* 0x000000092c087235 */ /* 0x080fe20000000025 */
[----:B------:R-:W-:Y:S01]  /*6960*/  HADD2 R44, R12, -1040, -1040 ;  /* 0xe410e4100c2c7430 */ /* 0x000fe20000000000 */
[----:B------:R-:W-:Y:S01]  /*6970*/  SHF.R.U32.HI R20, RZ, 0xa, R20 ;  /* 0x0000000aff147819 */ /* 0x000fe20000011614 */
[----:B------:R-:W-:Y:S01]  /*6980*/  HADD2 R43, R15, -1040, -1040 ;  /* 0xe410e4100f2b7430 */ /* 0x000fe20000000000 */
[----:B------:R-:W-:Y:S01]  /*6990*/  HFMA2.MMA R37, R46, R9, R45 ;  /* 0x000000092e257235 */ /* 0x000fe2000000002d */
[----:B------:R-:W0:Y:S01]  /*69a0*/  LDS.128 R12, [UR4+0x30] ;  /* 0x00003004ff0c7984 */ /* 0x000e220008000c00 */
[----:B------:R-:W-:Y:S01]  /*69b0*/  LOP3.LUT R21, R21, 0x1f001f, RZ, 0xc0, !PT ;  /* 0x001f001f15157812 */ /* 0x000fe200078ec0ff */
[-C--:B------:R-:W-:Y:S01]  /*69c0*/  HFMA2 R31, R44, R9.reuse, R31 ;  /* 0x000000092c1f7231 */ /* 0x080fe2000000001f */
[----:B------:R-:W-:Y:S01]  /*69d0*/  SHF.R.U32.HI R23, RZ, 0xa, R23 ;  /* 0x0000000aff177819 */ /* 0x000fe20000011617 */
[----:B------:R-:W-:Y:S01]  /*69e0*/  HFMA2 R9, R43, R9, R40 ;  /* 0x000000092b097231 */ /* 0x000fe20000000028 */
[----:B------:R-:W-:Y:S01]  /*69f0*/  LOP3.LUT R20, R20, 0x1f001f, RZ, 0xc0, !PT ;  /* 0x001f001f14147812 */ /* 0x000fe200078ec0ff */
        /* <DEDUP_REMOVED lines=21> */
[--C-:B------:R-:W-:Y:S01]  /*6b50*/  SHF.R.U32.HI R47, RZ, 0xb, R16.reuse ;  /* 0x0000000bff2f7819 */ /* 0x100fe20000011610 */
[----:B------:R-:W-:Y:S01]  /*6b60*/  HADD2 R11, R40, -1040, -1040 ;  /* 0xe410e410280b7430 */ /* 0x000fe20000000000 */
[----:B------:R-:W-:Y:S01]  /*6b70*/  SHF.R.U32.HI R16, RZ, 0xa, R16 ;  /* 0x0000000aff107819 */ /* 0x000fe20000011610 */
[----:B------:R-:W-:Y:S01]  /*6b80*/  HADD2 R44, R44, -1040, -1040 ;  /* 0xe410e4102c2c7430 */ /* 0x000fe20000000000 */
[----:B------:R-:W-:-:S02]  /*6b90*/  LOP3.LUT R38, R38, 0x100010, R47, 0xf8, !PT ;  /* 0x0010001026267812 */ /* 0x000fc400078ef82f */
[--C-:B------:R-:W-:Y:S02]  /*6ba0*/  SHF.R.U32.HI R47, RZ, 0xb, R18.reuse ;  /* 0x0000000bff2f7819 */ /* 0x100fe40000011612 */
[----:B------:R-:W-:Y:S02]  /*6bb0*/  LOP3.LUT R43, R17, 0x1f001f, RZ, 0xc0, !PT ;  /* 0x001f001f112b7812 */ /* 0x000fe400078ec0ff */
[----:B------:R-:W-:Y:S02]  /*6bc0*/  SHF.R.U32.HI R18, RZ, 0xa, R18 ;  /* 0x0000000aff127819 */ /* 0x000fe40000011612 */
[----:B------:R-:W-:Y:S01]  /*6bd0*/  LOP3.LUT R16, R16, 0x1f001f, RZ, 0xc0, !PT ;  /* 0x001f001f10107812 */ /* 0x000fe200078ec0ff */
[-C--:B0-----:R-:W-:Y:S01]  /*6be0*/  HFMA2.MMA R8, R11, R12.reuse, R8 ;  /* 0x0000000c0b087235 */ /* 0x081fe20000000008 */
[----:B------:R-:W-:Y:S01]  /*6bf0*/  SHF.R.U32.HI R17, RZ, 0xa, R17 ;  /* 0x0000000aff117819 */ /* 0x000fe20000011611 */
[----:B------:R-:W-:Y:S01]  /*6c00*/  HFMA2.MMA R37, R44, R12, R37 ;  /* 0x0000000c2c257235 */ /* 0x000fe20000000025 */
        /* <DEDUP_REMOVED lines=8> */
[----:B------:R-:W-:Y:S01]  /*6c90*/  SHF.R.U32.HI R19, RZ, 0xa, R19 ;  /* 0x0000000aff137819 */ /* 0x000fe20000011613 */
[----:B------:R-:W-:Y:S01]  /*6ca0*/  HADD2 R11, R16, -1040, -1040 ;  /* 0xe410e410100b7430 */ /* 0x000fe20000000000 */
        /* <DEDUP_REMOVED lines=15> */
[----:B------:R-:W-:Y:S01]  /*6da0*/  HFMA2.MMA R37, R18, R14, R37 ;  /* 0x0000000e12257235 */ /* 0x000fe20000000025 */
[----:B------:R-:W-:Y:S01]  /*6db0*/  HADD2 R11, R38, -1040, -1040 ;  /* 0xe410e410260b7430 */ /* 0x000fe20000000000 */
[----:B------:R-:W-:Y:S01]  /*6dc0*/  LOP3.LUT R33, R33, 0x64006400, RZ, 0xfc, !PT ;  /* 0x6400640021217812 */ /* 0x000fe200078efcff */
[----:B------:R-:W-:Y:S01]  /*6dd0*/  HFMA2 R31, R10, R14, R31 ;  /* 0x0000000e0a1f7231 */ /* 0x000fe2000000001f */
[----:B------:R-:W-:Y:S01]  /*6de0*/  LOP3.LUT R39, R39, 0x64006400, RZ, 0xfc, !PT ;  /* 0x6400640027277812 */ /* 0x000fe200078efcff */
[----:B------:R-:W-:-:S02]  /*6df0*/  HFMA2 R9, R30, R13, R9 ;  /* 0x0000000d1e097231 */ /* 0x000fc40000000009 */
[----:B------:R-:W-:Y:S01]  /*6e00*/  HADD2 R10, R19, -1040, -1040 ;  /* 0xe410e410130a7430 */ /* 0x000fe20000000000 */
[-C--:B------:R-:W-:Y:S01]  /*6e10*/  HFMA2.MMA R8, R11, R15.reuse, R8 ;  /* 0x0000000f0b087235 */ /* 0x080fe20000000008 */
[----:B------:R-:W-:Y:S02]  /*6e20*/  HADD2 R42, R42, -1040, -1040 ;  /* 0xe410e4102a2a7430 */ /* 0x000fe40000000000 */
[----:B------:R-:W-:Y:S02]  /*6e30*/  HFMA2 R9, R10, R14, R9 ;  /* 0x0000000e0a097231 */ /* 0x000fe40000000009 */
[----:B------:R-:W-:Y:S02]  /*6e40*/  HADD2 R10, R33, -1040, -1040 ;  /* 0xe410e410210a7430 */ /* 0x000fe40000000000 */
[----:B------:R-:W-:Y:S01]  /*6e50*/  HFMA2.MMA R37, R42, R15, R37 ;  /* 0x0000000f2a257235 */ /* 0x000fe20000000025 */
        /* <DEDUP_REMOVED lines=11> */
.L_x_3583:
[----:B------:R-:W-:Y:S01]  /*6f10*/  ISETP.LT.AND P0, PT, R36, R7, PT ;  /* 0x000000072400720c */ /* 0x000fe20003f01270 */
[----:B------:R-:W-:Y:S01]  /*6f20*/  UIADD3 UR4, UR4, 0x40, URZ ;  /* 0x0000004004047890 */ /* 0x000fe2000fffe03f */
[----:B-----5:R-:W-:Y:S01]  /*6f30*/  IMAD.WIDE R26, R32, 0x4, R34 ;  /* 0x00000004201a7825 */ /* 0x020fe200078e0222 */
[----:B------:R-:W-:-:S10]  /*6f40*/  MOV R34, R36 ;  /* 0x0000002400227202 */ /* 0x000fd40000000f00 */
[----:B------:R-:W-:Y:S05]  /*6f50*/  @!P2 BRA P0, `(.L_x_3584) ;  /* 0xffffffe8006ca947 */ /* 0x000fea000003ffff */
.L_x_3582:
[----:B------:R-:W-:Y:S01]  /*6f60*/  ISETP.GE.AND P0, PT, R34, R7, PT ;  /* 0x000000072200720c */ /* 0x000fe20003f06270 */
[----:B------:R-:W-:-:S03]  /*6f70*/  ULDC UR5, c[0x0][0x264] ;  /* 0x0000990000057ab9 */ /* 0x000fc60000000800 */
[----:B------:R-:W-:-:S13]  /*6f80*/  ISETP.GE.OR P0, PT, R34, UR5, P0 ;  /* 0x0000000522007c0c */ /* 0x000fda0008706670 */
[----:B------:R-:W-:Y:S05]  /*6f90*/  @P0 BRA `(.L_x_3585) ;  /* 0x00000024003c0947 */ /* 0x000fea0003800000 */
[----:B------:R-:W-:Y:S01]  /*6fa0*/  SHF.R.S32.HI R24, RZ, 0x1f, R32 ;  /* 0x0000001fff187819 */ /* 0x000fe20000011420 */
[----:B------:R-:W-:-:S06]  /*6fb0*/  ULDC UR5, c[0x0][0x264] ;  /* 0x0000990000057ab9 */ /* 0x000fcc0000000800 */
.L_x_3587:
        /* <DEDUP_REMOVED lines=9> */
[----:B------:R-:W-:Y:S01]  /*7050*/  @!P0 PRMT R0, R11, 0x7610, R0 ;  /* 0x000076100b008816 */ /* 0x000fe20000000000 */
[----:B---3--:R-:W-:Y:S01]  /*7060*/  @!P0 IMAD.IADD R3, R9, 0x1, R34 ;  /* 0x0000000109038824 */ /* 0x008fe200078e0222 */
[----:B------:R-:W-:Y:S02]  /*7070*/  @!P0 PRMT R2, R2, 0x7610, R10 ;  /* 0x0000761002028816 */ /* 0x000fe4000000000a */
[----:B------:R-:W-:Y:S01]  /*7080*/  @!P0 PRMT R0, R0, 0x7610, R11 ;  /* 0x0000761000008816 */ /* 0x000fe2000000000b */
[----:B------:R-:W-:Y:S06]  /*7090*/  @P1 BRA `(.L_x_3586) ;  /* 0x0000002000dc1947 */ /* 0x000fec0003800000 */
[----:B------:R-:W2:Y:S01]  /*70a0*/  LDG.E.128.CONSTANT R16, desc[UR6][R26.64] ;  /* 0x000000061a107981 */ /* 0x000ea2000c1e9d00 */
[----:B------:R-:W1:Y:S03]  /*70b0*/  LDC R25, c[0x0][0x23c] ;  /* 0x00008f00ff197b82 */ /* 0x000e660000000800 */
[----:B------:R-:W3:Y:S01]  /*70c0*/  LDS.64 R28, [UR4] ;  /* 0x00000004ff1c7984 */ /* 0x000ee20008000a00 */
[----:B-1----:R-:W-:-:S04]  /*70d0*/  LEA R36, P0, R25, R26, 0x2 ;  /* 0x0000001a19247211 */ /* 0x002fc800078010ff */
[----:B------:R-:W-:-:S05]  /*70e0*/  LEA.HI.X R37, R25, R27, R24, 0x2, P0 ;  /* 0x0000001b19257211 */ /* 0x000fca00000f1418 */
[----:B------:R1:W4:Y:S01]  /*70f0*/  LDG.E.128.CONSTANT R12, desc[UR6][R36.64] ;  /* 0x00000006240c7981 */ /* 0x000322000c1e9d00 */
[----:B------:R-:W-:-:S05]  /*7100*/  IMAD.WIDE R22, R25, 0x4, R36 ;  /* 0x0000000419167825 */ /* 0x000fca00078e0224 */
[----:B------:R5:W4:Y:S01]  /*7110*/  LDG.E.128.CONSTANT R8, desc[UR6][R22.64] ;  /* 0x0000000616087981 */ /* 0x000b22000c1e9d00 */
[----:B------:R-:W-:Y:S01]  /*7120*/  MOV R20, 0x2c00 ;  /* 0x00002c0000147802 */ /* 0x000fe20000000f00 */
[----:B---3--:R-:W-:Y:S02]  /*7130*/  HADD2.F32 R39, -RZ, R28.H1_H1 ;  /* 0x3000001cff277230 */ /* 0x008fe40000004100 */
[----:B------:R-:W-:Y:S01]  /*7140*/  HADD2.F32 R40, -RZ, R29.H0_H0 ;  /* 0x2000001dff287230 */ /* 0x000fe20000004100 */
[C---:B--2---:R-:W-:Y:S02]  /*7150*/  LOP3.LUT R38, R17.reuse, 0xf000f, RZ, 0xc0, !PT ;  /* 0x000f000f11267812 */ /* 0x044fe400078ec0ff */
[----:B------:R-:W-:Y:S02]  /*7160*/  LOP3.LUT R35, R17, 0xf000f0, RZ, 0xc0, !PT ;  /* 0x00f000f011237812 */ /* 0x000fe400078ec0ff */
[----:B0-----:R-:W-:Y:S02]  /*7170*/  SHF.R.U32.HI R31, RZ, 0x8, R17 ;  /* 0x00000008ff1f7819 */ /* 0x001fe40000011611 */
[----:B------:R-:W-:-:S02]  /*7180*/  LOP3.LUT R21, R16, 0xf000f, RZ, 0xc0, !PT ;  /* 0x000f000f10157812 */ /* 0x000fc400078ec0ff */
[----:B------:R-:W-:Y:S02]  /*7190*/  LOP3.LUT R17, R18, 0xf000f, RZ, 0xc0, !PT ;  /* 0x000f000f12117812 */ /* 0x000fe400078ec0ff */
[----:B------:R-:W-:Y:S02]  /*71a0*/  LOP3.LUT R41, R19, 0xf000f, RZ, 0xc0, !PT ;  /* 0x000f000f13297812 */ /* 0x000fe400078ec0ff */
[----:B------:R-:W-:Y:S02]  /*71b0*/  LOP3.LUT R21, R21, 0x64006400, RZ, 0xfc, !PT ;  /* 0x6400640015157812 */ /* 0x000fe400078efcff */
        /* <DEDUP_REMOVED lines=10> */
[----:B-1----:R-:W-:Y:S01]  /*7260*/  LOP3.LUT R37, R19, 0xf000f0, RZ, 0xc0, !PT ;  /* 0x00f000f013257812 */ /* 0x002fe200078ec0ff */
[----:B------:R-:W-:Y:S01]  /*7270*/  HADD2.F32 R16, -RZ, R28.H0_H0 ;  /* 0x2000001cff107230 */ /* 0x000fe20000004100 */
[----:B------:R-:W-:Y:S01]  /*7280*/  SHF.R.U32.HI R32, RZ, 0x8, R19 ;  /* 0x00000008ff207819 */ /* 0x000fe20000011613 */
[----:B------:R-:W-:Y:S01]  /*7290*/  HADD2.F32 R17, -RZ, R44.H0_H0 ;  /* 0x2000002cff117230 */ /* 0x000fe20000004100 */
[----:B------:R-:W0:Y:S01]  /*72a0*/  LDS.64 R28, [UR4+0x8] ;  /* 0x00000804ff1c7984 */ /* 0x000e220008000a00 */
[----:B------:R-:W-:Y:S01]  /*72b0*/  HADD2.F32 R45, -RZ, R42.H0_H0 ;  /* 0x2000002aff2d7230 */ /* 0x000fe20000004100 */
[----:B------:R-:W-:Y:S01]  /*72c0*/  LOP3.LUT R36, R18, 0xf000f0, RZ, 0xc0, !PT ;  /* 0x00f000f012247812 */ /* 0x000fe200078ec0ff */
[----:B------:R-:W-:-:S02]  /*72d0*/  HADD2.F32 R19, -RZ, R43.H0_H0 ;  /* 0x2000002bff137230 */ /* 0x000fc40000004100 */
[----:B------:R-:W-:Y:S01]  /*72e0*/  FFMA.FTZ R17, R17, R16, RZ ;  /* 0x0000001011117223 */ /* 0x000fe200000100ff */
[----:B------:R-:W-:Y:S02]  /*72f0*/  HADD2.F32 R21, -RZ, R41.H0_H0 ;  /* 0x20000029ff157230 */ /* 0x000fe40000004100 */
[C---:B------:R-:W-:Y:S01]  /*7300*/  FFMA.FTZ R46, R16.reuse, R45, RZ ;  /* 0x0000002d102e7223 */ /* 0x040fe200000100ff */
[----:B------:R-:W-:Y:S02]  /*7310*/  HADD2.F32 R48, -RZ, R44.H1_H1 ;  /* 0x3000002cff307230 */ /* 0x000fe40000004100 */
[C---:B------:R-:W-:Y:S01]  /*7320*/  FFMA.FTZ R44, R16.reuse, R19, RZ ;  /* 0x00000013102c7223 */ /* 0x040fe200000100ff */
[----:B------:R-:W-:Y:S01]  /*7330*/  LOP3.LUT R33, R33, 0x64006400, RZ, 0xfc, !PT ;  /* 0x6400640021217812 */ /* 0x000fe200078efcff */
[----:B------:R-:W-:Y:S01]  /*7340*/  FFMA.FTZ R16, R16, R21, RZ ;  /* 0x0000001510107223 */ /* 0x000fe200000100ff */
[----:B------:R-:W-:Y:S01]  /*7350*/  HADD2.F32 R21, -RZ, R43.H1_H1 ;  /* 0x3000002bff157230 */ /* 0x000fe20000004100 */
[----:B------:R-:W-:Y:S01]  /*7360*/  LOP3.LUT R43, R35, 0x64006400, RZ, 0xfc, !PT ;  /* 0x64006400232b7812 */ /* 0x000fe200078efcff */
[----:B------:R-:W-:Y:S01]  /*7370*/  HADD2.F32 R19, -RZ, R42.H1_H1 ;  /* 0x3000002aff137230 */ /* 0x000fe20000004100 */
[----:B------:R-:W-:Y:S01]  /*7380*/  LOP3.LUT R45, R36, 0x64006400, RZ, 0xfc, !PT ;  /* 0x64006400242d7812 */ /* 0x000fe200078efcff */
[----:B------:R-:W-:-:S02]  /*7390*/  HFMA2 R35, R33, R20.H0_H0, -72, -72 ;  /* 0xd480d48021237431 */ /* 0x000fc40000040014 */
[----:B------:R-:W-:Y:S01]  /*73a0*/  FFMA.FTZ R21, R39, R21, R44 ;  /* 0x0000001527157223 */ /* 0x000fe2000001002c */
[-C--:B------:R-:W-:Y:S01]  /*73b0*/  HFMA2 R33, R43, R20.reuse.H0_H0, -72, -72 ;  /* 0xd480d4802b217431 */ /* 0x080fe20000040014 */
[----:B------:R-:W-:Y:S01]  /*73c0*/  LOP3.LUT R43, R37, 0x64006400, RZ, 0xfc, !PT ;  /* 0x64006400252b7812 */ /* 0x000fe200078efcff */
[----:B------:R-:W-:Y:S02]  /*73d0*/  HADD2.F32 R44, -RZ, R41.H1_H1 ;  /* 0x30000029ff2c7230 */ /* 0x000fe40000004100 */
[----:B------:R-:W-:Y:S02]  /*73e0*/  HFMA2 R37, R45, R20.H0_H0, -72, -72 ;  /* 0xd480d4802d257431 */ /* 0x000fe40000040014 */
[----:B------:R-:W-:Y:S02]  /*73f0*/  HADD2.F32 R42, -RZ, R35.H0_H0 ;  /* 0x20000023ff2a7230 */ /* 0x000fe40000004100 */
[----:B------:R-:W-:Y:S01]  /*7400*/  FFMA.FTZ R17, R48, R39, R17 ;  /* 0x0000002730117223 */ /* 0x000fe20000010011 */
[C---:B------:R-:W-:Y:S01]  /*7410*/  FFMA.FTZ R19, R39.reuse, R19, R46 ;  /* 0x0000001327137223 */ /* 0x040fe2000001002e */
[----:B------:R-:W-:Y:S01]  /*7420*/  FFMA.FTZ R39, R39, R44, R16 ;  /* 0x0000002c27277223 */ /* 0x000fe20000010010 */
[----:B------:R-:W-:-:S02]  /*7430*/  HADD2.F32 R16, -RZ, R37.H0_H0 ;  /* 0x20000025ff107230 */ /* 0x000fc40000004100 */
[----:B------:R-:W-:Y:S02]  /*7440*/  HFMA2 R36, R43, R20.H0_H0, -72, -72 ;  /* 0xd480d4802b247431 */ /* 0x000fe40000040014 */
[----:B------:R-:W-:Y:S01]  /*7450*/  FFMA.FTZ R42, R42, R40, R17 ;  /* 0x000000282a2a7223 */ /* 0x000fe20000010011 */
[----:B------:R-:W-:Y:S01]  /*7460*/  HADD2.F32 R17, -RZ, R35.H1_H1 ;  /* 0x30000023ff117230 */ /* 0x000fe20000004100 */
[----:B------:R-:W-:Y:S01]  /*7470*/  SHF.R.U32.HI R18, RZ, 0x8, R18 ;  /* 0x00000008ff127819 */ /* 0x000fe20000011612 */
[----:B------:R-:W-:Y:S02]  /*7480*/  HADD2.F32 R35, -RZ, R37.H1_H1 ;  /* 0x30000025ff237230 */ /* 0x000fe40000004100 */
[----:B------:R-:W-:Y:S01]  /*7490*/  FFMA.FTZ R16, R40, R16, R21 ;  /* 0x0000001028107223 */ /* 0x000fe20000010015 */
[----:B------:R-:W-:Y:S02]  /*74a0*/  HADD2.F32 R41, -RZ, R33.H0_H0 ;  /* 0x20000021ff297230 */ /* 0x000fe40000004100 */
[----:B------:R-:W-:Y:S01]  /*74b0*/  FFMA.FTZ R17, R17, R38, R42 ;  /* 0x0000002611117223 */ /* 0x000fe2000001002a */
[----:B------:R-:W-:-:S02]  /*74c0*/  HADD2.F32 R44, -RZ, R36.H0_H0 ;  /* 0x20000024ff2c7230 */ /* 0x000fc40000004100 */
[----:B------:R-:W-:Y:S01]  /*74d0*/  FFMA.FTZ R35, R38, R35, R16 ;  /* 0x0000002326237223 */ /* 0x000fe20000010010 */
[----:B------:R-:W-:Y:S02]  /*74e0*/  HADD2.F32 R33, -RZ, R33.H1_H1 ;  /* 0x30000021ff217230 */ /* 0x000fe40000004100 */
[----:B------:R-:W-:Y:S01]  /*74f0*/  FFMA.FTZ R19, R40, R41, R19 ;  /* 0x0000002928137223 */ /* 0x000fe20000010013 */
[----:B------:R-:W-:Y:S01]  /*7500*/  HADD2.F32 R21, -RZ, R36.H1_H1 ;  /* 0x30000024ff157230 */ /* 0x000fe20000004100 */
[----:B------:R-:W-:Y:S01]  /*7510*/  LOP3.LUT R16, R30, 0xf000f, RZ, 0xc0, !PT ;  /* 0x000f000f1e107812 */ /* 0x000fe200078ec0ff */
[----:B------:R-:W-:Y:S01]  /*7520*/  FFMA.FTZ R44, R40, R44, R39 ;  /* 0x0000002c282c7223 */ /* 0x000fe20000010027 */
        /* <DEDUP_REMOVED lines=8> */
[----:B------:R-:W-:Y:S01]  /*75b0*/  HADD2 R39, R39, -1032, -1032 ;  /* 0xe408e40827277430 */ /* 0x000fe20000000000 */
[----:B------:R-:W-:-:S02]  /*75c0*/  LOP3.LUT R21, R21, 0x64006400, RZ, 0xfc, !PT ;  /* 0x6400640015157812 */ /* 0x000fc400078efcff */
[----:B------:R-:W-:Y:S01]  /*75d0*/  LOP3.LUT R33, R32, 0xf000f, RZ, 0xc0, !PT ;  /* 0x000f000f20217812 */ /* 0x000fe200078ec0ff */
[----:B------:R-:W-:Y:S02]  /*75e0*/  HADD2 R28, R19, -1032, -1032 ;  /* 0xe408e408131c7430 */ /* 0x000fe40000000000 */
[----:B------:R-:W-:Y:S02]  /*75f0*/  HADD2.F32 R40, -RZ, R39.H0_H0 ;  /* 0x20000027ff287230 */ /* 0x000fe40000004100 */
[----:B------:R-:W-:Y:S01]  /*7600*/  HADD2 R42, R21, -1032, -1032 ;  /* 0xe408e408152a7430 */ /* 0x000fe20000000000 */
[----:B------:R-:W-:Y:S01]  /*7610*/  LOP3.LUT R19, R33, 0x64006400, RZ, 0xfc, !PT ;  /* 0x6400640021137812 */ /* 0x000fe200078efcff */
[----:B------:R-:W-:Y:S01]  /*7620*/  HADD2.F32 R33, -RZ, R29.H0_H0 ;  /* 0x2000001dff217230 */ /* 0x000fe20000004100 */
[----:B------:R-:W-:Y:S01]  /*7630*/  LOP3.LUT R30, R30, 0xf000f0, RZ, 0xc0, !PT ;  /* 0x00f000f01e1e7812 */ /* 0x000fe200078ec0ff */
[----:B------:R-:W-:Y:S01]  /*7640*/  FFMA.FTZ R40, R40, R36, R17 ;  /* 0x0000002428287223 */ /* 0x000fe20000010011 */
[----:B------:R-:W-:-:S02]  /*7650*/  HADD2.F32 R17, -RZ, R42.H0_H0 ;  /* 0x2000002aff117230 */ /* 0x000fc40000004100 */
[----:B------:R-:W-:Y:S02]  /*7660*/  HADD2 R19, R19, -1032, -1032 ;  /* 0xe408e40813137430 */ /* 0x000fe40000000000 */
[--C-:B------:R-:W-:Y:S01]  /*7670*/  HADD2.F32 R41, -RZ, R28.reuse.H0_H0 ;  /* 0x2000001cff297230 */ /* 0x100fe20000004100 */
[----:B------:R-:W-:Y:S01]  /*7680*/  LOP3.LUT R18, R18, 0xf000f0, RZ, 0xc0, !PT ;  /* 0x00f000f012127812 */ /* 0x000fe200078ec0ff */
[----:B------:R-:W-:Y:S02]  /*7690*/  HADD2.F32 R21, -RZ, R29.H1_H1 ;  /* 0x3000001dff157230 */ /* 0x000fe40000004100 */
[----:B------:R-:W-:Y:S02]  /*76a0*/  HADD2.F32 R29, -RZ, R28.H1_H1 ;  /* 0x3000001cff1d7230 */ /* 0x000fe40000004100 */
[C---:B------:R-:W-:Y:S01]  /*76b0*/  FFMA.FTZ R28, R36.reuse, R17, R35 ;  /* 0x00000011241c7223 */ /* 0x040fe20000010023 */
[----:B------:R-:W-:Y:S01]  /*76c0*/  HADD2.F32 R43, -RZ, R19.H0_H0 ;  /* 0x20000013ff2b7230 */ /* 0x000fe20000004100 */
[----:B------:R-:W-:Y:S01]  /*76d0*/  LOP3.LUT R35, R31, 0xf000f0, RZ, 0xc0, !PT ;  /* 0x00f000f01f237812 */ /* 0x000fe200078ec0ff */
[----:B------:R-:W-:Y:S01]  /*76e0*/  FFMA.FTZ R37, R36, R41, R37 ;  /* 0x0000002924257223 */ /* 0x000fe20000010025 */
[----:B------:R-:W-:Y:S01]  /*76f0*/  LOP3.LUT R31, R30, 0x64006400, RZ, 0xfc, !PT ;  /* 0x640064001e1f7812 */ /* 0x000fe200078efcff */
[----:B------:R-:W-:-:S02]  /*7700*/  HADD2.F32 R39, -RZ, R39.H1_H1 ;  /* 0x30000027ff277230 */ /* 0x000fc40000004100 */
[----:B------:R-:W-:Y:S01]  /*7710*/  FFMA.FTZ R17, R36, R43, R38 ;  /* 0x0000002b24117223 */ /* 0x000fe20000010026 */
[----:B------:R-:W-:Y:S01]  /*7720*/  LOP3.LUT R35, R35, 0x64006400, RZ, 0xfc, !PT ;  /* 0x6400640023237812 */ /* 0x000fe200078efcff */
[----:B------:R-:W-:Y:S01]  /*7730*/  FFMA.FTZ R38, R16, R29, R37 ;  /* 0x0000001d10267223 */ /* 0x000fe20000010025 */
[----:B------:R-:W-:Y:S01]  /*7740*/  HADD2.F32 R37, -RZ, R19.H1_H1 ;  /* 0x30000013ff257230 */ /* 0x000fe20000004100 */
[----:B------:R-:W-:Y:S01]  /*7750*/  LOP3.LUT R19, R18, 0x64006400, RZ, 0xfc, !PT ;  /* 0x6400640012137812 */ /* 0x000fe200078efcff */
[----:B------:R-:W-:Y:S02]  /*7760*/  HADD2.F32 R41, -RZ, R42.H1_H1 ;  /* 0x3000002aff297230 */ /* 0x000fe40000004100 */
[-C--:B------:R-:W-:Y:S01]  /*7770*/  HFMA2 R30, R31, R20.reuse.H0_H0, -72, -72 ;  /* 0xd480d4801f1e7431 */ /* 0x080fe20000040014 */
[----:B------:R-:W-:Y:S01]  /*7780*/  LOP3.LUT R18, R32, 0xf000f0, RZ, 0xc0, !PT ;  /* 0x00f000f020127812 */ /* 0x000fe200078ec0ff */
[-C--:B------:R-:W-:Y:S02]  /*7790*/  HFMA2 R31, R35, R20.reuse.H0_H0, -72, -72 ;  /* 0xd480d480231f7431 */ /* 0x080fe40000040014 */
[----:B------:R-:W-:Y:S01]  /*77a0*/  FFMA.FTZ R40, R39, R16, R40 ;  /* 0x0000001027287223 */ /* 0x000fe20000010028 */
[----:B------:R-:W-:-:S02]  /*77b0*/  HFMA2 R35, R19, R20.H0_H0, -72, -72 ;  /* 0xd480d48013237431 */ /* 0x000fc40000040014 */
[C---:B------:R-:W-:Y:S01]  /*77c0*/  FFMA.FTZ R36, R16.reuse, R41, R28 ;  /* 0x0000002910247223 */ /* 0x040fe2000001001c */
[----:B------:R-:W-:Y:S01]  /*77d0*/  FFMA.FTZ R32, R16, R37, R17 ;  /* 0x0000002510207223 */ /* 0x000fe20000010011 */
[----:B------:R-:W-:Y:S01]  /*77e0*/  LOP3.LUT R19, R18, 0x64006400, RZ, 0xfc, !PT ;  /* 0x6400640012137812 */ /* 0x000fe200078efcff */
[----:B------:R-:W-:Y:S01]  /*77f0*/  HADD2.F32 R18, -RZ, R31.H0_H0 ;  /* 0x2000001fff127230 */ /* 0x000fe20000004100 */
[----:B------:R-:W0:Y:S01]  /*7800*/  LDS.64 R28, [UR4+0x10] ;  /* 0x00001004ff1c7984 */ /* 0x000e220008000a00 */
[----:B------:R-:W-:-:S04]  /*7810*/  IMAD.WIDE R16, R25, 0x4, R22 ;  /* 0x0000000419107825 */ /* 0x000fc800078e0216 */
[----:B------:R-:W-:Y:S02]  /*7820*/  HFMA2 R39, R19, R20.H0_H0, -72, -72 ;  /* 0xd480d48013277431 */ /* 0x000fe40000040014 */
[----:B------:R-:W-:Y:S01]  /*7830*/  FFMA.FTZ R38, R33, R18, R38 ;  /* 0x0000001221267223 */ /* 0x000fe20000010026 */
[--C-:B------:R-:W-:Y:S01]  /*7840*/  HADD2.F32 R37, -RZ, R30.reuse.H0_H0 ;  /* 0x2000001eff257230 */ /* 0x100fe20000004100 */
[----:B------:R-:W2:Y:S01]  /*7850*/  LDG.E.128.CONSTANT R16, desc[UR6][R16.64] ;  /* 0x0000000610107981 */ /* 0x000ea2000c1e9d00 */
[----:B-----5:R-:W-:Y:S02]  /*7860*/  HADD2.F32 R23, -RZ, R35.H0_H0 ;  /* 0x20000023ff177230 */ /* 0x020fe40000004100 */
        /* <DEDUP_REMOVED lines=9> */
[C---:B------:R-:W-:Y:S01]  /*7900*/  FFMA.FTZ R32, R21.reuse, R22, R38 ;  /* 0x0000001615207223 */ /* 0x040fe20000010026 */
[C---:B------:R-:W-:Y:S01]  /*7910*/  FFMA.FTZ R25, R21.reuse, R36, R23 ;  /* 0x0000002415197223 */ /* 0x040fe20000010017 */
[----:B------:R-:W-:Y:S01]  /*7920*/  FFMA.FTZ R30, R21, R40, R33 ;  /* 0x00000028151e7223 */ /* 0x000fe20000010021 */
[----:B----4-:R-:W-:-:S02]  /*7930*/  LOP3.LUT R21, R12, 0xf000f, RZ, 0xc0, !PT ;  /* 0x000f000f0c157812 */ /* 0x010fc400078ec0ff */
[C---:B------:R-:W-:Y:S02]  /*7940*/  LOP3.LUT R22, R13.reuse, 0xf000f, RZ, 0xc0, !PT ;  /* 0x000f000f0d167812 */ /* 0x040fe400078ec0ff */
        /* <DEDUP_REMOVED lines=12> */
[----:B------:R-:W-:Y:S02]  /*7a10*/  HADD2 R43, R13, -1032, -1032 ;  /* 0xe408e4080d2b7430 */ /* 0x000fe40000000000 */
[----:B------:R-:W-:-:S02]  /*7a20*/  HADD2 R42, R23, -1032, -1032 ;  /* 0xe408e408172a7430 */ /* 0x000fc40000000000 */
[----:B0-----:R-:W-:Y:S01]  /*7a30*/  HADD2.F32 R12, -RZ, R28.H0_H0 ;  /* 0x2000001cff0c7230 */ /* 0x001fe20000004100 */
[----:B------:R-:W-:Y:S01]  /*7a40*/  LOP3.LUT R40, R15, 0xf000f0, RZ, 0xc0, !PT ;  /* 0x00f000f00f287812 */ /* 0x000fe200078ec0ff */
[--C-:B------:R-:W-:Y:S01]  /*7a50*/  HADD2.F32 R13, -RZ, R21.reuse.H0_H0 ;  /* 0x20000015ff0d7230 */ /* 0x100fe20000004100 */
[----:B------:R-:W-:Y:S01]  /*7a60*/  SHF.R.U32.HI R37, RZ, 0x8, R15 ;  /* 0x00000008ff257819 */ /* 0x000fe2000001160f */
[----:B------:R-:W-:Y:S01]  /*7a70*/  HADD2.F32 R47, -RZ, R21.H1_H1 ;  /* 0x30000015ff2f7230 */ /* 0x000fe20000004100 */
[----:B------:R-:W0:Y:S01]  /*7a80*/  LDS.64 R22, [UR4+0x18] ;  /* 0x00001804ff167984 */ /* 0x000e220008000a00 */
[----:B------:R-:W-:Y:S02]  /*7a90*/  HADD2.F32 R49, -RZ, R44.H0_H0 ;  /* 0x2000002cff317230 */ /* 0x000fe40000004100 */
[----:B------:R-:W-:Y:S02]  /*7aa0*/  HADD2.F32 R15, -RZ, R43.H0_H0 ;  /* 0x2000002bff0f7230 */ /* 0x000fe40000004100 */
[----:B------:R-:W-:-:S02]  /*7ab0*/  HADD2.F32 R21, -RZ, R42.H0_H0 ;  /* 0x2000002aff157230 */ /* 0x000fc40000004100 */
[----:B------:R-:W-:Y:S02]  /*7ac0*/  HADD2.F32 R28, -RZ, R28.H1_H1 ;  /* 0x3000001cff1c7230 */ /* 0x000fe40000004100 */
[----:B------:R-:W-:Y:S02]  /*7ad0*/  HADD2.F32 R45, -RZ, R44.H1_H1 ;  /* 0x3000002cff2d7230 */ /* 0x000fe40000004100 */
[----:B------:R-:W-:Y:S01]  /*7ae0*/  FFMA.FTZ R44, R13, R12, RZ ;  /* 0x0000000c0d2c7223 */ /* 0x000fe200000100ff */
[C---:B------:R-:W-:Y:S01]  /*7af0*/  FFMA.FTZ R13, R12.reuse, R49, RZ ;  /* 0x000000310c0d7223 */ /* 0x040fe200000100ff */
[C---:B------:R-:W-:Y:S01]  /*7b00*/  FFMA.FTZ R15, R12.reuse, R15, RZ ;  /* 0x0000000f0c0f7223 */ /* 0x040fe200000100ff */
[----:B------:R-:W-:Y:S01]  /*7b10*/  FFMA.FTZ R21, R12, R21, RZ ;  /* 0x000000150c157223 */ /* 0x000fe200000100ff */
[----:B------:R-:W-:Y:S01]  /*7b20*/  FFMA.FTZ R12, R47, R28, R44 ;  /* 0x0000001c2f0c7223 */ /* 0x000fe2000001002c */
[----:B------:R-:W-:Y:S01]  /*7b30*/  HADD2.F32 R44, -RZ, R43.H1_H1 ;  /* 0x3000002bff2c7230 */ /* 0x000fe20000004100 */
[----:B------:R-:W-:-:S02]  /*7b40*/  LOP3.LUT R39, R14, 0xf000f0, RZ, 0xc0, !PT ;  /* 0x00f000f00e277812 */ /* 0x000fc400078ec0ff */
[----:B------:R-:W-:Y:S01]  /*7b50*/  LOP3.LUT R43, R36, 0x64006400, RZ, 0xfc, !PT ;  /* 0x64006400242b7812 */ /* 0x000fe200078efcff */
[----:B------:R-:W-:Y:S01]  /*7b60*/  FFMA.FTZ R36, R28, R45, R13 ;  /* 0x0000002d1c247223 */ /* 0x000fe2000001000d */
[----:B------:R-:W-:Y:S02]  /*7b70*/  LOP3.LUT R45, R38, 0x64006400, RZ, 0xfc, !PT ;  /* 0x64006400262d7812 */ /* 0x000fe400078efcff */
[----:B------:R-:W-:Y:S01]  /*7b80*/  LOP3.LUT R47, R39, 0x64006400, RZ, 0xfc, !PT ;  /* 0x64006400272f7812 */ /* 0x000fe200078efcff */
[-C--:B------:R-:W-:Y:S02]  /*7b90*/  HFMA2 R13, R43, R20.reuse.H0_H0, -72, -72 ;  /* 0xd480d4802b0d7431 */ /* 0x080fe40000040014 */
[----:B------:R-:W-:Y:S01]  /*7ba0*/  FFMA.FTZ R38, R28, R44, R15 ;  /* 0x0000002c1c267223 */ /* 0x000fe2000001000f */
[----:B------:R-:W-:Y:S01]  /*7bb0*/  LOP3.LUT R43, R40, 0x64006400, RZ, 0xfc, !PT ;  /* 0x64006400282b7812 */ /* 0x000fe200078efcff */
[----:B------:R-:W-:Y:S02]  /*7bc0*/  HFMA2 R39, R45, R20.H0_H0, -72, -72 ;  /* 0xd480d4802d277431 */ /* 0x000fe40000040014 */
[----:B------:R-:W-:-:S02]  /*7bd0*/  HADD2.F32 R41, -RZ, R29.H0_H0 ;  /* 0x2000001dff297230 */ /* 0x000fc40000004100 */
[-C--:B------:R-:W-:Y:S02]  /*7be0*/  HFMA2 R15, R47, R20.reuse.H0_H0, -72, -72 ;  /* 0xd480d4802f0f7431 */ /* 0x080fe40000040014 */
[----:B------:R-:W-:Y:S02]  /*7bf0*/  HADD2.F32 R45, -RZ, R13.H0_H0 ;  /* 0x2000000dff2d7230 */ /* 0x000fe40000004100 */
[----:B------:R-:W-:Y:S02]  /*7c00*/  HFMA2 R40, R43, R20.H0_H0, -72, -72 ;  /* 0xd480d4802b287431 */ /* 0x000fe40000040014 */
[----:B------:R-:W-:Y:S02]  /*7c10*/  HADD2.F32 R44, -RZ, R42.H1_H1 ;  /* 0x3000002aff2c7230 */ /* 0x000fe40000004100 */
[----:B------:R-:W-:Y:S02]  /*7c20*/  HADD2.F32 R43, -RZ, R15.H0_H0 ;  /* 0x2000000fff2b7230 */ /* 0x000fe40000004100 */
[----:B------:R-:W-:Y:S01]  /*7c30*/  FFMA.FTZ R45, R45, R41, R12 ;  /* 0x000000292d2d7223 */ /* 0x000fe2000001000c */
[----:B------:R-:W-:-:S02]  /*7c40*/  HADD2.F32 R29, -RZ, R29.H1_H1 ;  /* 0x3000001dff1d7230 */ /* 0x000fc40000004100 */
[----:B------:R-:W-:Y:S02]  /*7c50*/  HADD2.F32 R12, -RZ, R13.H1_H1 ;  /* 0x3000000dff0c7230 */ /* 0x000fe40000004100 */
[----:B------:R-:W-:Y:S01]  /*7c60*/  FFMA.FTZ R44, R28, R44, R21 ;  /* 0x0000002c1c2c7223 */ /* 0x000fe20000010015 */
[----:B------:R-:W-:Y:S02]  /*7c70*/  HADD2.F32 R42, -RZ, R39.H0_H0 ;  /* 0x20000027ff2a7230 */ /* 0x000fe40000004100 */
[----:B------:R-:W-:Y:S01]  /*7c80*/  FFMA.FTZ R21, R41, R43, R38 ;  /* 0x0000002b29157223 */ /* 0x000fe20000010026 */
[--C-:B------:R-:W-:Y:S02]  /*7c90*/  HADD2.F32 R47, -RZ, R40.reuse.H0_H0 ;  /* 0x20000028ff2f7230 */ /* 0x100fe40000004100 */
[----:B------:R-:W-:Y:S02]  /*7ca0*/  HADD2.F32 R38, -RZ, R15.H1_H1 ;  /* 0x3000000fff267230 */ /* 0x000fe40000004100 */
[----:B------:R-:W-:Y:S01]  /*7cb0*/  FFMA.FTZ R15, R12, R29, R45 ;  /* 0x0000001d0c0f7223 */ /* 0x000fe2000001002d */
[----:B------:R-:W-:Y:S01]  /*7cc0*/  HADD2.F32 R28, -RZ, R39.H1_H1 ;  /* 0x30000027ff1c7230 */ /* 0x000fe20000004100 */
[----:B------:R-:W-:Y:S01]  /*7cd0*/  LOP3.LUT R12, R33, 0xf000f, RZ, 0xc0, !PT ;  /* 0x000f000f210c7812 */ /* 0x000fe200078ec0ff */
[----:B------:R-:W-:Y:S01]  /*7ce0*/  FFMA.FTZ R36, R41, R42, R36 ;  /* 0x0000002a29247223 */ /* 0x000fe20000010024 */
[----:B------:R-:W-:Y:S01]  /*7cf0*/  SHF.R.U32.HI R14, RZ, 0x8, R14 ;  /* 0x00000008ff0e7819 */ /* 0x000fe2000001160e */
[----:B------:R-:W-:-:S02]  /*7d00*/  HADD2.F32 R40, -RZ, R40.H1_H1 ;  /* 0x30000028ff287230 */ /* 0x000fc40000004100 */
[----:B------:R-:W-:Y:S01]  /*7d10*/  FFMA.FTZ R47, R41, R47, R44 ;  /* 0x0000002f292f7223 */ /* 0x000fe2000001002c */
[----:B------:R-:W-:Y:S01]  /*7d20*/  LOP3.LUT R13, R35, 0xf000f, RZ, 0xc0, !PT ;  /* 0x000f000f230d7812 */ /* 0x000fe200078ec0ff */
[C---:B------:R-:W-:Y:S01]  /*7d30*/  FFMA.FTZ R21, R29.reuse, R38, R21 ;  /* 0x000000261d157223 */ /* 0x040fe20000010015 */
[----:B------:R-:W-:Y:S01]  /*7d40*/  LOP3.LUT R12, R12, 0x64006400, RZ, 0xfc, !PT ;  /* 0x640064000c0c7812 */ /* 0x000fe200078efcff */
[C---:B------:R-:W-:Y:S01]  /*7d50*/  FFMA.FTZ R28, R29.reuse, R28, R36 ;  /* 0x0000001c1d1c7223 */ /* 0x040fe20000010024 */
[----:B------:R-:W-:Y:S01]  /*7d60*/  LOP3.LUT R38, R14, 0xf000f, RZ, 0xc0, !PT ;  /* 0x000f000f0e267812 */ /* 0x000fe200078ec0ff */
[----:B------:R-:W-:Y:S01]  /*7d70*/  FFMA.FTZ R29, R29, R40, R47 ;  /* 0x000000281d1d7223 */ /* 0x000fe2000001002f */
[----:B------:R-:W-:Y:S02]  /*7d80*/  LOP3.LUT R40, R37, 0xf000f, RZ, 0xc0, !PT ;  /* 0x000f000f25287812 */ /* 0x000fe400078ec0ff */
[----:B------:R-:W-:Y:S01]  /*7d90*/  LOP3.LUT R13, R13, 0x64006400, RZ, 0xfc, !PT ;  /* 0x640064000d0d7812 */ /* 0x000fe200078efcff */
[----:B------:R-:W-:Y:S01]  /*7da0*/  HADD2 R39, R12, -1032, -1032 ;  /* 0xe408e4080c277430 */ /* 0x000fe20000000000 */
[----:B------:R-:W-:-:S02]  /*7db0*/  LOP3.LUT R38, R38, 0x64006400, RZ, 0xfc, !PT ;  /* 0x6400640026267812 */ /* 0x000fc400078efcff */
[----:B------:R-:W-:Y:S01]  /*7dc0*/  LOP3.LUT R41, R40, 0x64006400, RZ, 0xfc, !PT ;  /* 0x6400640028297812 */ /* 0x000fe200078efcff */
[----:B------:R-:W-:Y:S02]  /*7dd0*/  HADD2 R40, R13, -1032, -1032 ;  /* 0xe408e4080d287430 */ /* 0x000fe40000000000 */
[----:B0-----:R-:W-:Y:S02]  /*7de0*/  HADD2.F32 R36, -RZ, R22.H0_H0 ;  /* 0x20000016ff247230 */ /* 0x001fe40000004100 */
[----:B------:R-:W-:Y:S02]  /*7df0*/  HADD2 R38, R38, -1032, -1032 ;  /* 0xe408e40826267430 */ /* 0x000fe40000000000 */
[----:B------:R-:W-:Y:S02]  /*7e00*/  HADD2.F32 R42, -RZ, R39.H0_H0 ;  /* 0x20000027ff2a7230 */ /* 0x000fe40000004100 */
[----:B------:R-:W-:Y:S02]  /*7e10*/  HADD2 R13, R41, -1032, -1032 ;  /* 0xe408e408290d7430 */ /* 0x000fe40000000000 */
[----:B------:R-:W-:-:S02]  /*7e20*/  HADD2.F32 R41, -RZ, R40.H0_H0 ;  /* 0x20000028ff297230 */ /* 0x000fc40000004100 */
[----:B------:R-:W-:Y:S02]  /*7e30*/  HADD2.F32 R44, -RZ, R38.H0_H0 ;  /* 0x20000026ff2c7230 */ /* 0x000fe40000004100 */
[----:B------:R-:W-:Y:S01]  /*7e40*/  FFMA.FTZ R42, R42, R36, R15 ;  /* 0x000000242a2a7223 */ /* 0x000fe2000001000f */
[----:B------:R-:W-:Y:S02]  /*7e50*/  HADD2.F32 R22, -RZ, R22.H1_H1 ;  /* 0x30000016ff167230 */ /* 0x000fe40000004100 */
[----:B------:R-:W-:Y:S02]  /*7e60*/  HADD2.F32 R15, -RZ, R39.H1_H1 ;  /* 0x30000027ff0f7230 */ /* 0x000fe40000004100 */
[----:B------:R-:W-:Y:S01]  /*7e70*/  FFMA.FTZ R41, R36, R41, R28 ;  /* 0x0000002924297223 */ /* 0x000fe2000001001c */
[----:B------:R-:W-:Y:S01]  /*7e80*/  HADD2.F32 R43, -RZ, R40.H1_H1 ;  /* 0x30000028ff2b7230 */ /* 0x000fe20000004100 */
[----:B------:R-:W-:Y:S01]  /*7e90*/  LOP3.LUT R14, R14, 0xf000f0, RZ, 0xc0, !PT ;  /* 0x00f000f00e0e7812 */ /* 0x000fe200078ec0ff */
[----:B------:R-:W-:Y:S01]  /*7ea0*/  FFMA.FTZ R39, R36, R44, R21 ;  /* 0x0000002c24277223 */ /* 0x000fe20000010015 */
[----:B------:R-:W-:-:S02]  /*7eb0*/  LOP3.LUT R33, R33, 0xf000f0, RZ, 0xc0, !PT ;  /* 0x00f000f021217812 */ /* 0x000fc400078ec0ff */
[----:B------:R-:W-:Y:S02]  /*7ec0*/  LOP3.LUT R35, R35, 0xf000f0, RZ, 0xc0, !PT ;  /* 0x00f000f023237812 */ /* 0x000fe400078ec0ff */
[----:B------:R-:W-:Y:S01]  /*7ed0*/  LOP3.LUT R28, R37, 0xf000f0, RZ, 0xc0, !PT ;  /* 0x00f000f0251c7812 */ /* 0x000fe200078ec0ff */
[----:B------:R-:W-:Y:S01]  /*7ee0*/  FFMA.FTZ R21, R15, R22, R42 ;  /* 0x000000160f157223 */ /* 0x000fe2000001002a */
[----:B------:R-:W-:Y:S01]  /*7ef0*/  FFMA.FTZ R15, R22, R43, R41 ;  /* 0x0000002b160f7223 */ /* 0x000fe20000010029 */
[----:B------:R-:W-:Y:S01]  /*7f00*/  LOP3.LUT R37, R14, 0x64006400, RZ, 0xfc, !PT ;  /* 0x640064000e257812 */ /* 0x000fe200078efcff */
[----:B------:R-:W-:Y:S01]  /*7f10*/  HADD2.F32 R38, -RZ, R38.H1_H1 ;  /* 0x30000026ff267230 */ /* 0x000fe20000004100 */
[----:B------:R-:W-:Y:S02]  /*7f20*/  LOP3.LUT R33, R33, 0x64006400, RZ, 0xfc, !PT ;  /* 0x6400640021217812 */ /* 0x000fe400078efcff */
[----:B------:R-:W-:Y:S02]  /*7f30*/  LOP3.LUT R35, R35, 0x64006400, RZ, 0xfc, !PT ;  /* 0x6400640023237812 */ /* 0x000fe400078efcff */
[----:B------:R-:W-:Y:S01]  /*7f40*/  LOP3.LUT R41, R28, 0x64006400, RZ, 0xfc, !PT ;  /* 0x640064001c297812 */ /* 0x000fe200078efcff */
[----:B------:R-:W-:-:S02]  /*7f50*/  HADD2.F32 R46, -RZ, R13.H0_H0 ;  /* 0x2000000dff2e7230 */ /* 0x000fc40000004100 */
[-C--:B------:R-:W-:Y:S02]  /*7f60*/  HFMA2 R37, R37, R20.reuse.H0_H0, -72, -72 ;  /* 0xd480d48025257431 */ /* 0x080fe40000040014 */
[----:B------:R-:W-:Y:S01]  /*7f70*/  FFMA.FTZ R39, R22, R38, R39 ;  /* 0x0000002616277223 */ /* 0x000fe20000010027 */
[-C--:B------:R-:W-:Y:S02]  /*7f80*/  HFMA2 R33, R33, R20.reuse.H0_H0, -72, -72 ;  /* 0xd480d48021217431 */ /* 0x080fe40000040014 */
[----:B------:R-:W-:Y:S02]  /*7f90*/  HADD2.F32 R38, -RZ, R13.H1_H1 ;  /* 0x3000000dff267230 */ /* 0x000fe40000004100 */
[-C--:B------:R-:W-:Y:S02]  /*7fa0*/  HFMA2 R35, R35, R20.reuse.H0_H0, -72, -72 ;  /* 0xd480d48023237431 */ /* 0x080fe40000040014 */
[----:B------:R-:W-:Y:S02]  /*7fb0*/  HFMA2 R28, R41, R20.H0_H0, -72, -72 ;  /* 0xd480d480291c7431 */ /* 0x000fe40000040014 */
[----:B------:R-:W-:Y:S01]  /*7fc0*/  FFMA.FTZ R29, R36, R46, R29 ;  /* 0x0000002e241d7223 */ /* 0x000fe2000001001d */
[----:B------:R-:W-:-:S02]  /*7fd0*/  HADD2.F32 R12, -RZ, R23.H0_H0 ;  /* 0x20000017ff0c7230 */ /* 0x000fc40000004100 */
[----:B------:R-:W-:Y:S02]  /*7fe0*/  HADD2.F32 R36, -RZ, R37.H0_H0 ;  /* 0x20000025ff247230 */ /* 0x000fe40000004100 */
[----:B------:R-:W-:Y:S01]  /*7ff0*/  FFMA.FTZ R29, R22, R38, R29 ;  /* 0x00000026161d7223 */ /* 0x000fe2000001001d */
[----:B------:R-:W-:Y:S02]  /*8000*/  HADD2.F32 R14, -RZ, R33.H0_H0 ;  /* 0x20000021ff0e7230 */ /* 0x000fe40000004100 */
[----:B------:R-:W-:Y:S02]  /*8010*/  HADD2.F32 R13, -RZ, R35.H0_H0 ;  /* 0x20000023ff0d7230 */ /* 0x000fe40000004100 */
[----:B------:R-:W-:Y:S02]  /*8020*/  HADD2.F32 R40, -RZ, R28.H0_H0 ;  /* 0x2000001cff287230 */ /* 0x000fe40000004100 */
[----:B------:R-:W-:Y:S01]  /*8030*/  FFMA.FTZ R39, R12, R36, R39 ;  /* 0x000000240c277223 */ /* 0x000fe20000010027 */
[----:B------:R-:W-:Y:S01]  /*8040*/  FFMA.FTZ R21, R14, R12, R21 ;  /* 0x0000000c0e157223 */ /* 0x000fe20000010015 */
[----:B------:R-:W-:Y:S01]  /*8050*/  FFMA.FTZ R22, R12, R13, R15 ;  /* 0x0000000d0c167223 */ /* 0x000fe2000001000f */
[----:B------:R-:W-:-:S02]  /*8060*/  HADD2.F32 R23, -RZ, R23.H1_H1 ;  /* 0x30000017ff177230 */ /* 0x000fc40000004100 */
[----:B------:R-:W-:Y:S01]  /*8070*/  FFMA.FTZ R36, R12, R40, R29 ;  /* 0x000000280c247223 */ /* 0x000fe2000001001d */
[----:B------:R-:W-:-:S05]  /*8080*/  HADD2.F32 R12, -RZ, R33.H1_H1 ;  /* 0x30000021ff0c7230 */ /* 0x000fca0000004100 */
[----:B------:R-:W-:Y:S02]  /*8090*/  FFMA.FTZ R29, R12, R23, R21 ;  /* 0x000000170c1d7223 */ /* 0x000fe40000010015 */
[----:B------:R-:W0:Y:S01]  /*80a0*/  LDS.64 R12, [UR4+0x20] ;  /* 0x00002004ff0c7984 */ /* 0x000e220008000a00 */
[----:B------:R-:W-:Y:S02]  /*80b0*/  HADD2.F32 R38, -RZ, R35.H1_H1 ;  /* 0x30000023ff267230 */ /* 0x000fe40000004100 */
[--C-:B------:R-:W-:Y:S02]  /*80c0*/  HADD2.F32 R14, -RZ, R2.reuse.H0_H0 ;  /* 0x20000002ff0e7230 */ /* 0x100fe40000004100 */
[----:B------:R-:W-:Y:S02]  /*80d0*/  HADD2.F32 R15, -RZ, R2.H1_H1 ;  /* 0x30000002ff0f7230 */ /* 0x000fe40000004100 */
[----:B------:R-:W-:Y:S01]  /*80e0*/  FFMA.FTZ R38, R23, R38, R22 ;  /* 0x0000002617267223 */ /* 0x000fe20000010016 */
[----:B------:R-:W-:-:S02]  /*80f0*/  HADD2.F32 R22, -RZ, R0.H0_H0 ;  /* 0x20000000ff167230 */ /* 0x000fc40000004100 */
[----:B------:R-:W-:Y:S02]  /*8100*/  HADD2.F32 R21, -RZ, R0.H1_H1 ;  /* 0x30000000ff157230 */ /* 0x000fe40000004100 */
[----:B------:R-:W-:Y:S01]  /*8110*/  FMUL.FTZ R31, R14, R31 ;  /* 0x0000001f0e1f7220 */ /* 0x000fe20000410000 */
[----:B------:R-:W-:Y:S02]  /*8120*/  HADD2.F32 R40, -RZ, R37.H1_H1 ;  /* 0x30000025ff287230 */ /* 0x000fe40000004100 */
[----:B------:R-:W-:Y:S01]  /*8130*/  FMUL.FTZ R32, R15, R32 ;  /* 0x000000200f207220 */ /* 0x000fe20000410000 */
[----:B------:R-:W-:Y:S02]  /*8140*/  HADD2.F32 R28, -RZ, R28.H1_H1 ;  /* 0x3000001cff1c7230 */ /* 0x000fe40000004100 */
[----:B------:R-:W-:Y:S01]  /*8150*/  FMUL.FTZ R25, R22, R25 ;  /* 0x0000001916197220 */ /* 0x000fe20000410000 */
[----:B------:R-:W-:Y:S01]  /*8160*/  FMUL.FTZ R30, R21, R30 ;  /* 0x0000001e151e7220 */ /* 0x000fe20000410000 */
[C---:B------:R-:W-:Y:S01]  /*8170*/  FFMA.FTZ R33, R23.reuse, R40, R39 ;  /* 0x0000002817217223 */ /* 0x040fe20000010027 */
[----:B------:R-:W-:Y:S01]  /*8180*/  F2FP.F16.F32.PACK_AB R31, RZ, R31 ;  /* 0x0000001fff1f723e */ /* 0x000fe200000000ff */
[----:B------:R-:W-:Y:S01]  /*8190*/  FFMA.FTZ R28, R23, R28, R36 ;  /* 0x0000001c171c7223 */ /* 0x000fe20000010024 */
[----:B------:R-:W-:-:S02]  /*81a0*/  F2FP.F16.F32.PACK_AB R32, RZ, R32 ;  /* 0x00000020ff20723e */ /* 0x000fc400000000ff */
[----:B------:R-:W-:Y:S02]  /*81b0*/  MOV R23, R5 ;  /* 0x0000000500177202 */ /* 0x000fe40000000f00 */
[----:B------:R-:W-:Y:S02]  /*81c0*/  F2FP.F16.F32.PACK_AB R5, RZ, R25 ;  /* 0x00000019ff05723e */ /* 0x000fe400000000ff */
[----:B------:R-:W-:Y:S01]  /*81d0*/  F2FP.F16.F32.PACK_AB R30, RZ, R30 ;  /* 0x0000001eff1e723e */ /* 0x000fe200000000ff */
[----:B------:R-:W-:Y:S01]  /*81e0*/  FMUL.FTZ R33, R22, R33 ;  /* 0x0000002116217220 */ /* 0x000fe20000410000 */
[----:B------:R-:W-:Y:S01]  /*81f0*/  PRMT R31, R31, 0x5410, R32 ;  /* 0x000054101f1f7816 */ /* 0x000fe20000000020 */
[----:B------:R-:W-:Y:S01]  /*8200*/  FMUL.FTZ R28, R21, R28 ;  /* 0x0000001c151c7220 */ /* 0x000fe20000410000 */
[----:B------:R-:W-:Y:S01]  /*8210*/  PRMT R5, R5, 0x5410, R30 ;  /* 0x0000541005057816 */ /* 0x000fe2000000001e */
[----:B------:R-:W-:Y:S01]  /*8220*/  FMUL.FTZ R29, R14, R29 ;  /* 0x0000001d0e1d7220 */ /* 0x000fe20000410000 */
[----:B------:R-:W-:Y:S01]  /*8230*/  FMUL.FTZ R38, R15, R38 ;  /* 0x000000260f267220 */ /* 0x000fe20000410000 */
[----:B------:R-:W-:Y:S01]  /*8240*/  F2FP.F16.F32.PACK_AB R33, RZ, R33 ;  /* 0x00000021ff21723e */ /* 0x000fe200000000ff */
[----:B------:R-:W-:Y:S01]  /*8250*/  HFMA2.MMA R25, R31, 1, 1, R23 ;  /* 0x3c003c001f197835 */ /* 0x000fe20000000017 */
[----:B------:R-:W-:Y:S01]  /*8260*/  F2FP.F16.F32.PACK_AB R28, RZ, R28 ;  /* 0x0000001cff1c723e */ /* 0x000fe200000000ff */
[----:B------:R-:W-:Y:S01]  /*8270*/  HADD2 R23, R5, R4 ;  /* 0x0000000405177230 */ /* 0x000fe20000000000 */
[----:B------:R-:W-:-:S02]  /*8280*/  LOP3.LUT R5, R8, 0xf000f, RZ, 0xc0, !PT ;  /* 0x000f000f08057812 */ /* 0x000fc400078ec0ff */
[----:B------:R-:W-:Y:S02]  /*8290*/  PRMT R33, R33, 0x5410, R28 ;  /* 0x0000541021217816 */ /* 0x000fe4000000001c */
[----:B------:R-:W-:Y:S02]  /*82a0*/  F2FP.F16.F32.PACK_AB R29, RZ, R29 ;  /* 0x0000001dff1d723e */ /* 0x000fe400000000ff */
[----:B------:R-:W-:Y:S02]  /*82b0*/  F2FP.F16.F32.PACK_AB R38, RZ, R38 ;  /* 0x00000026ff26723e */ /* 0x000fe400000000ff */
[C---:B------:R-:W-:Y:S02]  /*82c0*/  LOP3.LUT R36, R9.reuse, 0xf000f, RZ, 0xc0, !PT ;  /* 0x000f000f09247812 */ /* 0x040fe400078ec0ff */
[----:B------:R-:W-:Y:S02]  /*82d0*/  LOP3.LUT R30, R9, 0xf000f0, RZ, 0xc0, !PT ;  /* 0x00f000f0091e7812 */ /* 0x000fe400078ec0ff */
[----:B------:R-:W-:-:S02]  /*82e0*/  SHF.R.U32.HI R28, RZ, 0x8, R9 ;  /* 0x00000008ff1c7819 */ /* 0x000fc40000011609 */
[----:B------:R-:W-:Y:S02]  /*82f0*/  LOP3.LUT R9, R10, 0xf000f, RZ, 0xc0, !PT ;  /* 0x000f000f0a097812 */ /* 0x000fe400078ec0ff */
[----:B------:R-:W-:Y:S01]  /*8300*/  LOP3.LUT R5, R5, 0x64006400, RZ, 0xfc, !PT ;  /* 0x6400640005057812 */ /* 0x000fe200078efcff */
[----:B------:R-:W-:Y:S01]  /*8310*/  HADD2 R23, R33, R23 ;  /* 0x0000001721177230 */ /* 0x000fe20000000000 */
[----:B------:R-:W-:Y:S01]  /*8320*/  PRMT R29, R29, 0x5410, R38 ;  /* 0x000054101d1d7816 */ /* 0x000fe20000000026 */
[--C-:B0-----:R-:W-:Y:S02]  /*8330*/  HADD2.F32 R4, -RZ, R12.reuse.H0_H0 ;  /* 0x2000000cff047230 */ /* 0x101fe40000004100 */
[----:B------:R-:W-:Y:S01]  /*8340*/  HADD2.F32 R33, -RZ, R12.H1_H1 ;  /* 0x3000000cff217230 */ /* 0x000fe20000004100 */
[----:B------:R-:W-:Y:S01]  /*8350*/  LOP3.LUT R12, R9, 0x64006400, RZ, 0xfc, !PT ;  /* 0x64006400090c7812 */ /* 0x000fe200078efcff */
[----:B------:R-:W-:Y:S01]  /*8360*/  HADD2 R9, R5, -1032, -1032 ;  /* 0xe408e40805097430 */ /* 0x000fe20000000000 */
[----:B------:R-:W-:Y:S01]  /*8370*/  HFMA2.MMA R25, R29, 1, 1, R25 ;  /* 0x3c003c001d197835 */ /* 0x000fe20000000019 */
[----:B------:R-:W-:-:S02]  /*8380*/  LOP3.LUT R38, R11, 0xf000f, RZ, 0xc0, !PT ;  /* 0x000f000f0b267812 */ /* 0x000fc400078ec0ff */
[----:B------:R-:W-:Y:S01]  /*8390*/  LOP3.LUT R35, R10, 0xf000f0, RZ, 0xc0, !PT ;  /* 0x00f000f00a237812 */ /* 0x000fe200078ec0ff */
[--C-:B------:R-:W-:Y:S01]  /*83a0*/  HADD2.F32 R5, -RZ, R9.reuse.H0_H0 ;  /* 0x20000009ff057230 */ /* 0x100fe20000004100 */
[----:B------:R-:W-:Y:S02]  /*83b0*/  SHF.R.U32.HI R29, RZ, 0x8, R10 ;  /* 0x00000008ff1d7819 */ /* 0x000fe4000001160a */
[----:B------:R-:W-:Y:S02]  /*83c0*/  LOP3.LUT R31, R11, 0xf000f0, RZ, 0xc0, !PT ;  /* 0x00f000f00b1f7812 */ /* 0x000fe400078ec0ff */
[----:B------:R-:W-:Y:S01]  /*83d0*/  SHF.R.U32.HI R10, RZ, 0x8, R11 ;  /* 0x00000008ff0a7819 */ /* 0x000fe2000001160b */
[----:B------:R-:W-:Y:S01]  /*83e0*/  HADD2 R41, R12, -1032, -1032 ;  /* 0xe408e4080c297430 */ /* 0x000fe20000000000 */
[----:B------:R-:W-:Y:S02]  /*83f0*/  LOP3.LUT R11, R36, 0x64006400, RZ, 0xfc, !PT ;  /* 0x64006400240b7812 */ /* 0x000fe400078efcff */
[----:B------:R-:W-:Y:S01]  /*8400*/  LOP3.LUT R38, R38, 0x64006400, RZ, 0xfc, !PT ;  /* 0x6400640026267812 */ /* 0x000fe200078efcff */
[----:B------:R-:W-:-:S02]  /*8410*/  HADD2.F32 R40, -RZ, R9.H1_H1 ;  /* 0x30000009ff287230 */ /* 0x000fc40000004100 */
[----:B------:R-:W-:Y:S01]  /*8420*/  FFMA.FTZ R5, R5, R4, RZ ;  /* 0x0000000405057223 */ /* 0x000fe200000100ff */
[----:B------:R-:W-:Y:S01]  /*8430*/  LOP3.LUT R32, R8, 0xf000f0, RZ, 0xc0, !PT ;  /* 0x00f000f008207812 */ /* 0x000fe200078ec0ff */
[----:B------:R-:W-:Y:S02]  /*8440*/  HADD2 R39, R11, -1032, -1032 ;  /* 0xe408e4080b277430 */ /* 0x000fe40000000000 */
[--C-:B------:R-:W-:Y:S02]  /*8450*/  HADD2.F32 R37, -RZ, R13.reuse.H0_H0 ;  /* 0x2000000dff257230 */ /* 0x100fe40000004100 */
[----:B------:R-:W-:Y:S02]  /*8460*/  HADD2 R38, R38, -1032, -1032 ;  /* 0xe408e40826267430 */ /* 0x000fe40000000000 */
[----:B------:R-:W-:Y:S02]  /*8470*/  HADD2.F32 R36, -RZ, R13.H1_H1 ;  /* 0x3000000dff247230 */ /* 0x000fe40000004100 */
[----:B------:R-:W-:Y:S01]  /*8480*/  HADD2.F32 R9, -RZ, R41.H0_H0 ;  /* 0x20000029ff097230 */ /* 0x000fe20000004100 */
[----:B------:R-:W0:Y:S01]  /*8490*/  LDS.64 R12, [UR4+0x28] ;  /* 0x00002804ff0c7984 */ /* 0x000e220008000a00 */
[----:B------:R-:W-:Y:S01]  /*84a0*/  FFMA.FTZ R40, R40, R33, R5 ;  /* 0x0000002128287223 */ /* 0x000fe20000010005 */
[----:B------:R-:W-:Y:S01]  /*84b0*/  LOP3.LUT R5, R32, 0x64006400, RZ, 0xfc, !PT ;  /* 0x6400640020057812 */ /* 0x000fe200078efcff */
[----:B------:R-:W-:-:S02]  /*84c0*/  HADD2.F32 R43, -RZ, R39.H0_H0 ;  /* 0x20000027ff2b7230 */ /* 0x000fc40000004100 */
[----:B------:R-:W-:Y:S02]  /*84d0*/  HADD2.F32 R42, -RZ, R39.H1_H1 ;  /* 0x30000027ff2a7230 */ /* 0x000fe40000004100 */
[----:B------:R-:W-:Y:S01]  /*84e0*/  FFMA.FTZ R39, R4, R9, RZ ;  /* 0x0000000904277223 */ /* 0x000fe200000100ff */
[----:B------:R-:W-:Y:S01]  /*84f0*/  HADD2.F32 R11, -RZ, R38.H0_H0 ;  /* 0x20000026ff0b7230 */ /* 0x000fe20000004100 */
[----:B------:R-:W-:Y:S01]  /*8500*/  LOP3.LUT R9, R30, 0x64006400, RZ, 0xfc, !PT ;  /* 0x640064001e097812 */ /* 0x000fe200078efcff */
[-C--:B------:R-:W-:Y:S01]  /*8510*/  HFMA2 R5, R5, R20.reuse.H0_H0, -72, -72 ;  /* 0xd480d48005057431 */ /* 0x080fe20000040014 */
[----:B------:R-:W-:Y:S01]  /*8520*/  LOP3.LUT R35, R35, 0x64006400, RZ, 0xfc, !PT ;  /* 0x6400640023237812 */ /* 0x000fe200078efcff */
[C---:B------:R-:W-:Y:S01]  /*8530*/  FFMA.FTZ R44, R4.reuse, R43, RZ ;  /* 0x0000002b042c7223 */ /* 0x040fe200000100ff */
[----:B------:R-:W-:Y:S01]  /*8540*/  LOP3.LUT R31, R31, 0x64006400, RZ, 0xfc, !PT ;  /* 0x640064001f1f7812 */ /* 0x000fe200078efcff */
[----:B------:R-:W-:Y:S01]  /*8550*/  FFMA.FTZ R4, R4, R11, RZ ;  /* 0x0000000b04047223 */ /* 0x000fe200000100ff */
[----:B------:R-:W-:-:S02]  /*8560*/  HFMA2 R11, R9, R20.H0_H0, -72, -72 ;  /* 0xd480d480090b7431 */ /* 0x000fc40000040014 */
[-C--:B------:R-:W-:Y:S02]  /*8570*/  HFMA2 R9, R35, R20.reuse.H0_H0, -72, -72 ;  /* 0xd480d48023097431 */ /* 0x080fe40000040014 */
[----:B------:R-:W-:Y:S02]  /*8580*/  HADD2.F32 R35, -RZ, R5.H0_H0 ;  /* 0x20000005ff237230 */ /* 0x000fe40000004100 */
[----:B------:R-:W-:Y:S02]  /*8590*/  HFMA2 R31, R31, R20.H0_H0, -72, -72 ;  /* 0xd480d4801f1f7431 */ /* 0x000fe40000040014 */
[----:B------:R-:W-:Y:S02]  /*85a0*/  HADD2.F32 R46, -RZ, R41.H1_H1 ;  /* 0x30000029ff2e7230 */ /* 0x000fe40000004100 */
[----:B------:R-:W-:Y:S02]  /*85b0*/  HADD2.F32 R41, -RZ, R38.H1_H1 ;  /* 0x30000026ff297230 */ /* 0x000fe40000004100 */
[----:B------:R-:W-:Y:S01]  /*85c0*/  FFMA.FTZ R40, R35, R37, R40 ;  /* 0x0000002523287223 */ /* 0x000fe20000010028 */
[----:B------:R-:W-:-:S02]  /*85d0*/  HADD2.F32 R38, -RZ, R11.H0_H0 ;  /* 0x2000000bff267230 */ /* 0x000fc40000004100 */
[C---:B------:R-:W-:Y:S01]  /*85e0*/  FFMA.FTZ R32, R33.reuse, R42, R44 ;  /* 0x0000002a21207223 */ /* 0x040fe2000001002c */
[----:B------:R-:W-:Y:S02]  /*85f0*/  HADD2.F32 R35, -RZ, R31.H0_H0 ;  /* 0x2000001fff237230 */ /* 0x000fe40000004100 */
[C---:B------:R-:W-:Y:S01]  /*8600*/  FFMA.FTZ R30, R33.reuse, R46, R39 ;  /* 0x0000002e211e7223 */ /* 0x040fe20000010027 */
[----:B------:R-:W-:Y:S01]  /*8610*/  FFMA.FTZ R4, R33, R41, R4 ;  /* 0x0000002921047223 */ /* 0x000fe20000010004 */
[----:B------:R-:W-:Y:S02]  /*8620*/  HADD2.F32 R39, -RZ, R9.H0_H0 ;  /* 0x20000009ff277230 */ /* 0x000fe40000004100 */
[----:B------:R-:W-:Y:S02]  /*8630*/  HADD2.F32 R5, -RZ, R5.H1_H1 ;  /* 0x30000005ff057230 */ /* 0x000fe40000004100 */
[C---:B------:R-:W-:Y:S01]  /*8640*/  FFMA.FTZ R33, R37.reuse, R38, R32 ;  /* 0x0000002625217223 */ /* 0x040fe20000010020 */
[----:B------:R-:W-:Y:S01]  /*8650*/  HADD2.F32 R11, -RZ, R11.H1_H1 ;  /* 0x3000000bff0b7230 */ /* 0x000fe20000004100 */
[----:B------:R-:W-:Y:S01]  /*8660*/  SHF.R.U32.HI R8, RZ, 0x8, R8 ;  /* 0x00000008ff087819 */ /* 0x000fe20000011608 */
[----:B------:R-:W-:Y:S01]  /*8670*/  FFMA.FTZ R32, R37, R35, R4 ;  /* 0x0000002325207223 */ /* 0x000fe20000010004 */
[----:B------:R-:W-:-:S02]  /*8680*/  HADD2.F32 R9, -RZ, R9.H1_H1 ;  /* 0x30000009ff097230 */ /* 0x000fc40000004100 */
[----:B------:R-:W-:Y:S01]  /*8690*/  FFMA.FTZ R30, R37, R39, R30 ;  /* 0x00000027251e7223 */ /* 0x000fe2000001001e */
[----:B------:R-:W-:Y:S02]  /*86a0*/  HADD2.F32 R35, -RZ, R31.H1_H1 ;  /* 0x3000001fff237230 */ /* 0x000fe40000004100 */
[----:B------:R-:W-:Y:S01]  /*86b0*/  FFMA.FTZ R31, R5, R36, R40 ;  /* 0x00000024051f7223 */ /* 0x000fe20000010028 */
[----:B------:R-:W-:Y:S01]  /*86c0*/  FFMA.FTZ R11, R36, R11, R33 ;  /* 0x0000000b240b7223 */ /* 0x000fe20000010021 */
[----:B------:R-:W-:Y:S02]  /*86d0*/  LOP3.LUT R5, R28, 0xf000f, RZ, 0xc0, !PT ;  /* 0x000f000f1c057812 */ /* 0x000fe400078ec0ff */
[----:B------:R-:W-:Y:S02]  /*86e0*/  LOP3.LUT R4, R8, 0xf000f, RZ, 0xc0, !PT ;  /* 0x000f000f08047812 */ /* 0x000fe400078ec0ff */
[----:B------:R-:W-:Y:S02]  /*86f0*/  LOP3.LUT R33, R29, 0xf000f, RZ, 0xc0, !PT ;  /* 0x000f000f1d217812 */ /* 0x000fe400078ec0ff */
[----:B------:R-:W-:Y:S01]  /*8700*/  LOP3.LUT R37, R10, 0xf000f, RZ, 0xc0, !PT ;  /* 0x000f000f0a257812 */ /* 0x000fe200078ec0ff */
[C---:B------:R-:W-:Y:S01]  /*8710*/  FFMA.FTZ R9, R36.reuse, R9, R30 ;  /* 0x0000000924097223 */ /* 0x040fe2000001001e */
[----:B------:R-:W-:Y:S01]  /*8720*/  FFMA.FTZ R36, R36, R35, R32 ;  /* 0x0000002324247223 */ /* 0x000fe20000010020 */
[----:B------:R-:W-:-:S02]  /*8730*/  LOP3.LUT R5, R5, 0x64006400, RZ, 0xfc, !PT ;  /* 0x6400640005057812 */ /* 0x000fc400078efcff */
[----:B------:R-:W-:Y:S02]  /*8740*/  LOP3.LUT R4, R4, 0x64006400, RZ, 0xfc, !PT ;  /* 0x6400640004047812 */ /* 0x000fe400078efcff */
[----:B------:R-:W-:Y:S02]  /*8750*/  LOP3.LUT R35, R33, 0x64006400, RZ, 0xfc, !PT ;  /* 0x6400640021237812 */ /* 0x000fe400078efcff */
[----:B------:R-:W-:Y:S01]  /*8760*/  LOP3.LUT R37, R37, 0x64006400, RZ, 0xfc, !PT ;  /* 0x6400640025257812 */ /* 0x000fe200078efcff */
[----:B------:R-:W-:Y:S02]  /*8770*/  HADD2 R33, R5, -1032, -1032 ;  /* 0xe408e40805217430 */ /* 0x000fe40000000000 */
[----:B------:R-:W-:Y:S02]  /*8780*/  HADD2 R32, R4, -1032, -1032 ;  /* 0xe408e40804207430 */ /* 0x000fe40000000000 */
[----:B------:R-:W-:Y:S02]  /*8790*/  HADD2 R35, R35, -1032, -1032 ;  /* 0xe408e40823237430 */ /* 0x000fe40000000000 */
[----:B------:R-:W-:-:S02]  /*87a0*/  HADD2 R5, R37, -1032, -1032 ;  /* 0xe408e40825057430 */ /* 0x000fc40000000000 */
[----:B0-----:R-:W-:Y:S02]  /*87b0*/  HADD2.F32 R30, -RZ, R12.H0_H0 ;  /* 0x2000000cff1e7230 */ /* 0x001fe40000004100 */
[----:B------:R-:W-:Y:S02]  /*87c0*/  HADD2.F32 R37, -RZ, R33.H0_H0 ;  /* 0x20000021ff257230 */ /* 0x000fe40000004100 */
[----:B------:R-:W-:Y:S02]  /*87d0*/  HADD2.F32 R38, -RZ, R32.H0_H0 ;  /* 0x20000020ff267230 */ /* 0x000fe40000004100 */
[----:B------:R-:W-:Y:S02]  /*87e0*/  HADD2.F32 R40, -RZ, R35.H0_H0 ;  /* 0x20000023ff287230 */ /* 0x000fe40000004100 */
[----:B------:R-:W-:Y:S02]  /*87f0*/  HADD2.F32 R39, -RZ, R5.H0_H0 ;  /* 0x20000005ff277230 */ /* 0x000fe40000004100 */
[----:B------:R-:W-:Y:S01]  /*8800*/  FFMA.FTZ R37, R30, R37, R11 ;  /* 0x000000251e257223 */ /* 0x000fe2000001000b */
[----:B------:R-:W-:Y:S01]  /*8810*/  FFMA.FTZ R38, R38, R30, R31 ;  /* 0x0000001e26267223 */ /* 0x000fe2000001001f */
[----:B------:R-:W-:Y:S01]  /*8820*/  FFMA.FTZ R41, R30, R40, R9 ;  /* 0x000000281e297223 */ /* 0x000fe20000010009 */
[----:B------:R-:W-:Y:S01]  /*8830*/  LOP3.LUT R28, R28, 0xf000f0, RZ, 0xc0, !PT ;  /* 0x00f000f01c1c7812 */ /* 0x000fe200078ec0ff */
[----:B------:R-:W-:Y:S01]  /*8840*/  FFMA.FTZ R11, R30, R39, R36 ;  /* 0x000000271e0b7223 */ /* 0x000fe20000010024 */
[----:B------:R-:W-:Y:S01]  /*8850*/  LOP3.LUT R30, R8, 0xf000f0, RZ, 0xc0, !PT ;  /* 0x00f000f0081e7812 */ /* 0x000fe200078ec0ff */
[----:B------:R-:W-:Y:S01]  /*8860*/  HADD2.F32 R12, -RZ, R12.H1_H1 ;  /* 0x3000000cff0c7230 */ /* 0x000fe20000004100 */
[----:B------:R-:W0:Y:S01]  /*8870*/  LDS.64 R8, [UR4+0x30] ;  /* 0x00003004ff087984 */ /* 0x000e220008000a00 */
[----:B------:R-:W-:-:S02]  /*8880*/  HADD2.F32 R33, -RZ, R33.H1_H1 ;  /* 0x30000021ff217230 */ /* 0x000fc40000004100 */
[----:B------:R-:W-:Y:S01]  /*8890*/  HADD2.F32 R39, -RZ, R35.H1_H1 ;  /* 0x30000023ff277230 */ /* 0x000fe20000004100 */
[----:B------:R-:W-:Y:S01]  /*88a0*/  LOP3.LUT R35, R28, 0x64006400, RZ, 0xfc, !PT ;  /* 0x640064001c237812 */ /* 0x000fe200078efcff */
[----:B------:R-:W-:Y:S01]  /*88b0*/  HADD2.F32 R31, -RZ, R32.H1_H1 ;  /* 0x30000020ff1f7230 */ /* 0x000fe20000004100 */
[----:B------:R-:W-:Y:S02]  /*88c0*/  LOP3.LUT R32, R29, 0xf000f0, RZ, 0xc0, !PT ;  /* 0x00f000f01d207812 */ /* 0x000fe400078ec0ff */
[----:B------:R-:W-:Y:S02]  /*88d0*/  LOP3.LUT R29, R30, 0x64006400, RZ, 0xfc, !PT ;  /* 0x640064001e1d7812 */ /* 0x000fe400078efcff */
[----:B------:R-:W-:Y:S01]  /*88e0*/  LOP3.LUT R10, R10, 0xf000f0, RZ, 0xc0, !PT ;  /* 0x00f000f00a0a7812 */ /* 0x000fe200078ec0ff */
[----:B------:R-:W-:Y:S01]  /*88f0*/  FFMA.FTZ R33, R12, R33, R37 ;  /* 0x000000210c217223 */ /* 0x000fe20000010025 */
[----:B------:R-:W-:Y:S01]  /*8900*/  LOP3.LUT R37, R32, 0x64006400, RZ, 0xfc, !PT ;  /* 0x6400640020257812 */ /* 0x000fe200078efcff */
[----:B------:R-:W-:Y:S01]  /*8910*/  FFMA.FTZ R41, R12, R39, R41 ;  /* 0x000000270c297223 */ /* 0x000fe20000010029 */
[-C--:B------:R-:W-:Y:S01]  /*8920*/  HFMA2 R35, R35, R20.reuse.H0_H0, -72, -72 ;  /* 0xd480d48023237431 */ /* 0x080fe20000040014 */
[----:B------:R-:W-:Y:S01]  /*8930*/  LOP3.LUT R39, R10, 0x64006400, RZ, 0xfc, !PT ;  /* 0x640064000a277812 */ /* 0x000fe200078efcff */
[----:B------:R-:W-:-:S02]  /*8940*/  HFMA2 R29, R29, R20.H0_H0, -72, -72 ;  /* 0xd480d4801d1d7431 */ /* 0x000fc40000040014 */
[----:B------:R-:W-:Y:S02]  /*8950*/  HADD2.F32 R28, -RZ, R5.H1_H1 ;  /* 0x30000005ff1c7230 */ /* 0x000fe40000004100 */
[-C--:B------:R-:W-:Y:S02]  /*8960*/  HFMA2 R37, R37, R20.reuse.H0_H0, -72, -72 ;  /* 0xd480d48025257431 */ /* 0x080fe40000040014 */
[----:B------:R-:W-:Y:S02]  /*8970*/  HADD2.F32 R4, -RZ, R13.H0_H0 ;  /* 0x2000000dff047230 */ /* 0x000fe40000004100 */
[----:B------:R-:W-:Y:S02]  /*8980*/  HFMA2 R39, R39, R20.H0_H0, -72, -72 ;  /* 0xd480d48027277431 */ /* 0x000fe40000040014 */
        /* <DEDUP_REMOVED lines=9> */
[----:B------:R-:W-:Y:S02]  /*8a20*/  HADD2.F32 R10, -RZ, R29.H1_H1 ;  /* 0x3000001dff0a7230 */ /* 0x000fe40000004100 */
[----:B------:R-:W-:Y:S01]  /*8a30*/  FFMA.FTZ R41, R4, R30, R41 ;  /* 0x0000001e04297223 */ /* 0x000fe20000010029 */
[----:B------:R-:W-:-:S02]  /*8a40*/  HADD2.F32 R12, -RZ, R35.H1_H1 ;  /* 0x30000023ff0c7230 */ /* 0x000fc40000004100 */
[----:B------:R-:W-:Y:S01]  /*8a50*/  FFMA.FTZ R5, R4, R5, R11 ;  /* 0x0000000504057223 */ /* 0x000fe2000001000b */
[----:B------:R-:W-:Y:S02]  /*8a60*/  HADD2.F32 R32, -RZ, R39.H1_H1 ;  /* 0x30000027ff207230 */ /* 0x000fe40000004100 */
[----:B------:R-:W-:Y:S02]  /*8a70*/  HADD2.F32 R30, -RZ, R37.H1_H1 ;  /* 0x30000025ff1e7230 */ /* 0x000fe40000004100 */
[----:B------:R-:W-:Y:S01]  /*8a80*/  FFMA.FTZ R31, R10, R13, R31 ;  /* 0x0000000d0a1f7223 */ /* 0x000fe2000001001f */
[C---:B------:R-:W-:Y:S01]  /*8a90*/  FFMA.FTZ R10, R13.reuse, R12, R28 ;  /* 0x0000000c0d0a7223 */ /* 0x040fe2000001001c */
[----:B------:R-:W-:Y:S01]  /*8aa0*/  FFMA.FTZ R28, R13, R32, R5 ;  /* 0x000000200d1c7223 */ /* 0x000fe20000010005 */
[----:B--2---:R-:W-:Y:S01]  /*8ab0*/  LOP3.LUT R11, R17, 0xf000f, RZ, 0xc0, !PT ;  /* 0x000f000f110b7812 */ /* 0x004fe200078ec0ff */
[----:B------:R-:W-:Y:S01]  /*8ac0*/  FFMA.FTZ R29, R13, R30, R41 ;  /* 0x0000001e0d1d7223 */ /* 0x000fe20000010029 */
[----:B------:R-:W-:-:S02]  /*8ad0*/  LOP3.LUT R5, R16, 0xf000f, RZ, 0xc0, !PT ;  /* 0x000f000f10057812 */ /* 0x000fc400078ec0ff */
[----:B------:R-:W-:Y:S02]  /*8ae0*/  LOP3.LUT R12, R18, 0xf000f, RZ, 0xc0, !PT ;  /* 0x000f000f120c7812 */ /* 0x000fe400078ec0ff */
[----:B------:R-:W-:Y:S02]  /*8af0*/  LOP3.LUT R13, R19, 0xf000f, RZ, 0xc0, !PT ;  /* 0x000f000f130d7812 */ /* 0x000fe400078ec0ff */
[----:B------:R-:W-:Y:S02]  /*8b00*/  LOP3.LUT R11, R11, 0x64006400, RZ, 0xfc, !PT ;  /* 0x640064000b0b7812 */ /* 0x000fe400078efcff */
[----:B------:R-:W-:Y:S02]  /*8b10*/  LOP3.LUT R5, R5, 0x64006400, RZ, 0xfc, !PT ;  /* 0x6400640005057812 */ /* 0x000fe400078efcff */
[----:B------:R-:W-:Y:S02]  /*8b20*/  LOP3.LUT R12, R12, 0x64006400, RZ, 0xfc, !PT ;  /* 0x640064000c0c7812 */ /* 0x000fe400078efcff */
[----:B------:R-:W-:Y:S01]  /*8b30*/  LOP3.LUT R13, R13, 0x64006400, RZ, 0xfc, !PT ;  /* 0x640064000d0d7812 */ /* 0x000fe200078efcff */
[----:B------:R-:W-:-:S02]  /*8b40*/  HADD2 R40, R11, -1032, -1032 ;  /* 0xe408e4080b287430 */ /* 0x000fc40000000000 */
[----:B------:R-:W-:Y:S02]  /*8b50*/  HADD2 R39, R5, -1032, -1032 ;  /* 0xe408e40805277430 */ /* 0x000fe40000000000 */
[----:B------:R-:W-:Y:S02]  /*8b60*/  HADD2 R41, R12, -1032, -1032 ;  /* 0xe408e4080c297430 */ /* 0x000fe40000000000 */
[----:B------:R-:W-:Y:S02]  /*8b70*/  HADD2 R38, R13, -1032, -1032 ;  /* 0xe408e4080d267430 */ /* 0x000fe40000000000 */
[--C-:B0-----:R-:W-:Y:S02]  /*8b80*/  HADD2.F32 R4, -RZ, R8.reuse.H0_H0 ;  /* 0x20000008ff047230 */ /* 0x101fe40000004100 */
[----:B------:R-:W-:Y:S02]  /*8b90*/  HADD2.F32 R35, -RZ, R8.H1_H1 ;  /* 0x30000008ff237230 */ /* 0x000fe40000004100 */
[--C-:B------:R-:W-:Y:S01]  /*8ba0*/  HADD2.F32 R36, -RZ, R9.reuse.H1_H1 ;  /* 0x30000009ff247230 */ /* 0x100fe20000004100 */
[----:B------:R-:W-:Y:S01]  /*8bb0*/  LOP3.LUT R32, R16, 0xf000f0, RZ, 0xc0, !PT ;  /* 0x00f000f010207812 */ /* 0x000fe200078ec0ff */
[----:B------:R-:W-:Y:S01]  /*8bc0*/  HADD2.F32 R8, -RZ, R9.H0_H0 ;  /* 0x20000009ff087230 */ /* 0x000fe20000004100 */
[----:B------:R-:W-:Y:S01]  /*8bd0*/  LOP3.LUT R33, R17, 0xf000f0, RZ, 0xc0, !PT ;  /* 0x00f000f011217812 */ /* 0x000fe200078ec0ff */
[----:B------:R-:W-:Y:S01]  /*8be0*/  HADD2.F32 R43, -RZ, R40.H0_H0 ;  /* 0x20000028ff2b7230 */ /* 0x000fe20000004100 */
[----:B------:R-:W0:Y:S01]  /*8bf0*/  LDS.64 R12, [UR4+0x38] ;  /* 0x00003804ff0c7984 */ /* 0x000e220008000a00 */
[----:B------:R-:W-:-:S02]  /*8c00*/  HADD2.F32 R5, -RZ, R39.H0_H0 ;  /* 0x20000027ff057230 */ /* 0x000fc40000004100 */
[----:B------:R-:W-:Y:S02]  /*8c10*/  HADD2.F32 R9, -RZ, R41.H0_H0 ;  /* 0x20000029ff097230 */ /* 0x000fe40000004100 */
[----:B------:R-:W-:Y:S02]  /*8c20*/  HADD2.F32 R11, -RZ, R38.H0_H0 ;  /* 0x20000026ff0b7230 */ /* 0x000fe40000004100 */
[C---:B------:R-:W-:Y:S01]  /*8c30*/  FFMA.FTZ R44, R4.reuse, R43, RZ ;  /* 0x0000002b042c7223 */ /* 0x040fe200000100ff */
[----:B------:R-:W-:Y:S01]  /*8c40*/  FFMA.FTZ R5, R5, R4, RZ ;  /* 0x0000000405057223 */ /* 0x000fe200000100ff */
[----:B------:R-:W-:Y:S01]  /*8c50*/  FFMA.FTZ R43, R4, R9, RZ ;  /* 0x00000009042b7223 */ /* 0x000fe200000100ff */
[----:B------:R-:W-:Y:S01]  /*8c60*/  LOP3.LUT R37, R18, 0xf000f0, RZ, 0xc0, !PT ;  /* 0x00f000f012257812 */ /* 0x000fe200078ec0ff */
[----:B------:R-:W-:Y:S01]  /*8c70*/  FFMA.FTZ R4, R4, R11, RZ ;  /* 0x0000000b04047223 */ /* 0x000fe200000100ff */
[----:B------:R-:W-:Y:S01]  /*8c80*/  HADD2.F32 R42, -RZ, R39.H1_H1 ;  /* 0x30000027ff2a7230 */ /* 0x000fe20000004100 */
[----:B------:R-:W-:-:S02]  /*8c90*/  LOP3.LUT R11, R32, 0x64006400, RZ, 0xfc, !PT ;  /* 0x64006400200b7812 */ /* 0x000fc400078efcff */
[----:B------:R-:W-:Y:S02]  /*8ca0*/  LOP3.LUT R39, R33, 0x64006400, RZ, 0xfc, !PT ;  /* 0x6400640021277812 */ /* 0x000fe400078efcff */
[----:B------:R-:W-:Y:S01]  /*8cb0*/  LOP3.LUT R37, R37, 0x64006400, RZ, 0xfc, !PT ;  /* 0x6400640025257812 */ /* 0x000fe200078efcff */
[-C--:B------:R-:W-:Y:S01]  /*8cc0*/  HFMA2 R33, R11, R20.reuse.H0_H0, -72, -72 ;  /* 0xd480d4800b217431 */ /* 0x080fe20000040014 */
[----:B------:R-:W-:Y:S01]  /*8cd0*/  LOP3.LUT R30, R19, 0xf000f0, RZ, 0xc0, !PT ;  /* 0x00f000f0131e7812 */ /* 0x000fe200078ec0ff */
[-C--:B------:R-:W-:Y:S02]  /*8ce0*/  HFMA2 R32, R39, R20.reuse.H0_H0, -72, -72 ;  /* 0xd480d48027207431 */ /* 0x080fe40000040014 */
[----:B------:R-:W-:Y:S02]  /*8cf0*/  HADD2.F32 R40, -RZ, R40.H1_H1 ;  /* 0x30000028ff287230 */ /* 0x000fe40000004100 */
[----:B------:R-:W-:Y:S01]  /*8d00*/  HFMA2 R11, R37, R20.H0_H0, -72, -72 ;  /* 0xd480d480250b7431 */ /* 0x000fe20000040014 */
[----:B------:R-:W-:Y:S01]  /*8d10*/  LOP3.LUT R37, R30, 0x64006400, RZ, 0xfc, !PT ;  /* 0x640064001e257812 */ /* 0x000fe200078efcff */
[----:B------:R-:W-:-:S02]  /*8d20*/  HADD2.F32 R39, -RZ, R38.H1_H1 ;  /* 0x30000026ff277230 */ /* 0x000fc40000004100 */
[----:B------:R-:W-:Y:S01]  /*8d30*/  FFMA.FTZ R5, R42, R35, R5 ;  /* 0x000000232a057223 */ /* 0x000fe20000010005 */
[----:B------:R-:W-:Y:S02]  /*8d40*/  HADD2.F32 R30, -RZ, R33.H0_H0 ;  /* 0x20000021ff1e7230 */ /* 0x000fe40000004100 */
[----:B------:R-:W-:Y:S01]  /*8d50*/  FFMA.FTZ R9, R35, R40, R44 ;  /* 0x0000002823097223 */ /* 0x000fe2000001002c */
[----:B------:R-:W-:Y:S02]  /*8d60*/  HADD2.F32 R38, -RZ, R32.H0_H0 ;  /* 0x20000020ff267230 */ /* 0x000fe40000004100 */
[----:B------:R-:W-:Y:S02]  /*8d70*/  HADD2.F32 R42, -RZ, R41.H1_H1 ;  /* 0x30000029ff2a7230 */ /* 0x000fe40000004100 */
[----:B------:R-:W-:Y:S02]  /*8d80*/  HFMA2 R37, R37, R20.H0_H0, -72, -72 ;  /* 0xd480d48025257431 */ /* 0x000fe40000040014 */
[----:B------:R-:W-:Y:S01]  /*8d90*/  FFMA.FTZ R30, R30, R8, R5 ;  /* 0x000000081e1e7223 */ /* 0x000fe20000010005 */
[----:B------:R-:W-:Y:S01]  /*8da0*/  FFMA.FTZ R5, R8, R38, R9 ;  /* 0x0000002608057223 */ /* 0x000fe20000010009 */
[----:B------:R-:W-:-:S02]  /*8db0*/  HADD2.F32 R40, -RZ, R11.H0_H0 ;  /* 0x2000000bff287230 */ /* 0x000fc40000004100 */
[C---:B------:R-:W-:Y:S01]  /*8dc0*/  FFMA.FTZ R43, R35.reuse, R42, R43 ;  /* 0x0000002a232b7223 */ /* 0x040fe2000001002b */
[----:B------:R-:W-:Y:S01]  /*8dd0*/  HADD2.F32 R9, -RZ, R32.H1_H1 ;  /* 0x30000020ff097230 */ /* 0x000fe20000004100 */
[----:B------:R-:W-:Y:S01]  /*8de0*/  SHF.R.U32.HI R17, RZ, 0x8, R17 ;  /* 0x00000008ff117819 */ /* 0x000fe20000011611 */
[----:B------:R-:W-:Y:S01]  /*8df0*/  FFMA.FTZ R39, R35, R39, R4 ;  /* 0x0000002723277223 */ /* 0x000fe20000010004 */
[----:B------:R-:W-:Y:S01]  /*8e00*/  SHF.R.U32.HI R18, RZ, 0x8, R18 ;  /* 0x00000008ff127819 */ /* 0x000fe20000011612 */
[----:B------:R-:W-:Y:S02]  /*8e10*/  HADD2.F32 R4, -RZ, R37.H0_H0 ;  /* 0x20000025ff047230 */ /* 0x000fe40000004100 */
[----:B------:R-:W-:Y:S01]  /*8e20*/  FFMA.FTZ R40, R8, R40, R43 ;  /* 0x0000002808287223 */ /* 0x000fe2000001002b */
[----:B------:R-:W-:Y:S02]  /*8e30*/  HADD2.F32 R33, -RZ, R33.H1_H1 ;  /* 0x30000021ff217230 */ /* 0x000fe40000004100 */
[----:B------:R-:W-:Y:S01]  /*8e40*/  FFMA.FTZ R9, R36, R9, R5 ;  /* 0x0000000924097223 */ /* 0x000fe20000010005 */
[----:B------:R-:W-:Y:S01]  /*8e50*/  HADD2.F32 R35, -RZ, R11.H1_H1 ;  /* 0x3000000bff237230 */ /* 0x000fe20000004100 */
[----:B------:R-:W-:-:S02]  /*8e60*/  SHF.R.U32.HI R19, RZ, 0x8, R19 ;  /* 0x00000008ff137819 */ /* 0x000fc40000011613 */
[----:B------:R-:W-:Y:S02]  /*8e70*/  LOP3.LUT R5, R17, 0xf000f, RZ, 0xc0, !PT ;  /* 0x000f000f11057812 */ /* 0x000fe400078ec0ff */
[----:B------:R-:W-:Y:S01]  /*8e80*/  LOP3.LUT R32, R18, 0xf000f, RZ, 0xc0, !PT ;  /* 0x000f000f12207812 */ /* 0x000fe200078ec0ff */
[----:B------:R-:W-:Y:S02]  /*8e90*/  HADD2.F32 R37, -RZ, R37.H1_H1 ;  /* 0x30000025ff257230 */ /* 0x000fe40000004100 */
[----:B------:R-:W-:Y:S01]  /*8ea0*/  FFMA.FTZ R4, R8, R4, R39 ;  /* 0x0000000408047223 */ /* 0x000fe20000010027 */
[----:B------:R-:W-:Y:S01]  /*8eb0*/  FFMA.FTZ R11, R33, R36, R30 ;  /* 0x00000024210b7223 */ /* 0x000fe2000001001e */
[----:B------:R-:W-:Y:S01]  /*8ec0*/  FFMA.FTZ R8, R36, R35, R40 ;  /* 0x0000002324087223 */ /* 0x000fe20000010028 */
[----:B------:R-:W-:Y:S02]  /*8ed0*/  LOP3.LUT R33, R19, 0xf000f, RZ, 0xc0, !PT ;  /* 0x000f000f13217812 */ /* 0x000fe400078ec0ff */
[----:B------:R-:W-:-:S02]  /*8ee0*/  LOP3.LUT R5, R5, 0x64006400, RZ, 0xfc, !PT ;  /* 0x6400640005057812 */ /* 0x000fc400078efcff */
[----:B------:R-:W-:Y:S01]  /*8ef0*/  LOP3.LUT R35, R32, 0x64006400, RZ, 0xfc, !PT ;  /* 0x6400640020237812 */ /* 0x000fe200078efcff */
[----:B------:R-:W-:Y:S01]  /*8f00*/  FFMA.FTZ R36, R36, R37, R4 ;  /* 0x0000002524247223 */ /* 0x000fe20000010004 */
[----:B------:R-:W-:Y:S02]  /*8f10*/  SHF.R.U32.HI R16, RZ, 0x8, R16 ;  /* 0x00000008ff107819 */ /* 0x000fe40000011610 */
[----:B------:R-:W-:Y:S01]  /*8f20*/  LOP3.LUT R37, R33, 0x64006400, RZ, 0xfc, !PT ;  /* 0x6400640021257812 */ /* 0x000fe200078efcff */
[----:B------:R-:W-:Y:S01]  /*8f30*/  HADD2 R33, R5, -1032, -1032 ;  /* 0xe408e40805217430 */ /* 0x000fe20000000000 */
[----:B------:R-:W-:Y:S01]  /*8f40*/  LOP3.LUT R4, R16, 0xf000f, RZ, 0xc0, !PT ;  /* 0x000f000f10047812 */ /* 0x000fe200078ec0ff */
[----:B------:R-:W-:Y:S02]  /*8f50*/  HADD2 R35, R35, -1032, -1032 ;  /* 0xe408e40823237430 */ /* 0x000fe40000000000 */
[----:B0-----:R-:W-:Y:S02]  /*8f60*/  HADD2.F32 R30, -RZ, R12.H0_H0 ;  /* 0x2000000cff1e7230 */ /* 0x001fe40000004100 */
[----:B------:R-:W-:Y:S01]  /*8f70*/  HADD2 R5, R37, -1032, -1032 ;  /* 0xe408e40825057430 */ /* 0x000fe20000000000 */
[----:B------:R-:W-:Y:S01]  /*8f80*/  LOP3.LUT R4, R4, 0x64006400, RZ, 0xfc, !PT ;  /* 0x6400640004047812 */ /* 0x000fe200078efcff */
[----:B------:R-:W-:-:S02]  /*8f90*/  HADD2.F32 R37, -RZ, R33.H0_H0 ;  /* 0x20000021ff257230 */ /* 0x000fc40000004100 */
[----:B------:R-:W-:Y:S02]  /*8fa0*/  HADD2.F32 R39, -RZ, R35.H0_H0 ;  /* 0x20000023ff277230 */ /* 0x000fe40000004100 */
[----:B------:R-:W-:Y:S02]  /*8fb0*/  HADD2.F32 R12, -RZ, R12.H1_H1 ;  /* 0x3000000cff0c7230 */ /* 0x000fe40000004100 */
[----:B------:R-:W-:Y:S02]  /*8fc0*/  HADD2 R32, R4, -1032, -1032 ;  /* 0xe408e40804207430 */ /* 0x000fe40000000000 */
[----:B------:R-:W-:Y:S02]  /*8fd0*/  HADD2.F32 R33, -RZ, R33.H1_H1 ;  /* 0x30000021ff217230 */ /* 0x000fe40000004100 */
[C---:B------:R-:W-:Y:S01]  /*8fe0*/  FFMA.FTZ R37, R30.reuse, R37, R9 ;  /* 0x000000251e257223 */ /* 0x040fe20000010009 */
[----:B------:R-:W-:Y:S01]  /*8ff0*/  FFMA.FTZ R39, R30, R39, R8 ;  /* 0x000000271e277223 */ /* 0x000fe20000010008 */
[----:B------:R-:W-:-:S02]  /*9000*/  LOP3.LUT R8, R17, 0xf000f0, RZ, 0xc0, !PT ;  /* 0x00f000f011087812 */ /* 0x000fc400078ec0ff */
[----:B------:R-:W-:Y:S01]  /*9010*/  LOP3.LUT R16, R16, 0xf000f0, RZ, 0xc0, !PT ;  /* 0x00f000f010107812 */ /* 0x000fe200078ec0ff */
[----:B------:R-:W-:Y:S01]  /*9020*/  FFMA.FTZ R37, R12, R33, R37 ;  /* 0x000000210c257223 */ /* 0x000fe20000010025 */
[----:B------:R-:W-:Y:S01]  /*9030*/  LOP3.LUT R18, R18, 0xf000f0, RZ, 0xc0, !PT ;  /* 0x00f000f012127812 */ /* 0x000fe200078ec0ff */
[--C-:B------:R-:W-:Y:S01]  /*9040*/  HADD2.F32 R38, -RZ, R32.reuse.H0_H0 ;  /* 0x20000020ff267230 */ /* 0x100fe20000004100 */
[----:B------:R-:W-:Y:S01]  /*9050*/  LOP3.LUT R33, R8, 0x64006400, RZ, 0xfc, !PT ;  /* 0x6400640008217812 */ /* 0x000fe200078efcff */
[----:B------:R-:W-:Y:S01]  /*9060*/  HADD2.F32 R35, -RZ, R35.H1_H1 ;  /* 0x30000023ff237230 */ /* 0x000fe20000004100 */
[----:B------:R-:W-:Y:S01]  /*9070*/  LOP3.LUT R8, R19, 0xf000f0, RZ, 0xc0, !PT ;  /* 0x00f000f013087812 */ /* 0x000fe200078ec0ff */
[----:B------:R-:W-:Y:S01]  /*9080*/  HADD2.F32 R41, -RZ, R5.H0_H0 ;  /* 0x20000005ff297230 */ /* 0x000fe20000004100 */
[----:B------:R-:W-:Y:S02]  /*9090*/  LOP3.LUT R17, R16, 0x64006400, RZ, 0xfc, !PT ;  /* 0x6400640010117812 */ /* 0x000fe400078efcff */
[----:B------:R-:W-:Y:S01]  /*90a0*/  LOP3.LUT R19, R18, 0x64006400, RZ, 0xfc, !PT ;  /* 0x6400640012137812 */ /* 0x000fe200078efcff */
[----:B------:R-:W-:Y:S01]  /*90b0*/  FFMA.FTZ R38, R38, R30, R11 ;  /* 0x0000001e26267223 */ /* 0x000fe2000001000b */
[----:B------:R-:W-:-:S02]  /*90c0*/  HADD2.F32 R11, -RZ, R32.H1_H1 ;  /* 0x30000020ff0b7230 */ /* 0x000fc40000004100 */
[----:B------:R-:W-:Y:S01]  /*90d0*/  FFMA.FTZ R39, R12, R35, R39 ;  /* 0x000000230c277223 */ /* 0x000fe20000010027 */
[----:B------:R-:W-:Y:S02]  /*90e0*/  HADD2.F32 R16, -RZ, R5.H1_H1 ;  /* 0x30000005ff107230 */ /* 0x000fe40000004100 */
[----:B------:R-:W-:Y:S01]  /*90f0*/  FFMA.FTZ R9, R30, R41, R36 ;  /* 0x000000291e097223 */ /* 0x000fe20000010024 */
[-C--:B------:R-:W-:Y:S01]  /*9100*/  HFMA2 R17, R17, R20.reuse.H0_H0, -72, -72 ;  /* 0xd480d48011117431 */ /* 0x080fe20000040014 */
[----:B------:R-:W-:Y:S01]  /*9110*/  LOP3.LUT R35, R8, 0x64006400, RZ, 0xfc, !PT ;  /* 0x6400640008237812 */ /* 0x000fe200078efcff */
[-C--:B------:R-:W-:Y:S02]  /*9120*/  HFMA2 R19, R19, R20.reuse.H0_H0, -72, -72 ;  /* 0xd480d48013137431 */ /* 0x080fe40000040014 */
[----:B------:R-:W-:Y:S02]  /*9130*/  HFMA2 R33, R33, R20.H0_H0, -72, -72 ;  /* 0xd480d48021217431 */ /* 0x000fe40000040014 */
[----:B------:R-:W-:Y:S01]  /*9140*/  FFMA.FTZ R11, R11, R12, R38 ;  /* 0x0000000c0b0b7223 */ /* 0x000fe20000010026 */
[----:B------:R-:W-:Y:S01]  /*9150*/  FFMA.FTZ R9, R12, R16, R9 ;  /* 0x000000100c097223 */ /* 0x000fe20000010009 */
[----:B------:R-:W-:-:S02]  /*9160*/  HADD2.F32 R4, -RZ, R13.H0_H0 ;  /* 0x2000000dff047230 */ /* 0x000fc40000004100 */
[----:B------:R-:W-:Y:S02]  /*9170*/  HFMA2 R20, R35, R20.H0_H0, -72, -72 ;  /* 0xd480d48023147431 */ /* 0x000fe40000040014 */
[----:B------:R-:W-:Y:S02]  /*9180*/  HADD2.F32 R8, -RZ, R17.H0_H0 ;  /* 0x20000011ff087230 */ /* 0x000fe40000004100 */
[----:B------:R-:W-:Y:S02]  /*9190*/  HADD2.F32 R12, -RZ, R19.H0_H0 ;  /* 0x20000013ff0c7230 */ /* 0x000fe40000004100 */
[----:B------:R-:W-:Y:S02]  /*91a0*/  HADD2.F32 R5, -RZ, R33.H0_H0 ;  /* 0x20000021ff057230 */ /* 0x000fe40000004100 */
[----:B------:R-:W-:Y:S01]  /*91b0*/  FFMA.FTZ R11, R8, R4, R11 ;  /* 0x00000004080b7223 */ /* 0x000fe2000001000b */
[----:B------:R-:W-:Y:S02]  /*91c0*/  HADD2.F32 R30, -RZ, R20.H0_H0 ;  /* 0x20000014ff1e7230 */ /* 0x000fe40000004100 */
[----:B------:R-:W-:Y:S01]  /*91d0*/  FFMA.FTZ R39, R4, R12, R39 ;  /* 0x0000000c04277223 */ /* 0x000fe20000010027 */
[----:B------:R-:W-:-:S02]  /*91e0*/  HADD2.F32 R13, -RZ, R13.H1_H1 ;  /* 0x3000000dff0d7230 */ /* 0x000fc40000004100 */
        /* <DEDUP_REMOVED lines=10> */
[----:B------:R-:W-:Y:S02]  /*9290*/  F2FP.F16.F32.PACK_AB R31, RZ, R31 ;  /* 0x0000001fff1f723e */ /* 0x000fe400000000ff */
[----:B------:R-:W-:Y:S01]  /*92a0*/  F2FP.F16.F32.PACK_AB R10, RZ, R10 ;  /* 0x0000000aff0a723e */ /* 0x000fe200000000ff */
[C---:B------:R-:W-:Y:S01]  /*92b0*/  FFMA.FTZ R39, R13.reuse, R18, R39 ;  /* 0x000000120d277223 */ /* 0x040fe20000010027 */
[----:B------:R-:W-:Y:S01]  /*92c0*/  FFMA.FTZ R20, R13, R20, R9 ;  /* 0x000000140d147223 */ /* 0x000fe20000010009 */
[----:B------:R-:W-:Y:S01]  /*92d0*/  FMUL.FTZ R29, R22, R29 ;  /* 0x0000001d161d7220 */ /* 0x000fe20000410000 */
[----:B------:R-:W-:Y:S01]  /*92e0*/  FMUL.FTZ R28, R21, R28 ;  /* 0x0000001c151c7220 */ /* 0x000fe20000410000 */
[----:B------:R-:W-:Y:S01]  /*92f0*/  FMUL.FTZ R11, R14, R11 ;  /* 0x0000000b0e0b7220 */ /* 0x000fe20000410000 */
[----:B------:R-:W-:Y:S01]  /*9300*/  FMUL.FTZ R12, R15, R12 ;  /* 0x0000000c0f0c7220 */ /* 0x000fe20000410000 */
[----:B------:R-:W-:Y:S01]  /*9310*/  PRMT R31, R31, 0x5410, R10 ;  /* 0x000054101f1f7816 */ /* 0x000fe2000000000a */
[----:B------:R-:W-:Y:S01]  /*9320*/  FMUL.FTZ R39, R22, R39 ;  /* 0x0000002716277220 */ /* 0x000fe20000410000 */
[----:B------:R-:W-:Y:S01]  /*9330*/  FMUL.FTZ R20, R21, R20 ;  /* 0x0000001415147220 */ /* 0x000fe20000410000 */
[----:B------:R-:W-:-:S02]  /*9340*/  F2FP.F16.F32.PACK_AB R29, RZ, R29 ;  /* 0x0000001dff1d723e */ /* 0x000fc400000000ff */
[----:B------:R-:W-:Y:S02]  /*9350*/  F2FP.F16.F32.PACK_AB R28, RZ, R28 ;  /* 0x0000001cff1c723e */ /* 0x000fe400000000ff */
[----:B------:R-:W-:Y:S02]  /*9360*/  F2FP.F16.F32.PACK_AB R11, RZ, R11 ;  /* 0x0000000bff0b723e */ /* 0x000fe400000000ff */
[----:B------:R-:W-:Y:S01]  /*9370*/  F2FP.F16.F32.PACK_AB R12, RZ, R12 ;  /* 0x0000000cff0c723e */ /* 0x000fe200000000ff */
[----:B------:R-:W-:Y:S01]  /*9380*/  HFMA2.MMA R25, R31, 1, 1, R25 ;  /* 0x3c003c001f197835 */ /* 0x000fe20000000019 */
[----:B------:R-:W-:Y:S02]  /*9390*/  F2FP.F16.F32.PACK_AB R39, RZ, R39 ;  /* 0x00000027ff27723e */ /* 0x000fe400000000ff */
[----:B------:R-:W-:Y:S02]  /*93a0*/  F2FP.F16.F32.PACK_AB R20, RZ, R20 ;  /* 0x00000014ff14723e */ /* 0x000fe400000000ff */
[----:B------:R-:W-:-:S02]  /*93b0*/  PRMT R29, R29, 0x5410, R28 ;  /* 0x000054101d1d7816 */ /* 0x000fc4000000001c */
[----:B------:R-:W-:Y:S02]  /*93c0*/  PRMT R11, R11, 0x5410, R12 ;  /* 0x000054100b0b7816 */ /* 0x000fe4000000000c */
[----:B------:R-:W-:Y:S01]  /*93d0*/  PRMT R39, R39, 0x5410, R20 ;  /* 0x0000541027277816 */ /* 0x000fe20000000014 */
[----:B------:R-:W-:-:S03]  /*93e0*/  HADD2 R23, R29, R23 ;  /* 0x000000171d177230 */ /* 0x000fc60000000000 */
[----:B------:R-:W-:Y:S01]  /*93f0*/  HFMA2.MMA R5, R11, 1, 1, R25 ;  /* 0x3c003c000b057835 */ /* 0x000fe20000000019 */
[----:B------:R-:W-:-:S10]  /*9400*/  HADD2 R4, R39, R23 ;  /* 0x0000001727047230 */ /* 0x000fd40000000000 */
.L_x_3586:
[----:B------:R-:W1:Y:S01]  /*9410*/  LDC R32, c[0x0][0x23c] ;  /* 0x00008f00ff207b82 */ /* 0x000e620000000800 */
[----:B------:R-:W-:Y:S01]  /*9420*/  IADD3 R34, R34, 0x20, RZ ;  /* 0x0000002022227810 */ /* 0x000fe20007ffe0ff */
[----:B------:R-:W-:-:S03]  /*9430*/  UIADD3 UR4, UR4, 0x40, URZ ;  /* 0x0000004004047890 */ /* 0x000fc6000fffe03f */
[C---:B------:R-:W-:Y:S02]  /*9440*/  ISETP.GE.AND P0, PT, R34.reuse, UR5, PT ;  /* 0x0000000522007c0c */ /* 0x040fe4000bf06270 */
[----:B------:R-:W-:Y:S02]  /*9450*/  ISETP.LT.AND P3, PT, R34, R7, PT ;  /* 0x000000072200720c */ /* 0x000fe40003f61270 */
[----:B-1----:R-:W-:-:S04]  /*9460*/  LEA R26, P2, R32, R26, 0x4 ;  /* 0x0000001a201a7211 */ /* 0x002fc800078420ff */
[----:B------:R-:W-:-:S07]  /*9470*/  LEA.HI.X R27, R32, R27, R24, 0x4, P2 ;  /* 0x0000001b201b7211 */ /* 0x000fce00010f2418 */
[----:B------:R-:W-:Y:S05]  /*9480*/  @!P0 BRA P3, `(.L_x_3587) ;  /* 0xffffffd800cc8947 */ /* 0x000fea000183ffff */
.L_x_3585:
[----:B------:R-:W-:Y:S01]  /*9490*/  ISETP.GE.AND P0, PT, R34, R7, PT ;  /* 0x000000072200720c */ /* 0x000fe20003f06270 */
[----:B------:R-:W-:-:S03]  /*94a0*/  ULDC UR5, c[0x0][0x268] ;  /* 0x00009a0000057ab9 */ /* 0x000fc60000000800 */
[----:B------:R-:W-:Y:S01]  /*94b0*/  ISETP.GE.OR P0, PT, R34, UR5, P0 ;  /* 0x0000000522007c0c */ /* 0x000fe20008706670 */
[----:B------:R-:W-:-:S12]  /*94c0*/  ULDC UR5, c[0x0][0x268] ;  /* 0x00009a0000057ab9 */ /* 0x000fd80000000800 */
[----:B------:R-:W-:Y:S05]  /*94d0*/  @P0 BRA `(.L_x_3588) ;  /* 0x00000014002c0947 */ /* 0x000fea0003800000 */
.L_x_3590:
[----:B------:R-:W-:Y:S01]  /*94e0*/  ISETP.NE.AND P0, PT, R34, R3, PT ;  /* 0x000000032200720c */ /* 0x000fe20003f05270 */
[----:B------:R-:W1:Y:S01]  /*94f0*/  LDC R32, c[0x0][0x23c] ;  /* 0x00008f00ff207b82 */ /* 0x000e620000000800 */
[----:B-----5:R2:W5:Y:S11]  /*9500*/  LDG.E.128.CONSTANT R20, desc[UR6][R26.64] ;  /* 0x000000061a147981 */ /* 0x020576000c1e9d00 */
[----:B------:R-:W3:Y:S01]  /*9510*/  @!P0 LDC.64 R8, c[0x0][0x248] ;  /* 0x00009200ff088b82 */ /* 0x000ee20000000a00 */
[----:B------:R-:W-:Y:S01]  /*9520*/  @!P0 VIADD R6, R6, 0x1 ;  /* 0x0000000106068836 */ /* 0x000fe20000000000 */
[----:B------:R-:W-:-:S04]  /*9530*/  @!P0 LEA R11, R34, 0x1, 0x1 ;  /* 0x00000001220b8811 */ /* 0x000fc800078e08ff */
[----:B------:R-:W-:-:S06]  /*9540*/  @!P0 LEA R12, R6, R1, 0x3 ;  /* 0x00000001060c8211 */ /* 0x000fcc00078e18ff */
[----:B------:R-:W4:Y:S01]  /*9550*/  @!P0 LDL.64 R12, [R12] ;  /* 0x000000000c0c8983 */ /* 0x000f220000100a00 */
[----:B---3--:R-:W-:-:S04]  /*9560*/  @!P0 IMAD.WIDE R8, R11, 0x2, R8 ;  /* 0x000000020b088825 */ /* 0x008fc800078e0208 */
[----:B-1----:R-:W-:Y:S02]  /*9570*/  IMAD.WIDE R10, R32, 0x4, R26 ;  /* 0x00000004200a7825 */ /* 0x002fe400078e021a */
[----:B------:R-:W3:Y:S04]  /*9580*/  @!P0 LDG.E.U16.CONSTANT R9, desc[UR6][R8.64] ;  /* 0x0000000608098981 */ /* 0x000ee8000c1e9500 */
[----:B------:R2:W5:Y:S01]  /*9590*/  LDG.E.128.CONSTANT R16, desc[UR6][R10.64] ;  /* 0x000000060a107981 */ /* 0x000562000c1e9d00 */
[----:B------:R-:W-:Y:S01]  /*95a0*/  IADD3 R28, R34, 0x20, RZ ;  /* 0x00000020221c7810 */ /* 0x000fe20007ffe0ff */
[----:B------:R-:W-:-:S03]  /*95b0*/  IMAD.WIDE R24, R32, 0x4, R10 ;  /* 0x0000000420187825 */ /* 0x000fc600078e020a */
[----:B------:R-:W-:Y:S02]  /*95c0*/  ISETP.GE.AND P2, PT, R28, UR5, PT ;  /* 0x000000051c007c0c */ /* 0x000fe4000bf46270 */
[----:B----4-:R-:W-:Y:S02]  /*95d0*/  @!P0 PRMT R2, R12, 0x7610, R2 ;  /* 0x000076100c028816 */ /* 0x010fe40000000002 */
[----:B------:R-:W-:Y:S02]  /*95e0*/  @!P0 PRMT R0, R13, 0x7610, R0 ;  /* 0x000076100d008816 */ /* 0x000fe40000000000 */
[----:B------:R-:W-:Y:S02]  /*95f0*/  @!P0 PRMT R2, R2, 0x7610, R12 ;  /* 0x0000761002028816 */ /* 0x000fe4000000000c */
[----:B------:R-:W-:Y:S02]  /*9600*/  @!P0 PRMT R0, R0, 0x7610, R13 ;  /* 0x0000761000008816 */ /* 0x000fe4000000000d */
[----:B---3--:R-:W-:Y:S01]  /*9610*/  @!P0 IADD3 R3, R9, R34, RZ ;  /* 0x0000002209038210 */ /* 0x008fe20007ffe0ff */
[----:B--2---:R-:W-:Y:S06]  /*9620*/  @P1 BRA `(.L_x_3589) ;  /* 0x0000001000c41947 */ /* 0x004fec0003800000 */
[----:B------:R-:W2:Y:S01]  /*9630*/  LDG.E.128.CONSTANT R12, desc[UR6][R24.64] ;  /* 0x00000006180c7981 */ /* 0x000ea2000c1e9d00 */
[----:B-----5:R-:W-:Y:S01]  /*9640*/  SHF.R.U32.HI R29, RZ, 0xf, R21 ;  /* 0x0000000fff1d7819 */ /* 0x020fe20000011615 */
[----:B------:R-:W-:Y:S01]  /*9650*/  IMAD.MOV.U32 R27, RZ, RZ, 0x3000 ;  /* 0x00003000ff1b7424 */ /* 0x000fe200078e00ff */
[----:B------:R-:W-:Y:S01]  /*9660*/  SHF.R.U32.HI R26, RZ, 0xf, R20 ;  /* 0x0000000fff1a7819 */ /* 0x000fe20000011614 */
[----:B------:R-:W1:Y:S01]  /*9670*/  LDS.128 R8, [UR4] ;  /* 0x00000004ff087984 */ /* 0x000e620008000c00 */
[----:B------:R-:W-:Y:S02]  /*9680*/  LOP3.LUT R40, R21, 0x70007, RZ, 0xc0, !PT ;  /* 0x0007000715287812 */ /* 0x000fe400078ec0ff */
[----:B------:R-:W-:Y:S02]  /*9690*/  SHF.R.U32.HI R42, RZ, 0xf, R22 ;  /* 0x0000000fff2a7819 */ /* 0x000fe40000011616 */
[----:B0-----:R-:W-:Y:S02]  /*96a0*/  SHF.R.U32.HI R30, RZ, 0xe, R17 ;  /* 0x0000000eff1e7819 */ /* 0x001fe40000011611 */
        /* <DEDUP_REMOVED lines=13> */
[----:B------:R-:W-:Y:S02]  /*9780*/  SHF.R.U32.HI R33, RZ, 0x6, R21 ;  /* 0x00000006ff217819 */ /* 0x000fe40000011615 */
[----:B------:R-:W-:Y:S02]  /*9790*/  LOP3.LUT R22, R22, 0x70007, RZ, 0xc0, !PT ;  /* 0x0007000716167812 */ /* 0x000fe400078ec0ff */
[----:B------:R-:W-:Y:S02]  /*97a0*/  LOP3.LUT R30, R26, 0x20002, R41, 0xf8, !PT ;  /* 0x000200021a1e7812 */ /* 0x000fe400078ef829 */
[--C-:B------:R-:W-:Y:S02]  /*97b0*/  SHF.R.U32.HI R37, RZ, 0xf, R23.reuse ;  /* 0x0000000fff257819 */ /* 0x100fe40000011617 */
[----:B------:R-:W-:Y:S02]  /*97c0*/  LOP3.LUT R21, R23, 0x380038, RZ, 0xc0, !PT ;  /* 0x0038003817157812 */ /* 0x000fe400078ec0ff */
[----:B------:R-:W-:-:S02]  /*97d0*/  SHF.R.U32.HI R36, RZ, 0x6, R23 ;  /* 0x00000006ff247819 */ /* 0x000fc40000011617 */
[----:B------:R-:W-:Y:S02]  /*97e0*/  PRMT R27, R27, 0x5410, R27 ;  /* 0x000054101b1b7816 */ /* 0x000fe4000000001b */
[----:B------:R-:W-:Y:S02]  /*97f0*/  MOV R44, 0x2400 ;  /* 0x00002400002c7802 */ /* 0x000fe40000000f00 */
[----:B------:R-:W-:Y:S01]  /*9800*/  LOP3.LUT R26, R42, 0x20002, R43, 0xf8, !PT ;  /* 0x000200022a1a7812 */ /* 0x000fe200078ef82b */
[----:B------:R-:W-:Y:S01]  /*9810*/  HADD2 R43, R40, -1028, -1028 ;  /* 0xe404e404282b7430 */ /* 0x000fe20000000000 */
[----:B------:R-:W-:Y:S02]  /*9820*/  LOP3.LUT R23, R23, 0x70007, RZ, 0xc0, !PT ;  /* 0x0007000717177812 */ /* 0x000fe400078ec0ff */
[----:B------:R-:W-:Y:S02]  /*9830*/  LOP3.LUT R31, R31, 0x64006400, RZ, 0xfc, !PT ;  /* 0x640064001f1f7812 */ /* 0x000fe400078efcff */
[----:B------:R-:W-:-:S02]  /*9840*/  LOP3.LUT R22, R22, 0x64006400, RZ, 0xfc, !PT ;  /* 0x6400640016167812 */ /* 0x000fc400078efcff */
[----:B------:R-:W-:Y:S02]  /*9850*/  PRMT R27, R44, 0x7610, R27 ;  /* 0x000076102c1b7816 */ /* 0x000fe4000000001b */
[----:B------:R-:W-:Y:S01]  /*9860*/  LOP3.LUT R42, R39, 0x64006400, RZ, 0xfc, !PT ;  /* 0x64006400272a7812 */ /* 0x000fe200078efcff */
[----:B------:R-:W-:Y:S01]  /*9870*/  HADD2 R39, R31, -1028, -1028 ;  /* 0xe404e4041f277430 */ /* 0x000fe20000000000 */
[----:B------:R-:W-:Y:S01]  /*9880*/  LOP3.LUT R23, R23, 0x64006400, RZ, 0xfc, !PT ;  /* 0x6400640017177812 */ /* 0x000fe200078efcff */
[----:B-1----:R-:W-:Y:S01]  /*9890*/  HFMA2.MMA R31, R43, R8, RZ ;  /* 0x000000082b1f7235 */ /* 0x002fe200000000ff */
[----:B------:R-:W-:Y:S01]  /*98a0*/  LOP3.LUT R38, R38, 0x64006400, RZ, 0xfc, !PT ;  /* 0x6400640026267812 */ /* 0x000fe200078efcff */
[----:B------:R-:W-:Y:S01]  /*98b0*/  HADD2 R45, R22, -1028, -1028 ;  /* 0xe404e404162d7430 */ /* 0x000fe20000000000 */
[----:B------:R-:W-:Y:S01]  /*98c0*/  LOP3.LUT R40, R20, 0x64006400, RZ, 0xfc, !PT ;  /* 0x6400640014287812 */ /* 0x000fe200078efcff */
[----:B------:R-:W-:Y:S01]  /*98d0*/  HFMA2 R42, R42, R27.H1_H1, -132, -132 ;  /* 0xd820d8202a2a7431 */ /* 0x000fe2000006001b */
[----:B------:R-:W-:Y:S01]  /*98e0*/  LOP3.LUT R20, R34, 0x70007, RZ, 0xc0, !PT ;  /* 0x0007000722147812 */ /* 0x000fe200078ec0ff */
[----:B------:R-:W-:-:S02]  /*98f0*/  HADD2 R47, R23, -1028, -1028 ;  /* 0xe404e404172f7430 */ /* 0x000fc40000000000 */
[-C--:B------:R-:W-:Y:S01]  /*9900*/  HFMA2 R41, R38, R27.reuse.H1_H1, -132, -132 ;  /* 0xd820d82026297431 */ /* 0x080fe2000006001b */
[----:B------:R-:W-:Y:S01]  /*9910*/  HFMA2.MMA R23, R45, R8, RZ ;  /* 0x000000082d177235 */ /* 0x000fe200000000ff */
[-C--:B------:R-:W-:Y:S01]  /*9920*/  HFMA2 R38, R39, R8.reuse, RZ.H0_H0 ;  /* 0x0000000827267231 */ /* 0x080fe200000400ff */
[----:B------:R-:W-:Y:S01]  /*9930*/  LOP3.LUT R20, R20, 0x64006400, RZ, 0xfc, !PT ;  /* 0x6400640014147812 */ /* 0x000fe200078efcff */
[----:B------:R-:W-:Y:S01]  /*9940*/  HFMA2 R22, R47, R8, RZ.H0_H0 ;  /* 0x000000082f167231 */ /* 0x000fe200000400ff */
[----:B------:R-:W-:Y:S01]  /*9950*/  HFMA2.MMA R8, R42, R9, R31 ;  /* 0x000000092a087235 */ /* 0x000fe2000000001f */
[----:B------:R-:W-:Y:S01]  /*9960*/  LOP3.LUT R31, R33, 0x70007, RZ, 0xc0, !PT ;  /* 0x00070007211f7812 */ /* 0x000fe200078ec0ff */
[----:B------:R-:W-:Y:S01]  /*9970*/  HFMA2 R40, R40, R27.H1_H1, -132, -132 ;  /* 0xd820d82028287431 */ /* 0x000fe2000006001b */
[----:B------:R-:W-:Y:S01]  /*9980*/  LOP3.LUT R42, R21, 0x64006400, RZ, 0xfc, !PT ;  /* 0x64006400152a7812 */ /* 0x000fe200078efcff */
[----:B------:R-:W-:Y:S01]  /*9990*/  HFMA2 R38, R41, R9, R38 ;  /* 0x0000000929267231 */ /* 0x000fe20000000026 */
[----:B------:R-:W-:-:S02]  /*99a0*/  LOP3.LUT R21, R35, 0x70007, RZ, 0xc0, !PT ;  /* 0x0007000723157812 */ /* 0x000fc400078ec0ff */
[----:B------:R-:W-:Y:S01]  /*99b0*/  LOP3.LUT R31, R31, 0x64006400, RZ, 0xfc, !PT ;  /* 0x640064001f1f7812 */ /* 0x000fe200078efcff */
[----:B------:R-:W-:Y:S01]  /*99c0*/  HFMA2.MMA R23, R40, R9, R23 ;  /* 0x0000000928177235 */ /* 0x000fe20000000017 */
        /* <DEDUP_REMOVED lines=11> */
[----:B------:R-:W-:Y:S01]  /*9a80*/  HFMA2 R9, R41, R9, R22 ;  /* 0x0000000929097231 */ /* 0x000fe20000000016 */
[----:B------:R-:W-:Y:S01]  /*9a90*/  LOP3.LUT R39, R36, 0x70007, RZ, 0xc0, !PT ;  /* 0x0007000724277812 */ /* 0x000fe200078ec0ff */
[----:B------:R-:W-:Y:S01]  /*9aa0*/  HFMA2.MMA R31, R20, R10, R23 ;  /* 0x0000000a141f7235 */ /* 0x000fe20000000017 */
[----:B------:R-:W-:Y:S01]  /*9ab0*/  LOP3.LUT R41, R35, 0x380038, RZ, 0xc0, !PT ;  /* 0x0038003823297812 */ /* 0x000fe200078ec0ff */
[----:B------:R-:W0:Y:S01]  /*9ac0*/  LDS.128 R20, [UR4+0x10] ;  /* 0x00001004ff147984 */ /* 0x000e220008000c00 */
[----:B------:R-:W-:Y:S01]  /*9ad0*/  LOP3.LUT R43, R39, 0x64006400, RZ, 0xfc, !PT ;  /* 0x64006400272b7812 */ /* 0x000fe200078efcff */
[----:B------:R-:W-:Y:S01]  /*9ae0*/  HFMA2 R46, R46, R27.H1_H1, -132, -132 ;  /* 0xd820d8202e2e7431 */ /* 0x000fe2000006001b */
[----:B------:R-:W-:-:S02]  /*9af0*/  LOP3.LUT R39, R34, 0x380038, RZ, 0xc0, !PT ;  /* 0x0038003822277812 */ /* 0x000fc400078ec0ff */
[----:B------:R-:W-:Y:S01]  /*9b00*/  LOP3.LUT R44, R41, 0x64006400, RZ, 0xfc, !PT ;  /* 0x64006400292c7812 */ /* 0x000fe200078efcff */
[----:B------:R-:W-:Y:S01]  /*9b10*/  HADD2 R48, R43, -1028, -1028 ;  /* 0xe404e4042b307430 */ /* 0x000fe20000000000 */
[----:B------:R-:W-:Y:S01]  /*9b20*/  LOP3.LUT R40, R39, 0x64006400, RZ, 0xfc, !PT ;  /* 0x6400640027287812 */ /* 0x000fe200078efcff */
[-C--:B------:R-:W-:Y:S01]  /*9b30*/  HFMA2 R39, R42, R27.reuse.H1_H1, -132, -132 ;  /* 0xd820d8202a277431 */ /* 0x080fe2000006001b */
[----:B------:R-:W-:Y:S01]  /*9b40*/  LOP3.LUT R34, R34, 0x1c001c0, RZ, 0xc0, !PT ;  /* 0x01c001c022227812 */ /* 0x000fe200078ec0ff */
[----:B------:R-:W-:Y:S01]  /*9b50*/  HFMA2 R41, R48, R10, R9 ;  /* 0x0000000a30297231 */ /* 0x000fe20000000009 */
[----:B------:R-:W-:Y:S01]  /*9b60*/  SHF.R.U32.HI R45, RZ, 0xe, R19 ;  /* 0x0000000eff2d7819 */ /* 0x000fe20000011613 */
[----:B------:R-:W-:Y:S01]  /*9b70*/  HFMA2 R9, R40, R27.H1_H1, -132, -132 ;  /* 0xd820d82028097431 */ /* 0x000fe2000006001b */
[----:B------:R-:W-:Y:S01]  /*9b80*/  LOP3.LUT R34, R34, 0x64006400, RZ, 0xfc, !PT ;  /* 0x6400640022227812 */ /* 0x000fe200078efcff */
[----:B------:R-:W-:Y:S01]  /*9b90*/  HFMA2 R41, R46, R11, R41 ;  /* 0x0000000b2e297231 */ /* 0x000fe20000000029 */
[----:B------:R-:W-:Y:S01]  /*9ba0*/  LOP3.LUT R46, R37, 0x10001, RZ, 0xc0, !PT ;  /* 0x00010001252e7812 */ /* 0x000fe200078ec0ff */
[----:B------:R-:W-:Y:S01]  /*9bb0*/  HFMA2 R10, R44, R27.H1_H1, -132, -132 ;  /* 0xd820d8202c0a7431 */ /* 0x000fe2000006001b */
[----:B------:R-:W-:Y:S01]  /*9bc0*/  LOP3.LUT R37, R33, 0x1c001c0, RZ, 0xc0, !PT ;  /* 0x01c001c021257812 */ /* 0x000fe200078ec0ff */
[----:B------:R-:W-:Y:S01]  /*9bd0*/  HFMA2 R9, R9, R11, R38 ;  /* 0x0000000b09097231 */ /* 0x000fe20000000026 */
[----:B------:R-:W-:Y:S01]  /*9be0*/  LOP3.LUT R33, R46, 0x20002, R45, 0xf8, !PT ;  /* 0x000200022e217812 */ /* 0x000fe200078ef82d */
[----:B------:R-:W-:Y:S01]  /*9bf0*/  HFMA2 R48, R34, R27.H0_H0, -20, -20 ;  /* 0xcd00cd0022307431 */ /* 0x000fe2000004001b */
[----:B------:R-:W-:Y:S01]  /*9c00*/  LOP3.LUT R45, R36, 0x1c001c0, RZ, 0xc0, !PT ;  /* 0x01c001c0242d7812 */ /* 0x000fe200078ec0ff */
[-C--:B------:R-:W-:Y:S01]  /*9c10*/  HFMA2.MMA R8, R39, R11.reuse, R8 ;  /* 0x0000000b27087235 */ /* 0x080fe20000000008 */
[----:B------:R-:W-:Y:S01]  /*9c20*/  LOP3.LUT R35, R35, 0x1c001c0, RZ, 0xc0, !PT ;  /* 0x01c001c023237812 */ /* 0x000fe200078ec0ff */
[----:B------:R-:W-:Y:S01]  /*9c30*/  HFMA2.MMA R10, R10, R11, R31 ;  /* 0x0000000b0a0a7235 */ /* 0x000fe2000000001f */
[----:B------:R-:W-:-:S02]  /*9c40*/  LOP3.LUT R44, R16, 0x70007, RZ, 0xc0, !PT ;  /* 0x00070007102c7812 */ /* 0x000fc400078ec0ff */
[----:B------:R-:W-:Y:S02]  /*9c50*/  LOP3.LUT R11, R16, 0x380038, RZ, 0xc0, !PT ;  /* 0x00380038100b7812 */ /* 0x000fe400078ec0ff */
[----:B------:R-:W-:Y:S02]  /*9c60*/  SHF.R.U32.HI R31, RZ, 0x6, R16 ;  /* 0x00000006ff1f7819 */ /* 0x000fe40000011610 */
[----:B------:R-:W-:Y:S02]  /*9c70*/  LOP3.LUT R36, R37, 0x64006400, RZ, 0xfc, !PT ;  /* 0x6400640025247812 */ /* 0x000fe400078efcff */
[----:B------:R-:W-:Y:S02]  /*9c80*/  LOP3.LUT R46, R45, 0x64006400, RZ, 0xfc, !PT ;  /* 0x640064002d2e7812 */ /* 0x000fe400078efcff */
[C---:B------:R-:W-:Y:S02]  /*9c90*/  LOP3.LUT R38, R17.reuse, 0x380038, RZ, 0xc0, !PT ;  /* 0x0038003811267812 */ /* 0x040fe400078ec0ff */
[----:B------:R-:W-:Y:S01]  /*9ca0*/  SHF.R.U32.HI R16, RZ, 0x6, R17 ;  /* 0x00000006ff107819 */ /* 0x000fe20000011611 */
[----:B------:R-:W-:Y:S01]  /*9cb0*/  HFMA2 R46, R46, R27.H0_H0, -20, -20 ;  /* 0xcd00cd002e2e7431 */ /* 0x000fe2000004001b */
[----:B------:R-:W-:Y:S01]  /*9cc0*/  LOP3.LUT R42, R17, 0x70007, RZ, 0xc0, !PT ;  /* 0x00070007112a7812 */ /* 0x000fe200078ec0ff */
[----:B0-----:R-:W-:Y:S01]  /*9cd0*/  HFMA2.MMA R9, R48, R20, R9 ;  /* 0x0000001430097235 */ /* 0x001fe20000000009 */
[----:B------:R-:W-:-:S02]  /*9ce0*/  LOP3.LUT R39, R18, 0x380038, RZ, 0xc0, !PT ;  /* 0x0038003812277812 */ /* 0x000fc400078ec0ff */
[----:B------:R-:W-:Y:S01]  /*9cf0*/  SHF.R.U32.HI R17, RZ, 0x6, R18 ;  /* 0x00000006ff117819 */ /* 0x000fe20000011612 */
[-C--:B------:R-:W-:Y:S01]  /*9d00*/  HFMA2.MMA R41, R46, R20.reuse, R41 ;  /* 0x000000142e297235 */ /* 0x080fe20000000029 */
[----:B------:R-:W-:Y:S02]  /*9d10*/  LOP3.LUT R43, R18, 0x70007, RZ, 0xc0, !PT ;  /* 0x00070007122b7812 */ /* 0x000fe400078ec0ff */
[----:B------:R-:W-:Y:S01]  /*9d20*/  LOP3.LUT R34, R35, 0x64006400, RZ, 0xfc, !PT ;  /* 0x6400640023227812 */ /* 0x000fe200078efcff */
[-C--:B------:R-:W-:Y:S01]  /*9d30*/  HFMA2 R35, R36, R27.reuse.H0_H0, -20, -20 ;  /* 0xcd00cd0024237431 */ /* 0x080fe2000004001b */
[C---:B------:R-:W-:Y:S02]  /*9d40*/  LOP3.LUT R40, R19.reuse, 0x380038, RZ, 0xc0, !PT ;  /* 0x0038003813287812 */ /* 0x040fe400078ec0ff */
[----:B------:R-:W-:Y:S01]  /*9d50*/  SHF.R.U32.HI R18, RZ, 0x6, R19 ;  /* 0x00000006ff127819 */ /* 0x000fe20000011613 */
[----:B------:R-:W-:Y:S01]  /*9d60*/  HFMA2 R37, R34, R27.H0_H0, -20, -20 ;  /* 0xcd00cd0022257431 */ /* 0x000fe2000004001b */
[----:B------:R-:W-:Y:S01]  /*9d70*/  LOP3.LUT R44, R44, 0x64006400, RZ, 0xfc, !PT ;  /* 0x640064002c2c7812 */ /* 0x000fe200078efcff */
[----:B------:R-:W-:Y:S01]  /*9d80*/  HFMA2.MMA R35, R35, R20, R8 ;  /* 0x0000001423237235 */ /* 0x000fe20000000008 */
[----:B------:R-:W-:Y:S01]  /*9d90*/  LOP3.LUT R19, R19, 0x70007, RZ, 0xc0, !PT ;  /* 0x0007000713137812 */ /* 0x000fe200078ec0ff */
[----:B------:R-:W-:Y:S01]  /*9da0*/  HFMA2 R34, R37, R20, R10 ;  /* 0x0000001425227231 */ /* 0x000fe2000000000a */
[----:B------:R-:W-:Y:S01]  /*9db0*/  LOP3.LUT R42, R42, 0x64006400, RZ, 0xfc, !PT ;  /* 0x640064002a2a7812 */ /* 0x000fe200078efcff */
[----:B------:R-:W-:Y:S01]  /*9dc0*/  HADD2 R44, R44, -1028, -1028 ;  /* 0xe404e4042c2c7430 */ /* 0x000fe20000000000 */
[----:B------:R-:W-:-:S02]  /*9dd0*/  LOP3.LUT R19, R19, 0x64006400, RZ, 0xfc, !PT ;  /* 0x6400640013137812 */ /* 0x000fc400078efcff */
[----:B------:R-:W-:Y:S01]  /*9de0*/  LOP3.LUT R43, R43, 0x64006400, RZ, 0xfc, !PT ;  /* 0x640064002b2b7812 */ /* 0x000fe200078efcff */
        /* <DEDUP_REMOVED lines=9> */
[----:B------:R-:W-:Y:S01]  /*9e80*/  HFMA2 R37, R36, R27.H1_H1, -132, -132 ;  /* 0xd820d82024257431 */ /* 0x000fe2000006001b */
[----:B------:R-:W-:Y:S01]  /*9e90*/  HFMA2.MMA R41, R44, R21, R41 ;  /* 0x000000152c297235 */ /* 0x000fe20000000029 */
[----:B------:R-:W-:Y:S01]  /*9ea0*/  HFMA2 R19, R43, R21, R34 ;  /* 0x000000152b137231 */ /* 0x000fe20000000022 */
[----:B------:R-:W-:Y:S01]  /*9eb0*/  LOP3.LUT R21, R31, 0x70007, RZ, 0xc0, !PT ;  /* 0x000700071f157812 */ /* 0x000fe200078ec0ff */
[-C--:B------:R-:W-:Y:S01]  /*9ec0*/  HFMA2 R38, R38, R27.reuse.H1_H1, -132, -132 ;  /* 0xd820d82026267431 */ /* 0x080fe2000006001b */
[----:B------:R-:W-:Y:S01]  /*9ed0*/  LOP3.LUT R36, R39, 0x64006400, RZ, 0xfc, !PT ;  /* 0x6400640027247812 */ /* 0x000fe200078efcff */
[-C--:B------:R-:W-:Y:S01]  /*9ee0*/  HFMA2 R20, R37, R22.reuse, R20 ;  /* 0x0000001625147231 */ /* 0x080fe20000000014 */
[----:B------:R-:W-:Y:S01]  /*9ef0*/  LOP3.LUT R21, R21, 0x64006400, RZ, 0xfc, !PT ;  /* 0x6400640015157812 */ /* 0x000fe200078efcff */
[-C--:B------:R-:W-:Y:S01]  /*9f00*/  HFMA2 R40, R40, R27.reuse.H1_H1, -132, -132 ;  /* 0xd820d82028287431 */ /* 0x080fe2000006001b */
[----:B------:R-:W-:Y:S01]  /*9f10*/  LOP3.LUT R34, R16, 0x70007, RZ, 0xc0, !PT ;  /* 0x0007000710227812 */ /* 0x000fe200078ec0ff */
[----:B------:R-:W-:Y:S01]  /*9f20*/  HFMA2 R36, R36, R27.H1_H1, -132, -132 ;  /* 0xd820d82024247431 */ /* 0x000fe2000006001b */
[-C--:B------:R-:W-:Y:S01]  /*9f30*/  HFMA2.MMA R35, R38, R22.reuse, R35 ;  /* 0x0000001626237235 */ /* 0x080fe20000000023 */
[----:B------:R-:W-:Y:S01]  /*9f40*/  HADD2 R37, R21, -1028, -1028 ;  /* 0xe404e40415257430 */ /* 0x000fe20000000000 */
[----:B------:R-:W-:Y:S01]  /*9f50*/  LOP3.LUT R21, R17, 0x70007, RZ, 0xc0, !PT ;  /* 0x0007000711157812 */ /* 0x000fe200078ec0ff */
[----:B------:R-:W-:Y:S01]  /*9f60*/  HFMA2 R41, R40, R22, R41 ;  /* 0x0000001628297231 */ /* 0x000fe20000000029 */
[----:B------:R-:W-:Y:S01]  /*9f70*/  LOP3.LUT R34, R34, 0x64006400, RZ, 0xfc, !PT ;  /* 0x6400640022227812 */ /* 0x000fe200078efcff */
[----:B------:R-:W-:Y:S01]  /*9f80*/  HFMA2.MMA R19, R36, R22, R19 ;  /* 0x0000001624137235 */ /* 0x000fe20000000013 */
[----:B------:R-:W-:Y:S01]  /*9f90*/  LOP3.LUT R22, R21, 0x64006400, RZ, 0xfc, !PT ;  /* 0x6400640015167812 */ /* 0x000fe200078efcff */
[----:B------:R-:W-:Y:S01]  /*9fa0*/  HFMA2.MMA R20, R37, R23, R20 ;  /* 0x0000001725147235 */ /* 0x000fe20000000014 */
[----:B------:R-:W-:Y:S01]  /*9fb0*/  LOP3.LUT R36, R18, 0x70007, RZ, 0xc0, !PT ;  /* 0x0007000712247812 */ /* 0x000fe200078ec0ff */
[----:B------:R-:W-:Y:S01]  /*9fc0*/  HADD2 R34, R34, -1028, -1028 ;  /* 0xe404e40422227430 */ /* 0x000fe20000000000 */
[----:B------:R-:W-:Y:S01]  /*9fd0*/  LOP3.LUT R21, R31, 0x380038, RZ, 0xc0, !PT ;  /* 0x003800381f157812 */ /* 0x000fe200078ec0ff */
[----:B------:R-:W-:Y:S01]  /*9fe0*/  HADD2 R40, R22, -1028, -1028 ;  /* 0xe404e40416287430 */ /* 0x000fe20000000000 */
[----:B------:R-:W-:Y:S01]  /*9ff0*/  LOP3.LUT R38, R36, 0x64006400, RZ, 0xfc, !PT ;  /* 0x6400640024267812 */ /* 0x000fe200078efcff */
[----:B------:R-:W-:Y:S01]  /*a000*/  HFMA2 R37, R34, R23, R35 ;  /* 0x0000001722257231 */ /* 0x000fe20000000023 */
[----:B------:R-:W-:-:S02]  /*a010*/  LOP3.LUT R35, R17, 0x380038, RZ, 0xc0, !PT ;  /* 0x0038003811237812 */ /* 0x000fc400078ec0ff */
[----:B------:R-:W-:Y:S01]  /*a020*/  LOP3.LUT R34, R16, 0x380038, RZ, 0xc0, !PT ;  /* 0x0038003810227812 */ /* 0x000fe200078ec0ff */
[-C--:B------:R-:W-:Y:S01]  /*a030*/  HFMA2.MMA R19, R40, R23.reuse, R19 ;  /* 0x0000001728137235 */ /* 0x080fe20000000013 */
[----:B------:R-:W-:Y:S01]  /*a040*/  LOP3.LUT R36, R35, 0x64006400, RZ, 0xfc, !PT ;  /* 0x6400640023247812 */ /* 0x000fe200078efcff */
[----:B------:R-:W-:Y:S01]  /*a050*/  HADD2 R38, R38, -1028, -1028 ;  /* 0xe404e40426267430 */ /* 0x000fe20000000000 */
[----:B------:R-:W-:Y:S02]  /*a060*/  LOP3.LUT R34, R34, 0x64006400, RZ, 0xfc, !PT ;  /* 0x6400640022227812 */ /* 0x000fe400078efcff */
[----:B------:R-:W-:Y:S01]  /*a070*/  LOP3.LUT R22, R21, 0x64006400, RZ, 0xfc, !PT ;  /* 0x6400640015167812 */ /* 0x000fe200078efcff */
[-C--:B------:R-:W-:Y:S01]  /*a080*/  HFMA2 R36, R36, R27.reuse.H1_H1, -132, -132 ;  /* 0xd820d82024247431 */ /* 0x080fe2000006001b */
[----:B------:R-:W-:Y:S01]  /*a090*/  LOP3.LUT R16, R16, 0x1c001c0, RZ, 0xc0, !PT ;  /* 0x01c001c010107812 */ /* 0x000fe200078ec0ff */
[-C--:B------:R-:W-:Y:S01]  /*a0a0*/  HFMA2 R34, R34, R27.reuse.H1_H1, -132, -132 ;  /* 0xd820d82022227431 */ /* 0x080fe2000006001b */
[----:B------:R-:W-:Y:S01]  /*a0b0*/  HFMA2.MMA R43, R38, R23, R41 ;  /* 0x00000017262b7235 */ /* 0x000fe20000000029 */
[-C--:B0-----:R-:W-:Y:S01]  /*a0c0*/  HFMA2 R19, R36, R8.reuse, R19 ;  /* 0x0000000824137231 */ /* 0x081fe20000000013 */
[----:B------:R-:W-:Y:S01]  /*a0d0*/  LOP3.LUT R36, R18, 0x380038, RZ, 0xc0, !PT ;  /* 0x0038003812247812 */ /* 0x000fe200078ec0ff */
[----:B------:R-:W-:Y:S01]  /*a0e0*/  HFMA2 R39, R22, R27.H1_H1, -132, -132 ;  /* 0xd820d82016277431 */ /* 0x000fe2000006001b */
[----:B------:R-:W-:Y:S01]  /*a0f0*/  LOP3.LUT R17, R17, 0x1c001c0, RZ, 0xc0, !PT ;  /* 0x01c001c011117812 */ /* 0x000fe200078ec0ff */
[----:B------:R-:W-:Y:S01]  /*a100*/  HFMA2.MMA R37, R34, R8, R37 ;  /* 0x0000000822257235 */ /* 0x000fe20000000025 */
[----:B------:R-:W-:Y:S01]  /*a110*/  LOP3.LUT R48, R36, 0x64006400, RZ, 0xfc, !PT ;  /* 0x6400640024307812 */ /* 0x000fe200078efcff */
[----:B------:R-:W-:Y:S01]  /*a120*/  HFMA2 R39, R39, R8, R20 ;  /* 0x0000000827277231 */ /* 0x000fe20000000014 */
[----:B------:R-:W-:-:S02]  /*a130*/  LOP3.LUT R52, R18, 0x1c001c0, RZ, 0xc0, !PT ;  /* 0x01c001c012347812 */ /* 0x000fc400078ec0ff */
[----:B------:R-:W-:Y:S01]  /*a140*/  LOP3.LUT R16, R16, 0x64006400, RZ, 0xfc, !PT ;  /* 0x6400640010107812 */ /* 0x000fe200078efcff */
[-C--:B------:R-:W-:Y:S01]  /*a150*/  HFMA2 R41, R48, R27.reuse.H1_H1, -132, -132 ;  /* 0xd820d82030297431 */ /* 0x080fe2000006001b */
[----:B------:R-:W-:Y:S02]  /*a160*/  LOP3.LUT R50, R17, 0x64006400, RZ, 0xfc, !PT ;  /* 0x6400640011327812 */ /* 0x000fe400078efcff */
[----:B------:R-:W-:Y:S01]  /*a170*/  LOP3.LUT R52, R52, 0x64006400, RZ, 0xfc, !PT ;  /* 0x6400640034347812 */ /* 0x000fe200078efcff */
[-C--:B------:R-:W-:Y:S01]  /*a180*/  HFMA2 R18, R16, R27.reuse.H0_H0, -20, -20 ;  /* 0xcd00cd0010127431 */ /* 0x080fe2000004001b */
[----:B------:R-:W-:Y:S01]  /*a190*/  LOP3.LUT R31, R31, 0x1c001c0, RZ, 0xc0, !PT ;  /* 0x01c001c01f1f7812 */ /* 0x000fe200078ec0ff */
[----:B------:R-:W-:Y:S01]  /*a1a0*/  HFMA2.MMA R8, R41, R8, R43 ;  /* 0x0000000829087235 */ /* 0x000fe2000000002b */
[----:B------:R-:W-:Y:S02]  /*a1b0*/  HFMA2 R16, R50, R27.H0_H0, -20, -20 ;  /* 0xcd00cd0032107431 */ /* 0x000fe4000004001b */
[----:B------:R-:W-:Y:S01]  /*a1c0*/  HFMA2 R37, R18, R9, R37 ;  /* 0x0000000912257231 */ /* 0x000fe20000000025 */
[----:B--2---:R-:W-:-:S02]  /*a1d0*/  LOP3.LUT R34, R13, 0x380038, RZ, 0xc0, !PT ;  /* 0x003800380d227812 */ /* 0x004fc400078ec0ff */
[----:B------:R-:W-:Y:S02]  /*a1e0*/  SHF.R.U32.HI R23, RZ, 0x6, R13 ;  /* 0x00000006ff177819 */ /* 0x000fe4000001160d */
[----:B------:R-:W-:Y:S02]  /*a1f0*/  SHF.R.U32.HI R35, RZ, 0x6, R15 ;  /* 0x00000006ff237819 */ /* 0x000fe4000001160f */
[----:B------:R-:W-:Y:S02]  /*a200*/  LOP3.LUT R42, R34, 0x64006400, RZ, 0xfc, !PT ;  /* 0x64006400222a7812 */ /* 0x000fe400078efcff */
[----:B------:R-:W-:Y:S02]  /*a210*/  LOP3.LUT R46, R23, 0x380038, RZ, 0xc0, !PT ;  /* 0x00380038172e7812 */ /* 0x000fe400078ec0ff */
[----:B------:R-:W-:Y:S01]  /*a220*/  LOP3.LUT R34, R35, 0x380038, RZ, 0xc0, !PT ;  /* 0x0038003823227812 */ /* 0x000fe200078ec0ff */
[----:B------:R-:W-:Y:S01]  /*a230*/  HFMA2 R42, R42, R27.H1_H1, -132, -132 ;  /* 0xd820d8202a2a7431 */ /* 0x000fe2000006001b */
[----:B------:R-:W-:-:S02]  /*a240*/  LOP3.LUT R17, R23, 0x1c001c0, RZ, 0xc0, !PT ;  /* 0x01c001c017117812 */ /* 0x000fc400078ec0ff */
[----:B------:R-:W-:Y:S02]  /*a250*/  LOP3.LUT R46, R46, 0x64006400, RZ, 0xfc, !PT ;  /* 0x640064002e2e7812 */ /* 0x000fe400078efcff */
[----:B------:R-:W-:Y:S02]  /*a260*/  LOP3.LUT R48, R34, 0x64006400, RZ, 0xfc, !PT ;  /* 0x6400640022307812 */ /* 0x000fe400078efcff */
[----:B------:R-:W-:Y:S01]  /*a270*/  LOP3.LUT R41, R17, 0x64006400, RZ, 0xfc, !PT ;  /* 0x6400640011297812 */ /* 0x000fe200078efcff */
[-C--:B------:R-:W-:Y:S01]  /*a280*/  HFMA2 R17, R52, R27.reuse.H0_H0, -20, -20 ;  /* 0xcd00cd0034117431 */ /* 0x080fe2000004001b */
[--C-:B------:R-:W-:Y:S01]  /*a290*/  SHF.R.U32.HI R45, RZ, 0xd, R12.reuse ;  /* 0x0000000dff2d7819 */ /* 0x100fe2000001160c */
[-C--:B------:R-:W-:Y:S01]  /*a2a0*/  HFMA2 R34, R46, R27.reuse.H1_H1, -132, -132 ;  /* 0xd820d8202e227431 */ /* 0x080fe2000006001b */
[----:B------:R-:W-:Y:S01]  /*a2b0*/  LOP3.LUT R22, R12, 0x380038, RZ, 0xc0, !PT ;  /* 0x003800380c167812 */ /* 0x000fe200078ec0ff */
[----:B------:R-:W-:Y:S01]  /*a2c0*/  HFMA2 R46, R48, R27.H1_H1, -132, -132 ;  /* 0xd820d820302e7431 */ /* 0x000fe2000006001b */
[----:B------:R-:W-:Y:S01]  /*a2d0*/  LOP3.LUT R30, R30, 0x40004, R45, 0xf8, !PT ;  /* 0x000400041e1e7812 */ /* 0x000fe200078ef82d */
[----:B------:R-:W-:Y:S01]  /*a2e0*/  HFMA2.MMA R45, R16, R9, R19 ;  /* 0x00000009102d7235 */ /* 0x000fe20000000013 */
[----:B------:R-:W-:Y:S01]  /*a2f0*/  LOP3.LUT R48, R31, 0x64006400, RZ, 0xfc, !PT ;  /* 0x640064001f307812 */ /* 0x000fe200078efcff */
[----:B------:R-:W-:Y:S01]  /*a300*/  HFMA2 R8, R17, R9, R8 ;  /* 0x0000000911087231 */ /* 0x000fe20000000008 */
[----:B------:R-:W-:Y:S01]  /*a310*/  SHF.R.U32.HI R21, RZ, 0x6, R12 ;  /* 0x00000006ff157819 */ /* 0x000fe2000001160c */
[----:B------:R-:W0:Y:S01]  /*a320*/  LDS.128 R16, [UR4+0x30] ;  /* 0x00003004ff107984 */ /* 0x000e220008000c00 */
[----:B------:R-:W-:Y:S01]  /*a330*/  LOP3.LUT R12, R12, 0x70007, RZ, 0xc0, !PT ;  /* 0x000700070c0c7812 */ /* 0x000fe200078ec0ff */
[-C--:B------:R-:W-:Y:S01]  /*a340*/  HFMA2 R48, R48, R27.reuse.H0_H0, -20, -20 ;  /* 0xcd00cd0030307431 */ /* 0x080fe2000004001b */
[----:B------:R-:W-:Y:S01]  /*a350*/  LOP3.LUT R40, R14, 0x380038, RZ, 0xc0, !PT ;  /* 0x003800380e287812 */ /* 0x000fe200078ec0ff */
[----:B------:R-:W-:Y:S01]  /*a360*/  HFMA2 R41, R41, R27.H0_H0, -20, -20 ;  /* 0xcd00cd0029297431 */ /* 0x000fe2000004001b */
[----:B------:R-:W-:-:S02]  /*a370*/  SHF.R.U32.HI R20, RZ, 0x6, R14 ;  /* 0x00000006ff147819 */ /* 0x000fc4000001160e */
[----:B------:R-:W-:Y:S01]  /*a380*/  LOP3.LUT R12, R12, 0x64006400, RZ, 0xfc, !PT ;  /* 0x640064000c0c7812 */ /* 0x000fe200078efcff */
[----:B------:R-:W-:Y:S01]  /*a390*/  HFMA2.MMA R39, R48, R9, R39 ;  /* 0x0000000930277235 */ /* 0x000fe20000000027 */
[----:B------:R-:W-:Y:S02]  /*a3a0*/  SHF.R.U32.HI R9, RZ, 0xd, R14 ;  /* 0x0000000dff097819 */ /* 0x000fe4000001160e */
[----:B------:R-:W-:Y:S01]  /*a3b0*/  LOP3.LUT R14, R14, 0x70007, RZ, 0xc0, !PT ;  /* 0x000700070e0e7812 */ /* 0x000fe200078ec0ff */
[----:B------:R-:W-:Y:S01]  /*a3c0*/  HADD2 R12, R12, -1028, -1028 ;  /* 0xe404e4040c0c7430 */ /* 0x000fe20000000000 */
[----:B------:R-:W-:Y:S02]  /*a3d0*/  SHF.R.U32.HI R48, RZ, 0xd, R13 ;  /* 0x0000000dff307819 */ /* 0x000fe4000001160d */
[----:B------:R-:W-:Y:S02]  /*a3e0*/  LOP3.LUT R14, R14, 0x64006400, RZ, 0xfc, !PT ;  /* 0x640064000e0e7812 */ /* 0x000fe400078efcff */
[----:B------:R-:W-:Y:S01]  /*a3f0*/  LOP3.LUT R29, R29, 0x40004, R48, 0xf8, !PT ;  /* 0x000400041d1d7812 */ /* 0x000fe200078ef830 */
[----:B------:R-:W-:Y:S01]  /*a400*/  HFMA2.MMA R39, R12, R10, R39 ;  /* 0x0000000a0c277235 */ /* 0x000fe20000000027 */
[----:B------:R-:W-:Y:S01]  /*a410*/  LOP3.LUT R38, R15, 0x380038, RZ, 0xc0, !PT ;  /* 0x003800380f267812 */ /* 0x000fe200078ec0ff */
[----:B------:R-:W-:Y:S01]  /*a420*/  HADD2 R14, R14, -1028, -1028 ;  /* 0xe404e4040e0e7430 */ /* 0x000fe20000000000 */
[----:B------:R-:W-:-:S02]  /*a430*/  SHF.R.U32.HI R48, RZ, 0xd, R15 ;  /* 0x0000000dff307819 */ /* 0x000fc4000001160f */
[----:B------:R-:W-:Y:S02]  /*a440*/  LOP3.LUT R13, R13, 0x70007, RZ, 0xc0, !PT ;  /* 0x000700070d0d7812 */ /* 0x000fe400078ec0ff */
[----:B------:R-:W-:Y:S01]  /*a450*/  LOP3.LUT R15, R15, 0x70007, RZ, 0xc0, !PT ;  /* 0x000700070f0f7812 */ /* 0x000fe200078ec0ff */
[----:B------:R-:W-:Y:S01]  /*a460*/  HFMA2.MMA R45, R14, R10, R45 ;  /* 0x0000000a0e2d7235 */ /* 0x000fe2000000002d */
[----:B------:R-:W-:Y:S02]  /*a470*/  LOP3.LUT R44, R22, 0x64006400, RZ, 0xfc, !PT ;  /* 0x64006400162c7812 */ /* 0x000fe400078efcff */
[----:B------:R-:W-:Y:S02]  /*a480*/  LOP3.LUT R13, R13, 0x64006400, RZ, 0xfc, !PT ;  /* 0x640064000d0d7812 */ /* 0x000fe400078efcff */
[----:B------:R-:W-:Y:S01]  /*a490*/  LOP3.LUT R15, R15, 0x64006400, RZ, 0xfc, !PT ;  /* 0x640064000f0f7812 */ /* 0x000fe200078efcff */
[----:B------:R-:W-:Y:S01]  /*a4a0*/  HFMA2 R44, R44, R27.H1_H1, -132, -132 ;  /* 0xd820d8202c2c7431 */ /* 0x000fe2000006001b */
[----:B------:R-:W-:-:S02]  /*a4b0*/  LOP3.LUT R40, R40, 0x64006400, RZ, 0xfc, !PT ;  /* 0x6400640028287812 */ /* 0x000fc400078efcff */
[C---:B------:R-:W-:Y:S01]  /*a4c0*/  LOP3.LUT R36, R21.reuse, 0x380038, RZ, 0xc0, !PT ;  /* 0x0038003815247812 */ /* 0x040fe200078ec0ff */
[----:B------:R-:W-:Y:S01]  /*a4d0*/  HADD2 R15, R15, -1028, -1028 ;  /* 0xe404e4040f0f7430 */ /* 0x000fe20000000000 */
[C---:B------:R-:W-:Y:S01]  /*a4e0*/  LOP3.LUT R31, R21.reuse, 0x1c001c0, RZ, 0xc0, !PT ;  /* 0x01c001c0151f7812 */ /* 0x040fe200078ec0ff */
[-C--:B------:R-:W-:Y:S01]  /*a4f0*/  HFMA2 R40, R40, R27.reuse.H1_H1, -132, -132 ;  /* 0xd820d82028287431 */ /* 0x080fe2000006001b */
[----:B------:R-:W-:Y:S01]  /*a500*/  LOP3.LUT R21, R21, 0x70007, RZ, 0xc0, !PT ;  /* 0x0007000715157812 */ /* 0x000fe200078ec0ff */
[-C--:B------:R-:W-:Y:S01]  /*a510*/  HFMA2 R8, R15, R10.reuse, R8 ;  /* 0x0000000a0f087231 */ /* 0x080fe20000000008 */
[----:B------:R-:W-:Y:S01]  /*a520*/  LOP3.LUT R38, R38, 0x64006400, RZ, 0xfc, !PT ;  /* 0x6400640026267812 */ /* 0x000fe200078efcff */
[-C--:B------:R-:W-:Y:S01]  /*a530*/  HFMA2.MMA R44, R44, R11.reuse, R39 ;  /* 0x0000000b2c2c7235 */ /* 0x080fe20000000027 */
[C---:B------:R-:W-:Y:S01]  /*a540*/  LOP3.LUT R22, R20.reuse, 0x380038, RZ, 0xc0, !PT ;  /* 0x0038003814167812 */ /* 0x040fe200078ec0ff */
[----:B------:R-:W-:Y:S01]  /*a550*/  HFMA2.MMA R40, R40, R11, R45 ;  /* 0x0000000b28287235 */ /* 0x000fe2000000002d */
[C---:B------:R-:W-:Y:S01]  /*a560*/  LOP3.LUT R43, R20.reuse, 0x1c001c0, RZ, 0xc0, !PT ;  /* 0x01c001c0142b7812 */ /* 0x040fe200078ec0ff */
[----:B------:R-:W-:Y:S01]  /*a570*/  HFMA2 R38, R38, R27.H1_H1, -132, -132 ;  /* 0xd820d82026267431 */ /* 0x000fe2000006001b */
[----:B------:R-:W-:Y:S01]  /*a580*/  LOP3.LUT R33, R33, 0x40004, R48, 0xf8, !PT ;  /* 0x0004000421217812 */ /* 0x000fe200078ef830 */
[----:B------:R-:W-:Y:S01]  /*a590*/  HADD2 R48, R13, -1028, -1028 ;  /* 0xe404e4040d307430 */ /* 0x000fe20000000000 */
        /* <DEDUP_REMOVED lines=13> */
[-C--:B------:R-:W-:Y:S01]  /*a670*/  HFMA2 R36, R36, R27.reuse.H1_H1, -132, -132 ;  /* 0xd820d82024247431 */ /* 0x080fe2000006001b */
[----:B------:R-:W-:Y:S01]  /*a680*/  LOP3.LUT R50, R35, 0x1c001c0, RZ, 0xc0, !PT ;  /* 0x01c001c023327812 */ /* 0x000fe200078ec0ff */
[-C--:B------:R-:W-:Y:S01]  /*a690*/  HFMA2 R22, R22, R27.reuse.H1_H1, -132, -132 ;  /* 0xd820d82016167431 */ /* 0x080fe2000006001b */
[----:B------:R-:W-:Y:S01]  /*a6a0*/  HFMA2.MMA R11, R11, R16, R40 ;  /* 0x000000100b0b7235 */ /* 0x000fe20000000028 */
[----:B------:R-:W-:Y:S01]  /*a6b0*/  LOP3.LUT R26, R26, 0x40004, R9, 0xf8, !PT ;  /* 0x000400041a1a7812 */ /* 0x000fe200078ef809 */
[----:B------:R-:W-:Y:S01]  /*a6c0*/  HFMA2 R31, R31, R27.H0_H0, -20, -20 ;  /* 0xcd00cd001f1f7431 */ /* 0x000fe2000004001b */
[----:B------:R-:W-:Y:S01]  /*a6d0*/  LOP3.LUT R43, R43, 0x64006400, RZ, 0xfc, !PT ;  /* 0x640064002b2b7812 */ /* 0x000fe200078efcff */
[----:B------:R-:W-:Y:S01]  /*a6e0*/  HFMA2.MMA R9, R36, R17, R44 ;  /* 0x0000001124097235 */ /* 0x000fe2000000002c */
[----:B------:R-:W-:-:S02]  /*a6f0*/  LOP3.LUT R35, R35, 0x70007, RZ, 0xc0, !PT ;  /* 0x0007000723237812 */ /* 0x000fc400078ec0ff */
[----:B------:R-:W-:Y:S01]  /*a700*/  LOP3.LUT R23, R23, 0x64006400, RZ, 0xfc, !PT ;  /* 0x6400640017177812 */ /* 0x000fe200078efcff */
[----:B------:R-:W-:Y:S01]  /*a710*/  HFMA2.MMA R11, R22, R17, R11 ;  /* 0x00000011160b7235 */ /* 0x000fe2000000000b */
[----:B------:R-:W-:Y:S01]  /*a720*/  LOP3.LUT R35, R35, 0x64006400, RZ, 0xfc, !PT ;  /* 0x6400640023237812 */ /* 0x000fe200078efcff */
[----:B------:R-:W-:Y:S01]  /*a730*/  HFMA2 R43, R43, R27.H0_H0, -20, -20 ;  /* 0xcd00cd002b2b7431 */ /* 0x000fe2000004001b */
[----:B------:R-:W-:Y:S01]  /*a740*/  LOP3.LUT R30, R30, 0x64006400, RZ, 0xfc, !PT ;  /* 0x640064001e1e7812 */ /* 0x000fe200078efcff */
[----:B------:R-:W-:Y:S01]  /*a750*/  HADD2 R23, R23, -1028, -1028 ;  /* 0xe404e40417177430 */ /* 0x000fe20000000000 */
[-C--:B------:R-:W-:Y:S01]  /*a760*/  HFMA2.MMA R9, R31, R18.reuse, R9 ;  /* 0x000000121f097235 */ /* 0x080fe20000000009 */
[----:B------:R-:W-:Y:S01]  /*a770*/  LOP3.LUT R26, R26, 0x64006400, RZ, 0xfc, !PT ;  /* 0x640064001a1a7812 */ /* 0x000fe200078efcff */
[----:B------:R-:W-:Y:S01]  /*a780*/  HADD2 R35, R35, -1028, -1028 ;  /* 0xe404e40423237430 */ /* 0x000fe20000000000 */
[----:B------:R-:W-:Y:S01]  /*a790*/  HFMA2.MMA R11, R43, R18, R11 ;  /* 0x000000122b0b7235 */ /* 0x000fe2000000000b */
[-C--:B------:R-:W-:Y:S01]  /*a7a0*/  HFMA2 R42, R23, R16.reuse, R42 ;  /* 0x00000010172a7231 */ /* 0x080fe2000000002a */
[----:B------:R-:W-:Y:S01]  /*a7b0*/  LOP3.LUT R50, R50, 0x64006400, RZ, 0xfc, !PT ;  /* 0x6400640032327812 */ /* 0x000fe200078efcff */
[----:B------:R-:W-:Y:S01]  /*a7c0*/  HADD2 R30, R30, -1028, -1028 ;  /* 0xe404e4041e1e7430 */ /* 0x000fe20000000000 */
[----:B------:R-:W-:Y:S01]  /*a7d0*/  LOP3.LUT R29, R29, 0x64006400, RZ, 0xfc, !PT ;  /* 0x640064001d1d7812 */ /* 0x000fe200078efcff */
[----:B------:R-:W-:Y:S01]  /*a7e0*/  HFMA2 R23, R35, R16, R8 ;  /* 0x0000001023177231 */ /* 0x000fe20000000008 */
[----:B------:R-:W-:Y:S01]  /*a7f0*/  LOP3.LUT R33, R33, 0x64006400, RZ, 0xfc, !PT ;  /* 0x6400640021217812 */ /* 0x000fe200078efcff */
[----:B------:R-:W-:-:S02]  /*a800*/  HADD2 R26, R26, -1028, -1028 ;  /* 0xe404e4041a1a7430 */ /* 0x000fc40000000000 */
[----:B------:R-:W-:Y:S01]  /*a810*/  HFMA2 R42, R34, R17, R42 ;  /* 0x00000011222a7231 */ /* 0x000fe2000000002a */
[-C--:B------:R-:W-:Y:S01]  /*a820*/  HFMA2.MMA R9, R30, R19.reuse, R9 ;  /* 0x000000131e097235 */ /* 0x080fe20000000009 */
[----:B------:R-:W-:Y:S02]  /*a830*/  HFMA2 R27, R50, R27.H0_H0, -20, -20 ;  /* 0xcd00cd00321b7431 */ /* 0x000fe4000004001b */
[----:B------:R-:W-:Y:S01]  /*a840*/  HFMA2 R23, R46, R17, R23 ;  /* 0x000000112e177231 */ /* 0x000fe20000000017 */
        /* <DEDUP_REMOVED lines=14> */
[----:B------:R-:W-:-:S08]  /*a930*/  HFMA2 R4, R11, R0, R4 ;  /* 0x000000000b047231 */ /* 0x000fd00000000004 */
.L_x_3589:
[----:B------:R-:W-:Y:S01]  /*a940*/  ISETP.LT.AND P0, PT, R28, R7, PT ;  /* 0x000000071c00720c */ /* 0x000fe20003f01270 */
[----:B------:R-:W-:Y:S01]  /*a950*/  UIADD3 UR4, UR4, 0x40, URZ ;  /* 0x0000004004047890 */ /* 0x000fe2000fffe03f */
[----:B------:R-:W-:Y:S01]  /*a960*/  IMAD.WIDE R26, R32, 0x4, R24 ;  /* 0x00000004201a7825 */ /* 0x000fe200078e0218 */
[----:B------:R-:W-:-:S10]  /*a970*/  MOV R34, R28 ;  /* 0x0000001c00227202 */ /* 0x000fd40000000f00 */
[----:B------:R-:W-:Y:S05]  /*a980*/  @!P2 BRA P0, `(.L_x_3590) ;  /* 0xffffffe800d4a947 */ /* 0x000fea000003ffff */
.L_x_3588:
[----:B------:R-:W-:Y:S01]  /*a990*/  ISETP.GE.AND P0, PT, R34, R7, PT ;  /* 0x000000072200720c */ /* 0x000fe20003f06270 */
[----:B------:R-:W-:-:S03]  /*a9a0*/  ULDC UR5, c[0x0][0x26c] ;  /* 0x00009b0000057ab9 */ /* 0x000fc60000000800 */
[----:B------:R-:W-:-:S13]  /*a9b0*/  ISETP.GE.OR P0, PT, R34, UR5, P0 ;  /* 0x0000000522007c0c */ /* 0x000fda0008706670 */
[----:B------:R-:W-:Y:S05]  /*a9c0*/  @P0 BRA `(.L_x_3591) ;  /* 0x0000000800b40947 */ /* 0x000fea0003800000 */
[----:B------:R-:W-:Y:S01]  /*a9d0*/  SHF.R.S32.HI R9, RZ, 0x1f, R32 ;  /* 0x0000001fff097819 */ /* 0x000fe20000011420 */
[----:B------:R-:W-:Y:S01]  /*a9e0*/  ULDC UR5, c[0x0][0x26c] ;  /* 0x00009b0000057ab9 */ /* 0x000fe20000000800 */
[C---:B-----5:R-:W-:Y:S02]  /*a9f0*/  SHF.L.U32 R17, R32.reuse, 0x2, RZ ;  /* 0x0000000220117819 */ /* 0x060fe400000006ff */
[----:B------:R-:W-:-:S07]  /*aa00*/  SHF.L.U64.HI R32, R32, 0x2, R9 ;  /* 0x0000000220207819 */ /* 0x000fce0000010209 */
.L_x_3593:
[----:B------:R-:W-:-:S13]  /*aa10*/  ISETP.NE.AND P0, PT, R34, R3, PT ;  /* 0x000000032200720c */ /* 0x000fda0003f05270 */
[----:B------:R-:W1:Y:S01]  /*aa20*/  @!P0 LDC.64 R8, c[0x0][0x248] ;  /* 0x00009200ff088b82 */ /* 0x000e620000000a00 */
[----:B------:R-:W-:Y:S01]  /*aa30*/  @!P0 VIADD R6, R6, 0x1 ;  /* 0x0000000106068836 */ /* 0x000fe20000000000 */
[----:B------:R-:W-:-:S04]  /*aa40*/  @!P0 LEA R11, R34, 0x1, 0x1 ;  /* 0x00000001220b8811 */ /* 0x000fc800078e08ff */
[----:B------:R-:W-:-:S06]  /*aa50*/  @!P0 LEA R12, R6, R1, 0x3 ;  /* 0x00000001060c8211 */ /* 0x000fcc00078e18ff */
[----:B------:R-:W2:Y:S01]  /*aa60*/  @!P0 LDL.64 R12, [R12] ;  /* 0x000000000c0c8983 */ /* 0x000ea20000100a00 */
[----:B-1----:R-:W-:-:S05]  /*aa70*/  @!P0 IMAD.WIDE R8, R11, 0x2, R8 ;  /* 0x000000020b088825 */ /* 0x002fca00078e0208 */
        /* <DEDUP_REMOVED lines=8> */
[----:B-1----:R-:W-:Y:S06]  /*ab00*/  @P1 BRA `(.L_x_3592) ;  /* 0x00000008004c1947 */ /* 0x002fec0003800000 */
[----:B------:R-:W2:Y:S01]  /*ab10*/  LDG.E.128.CONSTANT R12, desc[UR6][R26.64] ;  /* 0x000000061a0c7981 */ /* 0x000ea2000c1e9d00 */
[----:B------:R-:W-:Y:S01]  /*ab20*/  HFMA2.MMA R8, -RZ, RZ, 0, 0.015625 ;  /* 0x00002400ff087435 */ /* 0x000fe200000001ff */
[----:B------:R-:W-:Y:S01]  /*ab30*/  IMAD.MOV.U32 R16, RZ, RZ, 0x2c00 ;  /* 0x00002c00ff107424 */ /* 0x000fe200078e00ff */
[----:B0-----:R-:W-:-:S08]  /*ab40*/  MOV R30, 0x3400 ;  /* 0x00003400001e7802 */ /* 0x001fd00000000f00 */
[----:B------:R-:W-:Y:S02]  /*ab50*/  PRMT R16, R8, 0x5410, R16 ;  /* 0x0000541008107816 */ /* 0x000fe40000000010 */
[----:B------:R-:W0:Y:S01]  /*ab60*/  LDS.128 R8, [UR4] ;  /* 0x00000004ff087984 */ /* 0x000e220008000c00 */
[C---:B--2---:R-:W-:Y:S02]  /*ab70*/  LOP3.LUT R43, R12.reuse, 0xc000c, RZ, 0xc0, !PT ;  /* 0x000c000c0c2b7812 */ /* 0x044fe400078ec0ff */
[C---:B------:R-:W-:Y:S02]  /*ab80*/  LOP3.LUT R31, R12.reuse, 0x300030, RZ, 0xc0, !PT ;  /* 0x003000300c1f7812 */ /* 0x040fe400078ec0ff */
[C---:B------:R-:W-:Y:S02]  /*ab90*/  LOP3.LUT R39, R12.reuse, 0x30003, RZ, 0xc0, !PT ;  /* 0x000300030c277812 */ /* 0x040fe400078ec0ff */
[----:B------:R-:W-:Y:S02]  /*aba0*/  LOP3.LUT R29, R12, 0xc000c0, RZ, 0xc0, !PT ;  /* 0x00c000c00c1d7812 */ /* 0x000fe400078ec0ff */
[----:B------:R-:W-:-:S02]  /*abb0*/  SHF.R.U32.HI R20, RZ, 0x8, R12 ;  /* 0x00000008ff147819 */ /* 0x000fc4000001160c */
[C---:B------:R-:W-:Y:S02]  /*abc0*/  LOP3.LUT R47, R13.reuse, 0xc000c, RZ, 0xc0, !PT ;  /* 0x000c000c0d2f7812 */ /* 0x040fe400078ec0ff */
[C---:B------:R-:W-:Y:S02]  /*abd0*/  LOP3.LUT R12, R13.reuse, 0x30003, RZ, 0xc0, !PT ;  /* 0x000300030d0c7812 */ /* 0x040fe400078ec0ff */
[C---:B------:R-:W-:Y:S02]  /*abe0*/  LOP3.LUT R33, R13.reuse, 0x300030, RZ, 0xc0, !PT ;  /* 0x003000300d217812 */ /* 0x040fe400078ec0ff */
[----:B------:R-:W-:Y:S02]  /*abf0*/  LOP3.LUT R21, R13, 0xc000c0, RZ, 0xc0, !PT ;  /* 0x00c000c00d157812 */ /* 0x000fe400078ec0ff */
[----:B------:R-:W-:Y:S02]  /*ac00*/  SHF.R.U32.HI R23, RZ, 0x8, R13 ;  /* 0x00000008ff177819 */ /* 0x000fe4000001160d */
[----:B------:R-:W-:-:S02]  /*ac10*/  LOP3.LUT R13, R14, 0x30003, RZ, 0xc0, !PT ;  /* 0x000300030e0d7812 */ /* 0x000fc400078ec0ff */
[----:B------:R-:W-:Y:S02]  /*ac20*/  LOP3.LUT R45, R14, 0xc000c, RZ, 0xc0, !PT ;  /* 0x000c000c0e2d7812 */ /* 0x000fe400078ec0ff */
[----:B------:R-:W-:Y:S02]  /*ac30*/  LOP3.LUT R43, R43, 0x64006400, RZ, 0xfc, !PT ;  /* 0x640064002b2b7812 */ /* 0x000fe400078efcff */
[----:B------:R-:W-:Y:S02]  /*ac40*/  LOP3.LUT R13, R13, 0x64006400, RZ, 0xfc, !PT ;  /* 0x640064000d0d7812 */ /* 0x000fe400078efcff */
[----:B------:R-:W-:Y:S01]  /*ac50*/  LOP3.LUT R41, R15, 0xc000c, RZ, 0xc0, !PT ;  /* 0x000c000c0f297812 */ /* 0x000fe200078ec0ff */
[----:B------:R-:W-:Y:S01]  /*ac60*/  HFMA2 R46, R43, R30.H0_H0, -258, -258 ;  /* 0xdc08dc082b2e7431 */ /* 0x000fe2000004001e */
[----:B------:R-:W-:Y:S01]  /*ac70*/  SHF.R.U32.HI R28, RZ, 0x8, R15 ;  /* 0x00000008ff1c7819 */ /* 0x000fe2000001160f */
[----:B------:R-:W-:Y:S01]  /*ac80*/  HADD2 R13, R13, -1026, -1026 ;  /* 0xe402e4020d0d7430 */ /* 0x000fe20000000000 */
[----:B------:R-:W-:-:S02]  /*ac90*/  SHF.R.U32.HI R22, RZ, 0x8, R14 ;  /* 0x00000008ff167819 */ /* 0x000fc4000001160e */
[C---:B------:R-:W-:Y:S02]  /*aca0*/  LOP3.LUT R37, R15.reuse, 0x300030, RZ, 0xc0, !PT ;  /* 0x003000300f257812 */ /* 0x040fe400078ec0ff */
[----:B------:R-:W-:Y:S01]  /*acb0*/  LOP3.LUT R25, R15, 0xc000c0, RZ, 0xc0, !PT ;  /* 0x00c000c00f197812 */ /* 0x000fe200078ec0ff */
[----:B0-----:R-:W-:Y:S01]  /*acc0*/  HFMA2.MMA R13, R13, R8, RZ ;  /* 0x000000080d0d7235 */ /* 0x001fe200000000ff */
[----:B------:R-:W-:Y:S02]  /*acd0*/  LOP3.LUT R39, R39, 0x64006400, RZ, 0xfc, !PT ;  /* 0x6400640027277812 */ /* 0x000fe400078efcff */
[----:B------:R-:W-:Y:S02]  /*ace0*/  LOP3.LUT R36, R20, 0xc000c, RZ, 0xc0, !PT ;  /* 0x000c000c14247812 */ /* 0x000fe400078ec0ff */
[C---:B------:R-:W-:Y:S01]  /*acf0*/  LOP3.LUT R35, R14.reuse, 0x300030, RZ, 0xc0, !PT ;  /* 0x003000300e237812 */ /* 0x040fe200078ec0ff */
[----:B------:R-:W-:Y:S01]  /*ad00*/  HADD2 R39, R39, -1026, -1026 ;  /* 0xe402e40227277430 */ /* 0x000fe20000000000 */
[----:B------:R-:W-:-:S02]  /*ad10*/  LOP3.LUT R24, R14, 0xc000c0, RZ, 0xc0, !PT ;  /* 0x00c000c00e187812 */ /* 0x000fc400078ec0ff */
[----:B------:R-:W-:Y:S02]  /*ad20*/  LOP3.LUT R15, R15, 0x30003, RZ, 0xc0, !PT ;  /* 0x000300030f0f7812 */ /* 0x000fe400078ec0ff */
[----:B------:R-:W-:Y:S01]  /*ad30*/  LOP3.LUT R14, R12, 0x64006400, RZ, 0xfc, !PT ;  /* 0x640064000c0e7812 */ /* 0x000fe200078efcff */
[----:B------:R-:W-:Y:S01]  /*ad40*/  HFMA2.MMA R39, R39, R8, RZ ;  /* 0x0000000827277235 */ /* 0x000fe200000000ff */
[----:B------:R-:W-:Y:S02]  /*ad50*/  LOP3.LUT R45, R45, 0x64006400, RZ, 0xfc, !PT ;  /* 0x640064002d2d7812 */ /* 0x000fe400078efcff */
[----:B------:R-:W-:Y:S02]  /*ad60*/  LOP3.LUT R41, R41, 0x64006400, RZ, 0xfc, !PT ;  /* 0x6400640029297812 */ /* 0x000fe400078efcff */
[----:B------:R-:W-:Y:S01]  /*ad70*/  LOP3.LUT R12, R28, 0xc000c, RZ, 0xc0, !PT ;  /* 0x000c000c1c0c7812 */ /* 0x000fe200078ec0ff */
[----:B------:R-:W-:Y:S01]  /*ad80*/  HFMA2 R44, R45, R30.H0_H0, -258, -258 ;  /* 0xdc08dc082d2c7431 */ /* 0x000fe2000004001e */
[----:B------:R-:W-:-:S02]  /*ad90*/  LOP3.LUT R40, R22, 0xc000c, RZ, 0xc0, !PT ;  /* 0x000c000c16287812 */ /* 0x000fc400078ec0ff */
[----:B------:R-:W-:Y:S01]  /*ada0*/  LOP3.LUT R43, R36, 0x64006400, RZ, 0xfc, !PT ;  /* 0x64006400242b7812 */ /* 0x000fe200078efcff */
[----:B------:R-:W-:Y:S01]  /*adb0*/  HFMA2 R44, R44, R9, R13 ;  /* 0x000000092c2c7231 */ /* 0x000fe2000000000d */
        /* <DEDUP_REMOVED lines=8> */
[----:B------:R-:W-:Y:S01]  /*ae40*/  HADD2 R43, R15, -1026, -1026 ;  /* 0xe402e4020f2b7430 */ /* 0x000fe20000000000 */
        /* <DEDUP_REMOVED lines=8> */
[----:B------:R-:W-:Y:S01]  /*aed0*/  LOP3.LUT R43, R20, 0x300030, RZ, 0xc0, !PT ;  /* 0x00300030142b7812 */ /* 0x000fe200078ec0ff */
[-C--:B------:R-:W-:Y:S01]  /*aee0*/  HFMA2.MMA R42, R42, R9.reuse, R15 ;  /* 0x000000092a2a7235 */ /* 0x080fe2000000000f */
[----:B------:R-:W-:Y:S01]  /*aef0*/  LOP3.LUT R45, R23, 0x300030, RZ, 0xc0, !PT ;  /* 0x00300030172d7812 */ /* 0x000fe200078ec0ff */
[----:B------:R-:W-:Y:S01]  /*af00*/  HFMA2.MMA R9, R12, R9, R14 ;  /* 0x000000090c097235 */ /* 0x000fe2000000000e */
[----:B------:R-:W-:Y:S01]  /*af10*/  LOP3.LUT R39, R22, 0x300030, RZ, 0xc0, !PT ;  /* 0x0030003016277812 */ /* 0x000fe200078ec0ff */
[----:B------:R-:W0:Y:S01]  /*af20*/  LDS.128 R12, [UR4+0x10] ;  /* 0x00001004ff0c7984 */ /* 0x000e220008000c00 */
[-C--:B------:R-:W-:Y:S01]  /*af30*/  HFMA2 R38, R47, R30.reuse.H0_H0, -258, -258 ;  /* 0xdc08dc082f267431 */ /* 0x080fe2000004001e */
[----:B------:R-:W-:Y:S01]  /*af40*/  LOP3.LUT R43, R43, 0x64006400, RZ, 0xfc, !PT ;  /* 0x640064002b2b7812 */ /* 0x000fe200078efcff */
[----:B------:R-:W-:Y:S01]  /*af50*/  HFMA2 R30, R49, R30.H0_H0, -258, -258 ;  /* 0xdc08dc08311e7431 */ /* 0x000fe2000004001e */
        /* <DEDUP_REMOVED lines=11> */
[-C--:B------:R-:W-:Y:S01]  /*b010*/  HFMA2 R46, R29, R16.reuse.H0_H0, -18, -18 ;  /* 0xcc80cc801d2e7431 */ /* 0x080fe20000040010 */
[----:B------:R-:W-:Y:S01]  /*b020*/  LOP3.LUT R21, R24, 0x64006400, RZ, 0xfc, !PT ;  /* 0x6400640018157812 */ /* 0x000fe200078efcff */
[-C--:B------:R-:W-:Y:S01]  /*b030*/  HFMA2 R35, R35, R16.reuse.H1_H1, -66, -66 ;  /* 0xd420d42023237431 */ /* 0x080fe20000060010 */
[----:B------:R-:W-:Y:S01]  /*b040*/  LOP3.LUT R49, R25, 0x64006400, RZ, 0xfc, !PT ;  /* 0x6400640019317812 */ /* 0x000fe200078efcff */
[-C--:B------:R-:W-:Y:S01]  /*b050*/  HFMA2.MMA R8, R31, R10.reuse, R8 ;  /* 0x0000000a1f087235 */ /* 0x080fe20000000008 */
[----:B------:R-:W-:Y:S01]  /*b060*/  LOP3.LUT R47, R20, 0xc000c0, RZ, 0xc0, !PT ;  /* 0x00c000c0142f7812 */ /* 0x000fe200078ec0ff */
[-C--:B------:R-:W-:Y:S01]  /*b070*/  HFMA2 R48, R21, R16.reuse.H0_H0, -18, -18 ;  /* 0xcc80cc8015307431 */ /* 0x080fe20000040010 */
[----:B------:R-:W-:Y:S01]  /*b080*/  LOP3.LUT R29, R23, 0xc000c0, RZ, 0xc0, !PT ;  /* 0x00c000c0171d7812 */ /* 0x000fe200078ec0ff */
[----:B------:R-:W-:Y:S01]  /*b090*/  HFMA2.MMA R44, R35, R10, R44 ;  /* 0x0000000a232c7235 */ /* 0x000fe2000000002c */
[----:B------:R-:W-:Y:S01]  /*b0a0*/  LOP3.LUT R50, R22, 0xc000c0, RZ, 0xc0, !PT ;  /* 0x00c000c016327812 */ /* 0x000fe200078ec0ff */
[----:B------:R-:W-:Y:S01]  /*b0b0*/  HFMA2 R24, R51, R16.H0_H0, -18, -18 ;  /* 0xcc80cc8033187431 */ /* 0x000fe20000040010 */
[----:B------:R-:W-:Y:S01]  /*b0c0*/  LOP3.LUT R25, R28, 0xc000c0, RZ, 0xc0, !PT ;  /* 0x00c000c01c197812 */ /* 0x000fe200078ec0ff */
[----:B------:R-:W-:Y:S01]  /*b0d0*/  HFMA2.MMA R46, R46, R11, R8 ;  /* 0x0000000b2e2e7235 */ /* 0x000fe20000000008 */
[----:B------:R-:W-:-:S02]  /*b0e0*/  LOP3.LUT R33, R33, 0x64006400, RZ, 0xfc, !PT ;  /* 0x6400640021217812 */ /* 0x000fc400078efcff */
[----:B------:R-:W-:Y:S01]  /*b0f0*/  LOP3.LUT R37, R37, 0x64006400, RZ, 0xfc, !PT ;  /* 0x6400640025257812 */ /* 0x000fe200078efcff */
[----:B------:R-:W-:Y:S01]  /*b100*/  HFMA2.MMA R48, R48, R11, R44 ;  /* 0x0000000b30307235 */ /* 0x000fe2000000002c */
[----:B------:R-:W-:Y:S01]  /*b110*/  LOP3.LUT R47, R47, 0x64006400, RZ, 0xfc, !PT ;  /* 0x640064002f2f7812 */ /* 0x000fe200078efcff */
[-C--:B------:R-:W-:Y:S01]  /*b120*/  HFMA2 R33, R33, R16.reuse.H1_H1, -66, -66 ;  /* 0xd420d42021217431 */ /* 0x080fe20000060010 */
[----:B------:R-:W-:Y:S01]  /*b130*/  LOP3.LUT R29, R29, 0x64006400, RZ, 0xfc, !PT ;  /* 0x640064001d1d7812 */ /* 0x000fe200078efcff */
[-C--:B------:R-:W-:Y:S01]  /*b140*/  HFMA2 R37, R37, R16.reuse.H1_H1, -66, -66 ;  /* 0xd420d42025257431 */ /* 0x080fe20000060010 */
        /* <DEDUP_REMOVED lines=17> */
[-C--:B------:R-:W-:Y:S01]  /*b260*/  HFMA2 R24, R24, R11.reuse, R42 ;  /* 0x0000000b18187231 */ /* 0x080fe2000000002a */
[----:B------:R-:W-:Y:S01]  /*b270*/  LOP3.LUT R28, R28, 0x64006400, RZ, 0xfc, !PT ;  /* 0x640064001c1c7812 */ /* 0x000fe200078efcff */
[----:B------:R-:W-:-:S02]  /*b280*/  HFMA2 R25, R50, R11, R25 ;  /* 0x0000000b32197231 */ /* 0x000fc40000000019 */
[----:B------:R-:W-:Y:S01]  /*b290*/  HADD2 R11, R22, -1026, -1026 ;  /* 0xe402e402160b7430 */ /* 0x000fe20000000000 */
[-C--:B0-----:R-:W-:Y:S01]  /*b2a0*/  HFMA2.MMA R20, R9, R12.reuse, R46 ;  /* 0x0000000c09147235 */ /* 0x081fe2000000002e */
[----:B------:R-:W-:Y:S02]  /*b2b0*/  HADD2 R23, R23, -1026, -1026 ;  /* 0xe402e40217177430 */ /* 0x000fe40000000000 */
[----:B------:R-:W-:Y:S02]  /*b2c0*/  HADD2 R28, R28, -1026, -1026 ;  /* 0xe402e4021c1c7430 */ /* 0x000fe40000000000 */
[----:B------:R-:W-:Y:S01]  /*b2d0*/  HFMA2.MMA R48, R11, R12, R48 ;  /* 0x0000000c0b307235 */ /* 0x000fe20000000030 */
[-C--:B------:R-:W-:Y:S02]  /*b2e0*/  HFMA2 R24, R23, R12.reuse, R24 ;  /* 0x0000000c17187231 */ /* 0x080fe40000000018 */
[----:B------:R-:W-:Y:S01]  /*b2f0*/  HFMA2.MMA R20, R40, R13, R20 ;  /* 0x0000000d28147235 */ /* 0x000fe20000000014 */
[----:B------:R-:W-:-:S02]  /*b300*/  HFMA2 R25, R28, R12, R25 ;  /* 0x0000000c1c197231 */ /* 0x000fc40000000019 */
[-C--:B------:R-:W-:Y:S02]  /*b310*/  HFMA2 R24, R38, R13.reuse, R24 ;  /* 0x0000000d26187231 */ /* 0x080fe40000000018 */
[----:B------:R-:W-:Y:S01]  /*b320*/  HFMA2.MMA R48, R36, R13, R48 ;  /* 0x0000000d24307235 */ /* 0x000fe20000000030 */
[----:B------:R-:W-:Y:S02]  /*b330*/  HFMA2 R25, R30, R13, R25 ;  /* 0x0000000d1e197231 */ /* 0x000fe40000000019 */
[-C--:B------:R-:W-:Y:S01]  /*b340*/  HFMA2.MMA R20, R39, R14.reuse, R20 ;  /* 0x0000000e27147235 */ /* 0x080fe20000000014 */
[-C--:B------:R-:W-:Y:S02]  /*b350*/  HFMA2 R24, R41, R14.reuse, R24 ;  /* 0x0000000e29187231 */ /* 0x080fe40000000018 */
[----:B------:R-:W-:Y:S02]  /*b360*/  HFMA2 R8, R45, R14, R25 ;  /* 0x0000000e2d087231 */ /* 0x000fe40000000019 */
[----:B------:R-:W-:Y:S01]  /*b370*/  HFMA2.MMA R48, R43, R14, R48 ;  /* 0x0000000e2b307235 */ /* 0x000fe20000000030 */
[----:B------:R-:W-:-:S02]  /*b380*/  HFMA2 R24, R29, R15, R24 ;  /* 0x0000000f1d187231 */ /* 0x000fc40000000018 */
[-C--:B------:R-:W-:Y:S01]  /*b390*/  HFMA2.MMA R20, R52, R15.reuse, R20 ;  /* 0x0000000f34147235 */ /* 0x080fe20000000014 */
[----:B------:R-:W-:Y:S02]  /*b3a0*/  HFMA2 R8, R16, R15, R8 ;  /* 0x0000000f10087231 */ /* 0x000fe40000000008 */
[----:B------:R-:W-:Y:S02]  /*b3b0*/  HADD2 R10, R24.H0_H0, R24.H1_H1 ;  /* 0x30000018180a7230 */ /* 0x000fe40000000800 */
[----:B------:R-:W-:Y:S01]  /*b3c0*/  HFMA2.MMA R48, R21, R15, R48 ;  /* 0x0000000f15307235 */ /* 0x000fe20000000030 */
[----:B------:R-:W-:-:S04]  /*b3d0*/  HADD2 R24, R8.H0_H0, R8.H1_H1 ;  /* 0x3000000808187230 */ /* 0x000fc80000000800 */
[----:B------:R-:W-:-:S05]  /*b3e0*/  HADD2 R20, R20.H0_H0, R20.H1_H1 ;  /* 0x3000001414147230 */ /* 0x000fca0000000800 */
[----:B------:R-:W-:Y:S01]  /*b3f0*/  HADD2 R48, R48.H0_H0, R48.H1_H1 ;  /* 0x3000003030307230 */ /* 0x000fe20000000800 */
[----:B------:R-:W-:-:S04]  /*b400*/  PRMT R20, R20, 0x5410, R10 ;  /* 0x0000541014147816 */ /* 0x000fc8000000000a */
[----:B------:R-:W-:Y:S02]  /*b410*/  PRMT R48, R48, 0x5410, R24 ;  /* 0x0000541030307816 */ /* 0x000fe40000000018 */
[----:B------:R-:W-:-:S03]  /*b420*/  HFMA2.MMA R5, R20, R2, R5 ;  /* 0x0000000214057235 */ /* 0x000fc60000000005 */
[----:B------:R-:W-:-:S08]  /*b430*/  HFMA2 R4, R48, R0, R4 ;  /* 0x0000000030047231 */ /* 0x000fd00000000004 */
.L_x_3592:
[----:B------:R-:W-:Y:S01]  /*b440*/  IADD3 R26, P3, R26, R17, RZ ;  /* 0x000000111a1a7210 */ /* 0x000fe20007f7e0ff */
[----:B------:R-:W-:Y:S01]  /*b450*/  UIADD3 UR4, UR4, 0x20, URZ ;  /* 0x0000002004047890 */ /* 0x000fe2000fffe03f */
[----:B-----5:R-:W-:Y:S02]  /*b460*/  @!P0 IADD3 R3, R19, R34, RZ ;  /* 0x0000002213038210 */ /* 0x020fe40007ffe0ff */
[----:B------:R-:W-:Y:S01]  /*b470*/  MOV R34, R18 ;  /* 0x0000001200227202 */ /* 0x000fe20000000f00 */
[----:B------:R-:W-:Y:S01]  /*b480*/  IMAD.X R27, R27, 0x1, R32, P3 ;  /* 0x000000011b1b7824 */ /* 0x000fe200018e0620 */
[----:B------:R-:W-:Y:S07]  /*b490*/  @!P2 BRA P4, `(.L_x_3593) ;  /* 0xfffffff4005ca947 */ /* 0x000fee000203ffff */
.L_x_3591:
[----:B------:R-:W-:Y:S05]  /*b4a0*/  @P1 EXIT ;  /* 0x000000000000194d */ /* 0x000fea0003800000 */
[----:B------:R-:W1:Y:S01]  /*b4b0*/  S2R R0, SR_CTAID.X ;  /* 0x0000000000007919 */ /* 0x000e620000002500 */
[----:B------:R-:W2:Y:S01]  /*b4c0*/  S2UR UR4, SR_CTAID.Y ;  /* 0x00000000000479c3 */ /* 0x000ea20000002600 */
[----:B------:R-:W1:Y:S07]  /*b4d0*/  S2R R7, SR_TID.X ;  /* 0x0000000000077919 */ /* 0x000e6e0000002100 */
[----:B------:R-:W2:Y:S08]  /*b4e0*/  LDC R9, c[0x0][0x23c] ;  /* 0x00008f00ff097b82 */ /* 0x000eb00000000800 */
[----:B------:R-:W3:Y:S01]  /*b4f0*/  LDC.64 R2, c[0x0][0x230] ;  /* 0x00008c00ff027b82 */ /* 0x000ee20000000a00 */
[----:B-1----:R-:W-:-:S04]  /*b500*/  LEA R0, R0, R7, 0x6 ;  /* 0x0000000700007211 */ /* 0x002fc800078e30ff */
[----:B------:R-:W-:-:S05]  /*b510*/  SHF.L.U32 R0, R0, 0x2, RZ ;  /* 0x0000000200007819 */ /* 0x000fca00000006ff */
[----:B--2---:R-:W-:-:S04]  /*b520*/  IMAD R7, R9, UR4, R0 ;  /* 0x0000000409077c24 */ /* 0x004fc8000f8e0200 */
        /* <DEDUP_REMOVED lines=8> */
.L_x_3597:
[----:B------:R-:W1:Y:S02]  /*b5b0*/  LDS R8, [R2] ;  /* 0x0000000002087984 */ /* 0x000e640000000800 */
[----:B-1----:R-:W-:-:S06]  /*b5c0*/  HADD2 R9, R8, R5 ;  /* 0x0000000508097230 */ /* 0x002fcc0000000000 */
[----:B------:R-:W1:Y:S02]  /*b5d0*/  ATOMS.CAST.SPIN R9, [R2], R8, R9 ;  /* 0x000000080209738d */ /* 0x000e640001800009 */
[----:B-1----:R-:W-:-:S13]  /*b5e0*/  ISETP.EQ.U32.AND P0, PT, R9, 0x1, PT ;  /* 0x000000010900780c */ /* 0x002fda0003f02070 */
[----:B------:R-:W-:Y:S05]  /*b5f0*/  @!P0 BRA `(.L_x_3597) ;  /* 0xfffffffc00ec8947 */ /* 0x000fea000383ffff */
[----:B------:R-:W-:Y:S05]  /*b600*/  BRA `(.L_x_3595) ;  /* 0x00000000000c7947 */ /* 0x000fea0003800000 */
.L_x_3596:
[----:B------:R-:W2:Y:S02]  /*b610*/  LD.E R0, desc[UR6][R6.64] ;  /* 0x0000000606007980 */ /* 0x000ea4000c101900 */
[----:B--2---:R-:W-:-:S05]  /*b620*/  IMAD.IADD R3, R5, 0x1, R0 ;  /* 0x0000000105037824 */ /* 0x004fca00078e0200 */
[----:B------:R1:W-:Y:S02]  /*b630*/  ST.E desc[UR6][R6.64], R3 ;  /* 0x0000000306007985 */ /* 0x0003e4000c101906 */
.L_x_3595:
[----:B------:R-:W-:Y:S05]  /*b640*/  BSYNC B0 ;  /* 0x0000000000007941 */ /* 0x000fea0003800000 */
.L_x_3594:
[----:B------:R2:W-:Y:S02]  /*b650*/  ATOM.E.ADD.F16x2.RN.STRONG.GPU P0, RZ, desc[UR6][R6.64+0x4], R4 ;  /* 0x0000040406ff79a2 */ /* 0x0005e4000810e1c6 */
[----:B--2---:R-:W-:Y:S05]  /*b660*/  @P0 EXIT ;  /* 0x000000000000094d */ /* 0x004fea0003800000 */
[----:B------:R-:W2:Y:S02]  /*b670*/  QSPC.E.S P0, RZ, [R6+0x4] ;  /* 0x0000040006ff73aa */ /* 0x000ea40000000500 */
[----:B--2---:R-:W-:Y:S05]  /*b680*/  @!P0 BRA `(.L_x_3598) ;  /* 0x0000000000248947 */ /* 0x004fea0003800000 */
[----:B------:R-:W-:-:S04]  /*b690*/  MOV R2, R6 ;  /* 0x0000000600027202 */ /* 0x000fc80000000f00 */
[----:B------:R-:W-:Y:S02]  /*b6a0*/  MOV R2, R2 ;  /* 0x0000000200027202 */ /* 0x000fe40000000f00 */
[----:B-1----:R-:W-:-:S07]  /*b6b0*/  MOV R3, R4 ;  /* 0x0000000400037202 */ /* 0x002fce0000000f00 */
.L_x_3599:
[----:B------:R-:W1:Y:S02]  /*b6c0*/  LDS R4, [R2+0x4] ;  /* 0x0000040002047984 */ /* 0x000e640000000800 */
[----:B-1----:R-:W-:-:S10]  /*b6d0*/  HFMA2.MMA R5, R4, 1, 1, R3 ;  /* 0x3c003c0004057835 */ /* 0x002fd40000000003 */
[----:B------:R-:W1:Y:S02]  /*b6e0*/  ATOMS.CAST.SPIN R5, [R2+0x4], R4, R5 ;  /* 0x000004040205738d */ /* 0x000e640001800005 */
[----:B-1----:R-:W-:-:S13]  /*b6f0*/  ISETP.EQ.U32.AND P0, PT, R5, 0x1, PT ;  /* 0x000000010500780c */ /* 0x002fda0003f02070 */
[----:B------:R-:W-:Y:S05]  /*b700*/  @!P0 BRA `(.L_x_3599) ;  /* 0xfffffffc00ec8947 */ /* 0x000fea000383ffff */
[----:B------:R-:W-:Y:S05]  /*b710*/  EXIT ;  /* 0x000000000000794d */ /* 0x000fea0003800000 */
.L_x_3598:
[----:B------:R-:W1:Y:S02]  /*b720*/  LD.E R0, desc[UR6][R6.64+0x4] ;  /* 0x0000040606007980 */ /* 0x000e64000c101900 */
[----:B-1----:R-:W-:-:S05]  /*b730*/  IADD3 R3, R4, R0, RZ ;  /* 0x0000000004037210 */ /* 0x002fca0007ffe0ff */
[----:B------:R-:W-:Y:S01]  /*b740*/  ST.E desc[UR6][R6.64+0x4], R3 ;  /* 0x0000040306007985 */ /* 0x000fe2000c101906 */
[----:B------:R-:W-:Y:S05]  /*b750*/  EXIT ;  /* 0x000000000000794d */ /* 0x000fea0003800000 */
.L_x_3600:
        /* <DEDUP_REMOVED lines=10> */
.L_x_4221:


//--------------------- .text._Z23gemm_half_q_half_kernelILi1ELi160ELb0ELb0ELi64EEvPK6__halfPKjS4_S2_PS0_iiiiPKtS7_iiiiiibS2_i --------------------------
	.section	.text._Z23gemm_half_q_half_kernelILi1ELi160ELb0ELb0ELi64EEvPK6__halfPKjS4_S2_PS0_iiiiPKtS7_iiiiiibS2_i,"ax",@progbits
	.align	128
        .global         _Z23gemm_half_q_half_kernelILi1ELi160ELb0ELb0ELi64EEvPK6__halfPKjS4_S2_PS0_iiiiPKtS7_iiiiiibS2_i
        .type           _Z23gemm_half_q_half_kernelILi1ELi160ELb0ELb0ELi64EEvPK6__halfPKjS4_S2_PS0_iiiiPKtS7_iiiiiibS2_i,@function
        .size           _Z23gemm_half_q_half_kernelILi1ELi160ELb0ELb0ELi64EEvPK6__halfPKjS4_S2_PS0_iiiiPKtS7_iiiiiibS2_i,(.L_x_4222 - _Z23gemm_half_q_half_kernelILi1ELi160ELb0ELb0ELi64EEvPK6__halfPKjS4_S2_PS0_iiiiPKtS7_iiiiiibS2_i)
        .other          _Z23gemm_half_q_half_kernelILi1ELi160ELb0ELb0ELi64EEvPK6__halfPKjS4_S2_PS0_iiiiPKtS7_iiiiiibS2_i,@"STO_CUDA_ENTRY STV_DEFAULT"
_Z23gemm_half_q_half_kernelILi1ELi160ELb0ELb0ELi64EEvPK6__halfPKjS4_S2_PS0_iiiiPKtS7_iiiiiibS2_i:
.text._Z23gemm_half_q_half_kernelILi1ELi160ELb0ELb0ELi64EEvPK6__halfPKjS4_S2_PS0_iiiiPKtS7_iiiiiibS2_i:
[----:B------:R-:W0:Y:S01]  /*0000*/  LDC R1, c[0x0][0x28] ;  /* 0x00000a00ff017b82 */ /* 0x000e220000000800 */
[----:B------:R-:W1:Y:S07]  /*0010*/  S2R R11, SR_CTAID.Z ;  /* 0x00000000000b7919 */ /* 0x000e6e0000002700 */
[----:B------:R-:W2:Y:S01]  /*0020*/  S2UR UR8, SR_CTAID.Y ;  /* 0x00000000000879c3 */ /* 0x000ea20000002600 */
[----:B------:R-:W-:Y:S01]  /*0030*/  ULDC.64 UR6, c[0x0][0x208] ;  /* 0x0000820000067ab9 */ /* 0x000fe20000000a00 */
[----:B------:R-:W-:Y:S01]  /*0040*/  BSSY B0, `(.L_x_3601) ;  /* 0x0000027000007945 */ /* 0x000fe20003800000 */
[----:B------:R-:W3:Y:S01]  /*0050*/  S2R R9, SR_TID.X ;  /* 0x0000000000097919 */ /* 0x000ee20000002100 */
[----:B0-----:R-:W-:Y:S01]  /*0060*/  VIADD R1, R1, 0xfffffff0 ;  /* 0xfffffff001017836 */ /* 0x001fe20000000000 */
[----:B------:R-:W0:Y:S03]  /*0070*/  S2R R2, SR_CTAID.X ;  /* 0x0000000000027919 */ /* 0x000e260000002500 */
[----:B------:R-:W2:Y:S08]  /*0080*/  LDC R12, c[0x0][0x238] ;  /* 0x00008e00ff0c7b82 */ /* 0x000eb00000000800 */
[----:B------:R-:W4:Y:S01]  /*0090*/  LDC R5, c[0x0][0x240] ;  /* 0x00009000ff057b82 */ /* 0x000f220000000800 */
[----:B-1----:R-:W-:Y:S01]  /*00a0*/  IMAD.SHL.U32 R24, R11, 0x40, RZ ;  /* 0x000000400b187824 */ /* 0x002fe200078e00ff */
[----:B--2---:R-:W-:-:S04]  /*00b0*/  ISETP.LE.AND P1, PT, R12, UR8, PT ;  /* 0x000000080c007c0c */ /* 0x004fc8000bf23270 */
[----:B---3--:R-:W-:Y:S01]  /*00c0*/  IADD3 R0, R24, R9, RZ ;  /* 0x0000000918007210 */ /* 0x008fe20007ffe0ff */
[----:B0-----:R-:W-:Y:S01]  /*00d0*/  IMAD R8, R2, 0x40, R9 ;  /* 0x0000004002087824 */ /* 0x001fe200078e0209 */
        /* <DEDUP_REMOVED lines=13> */
[----:B------:R-:W-:-:S05]  /*01b0*/  @!P0 IADD3 R0, P2, R0, R5, RZ ;  /* 0x0000000500008210 */ /* 0x000fca0007f5e0ff */
[----:B------:R-:W-:Y:S01]  /*01c0*/  @!P0 IMAD.X R7, R7, 0x1, R4, P2 ;  /* 0x0000000107078824 */ /* 0x000fe200010e0604 */
[----:B------:R-:W-:-:S04]  /*01d0*/  @!P0 LEA R6, P2, R0, UR4, 0x1 ;  /* 0x0000000400068c11 */ /* 0x000fc8000f8408ff */
[----:B------:R-:W-:-:S06]  /*01e0*/  @!P0 LEA.HI.X R7, R0, UR5, R7, 0x1, P2 ;  /* 0x0000000500078c11 */ /* 0x000fcc00090f0c07 */
[----:B------:R-:W3:Y:S01]  /*01f0*/  @!P0 LDG.E.U16.CONSTANT R7, desc[UR6][R6.64] ;  /* 0x0000000606078981 */ /* 0x000ee2000c1e9500 */
[----:B--2---:R-:W-:-:S04]  /*0200*/  @P0 IADD3 R5, P3, R5, R2, RZ ;  /* 0x0000000205050210 */ /* 0x004fc80007f7e0ff */
[----:B------:R-:W-:Y:S02]  /*0210*/  @P0 IADD3.X R10, RZ, R4, RZ, P3, !PT ;  /* 0x00000004ff0a0210 */ /* 0x000fe40001ffe4ff */
        /* <DEDUP_REMOVED lines=9> */
.L_x_3602:
[----:B------:R-:W-:Y:S05]  /*02b0*/  BSYNC B0 ;  /* 0x0000000000007941 */ /* 0x000fea0003800000 */
.L_x_3601:
[----:B------:R-:W-:Y:S01]  /*02c0*/  ULDC UR4, c[0x0][0x23c] ;  /* 0x00008f0000047ab9 */ /* 0x000fe20000000800 */
[----:B------:R-:W-:Y:S02]  /*02d0*/  IMAD.SHL.U32 R4, R8, 0x4, RZ ;  /* 0x0000000408047824 */ /* 0x000fe400078e00ff */
[----:B------:R-:W-:-:S05]  /*02e0*/  IMAD.U32 R25, RZ, RZ, UR4 ;  /* 0x00000004ff197e24 */ /* 0x000fca000f8e00ff */
[----:B------:R-:W-:-:S13]  /*02f0*/  ISETP.GE.AND P0, PT, R4, R25, PT ;  /* 0x000000190400720c */ /* 0x000fda0003f06270 */
[----:B------:R-:W-:Y:S05]  /*0300*/  @P0 EXIT ;  /* 0x000000000000094d */ /* 0x000fea0003800000 */
[----:B------:R-:W1:Y:S01]  /*0310*/  LDC.64 R2, c[0x0][0x248] ;  /* 0x00009200ff027b82 */ /* 0x000e620000000a00 */
[----:B------:R-:W-:-:S07]  /*0320*/  SHF.L.U32 R15, R11, 0x7, RZ ;  /* 0x000000070b0f7819 */ /* 0x000fce00000006ff */
[----:B0-----:R-:W0:Y:S01]  /*0330*/  LDC.U8 R0, c[0x0][0x270] ;  /* 0x00009c00ff007b82 */ /* 0x001e220000000000 */
[----:B-1----:R-:W-:-:S05]  /*0340*/  IMAD.WIDE R14, R15, 0x2, R2 ;  /* 0x000000020f0e7825 */ /* 0x002fca00078e0202 */
[----:B------:R1:W5:Y:S01]  /*0350*/  LDG.E.U16.CONSTANT R21, desc[UR6][R14.64+0x2] ;  /* 0x000002060e157981 */ /* 0x000362000c1e9500 */
[----:B------:R-:W-:Y:S02]  /*0360*/  ISETP.GE.AND P2, PT, R24, R23, PT ;  /* 0x000000171800720c */ /* 0x000fe40003f46270 */
[----:B0-----:R-:W-:-:S04]  /*0370*/  PRMT R0, R0, 0x8880, RZ ;  /* 0x0000888000007816 */ /* 0x001fc800000000ff */
[----:B------:R-:W-:-:S04]  /*0380*/  ISETP.NE.AND P0, PT, R0, RZ, PT ;  /* 0x000000ff0000720c */ /* 0x000fc80003f05270 */
[----:B------:R-:W-:-:S04]  /*0390*/  ISETP.NE.OR P0, PT, R11, RZ, !P0 ;  /* 0x000000ff0b00720c */ /* 0x000fc80004705670 */
[----:B------:R-:W-:-:S13]  /*03a0*/  ISETP.LE.OR P0, PT, R12, UR8, P0 ;  /* 0x000000080c007c0c */ /* 0x000fda0008703670 */
[----:B------:R-:W0:Y:S01]  /*03b0*/  @!P0 LDC.64 R6, c[0x0][0x230] ;  /* 0x00008c00ff068b82 */ /* 0x000e220000000a00 */
[----:B------:R-:W-:-:S04]  /*03c0*/  @!P0 IMAD R5, R25, UR8, R4 ;  /* 0x0000000819058c24 */ /* 0x000fc8000f8e0204 */
[----:B0-----:R-:W-:-:S05]  /*03d0*/  @!P0 IMAD.WIDE R6, R5, 0x2, R6 ;  /* 0x0000000205068825 */ /* 0x001fca00078e0206 */
[----:B------:R1:W-:Y:S01]  /*03e0*/  @!P0 STG.E.64 desc[UR6][R6.64], RZ ;  /* 0x000000ff06008986 */ /* 0x0003e2000c101b06 */
[----:B------:R-:W-:Y:S06]  /*03f0*/  BAR.SYNC.DEFER_BLOCKING 0x0 ;  /* 0x0000000000007b1d */ /* 0x000fec0000010000 */
[----:B------:R-:W-:Y:S05]  /*0400*/  @P2 BRA `(.L_x_3603) ;  /* 0x0000000000d02947 */ /* 0x000fea0003800000 */
[----:B------:R0:W5:Y:S01]  /*0410*/  LDG.E.U16.CONSTANT R0, desc[UR6][R14.64] ;  /* 0x000000060e007981 */ /* 0x000162000c1e9500 */
[----:B-1----:R-:W1:Y:S01]  /*0420*/  LDC.64 R6, c[0x0][0x220] ;  /* 0x00008800ff067b82 */ /* 0x002e620000000a00 */
[----:B------:R-:W-:Y:S01]  /*0430*/  SHF.R.S32.HI R5, RZ, 0x1f, R4 ;  /* 0x0000001fff057819 */ /* 0x000fe20000011404 */
[----:B------:R-:W-:Y:S01]  /*0440*/  IMAD.SHL.U32 R11, R4, 0x4, RZ ;  /* 0x00000004040b7824 */ /* 0x000fe200078e00ff */
[----:B------:R-:W-:Y:S02]  /*0450*/  MOV R10, R24 ;  /* 0x00000018000a7202 */ /* 0x000fe40000000f00 */
[----:B------:R-:W-:Y:S01]  /*0460*/  LEA.HI R12, R5, R4, RZ, 0x3 ;  /* 0x00000004050c7211 */ /* 0x000fe200078f18ff */
[----:B------:R-:W-:Y:S01]  /*0470*/  IMAD.MOV.U32 R5, RZ, RZ, RZ ;  /* 0x000000ffff057224 */ /* 0x000fe200078e00ff */
[----:B------:R-:W-:Y:S01]  /*0480*/  LOP3.LUT R11, R11, 0x10, RZ, 0xc0, !PT ;  /* 0x000000100b0b7812 */ /* 0x000fe200078ec0ff */
[----:B------:R-:W2:Y:S01]  /*0490*/  LDC.64 R8, c[0x0][0x228] ;  /* 0x00008a00ff087b82 */ /* 0x000ea20000000a00 */
[----:B0-----:R-:W-:-:S07]  /*04a0*/  SHF.R.S32.HI R12, RZ, 0x3, R12 ;  /* 0x00000003ff0c7819 */ /* 0x001fce000001140c */
.L_x_3604:
[----:B0----5:R-:W-:-:S04]  /*04b0*/  IMAD.IADD R14, R0, 0x1, R5 ;  /* 0x00000001000e7824 */ /* 0x021fc800078e0205 */
        /* <DEDUP_REMOVED lines=9> */
[----:B------:R-:W-:-:S05]  /*0550*/  IMAD.WIDE R18, R19, 0x2, R2 ;  /* 0x0000000213127825 */ /* 0x000fca00078e0202 */
[----:B------:R-:W4:Y:S01]  /*0560*/  LDG.E.U16.CONSTANT R13, desc[UR6][R18.64] ;  /* 0x00000006120d7981 */ /* 0x000f22000c1e9500 */
[----:B---3--:R-:W-:-:S04]  /*0570*/  SHF.R.U32.HI R20, RZ, R11, R16 ;  /* 0x0000000bff147219 */ /* 0x008fc80000011610 */
        /* <DEDUP_REMOVED lines=17> */
[----:B------:R-:W-:Y:S01]  /*0690*/  IMAD R18, R16, R16, RZ ;  /* 0x0000001010127224 */ /* 0x000fe200078e02ff */
[C---:B------:R-:W-:Y:S01]  /*06a0*/  LEA R16, R5.reuse, R1, 0x3 ;  /* 0x0000000105107211 */ /* 0x040fe200078e18ff */
[----:B------:R-:W0:Y:S01]  /*06b0*/  I2F.F16 R17, R26 ;  /* 0x0000001a00117306 */ /* 0x000e220000200c00 */
[----:B------:R-:W-:-:S07]  /*06c0*/  VIADD R5, R5, 0x1 ;  /* 0x0000000105057836 */ /* 0x000fce0000000000 */
        /* <DEDUP_REMOVED lines=8> */
.L_x_3603:
[----:B-1----:R1:W5:Y:S01]  /*0750*/  LDL.64 R6, [R1] ;  /* 0x0000000001067983 */ /* 0x0023620000100a00 */
[----:B------:R-:W2:Y:S01]  /*0760*/  LDC R3, c[0x0][0x25c] ;  /* 0x00009700ff037b82 */ /* 0x000ea20000000800 */
[----:B------:R-:W-:Y:S01]  /*0770*/  ULDC UR8, c[0x0][0x258] ;  /* 0x0000960000087ab9 */ /* 0x000fe20000000800 */
[----:B------:R-:W-:Y:S01]  /*0780*/  HFMA2.MMA R0, -RZ, RZ, 0, 0 ;  /* 0x00000000ff007435 */ /* 0x000fe200000001ff */
[----:B------:R-:W-:Y:S01]  /*0790*/  ISETP.GT.AND P0, PT, R24, UR8, PT ;  /* 0x0000000818007c0c */ /* 0x000fe2000bf04270 */
[----:B------:R-:W-:-:S04]  /*07a0*/  IMAD.MOV.U32 R2, RZ, RZ, RZ ;  /* 0x000000ffff027224 */ /* 0x000fc800078e00ff */
[----:B------:R-:W3:Y:S01]  /*07b0*/  LDC R5, c[0x0][0x264] ;  /* 0x00009900ff057b82 */ /* 0x000ee20000000800 */
[----:B--2---:R-:W-:-:S07]  /*07c0*/  ISETP.GT.AND P2, PT, R24, R3, PT ;  /* 0x000000031800720c */ /* 0x004fce0003f44270 */
[----:B-1----:R-:W-:Y:S06]  /*07d0*/  @!P0 BRA `(.L_x_3605) ;  /* 0x00000000001c8947 */ /* 0x002fec0003800000 */
[----:B------:R-:W1:Y:S02]  /*07e0*/  LDC R9, c[0x0][0x25c] ;  /* 0x00009700ff097b82 */ /* 0x000e640000000800 */
[----:B-1----:R-:W-:-:S05]  /*07f0*/  VIMNMX R2, R24, R9, PT ;  /* 0x0000000918027248 */ /* 0x002fca0003fe0100 */
[----:B------:R-:W-:-:S05]  /*0800*/  VIADD R2, R2, -UR8 ;  /* 0x8000000802027c36 */ /* 0x000fca0008000000 */
[----:B------:R-:W-:-:S04]  /*0810*/  SHF.R.S32.HI R9, RZ, 0x1f, R2 ;  /* 0x0000001fff097819 */ /* 0x000fc80000011402 */
[----:B------:R-:W-:-:S04]  /*0820*/  LEA.HI R9, R9, R2, RZ, 0x5 ;  /* 0x0000000209097211 */ /* 0x000fc800078f28ff */
[----:B------:R-:W-:-:S05]  /*0830*/  SHF.R.S32.HI R9, RZ, 0x5, R9 ;  /* 0x00000005ff097819 */ /* 0x000fca0000011409 */
[----:B------:R-:W-:-:S07]  /*0840*/  IMAD R2, R9, 0x6, RZ ;  /* 0x0000000609027824 */ /* 0x000fce00078e02ff */
.L_x_3605:
[----:B------:R-:W-:Y:S05]  /*0850*/  @!P2 BRA `(.L_x_3606) ;  /* 0x00000000001ca947 */ /* 0x000fea0003800000 */
[----:B------:R-:W1:Y:S02]  /*0860*/  LDC R9, c[0x0][0x260] ;  /* 0x00009800ff097b82 */ /* 0x000e640000000800 */
[----:B-1----:R-:W-:-:S04]  /*0870*/  VIMNMX R0, R24, R9, PT ;  /* 0x0000000918007248 */ /* 0x002fc80003fe0100 */
[----:B------:R-:W-:-:S04]  /*0880*/  IADD3 R0, R0, -R3, RZ ;  /* 0x8000000300007210 */ /* 0x000fc80007ffe0ff */
[----:B------:R-:W-:-:S04]  /*0890*/  SHF.R.S32.HI R3, RZ, 0x1f, R0 ;  /* 0x0000001fff037819 */ /* 0x000fc80000011400 */
[----:B------:R-:W-:-:S04]  /*08a0*/  LEA.HI R3, R3, R0, RZ, 0x5 ;  /* 0x0000000003037211 */ /* 0x000fc800078f28ff */
[----:B------:R-:W-:-:S05]  /*08b0*/  SHF.R.S32.HI R3, RZ, 0x5, R3 ;  /* 0x00000005ff037819 */ /* 0x000fca0000011403 */
[----:B------:R-:W-:-:S07]  /*08c0*/  IMAD R0, R3, 0x5, RZ ;  /* 0x0000000503007824 */ /* 0x000fce00078e02ff */
.L_x_3606:
[----:B------:R-:W-:Y:S01]  /*08d0*/  ULDC UR4, c[0x0][0x260] ;  /* 0x0000980000047ab9 */ /* 0x000fe20000000800 */
[C---:B---3--:R-:W-:Y:S01]  /*08e0*/  ISETP.GT.AND P2, PT, R24.reuse, R5, PT ;  /* 0x000000051800720c */ /* 0x048fe20003f44270 */
[----:B------:R-:W-:Y:S01]  /*08f0*/  IMAD.MOV.U32 R3, RZ, RZ, RZ ;  /* 0x000000ffff037224 */ /* 0x000fe200078e00ff */
[----:B------:R-:W-:Y:S01]  /*0900*/  ISETP.GT.AND P0, PT, R24, UR4, PT ;  /* 0x0000000418007c0c */ /* 0x000fe2000bf04270 */
[----:B------:R-:W-:-:S12]  /*0910*/  IMAD.MOV.U32 R9, RZ, RZ, RZ ;  /* 0x000000ffff097224 */ /* 0x000fd800078e00ff */
[----:B------:R-:W-:Y:S05]  /*0920*/  @!P0 BRA `(.L_x_3607) ;  /* 0x00000000001c8947 */ /* 0x000fea0003800000 */
[----:B------:R-:W1:Y:S02]  /*0930*/  LDC R9, c[0x0][0x264] ;  /* 0x00009900ff097b82 */ /* 0x000e640000000800 */
[----:B-1----:R-:W-:-:S04]  /*0940*/  VIMNMX R8, R24, R9, PT ;  /* 0x0000000918087248 */ /* 0x002fc80003fe0100 */
[----:B------:R-:W-:-:S04]  /*0950*/  IADD3 R8, R8, -UR4, RZ ;  /* 0x8000000408087c10 */ /* 0x000fc8000fffe0ff */
[----:B------:R-:W-:-:S04]  /*0960*/  SHF.R.S32.HI R9, RZ, 0x1f, R8 ;  /* 0x0000001fff097819 */ /* 0x000fc80000011408 */
[----:B------:R-:W-:-:S04]  /*0970*/  LEA.HI R9, R9, R8, RZ, 0x5 ;  /* 0x0000000809097211 */ /* 0x000fc800078f28ff */
[----:B------:R-:W-:-:S05]  /*0980*/  SHF.R.S32.HI R9, RZ, 0x5, R9 ;  /* 0x00000005ff097819 */ /* 0x000fca0000011409 */
[----:B------:R-:W-:-:S07]  /*0990*/  IMAD.SHL.U32 R9, R9, 0x4, RZ ;  /* 0x0000000409097824 */ /* 0x000fce00078e00ff */
.L_x_3607:
[----:B------:R-:W-:Y:S05]  /*09a0*/  @!P2 BRA `(.L_x_3608) ;  /* 0x00000000001ca947 */ /* 0x000fea0003800000 */
[----:B------:R-:W1:Y:S02]  /*09b0*/  LDC R3, c[0x0][0x268] ;  /* 0x00009a00ff037b82 */ /* 0x000e640000000800 */
[----:B-1----:R-:W-:-:S05]  /*09c0*/  VIMNMX R8, R24, R3, PT ;  /* 0x0000000318087248 */ /* 0x002fca0003fe0100 */
[----:B------:R-:W-:-:S05]  /*09d0*/  IMAD.IADD R8, R8, 0x1, -R5 ;  /* 0x0000000108087824 */ /* 0x000fca00078e0a05 */
[----:B------:R-:W-:-:S04]  /*09e0*/  SHF.R.S32.HI R3, RZ, 0x1f, R8 ;  /* 0x0000001fff037819 */ /* 0x000fc80000011408 */
[----:B------:R-:W-:-:S04]  /*09f0*/  LEA.HI R3, R3, R8, RZ, 0x5 ;  /* 0x0000000803037211 */ /* 0x000fc800078f28ff */
[----:B------:R-:W-:-:S05]  /*0a00*/  SHF.R.S32.HI R3, RZ, 0x5, R3 ;  /* 0x00000005ff037819 */ /* 0x000fca0000011403 */
[----:B------:R-:W-:-:S07]  /*0a10*/  IMAD R3, R3, 0x3, RZ ;  /* 0x0000000303037824 */ /* 0x000fce00078e02ff */
.L_x_3608:
[----:B------:R-:W-:Y:S01]  /*0a20*/  ULDC UR4, c[0x0][0x268] ;  /* 0x00009a0000047ab9 */ /* 0x000fe20000000800 */
[----:B------:R-:W-:Y:S02]  /*0a30*/  MOV R8, RZ ;  /* 0x000000ff00087202 */ /* 0x000fe40000000f00 */
[----:B------:R-:W-:-:S13]  /*0a40*/  ISETP.GT.AND P0, PT, R24, UR4, PT ;  /* 0x0000000418007c0c */ /* 0x000fda000bf04270 */
[----:B------:R-:W-:Y:S05]  /*0a50*/  @!P0 BRA `(.L_x_3609) ;  /* 0x00000000001c8947 */ /* 0x000fea0003800000 */
[----:B------:R-:W1:Y:S02]  /*0a60*/  LDC R5, c[0x0][0x26c] ;  /* 0x00009b00ff057b82 */ /* 0x000e640000000800 */
[----:B-1----:R-:W-:-:S05]  /*0a70*/  VIMNMX R5, R24, R5, PT ;  /* 0x0000000518057248 */ /* 0x002fca0003fe0100 */
[----:B------:R-:W-:-:S05]  /*0a80*/  VIADD R5, R5, -UR4 ;  /* 0x8000000405057c36 */ /* 0x000fca0008000000 */
[----:B------:R-:W-:-:S04]  /*0a90*/  SHF.R.S32.HI R8, RZ, 0x1f, R5 ;  /* 0x0000001fff087819 */ /* 0x000fc80000011405 */
[----:B------:R-:W-:-:S04]  /*0aa0*/  LEA.HI R8, R8, R5, RZ, 0x5 ;  /* 0x0000000508087211 */ /* 0x000fc800078f28ff */
[----:B------:R-:W-:-:S05]  /*0ab0*/  SHF.R.S32.HI R8, RZ, 0x5, R8 ;  /* 0x00000005ff087819 */ /* 0x000fca0000011408 */
[----:B------:R-:W-:-:S07]  /*0ac0*/  IMAD.SHL.U32 R8, R8, 0x2, RZ ;  /* 0x0000000208087824 */ /* 0x000fce00078e00ff */
.L_x_3609:
[----:B------:R-:W-:Y:S01]  /*0ad0*/  VIMNMX R5, R24, UR8, PT ;  /* 0x0000000818057c48 */ /* 0x000fe2000bfe0100 */
[----:B------:R-:W1:Y:S01]  /*0ae0*/  S2UR UR5, SR_CgaCtaId ;  /* 0x00000000000579c3 */ /* 0x000e620000008800 */
[----:B------:R-:W-:Y:S01]  /*0af0*/  ULDC.64 UR10, c[0x0][0x218] ;  /* 0x00008600000a7ab9 */ /* 0x000fe20000000a00 */
[----:B------:R-:W-:Y:S01]  /*0b00*/  UMOV UR4, 0x400 ;  /* 0x0000040000047882 */ /* 0x000fe20000000000 */
[----:B------:R-:W-:Y:S01]  /*0b10*/  SHF.R.S32.HI R10, RZ, 0x1f, R5 ;  /* 0x0000001fff0a7819 */ /* 0x000fe20000011405 */
[----:B------:R-:W-:Y:S01]  /*0b20*/  IMAD.MOV.U32 R22, RZ, RZ, RZ ;  /* 0x000000ffff167224 */ /* 0x000fe200078e00ff */
[----:B------:R-:W-:Y:S02]  /*0b30*/  PRMT R20, RZ, 0x5410, RZ ;  /* 0x00005410ff147816 */ /* 0x000fe400000000ff */
[----:B------:R-:W-:Y:S02]  /*0b40*/  LEA.HI R10, R10, R5, RZ, 0x5 ;  /* 0x000000050a0a7211 */ /* 0x000fe400078f28ff */
[----:B-----5:R-:W-:-:S02]  /*0b50*/  IADD3 R21, R24, R21, RZ ;  /* 0x0000001518157210 */ /* 0x020fc40007ffe0ff */
[----:B------:R-:W-:-:S04]  /*0b60*/  SHF.R.S32.HI R5, RZ, 0x5, R10 ;  /* 0x00000005ff057819 */ /* 0x000fc8000001140a */
[----:B------:R-:W-:Y:S02]  /*0b70*/  LEA R2, R5, R2, 0x3 ;  /* 0x0000000205027211 */ /* 0x000fe400078e18ff */
[----:B------:R-:W-:Y:S02]  /*0b80*/  SHF.R.S32.HI R5, RZ, 0x1f, R4 ;  /* 0x0000001fff057819 */ /* 0x000fe40000011404 */
[----:B------:R-:W-:Y:S02]  /*0b90*/  IADD3 R0, R9, R2, R0 ;  /* 0x0000000209007210 */ /* 0x000fe40007ffe000 */
[----:B------:R-:W-:Y:S02]  /*0ba0*/  PRMT R2, R6, 0x7610, R7 ;  /* 0x0000761006027816 */ /* 0x000fe40000000007 */
[----:B------:R-:W-:Y:S01]  /*0bb0*/  IADD3 R0, R8, R0, R3 ;  /* 0x0000000008007210 */ /* 0x000fe20007ffe003 */
[----:B-1----:R-:W-:Y:S01]  /*0bc0*/  ULEA UR4, UR5, UR4, 0x18 ;  /* 0x0000000405047291 */ /* 0x002fe2000f8ec03f */
[----:B------:R-:W-:-:S03]  /*0bd0*/  PRMT R3, RZ, 0x5410, RZ ;  /* 0x00005410ff037816 */ /* 0x000fc600000000ff */
[----:B------:R-:W-:-:S05]  /*0be0*/  IMAD R17, R0, R25, RZ ;  /* 0x0000001900117224 */ /* 0x000fca00078e02ff */
[----:B------:R-:W-:Y:S02]  /*0bf0*/  SHF.R.S32.HI R8, RZ, 0x1f, R17 ;  /* 0x0000001fff087819 */ /* 0x000fe40000011411 */
[----:B0-----:R-:W-:-:S05]  /*0c00*/  IADD3 R15, P0, R4, R17, RZ ;  /* 0x00000011040f7210 */ /* 0x001fca0007f1e0ff */
[----:B------:R-:W-:Y:S01]  /*0c10*/  IMAD.X R0, R8, 0x1, R5, P0 ;  /* 0x0000000108007824 */ /* 0x000fe200000e0605 */
[----:B------:R-:W-:-:S04]  /*0c20*/  LEA R14, P0, R15, UR10, 0x2 ;  /* 0x0000000a0f0e7c11 */ /* 0x000fc8000f8010ff */
[----:B------:R-:W-:Y:S02]  /*0c30*/  LEA.HI.X R15, R15, UR11, R0, 0x2, P0 ;  /* 0x0000000b0f0f7c11 */ /* 0x000fe400080f1400 */
[C---:B------:R-:W-:Y:S02]  /*0c40*/  ISETP.GE.AND P0, PT, R24.reuse, R23, PT ;  /* 0x000000171800720c */ /* 0x040fe40003f06270 */
[----:B------:R-:W-:Y:S02]  /*0c50*/  PRMT R0, R7, 0x7610, R6 ;  /* 0x0000761007007816 */ /* 0x000fe40000000006 */
[----:B------:R-:W-:-:S13]  /*0c60*/  ISETP.GE.OR P0, PT, R24, UR8, P0 ;  /* 0x0000000818007c0c */ /* 0x000fda0008706670 */
[----:B------:R-:W-:Y:S05]  /*0c70*/  @P0 BRA `(.L_x_3610) ;  /* 0x0000003000e00947 */ /* 0x000fea0003800000 */
[----:B------:R-:W-:Y:S01]  /*0c80*/  IADD3 R17, P0, P2, R4, R25, R17 ;  /* 0x0000001904117210 */ /* 0x000fe20007a1e011 */
[----:B------:R-:W-:Y:S01]  /*0c90*/  IMAD.MOV.U32 R22, RZ, RZ, RZ ;  /* 0x000000ffff167224 */ /* 0x000fe200078e00ff */
[----:B------:R-:W-:Y:S01]  /*0ca0*/  SHF.R.S32.HI R4, RZ, 0x1f, R25 ;  /* 0x0000001fff047819 */ /* 0x000fe20000011419 */
[----:B------:R-:W-:Y:S01]  /*0cb0*/  ULDC UR5, c[0x0][0x258] ;  /* 0x0000960000057ab9 */ /* 0x000fe20000000800 */
[----:B------:R-:W-:Y:S02]  /*0cc0*/  PRMT R20, RZ, 0x5410, RZ ;  /* 0x00005410ff147816 */ /* 0x000fe400000000ff */
[----:B------:R-:W-:Y:S02]  /*0cd0*/  IADD3.X R4, R5, R4, R8, P0, P2 ;  /* 0x0000000405047210 */ /* 0x000fe400007e4408 */
[----:B------:R-:W-:Y:S02]  /*0ce0*/  LEA R16, P0, R17, UR10, 0x2 ;  /* 0x0000000a11107c11 */ /* 0x000fe4000f8010ff */
[----:B------:R-:W-:-:S02]  /*0cf0*/  PRMT R3, RZ, 0x5410, RZ ;  /* 0x00005410ff037816 */ /* 0x000fc400000000ff */
[----:B------:R-:W-:-:S09]  /*0d00*/  LEA.HI.X R17, R17, UR11, R4, 0x2, P0 ;  /* 0x0000000b11117c11 */ /* 0x000fd200080f1404 */
.L_x_3615:
[----:B------:R-:W-:-:S13]  /*0d10*/  ISETP.NE.AND P0, PT, R24, R21, PT ;  /* 0x000000151800720c */ /* 0x000fda0003f05270 */
[----:B0----5:R-:W0:Y:S01]  /*0d20*/  @!P0 LDC.64 R4, c[0x0][0x248] ;  /* 0x00009200ff048b82 */ /* 0x021e220000000a00 */
[----:B------:R-:W-:Y:S01]  /*0d30*/  @!P0 IADD3 R22, R22, 0x1, RZ ;  /* 0x0000000116168810 */ /* 0x000fe20007ffe0ff */
[----:B------:R-:W-:-:S04]  /*0d40*/  @!P0 IMAD.SHL.U32 R7, R24, 0x2, RZ ;  /* 0x0000000218078824 */ /* 0x000fc800078e00ff */
[----:B------:R-:W-:Y:S02]  /*0d50*/  @!P0 IMAD R6, R22, 0x8, R1 ;  /* 0x0000000816068824 */ /* 0x000fe400078e0201 */
[----:B0-----:R-:W-:-:S04]  /*0d60*/  @!P0 IMAD.WIDE R4, R7, 0x2, R4 ;  /* 0x0000000207048825 */ /* 0x001fc800078e0204 */
        /* <DEDUP_REMOVED lines=8> */
[----:B------:R-:W2:Y:S04]  /*0df0*/  LDG.E.128.CONSTANT R4, desc[UR6][R14.64] ;  /* 0x000000060e047981 */ /* 0x000ea8000c1e9d00 */
[----:B------:R-:W3:Y:S04]  /*0e00*/  LDG.E.128.CONSTANT R8, desc[UR6][R16.64] ;  /* 0x0000000610087981 */ /* 0x000ee8000c1e9d00 */
[----:B------:R-:W0:Y:S01]  /*0e10*/  LDS.64 R12, [UR4] ;  /* 0x00000004ff0c7984 */ /* 0x000e220008000a00 */
[----:B--2---:R-:W-:Y:S02]  /*0e20*/  LOP3.LUT R25, R5, 0xff, RZ, 0xc0, !PT ;  /* 0x000000ff05197812 */ /* 0x004fe400078ec0ff */
[----:B------:R-:W-:-:S02]  /*0e30*/  LOP3.LUT R26, R6, 0xff, RZ, 0xc0, !PT ;  /* 0x000000ff061a7812 */ /* 0x000fc400078ec0ff */
[----:B------:R-:W-:Y:S01]  /*0e40*/  SHF.R.U32.HI R28, RZ, 0x8, R4 ;  /* 0x00000008ff1c7819 */ /* 0x000fe20000011604 */
[----:B------:R-:W-:Y:S01]  /*0e50*/  VIADD R25, R25, 0xffffff80 ;  /* 0xffffff8019197836 */ /* 0x000fe20000000000 */
[----:B------:R-:W-:Y:S01]  /*0e60*/  LOP3.LUT R18, R4, 0xff, RZ, 0xc0, !PT ;  /* 0x000000ff04127812 */ /* 0x000fe200078ec0ff */
[----:B------:R-:W-:Y:S01]  /*0e70*/  VIADD R26, R26, 0xffffff80 ;  /* 0xffffff801a1a7836 */ /* 0x000fe20000000000 */
[----:B------:R-:W-:Y:S02]  /*0e80*/  LOP3.LUT R28, R28, 0xff, RZ, 0xc0, !PT ;  /* 0x000000ff1c1c7812 */ /* 0x000fe400078ec0ff */
[----:B------:R-:W-:Y:S01]  /*0e90*/  IADD3 R18, R18, -0x80, RZ ;  /* 0xffffff8012127810 */ /* 0x000fe20007ffe0ff */
[----:B------:R-:W1:Y:S01]  /*0ea0*/  I2F.F16 R25, R25 ;  /* 0x0000001900197306 */ /* 0x000e620000200c00 */
[----:B------:R-:W-:Y:S01]  /*0eb0*/  LOP3.LUT R27, R7, 0xff, RZ, 0xc0, !PT ;  /* 0x000000ff071b7812 */ /* 0x000fe200078ec0ff */
[----:B------:R-:W-:Y:S01]  /*0ec0*/  VIADD R28, R28, 0xffffff80 ;  /* 0xffffff801c1c7836 */ /* 0x000fe20000000000 */
[----:B------:R-:W-:-:S02]  /*0ed0*/  LEA.HI R29, R4, 0xffffff80, RZ, 0x8 ;  /* 0xffffff80041d7811 */ /* 0x000fc400078f40ff */
[----:B------:R-:W-:Y:S02]  /*0ee0*/  IADD3 R30, R27, -0x80, RZ ;  /* 0xffffff801b1e7810 */ /* 0x000fe40007ffe0ff */
[----:B------:R-:W-:Y:S01]  /*0ef0*/  SHF.R.U32.HI R4, RZ, 0x10, R4 ;  /* 0x00000010ff047819 */ /* 0x000fe20000011604 */
[----:B------:R-:W2:Y:S01]  /*0f00*/  I2F.F16 R26, R26 ;  /* 0x0000001a001a7306 */ /* 0x000ea20000200c00 */
[----:B-1----:R-:W-:-:S07]  /*0f10*/  HADD2.F32 R31, -RZ, R25.H0_H0 ;  /* 0x20000019ff1f7230 */ /* 0x002fce0000004100 */
[----:B------:R0:W1:Y:S01]  /*0f20*/  I2F.F16 R19, R18 ;  /* 0x0000001200137306 */ /* 0x0000620000200c00 */
[----:B--2---:R-:W-:-:S07]  /*0f30*/  HADD2.F32 R25, -RZ, R26.H0_H0 ;  /* 0x2000001aff197230 */ /* 0x004fce0000004100 */
[----:B------:R-:W2:Y:S01]  /*0f40*/  I2F.F16 R28, R28 ;  /* 0x0000001c001c7306 */ /* 0x000ea20000200c00 */
[--C-:B0-----:R-:W-:Y:S02]  /*0f50*/  HADD2.F32 R18, -RZ, R12.reuse.H0_H0 ;  /* 0x2000000cff127230 */ /* 0x101fe40000004100 */
[----:B------:R-:W-:-:S03]  /*0f60*/  HADD2.F32 R12, -RZ, R12.H1_H1 ;  /* 0x3000000cff0c7230 */ /* 0x000fc60000004100 */
[----:B------:R-:W-:Y:S01]  /*0f70*/  FFMA.FTZ R25, R18, R25, RZ ;  /* 0x0000001912197223 */ /* 0x000fe200000100ff */
[----:B-1----:R-:W-:Y:S01]  /*0f80*/  HADD2.F32 R19, -RZ, R19.H0_H0 ;  /* 0x20000013ff137230 */ /* 0x002fe20000004100 */
[----:B------:R0:W1:Y:S04]  /*0f90*/  I2F.F16 R27, R30 ;  /* 0x0000001e001b7306 */ /* 0x0000680000200c00 */
[----:B------:R-:W-:Y:S01]  /*0fa0*/  FFMA.FTZ R19, R19, R18, RZ ;  /* 0x0000001213137223 */ /* 0x000fe200000100ff */
[----:B--2---:R-:W-:-:S03]  /*0fb0*/  HADD2.F32 R28, -RZ, R28.H0_H0 ;  /* 0x2000001cff1c7230 */ /* 0x004fc60000004100 */
[----:B------:R2:W4:Y:S01]  /*0fc0*/  I2F.F16 R26, R29 ;  /* 0x0000001d001a7306 */ /* 0x0005220000200c00 */
[----:B0-----:R-:W-:Y:S01]  /*0fd0*/  FFMA.FTZ R30, R18, R31, RZ ;  /* 0x0000001f121e7223 */ /* 0x001fe200000100ff */
[----:B------:R-:W-:Y:S01]  /*0fe0*/  SHF.R.U32.HI R31, RZ, 0x8, R5 ;  /* 0x00000008ff1f7819 */ /* 0x000fe20000011605 */
[----:B------:R-:W-:-:S03]  /*0ff0*/  FFMA.FTZ R28, R28, R12, R19 ;  /* 0x0000000c1c1c7223 */ /* 0x000fc60000010013 */
[----:B------:R-:W-:Y:S01]  /*1000*/  LOP3.LUT R31, R31, 0xff, RZ, 0xc0, !PT ;  /* 0x000000ff1f1f7812 */ /* 0x000fe200078ec0ff */
[----:B-1----:R-:W-:Y:S01]  /*1010*/  HADD2.F32 R27, -RZ, R27.H0_H0 ;  /* 0x2000001bff1b7230 */ /* 0x002fe20000004100 */
[----:B--2---:R-:W-:-:S03]  /*1020*/  SHF.R.U32.HI R29, RZ, 0x8, R6 ;  /* 0x00000008ff1d7819 */ /* 0x004fc60000011606 */
[----:B------:R-:W-:Y:S01]  /*1030*/  VIADD R32, R31, 0xffffff80 ;  /* 0xffffff801f207836 */ /* 0x000fe20000000000 */
[----:B------:R-:W-:Y:S01]  /*1040*/  SHF.R.U32.HI R31, RZ, 0x8, R7 ;  /* 0x00000008ff1f7819 */ /* 0x000fe20000011607 */
[----:B------:R-:W-:Y:S01]  /*1050*/  FFMA.FTZ R27, R18, R27, RZ ;  /* 0x0000001b121b7223 */ /* 0x000fe200000100ff */
[----:B------:R-:W-:Y:S01]  /*1060*/  LOP3.LUT R29, R29, 0xff, RZ, 0xc0, !PT ;  /* 0x000000ff1d1d7812 */ /* 0x000fe200078ec0ff */
[----:B------:R0:W1:Y:S01]  /*1070*/  I2F.F16 R19, R32 ;  /* 0x0000002000137306 */ /* 0x0000620000200c00 */
[----:B------:R-:W-:Y:S01]  /*1080*/  LOP3.LUT R31, R31, 0xff, RZ, 0xc0, !PT ;  /* 0x000000ff1f1f7812 */ /* 0x000fe200078ec0ff */
[----:B----4-:R-:W-:Y:S01]  /*1090*/  HADD2.F32 R34, -RZ, R26.H0_H0 ;  /* 0x2000001aff227230 */ /* 0x010fe20000004100 */
[----:B------:R-:W-:Y:S02]  /*10a0*/  IADD3 R29, R29, -0x80, RZ ;  /* 0xffffff801d1d7810 */ /* 0x000fe40007ffe0ff */
[----:B------:R-:W-:Y:S01]  /*10b0*/  LEA.HI R18, R5, 0xffffff80, RZ, 0x8 ;  /* 0xffffff8005127811 */ /* 0x000fe200078f40ff */
[----:B------:R-:W-:Y:S01]  /*10c0*/  VIADD R33, R31, 0xffffff80 ;  /* 0xffffff801f217836 */ /* 0x000fe20000000000 */
[----:B------:R-:W-:-:S02]  /*10d0*/  LOP3.LUT R31, R4, 0xff, RZ, 0xc0, !PT ;  /* 0x000000ff041f7812 */ /* 0x000fc400078ec0ff */
[----:B------:R-:W2:Y:S01]  /*10e0*/  I2F.F16 R29, R29 ;  /* 0x0000001d001d7306 */ /* 0x000ea20000200c00 */
[----:B------:R-:W-:Y:S02]  /*10f0*/  SHF.R.U32.HI R5, RZ, 0x10, R5 ;  /* 0x00000010ff057819 */ /* 0x000fe40000011605 */
[----:B0-----:R-:W-:Y:S02]  /*1100*/  SHF.R.U32.HI R32, RZ, 0x10, R6 ;  /* 0x00000010ff207819 */ /* 0x001fe40000011606 */
[----:B------:R-:W-:Y:S01]  /*1110*/  LOP3.LUT R5, R5, 0xff, RZ, 0xc0, !PT ;  /* 0x000000ff05057812 */ /* 0x000fe200078ec0ff */
[----:B-1----:R-:W-:Y:S01]  /*1120*/  HADD2.F32 R35, -RZ, R19.H0_H0 ;  /* 0x20000013ff237230 */ /* 0x002fe20000004100 */
[----:B------:R-:W-:Y:S01]  /*1130*/  LEA.HI R6, R6, 0xffffff80, RZ, 0x8 ;  /* 0xffffff8006067811 */ /* 0x000fe200078f40ff */
[----:B------:R3:W0:Y:S01]  /*1140*/  I2F.F16 R4, R33 ;  /* 0x0000002100047306 */ /* 0x0006220000200c00 */
[----:B------:R-:W-:Y:S01]  /*1150*/  VIADD R19, R31, 0xffffff80 ;  /* 0xffffff801f137836 */ /* 0x000fe20000000000 */
[----:B------:R-:W-:Y:S01]  /*1160*/  IADD3 R31, R5, -0x80, RZ ;  /* 0xffffff80051f7810 */ /* 0x000fe20007ffe0ff */
[----:B------:R-:W-:Y:S01]  /*1170*/  FFMA.FTZ R30, R12, R35, R30 ;  /* 0x000000230c1e7223 */ /* 0x000fe2000001001e */
[----:B------:R-:W-:Y:S01]  /*1180*/  LOP3.LUT R5, R32, 0xff, RZ, 0xc0, !PT ;  /* 0x000000ff20057812 */ /* 0x000fe200078ec0ff */
[----:B--2---:R-:W-:-:S03]  /*1190*/  HADD2.F32 R29, -RZ, R29.H0_H0 ;  /* 0x2000001dff1d7230 */ /* 0x004fc60000004100 */
[----:B------:R-:W1:Y:S01]  /*11a0*/  I2F.F16 R19, R19 ;  /* 0x0000001300137306 */ /* 0x000e620000200c00 */
[----:B---3--:R-:W-:Y:S01]  /*11b0*/  LEA.HI R33, R8, 0xffffff80, RZ, 0x8 ;  /* 0xffffff8008217811 */ /* 0x008fe200078f40ff */
[----:B------:R-:W-:Y:S01]  /*11c0*/  FFMA.FTZ R32, R12, R29, R25 ;  /* 0x0000001d0c207223 */ /* 0x000fe20000010019 */
[----:B------:R-:W-:Y:S02]  /*11d0*/  VIADD R25, R5, 0xffffff80 ;  /* 0xffffff8005197836 */ /* 0x000fe40000000000 */
[----:B0-----:R-:W-:-:S03]  /*11e0*/  HADD2.F32 R4, -RZ, R4.H0_H0 ;  /* 0x20000004ff047230 */ /* 0x001fc60000004100 */
[----:B------:R-:W0:Y:S02]  /*11f0*/  I2F.F16 R31, R31 ;  /* 0x0000001f001f7306 */ /* 0x000e240000200c00 */
[----:B------:R-:W-:Y:S01]  /*1200*/  FFMA.FTZ R12, R12, R4, R27 ;  /* 0x000000040c0c7223 */ /* 0x000fe2000001001b */
[----:B------:R-:W-:Y:S01]  /*1210*/  LOP3.LUT R27, R8, 0xff, RZ, 0xc0, !PT ;  /* 0x000000ff081b7812 */ /* 0x000fe200078ec0ff */
[----:B------:R-:W2:Y:S01]  /*1220*/  LDS.64 R4, [UR4+0x8] ;  /* 0x00000804ff047984 */ /* 0x000ea20008000a00 */
[----:B-1----:R-:W-:-:S03]  /*1230*/  HADD2.F32 R29, -RZ, R19.H0_H0 ;  /* 0x20000013ff1d7230 */ /* 0x002fc60000004100 */
[----:B------:R-:W1:Y:S01]  /*1240*/  I2F.F16 R25, R25 ;  /* 0x0000001900197306 */ /* 0x000e620000200c00 */
[----:B------:R-:W-:-:S05]  /*1250*/  HADD2.F32 R19, -RZ, R13.H0_H0 ;  /* 0x2000000dff137230 */ /* 0x000fca0000004100 */
[----:B------:R-:W-:Y:S01]  /*1260*/  FFMA.FTZ R29, R29, R19, R28 ;  /* 0x000000131d1d7223 */ /* 0x000fe2000001001c */
[----:B0-----:R-:W-:Y:S01]  /*1270*/  HADD2.F32 R31, -RZ, R31.H0_H0 ;  /* 0x2000001fff1f7230 */ /* 0x001fe20000004100 */
[----:B------:R-:W0:Y:S04]  /*1280*/  I2F.F16 R18, R18 ;  /* 0x0000001200127306 */ /* 0x000e280000200c00 */
[----:B------:R-:W-:Y:S01]  /*1290*/  FFMA.FTZ R31, R19, R31, R30 ;  /* 0x0000001f131f7223 */ /* 0x000fe2000001001e */
[----:B------:R-:W-:Y:S01]  /*12a0*/  VIADD R30, R27, 0xffffff80 ;  /* 0xffffff801b1e7836 */ /* 0x000fe20000000000 */
[----:B------:R-:W-:Y:S01]  /*12b0*/  LOP3.LUT R27, R9, 0xff, RZ, 0xc0, !PT ;  /* 0x000000ff091b7812 */ /* 0x000fe200078ec0ff */
[----:B-1----:R-:W-:Y:S01]  /*12c0*/  HADD2.F32 R28, -RZ, R25.H0_H0 ;  /* 0x20000019ff1c7230 */ /* 0x002fe20000004100 */
[----:B------:R-:W-:Y:S02]  /*12d0*/  I2F.F16 R6, R6 ;  /* 0x0000000600067306 */ /* 0x000fe40000200c00 */
[----:B------:R-:W-:-:S02]  /*12e0*/  IADD3 R27, R27, -0x80, RZ ;  /* 0xffffff801b1b7810 */ /* 0x000fc40007ffe0ff */
[----:B------:R-:W-:Y:S01]  /*12f0*/  FFMA.FTZ R25, R19, R28, R32 ;  /* 0x0000001c13197223 */ /* 0x000fe20000010020 */
[----:B------:R-:W-:Y:S01]  /*1300*/  SHF.R.U32.HI R28, RZ, 0x10, R7 ;  /* 0x00000010ff1c7819 */ /* 0x000fe20000011607 */
[----:B0-----:R-:W-:Y:S02]  /*1310*/  HADD2.F32 R18, -RZ, R18.H0_H0 ;  /* 0x20000012ff127230 */ /* 0x001fe40000004100 */
[----:B------:R-:W0:Y:S01]  /*1320*/  I2F.F16 R30, R30 ;  /* 0x0000001e001e7306 */ /* 0x000e220000200c00 */
[----:B------:R-:W-:Y:S01]  /*1330*/  LOP3.LUT R32, R28, 0xff, RZ, 0xc0, !PT ;  /* 0x000000ff1c207812 */ /* 0x000fe200078ec0ff */
[----:B------:R-:W-:Y:S01]  /*1340*/  HADD2.F32 R28, -RZ, R13.H1_H1 ;  /* 0x3000000dff1c7230 */ /* 0x000fe20000004100 */
[----:B------:R-:W-:Y:S02]  /*1350*/  LEA.HI R13, R7, 0xffffff80, RZ, 0x8 ;  /* 0xffffff80070d7811 */ /* 0x000fe400078f40ff */
[----:B------:R-:W-:Y:S01]  /*1360*/  SHF.R.U32.HI R7, RZ, 0x8, R8 ;  /* 0x00000008ff077819 */ /* 0x000fe20000011608 */
[----:B------:R-:W-:-:S02]  /*1370*/  VIADD R26, R32, 0xffffff80 ;  /* 0xffffff80201a7836 */ /* 0x000fc40000000000 */
[----:B------:R-:W-:Y:S01]  /*1380*/  FFMA.FTZ R31, R28, R18, R31 ;  /* 0x000000121c1f7223 */ /* 0x000fe2000001001f */
[----:B------:R-:W1:Y:S01]  /*1390*/  I2F.F16 R27, R27 ;  /* 0x0000001b001b7306 */ /* 0x000e620000200c00 */
[----:B------:R-:W-:Y:S01]  /*13a0*/  FFMA.FTZ R29, R34, R28, R29 ;  /* 0x0000001c221d7223 */ /* 0x000fe2000001001d */
[----:B------:R-:W-:Y:S01]  /*13b0*/  SHF.R.U32.HI R8, RZ, 0x10, R8 ;  /* 0x00000010ff087819 */ /* 0x000fe20000011608 */
[----:B--2---:R-:W-:-:S03]  /*13c0*/  HADD2.F32 R18, -RZ, R4.H0_H0 ;  /* 0x20000004ff127230 */ /* 0x004fc60000004100 */
[----:B------:R-:W-:Y:S02]  /*13d0*/  LOP3.LUT R8, R8, 0xff, RZ, 0xc0, !PT ;  /* 0x000000ff08087812 */ /* 0x000fe400078ec0ff */
[----:B------:R-:W2:Y:S01]  /*13e0*/  I2F.F16 R26, R26 ;  /* 0x0000001a001a7306 */ /* 0x000ea20000200c00 */
[----:B0-----:R-:W-:Y:S02]  /*13f0*/  HADD2.F32 R30, -RZ, R30.H0_H0 ;  /* 0x2000001eff1e7230 */ /* 0x001fe40000004100 */
[----:B------:R-:W-:-:S03]  /*1400*/  VIADD R8, R8, 0xffffff80 ;  /* 0xffffff8008087836 */ /* 0x000fc60000000000 */
[----:B------:R-:W-:Y:S01]  /*1410*/  FFMA.FTZ R29, R30, R18, R29 ;  /* 0x000000121e1d7223 */ /* 0x000fe2000001001d */
[----:B------:R-:W-:Y:S01]  /*1420*/  LOP3.LUT R30, R7, 0xff, RZ, 0xc0, !PT ;  /* 0x000000ff071e7812 */ /* 0x000fe200078ec0ff */
[----:B-1----:R-:W-:Y:S01]  /*1430*/  HADD2.F32 R27, -RZ, R27.H0_H0 ;  /* 0x2000001bff1b7230 */ /* 0x002fe20000004100 */
[----:B------:R-:W0:Y:S03]  /*1440*/  I2F.F16 R13, R13 ;  /* 0x0000000d000d7306 */ /* 0x000e260000200c00 */
[----:B------:R-:W-:Y:S02]  /*1450*/  VIADD R32, R30, 0xffffff80 ;  /* 0xffffff801e207836 */ /* 0x000fe40000000000 */
[----:B--2---:R-:W-:-:S03]  /*1460*/  HADD2.F32 R26, -RZ, R26.H0_H0 ;  /* 0x2000001aff1a7230 */ /* 0x004fc60000004100 */
[----:B------:R0:W-:Y:S02]  /*1470*/  I2F.F16 R7, R33 ;  /* 0x0000002100077306 */ /* 0x0001e40000200c00 */
[----:B------:R-:W-:Y:S01]  /*1480*/  FFMA.FTZ R19, R19, R26, R12 ;  /* 0x0000001a13137223 */ /* 0x000fe2000001000c */
[----:B------:R-:W-:Y:S01]  /*1490*/  FFMA.FTZ R12, R18, R27, R31 ;  /* 0x0000001b120c7223 */ /* 0x000fe2000001001f */
[----:B------:R-:W-:Y:S02]  /*14a0*/  LOP3.LUT R27, R10, 0xff, RZ, 0xc0, !PT ;  /* 0x000000ff0a1b7812 */ /* 0x000fe400078ec0ff */
[----:B------:R-:W-:Y:S02]  /*14b0*/  LOP3.LUT R31, R11, 0xff, RZ, 0xc0, !PT ;  /* 0x000000ff0b1f7812 */ /* 0x000fe400078ec0ff */
[----:B------:R-:W1:Y:S01]  /*14c0*/  I2F.F16 R32, R32 ;  /* 0x0000002000207306 */ /* 0x000e620000200c00 */
[----:B------:R-:W-:Y:S01]  /*14d0*/  IADD3 R30, R27, -0x80, RZ ;  /* 0xffffff801b1e7810 */ /* 0x000fe20007ffe0ff */
[----:B------:R-:W-:Y:S01]  /*14e0*/  HADD2.F32 R27, -RZ, R4.H1_H1 ;  /* 0x30000004ff1b7230 */ /* 0x000fe20000004100 */
[----:B------:R-:W-:Y:S01]  /*14f0*/  LEA.HI R26, R9, 0xffffff80, RZ, 0x8 ;  /* 0xffffff80091a7811 */ /* 0x000fe200078f40ff */
[----:B------:R-:W-:Y:S01]  /*1500*/  VIADD R4, R31, 0xffffff80 ;  /* 0xffffff801f047836 */ /* 0x000fe20000000000 */
[----:B------:R-:W-:Y:S01]  /*1510*/  SHF.R.U32.HI R31, RZ, 0x8, R9 ;  /* 0x00000008ff1f7819 */ /* 0x000fe20000011609 */
[----:B0-----:R-:W-:-:S02]  /*1520*/  HADD2.F32 R33, -RZ, R13.H0_H0 ;  /* 0x2000000dff217230 */ /* 0x001fc40000004100 */
[----:B------:R-:W0:Y:S01]  /*1530*/  I2F.F16 R30, R30 ;  /* 0x0000001e001e7306 */ /* 0x000e220000200c00 */
[----:B------:R-:W-:Y:S01]  /*1540*/  LOP3.LUT R31, R31, 0xff, RZ, 0xc0, !PT ;  /* 0x000000ff1f1f7812 */ /* 0x000fe200078ec0ff */
[----:B-1----:R-:W-:-:S06]  /*1550*/  HADD2.F32 R32, -RZ, R32.H0_H0 ;  /* 0x20000020ff207230 */ /* 0x002fcc0000004100 */
[----:B------:R-:W-:Y:S01]  /*1560*/  I2F.F16 R4, R4 ;  /* 0x0000000400047306 */ /* 0x000fe20000200c00 */
[----:B------:R-:W-:Y:S01]  /*1570*/  FFMA.FTZ R29, R32, R27, R29 ;  /* 0x0000001b201d7223 */ /* 0x000fe2000001001d */
[----:B------:R-:W-:Y:S01]  /*1580*/  HADD2.F32 R32, -RZ, R6.H0_H0 ;  /* 0x20000006ff207230 */ /* 0x000fe20000004100 */
[----:B------:R-:W-:Y:S02]  /*1590*/  SHF.R.U32.HI R6, RZ, 0x10, R9 ;  /* 0x00000010ff067819 */ /* 0x000fe40000011609 */
[----:B------:R-:W-:-:S03]  /*15a0*/  IADD3 R9, R31, -0x80, RZ ;  /* 0xffffff801f097810 */ /* 0x000fc60007ffe0ff */
[----:B------:R-:W1:Y:S01]  /*15b0*/  I2F.F16 R8, R8 ;  /* 0x0000000800087306 */ /* 0x000e620000200c00 */
[----:B------:R-:W-:Y:S01]  /*15c0*/  FFMA.FTZ R25, R28, R32, R25 ;  /* 0x000000201c197223 */ /* 0x000fe20000010019 */
[----:B------:R-:W-:Y:S01]  /*15d0*/  LOP3.LUT R6, R6, 0xff, RZ, 0xc0, !PT ;  /* 0x000000ff06067812 */ /* 0x000fe200078ec0ff */
[----:B0-----:R-:W-:Y:S01]  /*15e0*/  HADD2.F32 R32, -RZ, R30.H0_H0 ;  /* 0x2000001eff207230 */ /* 0x001fe20000004100 */
[----:B------:R-:W-:-:S03]  /*15f0*/  SHF.R.U32.HI R31, RZ, 0x8, R10 ;  /* 0x00000008ff1f7819 */ /* 0x000fc6000001160a */
[----:B------:R-:W-:Y:S01]  /*1600*/  VIADD R30, R6, 0xffffff80 ;  /* 0xffffff80061e7836 */ /* 0x000fe20000000000 */
[----:B------:R-:W-:Y:S01]  /*1610*/  LOP3.LUT R31, R31, 0xff, RZ, 0xc0, !PT ;  /* 0x000000ff1f1f7812 */ /* 0x000fe200078ec0ff */
[----:B------:R-:W-:Y:S01]  /*1620*/  FFMA.FTZ R6, R18, R32, R25 ;  /* 0x0000002012067223 */ /* 0x000fe20000010019 */
[----:B------:R-:W-:Y:S01]  /*1630*/  SHF.R.U32.HI R32, RZ, 0x10, R10 ;  /* 0x00000010ff207819 */ /* 0x000fe2000001160a */
[----:B------:R0:W2:Y:S02]  /*1640*/  I2F.F16 R25, R30 ;  /* 0x0000001e00197306 */ /* 0x0000a40000200c00 */
[----:B------:R-:W-:Y:S01]  /*1650*/  VIADD R13, R31, 0xffffff80 ;  /* 0xffffff801f0d7836 */ /* 0x000fe20000000000 */
[----:B------:R-:W-:Y:S01]  /*1660*/  LOP3.LUT R32, R32, 0xff, RZ, 0xc0, !PT ;  /* 0x000000ff20207812 */ /* 0x000fe200078ec0ff */
[----:B------:R-:W-:Y:S01]  /*1670*/  FFMA.FTZ R31, R28, R33, R19 ;  /* 0x000000211c1f7223 */ /* 0x000fe20000010013 */
[----:B------:R-:W-:Y:S01]  /*1680*/  SHF.R.U32.HI R28, RZ, 0x8, R11 ;  /* 0x00000008ff1c7819 */ /* 0x000fe2000001160b */
[----:B-1----:R-:W-:Y:S01]  /*1690*/  HADD2.F32 R8, -RZ, R8.H0_H0 ;  /* 0x20000008ff087230 */ /* 0x002fe20000004100 */
[----:B------:R-:W-:Y:S01]  /*16a0*/  IADD3 R19, R32, -0x80, RZ ;  /* 0xffffff8020137810 */ /* 0x000fe20007ffe0ff */
[----:B------:R-:W1:Y:S01]  /*16b0*/  I2F.F16 R9, R9 ;  /* 0x0000000900097306 */ /* 0x000e620000200c00 */
[----:B------:R-:W-:-:S02]  /*16c0*/  LOP3.LUT R28, R28, 0xff, RZ, 0xc0, !PT ;  /* 0x000000ff1c1c7812 */ /* 0x000fc400078ec0ff */
[----:B------:R-:W-:Y:S02]  /*16d0*/  SHF.R.U32.HI R32, RZ, 0x10, R11 ;  /* 0x00000010ff207819 */ /* 0x000fe4000001160b */
[----:B------:R-:W-:Y:S01]  /*16e0*/  LEA.HI R11, R11, 0xffffff80, RZ, 0x8 ;  /* 0xffffff800b0b7811 */ /* 0x000fe200078f40ff */
[----:B0-----:R-:W-:Y:S01]  /*16f0*/  VIADD R30, R28, 0xffffff80 ;  /* 0xffffff801c1e7836 */ /* 0x001fe20000000000 */
[----:B------:R-:W-:Y:S01]  /*1700*/  LOP3.LUT R32, R32, 0xff, RZ, 0xc0, !PT ;  /* 0x000000ff20207812 */ /* 0x000fe200078ec0ff */
[----:B------:R-:W0:Y:S01]  /*1710*/  I2F.F16 R13, R13 ;  /* 0x0000000d000d7306 */ /* 0x000e220000200c00 */
[----:B--2---:R-:W-:-:S03]  /*1720*/  HADD2.F32 R25, -RZ, R25.H0_H0 ;  /* 0x20000019ff197230 */ /* 0x004fc60000004100 */
[----:B------:R-:W-:Y:S02]  /*1730*/  VIADD R28, R32, 0xffffff80 ;  /* 0xffffff80201c7836 */ /* 0x000fe40000000000 */
[----:B------:R-:W-:Y:S01]  /*1740*/  HADD2.F32 R32, -RZ, R4.H0_H0 ;  /* 0x20000004ff207230 */ /* 0x000fe20000004100 */
[----:B------:R-:W-:Y:S01]  /*1750*/  LEA.HI R4, R10, 0xffffff80, RZ, 0x8 ;  /* 0xffffff800a047811 */ /* 0x000fe200078f40ff */
[----:B------:R-:W2:Y:S01]  /*1760*/  I2F.F16 R30, R30 ;  /* 0x0000001e001e7306 */ /* 0x000ea20000200c00 */
[----:B-1----:R-:W-:Y:S02]  /*1770*/  HADD2.F32 R9, -RZ, R9.H0_H0 ;  /* 0x20000009ff097230 */ /* 0x002fe40000004100 */
[----:B------:R-:W-:Y:S01]  /*1780*/  FFMA.FTZ R18, R18, R32, R31 ;  /* 0x0000002012127223 */ /* 0x000fe2000001001f */
[----:B------:R-:W-:Y:S02]  /*1790*/  HADD2.F32 R10, -RZ, R5.H0_H0 ;  /* 0x20000005ff0a7230 */ /* 0x000fe40000004100 */
[----:B------:R-:W-:Y:S01]  /*17a0*/  FFMA.FTZ R9, R27, R9, R12 ;  /* 0x000000091b097223 */ /* 0x000fe2000001000c */
[----:B0-----:R-:W-:Y:S01]  /*17b0*/  HADD2.F32 R13, -RZ, R13.H0_H0 ;  /* 0x2000000dff0d7230 */ /* 0x001fe20000004100 */
[----:B------:R-:W0:Y:S01]  /*17c0*/  I2F.F16 R19, R19 ;  /* 0x0000001300137306 */ /* 0x000e220000200c00 */
[----:B------:R-:W-:-:S02]  /*17d0*/  HADD2.F32 R5, -RZ, R5.H1_H1 ;  /* 0x30000005ff057230 */ /* 0x000fc40000004100 */
[----:B------:R-:W-:Y:S01]  /*17e0*/  FFMA.FTZ R29, R8, R10, R29 ;  /* 0x0000000a081d7223 */ /* 0x000fe2000001001d */
[----:B------:R-:W-:Y:S01]  /*17f0*/  FFMA.FTZ R8, R10, R25, R9 ;  /* 0x000000190a087223 */ /* 0x000fe20000010009 */
[----:B------:R-:W-:Y:S01]  /*1800*/  FFMA.FTZ R13, R27, R13, R6 ;  /* 0x0000000d1b0d7223 */ /* 0x000fe20000010006 */
[----:B------:R-:W-:Y:S02]  /*1810*/  HADD2.F32 R6, -RZ, R7.H0_H0 ;  /* 0x20000007ff067230 */ /* 0x000fe40000004100 */
[----:B--2---:R-:W-:Y:S01]  /*1820*/  HADD2.F32 R31, -RZ, R30.H0_H0 ;  /* 0x2000001eff1f7230 */ /* 0x004fe20000004100 */
[----:B------:R-:W1:Y:S01]  /*1830*/  I2F.F16 R28, R28 ;  /* 0x0000001c001c7306 */ /* 0x000e620000200c00 */
[----:B------:R-:W-:Y:S02]  /*1840*/  HADD2.F32 R7, -RZ, R2.H0_H0 ;  /* 0x20000002ff077230 */ /* 0x000fe40000004100 */
[----:B------:R-:W-:Y:S01]  /*1850*/  FFMA.FTZ R6, R6, R5, R29 ;  /* 0x0000000506067223 */ /* 0x000fe2000001001d */
[----:B------:R-:W-:-:S02]  /*1860*/  HADD2.F32 R9, -RZ, R0.H1_H1 ;  /* 0x30000000ff097230 */ /* 0x000fc40000004100 */
[----:B------:R-:W-:Y:S01]  /*1870*/  FFMA.FTZ R31, R27, R31, R18 ;  /* 0x0000001f1b1f7223 */ /* 0x000fe20000010012 */
[----:B------:R-:W-:Y:S01]  /*1880*/  FMUL.FTZ R6, R6, R7 ;  /* 0x0000000706067220 */ /* 0x000fe20000410000 */
[----:B0-----:R-:W-:Y:S01]  /*1890*/  HADD2.F32 R19, -RZ, R19.H0_H0 ;  /* 0x20000013ff137230 */ /* 0x001fe20000004100 */
[----:B------:R-:W0:Y:S03]  /*18a0*/  I2F.F16 R26, R26 ;  /* 0x0000001a001a7306 */ /* 0x000e260000200c00 */
[----:B------:R-:W-:Y:S01]  /*18b0*/  F2FP.F16.F32.PACK_AB R6, RZ, R6 ;  /* 0x00000006ff06723e */ /* 0x000fe200000000ff */
[----:B------:R-:W-:Y:S01]  /*18c0*/  FFMA.FTZ R13, R10, R19, R13 ;  /* 0x000000130a0d7223 */ /* 0x000fe2000001000d */
[----:B-1----:R-:W-:-:S03]  /*18d0*/  HADD2.F32 R28, -RZ, R28.H0_H0 ;  /* 0x2000001cff1c7230 */ /* 0x002fc60000004100 */
[----:B------:R-:W1:Y:S02]  /*18e0*/  I2F.F16 R4, R4 ;  /* 0x0000000400047306 */ /* 0x000e640000200c00 */
[----:B------:R-:W-:Y:S01]  /*18f0*/  FFMA.FTZ R28, R10, R28, R31 ;  /* 0x0000001c0a1c7223 */ /* 0x000fe2000001001f */
[----:B0-----:R-:W-:-:S05]  /*1900*/  HADD2.F32 R26, -RZ, R26.H0_H0 ;  /* 0x2000001aff1a7230 */ /* 0x001fca0000004100 */
[----:B------:R-:W0:Y:S01]  /*1910*/  I2F.F16 R11, R11 ;  /* 0x0000000b000b7306 */ /* 0x000e220000200c00 */
[----:B------:R-:W-:Y:S01]  /*1920*/  FFMA.FTZ R8, R5, R26, R8 ;  /* 0x0000001a05087223 */ /* 0x000fe20000010008 */
[----:B-1----:R-:W-:-:S03]  /*1930*/  HADD2.F32 R4, -RZ, R4.H0_H0 ;  /* 0x20000004ff047230 */ /* 0x002fc60000004100 */
[----:B------:R-:W-:Y:S02]  /*1940*/  FMUL.FTZ R8, R8, R9 ;  /* 0x0000000908087220 */ /* 0x000fe40000410000 */
[C---:B------:R-:W-:Y:S01]  /*1950*/  FFMA.FTZ R4, R5.reuse, R4, R13 ;  /* 0x0000000405047223 */ /* 0x040fe2000001000d */
[----:B------:R-:W-:Y:S02]  /*1960*/  HADD2.F32 R13, -RZ, R2.H1_H1 ;  /* 0x30000002ff0d7230 */ /* 0x000fe40000004100 */
[----:B------:R-:W-:Y:S01]  /*1970*/  F2FP.F16.F32.PACK_AB R8, RZ, R8 ;  /* 0x00000008ff08723e */ /* 0x000fe200000000ff */
[----:B0-----:R-:W-:Y:S02]  /*1980*/  HADD2.F32 R10, -RZ, R11.H0_H0 ;  /* 0x2000000bff0a7230 */ /* 0x001fe40000004100 */
[----:B------:R-:W-:Y:S01]  /*1990*/  HADD2.F32 R11, -RZ, R0.H0_H0 ;  /* 0x20000000ff0b7230 */ /* 0x000fe20000004100 */
[----:B------:R-:W-:Y:S02]  /*19a0*/  PRMT R6, R6, 0x5410, R8 ;  /* 0x0000541006067816 */ /* 0x000fe40000000008 */
[----:B------:R-:W-:-:S02]  /*19b0*/  FFMA.FTZ R10, R5, R10, R28 ;  /* 0x0000000a050a7223 */ /* 0x000fc4000001001c */
[----:B------:R-:W-:Y:S02]  /*19c0*/  FMUL.FTZ R4, R4, R11 ;  /* 0x0000000b04047220 */ /* 0x000fe40000410000 */
[----:B------:R-:W-:Y:S01]  /*19d0*/  FMUL.FTZ R10, R10, R13 ;  /* 0x0000000d0a0a7220 */ /* 0x000fe20000410000 */
[----:B------:R-:W-:Y:S02]  /*19e0*/  HFMA2.MMA R3, R6, 1, 1, R3 ;  /* 0x3c003c0006037835 */ /* 0x000fe40000000003 */
[----:B------:R-:W-:Y:S02]  /*19f0*/  F2FP.F16.F32.PACK_AB R4, RZ, R4 ;  /* 0x00000004ff04723e */ /* 0x000fe400000000ff */
[----:B------:R-:W-:-:S04]  /*1a00*/  F2FP.F16.F32.PACK_AB R10, RZ, R10 ;  /* 0x0000000aff0a723e */ /* 0x000fc800000000ff */
[----:B------:R-:W-:-:S05]  /*1a10*/  PRMT R4, R4, 0x5410, R10 ;  /* 0x0000541004047816 */ /* 0x000fca000000000a */
[----:B------:R-:W-:-:S07]  /*1a20*/  HADD2 R20, R4, R20 ;  /* 0x0000001404147230 */ /* 0x000fce0000000000 */
.L_x_3611:
[----:B------:R-:W0:Y:S02]  /*1a30*/  LDC R25, c[0x0][0x23c] ;  /* 0x00008f00ff197b82 */ /* 0x000e240000000800 */
[----:B0-----:R-:W-:-:S04]  /*1a40*/  IMAD.WIDE R4, R25, 0x8, R14 ;  /* 0x0000000819047825 */ /* 0x001fc800078e020e */
[----:B------:R-:W-:-:S04]  /*1a50*/  IMAD.WIDE R16, R25, 0x8, R16 ;  /* 0x0000000819107825 */ /* 0x000fc800078e0210 */
[----:B------:R-:W-:Y:S02]  /*1a60*/  IMAD.WIDE R18, R25, 0x8, R4 ;  /* 0x0000000819127825 */ /* 0x000fe400078e0204 */
[----:B------:R-:W5:Y:S01]  /*1a70*/  LDG.E.128.CONSTANT R4, desc[UR6][R4.64] ;  /* 0x0000000604047981 */ /* 0x000f62000c1e9d00 */
[----:B------:R-:W-:Y:S05]  /*1a80*/  @P1 BRA `(.L_x_3612) ;  /* 0x0000000c000c1947 */ /* 0x000fea0003800000 */
[----:B------:R-:W2:Y:S01]  /*1a90*/  LDG.E.128.CONSTANT R8, desc[UR6][R16.64] ;  /* 0x0000000610087981 */ /* 0x000ea2000c1e9d00 */
[----:B-----5:R-:W-:Y:S02]  /*1aa0*/  LOP3.LUT R15, R5, 0xff, RZ, 0xc0, !PT ;  /* 0x000000ff050f7812 */ /* 0x020fe400078ec0ff */
[----:B------:R-:W-:Y:S01]  /*1ab0*/  LOP3.LUT R26, R7, 0xff, RZ, 0xc0, !PT ;  /* 0x000000ff071a7812 */ /* 0x000fe200078ec0ff */
[----:B------:R-:W0:Y:S01]  /*1ac0*/  LDS.64 R12, [UR4+0x10] ;  /* 0x00001004ff0c7984 */ /* 0x000e220008000a00 */
[----:B------:R-:W-:Y:S01]  /*1ad0*/  LOP3.LUT R14, R4, 0xff, RZ, 0xc0, !PT ;  /* 0x000000ff040e7812 */ /* 0x000fe200078ec0ff */
[----:B------:R-:W-:Y:S01]  /*1ae0*/  VIADD R31, R15, 0xffffff80 ;  /* 0xffffff800f1f7836 */ /* 0x000fe20000000000 */
[----:B------:R-:W-:Y:S02]  /*1af0*/  LOP3.LUT R15, R6, 0xff, RZ, 0xc0, !PT ;  /* 0x000000ff060f7812 */ /* 0x000fe400078ec0ff */
[----:B------:R-:W-:Y:S02]  /*1b00*/  IADD3 R32, R26, -0x80, RZ ;  /* 0xffffff801a207810 */ /* 0x000fe40007ffe0ff */
[----:B------:R-:W-:Y:S01]  /*1b10*/  IADD3 R14, R14, -0x80, RZ ;  /* 0xffffff800e0e7810 */ /* 0x000fe20007ffe0ff */
[----:B------:R-:W-:Y:S01]  /*1b20*/  VIADD R27, R15, 0xffffff80 ;  /* 0xffffff800f1b7836 */ /* 0x000fe20000000000 */
[----:B------:R-:W-:Y:S01]  /*1b30*/  SHF.R.U32.HI R15, RZ, 0x8, R4 ;  /* 0x00000008ff0f7819 */ /* 0x000fe20000011604 */
[----:B------:R-:W1:Y:S01]  /*1b40*/  I2F.F16 R31, R31 ;  /* 0x0000001f001f7306 */ /* 0x000e620000200c00 */
[----:B------:R-:W-:-:S02]  /*1b50*/  SHF.R.U32.HI R33, RZ, 0x8, R6 ;  /* 0x00000008ff217819 */ /* 0x000fc40000011606 */
[----:B------:R-:W-:Y:S02]  /*1b60*/  LOP3.LUT R26, R15, 0xff, RZ, 0xc0, !PT ;  /* 0x000000ff0f1a7812 */ /* 0x000fe400078ec0ff */
[----:B------:R-:W-:-:S03]  /*1b70*/  LOP3.LUT R33, R33, 0xff, RZ, 0xc0, !PT ;  /* 0x000000ff21217812 */ /* 0x000fc600078ec0ff */
[----:B------:R-:W3:Y:S01]  /*1b80*/  I2F.F16 R15, R32 ;  /* 0x00000020000f7306 */ /* 0x000ee20000200c00 */
[----:B------:R-:W-:Y:S01]  /*1b90*/  VIADD R26, R26, 0xffffff80 ;  /* 0xffffff801a1a7836 */ /* 0x000fe20000000000 */
[----:B------:R-:W-:Y:S01]  /*1ba0*/  IADD3 R33, R33, -0x80, RZ ;  /* 0xffffff8021217810 */ /* 0x000fe20007ffe0ff */
[----:B-1----:R-:W-:-:S05]  /*1bb0*/  HADD2.F32 R31, -RZ, R31.H0_H0 ;  /* 0x2000001fff1f7230 */ /* 0x002fca0000004100 */
[----:B------:R1:W4:Y:S01]  /*1bc0*/  I2F.F16 R29, R14 ;  /* 0x0000000e001d7306 */ /* 0x0003220000200c00 */
[----:B---3--:R-:W-:-:S07]  /*1bd0*/  HADD2.F32 R15, -RZ, R15.H0_H0 ;  /* 0x2000000fff0f7230 */ /* 0x008fce0000004100 */
[----:B------:R-:W3:Y:S01]  /*1be0*/  I2F.F16 R28, R26 ;  /* 0x0000001a001c7306 */ /* 0x000ee20000200c00 */
[----:B-1----:R-:W-:-:S04]  /*1bf0*/  SHF.R.U32.HI R14, RZ, 0x8, R5 ;  /* 0x00000008ff0e7819 */ /* 0x002fc80000011605 */
[----:B------:R-:W-:Y:S01]  /*1c00*/  LOP3.LUT R14, R14, 0xff, RZ, 0xc0, !PT ;  /* 0x000000ff0e0e7812 */ /* 0x000fe200078ec0ff */
[--C-:B0-----:R-:W-:Y:S02]  /*1c10*/  HADD2.F32 R32, -RZ, R12.reuse.H1_H1 ;  /* 0x3000000cff207230 */ /* 0x101fe40000004100 */
[----:B------:R-:W0:Y:S01]  /*1c20*/  I2F.F16 R27, R27 ;  /* 0x0000001b001b7306 */ /* 0x000e220000200c00 */
[----:B----4-:R-:W-:Y:S02]  /*1c30*/  HADD2.F32 R29, -RZ, R29.H0_H0 ;  /* 0x2000001dff1d7230 */ /* 0x010fe40000004100 */
[----:B------:R-:W-:Y:S02]  /*1c40*/  VIADD R30, R14, 0xffffff80 ;  /* 0xffffff800e1e7836 */ /* 0x000fe40000000000 */
[----:B------:R-:W-:Y:S01]  /*1c50*/  HADD2.F32 R14, -RZ, R12.H0_H0 ;  /* 0x2000000cff0e7230 */ /* 0x000fe20000004100 */
[----:B------:R-:W-:Y:S01]  /*1c60*/  LEA.HI R12, R4, 0xffffff80, RZ, 0x8 ;  /* 0xffffff80040c7811 */ /* 0x000fe200078f40ff */
[----:B---3--:R-:W-:Y:S01]  /*1c70*/  HADD2.F32 R28, -RZ, R28.H0_H0 ;  /* 0x2000001cff1c7230 */ /* 0x008fe20000004100 */
[----:B------:R-:W-:Y:S01]  /*1c80*/  SHF.R.U32.HI R4, RZ, 0x10, R4 ;  /* 0x00000010ff047819 */ /* 0x000fe20000011604 */
[----:B------:R-:W1:Y:S01]  /*1c90*/  I2F.F16 R30, R30 ;  /* 0x0000001e001e7306 */ /* 0x000e620000200c00 */
[C---:B------:R-:W-:Y:S01]  /*1ca0*/  FFMA.FTZ R26, R14.reuse, R31, RZ ;  /* 0x0000001f0e1a7223 */ /* 0x040fe200000100ff */
[----:B------:R-:W-:Y:S01]  /*1cb0*/  FFMA.FTZ R31, R14, R15, RZ ;  /* 0x0000000f0e1f7223 */ /* 0x000fe200000100ff */
[----:B------:R-:W-:Y:S01]  /*1cc0*/  FFMA.FTZ R29, R29, R14, RZ ;  /* 0x0000000e1d1d7223 */ /* 0x000fe200000100ff */
[----:B------:R-:W-:Y:S01]  /*1cd0*/  LOP3.LUT R4, R4, 0xff, RZ, 0xc0, !PT ;  /* 0x000000ff04047812 */ /* 0x000fe200078ec0ff */
[----:B0-----:R-:W-:-:S02]  /*1ce0*/  HADD2.F32 R27, -RZ, R27.H0_H0 ;  /* 0x2000001bff1b7230 */ /* 0x001fc40000004100 */
[----:B------:R-:W-:Y:S01]  /*1cf0*/  FFMA.FTZ R28, R28, R32, R29 ;  /* 0x000000201c1c7223 */ /* 0x000fe2000001001d */
[----:B------:R0:W3:Y:S01]  /*1d00*/  I2F.F16 R15, R33 ;  /* 0x00000021000f7306 */ /* 0x0000e20000200c00 */
[----:B------:R-:W-:Y:S01]  /*1d10*/  SHF.R.U32.HI R29, RZ, 0x8, R7 ;  /* 0x00000008ff1d7819 */ /* 0x000fe20000011607 */
[----:B------:R-:W-:Y:S02]  /*1d20*/  VIADD R4, R4, 0xffffff80 ;  /* 0xffffff8004047836 */ /* 0x000fe40000000000 */
[----:B------:R-:W-:Y:S01]  /*1d30*/  FFMA.FTZ R27, R14, R27, RZ ;  /* 0x0000001b0e1b7223 */ /* 0x000fe200000100ff */
[----:B------:R-:W-:Y:S02]  /*1d40*/  LEA.HI R14, R5, 0xffffff80, RZ, 0x8 ;  /* 0xffffff80050e7811 */ /* 0x000fe400078f40ff */
[----:B------:R-:W-:Y:S01]  /*1d50*/  LOP3.LUT R29, R29, 0xff, RZ, 0xc0, !PT ;  /* 0x000000ff1d1d7812 */ /* 0x000fe200078ec0ff */
[----:B-1----:R-:W-:Y:S01]  /*1d60*/  HADD2.F32 R35, -RZ, R30.H0_H0 ;  /* 0x2000001eff237230 */ /* 0x002fe20000004100 */
[----:B------:R-:W-:Y:S01]  /*1d70*/  SHF.R.U32.HI R5, RZ, 0x10, R5 ;  /* 0x00000010ff057819 */ /* 0x000fe20000011605 */
[----:B------:R-:W1:Y:S02]  /*1d80*/  I2F.F16 R12, R12 ;  /* 0x0000000c000c7306 */ /* 0x000e640000200c00 */
[----:B0-----:R-:W-:-:S02]  /*1d90*/  VIADD R33, R29, 0xffffff80 ;  /* 0xffffff801d217836 */ /* 0x001fc40000000000 */
[C---:B------:R-:W-:Y:S01]  /*1da0*/  FFMA.FTZ R26, R32.reuse, R35, R26 ;  /* 0x00000023201a7223 */ /* 0x040fe2000001001a */
[----:B------:R-:W-:Y:S01]  /*1db0*/  LOP3.LUT R30, R5, 0xff, RZ, 0xc0, !PT ;  /* 0x000000ff051e7812 */ /* 0x000fe200078ec0ff */
[----:B---3--:R-:W-:Y:S02]  /*1dc0*/  HADD2.F32 R15, -RZ, R15.H0_H0 ;  /* 0x2000000fff0f7230 */ /* 0x008fe40000004100 */
[----:B------:R-:W0:Y:S03]  /*1dd0*/  I2F.F16 R5, R4 ;  /* 0x0000000400057306 */ /* 0x000e260000200c00 */
[----:B------:R-:W-:Y:S01]  /*1de0*/  FFMA.FTZ R29, R32, R15, R27 ;  /* 0x0000000f201d7223 */ /* 0x000fe2000001001b */
[----:B------:R-:W-:Y:S01]  /*1df0*/  LEA.HI R15, R6, 0xffffff80, RZ, 0x8 ;  /* 0xffffff80060f7811 */ /* 0x000fe200078f40ff */
[----:B-1----:R-:W-:-:S03]  /*1e00*/  HADD2.F32 R12, -RZ, R12.H0_H0 ;  /* 0x2000000cff0c7230 */ /* 0x002fc60000004100 */
[----:B------:R0:W1:Y:S08]  /*1e10*/  I2F.F16 R27, R33 ;  /* 0x00000021001b7306 */ /* 0x0000700000200c00 */
[----:B------:R-:W-:Y:S01]  /*1e20*/  I2F.F16 R14, R14 ;  /* 0x0000000e000e7306 */ /* 0x000fe20000200c00 */
[----:B0-----:R-:W-:Y:S02]  /*1e30*/  HADD2.F32 R33, -RZ, R5.H0_H0 ;  /* 0x20000005ff217230 */ /* 0x001fe40000004100 */
[----:B------:R-:W-:-:S02]  /*1e40*/  HADD2.F32 R5, -RZ, R13.H0_H0 ;  /* 0x2000000dff057230 */ /* 0x000fc40000004100 */
[----:B-1----:R-:W-:Y:S01]  /*1e50*/  HADD2.F32 R34, -RZ, R27.H0_H0 ;  /* 0x2000001bff227230 */ /* 0x002fe20000004100 */
[----:B------:R-:W-:Y:S02]  /*1e60*/  SHF.R.U32.HI R27, RZ, 0x10, R6 ;  /* 0x00000010ff1b7819 */ /* 0x000fe40000011606 */
[----:B------:R-:W-:Y:S01]  /*1e70*/  FFMA.FTZ R33, R33, R5, R28 ;  /* 0x0000000521217223 */ /* 0x000fe2000001001c */
[----:B------:R-:W-:Y:S01]  /*1e80*/  IADD3 R6, R30, -0x80, RZ ;  /* 0xffffff801e067810 */ /* 0x000fe20007ffe0ff */
[----:B------:R-:W0:Y:S01]  /*1e90*/  I2F.F16 R15, R15 ;  /* 0x0000000f000f7306 */ /* 0x000e220000200c00 */
[----:B------:R-:W-:Y:S01]  /*1ea0*/  FFMA.FTZ R32, R32, R34, R31 ;  /* 0x0000002220207223 */ /* 0x000fe2000001001f */
[----:B------:R-:W-:Y:S02]  /*1eb0*/  SHF.R.U32.HI R31, RZ, 0x10, R7 ;  /* 0x00000010ff1f7819 */ /* 0x000fe40000011607 */
[----:B------:R-:W-:Y:S02]  /*1ec0*/  LOP3.LUT R27, R27, 0xff, RZ, 0xc0, !PT ;  /* 0x000000ff1b1b7812 */ /* 0x000fe400078ec0ff */
[----:B------:R-:W-:-:S02]  /*1ed0*/  LOP3.LUT R31, R31, 0xff, RZ, 0xc0, !PT ;  /* 0x000000ff1f1f7812 */ /* 0x000fc400078ec0ff */
[----:B------:R-:W1:Y:S01]  /*1ee0*/  I2F.F16 R6, R6 ;  /* 0x0000000600067306 */ /* 0x000e620000200c00 */
[----:B------:R-:W-:Y:S01]  /*1ef0*/  VIADD R30, R27, 0xffffff80 ;  /* 0xffffff801b1e7836 */ /* 0x000fe20000000000 */
[----:B------:R-:W-:Y:S01]  /*1f00*/  LEA.HI R27, R7, 0xffffff80, RZ, 0x8 ;  /* 0xffffff80071b7811 */ /* 0x000fe200078f40ff */
[----:B------:R-:W-:Y:S02]  /*1f10*/  VIADD R4, R31, 0xffffff80 ;  /* 0xffffff801f047836 */ /* 0x000fe40000000000 */
[----:B0-----:R-:W-:-:S03]  /*1f20*/  HADD2.F32 R15, -RZ, R15.H0_H0 ;  /* 0x2000000fff0f7230 */ /* 0x001fc60000004100 */
[----:B------:R-:W0:Y:S01]  /*1f30*/  I2F.F16 R30, R30 ;  /* 0x0000001e001e7306 */ /* 0x000e220000200c00 */
[----:B-1----:R-:W-:-:S07]  /*1f40*/  HADD2.F32 R6, -RZ, R6.H0_H0 ;  /* 0x20000006ff067230 */ /* 0x002fce0000004100 */
[----:B------:R-:W1:Y:S01]  /*1f50*/  I2F.F16 R4, R4 ;  /* 0x0000000400047306 */ /* 0x000e620000200c00 */
[----:B------:R-:W-:Y:S01]  /*1f60*/  FFMA.FTZ R31, R5, R6, R26 ;  /* 0x00000006051f7223 */ /* 0x000fe2000001001a */
[----:B0-----:R-:W-:-:S06]  /*1f70*/  HADD2.F32 R28, -RZ, R30.H0_H0 ;  /* 0x2000001eff1c7230 */ /* 0x001fcc0000004100 */
[----:B------:R-:W0:Y:S01]  /*1f80*/  I2F.F16 R27, R27 ;  /* 0x0000001b001b7306 */ /* 0x000e220000200c00 */
[----:B------:R-:W-:Y:S02]  /*1f90*/  HADD2.F32 R30, -RZ, R13.H1_H1 ;  /* 0x3000000dff1e7230 */ /* 0x000fe40000004100 */
[----:B------:R-:W-:-:S03]  /*1fa0*/  FFMA.FTZ R29, R5, R28, R29 ;  /* 0x0000001c051d7223 */ /* 0x000fc6000001001d */
[----:B------:R-:W-:Y:S01]  /*1fb0*/  FFMA.FTZ R12, R12, R30, R33 ;  /* 0x0000001e0c0c7223 */ /* 0x000fe20000010021 */
[----:B-1----:R-:W-:Y:S02]  /*1fc0*/  HADD2.F32 R35, -RZ, R4.H0_H0 ;  /* 0x20000004ff237230 */ /* 0x002fe40000004100 */
[----:B------:R-:W-:-:S03]  /*1fd0*/  FFMA.FTZ R15, R30, R15, R29 ;  /* 0x0000000f1e0f7223 */ /* 0x000fc6000001001d */
[----:B------:R-:W-:Y:S01]  /*1fe0*/  FFMA.FTZ R28, R5, R35, R32 ;  /* 0x00000023051c7223 */ /* 0x000fe20000010020 */
[----:B------:R-:W-:Y:S01]  /*1ff0*/  HADD2.F32 R32, -RZ, R14.H0_H0 ;  /* 0x2000000eff207230 */ /* 0x000fe20000004100 */
[----:B------:R-:W1:Y:S01]  /*2000*/  LDS.64 R4, [UR4+0x18] ;  /* 0x00001804ff047984 */ /* 0x000e620008000a00 */
[----:B0-----:R-:W-:-:S05]  /*2010*/  HADD2.F32 R33, -RZ, R27.H0_H0 ;  /* 0x2000001bff217230 */ /* 0x001fca0000004100 */
[----:B------:R-:W-:Y:S01]  /*2020*/  FFMA.FTZ R28, R30, R33, R28 ;  /* 0x000000211e1c7223 */ /* 0x000fe2000001001c */
[----:B--2---:R-:W-:Y:S02]  /*2030*/  LOP3.LUT R26, R8, 0xff, RZ, 0xc0, !PT ;  /* 0x000000ff081a7812 */ /* 0x004fe400078ec0ff */
[----:B------:R-:W-:Y:S02]  /*2040*/  LOP3.LUT R13, R9, 0xff, RZ, 0xc0, !PT ;  /* 0x000000ff090d7812 */ /* 0x000fe400078ec0ff */
[----:B------:R-:W-:Y:S02]  /*2050*/  IADD3 R26, R26, -0x80, RZ ;  /* 0xffffff801a1a7810 */ /* 0x000fe40007ffe0ff */
[----:B------:R-:W-:Y:S01]  /*2060*/  SHF.R.U32.HI R29, RZ, 0x8, R8 ;  /* 0x00000008ff1d7819 */ /* 0x000fe20000011608 */
[----:B------:R-:W-:Y:S02]  /*2070*/  VIADD R14, R13, 0xffffff80 ;  /* 0xffffff800d0e7836 */ /* 0x000fe40000000000 */
[----:B------:R-:W-:Y:S01]  /*2080*/  FFMA.FTZ R13, R30, R32, R31 ;  /* 0x000000201e0d7223 */ /* 0x000fe2000001001f */
[----:B------:R-:W-:Y:S01]  /*2090*/  LOP3.LUT R31, R10, 0xff, RZ, 0xc0, !PT ;  /* 0x000000ff0a1f7812 */ /* 0x000fe200078ec0ff */
[----:B------:R-:W0:Y:S01]  /*20a0*/  I2F.F16 R26, R26 ;  /* 0x0000001a001a7306 */ /* 0x000e220000200c00 */
[----:B------:R-:W-:-:S02]  /*20b0*/  LOP3.LUT R30, R11, 0xff, RZ, 0xc0, !PT ;  /* 0x000000ff0b1e7812 */ /* 0x000fc400078ec0ff */
[----:B------:R-:W-:Y:S02]  /*20c0*/  IADD3 R27, R31, -0x80, RZ ;  /* 0xffffff801f1b7810 */ /* 0x000fe40007ffe0ff */
[----:B------:R-:W-:Y:S01]  /*20d0*/  SHF.R.U32.HI R31, RZ, 0x10, R8 ;  /* 0x00000010ff1f7819 */ /* 0x000fe20000011608 */
[----:B------:R-:W-:Y:S01]  /*20e0*/  VIADD R33, R30, 0xffffff80 ;  /* 0xffffff801e217836 */ /* 0x000fe20000000000 */
[----:B------:R-:W-:Y:S01]  /*20f0*/  LOP3.LUT R30, R29, 0xff, RZ, 0xc0, !PT ;  /* 0x000000ff1d1e7812 */ /* 0x000fe200078ec0ff */
[----:B------:R-:W2:Y:S01]  /*2100*/  I2F.F16 R14, R14 ;  /* 0x0000000e000e7306 */ /* 0x000ea20000200c00 */
[----:B------:R-:W-:Y:S02]  /*2110*/  LOP3.LUT R31, R31, 0xff, RZ, 0xc0, !PT ;  /* 0x000000ff1f1f7812 */ /* 0x000fe400078ec0ff */
[----:B------:R-:W-:Y:S02]  /*2120*/  LEA.HI R7, R8, 0xffffff80, RZ, 0x8 ;  /* 0xffffff8008077811 */ /* 0x000fe400078f40ff */
[----:B------:R-:W-:Y:S01]  /*2130*/  IADD3 R8, R30, -0x80, RZ ;  /* 0xffffff801e087810 */ /* 0x000fe20007ffe0ff */
[----:B------:R-:W-:Y:S01]  /*2140*/  VIADD R30, R31, 0xffffff80 ;  /* 0xffffff801f1e7836 */ /* 0x000fe20000000000 */
[----:B------:R-:W-:Y:S01]  /*2150*/  SHF.R.U32.HI R32, RZ, 0x8, R9 ;  /* 0x00000008ff207819 */ /* 0x000fe20000011609 */
[----:B------:R-:W3:Y:S01]  /*2160*/  I2F.F16 R27, R27 ;  /* 0x0000001b001b7306 */ /* 0x000ee20000200c00 */
[----:B0-----:R-:W-:Y:S01]  /*2170*/  HADD2.F32 R35, -RZ, R26.H0_H0 ;  /* 0x2000001aff237230 */ /* 0x001fe20000004100 */
[----:B------:R-:W-:Y:S01]  /*2180*/  LEA.HI R6, R9, 0xffffff80, RZ, 0x8 ;  /* 0xffffff8009067811 */ /* 0x000fe200078f40ff */
[----:B-1----:R-:W-:Y:S01]  /*2190*/  HADD2.F32 R26, -RZ, R4.H0_H0 ;  /* 0x20000004ff1a7230 */ /* 0x002fe20000004100 */
[----:B------:R-:W-:Y:S01]  /*21a0*/  LOP3.LUT R32, R32, 0xff, RZ, 0xc0, !PT ;  /* 0x000000ff20207812 */ /* 0x000fe200078ec0ff */
[----:B--2---:R-:W-:-:S03]  /*21b0*/  HADD2.F32 R31, -RZ, R14.H0_H0 ;  /* 0x2000000eff1f7230 */ /* 0x004fc60000004100 */
[----:B------:R-:W0:Y:S01]  /*21c0*/  I2F.F16 R29, R33 ;  /* 0x00000021001d7306 */ /* 0x000e220000200c00 */
[----:B------:R-:W-:Y:S01]  /*21d0*/  SHF.R.U32.HI R14, RZ, 0x10, R9 ;  /* 0x00000010ff0e7819 */ /* 0x000fe20000011609 */
[----:B------:R-:W-:Y:S01]  /*21e0*/  FFMA.FTZ R12, R35, R26, R12 ;  /* 0x0000001a230c7223 */ /* 0x000fe2000001000c */
[----:B------:R-:W-:Y:S01]  /*21f0*/  IADD3 R9, R32, -0x80, RZ ;  /* 0xffffff8020097810 */ /* 0x000fe20007ffe0ff */
[----:B------:R-:W-:Y:S01]  /*2200*/  FFMA.FTZ R13, R26, R31, R13 ;  /* 0x0000001f1a0d7223 */ /* 0x000fe2000001000d */
[----:B------:R-:W-:Y:S01]  /*2210*/  SHF.R.U32.HI R31, RZ, 0x8, R10 ;  /* 0x00000008ff1f7819 */ /* 0x000fe2000001160a */
[----:B------:R-:W-:Y:S01]  /*2220*/  HADD2.F32 R32, -RZ, R4.H1_H1 ;  /* 0x30000004ff207230 */ /* 0x000fe20000004100 */
[----:B------:R-:W-:Y:S01]  /*2230*/  LOP3.LUT R14, R14, 0xff, RZ, 0xc0, !PT ;  /* 0x000000ff0e0e7812 */ /* 0x000fe200078ec0ff */
[----:B---3--:R-:W-:Y:S01]  /*2240*/  HADD2.F32 R27, -RZ, R27.H0_H0 ;  /* 0x2000001bff1b7230 */ /* 0x008fe20000004100 */
[----:B------:R-:W-:Y:S01]  /*2250*/  LOP3.LUT R31, R31, 0xff, RZ, 0xc0, !PT ;  /* 0x000000ff1f1f7812 */ /* 0x000fe200078ec0ff */
[----:B------:R-:W1:Y:S02]  /*2260*/  I2F.F16 R8, R8 ;  /* 0x0000000800087306 */ /* 0x000e640000200c00 */
[----:B------:R-:W-:-:S02]  /*2270*/  VIADD R14, R14, 0xffffff80 ;  /* 0xffffff800e0e7836 */ /* 0x000fc40000000000 */
[C---:B------:R-:W-:Y:S01]  /*2280*/  FFMA.FTZ R15, R26.reuse, R27, R15 ;  /* 0x0000001b1a0f7223 */ /* 0x040fe2000001000f */
[----:B------:R-:W-:Y:S01]  /*2290*/  IADD3 R27, R31, -0x80, RZ ;  /* 0xffffff801f1b7810 */ /* 0x000fe20007ffe0ff */
[----:B0-----:R-:W-:Y:S01]  /*22a0*/  HADD2.F32 R29, -RZ, R29.H0_H0 ;  /* 0x2000001dff1d7230 */ /* 0x001fe20000004100 */
[----:B------:R-:W-:Y:S01]  /*22b0*/  SHF.R.U32.HI R31, RZ, 0x10, R10 ;  /* 0x00000010ff1f7819 */ /* 0x000fe2000001160a */
[----:B------:R-:W0:Y:S03]  /*22c0*/  I2F.F16 R9, R9 ;  /* 0x0000000900097306 */ /* 0x000e260000200c00 */
[----:B------:R-:W-:Y:S01]  /*22d0*/  LOP3.LUT R31, R31, 0xff, RZ, 0xc0, !PT ;  /* 0x000000ff1f1f7812 */ /* 0x000fe200078ec0ff */
[----:B------:R-:W-:Y:S01]  /*22e0*/  FFMA.FTZ R28, R26, R29, R28 ;  /* 0x0000001d1a1c7223 */ /* 0x000fe2000001001c */
[----:B------:R-:W-:-:S03]  /*22f0*/  SHF.R.U32.HI R29, RZ, 0x8, R11 ;  /* 0x00000008ff1d7819 */ /* 0x000fc6000001160b */
[----:B------:R-:W-:Y:S01]  /*2300*/  VIADD R26, R31, 0xffffff80 ;  /* 0xffffff801f1a7836 */ /* 0x000fe20000000000 */
[----:B------:R-:W-:Y:S01]  /*2310*/  LOP3.LUT R29, R29, 0xff, RZ, 0xc0, !PT ;  /* 0x000000ff1d1d7812 */ /* 0x000fe200078ec0ff */
[----:B------:R-:W2:Y:S01]  /*2320*/  I2F.F16 R27, R27 ;  /* 0x0000001b001b7306 */ /* 0x000ea20000200c00 */
[----:B------:R-:W-:Y:S01]  /*2330*/  SHF.R.U32.HI R31, RZ, 0x10, R11 ;  /* 0x00000010ff1f7819 */ /* 0x000fe2000001160b */
[----:B-1----:R-:W-:Y:S01]  /*2340*/  HADD2.F32 R33, -RZ, R8.H0_H0 ;  /* 0x20000008ff217230 */ /* 0x002fe20000004100 */
[----:B------:R-:W-:Y:S02]  /*2350*/  IADD3 R29, R29, -0x80, RZ ;  /* 0xffffff801d1d7810 */ /* 0x000fe40007ffe0ff */
[----:B------:R-:W-:Y:S01]  /*2360*/  LOP3.LUT R31, R31, 0xff, RZ, 0xc0, !PT ;  /* 0x000000ff1f1f7812 */ /* 0x000fe200078ec0ff */
[----:B0-----:R-:W-:Y:S01]  /*2370*/  HADD2.F32 R9, -RZ, R9.H0_H0 ;  /* 0x20000009ff097230 */ /* 0x001fe20000004100 */
[----:B------:R-:W-:Y:S01]  /*2380*/  LEA.HI R8, R10, 0xffffff80, RZ, 0x8 ;  /* 0xffffff800a087811 */ /* 0x000fe200078f40ff */
[----:B------:R-:W0:Y:S01]  /*2390*/  I2F.F16 R30, R30 ;  /* 0x0000001e001e7306 */ /* 0x000e220000200c00 */
[----:B------:R-:W-:Y:S01]  /*23a0*/  LEA.HI R11, R11, 0xffffff80, RZ, 0x8 ;  /* 0xffffff800b0b7811 */ /* 0x000fe200078f40ff */
[----:B------:R-:W-:-:S02]  /*23b0*/  VIADD R31, R31, 0xffffff80 ;  /* 0xffffff801f1f7836 */ /* 0x000fc40000000000 */
[----:B------:R-:W-:Y:S01]  /*23c0*/  FFMA.FTZ R13, R32, R9, R13 ;  /* 0x00000009200d7223 */ /* 0x000fe2000001000d */
[--C-:B------:R-:W-:Y:S02]  /*23d0*/  HADD2.F32 R10, -RZ, R5.reuse.H0_H0 ;  /* 0x20000005ff0a7230 */ /* 0x100fe40000004100 */
[----:B------:R-:W-:Y:S01]  /*23e0*/  FFMA.FTZ R12, R33, R32, R12 ;  /* 0x00000020210c7223 */ /* 0x000fe2000001000c */
[----:B------:R-:W-:Y:S01]  /*23f0*/  HADD2.F32 R5, -RZ, R5.H1_H1 ;  /* 0x30000005ff057230 */ /* 0x000fe20000004100 */
[----:B------:R-:W1:Y:S01]  /*2400*/  I2F.F16 R29, R29 ;  /* 0x0000001d001d7306 */ /* 0x000e620000200c00 */
[----:B--2---:R-:W-:-:S05]  /*2410*/  HADD2.F32 R9, -RZ, R27.H0_H0 ;  /* 0x2000001bff097230 */ /* 0x004fca0000004100 */
        /* <DEDUP_REMOVED lines=20> */
[----:B------:R-:W-:Y:S02]  /*2560*/  HADD2.F32 R7, -RZ, R2.H0_H0 ;  /* 0x20000002ff077230 */ /* 0x000fe40000004100 */
[----:B------:R-:W-:Y:S01]  /*2570*/  FFMA.FTZ R4, R4, R5, R27 ;  /* 0x0000000504047223 */ /* 0x000fe2000001001b */
[----:B0-----:R-:W-:-:S04]  /*2580*/  HADD2.F32 R6, -RZ, R6.H0_H0 ;  /* 0x20000006ff067230 */ /* 0x001fc80000004100 */
        /* <DEDUP_REMOVED lines=9> */
[----:B------:R-:W-:Y:S01]  /*2620*/  HADD2.F32 R11, -RZ, R0.H0_H0 ;  /* 0x20000000ff0b7230 */ /* 0x000fe20000004100 */
[----:B------:R-:W-:Y:S02]  /*2630*/  PRMT R4, R4, 0x5410, R6 ;  /* 0x0000541004047816 */ /* 0x000fe40000000006 */
[----:B------:R-:W-:Y:S02]  /*2640*/  FFMA.FTZ R10, R5, R10, R12 ;  /* 0x0000000a050a7223 */ /* 0x000fe4000001000c */
[----:B------:R-:W-:-:S02]  /*2650*/  FMUL.FTZ R8, R11, R8 ;  /* 0x000000080b087220 */ /* 0x000fc40000410000 */
[----:B------:R-:W-:Y:S01]  /*2660*/  FMUL.FTZ R10, R13, R10 ;  /* 0x0000000a0d0a7220 */ /* 0x000fe20000410000 */
[----:B------:R-:W-:Y:S02]  /*2670*/  HFMA2.MMA R3, R4, 1, 1, R3 ;  /* 0x3c003c0004037835 */ /* 0x000fe40000000003 */
[----:B------:R-:W-:Y:S02]  /*2680*/  F2FP.F16.F32.PACK_AB R8, RZ, R8 ;  /* 0x00000008ff08723e */ /* 0x000fe400000000ff */
[----:B------:R-:W-:-:S04]  /*2690*/  F2FP.F16.F32.PACK_AB R10, RZ, R10 ;  /* 0x0000000aff0a723e */ /* 0x000fc800000000ff */
[----:B------:R-:W-:-:S05]  /*26a0*/  PRMT R8, R8, 0x5410, R10 ;  /* 0x0000541008087816 */ /* 0x000fca000000000a */
[----:B------:R-:W-:-:S07]  /*26b0*/  HADD2 R20, R8, R20 ;  /* 0x0000001408147230 */ /* 0x000fce0000000000 */
.L_x_3612:
[----:B-----5:R0:W5:Y:S01]  /*26c0*/  LDG.E.128.CONSTANT R4, desc[UR6][R18.64] ;  /* 0x0000000612047981 */ /* 0x020162000c1e9d00 */
[----:B------:R-:W-:-:S04]  /*26d0*/  IMAD.WIDE R16, R25, 0x8, R16 ;  /* 0x0000000819107825 */ /* 0x000fc800078e0210 */
[----:B------:R-:W-:Y:S01]  /*26e0*/  IMAD.WIDE R14, R25, 0x8, R18 ;  /* 0x00000008190e7825 */ /* 0x000fe200078e0212 */
[----:B------:R-:W-:Y:S06]  /*26f0*/  @P1 BRA `(.L_x_3613) ;  /* 0x0000000c000c1947 */ /* 0x000fec0003800000 */
[----:B------:R-:W2:Y:S01]  /*2700*/  LDG.E.128.CONSTANT R8, desc[UR6][R16.64] ;  /* 0x0000000610087981 */ /* 0x000ea2000c1e9d00 */
[----:B0----5:R-:W-:Y:S02]  /*2710*/  LOP3.LUT R19, R5, 0xff, RZ, 0xc0, !PT ;  /* 0x000000ff05137812 */ /* 0x021fe400078ec0ff */
[----:B------:R-:W-:Y:S01]  /*2720*/  LOP3.LUT R26, R7, 0xff, RZ, 0xc0, !PT ;  /* 0x000000ff071a7812 */ /* 0x000fe200078ec0ff */
[----:B------:R-:W0:Y:S01]  /*2730*/  LDS.64 R12, [UR4+0x20] ;  /* 0x00002004ff0c7984 */ /* 0x000e220008000a00 */
[----:B------:R-:W-:Y:S01]  /*2740*/  LOP3.LUT R18, R4, 0xff, RZ, 0xc0, !PT ;  /* 0x000000ff04127812 */ /* 0x000fe200078ec0ff */
[----:B------:R-:W-:Y:S01]  /*2750*/  VIADD R31, R19, 0xffffff80 ;  /* 0xffffff80131f7836 */ /* 0x000fe20000000000 */
[----:B------:R-:W-:Y:S01]  /*2760*/  LOP3.LUT R19, R6, 0xff, RZ, 0xc0, !PT ;  /* 0x000000ff06137812 */ /* 0x000fe200078ec0ff */
[----:B------:R-:W-:Y:S01]  /*2770*/  VIADD R32, R26, 0xffffff80 ;  /* 0xffffff801a207836 */ /* 0x000fe20000000000 */
[----:B------:R-:W-:Y:S02]  /*2780*/  IADD3 R18, R18, -0x80, RZ ;  /* 0xffffff8012127810 */ /* 0x000fe40007ffe0ff */
[----:B------:R-:W-:Y:S01]  /*2790*/  IADD3 R27, R19, -0x80, RZ ;  /* 0xffffff80131b7810 */ /* 0x000fe20007ffe0ff */
[----:B------:R-:W1:Y:S01]  /*27a0*/  I2F.F16 R31, R31 ;  /* 0x0000001f001f7306 */ /* 0x000e620000200c00 */
[----:B------:R-:W-:-:S02]  /*27b0*/  SHF.R.U32.HI R19, RZ, 0x8, R4 ;  /* 0x00000008ff137819 */ /* 0x000fc40000011604 */
[----:B------:R-:W-:Y:S02]  /*27c0*/  SHF.R.U32.HI R33, RZ, 0x8, R6 ;  /* 0x00000008ff217819 */ /* 0x000fe40000011606 */
[----:B------:R-:W-:Y:S02]  /*27d0*/  LOP3.LUT R26, R19, 0xff, RZ, 0xc0, !PT ;  /* 0x000000ff131a7812 */ /* 0x000fe400078ec0ff */
[----:B------:R-:W-:Y:S01]  /*27e0*/  LOP3.LUT R33, R33, 0xff, RZ, 0xc0, !PT ;  /* 0x000000ff21217812 */ /* 0x000fe200078ec0ff */
[----:B------:R-:W3:Y:S01]  /*27f0*/  I2F.F16 R19, R32 ;  /* 0x0000002000137306 */ /* 0x000ee20000200c00 */
[----:B------:R-:W-:Y:S02]  /*2800*/  IADD3 R26, R26, -0x80, RZ ;  /* 0xffffff801a1a7810 */ /* 0x000fe40007ffe0ff */
[----:B------:R-:W-:Y:S01]  /*2810*/  IADD3 R33, R33, -0x80, RZ ;  /* 0xffffff8021217810 */ /* 0x000fe20007ffe0ff */
[----:B-1----:R-:W-:-:S04]  /*2820*/  HADD2.F32 R31, -RZ, R31.H0_H0 ;  /* 0x2000001fff1f7230 */ /* 0x002fc80000004100 */
[----:B------:R1:W4:Y:S01]  /*2830*/  I2F.F16 R29, R18 ;  /* 0x00000012001d7306 */ /* 0x0003220000200c00 */
[----:B---3--:R-:W-:-:S07]  /*2840*/  HADD2.F32 R19, -RZ, R19.H0_H0 ;  /* 0x20000013ff137230 */ /* 0x008fce0000004100 */
[----:B------:R-:W3:Y:S01]  /*2850*/  I2F.F16 R28, R26 ;  /* 0x0000001a001c7306 */ /* 0x000ee20000200c00 */
[----:B-1----:R-:W-:-:S04]  /*2860*/  SHF.R.U32.HI R18, RZ, 0x8, R5 ;  /* 0x00000008ff127819 */ /* 0x002fc80000011605 */
[----:B------:R-:W-:Y:S01]  /*2870*/  LOP3.LUT R18, R18, 0xff, RZ, 0xc0, !PT ;  /* 0x000000ff12127812 */ /* 0x000fe200078ec0ff */
[----:B----4-:R-:W-:Y:S02]  /*2880*/  HADD2.F32 R29, -RZ, R29.H0_H0 ;  /* 0x2000001dff1d7230 */ /* 0x010fe40000004100 */
[----:B------:R-:W1:Y:S01]  /*2890*/  I2F.F16 R27, R27 ;  /* 0x0000001b001b7306 */ /* 0x000e620000200c00 */
[--C-:B0-----:R-:W-:Y:S02]  /*28a0*/  HADD2.F32 R32, -RZ, R12.reuse.H1_H1 ;  /* 0x3000000cff207230 */ /* 0x101fe40000004100 */
[----:B------:R-:W-:Y:S02]  /*28b0*/  VIADD R30, R18, 0xffffff80 ;  /* 0xffffff80121e7836 */ /* 0x000fe40000000000 */
[----:B------:R-:W-:Y:S01]  /*28c0*/  HADD2.F32 R18, -RZ, R12.H0_H0 ;  /* 0x2000000cff127230 */ /* 0x000fe20000004100 */
[----:B------:R-:W-:Y:S01]  /*28d0*/  LEA.HI R12, R4, 0xffffff80, RZ, 0x8 ;  /* 0xffffff80040c7811 */ /* 0x000fe200078f40ff */
[----:B---3--:R-:W-:Y:S01]  /*28e0*/  HADD2.F32 R28, -RZ, R28.H0_H0 ;  /* 0x2000001cff1c7230 */ /* 0x008fe20000004100 */
[----:B------:R-:W-:Y:S01]  /*28f0*/  SHF.R.U32.HI R4, RZ, 0x10, R4 ;  /* 0x00000010ff047819 */ /* 0x000fe20000011604 */
[----:B------:R-:W0:Y:S01]  /*2900*/  I2F.F16 R30, R30 ;  /* 0x0000001e001e7306 */ /* 0x000e220000200c00 */
[C---:B------:R-:W-:Y:S01]  /*2910*/  FFMA.FTZ R26, R18.reuse, R31, RZ ;  /* 0x0000001f121a7223 */ /* 0x040fe200000100ff */
[----:B------:R-:W-:Y:S01]  /*2920*/  FFMA.FTZ R31, R18, R19, RZ ;  /* 0x00000013121f7223 */ /* 0x000fe200000100ff */
[----:B------:R-:W-:Y:S01]  /*2930*/  FFMA.FTZ R29, R29, R18, RZ ;  /* 0x000000121d1d7223 */ /* 0x000fe200000100ff */
[----:B------:R-:W-:Y:S01]  /*2940*/  LOP3.LUT R4, R4, 0xff, RZ, 0xc0, !PT ;  /* 0x000000ff04047812 */ /* 0x000fe200078ec0ff */
[----:B-1----:R-:W-:-:S02]  /*2950*/  HADD2.F32 R27, -RZ, R27.H0_H0 ;  /* 0x2000001bff1b7230 */ /* 0x002fc40000004100 */
[----:B------:R-:W-:Y:S01]  /*2960*/  FFMA.FTZ R28, R28, R32, R29 ;  /* 0x000000201c1c7223 */ /* 0x000fe2000001001d */
[----:B------:R1:W3:Y:S01]  /*2970*/  I2F.F16 R19, R33 ;  /* 0x0000002100137306 */ /* 0x0002e20000200c00 */
[----:B------:R-:W-:Y:S01]  /*2980*/  SHF.R.U32.HI R29, RZ, 0x8, R7 ;  /* 0x00000008ff1d7819 */ /* 0x000fe20000011607 */
[----:B------:R-:W-:Y:S01]  /*2990*/  FFMA.FTZ R27, R18, R27, RZ ;  /* 0x0000001b121b7223 */ /* 0x000fe200000100ff */
[----:B------:R-:W-:Y:S02]  /*29a0*/  LEA.HI R18, R5, 0xffffff80, RZ, 0x8 ;  /* 0xffffff8005127811 */ /* 0x000fe400078f40ff */
[----:B------:R-:W-:Y:S01]  /*29b0*/  LOP3.LUT R29, R29, 0xff, RZ, 0xc0, !PT ;  /* 0x000000ff1d1d7812 */ /* 0x000fe200078ec0ff */
[----:B0-----:R-:W-:Y:S01]  /*29c0*/  HADD2.F32 R35, -RZ, R30.H0_H0 ;  /* 0x2000001eff237230 */ /* 0x001fe20000004100 */
[----:B------:R-:W-:Y:S01]  /*29d0*/  SHF.R.U32.HI R5, RZ, 0x10, R5 ;  /* 0x00000010ff057819 */ /* 0x000fe20000011605 */
[----:B------:R-:W0:Y:S01]  /*29e0*/  I2F.F16 R12, R12 ;  /* 0x0000000c000c7306 */ /* 0x000e220000200c00 */
[----:B------:R-:W-:Y:S01]  /*29f0*/  IADD3 R4, R4, -0x80, RZ ;  /* 0xffffff8004047810 */ /* 0x000fe20007ffe0ff */
[----:B-1----:R-:W-:-:S02]  /*2a00*/  VIADD R33, R29, 0xffffff80 ;  /* 0xffffff801d217836 */ /* 0x002fc40000000000 */
[C---:B------:R-:W-:Y:S01]  /*2a10*/  FFMA.FTZ R26, R32.reuse, R35, R26 ;  /* 0x00000023201a7223 */ /* 0x040fe2000001001a */
[----:B------:R-:W-:Y:S01]  /*2a20*/  LOP3.LUT R30, R5, 0xff, RZ, 0xc0, !PT ;  /* 0x000000ff051e7812 */ /* 0x000fe200078ec0ff */
[----:B---3--:R-:W-:Y:S02]  /*2a30*/  HADD2.F32 R19, -RZ, R19.H0_H0 ;  /* 0x20000013ff137230 */ /* 0x008fe40000004100 */
[----:B------:R-:W1:Y:S03]  /*2a40*/  I2F.F16 R5, R4 ;  /* 0x0000000400057306 */ /* 0x000e660000200c00 */
[----:B------:R-:W-:Y:S01]  /*2a50*/  FFMA.FTZ R29, R32, R19, R27 ;  /* 0x00000013201d7223 */ /* 0x000fe2000001001b */
[----:B------:R-:W-:Y:S01]  /*2a60*/  LEA.HI R19, R6, 0xffffff80, RZ, 0x8 ;  /* 0xffffff8006137811 */ /* 0x000fe200078f40ff */
[----:B0-----:R-:W-:-:S03]  /*2a70*/  HADD2.F32 R12, -RZ, R12.H0_H0 ;  /* 0x2000000cff0c7230 */ /* 0x001fc60000004100 */
[----:B------:R1:W0:Y:S08]  /*2a80*/  I2F.F16 R27, R33 ;  /* 0x00000021001b7306 */ /* 0x0002300000200c00 */
[----:B------:R-:W-:Y:S01]  /*2a90*/  I2F.F16 R18, R18 ;  /* 0x0000001200127306 */ /* 0x000fe20000200c00 */
[----:B-1----:R-:W-:Y:S02]  /*2aa0*/  HADD2.F32 R33, -RZ, R5.H0_H0 ;  /* 0x20000005ff217230 */ /* 0x002fe40000004100 */
[----:B------:R-:W-:-:S02]  /*2ab0*/  HADD2.F32 R5, -RZ, R13.H0_H0 ;  /* 0x2000000dff057230 */ /* 0x000fc40000004100 */
[----:B0-----:R-:W-:Y:S01]  /*2ac0*/  HADD2.F32 R34, -RZ, R27.H0_H0 ;  /* 0x2000001bff227230 */ /* 0x001fe20000004100 */
[----:B------:R-:W-:Y:S01]  /*2ad0*/  SHF.R.U32.HI R27, RZ, 0x10, R6 ;  /* 0x00000010ff1b7819 */ /* 0x000fe20000011606 */
[----:B------:R-:W-:Y:S02]  /*2ae0*/  VIADD R6, R30, 0xffffff80 ;  /* 0xffffff801e067836 */ /* 0x000fe40000000000 */
[----:B------:R-:W-:Y:S01]  /*2af0*/  FFMA.FTZ R33, R33, R5, R28 ;  /* 0x0000000521217223 */ /* 0x000fe2000001001c */
[----:B------:R-:W0:Y:S01]  /*2b00*/  I2F.F16 R19, R19 ;  /* 0x0000001300137306 */ /* 0x000e220000200c00 */
[----:B------:R-:W-:Y:S01]  /*2b10*/  FFMA.FTZ R32, R32, R34, R31 ;  /* 0x0000002220207223 */ /* 0x000fe2000001001f */
[----:B------:R-:W-:Y:S02]  /*2b20*/  SHF.R.U32.HI R31, RZ, 0x10, R7 ;  /* 0x00000010ff1f7819 */ /* 0x000fe40000011607 */
[----:B------:R-:W-:Y:S02]  /*2b30*/  LOP3.LUT R27, R27, 0xff, RZ, 0xc0, !PT ;  /* 0x000000ff1b1b7812 */ /* 0x000fe400078ec0ff */
[----:B------:R-:W-:-:S02]  /*2b40*/  LOP3.LUT R31, R31, 0xff, RZ, 0xc0, !PT ;  /* 0x000000ff1f1f7812 */ /* 0x000fc400078ec0ff */
[----:B------:R-:W-:Y:S01]  /*2b50*/  IADD3 R30, R27, -0x80, RZ ;  /* 0xffffff801b1e7810 */ /* 0x000fe20007ffe0ff */
[----:B------:R-:W1:Y:S01]  /*2b60*/  I2F.F16 R6, R6 ;  /* 0x0000000600067306 */ /* 0x000e620000200c00 */
[----:B------:R-:W-:Y:S01]  /*2b70*/  LEA.HI R27, R7, 0xffffff80, RZ, 0x8 ;  /* 0xffffff80071b7811 */ /* 0x000fe200078f40ff */
[----:B------:R-:W-:Y:S02]  /*2b80*/  VIADD R4, R31, 0xffffff80 ;  /* 0xffffff801f047836 */ /* 0x000fe40000000000 */
[----:B0-----:R-:W-:-:S04]  /*2b90*/  HADD2.F32 R19, -RZ, R19.H0_H0 ;  /* 0x20000013ff137230 */ /* 0x001fc80000004100 */
        /* <DEDUP_REMOVED lines=121> */
.L_x_3613:
[----:B-----5:R1:W5:Y:S01]  /*3330*/  LDG.E.128.CONSTANT R4, desc[UR6][R14.64] ;  /* 0x000000060e047981 */ /* 0x020362000c1e9d00 */
        /* <DEDUP_REMOVED lines=12> */
[----:B------:R-:W3:Y:S01]  /*3400*/  I2F.F16 R31, R31 ;  /* 0x0000001f001f7306 */ /* 0x000ee20000200c00 */
[----:B------:R-:W-:-:S02]  /*3410*/  SHF.R.U32.HI R19, RZ, 0x8, R4 ;  /* 0x00000008ff137819 */ /* 0x000fc40000011604 */
[----:B------:R-:W-:Y:S02]  /*3420*/  SHF.R.U32.HI R33, RZ, 0x8, R6 ;  /* 0x00000008ff217819 */ /* 0x000fe40000011606 */
[----:B------:R-:W-:Y:S02]  /*3430*/  LOP3.LUT R26, R19, 0xff, RZ, 0xc0, !PT ;  /* 0x000000ff131a7812 */ /* 0x000fe400078ec0ff */
[----:B------:R-:W-:Y:S01]  /*3440*/  LOP3.LUT R33, R33, 0xff, RZ, 0xc0, !PT ;  /* 0x000000ff21217812 */ /* 0x000fe200078ec0ff */
[----:B------:R-:W4:Y:S01]  /*3450*/  I2F.F16 R19, R32 ;  /* 0x0000002000137306 */ /* 0x000f220000200c00 */
[----:B------:R-:W-:Y:S02]  /*3460*/  IADD3 R26, R26, -0x80, RZ ;  /* 0xffffff801a1a7810 */ /* 0x000fe40007ffe0ff */
[----:B------:R-:W-:Y:S01]  /*3470*/  IADD3 R33, R33, -0x80, RZ ;  /* 0xffffff8021217810 */ /* 0x000fe20007ffe0ff */
[----:B---3--:R-:W-:-:S04]  /*3480*/  HADD2.F32 R31, -RZ, R31.H0_H0 ;  /* 0x2000001fff1f7230 */ /* 0x008fc80000004100 */
[----:B------:R3:W1:Y:S01]  /*3490*/  I2F.F16 R29, R18 ;  /* 0x00000012001d7306 */ /* 0x0006620000200c00 */
[----:B----4-:R-:W-:-:S07]  /*34a0*/  HADD2.F32 R19, -RZ, R19.H0_H0 ;  /* 0x20000013ff137230 */ /* 0x010fce0000004100 */
[----:B------:R-:W4:Y:S01]  /*34b0*/  I2F.F16 R28, R26 ;  /* 0x0000001a001c7306 */ /* 0x000f220000200c00 */
[----:B---3--:R-:W-:-:S04]  /*34c0*/  SHF.R.U32.HI R18, RZ, 0x8, R5 ;  /* 0x00000008ff127819 */ /* 0x008fc80000011605 */
[----:B------:R-:W-:Y:S01]  /*34d0*/  LOP3.LUT R18, R18, 0xff, RZ, 0xc0, !PT ;  /* 0x000000ff12127812 */ /* 0x000fe200078ec0ff */
[----:B-1----:R-:W-:Y:S02]  /*34e0*/  HADD2.F32 R29, -RZ, R29.H0_H0 ;  /* 0x2000001dff1d7230 */ /* 0x002fe40000004100 */
[----:B------:R-:W1:Y:S01]  /*34f0*/  I2F.F16 R27, R27 ;  /* 0x0000001b001b7306 */ /* 0x000e620000200c00 */
[--C-:B0-----:R-:W-:Y:S02]  /*3500*/  HADD2.F32 R32, -RZ, R12.reuse.H1_H1 ;  /* 0x3000000cff207230 */ /* 0x101fe40000004100 */
[----:B------:R-:W-:Y:S02]  /*3510*/  VIADD R30, R18, 0xffffff80 ;  /* 0xffffff80121e7836 */ /* 0x000fe40000000000 */
[----:B------:R-:W-:Y:S01]  /*3520*/  HADD2.F32 R18, -RZ, R12.H0_H0 ;  /* 0x2000000cff127230 */ /* 0x000fe20000004100 */
[----:B------:R-:W-:Y:S01]  /*3530*/  LEA.HI R12, R4, 0xffffff80, RZ, 0x8 ;  /* 0xffffff80040c7811 */ /* 0x000fe200078f40ff */
[----:B----4-:R-:W-:Y:S01]  /*3540*/  HADD2.F32 R28, -RZ, R28.H0_H0 ;  /* 0x2000001cff1c7230 */ /* 0x010fe20000004100 */
        /* <DEDUP_REMOVED lines=164> */
.L_x_3614:
[----:B------:R-:W-:Y:S01]  /*3f90*/  IADD3 R24, R24, 0x20, RZ ;  /* 0x0000002018187810 */ /* 0x000fe20007ffe0ff */
[----:B------:R-:W-:Y:S01]  /*3fa0*/  UIADD3 UR4, UR4, 0x40, URZ ;  /* 0x0000004004047890 */ /* 0x000fe2000fffe03f */
[C---:B------:R-:W-:Y:S02]  /*3fb0*/  IMAD.WIDE R16, R25.reuse, 0x8, R16 ;  /* 0x0000000819107825 */ /* 0x040fe400078e0210 */
[C---:B------:R-:W-:Y:S02]  /*3fc0*/  ISETP.GE.AND P0, PT, R24.reuse, UR5, PT ;  /* 0x0000000518007c0c */ /* 0x040fe4000bf06270 */
[----:B------:R-:W-:Y:S01]  /*3fd0*/  ISETP.LT.AND P2, PT, R24, R23, PT ;  /* 0x000000171800720c */ /* 0x000fe20003f41270 */
[----:B-1----:R-:W-:-:S12]  /*3fe0*/  IMAD.WIDE R14, R25, 0x8, R14 ;  /* 0x00000008190e7825 */ /* 0x002fd800078e020e */
[----:B------:R-:W-:Y:S05]  /*3ff0*/  @!P0 BRA P2, `(.L_x_3615) ;  /* 0xffffffcc00448947 */ /* 0x000fea000103ffff */
.L_x_3610:
[----:B------:R-:W-:Y:S01]  /*4000*/  ISETP.GE.AND P0, PT, R24, R23, PT ;  /* 0x000000171800720c */ /* 0x000fe20003f06270 */
[----:B------:R-:W-:-:S03]  /*4010*/  ULDC UR5, c[0x0][0x25c] ;  /* 0x0000970000057ab9 */ /* 0x000fc60000000800 */
[----:B------:R-:W-:-:S13]  /*4020*/  ISETP.GE.OR P0, PT, R24, UR5, P0 ;  /* 0x0000000518007c0c */ /* 0x000fda0008706670 */
[----:B------:R-:W-:Y:S05]  /*4030*/  @P0 BRA `(.L_x_3616) ;  /* 0x0000001800280947 */ /* 0x000fea0003800000 */
[----:B------:R-:W1:Y:S01]  /*4040*/  LDC R26, c[0x0][0x23c] ;  /* 0x00008f00ff1a7b82 */ /* 0x000e620000000800 */
[----:B------:R-:W-:Y:S01]  /*4050*/  SHF.R.S32.HI R27, RZ, 0x1f, R25 ;  /* 0x0000001fff1b7819 */ /* 0x000fe20000011419 */
[----:B------:R-:W-:-:S06]  /*4060*/  ULDC UR5, c[0x0][0x25c] ;  /* 0x0000970000057ab9 */ /* 0x000fcc0000000800 */
.L_x_3619:
[----:B------:R-:W-:-:S13]  /*4070*/  ISETP.NE.AND P0, PT, R24, R21, PT ;  /* 0x000000151800720c */ /* 0x000fda0003f05270 */
[----:B------:R-:W2:Y:S01]  /*4080*/  @!P0 LDC.64 R10, c[0x0][0x248] ;  /* 0x00009200ff0a8b82 */ /* 0x000ea20000000a00 */
[----:B------:R-:W-:Y:S01]  /*4090*/  @!P0 VIADD R22, R22, 0x1 ;  /* 0x0000000116168836 */ /* 0x000fe20000000000 */
[----:B-----5:R-:W-:-:S04]  /*40a0*/  @!P0 LEA R5, R24, 0x1, 0x1 ;  /* 0x0000000118058811 */ /* 0x020fc800078e08ff */
[----:B------:R-:W-:Y:S01]  /*40b0*/  @!P0 LEA R8, R22, R1, 0x3 ;  /* 0x0000000116088211 */ /* 0x000fe200078e18ff */
[----:B------:R-:W-:Y:S01]  /*40c0*/  IMAD.MOV.U32 R28, RZ, RZ, R14 ;  /* 0x000000ffff1c7224 */ /* 0x000fe200078e000e */
        /* <DEDUP_REMOVED lines=9> */
[----:B------:R-:W-:Y:S01]  /*4160*/  @!P0 PRMT R0, R9, 0x7610, R0 ;  /* 0x0000761009008816 */ /* 0x000fe20000000000 */
[----:B----4-:R-:W-:Y:S01]  /*4170*/  @!P0 IMAD.IADD R21, R11, 0x1, R24 ;  /* 0x000000010b158824 */ /* 0x010fe200078e0218 */
[----:B--2---:R-:W-:Y:S06]  /*4180*/  @P1 BRA `(.L_x_3617) ;  /* 0x0000000800d01947 */ /* 0x004fec0003800000 */
[C---:B------:R-:W-:Y:S01]  /*4190*/  IMAD.WIDE R30, R25.reuse, 0x4, R28 ;  /* 0x00000004191e7825 */ /* 0x040fe200078e021c */
[----:B0-----:R-:W0:Y:S04]  /*41a0*/  LDS.128 R16, [UR4] ;  /* 0x00000004ff107984 */ /* 0x001e280008000c00 */
[----:B------:R1:W2:Y:S01]  /*41b0*/  LDG.E.128.CONSTANT R8, desc[UR6][R30.64] ;  /* 0x000000061e087981 */ /* 0x0002a2000c1e9d00 */
[----:B------:R-:W-:-:S06]  /*41c0*/  IMAD.WIDE R12, R25, 0x4, R30 ;  /* 0x00000004190c7825 */ /* 0x000fcc00078e021e */
[----:B------:R-:W3:Y:S01]  /*41d0*/  LDG.E.128.CONSTANT R12, desc[UR6][R12.64] ;  /* 0x000000060c0c7981 */ /* 0x000ee2000c1e9d00 */
[----:B-----5:R-:W-:Y:S02]  /*41e0*/  LOP3.LUT R37, R4, 0x3f003f, RZ, 0xc0, !PT ;  /* 0x003f003f04257812 */ /* 0x020fe400078ec0ff */
[----:B------:R-:W-:Y:S02]  /*41f0*/  LOP3.LUT R33, R6, 0x3f003f, RZ, 0xc0, !PT ;  /* 0x003f003f06217812 */ /* 0x000fe400078ec0ff */
[----:B------:R-:W-:Y:S02]  /*4200*/  LOP3.LUT R35, R5, 0x3f003f, RZ, 0xc0, !PT ;  /* 0x003f003f05237812 */ /* 0x000fe400078ec0ff */
[----:B------:R-:W-:Y:S02]  /*4210*/  LOP3.LUT R32, R7, 0x3f003f, RZ, 0xc0, !PT ;  /* 0x003f003f07207812 */ /* 0x000fe400078ec0ff */
[----:B------:R-:W-:Y:S02]  /*4220*/  LOP3.LUT R37, R37, 0x64006400, RZ, 0xfc, !PT ;  /* 0x6400640025257812 */ /* 0x000fe400078efcff */
[----:B------:R-:W-:-:S02]  /*4230*/  LOP3.LUT R33, R33, 0x64006400, RZ, 0xfc, !PT ;  /* 0x6400640021217812 */ /* 0x000fc400078efcff */
[----:B------:R-:W-:Y:S01]  /*4240*/  LOP3.LUT R35, R35, 0x64006400, RZ, 0xfc, !PT ;  /* 0x6400640023237812 */ /* 0x000fe200078efcff */
[----:B------:R-:W-:Y:S01]  /*4250*/  HADD2 R37, R37, -1056, -1056 ;  /* 0xe420e42025257430 */ /* 0x000fe20000000000 */
[----:B-1----:R-:W-:Y:S01]  /*4260*/  LOP3.LUT R31, R32, 0x64006400, RZ, 0xfc, !PT ;  /* 0x64006400201f7812 */ /* 0x002fe200078efcff */
[----:B------:R-:W-:Y:S02]  /*4270*/  HADD2 R33, R33, -1056, -1056 ;  /* 0xe420e42021217430 */ /* 0x000fe40000000000 */
[----:B------:R-:W-:Y:S02]  /*4280*/  HADD2 R35, R35, -1056, -1056 ;  /* 0xe420e42023237430 */ /* 0x000fe40000000000 */
[----:B------:R-:W-:Y:S01]  /*4290*/  HADD2 R31, R31, -1056, -1056 ;  /* 0xe420e4201f1f7430 */ /* 0x000fe20000000000 */
[-C--:B0-----:R-:W-:Y:S01]  /*42a0*/  HFMA2.MMA R30, R37, R16.reuse, RZ ;  /* 0x00000010251e7235 */ /* 0x081fe200000000ff */
[-C--:B------:R-:W-:Y:S01]  /*42b0*/  HFMA2 R32, R35, R16.reuse, RZ.H0_H0 ;  /* 0x0000001023207231 */ /* 0x080fe200000400ff */
[----:B------:R-:W-:Y:S01]  /*42c0*/  HFMA2.MMA R33, R33, R16, RZ ;  /* 0x0000001021217235 */ /* 0x000fe200000000ff */
[----:B------:R-:W-:Y:S01]  /*42d0*/  HFMA2 R16, R31, R16, RZ.H0_H0 ;  /* 0x000000101f107231 */ /* 0x000fe200000400ff */
[----:B------:R-:W-:-:S02]  /*42e0*/  SHF.R.U32.HI R31, RZ, 0x6, R4 ;  /* 0x00000006ff1f7819 */ /* 0x000fc40000011604 */
[----:B------:R-:W-:Y:S02]  /*42f0*/  SHF.R.U32.HI R4, RZ, 0xc, R4 ;  /* 0x0000000cff047819 */ /* 0x000fe40000011604 */
[----:B------:R-:W-:-:S04]  /*4300*/  LOP3.LUT R31, R31, 0x3f003f, RZ, 0xc0, !PT ;  /* 0x003f003f1f1f7812 */ /* 0x000fc800078ec0ff */
[----:B------:R-:W-:-:S05]  /*4310*/  LOP3.LUT R31, R31, 0x64006400, RZ, 0xfc, !PT ;  /* 0x640064001f1f7812 */ /* 0x000fca00078efcff */
[----:B------:R-:W-:-:S06]  /*4320*/  HADD2 R31, R31, -1056, -1056 ;  /* 0xe420e4201f1f7430 */ /* 0x000fcc0000000000 */
[----:B------:R-:W-:Y:S01]  /*4330*/  HFMA2.MMA R30, R31, R17, R30 ;  /* 0x000000111f1e7235 */ /* 0x000fe2000000001e */
[----:B------:R-:W-:-:S04]  /*4340*/  SHF.R.U32.HI R31, RZ, 0x6, R5 ;  /* 0x00000006ff1f7819 */ /* 0x000fc80000011605 */
[----:B------:R-:W-:-:S04]  /*4350*/  LOP3.LUT R31, R31, 0x3f003f, RZ, 0xc0, !PT ;  /* 0x003f003f1f1f7812 */ /* 0x000fc800078ec0ff */
[----:B------:R-:W-:-:S05]  /*4360*/  LOP3.LUT R31, R31, 0x64006400, RZ, 0xfc, !PT ;  /* 0x640064001f1f7812 */ /* 0x000fca00078efcff */
[----:B------:R-:W-:-:S04]  /*4370*/  HADD2 R31, R31, -1056, -1056 ;  /* 0xe420e4201f1f7430 */ /* 0x000fc80000000000 */
[----:B------:R-:W-:Y:S01]  /*4380*/  HFMA2 R32, R31, R17, R32 ;  /* 0x000000111f207231 */ /* 0x000fe20000000020 */
[--C-:B------:R-:W-:Y:S02]  /*4390*/  SHF.R.U32.HI R31, RZ, 0x6, R6.reuse ;  /* 0x00000006ff1f7819 */ /* 0x100fe40000011606 */
[----:B------:R-:W-:Y:S02]  /*43a0*/  SHF.R.U32.HI R6, RZ, 0xc, R6 ;  /* 0x0000000cff067819 */ /* 0x000fe40000011606 */
[----:B------:R-:W-:-:S04]  /*43b0*/  LOP3.LUT R31, R31, 0x3f003f, RZ, 0xc0, !PT ;  /* 0x003f003f1f1f7812 */ /* 0x000fc800078ec0ff */
[----:B------:R-:W-:-:S05]  /*43c0*/  LOP3.LUT R31, R31, 0x64006400, RZ, 0xfc, !PT ;  /* 0x640064001f1f7812 */ /* 0x000fca00078efcff */
[----:B------:R-:W-:Y:S01]  /*43d0*/  HADD2 R34, R31, -1056, -1056 ;  /* 0xe420e4201f227430 */ /* 0x000fe20000000000 */
[----:B------:R-:W-:-:S04]  /*43e0*/  SHF.R.U32.HI R31, RZ, 0x6, R7 ;  /* 0x00000006ff1f7819 */ /* 0x000fc80000011607 */
[----:B------:R-:W-:Y:S01]  /*43f0*/  LOP3.LUT R31, R31, 0x3f003f, RZ, 0xc0, !PT ;  /* 0x003f003f1f1f7812 */ /* 0x000fe200078ec0ff */
[----:B------:R-:W-:-:S03]  /*4400*/  HFMA2.MMA R33, R34, R17, R33 ;  /* 0x0000001122217235 */ /* 0x000fc60000000021 */
[----:B------:R-:W-:-:S05]  /*4410*/  LOP3.LUT R31, R31, 0x64006400, RZ, 0xfc, !PT ;  /* 0x640064001f1f7812 */ /* 0x000fca00078efcff */
[----:B------:R-:W-:-:S04]  /*4420*/  HADD2 R31, R31, -1056, -1056 ;  /* 0xe420e4201f1f7430 */ /* 0x000fc80000000000 */
[----:B------:R-:W-:Y:S01]  /*4430*/  HFMA2 R31, R31, R17, R16 ;  /* 0x000000111f1f7231 */ /* 0x000fe20000000010 */
[----:B--2---:R-:W-:Y:S02]  /*4440*/  LOP3.LUT R16, R8, 0x3f003f, RZ, 0xc0, !PT ;  /* 0x003f003f08107812 */ /* 0x004fe400078ec0ff */
[----:B------:R-:W-:Y:S02]  /*4450*/  LOP3.LUT R17, R9, 0x3f003f, RZ, 0xc0, !PT ;  /* 0x003f003f09117812 */ /* 0x000fe400078ec0ff */
[----:B------:R-:W-:Y:S02]  /*4460*/  LOP3.LUT R16, R16, 0x64006400, RZ, 0xfc, !PT ;  /* 0x6400640010107812 */ /* 0x000fe400078efcff */
[----:B------:R-:W-:Y:S02]  /*4470*/  LOP3.LUT R17, R17, 0x64006400, RZ, 0xfc, !PT ;  /* 0x6400640011117812 */ /* 0x000fe400078efcff */
[----:B---3--:R-:W-:Y:S01]  /*4480*/  LOP3.LUT R34, R12, 0x3f003f, RZ, 0xc0, !PT ;  /* 0x003f003f0c227812 */ /* 0x008fe200078ec0ff */
[----:B------:R-:W-:-:S02]  /*4490*/  HADD2 R35, R16, -1056, -1056 ;  /* 0xe420e42010237430 */ /* 0x000fc40000000000 */
[----:B------:R-:W-:Y:S01]  /*44a0*/  HADD2 R37, R17, -1056, -1056 ;  /* 0xe420e42011257430 */ /* 0x000fe20000000000 */
[----:B------:R-:W-:-:S03]  /*44b0*/  LOP3.LUT R34, R34, 0x64006400, RZ, 0xfc, !PT ;  /* 0x6400640022227812 */ /* 0x000fc600078efcff */
[----:B------:R-:W-:Y:S01]  /*44c0*/  HFMA2.MMA R17, R35, R18, R30 ;  /* 0x0000001223117235 */ /* 0x000fe2000000001e */
[----:B------:R-:W-:Y:S01]  /*44d0*/  LOP3.LUT R30, R10, 0x3f003f, RZ, 0xc0, !PT ;  /* 0x003f003f0a1e7812 */ /* 0x000fe200078ec0ff */
[----:B------:R-:W-:Y:S01]  /*44e0*/  HFMA2 R16, R37, R18, R32 ;  /* 0x0000001225107231 */ /* 0x000fe20000000020 */
[----:B------:R-:W-:Y:S01]  /*44f0*/  LOP3.LUT R32, R11, 0x3f003f, RZ, 0xc0, !PT ;  /* 0x003f003f0b207812 */ /* 0x000fe200078ec0ff */
[----:B------:R-:W-:Y:S01]  /*4500*/  HADD2 R34, R34, -1056, -1056 ;  /* 0xe420e42022227430 */ /* 0x000fe20000000000 */
[----:B------:R-:W-:Y:S02]  /*4510*/  LOP3.LUT R30, R30, 0x64006400, RZ, 0xfc, !PT ;  /* 0x640064001e1e7812 */ /* 0x000fe400078efcff */
[----:B------:R-:W-:-:S03]  /*4520*/  LOP3.LUT R32, R32, 0x64006400, RZ, 0xfc, !PT ;  /* 0x6400640020207812 */ /* 0x000fc600078efcff */
[----:B------:R-:W-:Y:S02]  /*4530*/  HADD2 R30, R30, -1056, -1056 ;  /* 0xe420e4201e1e7430 */ /* 0x000fe40000000000 */
[----:B------:R-:W-:-:S04]  /*4540*/  HADD2 R32, R32, -1056, -1056 ;  /* 0xe420e42020207430 */ /* 0x000fc80000000000 */
[----:B------:R-:W-:Y:S01]  /*4550*/  HFMA2.MMA R30, R30, R18, R33 ;  /* 0x000000121e1e7235 */ /* 0x000fe20000000021 */
[----:B------:R-:W-:Y:S01]  /*4560*/  HFMA2 R31, R32, R18, R31 ;  /* 0x00000012201f7231 */ /* 0x000fe2000000001f */
[----:B------:R-:W-:Y:S02]  /*4570*/  SHF.R.U32.HI R18, RZ, 0x6, R8 ;  /* 0x00000006ff127819 */ /* 0x000fe40000011608 */
[----:B------:R-:W-:Y:S02]  /*4580*/  SHF.R.U32.HI R33, RZ, 0x6, R10 ;  /* 0x00000006ff217819 */ /* 0x000fe4000001160a */
[----:B------:R-:W-:Y:S02]  /*4590*/  LOP3.LUT R18, R18, 0x3f003f, RZ, 0xc0, !PT ;  /* 0x003f003f12127812 */ /* 0x000fe400078ec0ff */
[----:B------:R-:W-:Y:S02]  /*45a0*/  LOP3.LUT R33, R33, 0x3f003f, RZ, 0xc0, !PT ;  /* 0x003f003f21217812 */ /* 0x000fe400078ec0ff */
[----:B------:R-:W-:-:S02]  /*45b0*/  LOP3.LUT R18, R18, 0x64006400, RZ, 0xfc, !PT ;  /* 0x6400640012127812 */ /* 0x000fc400078efcff */
[--C-:B------:R-:W-:Y:S02]  /*45c0*/  SHF.R.U32.HI R32, RZ, 0x6, R11.reuse ;  /* 0x00000006ff207819 */ /* 0x100fe4000001160b */
[----:B------:R-:W-:Y:S01]  /*45d0*/  LOP3.LUT R33, R33, 0x64006400, RZ, 0xfc, !PT ;  /* 0x6400640021217812 */ /* 0x000fe200078efcff */
[----:B------:R-:W-:Y:S01]  /*45e0*/  HADD2 R18, R18, -1056, -1056 ;  /* 0xe420e42012127430 */ /* 0x000fe20000000000 */
[----:B------:R-:W-:Y:S02]  /*45f0*/  LOP3.LUT R32, R32, 0x3f003f, RZ, 0xc0, !PT ;  /* 0x003f003f20207812 */ /* 0x000fe400078ec0ff */
[----:B------:R-:W-:Y:S01]  /*4600*/  SHF.R.U32.HI R11, RZ, 0xc, R11 ;  /* 0x0000000cff0b7819 */ /* 0x000fe2000001160b */
[----:B------:R-:W-:Y:S01]  /*4610*/  HADD2 R33, R33, -1056, -1056 ;  /* 0xe420e42021217430 */ /* 0x000fe20000000000 */
[----:B------:R-:W-:Y:S01]  /*4620*/  LOP3.LUT R32, R32, 0x64006400, RZ, 0xfc, !PT ;  /* 0x6400640020207812 */ /* 0x000fe200078efcff */
[----:B------:R-:W-:Y:S01]  /*4630*/  HFMA2.MMA R17, R18, R19, R17 ;  /* 0x0000001312117235 */ /* 0x000fe20000000011 */
[----:B------:R-:W-:-:S03]  /*4640*/  SHF.R.U32.HI R18, RZ, 0x6, R9 ;  /* 0x00000006ff127819 */ /* 0x000fc60000011609 */
[----:B------:R-:W-:Y:S01]  /*4650*/  HADD2 R32, R32, -1056, -1056 ;  /* 0xe420e42020207430 */ /* 0x000fe20000000000 */
[----:B------:R-:W-:-:S04]  /*4660*/  LOP3.LUT R18, R18, 0x3f003f, RZ, 0xc0, !PT ;  /* 0x003f003f12127812 */ /* 0x000fc800078ec0ff */
[----:B------:R-:W-:-:S05]  /*4670*/  LOP3.LUT R18, R18, 0x64006400, RZ, 0xfc, !PT ;  /* 0x6400640012127812 */ /* 0x000fca00078efcff */
[----:B------:R-:W-:Y:S01]  /*4680*/  HADD2 R35, R18, -1056, -1056 ;  /* 0xe420e42012237430 */ /* 0x000fe20000000000 */
[----:B------:R-:W-:Y:S01]  /*4690*/  HFMA2.MMA R18, R33, R19, R30 ;  /* 0x0000001321127235 */ /* 0x000fe2000000001e */
[----:B------:R-:W-:Y:S02]  /*46a0*/  SHF.R.U32.HI R30, RZ, 0xc, R5 ;  /* 0x0000000cff1e7819 */ /* 0x000fe40000011605 */
[----:B------:R-:W-:Y:S01]  /*46b0*/  LOP3.LUT R5, R4, 0xf000f, RZ, 0xc0, !PT ;  /* 0x000f000f04057812 */ /* 0x000fe200078ec0ff */
[-C--:B------:R-:W-:Y:S01]  /*46c0*/  HFMA2 R16, R35, R19.reuse, R16 ;  /* 0x0000001323107231 */ /* 0x080fe20000000010 */
[----:B------:R-:W-:Y:S01]  /*46d0*/  LOP3.LUT R4, R30, 0xf000f, RZ, 0xc0, !PT ;  /* 0x000f000f1e047812 */ /* 0x000fe200078ec0ff */
[----:B------:R-:W-:Y:S01]  /*46e0*/  HFMA2 R19, R32, R19, R31 ;  /* 0x0000001320137231 */ /* 0x000fe2000000001f */
[----:B------:R-:W-:Y:S02]  /*46f0*/  SHF.R.U32.HI R30, RZ, 0x8, R12 ;  /* 0x00000008ff1e7819 */ /* 0x000fe4000001160c */
[----:B------:R-:W-:-:S02]  /*4700*/  SHF.R.U32.HI R31, RZ, 0x8, R13 ;  /* 0x00000008ff1f7819 */ /* 0x000fc4000001160d */
        /* <DEDUP_REMOVED lines=9> */
[----:B------:R-:W-:Y:S02]  /*47a0*/  LOP3.LUT R33, R32, 0xf000f, RZ, 0xc0, !PT ;  /* 0x000f000f20217812 */ /* 0x000fe400078ec0ff */
[----:B------:R-:W-:Y:S02]  /*47b0*/  LOP3.LUT R4, R4, 0xf000f, RZ, 0xc0, !PT ;  /* 0x000f000f04047812 */ /* 0x000fe400078ec0ff */
[----:B------:R-:W-:-:S02]  /*47c0*/  SHF.R.U32.HI R35, RZ, 0xa, R12 ;  /* 0x0000000aff237819 */ /* 0x000fc4000001160c */
[----:B------:R-:W-:Y:S02]  /*47d0*/  SHF.R.U32.HI R5, RZ, 0xa, R13 ;  /* 0x0000000aff057819 */ /* 0x000fe4000001160d */
[----:B------:R-:W-:Y:S02]  /*47e0*/  SHF.R.U32.HI R32, RZ, 0x8, R15 ;  /* 0x00000008ff207819 */ /* 0x000fe4000001160f */
[----:B------:R-:W-:Y:S02]  /*47f0*/  SHF.R.U32.HI R7, RZ, 0xc, R10 ;  /* 0x0000000cff077819 */ /* 0x000fe4000001160a */
[----:B------:R-:W-:Y:S02]  /*4800*/  LOP3.LUT R35, R4, 0x300030, R35, 0xf8, !PT ;  /* 0x0030003004237812 */ /* 0x000fe400078ef823 */
[----:B------:R-:W-:Y:S02]  /*4810*/  LOP3.LUT R10, R6, 0x300030, R5, 0xf8, !PT ;  /* 0x00300030060a7812 */ /* 0x000fe400078ef805 */
[----:B------:R-:W-:-:S02]  /*4820*/  LOP3.LUT R8, R33, 0x300030, R32, 0xf8, !PT ;  /* 0x0030003021087812 */ /* 0x000fc400078ef820 */
[----:B------:R-:W-:Y:S02]  /*4830*/  LOP3.LUT R4, R7, 0xf000f, RZ, 0xc0, !PT ;  /* 0x000f000f07047812 */ /* 0x000fe400078ec0ff */
[----:B------:R-:W-:Y:S02]  /*4840*/  LOP3.LUT R5, R11, 0xf000f, RZ, 0xc0, !PT ;  /* 0x000f000f0b057812 */ /* 0x000fe400078ec0ff */
[----:B------:R-:W-:Y:S02]  /*4850*/  SHF.R.U32.HI R11, RZ, 0xa, R14 ;  /* 0x0000000aff0b7819 */ /* 0x000fe4000001160e */
[----:B------:R-:W-:Y:S02]  /*4860*/  SHF.R.U32.HI R32, RZ, 0xa, R15 ;  /* 0x0000000aff207819 */ /* 0x000fe4000001160f */
[----:B------:R-:W-:Y:S02]  /*4870*/  LOP3.LUT R11, R4, 0x300030, R11, 0xf8, !PT ;  /* 0x00300030040b7812 */ /* 0x000fe400078ef80b */
[----:B------:R-:W-:-:S02]  /*4880*/  LOP3.LUT R32, R5, 0x300030, R32, 0xf8, !PT ;  /* 0x0030003005207812 */ /* 0x000fc400078ef820 */
[----:B------:R-:W0:Y:S01]  /*4890*/  LDS.128 R4, [UR4+0x10] ;  /* 0x00001004ff047984 */ /* 0x000e220008000c00 */
[----:B------:R-:W-:Y:S02]  /*48a0*/  LOP3.LUT R33, R13, 0x3f003f, RZ, 0xc0, !PT ;  /* 0x003f003f0d217812 */ /* 0x000fe400078ec0ff */
[----:B------:R-:W-:Y:S02]  /*48b0*/  SHF.R.U32.HI R13, RZ, 0x6, R13 ;  /* 0x00000006ff0d7819 */ /* 0x000fe4000001160d */
[----:B------:R-:W-:Y:S02]  /*48c0*/  LOP3.LUT R33, R33, 0x64006400, RZ, 0xfc, !PT ;  /* 0x6400640021217812 */ /* 0x000fe400078efcff */
[----:B------:R-:W-:Y:S02]  /*48d0*/  SHF.R.U32.HI R12, RZ, 0x6, R12 ;  /* 0x00000006ff0c7819 */ /* 0x000fe4000001160c */
        /* <DEDUP_REMOVED lines=19> */
[----:B------:R-:W-:-:S04]  /*4a10*/  HADD2 R8, R8, -1056, -1056 ;  /* 0xe420e42008087430 */ /* 0x000fc80000000000 */
[----:B------:R-:W-:Y:S02]  /*4a20*/  HADD2 R32, R32, -1056, -1056 ;  /* 0xe420e42020207430 */ /* 0x000fe40000000000 */
[----:B0-----:R-:W-:Y:S01]  /*4a30*/  HFMA2 R16, R33, R4, R16 ;  /* 0x0000000421107231 */ /* 0x001fe20000000010 */
[----:B------:R-:W-:Y:S01]  /*4a40*/  LOP3.LUT R33, R14, 0x3f003f, RZ, 0xc0, !PT ;  /* 0x003f003f0e217812 */ /* 0x000fe200078ec0ff */
[----:B------:R-:W-:Y:S01]  /*4a50*/  HFMA2.MMA R17, R34, R4, R17 ;  /* 0x0000000422117235 */ /* 0x000fe20000000011 */
[----:B------:R-:W-:Y:S01]  /*4a60*/  SHF.R.U32.HI R14, RZ, 0x6, R14 ;  /* 0x00000006ff0e7819 */ /* 0x000fe2000001160e */
[----:B------:R-:W-:Y:S01]  /*4a70*/  HFMA2 R16, R13, R5, R16 ;  /* 0x000000050d107231 */ /* 0x000fe20000000010 */
[----:B------:R-:W-:Y:S02]  /*4a80*/  LOP3.LUT R33, R33, 0x64006400, RZ, 0xfc, !PT ;  /* 0x6400640021217812 */ /* 0x000fe400078efcff */
[----:B------:R-:W-:Y:S01]  /*4a90*/  LOP3.LUT R14, R14, 0x3f003f, RZ, 0xc0, !PT ;  /* 0x003f003f0e0e7812 */ /* 0x000fe200078ec0ff */
[----:B------:R-:W-:-:S02]  /*4aa0*/  HFMA2 R16, R31, R6, R16 ;  /* 0x000000061f107231 */ /* 0x000fc40000000010 */
[----:B------:R-:W-:Y:S01]  /*4ab0*/  HADD2 R33, R33, -1056, -1056 ;  /* 0xe420e42021217430 */ /* 0x000fe20000000000 */
[----:B------:R-:W-:Y:S01]  /*4ac0*/  LOP3.LUT R14, R14, 0x64006400, RZ, 0xfc, !PT ;  /* 0x640064000e0e7812 */ /* 0x000fe200078efcff */
[----:B------:R-:W-:-:S04]  /*4ad0*/  HFMA2.MMA R17, R12, R5, R17 ;  /* 0x000000050c117235 */ /* 0x000fc80000000011 */
[----:B------:R-:W-:Y:S01]  /*4ae0*/  HFMA2.MMA R18, R33, R4, R18 ;  /* 0x0000000421127235 */ /* 0x000fe20000000012 */
[----:B------:R-:W-:Y:S01]  /*4af0*/  LOP3.LUT R33, R15, 0x3f003f, RZ, 0xc0, !PT ;  /* 0x003f003f0f217812 */ /* 0x000fe200078ec0ff */
[----:B------:R-:W-:Y:S01]  /*4b00*/  HADD2 R13, R14, -1056, -1056 ;  /* 0xe420e4200e0d7430 */ /* 0x000fe20000000000 */
[----:B------:R-:W-:Y:S01]  /*4b10*/  SHF.R.U32.HI R15, RZ, 0x6, R15 ;  /* 0x00000006ff0f7819 */ /* 0x000fe2000001160f */
[----:B------:R-:W-:Y:S01]  /*4b20*/  HFMA2.MMA R17, R30, R6, R17 ;  /* 0x000000061e117235 */ /* 0x000fe20000000011 */
[----:B------:R-:W-:Y:S02]  /*4b30*/  LOP3.LUT R33, R33, 0x64006400, RZ, 0xfc, !PT ;  /* 0x6400640021217812 */ /* 0x000fe400078efcff */
[----:B------:R-:W-:Y:S01]  /*4b40*/  LOP3.LUT R15, R15, 0x3f003f, RZ, 0xc0, !PT ;  /* 0x003f003f0f0f7812 */ /* 0x000fe200078ec0ff */
[----:B------:R-:W-:Y:S02]  /*4b50*/  HFMA2.MMA R18, R13, R5, R18 ;  /* 0x000000050d127235 */ /* 0x000fe40000000012 */
[----:B------:R-:W-:Y:S01]  /*4b60*/  HADD2 R34, R33, -1056, -1056 ;  /* 0xe420e42021227430 */ /* 0x000fe20000000000 */
[----:B------:R-:W-:-:S03]  /*4b70*/  LOP3.LUT R15, R15, 0x64006400, RZ, 0xfc, !PT ;  /* 0x640064000f0f7812 */ /* 0x000fc600078efcff */
[----:B------:R-:W-:Y:S02]  /*4b80*/  HFMA2 R19, R34, R4, R19 ;  /* 0x0000000422137231 */ /* 0x000fe40000000013 */
[----:B------:R-:W-:Y:S01]  /*4b90*/  HADD2 R4, R15, -1056, -1056 ;  /* 0xe420e4200f047430 */ /* 0x000fe20000000000 */
[----:B------:R-:W-:-:S03]  /*4ba0*/  HFMA2.MMA R18, R9, R6, R18 ;  /* 0x0000000609127235 */ /* 0x000fc60000000012 */
[----:B------:R-:W-:Y:S02]  /*4bb0*/  HFMA2 R19, R4, R5, R19 ;  /* 0x0000000504137231 */ /* 0x000fe40000000013 */
[----:B------:R-:W-:Y:S02]  /*4bc0*/  HADD2 R4, R35, -1056, -1056 ;  /* 0xe420e42023047430 */ /* 0x000fe40000000000 */
[----:B------:R-:W-:Y:S01]  /*4bd0*/  HADD2 R5, R10, -1056, -1056 ;  /* 0xe420e4200a057430 */ /* 0x000fe20000000000 */
[-C--:B------:R-:W-:Y:S01]  /*4be0*/  HFMA2.MMA R18, R11, R7.reuse, R18 ;  /* 0x000000070b127235 */ /* 0x080fe20000000012 */
[----:B------:R-:W-:Y:S02]  /*4bf0*/  HFMA2 R19, R8, R6, R19 ;  /* 0x0000000608137231 */ /* 0x000fe40000000013 */
[----:B------:R-:W-:Y:S01]  /*4c00*/  HFMA2.MMA R17, R4, R7, R17 ;  /* 0x0000000704117235 */ /* 0x000fe20000000011 */
[-C--:B------:R-:W-:Y:S01]  /*4c10*/  HFMA2 R16, R5, R7.reuse, R16 ;  /* 0x0000000705107231 */ /* 0x080fe20000000010 */
[----:B------:R-:W-:Y:S01]  /*4c20*/  PRMT R4, R2, 0x7610, R0 ;  /* 0x0000761002047816 */ /* 0x000fe20000000000 */
[----:B------:R-:W-:Y:S01]  /*4c30*/  HFMA2 R19, R32, R7, R19 ;  /* 0x0000000720137231 */ /* 0x000fe20000000013 */
[----:B------:R-:W-:Y:S01]  /*4c40*/  PRMT R5, R0, 0x7610, R2 ;  /* 0x0000761000057816 */ /* 0x000fe20000000002 */
[----:B------:R-:W-:-:S02]  /*4c50*/  HADD2 R16, R16.H0_H0, R16.H1_H1 ;  /* 0x3000001010107230 */ /* 0x000fc40000000800 */
[----:B------:R-:W-:Y:S02]  /*4c60*/  HADD2 R18, R18.H0_H0, R18.H1_H1 ;  /* 0x3000001212127230 */ /* 0x000fe40000000800 */
[----:B------:R-:W-:Y:S02]  /*4c70*/  HADD2 R9, R19.H0_H0, R19.H1_H1 ;  /* 0x3000001313097230 */ /* 0x000fe40000000800 */
[----:B------:R-:W-:-:S03]  /*4c80*/  HADD2 R17, R17.H0_H0, R17.H1_H1 ;  /* 0x3000001111117230 */ /* 0x000fc60000000800 */
[----:B------:R-:W-:Y:S02]  /*4c90*/  PRMT R18, R18, 0x5410, R9 ;  /* 0x0000541012127816 */ /* 0x000fe40000000009 */
[----:B------:R-:W-:-:S03]  /*4ca0*/  PRMT R17, R17, 0x5410, R16 ;  /* 0x0000541011117816 */ /* 0x000fc60000000010 */
[----:B------:R-:W-:-:S03]  /*4cb0*/  HFMA2 R20, R18, R5, R20 ;  /* 0x0000000512147231 */ /* 0x000fc60000000014 */
[----:B------:R-:W-:-:S11]  /*4cc0*/  HFMA2.MMA R3, R17, R4, R3 ;  /* 0x0000000411037235 */ /* 0x000fd60000000003 */
.L_x_3617:
[----:B------:R-:W-:Y:S05]  /*4cd0*/  @P1 BRA `(.L_x_3618) ;  /* 0x0000000800e01947 */ /* 0x000fea0003800000 */
[----:B-----5:R-:W-:Y:S01]  /*4ce0*/  IMAD R5, R27, 0xc, RZ ;  /* 0x0000000c1b057824 */ /* 0x020fe200078e02ff */
[----:B0-----:R-:W0:Y:S01]  /*4cf0*/  LDS.128 R16, [UR4+0x20] ;  /* 0x00002004ff107984 */ /* 0x001e220008000c00 */
[----:B------:R-:W-:-:S04]  /*4d00*/  IMAD.WIDE.U32 R34, R25, 0xc, R28 ;  /* 0x0000000c19227825 */ /* 0x000fc800078e001c */
[----:B------:R-:W-:-:S05]  /*4d10*/  IMAD.IADD R35, R35, 0x1, R5 ;  /* 0x0000000123237824 */ /* 0x000fca00078e0205 */
[----:B------:R-:W2:Y:S01]  /*4d20*/  LDG.E.128.CONSTANT R4, desc[UR6][R34.64] ;  /* 0x0000000622047981 */ /* 0x000ea2000c1e9d00 */
[----:B------:R-:W-:-:S05]  /*4d30*/  IMAD.WIDE R30, R25, 0x4, R34 ;  /* 0x00000004191e7825 */ /* 0x000fca00078e0222 */
[----:B------:R1:W3:Y:S01]  /*4d40*/  LDG.E.128.CONSTANT R8, desc[UR6][R30.64] ;  /* 0x000000061e087981 */ /* 0x0002e2000c1e9d00 */
[----:B------:R-:W-:-:S06]  /*4d50*/  IMAD.WIDE R12, R25, 0x4, R30 ;  /* 0x00000004190c7825 */ /* 0x000fcc00078e021e */
[----:B------:R-:W4:Y:S01]  /*4d60*/  LDG.E.128.CONSTANT R12, desc[UR6][R12.64] ;  /* 0x000000060c0c7981 */ /* 0x000f22000c1e9d00 */
        /* <DEDUP_REMOVED lines=11> */
[----:B------:R-:W-:Y:S02]  /*4e20*/  HADD2 R31, R31, -1056, -1056 ;  /* 0xe420e4201f1f7430 */ /* 0x000fe40000000000 */
        /* <DEDUP_REMOVED lines=22> */
[----:B------:R-:W-:Y:S01]  /*4f90*/  HFMA2.MMA R33, R34, R17, R33 ;  /* 0x0000001122217235 */ /* 0x000fe20000000021 */
[----:B----4-:R-:W-:Y:S02]  /*4fa0*/  LOP3.LUT R34, R12, 0x3f003f, RZ, 0xc0, !PT ;  /* 0x003f003f0c227812 */ /* 0x010fe400078ec0ff */
[----:B------:R-:W-:Y:S02]  /*4fb0*/  LOP3.LUT R31, R31, 0x64006400, RZ, 0xfc, !PT ;  /* 0x640064001f1f7812 */ /* 0x000fe400078efcff */
[----:B------:R-:W-:-:S03]  /*4fc0*/  LOP3.LUT R34, R34, 0x64006400, RZ, 0xfc, !PT ;  /* 0x6400640022227812 */ /* 0x000fc600078efcff */
[----:B------:R-:W-:Y:S02]  /*4fd0*/  HADD2 R31, R31, -1056, -1056 ;  /* 0xe420e4201f1f7430 */ /* 0x000fe40000000000 */
[----:B------:R-:W-:Y:S02]  /*4fe0*/  HADD2 R34, R34, -1056, -1056 ;  /* 0xe420e42022227430 */ /* 0x000fe40000000000 */
[----:B------:R-:W-:Y:S01]  /*4ff0*/  HFMA2 R31, R31, R17, R16 ;  /* 0x000000111f1f7231 */ /* 0x000fe20000000010 */
[----:B---3--:R-:W-:Y:S02]  /*5000*/  LOP3.LUT R16, R8, 0x3f003f, RZ, 0xc0, !PT ;  /* 0x003f003f08107812 */ /* 0x008fe400078ec0ff */
[----:B------:R-:W-:Y:S02]  /*5010*/  LOP3.LUT R17, R9, 0x3f003f, RZ, 0xc0, !PT ;  /* 0x003f003f09117812 */ /* 0x000fe400078ec0ff */
[----:B------:R-:W-:Y:S02]  /*5020*/  LOP3.LUT R16, R16, 0x64006400, RZ, 0xfc, !PT ;  /* 0x6400640010107812 */ /* 0x000fe400078efcff */
[----:B------:R-:W-:-:S03]  /*5030*/  LOP3.LUT R17, R17, 0x64006400, RZ, 0xfc, !PT ;  /* 0x6400640011117812 */ /* 0x000fc600078efcff */
[----:B------:R-:W-:Y:S02]  /*5040*/  HADD2 R35, R16, -1056, -1056 ;  /* 0xe420e42010237430 */ /* 0x000fe40000000000 */
[----:B------:R-:W-:-:S04]  /*5050*/  HADD2 R37, R17, -1056, -1056 ;  /* 0xe420e42011257430 */ /* 0x000fc80000000000 */
[----:B------:R-:W-:Y:S01]  /*5060*/  HFMA2.MMA R17, R35, R18, R30 ;  /* 0x0000001223117235 */ /* 0x000fe2000000001e */
[----:B------:R-:W-:Y:S01]  /*5070*/  LOP3.LUT R30, R10, 0x3f003f, RZ, 0xc0, !PT ;  /* 0x003f003f0a1e7812 */ /* 0x000fe200078ec0ff */
[----:B------:R-:W-:Y:S01]  /*5080*/  HFMA2 R16, R37, R18, R32 ;  /* 0x0000001225107231 */ /* 0x000fe20000000020 */
[----:B------:R-:W-:Y:S02]  /*5090*/  LOP3.LUT R32, R11, 0x3f003f, RZ, 0xc0, !PT ;  /* 0x003f003f0b207812 */ /* 0x000fe400078ec0ff */
        /* <DEDUP_REMOVED lines=124> */
.L_x_3618:
[----:B------:R-:W-:Y:S01]  /*5860*/  IADD3 R24, R24, 0x20, RZ ;  /* 0x0000002018187810 */ /* 0x000fe20007ffe0ff */
[----:B------:R-:W-:Y:S01]  /*5870*/  IMAD.WIDE.U32 R14, R25, 0x18, R28 ;  /* 0x00000018190e7825 */ /* 0x000fe200078e001c */
[----:B------:R-:W-:Y:S02]  /*5880*/  UIADD3 UR4, UR4, 0x40, URZ ;  /* 0x0000004004047890 */ /* 0x000fe4000fffe03f */
[C---:B------:R-:W-:Y:S01]  /*5890*/  ISETP.GE.AND P0, PT, R24.reuse, UR5, PT ;  /* 0x0000000518007c0c */ /* 0x040fe2000bf06270 */
[----:B-----5:R-:W-:Y:S01]  /*58a0*/  IMAD R5, R27, 0x18, RZ ;  /* 0x000000181b057824 */ /* 0x020fe200078e02ff */
[----:B------:R-:W-:-:S03]  /*58b0*/  ISETP.LT.AND P2, PT, R24, R23, PT ;  /* 0x000000171800720c */ /* 0x000fc60003f41270 */
[----:B------:R-:W-:-:S10]  /*58c0*/  IMAD.IADD R15, R15, 0x1, R5 ;  /* 0x000000010f0f7824 */ /* 0x000fd400078e0205 */
[----:B------:R-:W-:Y:S05]  /*58d0*/  @!P0 BRA P2, `(.L_x_3619) ;  /* 0xffffffe400e48947 */ /* 0x000fea000103ffff */
.L_x_3616:
[----:B------:R-:W-:Y:S05]  /*58e0*/  @P1 EXIT ;  /* 0x000000000000194d */ /* 0x000fea0003800000 */
[----:B------:R-:W1:Y:S01]  /*58f0*/  S2R R0, SR_CTAID.X ;  /* 0x0000000000007919 */ /* 0x000e620000002500 */
[----:B------:R-:W2:Y:S01]  /*5900*/  S2UR UR4, SR_CTAID.Y ;  /* 0x00000000000479c3 */ /* 0x000ea20000002600 */
[----:B-----5:R-:W1:Y:S07]  /*5910*/  S2R R7, SR_TID.X ;  /* 0x0000000000077919 */ /* 0x020e6e0000002100 */
[----:B------:R-:W3:Y:S01]  /*5920*/  LDC.64 R4, c[0x0][0x230] ;  /* 0x00008c00ff047b82 */ /* 0x000ee20000000a00 */
[----:B-1----:R-:W-:-:S05]  /*5930*/  LEA R0, R0, R7, 0x6 ;  /* 0x0000000700007211 */ /* 0x002fca00078e30ff */
[----:B------:R-:W-:-:S04]  /*5940*/  IMAD.SHL.U32 R0, R0, 0x4, RZ ;  /* 0x0000000400007824 */ /* 0x000fc800078e00ff */
        /* <DEDUP_REMOVED lines=8> */
[----:B------:R-:W-:Y:S01]  /*59d0*/  MOV R4, R4 ;  /* 0x0000000400047202 */ /* 0x000fe20000000f00 */
[----:B------:R-:W-:-:S07]  /*59e0*/  IMAD.MOV.U32 R5, RZ, RZ, R3 ;  /* 0x000000ffff057224 */ /* 0x000fce00078e0003 */
.L_x_3623:
[----:B------:R-:W1:Y:S02]  /*59f0*/  LDS R2, [R4] ;  /* 0x0000000004027984 */ /* 0x000e640000000800 */
[----:B-1----:R-:W-:-:S06]  /*5a00*/  HADD2 R3, R2, R5 ;  /* 0x0000000502037230 */ /* 0x002fcc0000000000 */
[----:B------:R-:W1:Y:S02]  /*5a10*/  ATOMS.CAST.SPIN R3, [R4], R2, R3 ;  /* 0x000000020403738d */ /* 0x000e640001800003 */
[----:B-1----:R-:W-:-:S13]  /*5a20*/  ISETP.EQ.U32.AND P0, PT, R3, 0x1, PT ;  /* 0x000000010300780c */ /* 0x002fda0003f02070 */
[----:B------:R-:W-:Y:S05]  /*5a30*/  @!P0 BRA `(.L_x_3623) ;  /* 0xfffffffc00ec8947 */ /* 0x000fea000383ffff */
[----:B------:R-:W-:Y:S05]  /*5a40*/  BRA `(.L_x_3621) ;  /* 0x00000000000c7947 */ /* 0x000fea0003800000 */
.L_x_3622:
[----:B------:R-:W2:Y:S02]  /*5a50*/  LD.E R0, desc[UR6][R6.64] ;  /* 0x0000000606007980 */ /* 0x000ea4000c101900 */
[----:B--2---:R-:W-:-:S05]  /*5a60*/  IADD3 R3, R3, R0, RZ ;  /* 0x0000000003037210 */ /* 0x004fca0007ffe0ff */
[----:B------:R1:W-:Y:S02]  /*5a70*/  ST.E desc[UR6][R6.64], R3 ;  /* 0x0000000306007985 */ /* 0x0003e4000c101906 */
.L_x_3621:
[----:B------:R-:W-:Y:S05]  /*5a80*/  BSYNC B0 ;  /* 0x0000000000007941 */ /* 0x000fea0003800000 */
.L_x_3620:
[----:B------:R2:W-:Y:S02]  /*5a90*/  ATOM.E.ADD.F16x2.RN.STRONG.GPU P0, RZ, desc[UR6][R6.64+0x4], R20 ;  /* 0x0000041406ff79a2 */ /* 0x0005e4000810e1c6 */
[----:B--2---:R-:W-:Y:S05]  /*5aa0*/  @P0 EXIT ;  /* 0x000000000000094d */ /* 0x004fea0003800000 */
[----:B------:R-:W2:Y:S02]  /*5ab0*/  QSPC.E.S P0, RZ, [R6+0x4] ;  /* 0x0000040006ff73aa */ /* 0x000ea40000000500 */
[----:B--2---:R-:W-:Y:S05]  /*5ac0*/  @!P0 BRA `(.L_x_3624) ;  /* 0x0000000000208947 */ /* 0x004fea0003800000 */
[----:B------:R-:W-:-:S05]  /*5ad0*/  IMAD.MOV.U32 R2, RZ, RZ, R6 ;  /* 0x000000ffff027224 */ /* 0x000fca00078e0006 */
[----:B------:R-:W-:-:S07]  /*5ae0*/  MOV R0, R2 ;  /* 0x0000000200007202 */ /* 0x000fce0000000f00 */
.L_x_3625:
[----:B------:R-:W1:Y:S02]  /*5af0*/  LDS R2, [R0+0x4] ;  /* 0x0000040000027984 */ /* 0x000e640000000800 */
[----:B-1----:R-:W-:-:S10]  /*5b00*/  HFMA2.MMA R3, R2, 1, 1, R20 ;  /* 0x3c003c0002037835 */ /* 0x002fd40000000014 */
[----:B------:R-:W1:Y:S02]  /*5b10*/  ATOMS.CAST.SPIN R3, [R0+0x4], R2, R3 ;  /* 0x000004020003738d */ /* 0x000e640001800003 */
[----:B-1----:R-:W-:-:S13]  /*5b20*/  ISETP.EQ.U32.AND P0, PT, R3, 0x1, PT ;  /* 0x000000010300780c */ /* 0x002fda0003f02070 */
[----:B------:R-:W-:Y:S05]  /*5b30*/  @!P0 BRA `(.L_x_3625) ;  /* 0xfffffffc00ec8947 */ /* 0x000fea000383ffff */
[----:B------:R-:W-:Y:S05]  /*5b40*/  EXIT ;  /* 0x000000000000794d */ /* 0x000fea0003800000 */
.L_x_3624:
[----:B------:R-:W1:Y:S02]  /*5b50*/  LD.E R0, desc[UR6][R6.64+0x4] ;  /* 0x0000040606007980 */ /* 0x000e64000c101900 */
[----:B-1----:R-:W-:-:S05]  /*5b60*/  IADD3 R3, R20, R0, RZ ;  /* 0x0000000014037210 */ /* 0x002fca0007ffe0ff */
[----:B------:R-:W-:Y:S01]  /*5b70*/  ST.E desc[UR6][R6.64+0x4], R3 ;  /* 0x0000040306007985 */ /* 0x000fe2000c101906 */
[----:B------:R-:W-:Y:S05]  /*5b80*/  EXIT ;  /* 0x000000000000794d */ /* 0x000fea0003800000 */
.L_x_3626:
        /* <DEDUP_REMOVED lines=15> */
.L_x_4222:


//--------------------- .text._Z23gemm_half_q_half_kernelILi1ELi40ELb0ELb0ELi64EEvPK6__halfPKjS4_S2_PS0_iiiiPKtS7_iiiiiibS2_i --------------------------
	.section	.text._Z23gemm_half_q_half_kernelILi1ELi40ELb0ELb0ELi64EEvPK6__halfPKjS4_S2_PS0_iiiiPKtS7_iiiiiibS2_i,"ax",@progbits
	.align	128
        .global         _Z23gemm_half_q_half_kernelILi1ELi40ELb0ELb0ELi64EEvPK6__halfPKjS4_S2_PS0_iiiiPKtS7_iiiiiibS2_i
        .type           _Z23gemm_half_q_half_kernelILi1ELi40ELb0ELb0ELi64EEvPK6__halfPKjS4_S2_PS0_iiiiPKtS7_iiiiiibS2_i,@function
        .size           _Z23gemm_half_q_half_kernelILi1ELi40ELb0ELb0ELi64EEvPK6__halfPKjS4_S2_PS0_iiiiPKtS7_iiiiiibS2_i,(.L_x_4223 - _Z23gemm_half_q_half_kernelILi1ELi40ELb0ELb0ELi64EEvPK6__halfPKjS4_S2_PS0_iiiiPKtS7_iiiiiibS2_i)
        .other          _Z23gemm_half_q_half_kernelILi1ELi40ELb0ELb0ELi64EEvPK6__halfPKjS4_S2_PS0_iiiiPKtS7_iiiiiibS2_i,@"STO_CUDA_ENTRY STV_DEFAULT"
_Z23gemm_half_q_half_kernelILi1ELi40ELb0ELb0ELi64EEvPK6__halfPKjS4_S2_PS0_iiiiPKtS7_iiiiiibS2_i:
.text._Z23gemm_half_q_half_kernelILi1ELi40ELb0ELb0ELi64EEvPK6__halfPKjS4_S2_PS0_iiiiPKtS7_iiiiiibS2_i:
        /* <DEDUP_REMOVED lines=11> */
[----:B--2---:R-:W-:Y:S02]  /*00b0*/  ISETP.LE.AND P1, PT, R14, UR8, PT ;  /* 0x000000080e007c0c */ /* 0x004fe4000bf23270 */
[-C--:B---3--:R-:W-:Y:S02]  /*00c0*/  IADD3 R4, R0, R11.reuse, RZ ;  /* 0x0000000b00047210 */ /* 0x088fe40007ffe0ff */
        /* <DEDUP_REMOVED lines=30> */
.L_x_3628:
[----:B------:R-:W-:Y:S05]  /*02b0*/  BSYNC B0 ;  /* 0x0000000000007941 */ /* 0x000fea0003800000 */
.L_x_3627:
[----:B------:R-:W-:Y:S01]  /*02c0*/  ULDC UR4, c[0x0][0x23c] ;  /* 0x00008f0000047ab9 */ /* 0x000fe20000000800 */
[----:B------:R-:W-:Y:S02]  /*02d0*/  SHF.L.U32 R6, R6, 0x2, RZ ;  /* 0x0000000206067819 */ /* 0x000fe400000006ff */
[----:B------:R-:W-:-:S04]  /*02e0*/  MOV R25, UR4 ;  /* 0x0000000400197c02 */ /* 0x000fc80008000f00 */
[----:B------:R-:W-:-:S13]  /*02f0*/  ISETP.GE.AND P0, PT, R6, R25, PT ;  /* 0x000000190600720c */ /* 0x000fda0003f06270 */
[----:B------:R-:W-:Y:S05]  /*0300*/  @P0 EXIT ;  /* 0x000000000000094d */ /* 0x000fea0003800000 */
[----:B0-----:R-:W0:Y:S01]  /*0310*/  LDC.64 R2, c[0x0][0x248] ;  /* 0x00009200ff027b82 */ /* 0x001e220000000a00 */
[----:B------:R-:W-:-:S07]  /*0320*/  SHF.L.U32 R17, R13, 0x7, RZ ;  /* 0x000000070d117819 */ /* 0x000fce00000006ff */
[----:B------:R-:W1:Y:S01]  /*0330*/  LDC.U8 R4, c[0x0][0x270] ;  /* 0x00009c00ff047b82 */ /* 0x000e620000000000 */
[----:B0-----:R-:W-:-:S05]  /*0340*/  IMAD.WIDE R16, R17, 0x2, R2 ;  /* 0x0000000211107825 */ /* 0x001fca00078e0202 */
[----:B------:R0:W5:Y:S01]  /*0350*/  LDG.E.U16.CONSTANT R9, desc[UR6][R16.64+0x2] ;  /* 0x0000020610097981 */ /* 0x000162000c1e9500 */
[----:B-1----:R-:W-:-:S04]  /*0360*/  PRMT R4, R4, 0x8880, RZ ;  /* 0x0000888004047816 */ /* 0x002fc800000000ff */
[----:B------:R-:W-:-:S04]  /*0370*/  ISETP.NE.AND P0, PT, R4, RZ, PT ;  /* 0x000000ff0400720c */ /* 0x000fc80003f05270 */
[----:B------:R-:W-:-:S04]  /*0380*/  ISETP.NE.OR P0, PT, R13, RZ, !P0 ;  /* 0x000000ff0d00720c */ /* 0x000fc80004705670 */
[----:B------:R-:W-:Y:S02]  /*0390*/  ISETP.LE.OR P2, PT, R14, UR8, P0 ;  /* 0x000000080e007c0c */ /* 0x000fe40008743670 */
[----:B------:R-:W-:-:S11]  /*03a0*/  ISETP.GE.AND P0, PT, R0, R7, PT ;  /* 0x000000070000720c */ /* 0x000fd60003f06270 */
        /* <DEDUP_REMOVED lines=9> */
[----:B------:R-:W-:Y:S01]  /*0440*/  HFMA2.MMA R12, -RZ, RZ, 0, 0 ;  /* 0x00000000ff0c7435 */ /* 0x000fe200000001ff */
[----:B------:R-:W-:Y:S02]  /*0450*/  SHF.L.U32 R13, R6, 0x2, RZ ;  /* 0x00000002060d7819 */ /* 0x000fe400000006ff */
[----:B------:R-:W-:Y:S02]  /*0460*/  LEA.HI R15, R15, R6, RZ, 0x3 ;  /* 0x000000060f0f7211 */ /* 0x000fe400078f18ff */
[----:B------:R-:W-:Y:S01]  /*0470*/  MOV R14, R0 ;  /* 0x00000000000e7202 */ /* 0x000fe20000000f00 */
[----:B------:R-:W2:Y:S01]  /*0480*/  LDC.64 R10, c[0x0][0x228] ;  /* 0x00008a00ff0a7b82 */ /* 0x000ea20000000a00 */
[----:B------:R-:W-:-:S02]  /*0490*/  LOP3.LUT R13, R13, 0x10, RZ, 0xc0, !PT ;  /* 0x000000100d0d7812 */ /* 0x000fc400078ec0ff */
[----:B-1----:R-:W-:-:S07]  /*04a0*/  SHF.R.S32.HI R15, RZ, 0x3, R15 ;  /* 0x00000003ff0f7819 */ /* 0x002fce000001140f */
.L_x_3630:
        /* <DEDUP_REMOVED lines=9> */
[----:B------:R-:W2:Y:S01]  /*0540*/  LDG.E.U16.CONSTANT R17, desc[UR6][R16.64] ;  /* 0x0000000610117981 */ /* 0x000ea2000c1e9500 */
[----:B------:R-:W-:-:S06]  /*0550*/  IMAD.WIDE R18, R19, 0x2, R2 ;  /* 0x0000000213127825 */ /* 0x000fcc00078e0202 */
[----:B------:R0:W4:Y:S02]  /*0560*/  LDG.E.U16.CONSTANT R19, desc[UR6][R18.64] ;  /* 0x0000000612137981 */ /* 0x000124000c1e9500 */
[C---:B0-----:R-:W-:Y:S02]  /*0570*/  LEA R18, R12.reuse, R1, 0x3 ;  /* 0x000000010c127211 */ /* 0x041fe400078e18ff */
[----:B------:R-:W-:Y:S02]  /*0580*/  IADD3 R12, R12, 0x1, RZ ;  /* 0x000000010c0c7810 */ /* 0x000fe40007ffe0ff */
        /* <DEDUP_REMOVED lines=28> */
.L_x_3629:
[----:B------:R2:W5:Y:S01]  /*0750*/  LDL.64 R26, [R1] ;  /* 0x00000000011a7983 */ /* 0x0005620000100a00 */
[----:B------:R-:W3:Y:S01]  /*0760*/  LDC R3, c[0x0][0x25c] ;  /* 0x00009700ff037b82 */ /* 0x000ee20000000800 */
[----:B------:R-:W-:Y:S01]  /*0770*/  ULDC UR4, c[0x0][0x258] ;  /* 0x0000960000047ab9 */ /* 0x000fe20000000800 */
[----:B------:R-:W-:Y:S01]  /*0780*/  HFMA2.MMA R2, -RZ, RZ, 0, 0 ;  /* 0x00000000ff027435 */ /* 0x000fe200000001ff */
[----:B------:R-:W-:Y:S02]  /*0790*/  ISETP.GT.AND P2, PT, R0, UR4, PT ;  /* 0x0000000400007c0c */ /* 0x000fe4000bf44270 */
[----:B0-----:R-:W-:-:S03]  /*07a0*/  MOV R4, RZ ;  /* 0x000000ff00047202 */ /* 0x001fc60000000f00 */
[----:B------:R-:W0:Y:S01]  /*07b0*/  LDC R5, c[0x0][0x264] ;  /* 0x00009900ff057b82 */ /* 0x000e220000000800 */
[----:B---3--:R-:W-:-:S07]  /*07c0*/  ISETP.GT.AND P3, PT, R0, R3, PT ;  /* 0x000000030000720c */ /* 0x008fce0003f64270 */
[----:B--2---:R-:W-:Y:S06]  /*07d0*/  @!P2 BRA `(.L_x_3631) ;  /* 0x00000000001ca947 */ /* 0x004fec0003800000 */
[----:B------:R-:W2:Y:S02]  /*07e0*/  LDC R11, c[0x0][0x25c] ;  /* 0x00009700ff0b7b82 */ /* 0x000ea40000000800 */
[----:B--2---:R-:W-:-:S04]  /*07f0*/  VIMNMX R4, R0, R11, PT ;  /* 0x0000000b00047248 */ /* 0x004fc80003fe0100 */
[----:B------:R-:W-:-:S04]  /*0800*/  IADD3 R4, R4, -UR4, RZ ;  /* 0x8000000404047c10 */ /* 0x000fc8000fffe0ff */
[----:B------:R-:W-:-:S04]  /*0810*/  SHF.R.S32.HI R11, RZ, 0x1f, R4 ;  /* 0x0000001fff0b7819 */ /* 0x000fc80000011404 */
[----:B------:R-:W-:-:S04]  /*0820*/  LEA.HI R11, R11, R4, RZ, 0x5 ;  /* 0x000000040b0b7211 */ /* 0x000fc800078f28ff */
[----:B------:R-:W-:-:S05]  /*0830*/  SHF.R.S32.HI R11, RZ, 0x5, R11 ;  /* 0x00000005ff0b7819 */ /* 0x000fca000001140b */
[----:B------:R-:W-:-:S07]  /*0840*/  IMAD R4, R11, 0x6, RZ ;  /* 0x000000060b047824 */ /* 0x000fce00078e02ff */
.L_x_3631:
        /* <DEDUP_REMOVED lines=8> */
.L_x_3632:
[----:B------:R-:W-:Y:S01]  /*08d0*/  ULDC UR5, c[0x0][0x260] ;  /* 0x0000980000057ab9 */ /* 0x000fe20000000800 */
[----:B------:R-:W-:Y:S01]  /*08e0*/  HFMA2.MMA R8, -RZ, RZ, 0, 0 ;  /* 0x00000000ff087435 */ /* 0x000fe200000001ff */
[C---:B------:R-:W-:Y:S02]  /*08f0*/  ISETP.GT.AND P2, PT, R0.reuse, UR5, PT ;  /* 0x0000000500007c0c */ /* 0x040fe4000bf44270 */
[----:B0-----:R-:W-:Y:S02]  /*0900*/  ISETP.GT.AND P3, PT, R0, R5, PT ;  /* 0x000000050000720c */ /* 0x001fe40003f64270 */
[----:B------:R-:W-:-:S09]  /*0910*/  MOV R11, RZ ;  /* 0x000000ff000b7202 */ /* 0x000fd20000000f00 */
        /* <DEDUP_REMOVED lines=8> */
.L_x_3633:
        /* <DEDUP_REMOVED lines=8> */
.L_x_3634:
[----:B------:R-:W-:Y:S01]  /*0a20*/  ULDC UR5, c[0x0][0x268] ;  /* 0x00009a0000057ab9 */ /* 0x000fe20000000800 */
[----:B------:R-:W-:Y:S01]  /*0a30*/  HFMA2.MMA R5, -RZ, RZ, 0, 0 ;  /* 0x00000000ff057435 */ /* 0x000fe200000001ff */
        /* <DEDUP_REMOVED lines=9> */
.L_x_3635:
[C---:B------:R-:W-:Y:S01]  /*0ad0*/  VIMNMX R10, R0.reuse, UR4, PT ;  /* 0x00000004000a7c48 */ /* 0x040fe2000bfe0100 */
[----:B------:R-:W0:Y:S01]  /*0ae0*/  S2UR UR5, SR_CgaCtaId ;  /* 0x00000000000579c3 */ /* 0x000e220000008800 */
[----:B------:R-:W-:Y:S01]  /*0af0*/  ISETP.GE.OR P0, PT, R0, R3, P0 ;  /* 0x000000030000720c */ /* 0x000fe20000706670 */
[----:B------:R-:W-:Y:S01]  /*0b00*/  ULDC.64 UR8, c[0x0][0x218] ;  /* 0x0000860000087ab9 */ /* 0x000fe20000000a00 */
[----:B------:R-:W-:Y:S01]  /*0b10*/  SHF.R.S32.HI R13, RZ, 0x1f, R10 ;  /* 0x0000001fff0d7819 */ /* 0x000fe2000001140a */
[----:B------:R-:W-:Y:S01]  /*0b20*/  UMOV UR4, 0x400 ;  /* 0x0000040000047882 */ /* 0x000fe20000000000 */
[----:B------:R-:W-:Y:S02]  /*0b30*/  PRMT R3, RZ, 0x5410, RZ ;  /* 0x00005410ff037816 */ /* 0x000fe400000000ff */
[----:B------:R-:W-:-:S04]  /*0b40*/  LEA.HI R13, R13, R10, RZ, 0x5 ;  /* 0x0000000a0d0d7211 */ /* 0x000fc800078f28ff */
[----:B------:R-:W-:-:S04]  /*0b50*/  SHF.R.S32.HI R13, RZ, 0x5, R13 ;  /* 0x00000005ff0d7819 */ /* 0x000fc8000001140d */
[----:B------:R-:W-:-:S04]  /*0b60*/  LEA R4, R13, R4, 0x3 ;  /* 0x000000040d047211 */ /* 0x000fc800078e18ff */
[----:B------:R-:W-:Y:S02]  /*0b70*/  IADD3 R2, R11, R4, R2 ;  /* 0x000000040b027210 */ /* 0x000fe40007ffe002 */
[----:B------:R-:W-:Y:S02]  /*0b80*/  PRMT R4, RZ, 0x5410, RZ ;  /* 0x00005410ff047816 */ /* 0x000fe400000000ff */
[----:B------:R-:W-:Y:S01]  /*0b90*/  IADD3 R2, R5, R2, R8 ;  /* 0x0000000205027210 */ /* 0x000fe20007ffe008 */
[----:B0-----:R-:W-:-:S04]  /*0ba0*/  ULEA UR4, UR5, UR4, 0x18 ;  /* 0x0000000405047291 */ /* 0x001fc8000f8ec03f */
[----:B------:R-:W-:Y:S01]  /*0bb0*/  IMAD R5, R2, R25, RZ ;  /* 0x0000001902057224 */ /* 0x000fe200078e02ff */
[----:B------:R-:W-:-:S04]  /*0bc0*/  SHF.R.S32.HI R2, RZ, 0x1f, R6 ;  /* 0x0000001fff027819 */ /* 0x000fc80000011406 */
[----:B------:R-:W-:-:S04]  /*0bd0*/  IADD3 R6, P2, R6, R5, RZ ;  /* 0x0000000506067210 */ /* 0x000fc80007f5e0ff */
[----:B------:R-:W-:Y:S02]  /*0be0*/  LEA.HI.X.SX32 R5, R5, R2, 0x1, P2 ;  /* 0x0000000205057211 */ /* 0x000fe400010f0eff */
[C---:B------:R-:W-:Y:S02]  /*0bf0*/  LEA R20, P2, R6.reuse, UR8, 0x2 ;  /* 0x0000000806147c11 */ /* 0x040fe4000f8410ff */
[----:B------:R-:W-:Y:S02]  /*0c00*/  MOV R2, RZ ;  /* 0x000000ff00027202 */ /* 0x000fe40000000f00 */
[----:B------:R-:W-:Y:S02]  /*0c10*/  LEA.HI.X R21, R6, UR9, R5, 0x2, P2 ;  /* 0x0000000906157c11 */ /* 0x000fe400090f1405 */
[----:B-----5:R-:W-:Y:S01]  /*0c20*/  IADD3 R5, R0, R9, RZ ;  /* 0x0000000900057210 */ /* 0x020fe20007ffe0ff */
[----:B------:R-:W-:Y:S06]  /*0c30*/  @P0 BRA `(.L_x_3636) ;  /* 0x0000001800240947 */ /* 0x000fec0003800000 */
[----:B------:R-:W0:Y:S01]  /*0c40*/  LDC R6, c[0x0][0x23c] ;  /* 0x00008f00ff067b82 */ /* 0x000e220000000800 */
[----:B------:R-:W-:Y:S01]  /*0c50*/  SHF.R.S32.HI R24, RZ, 0x1f, R25 ;  /* 0x0000001fff187819 */ /* 0x000fe20000011419 */
[----:B------:R-:W-:Y:S01]  /*0c60*/  ULDC UR5, c[0x0][0x25c] ;  /* 0x0000970000057ab9 */ /* 0x000fe20000000800 */
[----:B------:R-:W-:Y:S02]  /*0c70*/  MOV R2, RZ ;  /* 0x000000ff00027202 */ /* 0x000fe40000000f00 */
[----:B------:R-:W-:Y:S02]  /*0c80*/  PRMT R4, RZ, 0x5410, RZ ;  /* 0x00005410ff047816 */ /* 0x000fe400000000ff */
[----:B------:R-:W-:-:S07]  /*0c90*/  PRMT R3, RZ, 0x5410, RZ ;  /* 0x00005410ff037816 */ /* 0x000fce00000000ff */
.L_x_3639:
[----:B------:R-:W-:-:S13]  /*0ca0*/  ISETP.NE.AND P0, PT, R0, R5, PT ;  /* 0x000000050000720c */ /* 0x000fda0003f05270 */
[----:B------:R-:W2:Y:S01]  /*0cb0*/  @!P0 LDC.64 R14, c[0x0][0x248] ;  /* 0x00009200ff0e8b82 */ /* 0x000ea20000000a00 */
[----:B------:R-:W-:Y:S02]  /*0cc0*/  @!P0 IADD3 R2, R2, 0x1, RZ ;  /* 0x0000000102028810 */ /* 0x000fe40007ffe0ff */
[----:B------:R-:W-:Y:S02]  /*0cd0*/  @!P0 SHF.L.U32 R9, R0, 0x1, RZ ;  /* 0x0000000100098819 */ /* 0x000fe400000006ff */
[----:B------:R-:W-:Y:S02]  /*0ce0*/  @!P0 LEA R12, R2, R1, 0x3 ;  /* 0x00000001020c8211 */ /* 0x000fe400078e18ff */
[----:B------:R-:W-:-:S04]  /*0cf0*/  MOV R28, R20 ;  /* 0x00000014001c7202 */ /* 0x000fc80000000f00 */
[----:B------:R-:W3:Y:S01]  /*0d00*/  @!P0 LDL.64 R12, [R12] ;  /* 0x000000000c0c8983 */ /* 0x000ee20000100a00 */
[----:B------:R-:W-:Y:S01]  /*0d10*/  MOV R29, R21 ;  /* 0x00000015001d7202 */ /* 0x000fe20000000f00 */
[----:B--2---:R-:W-:-:S04]  /*0d20*/  @!P0 IMAD.WIDE R14, R9, 0x2, R14 ;  /* 0x00000002090e8825 */ /* 0x004fc800078e020e */
[----:B------:R2:W5:Y:S04]  /*0d30*/  LDG.E.128.CONSTANT R8, desc[UR6][R28.64] ;  /* 0x000000061c087981 */ /* 0x000568000c1e9d00 */
[----:B------:R-:W4:Y:S01]  /*0d40*/  @!P0 LDG.E.U16.CONSTANT R15, desc[UR6][R14.64+0x2] ;  /* 0x000002060e0f8981 */ /* 0x000f22000c1e9500 */
[----:B0-----:R-:W-:Y:S02]  /*0d50*/  MOV R25, R6 ;  /* 0x0000000600197202 */ /* 0x001fe40000000f00 */
[----:B---3--:R-:W-:Y:S02]  /*0d60*/  @!P0 PRMT R26, R12, 0x7610, R26 ;  /* 0x000076100c1a8816 */ /* 0x008fe4000000001a */
[----:B------:R-:W-:Y:S02]  /*0d70*/  @!P0 PRMT R27, R13, 0x7610, R27 ;  /* 0x000076100d1b8816 */ /* 0x000fe4000000001b */
[----:B------:R-:W-:-:S02]  /*0d80*/  @!P0 PRMT R26, R26, 0x7610, R12 ;  /* 0x000076101a1a8816 */ /* 0x000fc4000000000c */
[----:B------:R-:W-:Y:S02]  /*0d90*/  @!P0 PRMT R27, R27, 0x7610, R13 ;  /* 0x000076101b1b8816 */ /* 0x000fe4000000000d */
[----:B----4-:R-:W-:Y:S01]  /*0da0*/  @!P0 IADD3 R5, R15, R0, RZ ;  /* 0x000000000f058210 */ /* 0x010fe20007ffe0ff */
[----:B--2---:R-:W-:Y:S06]  /*0db0*/  @P1 BRA `(.L_x_3637) ;  /* 0x0000000800c81947 */ /* 0x004fec0003800000 */
[C---:B------:R-:W-:Y:S01]  /*0dc0*/  IMAD.WIDE R30, R25.reuse, 0x4, R28 ;  /* 0x00000004191e7825 */ /* 0x040fe200078e021c */
[----:B------:R-:W0:Y:S04]  /*0dd0*/  LDS.128 R20, [UR4] ;  /* 0x00000004ff147984 */ /* 0x000e280008000c00 */
[----:B------:R2:W3:Y:S01]  /*0de0*/  LDG.E.128.CONSTANT R12, desc[UR6][R30.64] ;  /* 0x000000061e0c7981 */ /* 0x0004e2000c1e9d00 */
[----:B-1----:R-:W-:-:S06]  /*0df0*/  IMAD.WIDE R16, R25, 0x4, R30 ;  /* 0x0000000419107825 */ /* 0x002fcc00078e021e */
[----:B------:R-:W4:Y:S01]  /*0e00*/  LDG.E.128.CONSTANT R16, desc[UR6][R16.64] ;  /* 0x0000000610107981 */ /* 0x000f22000c1e9d00 */
        /* <DEDUP_REMOVED lines=8> */
[----:B--2---:R-:W-:Y:S01]  /*0e90*/  LOP3.LUT R31, R32, 0x64006400, RZ, 0xfc, !PT ;  /* 0x64006400201f7812 */ /* 0x004fe200078efcff */
        /* <DEDUP_REMOVED lines=29> */
[----:B---3--:R-:W-:Y:S02]  /*1070*/  LOP3.LUT R20, R12, 0x3f003f, RZ, 0xc0, !PT ;  /* 0x003f003f0c147812 */ /* 0x008fe400078ec0ff */
[----:B------:R-:W-:Y:S02]  /*1080*/  LOP3.LUT R21, R13, 0x3f003f, RZ, 0xc0, !PT ;  /* 0x003f003f0d157812 */ /* 0x000fe400078ec0ff */
[----:B------:R-:W-:Y:S02]  /*1090*/  LOP3.LUT R20, R20, 0x64006400, RZ, 0xfc, !PT ;  /* 0x6400640014147812 */ /* 0x000fe400078efcff */
[----:B------:R-:W-:Y:S02]  /*10a0*/  LOP3.LUT R21, R21, 0x64006400, RZ, 0xfc, !PT ;  /* 0x6400640015157812 */ /* 0x000fe400078efcff */
[----:B----4-:R-:W-:Y:S01]  /*10b0*/  LOP3.LUT R34, R16, 0x3f003f, RZ, 0xc0, !PT ;  /* 0x003f003f10227812 */ /* 0x010fe200078ec0ff */
        /* <DEDUP_REMOVED lines=127> */
[----:B------:R-:W-:-:S03]  /*18b0*/  PRMT R21, R21, 0x5410, R20 ;  /* 0x0000541015157816 */ /* 0x000fc60000000014 */
[----:B------:R-:W-:-:S03]  /*18c0*/  HFMA2 R4, R22, R27, R4 ;  /* 0x0000001b16047231 */ /* 0x000fc60000000004 */
[----:B------:R-:W-:-:S11]  /*18d0*/  HFMA2.MMA R3, R21, R26, R3 ;  /* 0x0000001a15037235 */ /* 0x000fd60000000003 */
.L_x_3637:
[----:B------:R-:W-:Y:S05]  /*18e0*/  @P1 BRA `(.L_x_3638) ;  /* 0x0000000800d81947 */ /* 0x000fea0003800000 */
[----:B-----5:R-:W-:Y:S01]  /*18f0*/  IMAD R9, R24, 0xc, RZ ;  /* 0x0000000c18097824 */ /* 0x020fe200078e02ff */
[----:B------:R-:W0:Y:S01]  /*1900*/  LDS.128 R20, [UR4+0x20] ;  /* 0x00002004ff147984 */ /* 0x000e220008000c00 */
[----:B------:R-:W-:-:S05]  /*1910*/  IMAD.WIDE.U32 R34, R25, 0xc, R28 ;  /* 0x0000000c19227825 */ /* 0x000fca00078e001c */
[----:B------:R-:W-:-:S05]  /*1920*/  IADD3 R35, R35, R9, RZ ;  /* 0x0000000923237210 */ /* 0x000fca0007ffe0ff */
[----:B------:R-:W2:Y:S01]  /*1930*/  LDG.E.128.CONSTANT R8, desc[UR6][R34.64] ;  /* 0x0000000622087981 */ /* 0x000ea2000c1e9d00 */
[----:B------:R-:W-:-:S05]  /*1940*/  IMAD.WIDE R30, R25, 0x4, R34 ;  /* 0x00000004191e7825 */ /* 0x000fca00078e0222 */
[----:B------:R3:W4:Y:S01]  /*1950*/  LDG.E.128.CONSTANT R12, desc[UR6][R30.64] ;  /* 0x000000061e0c7981 */ /* 0x000722000c1e9d00 */
[----:B-1----:R-:W-:-:S06]  /*1960*/  IMAD.WIDE R16, R25, 0x4, R30 ;  /* 0x0000000419107825 */ /* 0x002fcc00078e021e */
        /* <DEDUP_REMOVED lines=9> */
[----:B---3--:R-:W-:Y:S01]  /*1a00*/  LOP3.LUT R31, R32, 0x64006400, RZ, 0xfc, !PT ;  /* 0x64006400201f7812 */ /* 0x008fe200078efcff */
        /* <DEDUP_REMOVED lines=32> */
[----:B------:R-:W-:Y:S02]  /*1c10*/  LOP3.LUT R20, R12, 0x3f003f, RZ, 0xc0, !PT ;  /* 0x003f003f0c147812 */ /* 0x000fe400078ec0ff */
        /* <DEDUP_REMOVED lines=131> */
.L_x_3638:
        /* <DEDUP_REMOVED lines=8> */
.L_x_3636:
[----:B------:R-:W-:Y:S01]  /*24d0*/  ISETP.GE.AND P0, PT, R0, R7, PT ;  /* 0x000000070000720c */ /* 0x000fe20003f06270 */
[----:B------:R-:W-:-:S03]  /*24e0*/  ULDC UR5, c[0x0][0x264] ;  /* 0x0000990000057ab9 */ /* 0x000fc60000000800 */
[----:B------:R-:W-:-:S13]  /*24f0*/  ISETP.GE.OR P0, PT, R0, UR5, P0 ;  /* 0x0000000500007c0c */ /* 0x000fda0008706670 */
[----:B------:R-:W-:Y:S05]  /*2500*/  @P0 BRA `(.L_x_3640) ;  /* 0x0000002400380947 */ /* 0x000fea0003800000 */
[----:B------:R-:W-:Y:S01]  /*2510*/  SHF.R.S32.HI R6, RZ, 0x1f, R25 ;  /* 0x0000001fff067819 */ /* 0x000fe20000011419 */
[----:B------:R-:W-:-:S06]  /*2520*/  ULDC UR5, c[0x0][0x264] ;  /* 0x0000990000057ab9 */ /* 0x000fcc0000000800 */
.L_x_3642:
        /* <DEDUP_REMOVED lines=13> */
[----:B------:R-:W-:Y:S06]  /*2600*/  @P1 BRA `(.L_x_3641) ;  /* 0x0000002000d81947 */ /* 0x000fec0003800000 */
[----:B------:R-:W2:Y:S01]  /*2610*/  LDG.E.128.CONSTANT R8, desc[UR6][R20.64] ;  /* 0x0000000614087981 */ /* 0x000ea2000c1e9d00 */
[----:B------:R-:W0:Y:S03]  /*2620*/  LDC R23, c[0x0][0x23c] ;  /* 0x00008f00ff177b82 */ /* 0x000e260000000800 */
[----:B-1----:R-:W1:Y:S01]  /*2630*/  LDS.64 R16, [UR4] ;  /* 0x00000004ff107984 */ /* 0x002e620008000a00 */
[----:B0-----:R-:W-:-:S04]  /*2640*/  LEA R34, P0, R23, R20, 0x2 ;  /* 0x0000001417227211 */ /* 0x001fc800078010ff */
[----:B------:R-:W-:-:S05]  /*2650*/  LEA.HI.X R35, R23, R21, R6, 0x2, P0 ;  /* 0x0000001517237211 */ /* 0x000fca00000f1406 */
[----:B------:R0:W3:Y:S02]  /*2660*/  LDG.E.128.CONSTANT R12, desc[UR6][R34.64] ;  /* 0x00000006220c7981 */ /* 0x0000e4000c1e9d00 */
[----:B0-----:R-:W-:Y:S01]  /*2670*/  IMAD.WIDE R34, R23, 0x4, R34 ;  /* 0x0000000417227825 */ /* 0x001fe200078e0222 */
[----:B--2---:R-:W-:Y:S02]  /*2680*/  LOP3.LUT R24, R11, 0xf000f, RZ, 0xc0, !PT ;  /* 0x000f000f0b187812 */ /* 0x004fe400078ec0ff */
        /* <DEDUP_REMOVED lines=8> */
[----:B------:R-:W-:Y:S02]  /*2710*/  HADD2 R30, R19, -1032, -1032 ;  /* 0xe408e408131e7430 */ /* 0x000fe40000000000 */
[----:B------:R-:W-:Y:S02]  /*2720*/  HADD2.F32 R19, -RZ, R25.H0_H0 ;  /* 0x20000019ff137230 */ /* 0x000fe40000004100 */
[----:B------:R-:W-:Y:S02]  /*2730*/  HADD2 R31, R18, -1032, -1032 ;  /* 0xe408e408121f7430 */ /* 0x000fe40000000000 */
[----:B-1----:R-:W-:-:S02]  /*2740*/  HADD2.F32 R18, -RZ, R16.H0_H0 ;  /* 0x20000010ff127230 */ /* 0x002fc40000004100 */
[----:B------:R-:W-:Y:S02]  /*2750*/  HADD2 R29, R22, -1032, -1032 ;  /* 0xe408e408161d7430 */ /* 0x000fe40000000000 */
[----:B------:R-:W-:Y:S02]  /*2760*/  HADD2.F32 R39, -RZ, R30.H0_H0 ;  /* 0x2000001eff277230 */ /* 0x000fe40000004100 */
[----:B------:R-:W-:Y:S02]  /*2770*/  HADD2.F32 R37, -RZ, R31.H0_H0 ;  /* 0x2000001fff257230 */ /* 0x000fe40000004100 */
[C---:B------:R-:W-:Y:S01]  /*2780*/  FFMA.FTZ R32, R18.reuse, R19, RZ ;  /* 0x0000001312207223 */ /* 0x040fe200000100ff */
[----:B------:R-:W-:Y:S02]  /*2790*/  HADD2.F32 R19, -RZ, R16.H1_H1 ;  /* 0x30000010ff137230 */ /* 0x000fe40000004100 */
[----:B------:R-:W-:Y:S01]  /*27a0*/  FFMA.FTZ R24, R18, R39, RZ ;  /* 0x0000002712187223 */ /* 0x000fe200000100ff */
[----:B------:R-:W-:-:S02]  /*27b0*/  HADD2.F32 R33, -RZ, R29.H0_H0 ;  /* 0x2000001dff217230 */ /* 0x000fc40000004100 */
[----:B------:R-:W-:Y:S01]  /*27c0*/  FFMA.FTZ R22, R37, R18, RZ ;  /* 0x0000001225167223 */ /* 0x000fe200000100ff */
[----:B------:R-:W-:Y:S02]  /*27d0*/  HADD2.F32 R16, -RZ, R30.H1_H1 ;  /* 0x3000001eff107230 */ /* 0x000fe40000004100 */
[----:B------:R-:W-:Y:S02]  /*27e0*/  HADD2.F32 R31, -RZ, R31.H1_H1 ;  /* 0x3000001fff1f7230 */ /* 0x000fe40000004100 */
[----:B------:R-:W-:Y:S01]  /*27f0*/  FFMA.FTZ R28, R18, R33, RZ ;  /* 0x00000021121c7223 */ /* 0x000fe200000100ff */
[----:B------:R-:W-:Y:S02]  /*2800*/  HADD2.F32 R29, -RZ, R29.H1_H1 ;  /* 0x3000001dff1d7230 */ /* 0x000fe40000004100 */
[----:B------:R-:W-:Y:S01]  /*2810*/  FFMA.FTZ R24, R19, R16, R24 ;  /* 0x0000001013187223 */ /* 0x000fe20000010018 */
[----:B------:R-:W-:Y:S01]  /*2820*/  HADD2.F32 R25, -RZ, R25.H1_H1 ;  /* 0x30000019ff197230 */ /* 0x000fe20000004100 */
[----:B------:R-:W-:Y:S01]  /*2830*/  LOP3.LUT R16, R8, 0xf000f0, RZ, 0xc0, !PT ;  /* 0x00f000f008107812 */ /* 0x000fe200078ec0ff */
[----:B------:R-:W-:Y:S01]  /*2840*/  FFMA.FTZ R18, R31, R19, R22 ;  /* 0x000000131f127223 */ /* 0x000fe20000010016 */
[C---:B------:R-:W-:Y:S01]  /*2850*/  FFMA.FTZ R28, R19.reuse, R29, R28 ;  /* 0x0000001d131c7223 */ /* 0x040fe2000001001c */
[----:B------:R-:W-:Y:S01]  /*2860*/  MOV R22, 0x2c00 ;  /* 0x00002c0000167802 */ /* 0x000fe20000000f00 */
[----:B------:R-:W-:Y:S01]  /*2870*/  FFMA.FTZ R32, R19, R25, R32 ;  /* 0x0000001913207223 */ /* 0x000fe20000010020 */
[----:B------:R-:W-:Y:S01]  /*2880*/  LOP3.LUT R19, R16, 0x64006400, RZ, 0xfc, !PT ;  /* 0x6400640010137812 */ /* 0x000fe200078efcff */
[----:B------:R-:W-:Y:S01]  /*2890*/  HADD2.F32 R37, -RZ, R17.H0_H0 ;  /* 0x20000011ff257230 */ /* 0x000fe20000004100 */
[----:B------:R-:W-:-:S02]  /*28a0*/  LOP3.LUT R25, R9, 0xf000f0, RZ, 0xc0, !PT ;  /* 0x00f000f009197812 */ /* 0x000fc400078ec0ff */
[----:B------:R-:W-:Y:S01]  /*28b0*/  LOP3.LUT R29, R10, 0xf000f0, RZ, 0xc0, !PT ;  /* 0x00f000f00a1d7812 */ /* 0x000fe200078ec0ff */
[-C--:B------:R-:W-:Y:S01]  /*28c0*/  HFMA2 R30, R19, R22.reuse.H0_H0, -72, -72 ;  /* 0xd480d480131e7431 */ /* 0x080fe20000040016 */
[----:B------:R-:W-:Y:S02]  /*28d0*/  LOP3.LUT R25, R25, 0x64006400, RZ, 0xfc, !PT ;  /* 0x6400640019197812 */ /* 0x000fe400078efcff */
[----:B------:R-:W-:Y:S02]  /*28e0*/  LOP3.LUT R29, R29, 0x64006400, RZ, 0xfc, !PT ;  /* 0x640064001d1d7812 */ /* 0x000fe400078efcff */
[----:B------:R-:W-:Y:S02]  /*28f0*/  HADD2.F32 R33, -RZ, R30.H0_H0 ;  /* 0x2000001eff217230 */ /* 0x000fe40000004100 */
[-C--:B------:R-:W-:Y:S01]  /*2900*/  HFMA2 R16, R25, R22.reuse.H0_H0, -72, -72 ;  /* 0xd480d48019107431 */ /* 0x080fe20000040016 */
[----:B------:R-:W-:Y:S01]  /*2910*/  LOP3.LUT R19, R11, 0xf000f0, RZ, 0xc0, !PT ;  /* 0x00f000f00b137812 */ /* 0x000fe200078ec0ff */
[----:B------:R-:W-:-:S02]  /*2920*/  HFMA2 R29, R29, R22.H0_H0, -72, -72 ;  /* 0xd480d4801d1d7431 */ /* 0x000fc40000040016 */
[----:B------:R-:W-:Y:S02]  /*2930*/  HADD2.F32 R30, -RZ, R30.H1_H1 ;  /* 0x3000001eff1e7230 */ /* 0x000fe40000004100 */
[----:B------:R-:W-:Y:S01]  /*2940*/  FFMA.FTZ R33, R33, R37, R18 ;  /* 0x0000002521217223 */ /* 0x000fe20000010012 */
[----:B------:R-:W-:Y:S01]  /*2950*/  HADD2.F32 R31, -RZ, R16.H0_H0 ;  /* 0x20000010ff1f7230 */ /* 0x000fe20000004100 */
[----:B------:R-:W-:Y:S01]  /*2960*/  LOP3.LUT R19, R19, 0x64006400, RZ, 0xfc, !PT ;  /* 0x6400640013137812 */ /* 0x000fe200078efcff */
[--C-:B------:R-:W-:Y:S01]  /*2970*/  HADD2.F32 R18, -RZ, R29.reuse.H0_H0 ;  /* 0x2000001dff127230 */ /* 0x100fe20000004100 */
[----:B------:R-:W-:Y:S01]  /*2980*/  SHF.R.U32.HI R9, RZ, 0x8, R9 ;  /* 0x00000008ff097819 */ /* 0x000fe20000011609 */
[----:B------:R-:W-:Y:S02]  /*2990*/  HADD2.F32 R29, -RZ, R29.H1_H1 ;  /* 0x3000001dff1d7230 */ /* 0x000fe40000004100 */
[----:B------:R-:W-:Y:S01]  /*29a0*/  FFMA.FTZ R31, R37, R31, R24 ;  /* 0x0000001f251f7223 */ /* 0x000fe20000010018 */
[----:B------:R-:W-:-:S02]  /*29b0*/  HFMA2 R24, R19, R22.H0_H0, -72, -72 ;  /* 0xd480d48013187431 */ /* 0x000fc40000040016 */
[----:B------:R-:W-:Y:S01]  /*29c0*/  FFMA.FTZ R28, R37, R18, R28 ;  /* 0x00000012251c7223 */ /* 0x000fe2000001001c */
[----:B------:R-:W-:Y:S01]  /*29d0*/  HADD2.F32 R16, -RZ, R16.H1_H1 ;  /* 0x30000010ff107230 */ /* 0x000fe20000004100 */
[----:B------:R-:W0:Y:S01]  /*29e0*/  LDS.64 R18, [UR4+0x8] ;  /* 0x00000804ff127984 */ /* 0x000e220008000a00 */
[----:B------:R-:W-:Y:S01]  /*29f0*/  SHF.R.U32.HI R10, RZ, 0x8, R10 ;  /* 0x00000008ff0a7819 */ /* 0x000fe2000001160a */
[--C-:B------:R-:W-:Y:S01]  /*2a00*/  HADD2.F32 R25, -RZ, R24.reuse.H0_H0 ;  /* 0x20000018ff197230 */ /* 0x100fe20000004100 */
[----:B------:R-:W-:Y:S01]  /*2a10*/  SHF.R.U32.HI R11, RZ, 0x8, R11 ;  /* 0x00000008ff0b7819 */ /* 0x000fe2000001160b */
[----:B------:R-:W-:-:S03]  /*2a20*/  HADD2.F32 R24, -RZ, R24.H1_H1 ;  /* 0x30000018ff187230 */ /* 0x000fc60000004100 */
[----:B------:R-:W-:Y:S01]  /*2a30*/  FFMA.FTZ R25, R37, R25, R32 ;  /* 0x0000001925197223 */ /* 0x000fe20000010020 */
[----:B------:R-:W-:Y:S01]  /*2a40*/  HADD2.F32 R32, -RZ, R17.H1_H1 ;  /* 0x30000011ff207230 */ /* 0x000fe20000004100 */
[----:B------:R-:W-:-:S04]  /*2a50*/  SHF.R.U32.HI R17, RZ, 0x8, R8 ;  /* 0x00000008ff117819 */ /* 0x000fc80000011608 */
[C---:B------:R-:W-:Y:S01]  /*2a60*/  LOP3.LUT R8, R17.reuse, 0xf000f, RZ, 0xc0, !PT ;  /* 0x000f000f11087812 */ /* 0x040fe200078ec0ff */
[C---:B------:R-:W-:Y:S01]  /*2a70*/  FFMA.FTZ R28, R32.reuse, R29, R28 ;  /* 0x0000001d201c7223 */ /* 0x040fe2000001001c */
[----:B------:R-:W-:Y:S01]  /*2a80*/  FFMA.FTZ R24, R32, R24, R25 ;  /* 0x0000001820187223 */ /* 0x000fe20000010019 */
[----:B------:R-:W-:Y:S01]  /*2a90*/  FFMA.FTZ R30, R30, R32, R33 ;  /* 0x000000201e1e7223 */ /* 0x000fe20000010021 */
[----:B------:R-:W-:Y:S01]  /*2aa0*/  LOP3.LUT R8, R8, 0x64006400, RZ, 0xfc, !PT ;  /* 0x6400640008087812 */ /* 0x000fe200078efcff */
[----:B------:R-:W-:Y:S01]  /*2ab0*/  FFMA.FTZ R16, R32, R16, R31 ;  /* 0x0000001020107223 */ /* 0x000fe2000001001f */
[----:B------:R-:W-:Y:S02]  /*2ac0*/  LOP3.LUT R32, R10, 0xf000f, RZ, 0xc0, !PT ;  /* 0x000f000f0a207812 */ /* 0x000fe400078ec0ff */
[----:B------:R-:W-:Y:S01]  /*2ad0*/  LOP3.LUT R17, R17, 0xf000f0, RZ, 0xc0, !PT ;  /* 0x00f000f011117812 */ /* 0x000fe200078ec0ff */
[----:B------:R-:W-:Y:S01]  /*2ae0*/  HADD2 R8, R8, -1032, -1032 ;  /* 0xe408e40808087430 */ /* 0x000fe20000000000 */
[----:B------:R-:W-:-:S02]  /*2af0*/  LOP3.LUT R32, R32, 0x64006400, RZ, 0xfc, !PT ;  /* 0x6400640020207812 */ /* 0x000fc400078efcff */
[----:B------:R-:W-:Y:S02]  /*2b00*/  LOP3.LUT R17, R17, 0x64006400, RZ, 0xfc, !PT ;  /* 0x6400640011117812 */ /* 0x000fe400078efcff */
[--C-:B------:R-:W-:Y:S02]  /*2b10*/  HADD2.F32 R29, -RZ, R8.reuse.H0_H0 ;  /* 0x20000008ff1d7230 */ /* 0x100fe40000004100 */
[----:B------:R-:W-:Y:S02]  /*2b20*/  HADD2 R32, R32, -1032, -1032 ;  /* 0xe408e40820207430 */ /* 0x000fe40000000000 */
[----:B------:R-:W-:Y:S01]  /*2b30*/  HADD2.F32 R8, -RZ, R8.H1_H1 ;  /* 0x30000008ff087230 */ /* 0x000fe20000004100 */
[----:B------:R-:W-:Y:S02]  /*2b40*/  LOP3.LUT R10, R10, 0xf000f0, RZ, 0xc0, !PT ;  /* 0x00f000f00a0a7812 */ /* 0x000fe400078ec0ff */
[----:B------:R-:W-:Y:S02]  /*2b50*/  HADD2.F32 R37, -RZ, R32.H0_H0 ;  /* 0x20000020ff257230 */ /* 0x000fe40000004100 */
[----:B0-----:R-:W-:-:S05]  /*2b60*/  HADD2.F32 R25, -RZ, R18.H0_H0 ;  /* 0x20000012ff197230 */ /* 0x001fca0000004100 */
[----:B------:R-:W-:Y:S01]  /*2b70*/  FFMA.FTZ R29, R29, R25, R30 ;  /* 0x000000191d1d7223 */ /* 0x000fe2000001001e */
[----:B------:R-:W-:Y:S01]  /*2b80*/  LOP3.LUT R30, R9, 0xf000f, RZ, 0xc0, !PT ;  /* 0x000f000f091e7812 */ /* 0x000fe200078ec0ff */
[----:B------:R-:W-:Y:S01]  /*2b90*/  FFMA.FTZ R28, R25, R37, R28 ;  /* 0x00000025191c7223 */ /* 0x000fe2000001001c */
[C---:B------:R-:W-:Y:S02]  /*2ba0*/  LOP3.LUT R37, R11.reuse, 0xf000f0, RZ, 0xc0, !PT ;  /* 0x00f000f00b257812 */ /* 0x040fe400078ec0ff */
[----:B------:R-:W-:Y:S02]  /*2bb0*/  LOP3.LUT R31, R30, 0x64006400, RZ, 0xfc, !PT ;  /* 0x640064001e1f7812 */ /* 0x000fe400078efcff */
[----:B------:R-:W-:Y:S02]  /*2bc0*/  LOP3.LUT R30, R11, 0xf000f, RZ, 0xc0, !PT ;  /* 0x000f000f0b1e7812 */ /* 0x000fe400078ec0ff */
[----:B------:R-:W-:Y:S01]  /*2bd0*/  LOP3.LUT R37, R37, 0x64006400, RZ, 0xfc, !PT ;  /* 0x6400640025257812 */ /* 0x000fe200078efcff */
[----:B------:R-:W-:Y:S01]  /*2be0*/  HADD2 R31, R31, -1032, -1032 ;  /* 0xe408e4081f1f7430 */ /* 0x000fe20000000000 */
[----:B------:R-:W-:-:S04]  /*2bf0*/  LOP3.LUT R30, R30, 0x64006400, RZ, 0xfc, !PT ;  /* 0x640064001e1e7812 */ /* 0x000fc800078efcff */
[--C-:B------:R-:W-:Y:S02]  /*2c00*/  HADD2.F32 R33, -RZ, R31.reuse.H0_H0 ;  /* 0x2000001fff217230 */ /* 0x100fe40000004100 */
[----:B------:R-:W-:Y:S02]  /*2c10*/  HADD2 R30, R30, -1032, -1032 ;  /* 0xe408e4081e1e7430 */ /* 0x000fe40000000000 */
[----:B------:R-:W-:Y:S02]  /*2c20*/  HADD2.F32 R31, -RZ, R31.H1_H1 ;  /* 0x3000001fff1f7230 */ /* 0x000fe40000004100 */
[----:B------:R-:W-:Y:S01]  /*2c30*/  FFMA.FTZ R16, R25, R33, R16 ;  /* 0x0000002119107223 */ /* 0x000fe20000010010 */
[----:B------:R-:W-:-:S05]  /*2c40*/  HADD2.F32 R33, -RZ, R30.H0_H0 ;  /* 0x2000001eff217230 */ /* 0x000fca0000004100 */
[----:B------:R-:W-:Y:S01]  /*2c50*/  FFMA.FTZ R24, R25, R33, R24 ;  /* 0x0000002119187223 */ /* 0x000fe20000010018 */
[----:B------:R-:W-:Y:S01]  /*2c60*/  HADD2.F32 R25, -RZ, R18.H1_H1 ;  /* 0x30000012ff197230 */ /* 0x000fe20000004100 */
[----:B------:R-:W-:Y:S01]  /*2c70*/  LOP3.LUT R18, R9, 0xf000f0, RZ, 0xc0, !PT ;  /* 0x00f000f009127812 */ /* 0x000fe200078ec0ff */
[----:B------:R-:W-:-:S03]  /*2c80*/  HADD2.F32 R33, -RZ, R32.H1_H1 ;  /* 0x30000020ff217230 */ /* 0x000fc60000004100 */
[C---:B------:R-:W-:Y:S01]  /*2c90*/  FFMA.FTZ R16, R25.reuse, R31, R16 ;  /* 0x0000001f19107223 */ /* 0x040fe20000010010 */
[----:B------:R-:W-:Y:S02]  /*2ca0*/  HADD2.F32 R31, -RZ, R30.H1_H1 ;  /* 0x3000001eff1f7230 */ /* 0x000fe40000004100 */
[----:B------:R-:W-:Y:S01]  /*2cb0*/  FFMA.FTZ R29, R8, R25, R29 ;  /* 0x00000019081d7223 */ /* 0x000fe2000001001d */
[C---:B------:R-:W-:Y:S01]  /*2cc0*/  FFMA.FTZ R28, R25.reuse, R33, R28 ;  /* 0x00000021191c7223 */ /* 0x040fe2000001001c */
[----:B------:R-:W0:Y:S01]  /*2cd0*/  LDS.64 R8, [UR4+0x10] ;  /* 0x00001004ff087984 */ /* 0x000e220008000a00 */
[----:B------:R-:W-:Y:S01]  /*2ce0*/  LOP3.LUT R33, R10, 0x64006400, RZ, 0xfc, !PT ;  /* 0x640064000a217812 */ /* 0x000fe200078efcff */
[----:B------:R-:W-:Y:S01]  /*2cf0*/  FFMA.FTZ R24, R25, R31, R24 ;  /* 0x0000001f19187223 */ /* 0x000fe20000010018 */
[----:B------:R-:W-:Y:S01]  /*2d00*/  HFMA2 R25, R17, R22.H0_H0, -72, -72 ;  /* 0xd480d48011197431 */ /* 0x000fe20000040016 */
[----:B------:R-:W-:Y:S01]  /*2d10*/  LOP3.LUT R31, R18, 0x64006400, RZ, 0xfc, !PT ;  /* 0x64006400121f7812 */ /* 0x000fe200078efcff */
[----:B------:R-:W-:-:S02]  /*2d20*/  HADD2.F32 R17, -RZ, R19.H0_H0 ;  /* 0x20000013ff117230 */ /* 0x000fc40000004100 */
[-C--:B------:R-:W-:Y:S02]  /*2d30*/  HFMA2 R11, R33, R22.reuse.H0_H0, -72, -72 ;  /* 0xd480d480210b7431 */ /* 0x080fe40000040016 */
[----:B------:R-:W-:Y:S02]  /*2d40*/  HADD2.F32 R18, -RZ, R19.H1_H1 ;  /* 0x30000013ff127230 */ /* 0x000fe40000004100 */
[----:B------:R-:W-:Y:S02]  /*2d50*/  HADD2.F32 R10, -RZ, R25.H0_H0 ;  /* 0x20000019ff0a7230 */ /* 0x000fe40000004100 */
[----:B------:R-:W-:-:S03]  /*2d60*/  HFMA2 R30, R31, R22.H0_H0, -72, -72 ;  /* 0xd480d4801f1e7431 */ /* 0x000fc60000040016 */
[----:B------:R-:W-:Y:S01]  /*2d70*/  FFMA.FTZ R31, R10, R17, R29 ;  /* 0x000000110a1f7223 */ /* 0x000fe2000001001d */
[----:B------:R-:W-:Y:S02]  /*2d80*/  HFMA2 R10, R37, R22.H0_H0, -72, -72 ;  /* 0xd480d480250a7431 */ /* 0x000fe40000040016 */
[----:B------:R-:W-:Y:S02]  /*2d90*/  HADD2.F32 R33, -RZ, R30.H0_H0 ;  /* 0x2000001eff217230 */ /* 0x000fe40000004100 */
[--C-:B------:R-:W-:Y:S02]  /*2da0*/  HADD2.F32 R29, -RZ, R11.reuse.H0_H0 ;  /* 0x2000000bff1d7230 */ /* 0x100fe40000004100 */
[----:B------:R-:W-:Y:S02]  /*2db0*/  HADD2.F32 R37, -RZ, R10.H0_H0 ;  /* 0x2000000aff257230 */ /* 0x000fe40000004100 */
[----:B------:R-:W-:Y:S01]  /*2dc0*/  FFMA.FTZ R33, R17, R33, R16 ;  /* 0x0000002111217223 */ /* 0x000fe20000010010 */
[----:B------:R-:W-:-:S02]  /*2dd0*/  HADD2.F32 R11, -RZ, R11.H1_H1 ;  /* 0x3000000bff0b7230 */ /* 0x000fc40000004100 */
[C---:B------:R-:W-:Y:S01]  /*2de0*/  FFMA.FTZ R29, R17.reuse, R29, R28 ;  /* 0x0000001d111d7223 */ /* 0x040fe2000001001c */
[----:B------:R-:W-:Y:S02]  /*2df0*/  HADD2.F32 R16, -RZ, R25.H1_H1 ;  /* 0x30000019ff107230 */ /* 0x000fe40000004100 */
[----:B------:R-:W-:Y:S01]  /*2e00*/  FFMA.FTZ R37, R17, R37, R24 ;  /* 0x0000002511257223 */ /* 0x000fe20000010018 */
[----:B---3--:R-:W-:Y:S01]  /*2e10*/  LOP3.LUT R24, R12, 0xf000f, RZ, 0xc0, !PT ;  /* 0x000f000f0c187812 */ /* 0x008fe200078ec0ff */
[----:B------:R-:W-:Y:S02]  /*2e20*/  HADD2.F32 R30, -RZ, R30.H1_H1 ;  /* 0x3000001eff1e7230 */ /* 0x000fe40000004100 */
[----:B------:R-:W-:Y:S01]  /*2e30*/  FFMA.FTZ R25, R18, R11, R29 ;  /* 0x0000000b12197223 */ /* 0x000fe2000001001d */
[----:B------:R-:W-:Y:S01]  /*2e40*/  HADD2.F32 R10, -RZ, R10.H1_H1 ;  /* 0x3000000aff0a7230 */ /* 0x000fe20000004100 */
[----:B------:R-:W-:Y:S01]  /*2e50*/  LOP3.LUT R24, R24, 0x64006400, RZ, 0xfc, !PT ;  /* 0x6400640018187812 */ /* 0x000fe200078efcff */
[----:B------:R-:W-:Y:S01]  /*2e60*/  FFMA.FTZ R19, R16, R18, R31 ;  /* 0x0000001210137223 */ /* 0x000fe2000001001f */
[----:B------:R-:W-:Y:S01]  /*2e70*/  FFMA.FTZ R33, R18, R30, R33 ;  /* 0x0000001e12217223 */ /* 0x000fe20000010021 */
[----:B------:R-:W1:Y:S02]  /*2e80*/  LDS.64 R16, [UR4+0x18] ;  /* 0x00001804ff107984 */ /* 0x000e640008000a00 */
[----:B------:R-:W-:-:S02]  /*2e90*/  HADD2 R11, R24, -1032, -1032 ;  /* 0xe408e408180b7430 */ /* 0x000fc40000000000 */
[----:B------:R-:W-:Y:S01]  /*2ea0*/  FFMA.FTZ R24, R18, R10, R37 ;  /* 0x0000000a12187223 */ /* 0x000fe20000010025 */
[----:B------:R-:W-:Y:S02]  /*2eb0*/  LOP3.LUT R18, R12, 0xf000f0, RZ, 0xc0, !PT ;  /* 0x00f000f00c127812 */ /* 0x000fe400078ec0ff */
[----:B------:R-:W-:Y:S01]  /*2ec0*/  SHF.R.U32.HI R12, RZ, 0x8, R12 ;  /* 0x00000008ff0c7819 */ /* 0x000fe2000001160c */
[--C-:B0-----:R-:W-:Y:S01]  /*2ed0*/  HADD2.F32 R10, -RZ, R8.reuse.H0_H0 ;  /* 0x20000008ff0a7230 */ /* 0x101fe20000004100 */
[----:B------:R-:W-:Y:S01]  /*2ee0*/  LOP3.LUT R31, R18, 0x64006400, RZ, 0xfc, !PT ;  /* 0x64006400121f7812 */ /* 0x000fe200078efcff */
[--C-:B------:R-:W-:Y:S02]  /*2ef0*/  HADD2.F32 R29, -RZ, R11.reuse.H0_H0 ;  /* 0x2000000bff1d7230 */ /* 0x100fe40000004100 */
[----:B------:R-:W-:Y:S02]  /*2f00*/  HADD2.F32 R18, -RZ, R11.H1_H1 ;  /* 0x3000000bff127230 */ /* 0x000fe40000004100 */
[----:B------:R-:W-:-:S02]  /*2f10*/  HADD2.F32 R11, -RZ, R8.H1_H1 ;  /* 0x30000008ff0b7230 */ /* 0x000fc40000004100 */
[----:B------:R-:W-:Y:S01]  /*2f20*/  FFMA.FTZ R29, R29, R10, RZ ;  /* 0x0000000a1d1d7223 */ /* 0x000fe200000100ff */
[----:B------:R-:W-:Y:S02]  /*2f30*/  HFMA2 R28, R31, R22.H0_H0, -72, -72 ;  /* 0xd480d4801f1c7431 */ /* 0x000fe40000040016 */
[--C-:B------:R-:W-:Y:S02]  /*2f40*/  HADD2.F32 R8, -RZ, R9.reuse.H0_H0 ;  /* 0x20000009ff087230 */ /* 0x100fe40000004100 */
[----:B------:R-:W-:Y:S01]  /*2f50*/  FFMA.FTZ R29, R18, R11, R29 ;  /* 0x0000000b121d7223 */ /* 0x000fe2000001001d */
[----:B------:R-:W-:Y:S02]  /*2f60*/  HADD2.F32 R36, -RZ, R9.H1_H1 ;  /* 0x30000009ff247230 */ /* 0x000fe40000004100 */
[--C-:B------:R-:W-:Y:S02]  /*2f70*/  HADD2.F32 R18, -RZ, R28.reuse.H0_H0 ;  /* 0x2000001cff127230 */ /* 0x100fe40000004100 */
[----:B------:R-:W-:-:S03]  /*2f80*/  HADD2.F32 R30, -RZ, R28.H1_H1 ;  /* 0x3000001cff1e7230 */ /* 0x000fc60000004100 */
[----:B------:R-:W-:Y:S01]  /*2f90*/  FFMA.FTZ R37, R18, R8, R29 ;  /* 0x0000000812257223 */ /* 0x000fe2000001001d */
[----:B------:R-:W-:Y:S02]  /*2fa0*/  LOP3.LUT R18, R13, 0xf000f, RZ, 0xc0, !PT ;  /* 0x000f000f0d127812 */ /* 0x000fe400078ec0ff */
[----:B------:R-:W-:Y:S01]  /*2fb0*/  LOP3.LUT R29, R12, 0xf000f, RZ, 0xc0, !PT ;  /* 0x000f000f0c1d7812 */ /* 0x000fe200078ec0ff */
[----:B------:R-:W-:Y:S01]  /*2fc0*/  FFMA.FTZ R37, R30, R36, R37 ;  /* 0x000000241e257223 */ /* 0x000fe20000010025 */
[----:B------:R-:W-:Y:S02]  /*2fd0*/  LOP3.LUT R18, R18, 0x64006400, RZ, 0xfc, !PT ;  /* 0x6400640012127812 */ /* 0x000fe400078efcff */
[----:B------:R-:W-:-:S03]  /*2fe0*/  LOP3.LUT R29, R29, 0x64006400, RZ, 0xfc, !PT ;  /* 0x640064001d1d7812 */ /* 0x000fc600078efcff */
[----:B------:R-:W-:Y:S02]  /*2ff0*/  HADD2 R9, R18, -1032, -1032 ;  /* 0xe408e40812097430 */ /* 0x000fe40000000000 */
[----:B------:R-:W-:Y:S02]  /*3000*/  HADD2 R28, R29, -1032, -1032 ;  /* 0xe408e4081d1c7430 */ /* 0x000fe40000000000 */
[----:B-1----:R-:W-:Y:S02]  /*3010*/  HADD2.F32 R29, -RZ, R16.H0_H0 ;  /* 0x20000010ff1d7230 */ /* 0x002fe40000004100 */
[--C-:B------:R-:W-:Y:S02]  /*3020*/  HADD2.F32 R31, -RZ, R9.reuse.H0_H0 ;  /* 0x20000009ff1f7230 */ /* 0x100fe40000004100 */
[----:B------:R-:W-:Y:S02]  /*3030*/  HADD2.F32 R9, -RZ, R9.H1_H1 ;  /* 0x30000009ff097230 */ /* 0x000fe40000004100 */
[----:B------:R-:W-:-:S02]  /*3040*/  HADD2.F32 R30, -RZ, R28.H0_H0 ;  /* 0x2000001cff1e7230 */ /* 0x000fc40000004100 */
[----:B------:R-:W-:-:S04]  /*3050*/  FFMA.FTZ R18, R10, R31, RZ ;  /* 0x0000001f0a127223 */ /* 0x000fc800000100ff */
[----:B------:R-:W-:Y:S01]  /*3060*/  FFMA.FTZ R31, R11, R9, R18 ;  /* 0x000000090b1f7223 */ /* 0x000fe20000010012 */
[----:B------:R-:W-:Y:S01]  /*3070*/  LOP3.LUT R9, R13, 0xf000f0, RZ, 0xc0, !PT ;  /* 0x00f000f00d097812 */ /* 0x000fe200078ec0ff */
[----:B------:R-:W-:Y:S01]  /*3080*/  FFMA.FTZ R30, R30, R29, R37 ;  /* 0x0000001d1e1e7223 */ /* 0x000fe20000010025 */
[----:B------:R-:W-:Y:S02]  /*3090*/  SHF.R.U32.HI R13, RZ, 0x8, R13 ;  /* 0x00000008ff0d7819 */ /* 0x000fe4000001160d */
[----:B------:R-:W-:-:S05]  /*30a0*/  LOP3.LUT R9, R9, 0x64006400, RZ, 0xfc, !PT ;  /* 0x6400640009097812 */ /* 0x000fca00078efcff */
[----:B------:R-:W-:-:S05]  /*30b0*/  HFMA2 R18, R9, R22.H0_H0, -72, -72 ;  /* 0xd480d48009127431 */ /* 0x000fca0000040016 */
[--C-:B------:R-:W-:Y:S02]  /*30c0*/  HADD2.F32 R9, -RZ, R18.reuse.H0_H0 ;  /* 0x20000012ff097230 */ /* 0x100fe40000004100 */
[----:B------:R-:W-:-:S03]  /*30d0*/  HADD2.F32 R18, -RZ, R18.H1_H1 ;  /* 0x30000012ff127230 */ /* 0x000fc60000004100 */
[----:B------:R-:W-:-:S04]  /*30e0*/  FFMA.FTZ R9, R8, R9, R31 ;  /* 0x0000000908097223 */ /* 0x000fc8000001001f */
[----:B------:R-:W-:Y:S01]  /*30f0*/  FFMA.FTZ R18, R36, R18, R9 ;  /* 0x0000001224127223 */ /* 0x000fe20000010009 */
[----:B------:R-:W-:-:S04]  /*3100*/  LOP3.LUT R9, R13, 0xf000f, RZ, 0xc0, !PT ;  /* 0x000f000f0d097812 */ /* 0x000fc800078ec0ff */
[----:B------:R-:W-:-:S05]  /*3110*/  LOP3.LUT R9, R9, 0x64006400, RZ, 0xfc, !PT ;  /* 0x6400640009097812 */ /* 0x000fca00078efcff */
[----:B------:R-:W-:-:S05]  /*3120*/  HADD2 R31, R9, -1032, -1032 ;  /* 0xe408e408091f7430 */ /* 0x000fca0000000000 */
[----:B------:R-:W-:-:S05]  /*3130*/  HADD2.F32 R32, -RZ, R31.H0_H0 ;  /* 0x2000001fff207230 */ /* 0x000fca0000004100 */
[----:B------:R-:W-:Y:S01]  /*3140*/  FFMA.FTZ R32, R29, R32, R18 ;  /* 0x000000201d207223 */ /* 0x000fe20000010012 */
[----:B------:R-:W-:-:S05]  /*3150*/  HADD2.F32 R18, -RZ, R26.H0_H0 ;  /* 0x2000001aff127230 */ /* 0x000fca0000004100 */
[----:B------:R-:W-:Y:S01]  /*3160*/  FMUL.FTZ R9, R19, R18 ;  /* 0x0000001213097220 */ /* 0x000fe20000410000 */
[----:B------:R-:W-:-:S04]  /*3170*/  HADD2.F32 R19, -RZ, R26.H1_H1 ;  /* 0x3000001aff137230 */ /* 0x000fc80000004100 */
[----:B------:R-:W-:Y:S01]  /*3180*/  F2FP.F16.F32.PACK_AB R9, RZ, R9 ;  /* 0x00000009ff09723e */ /* 0x000fe200000000ff */
[----:B------:R-:W-:-:S05]  /*3190*/  FMUL.FTZ R33, R33, R19 ;  /* 0x0000001321217220 */ /* 0x000fca0000410000 */
[----:B------:R-:W-:-:S04]  /*31a0*/  F2FP.F16.F32.PACK_AB R33, RZ, R33 ;  /* 0x00000021ff21723e */ /* 0x000fc800000000ff */
[----:B------:R-:W-:-:S06]  /*31b0*/  PRMT R9, R9, 0x5410, R33 ;  /* 0x0000541009097816 */ /* 0x000fcc0000000021 */
[----:B------:R-:W-:Y:S01]  /*31c0*/  HFMA2.MMA R3, R9, 1, 1, R3 ;  /* 0x3c003c0009037835 */ /* 0x000fe20000000003 */
[----:B------:R-:W-:-:S04]  /*31d0*/  LOP3.LUT R9, R14, 0xf000f, RZ, 0xc0, !PT ;  /* 0x000f000f0e097812 */ /* 0x000fc800078ec0ff */
[----:B------:R-:W-:-:S05]  /*31e0*/  LOP3.LUT R9, R9, 0x64006400, RZ, 0xfc, !PT ;  /* 0x6400640009097812 */ /* 0x000fca00078efcff */
[----:B------:R-:W-:-:S05]  /*31f0*/  HADD2 R9, R9, -1032, -1032 ;  /* 0xe408e40809097430 */ /* 0x000fca0000000000 */
[--C-:B------:R-:W-:Y:S02]  /*3200*/  HADD2.F32 R33, -RZ, R9.reuse.H0_H0 ;  /* 0x20000009ff217230 */ /* 0x100fe40000004100 */
[----:B------:R-:W-:Y:S01]  /*3210*/  HADD2.F32 R38, -RZ, R9.H1_H1 ;  /* 0x30000009ff267230 */ /* 0x000fe20000004100 */
[----:B------:R-:W-:Y:S02]  /*3220*/  LOP3.LUT R9, R15, 0xf000f, RZ, 0xc0, !PT ;  /* 0x000f000f0f097812 */ /* 0x000fe400078ec0ff */
[----:B------:R-:W-:Y:S02]  /*3230*/  FFMA.FTZ R40, R10, R33, RZ ;  /* 0x000000210a287223 */ /* 0x000fe400000100ff */
[----:B------:R-:W-:Y:S02]  /*3240*/  LOP3.LUT R9, R9, 0x64006400, RZ, 0xfc, !PT ;  /* 0x6400640009097812 */ /* 0x000fe400078efcff */
[----:B------:R-:W-:-:S03]  /*3250*/  FFMA.FTZ R33, R11, R38, R40 ;  /* 0x000000260b217223 */ /* 0x000fc60000010028 */
[----:B------:R-:W-:-:S05]  /*3260*/  HADD2 R9, R9, -1032, -1032 ;  /* 0xe408e40809097430 */ /* 0x000fca0000000000 */
[--C-:B------:R-:W-:Y:S02]  /*3270*/  HADD2.F32 R37, -RZ, R9.reuse.H0_H0 ;  /* 0x20000009ff257230 */ /* 0x100fe40000004100 */
[----:B------:R-:W-:-:S03]  /*3280*/  HADD2.F32 R9, -RZ, R9.H1_H1 ;  /* 0x30000009ff097230 */ /* 0x000fc60000004100 */
[----:B------:R-:W-:-:S04]  /*3290*/  FFMA.FTZ R10, R10, R37, RZ ;  /* 0x000000250a0a7223 */ /* 0x000fc800000100ff */
[----:B------:R-:W-:Y:S01]  /*32a0*/  FFMA.FTZ R11, R11, R9, R10 ;  /* 0x000000090b0b7223 */ /* 0x000fe2000001000a */
[----:B------:R-:W-:-:S04]  /*32b0*/  LOP3.LUT R9, R14, 0xf000f0, RZ, 0xc0, !PT ;  /* 0x00f000f00e097812 */ /* 0x000fc800078ec0ff */
[----:B------:R-:W-:-:S05]  /*32c0*/  LOP3.LUT R9, R9, 0x64006400, RZ, 0xfc, !PT ;  /* 0x6400640009097812 */ /* 0x000fca00078efcff */
[----:B------:R-:W-:-:S05]  /*32d0*/  HFMA2 R10, R9, R22.H0_H0, -72, -72 ;  /* 0xd480d480090a7431 */ /* 0x000fca0000040016 */
[--C-:B------:R-:W-:Y:S02]  /*32e0*/  HADD2.F32 R9, -RZ, R10.reuse.H0_H0 ;  /* 0x2000000aff097230 */ /* 0x100fe40000004100 */
[----:B------:R-:W-:-:S03]  /*32f0*/  HADD2.F32 R10, -RZ, R10.H1_H1 ;  /* 0x3000000aff0a7230 */ /* 0x000fc60000004100 */
[----:B------:R-:W-:Y:S01]  /*3300*/  FFMA.FTZ R33, R8, R9, R33 ;  /* 0x0000000908217223 */ /* 0x000fe20000010021 */
[----:B------:R-:W-:-:S03]  /*3310*/  LOP3.LUT R9, R15, 0xf000f0, RZ, 0xc0, !PT ;  /* 0x00f000f00f097812 */ /* 0x000fc600078ec0ff */
[----:B------:R-:W-:Y:S01]  /*3320*/  FFMA.FTZ R33, R36, R10, R33 ;  /* 0x0000000a24217223 */ /* 0x000fe20000010021 */
[----:B------:R-:W-:-:S05]  /*3330*/  LOP3.LUT R9, R9, 0x64006400, RZ, 0xfc, !PT ;  /* 0x6400640009097812 */ /* 0x000fca00078efcff */
[----:B------:R-:W-:-:S05]  /*3340*/  HFMA2 R9, R9, R22.H0_H0, -72, -72 ;  /* 0xd480d48009097431 */ /* 0x000fca0000040016 */
[----:B------:R-:W-:-:S05]  /*3350*/  HADD2.F32 R37, -RZ, R9.H0_H0 ;  /* 0x20000009ff257230 */ /* 0x000fca0000004100 */
[----:B------:R-:W-:Y:S01]  /*3360*/  FFMA.FTZ R11, R8, R37, R11 ;  /* 0x00000025080b7223 */ /* 0x000fe2000001000b */
[----:B------:R-:W-:-:S05]  /*3370*/  HADD2.F32 R8, -RZ, R9.H1_H1 ;  /* 0x30000009ff087230 */ /* 0x000fca0000004100 */
[----:B------:R-:W-:Y:S02]  /*3380*/  FFMA.FTZ R36, R36, R8, R11 ;  /* 0x0000000824247223 */ /* 0x000fe4000001000b */
[----:B------:R-:W2:Y:S01]  /*3390*/  LDG.E.128.CONSTANT R8, desc[UR6][R34.64] ;  /* 0x0000000622087981 */ /* 0x000ea2000c1e9d00 */
[----:B------:R-:W-:Y:S01]  /*33a0*/  SHF.R.U32.HI R38, RZ, 0x8, R14 ;  /* 0x00000008ff267819 */ /* 0x000fe2000001160e */
[----:B------:R-:W-:Y:S01]  /*33b0*/  HADD2.F32 R31, -RZ, R31.H1_H1 ;  /* 0x3000001fff1f7230 */ /* 0x000fe20000004100 */
[----:B------:R-:W-:Y:S01]  /*33c0*/  LOP3.LUT R13, R13, 0xf000f0, RZ, 0xc0, !PT ;  /* 0x00f000f00d0d7812 */ /* 0x000fe200078ec0ff */
[----:B------:R-:W-:Y:S01]  /*33d0*/  HADD2.F32 R39, -RZ, R28.H1_H1 ;  /* 0x3000001cff277230 */ /* 0x000fe20000004100 */
[----:B------:R-:W-:Y:S02]  /*33e0*/  LOP3.LUT R14, R38, 0xf000f, RZ, 0xc0, !PT ;  /* 0x000f000f260e7812 */ /* 0x000fe400078ec0ff */
[----:B------:R-:W-:Y:S02]  /*33f0*/  LOP3.LUT R13, R13, 0x64006400, RZ, 0xfc, !PT ;  /* 0x640064000d0d7812 */ /* 0x000fe400078efcff */
[----:B------:R-:W-:-:S02]  /*3400*/  LOP3.LUT R14, R14, 0x64006400, RZ, 0xfc, !PT ;  /* 0x640064000e0e7812 */ /* 0x000fc400078efcff */
[----:B------:R-:W-:Y:S01]  /*3410*/  SHF.R.U32.HI R15, RZ, 0x8, R15 ;  /* 0x00000008ff0f7819 */ /* 0x000fe2000001160f */
[----:B------:R-:W-:Y:S01]  /*3420*/  HFMA2 R13, R13, R22.H0_H0, -72, -72 ;  /* 0xd480d4800d0d7431 */ /* 0x000fe20000040016 */
[----:B------:R-:W-:Y:S01]  /*3430*/  LOP3.LUT R38, R38, 0xf000f0, RZ, 0xc0, !PT ;  /* 0x00f000f026267812 */ /* 0x000fe200078ec0ff */
[----:B------:R-:W-:-:S03]  /*3440*/  HADD2 R14, R14, -1032, -1032 ;  /* 0xe408e4080e0e7430 */ /* 0x000fc60000000000 */
[--C-:B------:R-:W-:Y:S02]  /*3450*/  HADD2.F32 R28, -RZ, R13.reuse.H0_H0 ;  /* 0x2000000dff1c7230 */ /* 0x100fe40000004100 */
[--C-:B------:R-:W-:Y:S02]  /*3460*/  HADD2.F32 R37, -RZ, R14.reuse.H0_H0 ;  /* 0x2000000eff257230 */ /* 0x100fe40000004100 */
[----:B------:R-:W-:Y:S02]  /*3470*/  HADD2.F32 R13, -RZ, R13.H1_H1 ;  /* 0x3000000dff0d7230 */ /* 0x000fe40000004100 */
[----:B------:R-:W-:Y:S02]  /*3480*/  HADD2.F32 R14, -RZ, R14.H1_H1 ;  /* 0x3000000eff0e7230 */ /* 0x000fe40000004100 */
[----:B------:R-:W-:Y:S01]  /*3490*/  FFMA.FTZ R33, R29, R37, R33 ;  /* 0x000000251d217223 */ /* 0x000fe20000010021 */
[----:B------:R-:W-:-:S05]  /*34a0*/  HADD2.F32 R37, -RZ, R16.H1_H1 ;  /* 0x30000010ff257230 */ /* 0x000fca0000004100 */
[----:B------:R-:W-:Y:S01]  /*34b0*/  FFMA.FTZ R32, R37, R31, R32 ;  /* 0x0000001f25207223 */ /* 0x000fe20000010020 */
[----:B------:R-:W-:Y:S01]  /*34c0*/  LOP3.LUT R31, R12, 0xf000f0, RZ, 0xc0, !PT ;  /* 0x00f000f00c1f7812 */ /* 0x000fe200078ec0ff */
[----:B------:R-:W-:Y:S01]  /*34d0*/  FFMA.FTZ R30, R39, R37, R30 ;  /* 0x00000025271e7223 */ /* 0x000fe2000001001e */
[----:B------:R-:W-:Y:S02]  /*34e0*/  FFMA.FTZ R14, R37, R14, R33 ;  /* 0x0000000e250e7223 */ /* 0x000fe40000010021 */
[----:B------:R-:W-:-:S05]  /*34f0*/  LOP3.LUT R31, R31, 0x64006400, RZ, 0xfc, !PT ;  /* 0x640064001f1f7812 */ /* 0x000fca00078efcff */
[----:B------:R-:W-:Y:S02]  /*3500*/  HFMA2 R12, R31, R22.H0_H0, -72, -72 ;  /* 0xd480d4801f0c7431 */ /* 0x000fe40000040016 */
[--C-:B------:R-:W-:Y:S02]  /*3510*/  HADD2.F32 R31, -RZ, R17.reuse.H0_H0 ;  /* 0x20000011ff1f7230 */ /* 0x100fe40000004100 */
[----:B------:R-:W-:Y:S02]  /*3520*/  HADD2.F32 R17, -RZ, R17.H1_H1 ;  /* 0x30000011ff117230 */ /* 0x000fe40000004100 */
[----:B------:R-:W-:Y:S02]  /*3530*/  HADD2.F32 R39, -RZ, R12.H0_H0 ;  /* 0x2000000cff277230 */ /* 0x000fe40000004100 */
[----:B------:R-:W-:-:S03]  /*3540*/  FFMA.FTZ R28, R31, R28, R32 ;  /* 0x0000001c1f1c7223 */ /* 0x000fc60000010020 */
[----:B------:R-:W-:Y:S01]  /*3550*/  FFMA.FTZ R30, R39, R31, R30 ;  /* 0x0000001f271e7223 */ /* 0x000fe2000001001e */
[----:B------:R-:W-:Y:S01]  /*3560*/  HADD2.F32 R39, -RZ, R12.H1_H1 ;  /* 0x3000000cff277230 */ /* 0x000fe20000004100 */
[----:B------:R-:W-:Y:S01]  /*3570*/  LOP3.LUT R12, R15, 0xf000f, RZ, 0xc0, !PT ;  /* 0x000f000f0f0c7812 */ /* 0x000fe200078ec0ff */
[----:B------:R-:W-:Y:S01]  /*3580*/  FFMA.FTZ R28, R17, R13, R28 ;  /* 0x0000000d111c7223 */ /* 0x000fe2000001001c */
[----:B------:R-:W-:Y:S02]  /*3590*/  LOP3.LUT R15, R15, 0xf000f0, RZ, 0xc0, !PT ;  /* 0x00f000f00f0f7812 */ /* 0x000fe400078ec0ff */
[----:B------:R-:W-:Y:S01]  /*35a0*/  LOP3.LUT R12, R12, 0x64006400, RZ, 0xfc, !PT ;  /* 0x640064000c0c7812 */ /* 0x000fe200078efcff */
[----:B------:R-:W-:Y:S01]  /*35b0*/  FFMA.FTZ R39, R39, R17, R30 ;  /* 0x0000001127277223 */ /* 0x000fe2000001001e */
[----:B------:R-:W-:-:S03]  /*35c0*/  LOP3.LUT R15, R15, 0x64006400, RZ, 0xfc, !PT ;  /* 0x640064000f0f7812 */ /* 0x000fc600078efcff */
[----:B------:R-:W-:-:S05]  /*35d0*/  HADD2 R12, R12, -1032, -1032 ;  /* 0xe408e4080c0c7430 */ /* 0x000fca0000000000 */
[----:B------:R-:W-:-:S05]  /*35e0*/  HADD2.F32 R13, -RZ, R12.H0_H0 ;  /* 0x2000000cff0d7230 */ /* 0x000fca0000004100 */
[----:B------:R-:W-:Y:S01]  /*35f0*/  FFMA.FTZ R36, R29, R13, R36 ;  /* 0x0000000d1d247223 */ /* 0x000fe20000010024 */
[----:B------:R-:W-:-:S05]  /*3600*/  HADD2.F32 R13, -RZ, R12.H1_H1 ;  /* 0x3000000cff0d7230 */ /* 0x000fca0000004100 */
[----:B------:R-:W-:Y:S01]  /*3610*/  FFMA.FTZ R36, R37, R13, R36 ;  /* 0x0000000d25247223 */ /* 0x000fe20000010024 */
[----:B------:R-:W-:-:S05]  /*3620*/  LOP3.LUT R13, R38, 0x64006400, RZ, 0xfc, !PT ;  /* 0x64006400260d7812 */ /* 0x000fca00078efcff */
[-C--:B------:R-:W-:Y:S02]  /*3630*/  HFMA2 R12, R13, R22.reuse.H0_H0, -72, -72 ;  /* 0xd480d4800d0c7431 */ /* 0x080fe40000040016 */
[----:B------:R-:W-:-:S03]  /*3640*/  HFMA2 R13, R15, R22.H0_H0, -72, -72 ;  /* 0xd480d4800f0d7431 */ /* 0x000fc60000040016 */
[--C-:B------:R-:W-:Y:S02]  /*3650*/  HADD2.F32 R15, -RZ, R12.reuse.H0_H0 ;  /* 0x2000000cff0f7230 */ /* 0x100fe40000004100 */
[----:B------:R-:W-:Y:S02]  /*3660*/  HADD2.F32 R12, -RZ, R12.H1_H1 ;  /* 0x3000000cff0c7230 */ /* 0x000fe40000004100 */
[--C-:B------:R-:W-:Y:S02]  /*3670*/  HADD2.F32 R29, -RZ, R13.reuse.H0_H0 ;  /* 0x2000000dff1d7230 */ /* 0x100fe40000004100 */
[----:B------:R-:W-:Y:S01]  /*3680*/  FFMA.FTZ R14, R31, R15, R14 ;  /* 0x0000000f1f0e7223 */ /* 0x000fe2000001000e */
[----:B------:R-:W-:-:S03]  /*3690*/  HADD2.F32 R16, -RZ, R13.H1_H1 ;  /* 0x3000000dff107230 */ /* 0x000fc60000004100 */
[----:B------:R-:W-:Y:S01]  /*36a0*/  FFMA.FTZ R15, R17, R12, R14 ;  /* 0x0000000c110f7223 */ /* 0x000fe2000001000e */
[----:B------:R-:W-:Y:S01]  /*36b0*/  FFMA.FTZ R29, R31, R29, R36 ;  /* 0x0000001d1f1d7223 */ /* 0x000fe20000010024 */
[----:B------:R-:W0:Y:S03]  /*36c0*/  LDS.64 R12, [UR4+0x20] ;  /* 0x00002004ff0c7984 */ /* 0x000e260008000a00 */
[----:B------:R-:W-:Y:S01]  /*36d0*/  FFMA.FTZ R14, R17, R16, R29 ;  /* 0x00000010110e7223 */ /* 0x000fe2000001001d */
[--C-:B------:R-:W-:Y:S02]  /*36e0*/  HADD2.F32 R16, -RZ, R27.reuse.H0_H0 ;  /* 0x2000001bff107230 */ /* 0x100fe40000004100 */
[----:B------:R-:W-:-:S03]  /*36f0*/  HADD2.F32 R17, -RZ, R27.H1_H1 ;  /* 0x3000001bff117230 */ /* 0x000fc60000004100 */
[----:B------:R-:W-:Y:S02]  /*3700*/  FMUL.FTZ R25, R25, R16 ;  /* 0x0000001019197220 */ /* 0x000fe40000410000 */
[----:B------:R-:W-:-:S03]  /*3710*/  FMUL.FTZ R24, R24, R17 ;  /* 0x0000001118187220 */ /* 0x000fc60000410000 */
[----:B------:R-:W-:Y:S02]  /*3720*/  F2FP.F16.F32.PACK_AB R25, RZ, R25 ;  /* 0x00000019ff19723e */ /* 0x000fe400000000ff */
[----:B------:R-:W-:-:S04]  /*3730*/  F2FP.F16.F32.PACK_AB R24, RZ, R24 ;  /* 0x00000018ff18723e */ /* 0x000fc800000000ff */
[----:B------:R-:W-:Y:S01]  /*3740*/  PRMT R29, R25, 0x5410, R24 ;  /* 0x00005410191d7816 */ /* 0x000fe20000000018 */
[----:B------:R-:W-:Y:S01]  /*3750*/  FMUL.FTZ R24, R18, R39 ;  /* 0x0000002712187220 */ /* 0x000fe20000410000 */
[----:B------:R-:W-:Y:S01]  /*3760*/  FMUL.FTZ R25, R19, R28 ;  /* 0x0000001c13197220 */ /* 0x000fe20000410000 */
[----:B------:R-:W-:Y:S01]  /*3770*/  FMUL.FTZ R28, R16, R15 ;  /* 0x0000000f101c7220 */ /* 0x000fe20000410000 */
[----:B------:R-:W-:Y:S02]  /*3780*/  IMAD.WIDE R38, R23, 0x4, R34 ;  /* 0x0000000417267825 */ /* 0x000fe400078e0222 */
[----:B------:R-:W-:Y:S02]  /*3790*/  HFMA2.MMA R4, R29, 1, 1, R4 ;  /* 0x3c003c001d047835 */ /* 0x000fe40000000004 */
[----:B------:R-:W-:Y:S01]  /*37a0*/  FMUL.FTZ R29, R17, R14 ;  /* 0x0000000e111d7220 */ /* 0x000fe20000410000 */
[----:B------:R-:W-:Y:S01]  /*37b0*/  F2FP.F16.F32.PACK_AB R24, RZ, R24 ;  /* 0x00000018ff18723e */ /* 0x000fe200000000ff */
[----:B------:R-:W1:Y:S01]  /*37c0*/  LDS.64 R14, [UR4+0x28] ;  /* 0x00002804ff0e7984 */ /* 0x000e620008000a00 */
[----:B------:R-:W-:-:S02]  /*37d0*/  F2FP.F16.F32.PACK_AB R25, RZ, R25 ;  /* 0x00000019ff19723e */ /* 0x000fc400000000ff */
[----:B------:R-:W-:Y:S02]  /*37e0*/  F2FP.F16.F32.PACK_AB R28, RZ, R28 ;  /* 0x0000001cff1c723e */ /* 0x000fe400000000ff */
[----:B------:R-:W-:Y:S02]  /*37f0*/  F2FP.F16.F32.PACK_AB R29, RZ, R29 ;  /* 0x0000001dff1d723e */ /* 0x000fe400000000ff */
[----:B------:R-:W-:Y:S02]  /*3800*/  PRMT R31, R24, 0x5410, R25 ;  /* 0x00005410181f7816 */ /* 0x000fe40000000019 */
[----:B------:R-:W-:Y:S01]  /*3810*/  PRMT R28, R28, 0x5410, R29 ;  /* 0x000054101c1c7816 */ /* 0x000fe2000000001d */
[----:B0-----:R-:W-:-:S03]  /*3820*/  HADD2.F32 R32, -RZ, R12.H0_H0 ;  /* 0x2000000cff207230 */ /* 0x001fc60000004100 */
[----:B------:R-:W-:Y:S01]  /*3830*/  HFMA2.MMA R3, R31, 1, 1, R3 ;  /* 0x3c003c001f037835 */ /* 0x000fe20000000003 */
[----:B------:R-:W-:Y:S02]  /*3840*/  HADD2 R4, R28, R4 ;  /* 0x000000041c047230 */ /* 0x000fe40000000000 */
[----:B------:R-:W-:Y:S02]  /*3850*/  HADD2.F32 R33, -RZ, R12.H1_H1 ;  /* 0x3000000cff217230 */ /* 0x000fe40000004100 */
[----:B------:R-:W-:Y:S01]  /*3860*/  HADD2.F32 R12, -RZ, R13.H0_H0 ;  /* 0x2000000dff0c7230 */ /* 0x000fe20000004100 */
[C---:B--2---:R-:W-:Y:S02]  /*3870*/  LOP3.LUT R30, R8.reuse, 0xf000f, RZ, 0xc0, !PT ;  /* 0x000f000f081e7812 */ /* 0x044fe400078ec0ff */
[----:B------:R-:W-:Y:S02]  /*3880*/  LOP3.LUT R28, R8, 0xf000f0, RZ, 0xc0, !PT ;  /* 0x00f000f0081c7812 */ /* 0x000fe400078ec0ff */
[----:B------:R-:W-:-:S02]  /*3890*/  LOP3.LUT R30, R30, 0x64006400, RZ, 0xfc, !PT ;  /* 0x640064001e1e7812 */ /* 0x000fc400078efcff */
[----:B------:R-:W-:-:S03]  /*38a0*/  LOP3.LUT R29, R28, 0x64006400, RZ, 0xfc, !PT ;  /* 0x640064001c1d7812 */ /* 0x000fc600078efcff */
[----:B------:R-:W-:-:S05]  /*38b0*/  HADD2 R24, R30, -1032, -1032 ;  /* 0xe408e4081e187430 */ /* 0x000fca0000000000 */
[--C-:B------:R-:W-:Y:S02]  /*38c0*/  HADD2.F32 R25, -RZ, R24.reuse.H0_H0 ;  /* 0x20000018ff197230 */ /* 0x100fe40000004100 */
[----:B------:R-:W-:-:S03]  /*38d0*/  HADD2.F32 R24, -RZ, R24.H1_H1 ;  /* 0x30000018ff187230 */ /* 0x000fc60000004100 */
[----:B------:R-:W-:Y:S01]  /*38e0*/  FFMA.FTZ R31, R25, R32, RZ ;  /* 0x00000020191f7223 */ /* 0x000fe200000100ff */
[----:B------:R-:W-:Y:S02]  /*38f0*/  HFMA2 R25, R29, R22.H0_H0, -72, -72 ;  /* 0xd480d4801d197431 */ /* 0x000fe40000040016 */
[----:B-1----:R-:W-:Y:S02]  /*3900*/  HADD2.F32 R29, -RZ, R15.H0_H0 ;  /* 0x2000000fff1d7230 */ /* 0x002fe40000004100 */
[----:B------:R-:W-:Y:S01]  /*3910*/  FFMA.FTZ R31, R24, R33, R31 ;  /* 0x00000021181f7223 */ /* 0x000fe2000001001f */
[----:B------:R-:W-:Y:S01]  /*3920*/  SHF.R.U32.HI R24, RZ, 0x8, R8 ;  /* 0x00000008ff187819 */ /* 0x000fe20000011608 */
[--C-:B------:R-:W-:Y:S02]  /*3930*/  HADD2.F32 R8, -RZ, R25.reuse.H0_H0 ;  /* 0x20000019ff087230 */ /* 0x100fe40000004100 */
[----:B------:R-:W-:Y:S01]  /*3940*/  HADD2.F32 R25, -RZ, R25.H1_H1 ;  /* 0x30000019ff197230 */ /* 0x000fe20000004100 */
[----:B------:R-:W-:-:S02]  /*3950*/  LOP3.LUT R28, R24, 0xf000f, RZ, 0xc0, !PT ;  /* 0x000f000f181c7812 */ /* 0x000fc400078ec0ff */
[----:B------:R-:W-:Y:S01]  /*3960*/  FFMA.FTZ R8, R8, R12, R31 ;  /* 0x0000000c08087223 */ /* 0x000fe2000001001f */
[----:B------:R-:W-:Y:S01]  /*3970*/  HADD2.F32 R31, -RZ, R13.H1_H1 ;  /* 0x3000000dff1f7230 */ /* 0x000fe20000004100 */
[----:B------:R-:W-:Y:S02]  /*3980*/  LOP3.LUT R28, R28, 0x64006400, RZ, 0xfc, !PT ;  /* 0x640064001c1c7812 */ /* 0x000fe400078efcff */
[----:B------:R-:W-:Y:S02]  /*3990*/  LOP3.LUT R24, R24, 0xf000f0, RZ, 0xc0, !PT ;  /* 0x00f000f018187812 */ /* 0x000fe400078ec0ff */
[----:B------:R-:W-:Y:S01]  /*39a0*/  FFMA.FTZ R25, R25, R31, R8 ;  /* 0x0000001f19197223 */ /* 0x000fe20000010008 */
[----:B------:R-:W-:Y:S02]  /*39b0*/  HADD2 R13, R28, -1032, -1032 ;  /* 0xe408e4081c0d7430 */ /* 0x000fe40000000000 */
[----:B------:R-:W-:-:S03]  /*39c0*/  HADD2.F32 R8, -RZ, R14.H0_H0 ;  /* 0x2000000eff087230 */ /* 0x000fc60000004100 */
[--C-:B------:R-:W-:Y:S02]  /*39d0*/  HADD2.F32 R28, -RZ, R13.reuse.H0_H0 ;  /* 0x2000000dff1c7230 */ /* 0x100fe40000004100 */
[----:B------:R-:W-:Y:S01]  /*39e0*/  HADD2.F32 R30, -RZ, R13.H1_H1 ;  /* 0x3000000dff1e7230 */ /* 0x000fe20000004100 */
[----:B------:R-:W-:Y:S02]  /*39f0*/  LOP3.LUT R13, R24, 0x64006400, RZ, 0xfc, !PT ;  /* 0x64006400180d7812 */ /* 0x000fe400078efcff */
[----:B------:R-:W-:Y:S01]  /*3a00*/  FFMA.FTZ R25, R28, R8, R25 ;  /* 0x000000081c197223 */ /* 0x000fe20000010019 */
[----:B------:R-:W-:Y:S02]  /*3a10*/  HADD2.F32 R28, -RZ, R14.H1_H1 ;  /* 0x3000000eff1c7230 */ /* 0x000fe40000004100 */
[----:B------:R-:W-:Y:S01]  /*3a20*/  HFMA2 R14, R13, R22.H0_H0, -72, -72 ;  /* 0xd480d4800d0e7431 */ /* 0x000fe20000040016 */
[----:B------:R-:W-:Y:S02]  /*3a30*/  LOP3.LUT R13, R9, 0xf000f, RZ, 0xc0, !PT ;  /* 0x000f000f090d7812 */ /* 0x000fe400078ec0ff */
[----:B------:R-:W-:-:S02]  /*3a40*/  FFMA.FTZ R24, R30, R28, R25 ;  /* 0x0000001c1e187223 */ /* 0x000fc40000010019 */
[----:B------:R-:W-:Y:S01]  /*3a50*/  LOP3.LUT R13, R13, 0x64006400, RZ, 0xfc, !PT ;  /* 0x640064000d0d7812 */ /* 0x000fe200078efcff */
[--C-:B------:R-:W-:Y:S02]  /*3a60*/  HADD2.F32 R25, -RZ, R14.reuse.H0_H0 ;  /* 0x2000000eff197230 */ /* 0x100fe40000004100 */
[----:B------:R-:W-:Y:S02]  /*3a70*/  HADD2.F32 R14, -RZ, R14.H1_H1 ;  /* 0x3000000eff0e7230 */ /* 0x000fe40000004100 */
[----:B------:R-:W-:Y:S02]  /*3a80*/  HADD2 R13, R13, -1032, -1032 ;  /* 0xe408e4080d0d7430 */ /* 0x000fe40000000000 */
[----:B------:R-:W-:Y:S01]  /*3a90*/  FFMA.FTZ R25, R25, R29, R24 ;  /* 0x0000001d19197223 */ /* 0x000fe20000010018 */
[----:B------:R-:W-:Y:S02]  /*3aa0*/  HADD2.F32 R24, -RZ, R15.H1_H1 ;  /* 0x3000000fff187230 */ /* 0x000fe40000004100 */
[----:B------:R-:W-:-:S03]  /*3ab0*/  HADD2.F32 R15, -RZ, R13.H0_H0 ;  /* 0x2000000dff0f7230 */ /* 0x000fc60000004100 */
[----:B------:R-:W-:Y:S01]  /*3ac0*/  FFMA.FTZ R25, R14, R24, R25 ;  /* 0x000000180e197223 */ /* 0x000fe20000010019 */
[----:B------:R-:W-:Y:S02]  /*3ad0*/  HADD2.F32 R14, -RZ, R13.H1_H1 ;  /* 0x3000000dff0e7230 */ /* 0x000fe40000004100 */
[----:B------:R-:W-:-:S04]  /*3ae0*/  FFMA.FTZ R30, R32, R15, RZ ;  /* 0x0000000f201e7223 */ /* 0x000fc800000100ff */
[----:B------:R-:W-:Y:S01]  /*3af0*/  FFMA.FTZ R13, R33, R14, R30 ;  /* 0x0000000e210d7223 */ /* 0x000fe2000001001e */
[----:B------:R-:W-:Y:S02]  /*3b00*/  LOP3.LUT R14, R9, 0xf000f0, RZ, 0xc0, !PT ;  /* 0x00f000f0090e7812 */ /* 0x000fe400078ec0ff */
[----:B------:R-:W-:Y:S02]  /*3b10*/  SHF.R.U32.HI R9, RZ, 0x8, R9 ;  /* 0x00000008ff097819 */ /* 0x000fe40000011609 */
[----:B------:R-:W-:-:S05]  /*3b20*/  LOP3.LUT R15, R14, 0x64006400, RZ, 0xfc, !PT ;  /* 0x640064000e0f7812 */ /* 0x000fca00078efcff */
[----:B------:R-:W-:-:S05]  /*3b30*/  HFMA2 R14, R15, R22.H0_H0, -72, -72 ;  /* 0xd480d4800f0e7431 */ /* 0x000fca0000040016 */
[----:B------:R-:W-:-:S05]  /*3b40*/  HADD2.F32 R30, -RZ, R14.H0_H0 ;  /* 0x2000000eff1e7230 */ /* 0x000fca0000004100 */
[----:B------:R-:W-:Y:S01]  /*3b50*/  FFMA.FTZ R30, R12, R30, R13 ;  /* 0x0000001e0c1e7223 */ /* 0x000fe2000001000d */
[----:B------:R-:W-:Y:S01]  /*3b60*/  HADD2.F32 R13, -RZ, R14.H1_H1 ;  /* 0x3000000eff0d7230 */ /* 0x000fe20000004100 */
[C---:B------:R-:W-:Y:S02]  /*3b70*/  LOP3.LUT R14, R9.reuse, 0xf000f, RZ, 0xc0, !PT ;  /* 0x000f000f090e7812 */ /* 0x040fe400078ec0ff */
[----:B------:R-:W-:Y:S02]  /*3b80*/  LOP3.LUT R9, R9, 0xf000f0, RZ, 0xc0, !PT ;  /* 0x00f000f009097812 */ /* 0x000fe400078ec0ff */
[----:B------:R-:W-:Y:S01]  /*3b90*/  LOP3.LUT R14, R14, 0x64006400, RZ, 0xfc, !PT ;  /* 0x640064000e0e7812 */ /* 0x000fe200078efcff */
[----:B------:R-:W-:Y:S01]  /*3ba0*/  FFMA.FTZ R13, R31, R13, R30 ;  /* 0x0000000d1f0d7223 */ /* 0x000fe2000001001e */
[----:B------:R-:W-:-:S03]  /*3bb0*/  LOP3.LUT R9, R9, 0x64006400, RZ, 0xfc, !PT ;  /* 0x6400640009097812 */ /* 0x000fc600078efcff */
[----:B------:R-:W-:-:S05]  /*3bc0*/  HADD2 R14, R14, -1032, -1032 ;  /* 0xe408e4080e0e7430 */ /* 0x000fca0000000000 */
[--C-:B------:R-:W-:Y:S02]  /*3bd0*/  HADD2.F32 R15, -RZ, R14.reuse.H0_H0 ;  /* 0x2000000eff0f7230 */ /* 0x100fe40000004100 */
[----:B------:R-:W-:-:S03]  /*3be0*/  HADD2.F32 R14, -RZ, R14.H1_H1 ;  /* 0x3000000eff0e7230 */ /* 0x000fc60000004100 */
[----:B------:R-:W-:Y:S01]  /*3bf0*/  FFMA.FTZ R13, R8, R15, R13 ;  /* 0x0000000f080d7223 */ /* 0x000fe2000001000d */
[----:B------:R-:W-:-:S03]  /*3c00*/  LOP3.LUT R15, R10, 0xf000f, RZ, 0xc0, !PT ;  /* 0x000f000f0a0f7812 */ /* 0x000fc600078ec0ff */
[----:B------:R-:W-:Y:S01]  /*3c10*/  FFMA.FTZ R14, R28, R14, R13 ;  /* 0x0000000e1c0e7223 */ /* 0x000fe2000001000d */
[----:B------:R-:W-:Y:S01]  /*3c20*/  HFMA2 R13, R9, R22.H0_H0, -72, -72 ;  /* 0xd480d480090d7431 */ /* 0x000fe20000040016 */
[----:B------:R-:W-:-:S04]  /*3c30*/  LOP3.LUT R9, R15, 0x64006400, RZ, 0xfc, !PT ;  /* 0x640064000f097812 */ /* 0x000fc800078efcff */
[--C-:B------:R-:W-:Y:S02]  /*3c40*/  HADD2.F32 R15, -RZ, R13.reuse.H0_H0 ;  /* 0x2000000dff0f7230 */ /* 0x100fe40000004100 */
[----:B------:R-:W-:Y:S02]  /*3c50*/  HADD2 R9, R9, -1032, -1032 ;  /* 0xe408e40809097430 */ /* 0x000fe40000000000 */
[----:B------:R-:W-:Y:S02]  /*3c60*/  HADD2.F32 R30, -RZ, R13.H1_H1 ;  /* 0x3000000dff1e7230 */ /* 0x000fe40000004100 */
[----:B------:R-:W-:Y:S01]  /*3c70*/  FFMA.FTZ R15, R29, R15, R14 ;  /* 0x0000000f1d0f7223 */ /* 0x000fe2000001000e */
[--C-:B------:R-:W-:Y:S02]  /*3c80*/  HADD2.F32 R13, -RZ, R9.reuse.H0_H0 ;  /* 0x20000009ff0d7230 */ /* 0x100fe40000004100 */
[----:B------:R-:W-:Y:S01]  /*3c90*/  HADD2.F32 R14, -RZ, R9.H1_H1 ;  /* 0x30000009ff0e7230 */ /* 0x000fe20000004100 */
[----:B------:R-:W-:Y:S01]  /*3ca0*/  LOP3.LUT R9, R11, 0xf000f, RZ, 0xc0, !PT ;  /* 0x000f000f0b097812 */ /* 0x000fe200078ec0ff */
[----:B------:R-:W-:Y:S01]  /*3cb0*/  FFMA.FTZ R30, R24, R30, R15 ;  /* 0x0000001e181e7223 */ /* 0x000fe2000001000f */
[----:B------:R-:W-:-:S02]  /*3cc0*/  FFMA.FTZ R36, R32, R13, RZ ;  /* 0x0000000d20247223 */ /* 0x000fc400000100ff */
[----:B------:R-:W-:Y:S02]  /*3cd0*/  LOP3.LUT R9, R9, 0x64006400, RZ, 0xfc, !PT ;  /* 0x6400640009097812 */ /* 0x000fe400078efcff */
[----:B------:R-:W-:-:S03]  /*3ce0*/  FFMA.FTZ R13, R33, R14, R36 ;  /* 0x0000000e210d7223 */ /* 0x000fc60000010024 */
[----:B------:R-:W-:-:S05]  /*3cf0*/  HADD2 R9, R9, -1032, -1032 ;  /* 0xe408e40809097430 */ /* 0x000fca0000000000 */
[--C-:B------:R-:W-:Y:S02]  /*3d00*/  HADD2.F32 R15, -RZ, R9.reuse.H0_H0 ;  /* 0x20000009ff0f7230 */ /* 0x100fe40000004100 */
[----:B------:R-:W-:Y:S01]  /*3d10*/  HADD2.F32 R14, -RZ, R9.H1_H1 ;  /* 0x30000009ff0e7230 */ /* 0x000fe20000004100 */
[----:B------:R-:W-:Y:S02]  /*3d20*/  LOP3.LUT R9, R10, 0xf000f0, RZ, 0xc0, !PT ;  /* 0x00f000f00a097812 */ /* 0x000fe400078ec0ff */
[----:B------:R-:W-:Y:S02]  /*3d30*/  FFMA.FTZ R32, R32, R15, RZ ;  /* 0x0000000f20207223 */ /* 0x000fe400000100ff */
[----:B------:R-:W-:Y:S02]  /*3d40*/  LOP3.LUT R9, R9, 0x64006400, RZ, 0xfc, !PT ;  /* 0x6400640009097812 */ /* 0x000fe400078efcff */
[----:B------:R-:W-:Y:S01]  /*3d50*/  FFMA.FTZ R33, R33, R14, R32 ;  /* 0x0000000e21217223 */ /* 0x000fe20000010020 */
[----:B------:R-:W-:-:S02]  /*3d60*/  LOP3.LUT R14, R11, 0xf000f0, RZ, 0xc0, !PT ;  /* 0x00f000f00b0e7812 */ /* 0x000fc400078ec0ff */
[----:B------:R-:W-:Y:S02]  /*3d70*/  HFMA2 R9, R9, R22.H0_H0, -72, -72 ;  /* 0xd480d48009097431 */ /* 0x000fe40000040016 */
[----:B------:R-:W-:-:S03]  /*3d80*/  LOP3.LUT R15, R14, 0x64006400, RZ, 0xfc, !PT ;  /* 0x640064000e0f7812 */ /* 0x000fc600078efcff */
[----:B------:R-:W-:Y:S02]  /*3d90*/  HADD2.F32 R14, -RZ, R9.H0_H0 ;  /* 0x20000009ff0e7230 */ /* 0x000fe40000004100 */
[----:B------:R-:W-:-:S03]  /*3da0*/  HFMA2 R32, R15, R22.H0_H0, -72, -72 ;  /* 0xd480d4800f207431 */ /* 0x000fc60000040016 */
[----:B------:R-:W-:Y:S02]  /*3db0*/  FFMA.FTZ R34, R12, R14, R13 ;  /* 0x0000000e0c227223 */ /* 0x000fe4000001000d */
[----:B------:R-:W-:-:S05]  /*3dc0*/  HADD2.F32 R36, -RZ, R32.H0_H0 ;  /* 0x20000020ff247230 */ /* 0x000fca0000004100 */
[----:B------:R-:W-:Y:S02]  /*3dd0*/  FFMA.FTZ R36, R12, R36, R33 ;  /* 0x000000240c247223 */ /* 0x000fe40000010021 */
[----:B------:R-:W2:Y:S01]  /*3de0*/  LDG.E.128.CONSTANT R12, desc[UR6][R38.64] ;  /* 0x00000006260c7981 */ /* 0x000ea2000c1e9d00 */
[----:B------:R-:W-:Y:S01]  /*3df0*/  HADD2.F32 R9, -RZ, R9.H1_H1 ;  /* 0x30000009ff097230 */ /* 0x000fe20000004100 */
[----:B------:R-:W-:Y:S01]  /*3e00*/  SHF.R.U32.HI R10, RZ, 0x8, R10 ;  /* 0x00000008ff0a7819 */ /* 0x000fe2000001160a */
[----:B------:R-:W-:Y:S01]  /*3e10*/  HADD2.F32 R23, -RZ, R32.H1_H1 ;  /* 0x30000020ff177230 */ /* 0x000fe20000004100 */
[----:B------:R-:W-:Y:S01]  /*3e20*/  SHF.R.U32.HI R11, RZ, 0x8, R11 ;  /* 0x00000008ff0b7819 */ /* 0x000fe2000001160b */
[----:B------:R-:W-:Y:S01]  /*3e30*/  FMUL.FTZ R25, R18, R25 ;  /* 0x0000001912197220 */ /* 0x000fe20000410000 */
[----:B------:R-:W-:Y:S01]  /*3e40*/  FFMA.FTZ R9, R31, R9, R34 ;  /* 0x000000091f097223 */ /* 0x000fe20000010022 */
[----:B------:R-:W-:Y:S01]  /*3e50*/  FMUL.FTZ R30, R19, R30 ;  /* 0x0000001e131e7220 */ /* 0x000fe20000410000 */
[----:B------:R-:W-:Y:S01]  /*3e60*/  FFMA.FTZ R31, R31, R23, R36 ;  /* 0x000000171f1f7223 */ /* 0x000fe20000010024 */
[----:B------:R-:W-:-:S02]  /*3e70*/  LOP3.LUT R23, R10, 0xf000f, RZ, 0xc0, !PT ;  /* 0x000f000f0a177812 */ /* 0x000fc400078ec0ff */
[----:B------:R-:W-:Y:S02]  /*3e80*/  LOP3.LUT R33, R11, 0xf000f, RZ, 0xc0, !PT ;  /* 0x000f000f0b217812 */ /* 0x000fe400078ec0ff */
[----:B------:R-:W-:Y:S02]  /*3e90*/  LOP3.LUT R23, R23, 0x64006400, RZ, 0xfc, !PT ;  /* 0x6400640017177812 */ /* 0x000fe400078efcff */
[----:B------:R-:W-:Y:S02]  /*3ea0*/  LOP3.LUT R10, R10, 0xf000f0, RZ, 0xc0, !PT ;  /* 0x00f000f00a0a7812 */ /* 0x000fe400078ec0ff */
[----:B------:R-:W-:Y:S01]  /*3eb0*/  F2FP.F16.F32.PACK_AB R25, RZ, R25 ;  /* 0x00000019ff19723e */ /* 0x000fe200000000ff */
[----:B------:R-:W-:Y:S01]  /*3ec0*/  HADD2 R32, R23, -1032, -1032 ;  /* 0xe408e40817207430 */ /* 0x000fe20000000000 */
[----:B------:R-:W-:Y:S02]  /*3ed0*/  LOP3.LUT R23, R33, 0x64006400, RZ, 0xfc, !PT ;  /* 0x6400640021177812 */ /* 0x000fe400078efcff */
[----:B------:R-:W-:-:S02]  /*3ee0*/  F2FP.F16.F32.PACK_AB R30, RZ, R30 ;  /* 0x0000001eff1e723e */ /* 0x000fc400000000ff */
[--C-:B------:R-:W-:Y:S02]  /*3ef0*/  HADD2.F32 R33, -RZ, R32.reuse.H0_H0 ;  /* 0x20000020ff217230 */ /* 0x100fe40000004100 */
[----:B------:R-:W-:Y:S02]  /*3f00*/  HADD2 R23, R23, -1032, -1032 ;  /* 0xe408e40817177430 */ /* 0x000fe40000000000 */
[----:B------:R-:W-:Y:S01]  /*3f10*/  HADD2.F32 R32, -RZ, R32.H1_H1 ;  /* 0x30000020ff207230 */ /* 0x000fe20000004100 */
[----:B------:R-:W-:Y:S01]  /*3f20*/  PRMT R25, R25, 0x5410, R30 ;  /* 0x0000541019197816 */ /* 0x000fe2000000001e */
[----:B------:R-:W-:Y:S01]  /*3f30*/  FFMA.FTZ R9, R8, R33, R9 ;  /* 0x0000002108097223 */ /* 0x000fe20000010009 */
[----:B------:R-:W-:-:S03]  /*3f40*/  HADD2.F32 R34, -RZ, R23.H0_H0 ;  /* 0x20000017ff227230 */ /* 0x000fc60000004100 */
[----:B------:R-:W-:Y:S01]  /*3f50*/  FFMA.FTZ R32, R28, R32, R9 ;  /* 0x000000201c207223 */ /* 0x000fe20000010009 */
[----:B------:R-:W-:Y:S01]  /*3f60*/  HFMA2.MMA R3, R25, 1, 1, R3 ;  /* 0x3c003c0019037835 */ /* 0x000fe20000000003 */
[----:B------:R-:W-:Y:S01]  /*3f70*/  FFMA.FTZ R31, R8, R34, R31 ;  /* 0x00000022081f7223 */ /* 0x000fe2000001001f */
[----:B------:R-:W-:Y:S01]  /*3f80*/  HADD2.F32 R34, -RZ, R23.H1_H1 ;  /* 0x30000017ff227230 */ /* 0x000fe20000004100 */
[----:B------:R-:W0:Y:S01]  /*3f90*/  LDS.64 R8, [UR4+0x30] ;  /* 0x00003004ff087984 */ /* 0x000e220008000a00 */
[----:B------:R-:W-:Y:S02]  /*3fa0*/  LOP3.LUT R23, R10, 0x64006400, RZ, 0xfc, !PT ;  /* 0x640064000a177812 */ /* 0x000fe400078efcff */
[----:B------:R-:W-:Y:S01]  /*3fb0*/  LOP3.LUT R10, R11, 0xf000f0, RZ, 0xc0, !PT ;  /* 0x00f000f00b0a7812 */ /* 0x000fe200078ec0ff */
[----:B------:R-:W-:Y:S02]  /*3fc0*/  FFMA.FTZ R28, R28, R34, R31 ;  /* 0x000000221c1c7223 */ /* 0x000fe4000001001f */
[----:B------:R-:W-:Y:S01]  /*3fd0*/  HFMA2 R11, R23, R22.H0_H0, -72, -72 ;  /* 0xd480d480170b7431 */ /* 0x000fe20000040016 */
[----:B------:R-:W-:-:S04]  /*3fe0*/  LOP3.LUT R23, R10, 0x64006400, RZ, 0xfc, !PT ;  /* 0x640064000a177812 */ /* 0x000fc800078efcff */
[--C-:B------:R-:W-:Y:S02]  /*3ff0*/  HADD2.F32 R31, -RZ, R11.reuse.H0_H0 ;  /* 0x2000000bff1f7230 */ /* 0x100fe40000004100 */
[----:B------:R-:W-:Y:S02]  /*4000*/  HFMA2 R10, R23, R22.H0_H0, -72, -72 ;  /* 0xd480d480170a7431 */ /* 0x000fe40000040016 */
[----:B------:R-:W-:Y:S02]  /*4010*/  HADD2.F32 R11, -RZ, R11.H1_H1 ;  /* 0x3000000bff0b7230 */ /* 0x000fe40000004100 */
[----:B------:R-:W-:Y:S01]  /*4020*/  FFMA.FTZ R31, R29, R31, R32 ;  /* 0x0000001f1d1f7223 */ /* 0x000fe20000010020 */
[----:B------:R-:W-:-:S05]  /*4030*/  HADD2.F32 R23, -RZ, R10.H0_H0 ;  /* 0x2000000aff177230 */ /* 0x000fca0000004100 */
[----:B------:R-:W-:Y:S01]  /*4040*/  FFMA.FTZ R23, R29, R23, R28 ;  /* 0x000000171d177223 */ /* 0x000fe2000001001c */
[----:B------:R-:W-:Y:S01]  /*4050*/  FFMA.FTZ R29, R24, R11, R31 ;  /* 0x0000000b181d7223 */ /* 0x000fe2000001001f */
[----:B------:R-:W-:Y:S02]  /*4060*/  HADD2.F32 R28, -RZ, R10.H1_H1 ;  /* 0x3000000aff1c7230 */ /* 0x000fe40000004100 */
[----:B------:R-:W1:Y:S01]  /*4070*/  LDS.64 R10, [UR4+0x38] ;  /* 0x00003804ff0a7984 */ /* 0x000e620008000a00 */
[----:B------:R-:W-:Y:S02]  /*4080*/  FMUL.FTZ R29, R16, R29 ;  /* 0x0000001d101d7220 */ /* 0x000fe40000410000 */
[----:B------:R-:W-:-:S03]  /*4090*/  FFMA.FTZ R28, R24, R28, R23 ;  /* 0x0000001c181c7223 */ /* 0x000fc60000010017 */
[----:B------:R-:W-:Y:S01]  /*40a0*/  F2FP.F16.F32.PACK_AB R29, RZ, R29 ;  /* 0x0000001dff1d723e */ /* 0x000fe200000000ff */
[----:B------:R-:W-:-:S05]  /*40b0*/  FMUL.FTZ R28, R17, R28 ;  /* 0x0000001c111c7220 */ /* 0x000fca0000410000 */
[----:B------:R-:W-:Y:S01]  /*40c0*/  F2FP.F16.F32.PACK_AB R28, RZ, R28 ;  /* 0x0000001cff1c723e */ /* 0x000fe200000000ff */
[----:B0-----:R-:W-:-:S03]  /*40d0*/  HADD2.F32 R23, -RZ, R8.H0_H0 ;  /* 0x20000008ff177230 */ /* 0x001fc60000004100 */
[----:B------:R-:W-:-:S05]  /*40e0*/  PRMT R29, R29, 0x5410, R28 ;  /* 0x000054101d1d7816 */ /* 0x000fca000000001c */
[----:B------:R-:W-:Y:S01]  /*40f0*/  HADD2 R4, R29, R4 ;  /* 0x000000041d047230 */ /* 0x000fe20000000000 */
[C---:B--2---:R-:W-:Y:S02]  /*4100*/  LOP3.LUT R32, R12.reuse, 0xf000f, RZ, 0xc0, !PT ;  /* 0x000f000f0c207812 */ /* 0x044fe400078ec0ff */
[----:B------:R-:W-:Y:S02]  /*4110*/  LOP3.LUT R35, R12, 0xf000f0, RZ, 0xc0, !PT ;  /* 0x00f000f00c237812 */ /* 0x000fe400078ec0ff */
[----:B------:R-:W-:Y:S02]  /*4120*/  LOP3.LUT R31, R32, 0x64006400, RZ, 0xfc, !PT ;  /* 0x64006400201f7812 */ /* 0x000fe400078efcff */
[----:B------:R-:W-:Y:S02]  /*4130*/  LOP3.LUT R35, R35, 0x64006400, RZ, 0xfc, !PT ;  /* 0x6400640023237812 */ /* 0x000fe400078efcff */
[----:B------:R-:W-:Y:S01]  /*4140*/  SHF.R.U32.HI R12, RZ, 0x8, R12 ;  /* 0x00000008ff0c7819 */ /* 0x000fe2000001160c */
[----:B------:R-:W-:-:S05]  /*4150*/  HADD2 R31, R31, -1032, -1032 ;  /* 0xe408e4081f1f7430 */ /* 0x000fca0000000000 */
[--C-:B------:R-:W-:Y:S02]  /*4160*/  HADD2.F32 R24, -RZ, R31.reuse.H0_H0 ;  /* 0x2000001fff187230 */ /* 0x100fe40000004100 */
[----:B------:R-:W-:Y:S02]  /*4170*/  HADD2.F32 R33, -RZ, R31.H1_H1 ;  /* 0x3000001fff217230 */ /* 0x000fe40000004100 */
[----:B------:R-:W-:Y:S02]  /*4180*/  HFMA2 R31, R35, R22.H0_H0, -72, -72 ;  /* 0xd480d480231f7431 */ /* 0x000fe40000040016 */
[----:B------:R-:W-:Y:S01]  /*4190*/  FFMA.FTZ R32, R24, R23, RZ ;  /* 0x0000001718207223 */ /* 0x000fe200000100ff */
[----:B------:R-:W-:Y:S02]  /*41a0*/  HADD2.F32 R24, -RZ, R8.H1_H1 ;  /* 0x30000008ff187230 */ /* 0x000fe40000004100 */
[----:B------:R-:W-:Y:S02]  /*41b0*/  HADD2.F32 R8, -RZ, R9.H0_H0 ;  /* 0x20000009ff087230 */ /* 0x000fe40000004100 */
[----:B------:R-:W-:-:S02]  /*41c0*/  HADD2.F32 R34, -RZ, R31.H0_H0 ;  /* 0x2000001fff227230 */ /* 0x000fc40000004100 */
[----:B------:R-:W-:Y:S01]  /*41d0*/  FFMA.FTZ R33, R33, R24, R32 ;  /* 0x0000001821217223 */ /* 0x000fe20000010020 */
[C---:B------:R-:W-:Y:S01]  /*41e0*/  LOP3.LUT R32, R12.reuse, 0xf000f, RZ, 0xc0, !PT ;  /* 0x000f000f0c207812 */ /* 0x040fe200078ec0ff */
[----:B------:R-:W-:Y:S01]  /*41f0*/  HADD2.F32 R9, -RZ, R9.H1_H1 ;  /* 0x30000009ff097230 */ /* 0x000fe20000004100 */
[----:B------:R-:W-:Y:S01]  /*4200*/  LOP3.LUT R12, R12, 0xf000f0, RZ, 0xc0, !PT ;  /* 0x00f000f00c0c7812 */ /* 0x000fe200078ec0ff */
[----:B------:R-:W-:Y:S01]  /*4210*/  FFMA.FTZ R34, R34, R8, R33 ;  /* 0x0000000822227223 */ /* 0x000fe20000010021 */
[----:B------:R-:W-:Y:S01]  /*4220*/  LOP3.LUT R32, R32, 0x64006400, RZ, 0xfc, !PT ;  /* 0x6400640020207812 */ /* 0x000fe200078efcff */
[----:B------:R-:W-:Y:S01]  /*4230*/  HADD2.F32 R33, -RZ, R31.H1_H1 ;  /* 0x3000001fff217230 */ /* 0x000fe20000004100 */
[----:B------:R-:W-:-:S03]  /*4240*/  LOP3.LUT R35, R12, 0x64006400, RZ, 0xfc, !PT ;  /* 0x640064000c237812 */ /* 0x000fc600078efcff */
[----:B------:R-:W-:Y:S02]  /*4250*/  HADD2 R31, R32, -1032, -1032 ;  /* 0xe408e408201f7430 */ /* 0x000fe40000000000 */
[----:B------:R-:W-:Y:S01]  /*4260*/  FFMA.FTZ R34, R33, R9, R34 ;  /* 0x0000000921227223 */ /* 0x000fe20000010022 */
[--C-:B-1----:R-:W-:Y:S02]  /*4270*/  HADD2.F32 R32, -RZ, R10.reuse.H0_H0 ;  /* 0x2000000aff207230 */ /* 0x102fe40000004100 */
[----:B------:R-:W-:Y:S02]  /*4280*/  HFMA2 R35, R35, R22.H0_H0, -72, -72 ;  /* 0xd480d48023237431 */ /* 0x000fe40000040016 */
[----:B------:R-:W-:Y:S02]  /*4290*/  HADD2.F32 R10, -RZ, R10.H1_H1 ;  /* 0x3000000aff0a7230 */ /* 0x000fe40000004100 */
[--C-:B------:R-:W-:Y:S02]  /*42a0*/  HADD2.F32 R33, -RZ, R31.reuse.H0_H0 ;  /* 0x2000001fff217230 */ /* 0x100fe40000004100 */
[----:B------:R-:W-:Y:S01]  /*42b0*/  HADD2.F32 R12, -RZ, R31.H1_H1 ;  /* 0x3000001fff0c7230 */ /* 0x000fe20000004100 */
[----:B------:R-:W-:-:S02]  /*42c0*/  LOP3.LUT R31, R13, 0xf000f, RZ, 0xc0, !PT ;  /* 0x000f000f0d1f7812 */ /* 0x000fc400078ec0ff */
[----:B------:R-:W-:Y:S01]  /*42d0*/  FFMA.FTZ R33, R33, R32, R34 ;  /* 0x0000002021217223 */ /* 0x000fe20000010022 */
[----:B------:R-:W-:Y:S01]  /*42e0*/  HADD2.F32 R34, -RZ, R35.H0_H0 ;  /* 0x20000023ff227230 */ /* 0x000fe20000004100 */
[----:B------:R-:W-:Y:S02]  /*42f0*/  LOP3.LUT R31, R31, 0x64006400, RZ, 0xfc, !PT ;  /* 0x640064001f1f7812 */ /* 0x000fe400078efcff */
[----:B------:R-:W-:Y:S01]  /*4300*/  FFMA.FTZ R33, R12, R10, R33 ;  /* 0x0000000a0c217223 */ /* 0x000fe20000010021 */
[--C-:B------:R-:W-:Y:S02]  /*4310*/  HADD2.F32 R12, -RZ, R11.reuse.H0_H0 ;  /* 0x2000000bff0c7230 */ /* 0x100fe40000004100 */
[----:B------:R-:W-:Y:S02]  /*4320*/  HADD2.F32 R11, -RZ, R11.H1_H1 ;  /* 0x3000000bff0b7230 */ /* 0x000fe40000004100 */
[----:B------:R-:W-:Y:S02]  /*4330*/  HADD2 R31, R31, -1032, -1032 ;  /* 0xe408e4081f1f7430 */ /* 0x000fe40000000000 */
[----:B------:R-:W-:Y:S01]  /*4340*/  FFMA.FTZ R34, R34, R12, R33 ;  /* 0x0000000c22227223 */ /* 0x000fe20000010021 */
[----:B------:R-:W-:-:S05]  /*4350*/  HADD2.F32 R33, -RZ, R35.H1_H1 ;  /* 0x30000023ff217230 */ /* 0x000fca0000004100 */
[----:B------:R-:W-:Y:S01]  /*4360*/  FFMA.FTZ R33, R33, R11, R34 ;  /* 0x0000000b21217223 */ /* 0x000fe20000010022 */
[--C-:B------:R-:W-:Y:S02]  /*4370*/  HADD2.F32 R34, -RZ, R31.reuse.H0_H0 ;  /* 0x2000001fff227230 */ /* 0x100fe40000004100 */
[----:B------:R-:W-:Y:S02]  /*4380*/  HADD2.F32 R31, -RZ, R31.H1_H1 ;  /* 0x3000001fff1f7230 */ /* 0x000fe40000004100 */
[----:B------:R-:W-:Y:S01]  /*4390*/  FMUL.FTZ R33, R18, R33 ;  /* 0x0000002112217220 */ /* 0x000fe20000410000 */
[----:B------:R-:W-:Y:S01]  /*43a0*/  LOP3.LUT R18, R13, 0xf000f0, RZ, 0xc0, !PT ;  /* 0x00f000f00d127812 */ /* 0x000fe200078ec0ff */
[----:B------:R-:W-:Y:S01]  /*43b0*/  FFMA.FTZ R35, R23, R34, RZ ;  /* 0x0000002217237223 */ /* 0x000fe200000100ff */
[----:B------:R-:W-:Y:S02]  /*43c0*/  SHF.R.U32.HI R13, RZ, 0x8, R13 ;  /* 0x00000008ff0d7819 */ /* 0x000fe4000001160d */
[----:B------:R-:W-:Y:S01]  /*43d0*/  F2FP.F16.F32.PACK_AB R33, RZ, R33 ;  /* 0x00000021ff21723e */ /* 0x000fe200000000ff */
[----:B------:R-:W-:Y:S01]  /*43e0*/  FFMA.FTZ R31, R24, R31, R35 ;  /* 0x0000001f181f7223 */ /* 0x000fe20000010023 */
[----:B------:R-:W-:-:S05]  /*43f0*/  LOP3.LUT R35, R18, 0x64006400, RZ, 0xfc, !PT ;  /* 0x6400640012237812 */ /* 0x000fca00078efcff */
[----:B------:R-:W-:-:S05]  /*4400*/  HFMA2 R18, R35, R22.H0_H0, -72, -72 ;  /* 0xd480d48023127431 */ /* 0x000fca0000040016 */
[--C-:B------:R-:W-:Y:S02]  /*4410*/  HADD2.F32 R34, -RZ, R18.reuse.H0_H0 ;  /* 0x20000012ff227230 */ /* 0x100fe40000004100 */
[----:B------:R-:W-:-:S03]  /*4420*/  HADD2.F32 R18, -RZ, R18.H1_H1 ;  /* 0x30000012ff127230 */ /* 0x000fc60000004100 */
[----:B------:R-:W-:-:S04]  /*4430*/  FFMA.FTZ R34, R8, R34, R31 ;  /* 0x0000002208227223 */ /* 0x000fc8000001001f */
[----:B------:R-:W-:Y:S01]  /*4440*/  FFMA.FTZ R31, R9, R18, R34 ;  /* 0x00000012091f7223 */ /* 0x000fe20000010022 */
[C---:B------:R-:W-:Y:S02]  /*4450*/  LOP3.LUT R18, R13.reuse, 0xf000f, RZ, 0xc0, !PT ;  /* 0x000f000f0d127812 */ /* 0x040fe400078ec0ff */
[----:B------:R-:W-:Y:S02]  /*4460*/  LOP3.LUT R13, R13, 0xf000f0, RZ, 0xc0, !PT ;  /* 0x00f000f00d0d7812 */ /* 0x000fe400078ec0ff */
[----:B------:R-:W-:Y:S02]  /*4470*/  LOP3.LUT R18, R18, 0x64006400, RZ, 0xfc, !PT ;  /* 0x6400640012127812 */ /* 0x000fe400078efcff */
        /* <DEDUP_REMOVED lines=14> */
[----:B------:R-:W-:Y:S02]  /*4560*/  HADD2.F32 R13, -RZ, R13.H1_H1 ;  /* 0x3000000dff0d7230 */ /* 0x000fe40000004100 */
[----:B------:R-:W-:Y:S01]  /*4570*/  FFMA.FTZ R18, R11, R18, R34 ;  /* 0x000000120b127223 */ /* 0x000fe20000010022 */
[----:B------:R-:W-:-:S03]  /*4580*/  FFMA.FTZ R31, R23, R36, RZ ;  /* 0x00000024171f7223 */ /* 0x000fc600000100ff */
[----:B------:R-:W-:Y:S01]  /*4590*/  FMUL.FTZ R18, R19, R18 ;  /* 0x0000001213127220 */ /* 0x000fe20000410000 */
[----:B------:R-:W-:Y:S01]  /*45a0*/  FFMA.FTZ R13, R24, R13, R31 ;  /* 0x0000000d180d7223 */ /* 0x000fe2000001001f */
[----:B------:R-:W-:Y:S02]  /*45b0*/  LOP3.LUT R31, R14, 0xf000f0, RZ, 0xc0, !PT ;  /* 0x00f000f00e1f7812 */ /* 0x000fe400078ec0ff */
[----:B------:R-:W-:Y:S02]  /*45c0*/  SHF.R.U32.HI R14, RZ, 0x8, R14 ;  /* 0x00000008ff0e7819 */ /* 0x000fe4000001160e */
[----:B------:R-:W-:Y:S02]  /*45d0*/  LOP3.LUT R31, R31, 0x64006400, RZ, 0xfc, !PT ;  /* 0x640064001f1f7812 */ /* 0x000fe400078efcff */
[----:B------:R-:W-:-:S03]  /*45e0*/  F2FP.F16.F32.PACK_AB R18, RZ, R18 ;  /* 0x00000012ff12723e */ /* 0x000fc600000000ff */
[----:B------:R-:W-:Y:S01]  /*45f0*/  HFMA2 R31, R31, R22.H0_H0, -72, -72 ;  /* 0xd480d4801f1f7431 */ /* 0x000fe20000040016 */
[----:B------:R-:W-:-:S04]  /*4600*/  PRMT R33, R33, 0x5410, R18 ;  /* 0x0000541021217816 */ /* 0x000fc80000000012 */
[----:B------:R-:W-:Y:S02]  /*4610*/  HADD2.F32 R34, -RZ, R31.H0_H0 ;  /* 0x2000001fff227230 */ /* 0x000fe40000004100 */
[----:B------:R-:W-:-:S03]  /*4620*/  HFMA2.MMA R3, R33, 1, 1, R3 ;  /* 0x3c003c0021037835 */ /* 0x000fc60000000003 */
[----:B------:R-:W-:Y:S01]  /*4630*/  FFMA.FTZ R34, R8, R34, R13 ;  /* 0x0000002208227223 */ /* 0x000fe2000001000d */
[----:B------:R-:W-:Y:S01]  /*4640*/  HADD2.F32 R13, -RZ, R31.H1_H1 ;  /* 0x3000001fff0d7230 */ /* 0x000fe20000004100 */
[C---:B------:R-:W-:Y:S02]  /*4650*/  LOP3.LUT R31, R14.reuse, 0xf000f, RZ, 0xc0, !PT ;  /* 0x000f000f0e1f7812 */ /* 0x040fe400078ec0ff */
[----:B------:R-:W-:Y:S02]  /*4660*/  LOP3.LUT R14, R14, 0xf000f0, RZ, 0xc0, !PT ;  /* 0x00f000f00e0e7812 */ /* 0x000fe400078ec0ff */
[----:B------:R-:W-:Y:S01]  /*4670*/  LOP3.LUT R31, R31, 0x64006400, RZ, 0xfc, !PT ;  /* 0x640064001f1f7812 */ /* 0x000fe200078efcff */
[----:B------:R-:W-:-:S04]  /*4680*/  FFMA.FTZ R13, R9, R13, R34 ;  /* 0x0000000d090d7223 */ /* 0x000fc80000010022 */
[----:B------:R-:W-:-:S05]  /*4690*/  HADD2 R31, R31, -1032, -1032 ;  /* 0xe408e4081f1f7430 */ /* 0x000fca0000000000 */
[--C-:B------:R-:W-:Y:S02]  /*46a0*/  HADD2.F32 R34, -RZ, R31.reuse.H0_H0 ;  /* 0x2000001fff227230 */ /* 0x100fe40000004100 */
[----:B------:R-:W-:-:S03]  /*46b0*/  HADD2.F32 R31, -RZ, R31.H1_H1 ;  /* 0x3000001fff1f7230 */ /* 0x000fc60000004100 */
[----:B------:R-:W-:-:S04]  /*46c0*/  FFMA.FTZ R13, R32, R34, R13 ;  /* 0x00000022200d7223 */ /* 0x000fc8000001000d */
[----:B------:R-:W-:Y:S01]  /*46d0*/  FFMA.FTZ R31, R10, R31, R13 ;  /* 0x0000001f0a1f7223 */ /* 0x000fe2000001000d */
[----:B------:R-:W-:Y:S02]  /*46e0*/  LOP3.LUT R13, R14, 0x64006400, RZ, 0xfc, !PT ;  /* 0x640064000e0d7812 */ /* 0x000fe400078efcff */
[----:B------:R-:W-:-:S03]  /*46f0*/  LOP3.LUT R14, R15, 0xf000f, RZ, 0xc0, !PT ;  /* 0x000f000f0f0e7812 */ /* 0x000fc600078ec0ff */
[----:B------:R-:W-:Y:S01]  /*4700*/  HFMA2 R13, R13, R22.H0_H0, -72, -72 ;  /* 0xd480d4800d0d7431 */ /* 0x000fe20000040016 */
[----:B------:R-:W-:-:S04]  /*4710*/  LOP3.LUT R14, R14, 0x64006400, RZ, 0xfc, !PT ;  /* 0x640064000e0e7812 */ /* 0x000fc800078efcff */
[--C-:B------:R-:W-:Y:S02]  /*4720*/  HADD2.F32 R34, -RZ, R13.reuse.H0_H0 ;  /* 0x2000000dff227230 */ /* 0x100fe40000004100 */
[----:B------:R-:W-:Y:S02]  /*4730*/  HADD2 R14, R14, -1032, -1032 ;  /* 0xe408e4080e0e7430 */ /* 0x000fe40000000000 */
[----:B------:R-:W-:Y:S02]  /*4740*/  HADD2.F32 R13, -RZ, R13.H1_H1 ;  /* 0x3000000dff0d7230 */ /* 0x000fe40000004100 */
[----:B------:R-:W-:Y:S01]  /*4750*/  FFMA.FTZ R34, R12, R34, R31 ;  /* 0x000000220c227223 */ /* 0x000fe2000001001f */
[----:B------:R-:W-:-:S03]  /*4760*/  HADD2.F32 R36, -RZ, R14.H0_H0 ;  /* 0x2000000eff247230 */ /* 0x000fc60000004100 */
[----:B------:R-:W-:Y:S02]  /*4770*/  FFMA.FTZ R13, R11, R13, R34 ;  /* 0x0000000d0b0d7223 */ /* 0x000fe40000010022 */
[----:B------:R-:W-:Y:S01]  /*4780*/  FFMA.FTZ R31, R23, R36, RZ ;  /* 0x00000024171f7223 */ /* 0x000fe200000100ff */
[----:B------:R-:W-:Y:S01]  /*4790*/  HADD2.F32 R23, -RZ, R14.H1_H1 ;  /* 0x3000000eff177230 */ /* 0x000fe20000004100 */
[----:B------:R-:W-:Y:S01]  /*47a0*/  LOP3.LUT R14, R15, 0xf000f0, RZ, 0xc0, !PT ;  /* 0x00f000f00f0e7812 */ /* 0x000fe200078ec0ff */
[----:B------:R-:W-:Y:S01]  /*47b0*/  FMUL.FTZ R13, R16, R13 ;  /* 0x0000000d100d7220 */ /* 0x000fe20000410000 */
[----:B------:R-:W-:Y:S02]  /*47c0*/  SHF.R.U32.HI R15, RZ, 0x8, R15 ;  /* 0x00000008ff0f7819 */ /* 0x000fe4000001160f */
[----:B------:R-:W-:Y:S01]  /*47d0*/  FFMA.FTZ R23, R24, R23, R31 ;  /* 0x0000001718177223 */ /* 0x000fe2000001001f */
[----:B------:R-:W-:Y:S02]  /*47e0*/  LOP3.LUT R31, R14, 0x64006400, RZ, 0xfc, !PT ;  /* 0x640064000e1f7812 */ /* 0x000fe400078efcff */
[----:B------:R-:W-:-:S03]  /*47f0*/  F2FP.F16.F32.PACK_AB R13, RZ, R13 ;  /* 0x0000000dff0d723e */ /* 0x000fc600000000ff */
[----:B------:R-:W-:-:S05]  /*4800*/  HFMA2 R14, R31, R22.H0_H0, -72, -72 ;  /* 0xd480d4801f0e7431 */ /* 0x000fca0000040016 */
[----:B------:R-:W-:-:S05]  /*4810*/  HADD2.F32 R24, -RZ, R14.H0_H0 ;  /* 0x2000000eff187230 */ /* 0x000fca0000004100 */
[----:B------:R-:W-:Y:S01]  /*4820*/  FFMA.FTZ R8, R8, R24, R23 ;  /* 0x0000001808087223 */ /* 0x000fe20000010017 */
[C---:B------:R-:W-:Y:S01]  /*4830*/  LOP3.LUT R23, R15.reuse, 0xf000f, RZ, 0xc0, !PT ;  /* 0x000f000f0f177812 */ /* 0x040fe200078ec0ff */
[----:B------:R-:W-:Y:S01]  /*4840*/  HADD2.F32 R24, -RZ, R14.H1_H1 ;  /* 0x3000000eff187230 */ /* 0x000fe20000004100 */
[----:B------:R-:W-:Y:S02]  /*4850*/  LOP3.LUT R15, R15, 0xf000f0, RZ, 0xc0, !PT ;  /* 0x00f000f00f0f7812 */ /* 0x000fe400078ec0ff */
[----:B------:R-:W-:Y:S02]  /*4860*/  LOP3.LUT R23, R23, 0x64006400, RZ, 0xfc, !PT ;  /* 0x6400640017177812 */ /* 0x000fe400078efcff */
[----:B------:R-:W-:Y:S01]  /*4870*/  LOP3.LUT R15, R15, 0x64006400, RZ, 0xfc, !PT ;  /* 0x640064000f0f7812 */ /* 0x000fe200078efcff */
[----:B------:R-:W-:Y:S02]  /*4880*/  FFMA.FTZ R9, R9, R24, R8 ;  /* 0x0000001809097223 */ /* 0x000fe40000010008 */
[----:B------:R-:W-:-:S02]  /*4890*/  HADD2 R14, R23, -1032, -1032 ;  /* 0xe408e408170e7430 */ /* 0x000fc40000000000 */
[----:B------:R-:W-:-:S03]  /*48a0*/  HFMA2 R22, R15, R22.H0_H0, -72, -72 ;  /* 0xd480d4800f167431 */ /* 0x000fc60000040016 */
[--C-:B------:R-:W-:Y:S02]  /*48b0*/  HADD2.F32 R8, -RZ, R14.reuse.H0_H0 ;  /* 0x2000000eff087230 */ /* 0x100fe40000004100 */
[----:B------:R-:W-:-:S03]  /*48c0*/  HADD2.F32 R15, -RZ, R14.H1_H1 ;  /* 0x3000000eff0f7230 */ /* 0x000fc60000004100 */
[----:B------:R-:W-:Y:S01]  /*48d0*/  FFMA.FTZ R9, R32, R8, R9 ;  /* 0x0000000820097223 */ /* 0x000fe20000010009 */
[--C-:B------:R-:W-:Y:S02]  /*48e0*/  HADD2.F32 R8, -RZ, R22.reuse.H0_H0 ;  /* 0x20000016ff087230 */ /* 0x100fe40000004100 */
[----:B------:R-:W-:Y:S02]  /*48f0*/  HADD2.F32 R22, -RZ, R22.H1_H1 ;  /* 0x30000016ff167230 */ /* 0x000fe40000004100 */
[----:B------:R-:W-:-:S04]  /*4900*/  FFMA.FTZ R9, R10, R15, R9 ;  /* 0x0000000f0a097223 */ /* 0x000fc80000010009 */
[----:B------:R-:W-:-:S04]  /*4910*/  FFMA.FTZ R9, R12, R8, R9 ;  /* 0x000000080c097223 */ /* 0x000fc80000010009 */
[----:B------:R-:W-:-:S04]  /*4920*/  FFMA.FTZ R22, R11, R22, R9 ;  /* 0x000000160b167223 */ /* 0x000fc80000010009 */
[----:B------:R-:W-:-:S05]  /*4930*/  FMUL.FTZ R22, R17, R22 ;  /* 0x0000001611167220 */ /* 0x000fca0000410000 */
[----:B------:R-:W-:-:S04]  /*4940*/  F2FP.F16.F32.PACK_AB R22, RZ, R22 ;  /* 0x00000016ff16723e */ /* 0x000fc800000000ff */
[----:B------:R-:W-:-:S05]  /*4950*/  PRMT R13, R13, 0x5410, R22 ;  /* 0x000054100d0d7816 */ /* 0x000fca0000000016 */
[----:B------:R-:W-:-:S07]  /*4960*/  HADD2 R4, R13, R4 ;  /* 0x000000040d047230 */ /* 0x000fce0000000000 */
.L_x_3641:
[----:B------:R-:W0:Y:S01]  /*4970*/  LDC R25, c[0x0][0x23c] ;  /* 0x00008f00ff197b82 */ /* 0x000e220000000800 */
[----:B------:R-:W-:Y:S01]  /*4980*/  IADD3 R0, R0, 0x20, RZ ;  /* 0x0000002000007810 */ /* 0x000fe20007ffe0ff */
[----:B------:R-:W-:-:S03]  /*4990*/  UIADD3 UR4, UR4, 0x40, URZ ;  /* 0x0000004004047890 */ /* 0x000fc6000fffe03f */
[C---:B------:R-:W-:Y:S02]  /*49a0*/  ISETP.GE.AND P0, PT, R0.reuse, UR5, PT ;  /* 0x0000000500007c0c */ /* 0x040fe4000bf06270 */
[----:B------:R-:W-:Y:S02]  /*49b0*/  ISETP.LT.AND P3, PT, R0, R7, PT ;  /* 0x000000070000720c */ /* 0x000fe40003f61270 */
[----:B0-----:R-:W-:-:S04]  /*49c0*/  LEA R20, P2, R25, R20, 0x4 ;  /* 0x0000001419147211 */ /* 0x001fc800078420ff */
[----:B------:R-:W-:-:S07]  /*49d0*/  LEA.HI.X R21, R25, R21, R6, 0x4, P2 ;  /* 0x0000001519157211 */ /* 0x000fce00010f2406 */
[----:B------:R-:W-:Y:S05]  /*49e0*/  @!P0 BRA P3, `(.L_x_3642) ;  /* 0xffffffd800d08947 */ /* 0x000fea000183ffff */
.L_x_3640:
[----:B------:R-:W-:Y:S05]  /*49f0*/  @P1 EXIT ;  /* 0x000000000000194d */ /* 0x000fea0003800000 */
[----:B------:R-:W0:Y:S01]  /*4a00*/  S2R R0, SR_CTAID.X ;  /* 0x0000000000007919 */ /* 0x000e220000002500 */
[----:B------:R-:W2:Y:S01]  /*4a10*/  S2UR UR4, SR_CTAID.Y ;  /* 0x00000000000479c3 */ /* 0x000ea20000002600 */
[----:B------:R-:W0:Y:S07]  /*4a20*/  S2R R5, SR_TID.X ;  /* 0x0000000000057919 */ /* 0x000e2e0000002100 */
[----:B------:R-:W3:Y:S01]  /*4a30*/  LDC.64 R6, c[0x0][0x230] ;  /* 0x00008c00ff067b82 */ /* 0x000ee20000000a00 */
        /* <DEDUP_REMOVED lines=12> */
.L_x_3646:
[----:B------:R-:W0:Y:S02]  /*4b00*/  LDS R2, [R6] ;  /* 0x0000000006027984 */ /* 0x000e240000000800 */
[----:B0-----:R-:W-:-:S10]  /*4b10*/  HFMA2.MMA R3, R2, 1, 1, R5 ;  /* 0x3c003c0002037835 */ /* 0x001fd40000000005 */
[----:B------:R-:W0:Y:S02]  /*4b20*/  ATOMS.CAST.SPIN R3, [R6], R2, R3 ;  /* 0x000000020603738d */ /* 0x000e240001800003 */
[----:B0-----:R-:W-:-:S13]  /*4b30*/  ISETP.EQ.U32.AND P0, PT, R3, 0x1, PT ;  /* 0x000000010300780c */ /* 0x001fda0003f02070 */
[----:B------:R-:W-:Y:S05]  /*4b40*/  @!P0 BRA `(.L_x_3646) ;  /* 0xfffffffc00ec8947 */ /* 0x000fea000383ffff */
[----:B------:R-:W-:Y:S05]  /*4b50*/  BRA `(.L_x_3644) ;  /* 0x00000000000c7947 */ /* 0x000fea0003800000 */
.L_x_3645:
[----:B------:R-:W2:Y:S02]  /*4b60*/  LD.E R0, desc[UR6][R8.64] ;  /* 0x0000000608007980 */ /* 0x000ea4000c101900 */
[----:B--2---:R-:W-:-:S05]  /*4b70*/  IADD3 R3, R3, R0, RZ ;  /* 0x0000000003037210 */ /* 0x004fca0007ffe0ff */
[----:B------:R0:W-:Y:S02]  /*4b80*/  ST.E desc[UR6][R8.64], R3 ;  /* 0x0000000308007985 */ /* 0x0001e4000c101906 */
.L_x_3644:
[----:B------:R-:W-:Y:S05]  /*4b90*/  BSYNC B0 ;  /* 0x0000000000007941 */ /* 0x000fea0003800000 */
.L_x_3643:
[----:B------:R2:W-:Y:S02]  /*4ba0*/  ATOM.E.ADD.F16x2.RN.STRONG.GPU P0, RZ, desc[UR6][R8.64+0x4], R4 ;  /* 0x0000040408ff79a2 */ /* 0x0005e4000810e1c6 */
[----:B--2---:R-:W-:Y:S05]  /*4bb0*/  @P0 EXIT ;  /* 0x000000000000094d */ /* 0x004fea0003800000 */
[----:B------:R-:W2:Y:S02]  /*4bc0*/  QSPC.E.S P0, RZ, [R8+0x4] ;  /* 0x0000040008ff73aa */ /* 0x000ea40000000500 */
[----:B--2---:R-:W-:Y:S05]  /*4bd0*/  @!P0 BRA `(.L_x_3647) ;  /* 0x0000000000208947 */ /* 0x004fea0003800000 */
[----:B------:R-:W-:-:S04]  /*4be0*/  MOV R2, R8 ;  /* 0x0000000800027202 */ /* 0x000fc80000000f00 */
[----:B------:R-:W-:-:S07]  /*4bf0*/  MOV R0, R2 ;  /* 0x0000000200007202 */ /* 0x000fce0000000f00 */
.L_x_3648:
[----:B------:R-:W0:Y:S02]  /*4c00*/  LDS R2, [R0+0x4] ;  /* 0x0000040000027984 */ /* 0x000e240000000800 */
[----:B0-----:R-:W-:-:S06]  /*4c10*/  HADD2 R3, R2, R4 ;  /* 0x0000000402037230 */ /* 0x001fcc0000000000 */
[----:B------:R-:W0:Y:S02]  /*4c20*/  ATOMS.CAST.SPIN R3, [R0+0x4], R2, R3 ;  /* 0x000004020003738d */ /* 0x000e240001800003 */
[----:B0-----:R-:W-:-:S13]  /*4c30*/  ISETP.EQ.U32.AND P0, PT, R3, 0x1, PT ;  /* 0x000000010300780c */ /* 0x001fda0003f02070 */
[----:B------:R-:W-:Y:S05]  /*4c40*/  @!P0 BRA `(.L_x_3648) ;  /* 0xfffffffc00ec8947 */ /* 0x000fea000383ffff */
[----:B------:R-:W-:Y:S05]  /*4c50*/  EXIT ;  /* 0x000000000000794d */ /* 0x000fea0003800000 */
.L_x_3647:
[----:B------:R-:W0:Y:S02]  /*4c60*/  LD.E R0, desc[UR6][R8.64+0x4] ;  /* 0x0000040608007980 */ /* 0x000e24000c101900 */
[----:B0-----:R-:W-:-:S05]  /*4c70*/  IADD3 R3, R4, R0, RZ ;  /* 0x0000000004037210 */ /* 0x001fca0007ffe0ff */
[----:B------:R-:W-:Y:S01]  /*4c80*/  ST.E desc[UR6][R8.64+0x4], R3 ;  /* 0x0000040308007985 */ /* 0x000fe2000c101906 */
[----:B------:R-:W-:Y:S05]  /*4c90*/  EXIT ;  /* 0x000000000000794d */ /* 0x000fea0003800000 */
.L_x_3649:
        /* <DEDUP_REMOVED lines=14> */
.L_x_4223:


//--------------------- .text._Z23gemm_half_q_half_kernelILi1ELi10ELb0ELb0ELi64EEvPK6__halfPKjS4_S2_PS0_iiiiPKtS7_iiiiiibS2_i --------------------------
	.section	.text._Z23gemm_half_q_half_kernelILi1ELi10ELb0ELb0ELi64EEvPK6__halfPKjS4_S2_PS0_iiiiPKtS7_iiiiiibS2_i,"ax",@progbits
	.align	128
        .global         _Z23gemm_half_q_half_kernelILi1ELi10ELb0ELb0ELi64EEvPK6__halfPKjS4_S2_PS0_iiiiPKtS7_iiiiiibS2_i
        .type           _Z23gemm_half_q_half_kernelILi1ELi10ELb0ELb0ELi64EEvPK6__halfPKjS4_S2_PS0_iiiiPKtS7_iiiiiibS2_i,@function
        .size           _Z23gemm_half_q_half_kernelILi1ELi10ELb0ELb0ELi64EEvPK6__halfPKjS4_S2_PS0_iiiiPKtS7_iiiiiibS2_i,(.L_x_4224 - _Z23gemm_half_q_half_kernelILi1ELi10ELb0ELb0ELi64EEvPK6__halfPKjS4_S2_PS0_iiiiPKtS7_iiiiiibS2_i)
        .other          _Z23gemm_half_q_half_kernelILi1ELi10ELb0ELb0ELi64EEvPK6__halfPKjS4_S2_PS0_iiiiPKtS7_iiiiiibS2_i,@"STO_CUDA_ENTRY STV_DEFAULT"
_Z23gemm_half_q_half_kernelILi1ELi10ELb0ELb0ELi64EEvPK6__halfPKjS4_S2_PS0_iiiiPKtS7_iiiiiibS2_i:
.text._Z23gemm_half_q_half_kernelILi1ELi10ELb0ELb0ELi64EEvPK6__halfPKjS4_S2_PS0_iiiiPKtS7_iiiiiibS2_i:
        /* <DEDUP_REMOVED lines=24> */
[----:B------:R-:W-:-:S04]  /*0180*/  ULDC.64 UR4, c[0x0][0x210] ;  /* 0x0000840000047ab9 */ /* 0x000fc80000000a00 */
[----:B------:R-:W2:Y:S01]  /*0190*/  @P0 LDG.E.U16.CONSTANT R3, desc[UR6][R2.64] ;  /* 0x0000000602030981 */ /* 0x000ea2000c1e9500 */
[----:B------:R-:W-:Y:S02]  /*01a0*/  SHF.R.S32.HI R7, RZ, 0x1f, R0 ;  /* 0x0000001fff077819 */ /* 0x000fe40000011400 */
[----:B------:R-:W-:Y:S02]  /*01b0*/  @!P0 IADD3 R5, P2, R5, R0, RZ ;  /* 0x0000000005058210 */ /* 0x000fe40007f5e0ff */
[----:B--2---:R-:W-:Y:S02]  /*01c0*/  @P0 IADD3 R10, P3, R0, R3, RZ ;  /* 0x00000003000a0210 */ /* 0x004fe40007f7e0ff */
[-C--:B------:R-:W-:Y:S02]  /*01d0*/  @!P0 IADD3.X R0, R4, R7.reuse, RZ, P2, !PT ;  /* 0x0000000704008210 */ /* 0x080fe400017fe4ff */
[----:B------:R-:W-:Y:S02]  /*01e0*/  @!P0 LEA R6, P2, R5, UR4, 0x1 ;  /* 0x0000000405068c11 */ /* 0x000fe4000f8408ff */
[----:B------:R-:W-:-:S02]  /*01f0*/  @P0 IADD3.X R11, RZ, R7, RZ, P3, !PT ;  /* 0x00000007ff0b0210 */ /* 0x000fc40001ffe4ff */
[C---:B------:R-:W-:Y:S02]  /*0200*/  @P0 LEA R4, P3, R10.reuse, UR4, 0x1 ;  /* 0x000000040a040c11 */ /* 0x040fe4000f8608ff */
[----:B------:R-:W-:Y:S02]  /*0210*/  @!P0 LEA.HI.X R7, R5, UR5, R0, 0x1, P2 ;  /* 0x0000000505078c11 */ /* 0x000fe400090f0c00 */
[----:B------:R-:W-:-:S04]  /*0220*/  @P0 LEA.HI.X R5, R10, UR5, R11, 0x1, P3 ;  /* 0x000000050a050c11 */ /* 0x000fc800098f0c0b */
[----:B------:R-:W2:Y:S04]  /*0230*/  @!P0 LDG.E.U16.CONSTANT R7, desc[UR6][R6.64] ;  /* 0x0000000606078981 */ /* 0x000ea8000c1e9500 */
[----:B------:R-:W3:Y:S01]  /*0240*/  @P0 LDG.E.U16.CONSTANT R5, desc[UR6][R4.64] ;  /* 0x0000000604050981 */ /* 0x000ee2000c1e9500 */
[----:B------:R-:W0:Y:S01]  /*0250*/  S2UR UR5, SR_CgaCtaId ;  /* 0x00000000000579c3 */ /* 0x000e220000008800 */
[----:B------:R-:W-:Y:S02]  /*0260*/  UMOV UR4, 0x400 ;  /* 0x0000040000047882 */ /* 0x000fe40000000000 */
[----:B0-----:R-:W-:-:S06]  /*0270*/  ULEA UR4, UR5, UR4, 0x18 ;  /* 0x0000000405047291 */ /* 0x001fcc000f8ec03f */
[----:B------:R-:W-:-:S05]  /*0280*/  LEA R0, R9, UR4, 0x1 ;  /* 0x0000000409007c11 */ /* 0x000fca000f8e08ff */
[----:B---3--:R0:W-:Y:S04]  /*0290*/  @P0 STS.U16 [R0], R5 ;  /* 0x0000000500000388 */ /* 0x0081e80000000400 */
[----:B--2---:R0:W-:Y:S02]  /*02a0*/  @!P0 STS.U16 [R0], R7 ;  /* 0x0000000700008388 */ /* 0x0041e40000000400 */
.L_x_3651:
[----:B------:R-:W-:Y:S05]  /*02b0*/  BSYNC B0 ;  /* 0x0000000000007941 */ /* 0x000fea0003800000 */
.L_x_3650:
[----:B------:R-:W-:Y:S01]  /*02c0*/  ULDC UR4, c[0x0][0x23c] ;  /* 0x00008f0000047ab9 */ /* 0x000fe20000000800 */
[----:B------:R-:W-:Y:S02]  /*02d0*/  SHF.L.U32 R6, R8, 0x2, RZ ;  /* 0x0000000208067819 */ /* 0x000fe400000006ff */
[----:B0-----:R-:W-:-:S04]  /*02e0*/  MOV R7, UR4 ;  /* 0x0000000400077c02 */ /* 0x001fc80008000f00 */
[----:B------:R-:W-:-:S13]  /*02f0*/  ISETP.GE.AND P0, PT, R6, R7, PT ;  /* 0x000000070600720c */ /* 0x000fda0003f06270 */
[----:B------:R-:W-:Y:S05]  /*0300*/  @P0 EXIT ;  /* 0x000000000000094d */ /* 0x000fea0003800000 */
[----:B------:R-:W0:Y:S01]  /*0310*/  LDC.64 R2, c[0x0][0x248] ;  /* 0x00009200ff027b82 */ /* 0x000e220000000a00 */
        /* <DEDUP_REMOVED lines=25> */
.L_x_3653:
        /* <DEDUP_REMOVED lines=42> */
.L_x_3652:
[----:B------:R2:W5:Y:S01]  /*0750*/  LDL.64 R8, [R1] ;  /* 0x0000000001087983 */ /* 0x0005620000100a00 */
[----:B0-----:R-:W0:Y:S01]  /*0760*/  LDC R5, c[0x0][0x25c] ;  /* 0x00009700ff057b82 */ /* 0x001e220000000800 */
[----:B------:R-:W-:Y:S01]  /*0770*/  ULDC UR4, c[0x0][0x258] ;  /* 0x0000960000047ab9 */ /* 0x000fe20000000800 */
[----:B------:R-:W-:Y:S01]  /*0780*/  HFMA2.MMA R0, -RZ, RZ, 0, 0 ;  /* 0x00000000ff007435 */ /* 0x000fe200000001ff */
[----:B------:R-:W-:Y:S02]  /*0790*/  ISETP.GT.AND P2, PT, R22, UR4, PT ;  /* 0x0000000416007c0c */ /* 0x000fe4000bf44270 */
[----:B------:R-:W-:-:S03]  /*07a0*/  MOV R2, RZ ;  /* 0x000000ff00027202 */ /* 0x000fc60000000f00 */
[----:B------:R-:W3:Y:S01]  /*07b0*/  LDC R3, c[0x0][0x264] ;  /* 0x00009900ff037b82 */ /* 0x000ee20000000800 */
[----:B0-----:R-:W-:-:S07]  /*07c0*/  ISETP.GT.AND P3, PT, R22, R5, PT ;  /* 0x000000051600720c */ /* 0x001fce0003f64270 */
[----:B--2---:R-:W-:Y:S06]  /*07d0*/  @!P2 BRA `(.L_x_3654) ;  /* 0x00000000001ca947 */ /* 0x004fec0003800000 */
[----:B------:R-:W0:Y:S02]  /*07e0*/  LDC R11, c[0x0][0x25c] ;  /* 0x00009700ff0b7b82 */ /* 0x000e240000000800 */
[----:B0-----:R-:W-:-:S04]  /*07f0*/  VIMNMX R2, R22, R11, PT ;  /* 0x0000000b16027248 */ /* 0x001fc80003fe0100 */
[----:B------:R-:W-:-:S04]  /*0800*/  IADD3 R2, R2, -UR4, RZ ;  /* 0x8000000402027c10 */ /* 0x000fc8000fffe0ff */
[----:B------:R-:W-:-:S04]  /*0810*/  SHF.R.S32.HI R11, RZ, 0x1f, R2 ;  /* 0x0000001fff0b7819 */ /* 0x000fc80000011402 */
[----:B------:R-:W-:-:S04]  /*0820*/  LEA.HI R11, R11, R2, RZ, 0x5 ;  /* 0x000000020b0b7211 */ /* 0x000fc800078f28ff */
[----:B------:R-:W-:-:S05]  /*0830*/  SHF.R.S32.HI R11, RZ, 0x5, R11 ;  /* 0x00000005ff0b7819 */ /* 0x000fca000001140b */
[----:B------:R-:W-:-:S07]  /*0840*/  IMAD R2, R11, 0x6, RZ ;  /* 0x000000060b027824 */ /* 0x000fce00078e02ff */
.L_x_3654:
        /* <DEDUP_REMOVED lines=8> */
.L_x_3655:
[----:B------:R-:W-:Y:S01]  /*08d0*/  ULDC UR5, c[0x0][0x260] ;  /* 0x0000980000057ab9 */ /* 0x000fe20000000800 */
[C---:B---3--:R-:W-:Y:S02]  /*08e0*/  ISETP.GT.AND P3, PT, R22.reuse, R3, PT ;  /* 0x000000031600720c */ /* 0x048fe40003f64270 */
[----:B------:R-:W-:Y:S02]  /*08f0*/  CS2R R4, SRZ ;  /* 0x0000000000047805 */ /* 0x000fe4000001ff00 */
        /* <DEDUP_REMOVED lines=9> */
.L_x_3656:
        /* <DEDUP_REMOVED lines=8> */
.L_x_3657:
        /* <DEDUP_REMOVED lines=11> */
.L_x_3658:
[C---:B------:R-:W-:Y:S01]  /*0ac0*/  VIMNMX R10, R22.reuse, UR4, PT ;  /* 0x00000004160a7c48 */ /* 0x040fe2000bfe0100 */
[----:B------:R-:W0:Y:S01]  /*0ad0*/  S2UR UR5, SR_CgaCtaId ;  /* 0x00000000000579c3 */ /* 0x000e220000008800 */
[----:B------:R-:W-:Y:S01]  /*0ae0*/  ISETP.GE.OR P0, PT, R22, R3, P0 ;  /* 0x000000031600720c */ /* 0x000fe20000706670 */
[----:B------:R-:W-:Y:S01]  /*0af0*/  ULDC.64 UR8, c[0x0][0x218] ;  /* 0x0000860000087ab9 */ /* 0x000fe20000000a00 */
[----:B------:R-:W-:Y:S01]  /*0b00*/  SHF.R.S32.HI R13, RZ, 0x1f, R10 ;  /* 0x0000001fff0d7819 */ /* 0x000fe2000001140a */
[----:B------:R-:W-:Y:S01]  /*0b10*/  UMOV UR4, 0x400 ;  /* 0x0000040000047882 */ /* 0x000fe20000000000 */
[----:B-----5:R-:W-:Y:S02]  /*0b20*/  PRMT R3, R8, 0x7610, R9 ;  /* 0x0000761008037816 */ /* 0x020fe40000000009 */
[----:B------:R-:W-:Y:S02]  /*0b30*/  LEA.HI R13, R13, R10, RZ, 0x5 ;  /* 0x0000000a0d0d7211 */ /* 0x000fe400078f28ff */
[----:B------:R-:W-:-:S02]  /*0b40*/  PRMT R21, RZ, 0x5410, RZ ;  /* 0x00005410ff157816 */ /* 0x000fc400000000ff */
[----:B------:R-:W-:Y:S02]  /*0b50*/  SHF.R.S32.HI R13, RZ, 0x5, R13 ;  /* 0x00000005ff0d7819 */ /* 0x000fe4000001140d */
[----:B------:R-:W-:Y:S02]  /*0b60*/  PRMT R20, RZ, 0x5410, RZ ;  /* 0x00005410ff147816 */ /* 0x000fe400000000ff */
[----:B------:R-:W-:Y:S02]  /*0b70*/  LEA R2, R13, R2, 0x3 ;  /* 0x000000020d027211 */ /* 0x000fe400078e18ff */
[----:B------:R-:W-:Y:S02]  /*0b80*/  IADD3 R19, R22, R19, RZ ;  /* 0x0000001316137210 */ /* 0x000fe40007ffe0ff */
[----:B------:R-:W-:Y:S02]  /*0b90*/  IADD3 R0, R5, R2, R0 ;  /* 0x0000000205007210 */ /* 0x000fe40007ffe000 */
[----:B------:R-:W-:-:S02]  /*0ba0*/  PRMT R2, R9, 0x7610, R8 ;  /* 0x0000761009027816 */ /* 0x000fc40000000008 */
        /* <DEDUP_REMOVED lines=8> */
[----:B-1----:R-:W-:Y:S01]  /*0c30*/  LEA.HI.X R17, R6, UR9, R5, 0x2, P2 ;  /* 0x0000000906117c11 */ /* 0x002fe200090f1405 */
[----:B------:R-:W-:Y:S08]  /*0c40*/  @P0 BRA `(.L_x_3659) ;  /* 0x0000002400440947 */ /* 0x000ff00003800000 */
[----:B------:R-:W-:Y:S01]  /*0c50*/  SHF.R.S32.HI R24, RZ, 0x1f, R7 ;  /* 0x0000001fff187819 */ /* 0x000fe20000011407 */
[----:B------:R-:W-:Y:S01]  /*0c60*/  ULDC UR5, c[0x0][0x264] ;  /* 0x0000990000057ab9 */ /* 0x000fe20000000800 */
[----:B------:R-:W-:Y:S02]  /*0c70*/  MOV R0, RZ ;  /* 0x000000ff00007202 */ /* 0x000fe40000000f00 */
[----:B------:R-:W-:Y:S02]  /*0c80*/  PRMT R20, RZ, 0x5410, RZ ;  /* 0x00005410ff147816 */ /* 0x000fe400000000ff */
[----:B------:R-:W-:-:S07]  /*0c90*/  PRMT R21, RZ, 0x5410, RZ ;  /* 0x00005410ff157816 */ /* 0x000fce00000000ff */
.L_x_3661:
        /* <DEDUP_REMOVED lines=16> */
[----:B------:R-:W1:Y:S01]  /*0da0*/  LDS.64 R14, [UR4] ;  /* 0x00000004ff0e7984 */ /* 0x000e620008000a00 */
        /* <DEDUP_REMOVED lines=16> */
[----:B-1----:R-:W-:Y:S02]  /*0eb0*/  HADD2.F32 R12, -RZ, R14.H0_H0 ;  /* 0x2000000eff0c7230 */ /* 0x002fe40000004100 */
[----:B------:R-:W-:-:S02]  /*0ec0*/  HADD2 R31, R13, -1032, -1032 ;  /* 0xe408e4080d1f7430 */ /* 0x000fc40000000000 */
[----:B------:R-:W-:Y:S01]  /*0ed0*/  HADD2.F32 R13, -RZ, R25.H0_H0 ;  /* 0x20000019ff0d7230 */ /* 0x000fe20000004100 */
[----:B------:R-:W-:Y:S01]  /*0ee0*/  LOP3.LUT R36, R36, 0x64006400, RZ, 0xfc, !PT ;  /* 0x6400640024247812 */ /* 0x000fe200078efcff */
[----:B------:R-:W-:Y:S01]  /*0ef0*/  HADD2.F32 R37, -RZ, R29.H0_H0 ;  /* 0x2000001dff257230 */ /* 0x000fe20000004100 */
[----:B------:R-:W-:Y:S01]  /*0f00*/  SHF.R.U32.HI R10, RZ, 0x8, R10 ;  /* 0x00000008ff0a7819 */ /* 0x000fe2000001160a */
[----:B------:R-:W-:Y:S02]  /*0f10*/  HADD2.F32 R39, -RZ, R31.H0_H0 ;  /* 0x2000001fff277230 */ /* 0x000fe40000004100 */
[----:B------:R-:W-:Y:S01]  /*0f20*/  FFMA.FTZ R32, R12, R13, RZ ;  /* 0x0000000d0c207223 */ /* 0x000fe200000100ff */
[----:B------:R-:W-:Y:S02]  /*0f30*/  HADD2.F32 R33, -RZ, R27.H0_H0 ;  /* 0x2000001bff217230 */ /* 0x000fe40000004100 */
[----:B------:R-:W-:Y:S01]  /*0f40*/  FFMA.FTZ R30, R37, R12, RZ ;  /* 0x0000000c251e7223 */ /* 0x000fe200000100ff */
[----:B------:R-:W-:-:S02]  /*0f50*/  HADD2.F32 R13, -RZ, R14.H1_H1 ;  /* 0x3000000eff0d7230 */ /* 0x000fc40000004100 */
[C---:B------:R-:W-:Y:S01]  /*0f60*/  FFMA.FTZ R26, R12.reuse, R39, RZ ;  /* 0x000000270c1a7223 */ /* 0x040fe200000100ff */
[----:B------:R-:W-:Y:S02]  /*0f70*/  HADD2.F32 R25, -RZ, R25.H1_H1 ;  /* 0x30000019ff197230 */ /* 0x000fe40000004100 */
[----:B------:R-:W-:Y:S01]  /*0f80*/  FFMA.FTZ R28, R12, R33, RZ ;  /* 0x000000210c1c7223 */ /* 0x000fe200000100ff */
[----:B------:R-:W-:Y:S02]  /*0f90*/  HADD2.F32 R29, -RZ, R29.H1_H1 ;  /* 0x3000001dff1d7230 */ /* 0x000fe40000004100 */
[----:B------:R-:W-:Y:S02]  /*0fa0*/  HADD2.F32 R14, -RZ, R31.H1_H1 ;  /* 0x3000001fff0e7230 */ /* 0x000fe40000004100 */
[----:B------:R-:W-:Y:S01]  /*0fb0*/  FFMA.FTZ R32, R13, R25, R32 ;  /* 0x000000190d207223 */ /* 0x000fe20000010020 */
[----:B------:R-:W-:Y:S02]  /*0fc0*/  HADD2.F32 R27, -RZ, R27.H1_H1 ;  /* 0x3000001bff1b7230 */ /* 0x000fe40000004100 */
[----:B------:R-:W-:Y:S01]  /*0fd0*/  FFMA.FTZ R12, R29, R13, R30 ;  /* 0x0000000d1d0c7223 */ /* 0x000fe2000001001e */
[----:B------:R-:W-:Y:S01]  /*0fe0*/  HFMA2.MMA R25, -RZ, RZ, 0, 0.0625 ;  /* 0x00002c00ff197435 */ /* 0x000fe200000001ff */
[----:B------:R-:W-:Y:S01]  /*0ff0*/  FFMA.FTZ R26, R13, R14, R26 ;  /* 0x0000000e0d1a7223 */ /* 0x000fe2000001001a */
[----:B------:R-:W-:Y:S01]  /*1000*/  LOP3.LUT R14, R9, 0xf000f0, RZ, 0xc0, !PT ;  /* 0x00f000f0090e7812 */ /* 0x000fe200078ec0ff */
[----:B------:R-:W-:Y:S01]  /*1010*/  FFMA.FTZ R28, R13, R27, R28 ;  /* 0x0000001b0d1c7223 */ /* 0x000fe2000001001c */
[----:B------:R-:W-:Y:S01]  /*1020*/  LOP3.LUT R13, R8, 0xf000f0, RZ, 0xc0, !PT ;  /* 0x00f000f0080d7812 */ /* 0x000fe200078ec0ff */
[----:B------:R-:W-:Y:S01]  /*1030*/  HADD2.F32 R37, -RZ, R15.H0_H0 ;  /* 0x2000000fff257230 */ /* 0x000fe20000004100 */
[----:B------:R-:W-:-:S02]  /*1040*/  LOP3.LUT R14, R14, 0x64006400, RZ, 0xfc, !PT ;  /* 0x640064000e0e7812 */ /* 0x000fc400078efcff */
[----:B------:R-:W-:Y:S02]  /*1050*/  LOP3.LUT R30, R13, 0x64006400, RZ, 0xfc, !PT ;  /* 0x640064000d1e7812 */ /* 0x000fe400078efcff */
[-C--:B------:R-:W-:Y:S01]  /*1060*/  HFMA2 R29, R36, R25.reuse.H0_H0, -72, -72 ;  /* 0xd480d480241d7431 */ /* 0x080fe20000040019 */
[----:B------:R-:W-:Y:S01]  /*1070*/  SHF.R.U32.HI R9, RZ, 0x8, R9 ;  /* 0x00000008ff097819 */ /* 0x000fe20000011609 */
[-C--:B------:R-:W-:Y:S02]  /*1080*/  HFMA2 R14, R14, R25.reuse.H0_H0, -72, -72 ;  /* 0xd480d4800e0e7431 */ /* 0x080fe40000040019 */
[----:B------:R-:W-:-:S03]  /*1090*/  HFMA2 R30, R30, R25.H0_H0, -72, -72 ;  /* 0xd480d4801e1e7431 */ /* 0x000fc60000040019 */
[----:B------:R-:W-:Y:S02]  /*10a0*/  HADD2.F32 R31, -RZ, R14.H0_H0 ;  /* 0x2000000eff1f7230 */ /* 0x000fe40000004100 */
[--C-:B------:R-:W-:Y:S02]  /*10b0*/  HADD2.F32 R33, -RZ, R30.reuse.H0_H0 ;  /* 0x2000001eff217230 */ /* 0x100fe40000004100 */
[----:B------:R-:W-:Y:S02]  /*10c0*/  HADD2.F32 R30, -RZ, R30.H1_H1 ;  /* 0x3000001eff1e7230 */ /* 0x000fe40000004100 */
[----:B------:R-:W-:Y:S01]  /*10d0*/  FFMA.FTZ R31, R37, R31, R26 ;  /* 0x0000001f251f7223 */ /* 0x000fe2000001001a */
[----:B------:R-:W-:Y:S01]  /*10e0*/  LOP3.LUT R26, R11, 0xf000f0, RZ, 0xc0, !PT ;  /* 0x00f000f00b1a7812 */ /* 0x000fe200078ec0ff */
[----:B------:R-:W-:Y:S01]  /*10f0*/  FFMA.FTZ R33, R33, R37, R12 ;  /* 0x0000002521217223 */ /* 0x000fe2000001000c */
[--C-:B------:R-:W-:Y:S01]  /*1100*/  HADD2.F32 R12, -RZ, R29.reuse.H0_H0 ;  /* 0x2000001dff0c7230 */ /* 0x100fe20000004100 */
[----:B------:R-:W-:Y:S01]  /*1110*/  SHF.R.U32.HI R11, RZ, 0x8, R11 ;  /* 0x00000008ff0b7819 */ /* 0x000fe2000001160b */
[----:B------:R-:W-:Y:S01]  /*1120*/  HADD2.F32 R29, -RZ, R29.H1_H1 ;  /* 0x3000001dff1d7230 */ /* 0x000fe20000004100 */
[----:B------:R-:W-:Y:S01]  /*1130*/  LOP3.LUT R26, R26, 0x64006400, RZ, 0xfc, !PT ;  /* 0x640064001a1a7812 */ /* 0x000fe200078efcff */
[----:B------:R-:W-:-:S02]  /*1140*/  HADD2.F32 R14, -RZ, R14.H1_H1 ;  /* 0x3000000eff0e7230 */ /* 0x000fc40000004100 */
[----:B------:R-:W-:Y:S02]  /*1150*/  FFMA.FTZ R28, R37, R12, R28 ;  /* 0x0000000c251c7223 */ /* 0x000fe4000001001c */
[----:B------:R-:W0:Y:S01]  /*1160*/  LDS.64 R12, [UR4+0x8] ;  /* 0x00000804ff0c7984 */ /* 0x000e220008000a00 */
[----:B------:R-:W-:-:S05]  /*1170*/  HFMA2 R26, R26, R25.H0_H0, -72, -72 ;  /* 0xd480d4801a1a7431 */ /* 0x000fca0000040019 */
[--C-:B------:R-:W-:Y:S02]  /*1180*/  HADD2.F32 R27, -RZ, R26.reuse.H0_H0 ;  /* 0x2000001aff1b7230 */ /* 0x100fe40000004100 */
        /* <DEDUP_REMOVED lines=13> */
[----:B------:R-:W-:-:S04]  /*1260*/  LOP3.LUT R32, R32, 0x64006400, RZ, 0xfc, !PT ;  /* 0x6400640020207812 */ /* 0x000fc800078efcff */
[--C-:B------:R-:W-:Y:S02]  /*1270*/  HADD2.F32 R29, -RZ, R8.reuse.H0_H0 ;  /* 0x20000008ff1d7230 */ /* 0x100fe40000004100 */
[----:B------:R-:W-:Y:S02]  /*1280*/  HADD2 R32, R32, -1032, -1032 ;  /* 0xe408e40820207430 */ /* 0x000fe40000000000 */
[----:B------:R-:W-:-:S03]  /*1290*/  HADD2.F32 R8, -RZ, R8.H1_H1 ;  /* 0x30000008ff087230 */ /* 0x000fc60000004100 */
[----:B------:R-:W-:Y:S02]  /*12a0*/  HADD2.F32 R37, -RZ, R32.H0_H0 ;  /* 0x20000020ff257230 */ /* 0x000fe40000004100 */
[----:B0-----:R-:W-:-:S05]  /*12b0*/  HADD2.F32 R27, -RZ, R12.H0_H0 ;  /* 0x2000000cff1b7230 */ /* 0x001fca0000004100 */
[----:B------:R-:W-:Y:S01]  /*12c0*/  FFMA.FTZ R29, R29, R27, R30 ;  /* 0x0000001b1d1d7223 */ /* 0x000fe2000001001e */
[----:B------:R-:W-:Y:S01]  /*12d0*/  LOP3.LUT R30, R9, 0xf000f, RZ, 0xc0, !PT ;  /* 0x000f000f091e7812 */ /* 0x000fe200078ec0ff */
[----:B------:R-:W-:-:S03]  /*12e0*/  FFMA.FTZ R28, R27, R37, R28 ;  /* 0x000000251b1c7223 */ /* 0x000fc6000001001c */
[----:B------:R-:W-:Y:S02]  /*12f0*/  LOP3.LUT R31, R30, 0x64006400, RZ, 0xfc, !PT ;  /* 0x640064001e1f7812 */ /* 0x000fe400078efcff */
[----:B------:R-:W-:-:S03]  /*1300*/  LOP3.LUT R30, R11, 0xf000f, RZ, 0xc0, !PT ;  /* 0x000f000f0b1e7812 */ /* 0x000fc600078ec0ff */
        /* <DEDUP_REMOVED lines=10> */
[----:B------:R-:W-:Y:S01]  /*13b0*/  HADD2.F32 R33, -RZ, R32.H1_H1 ;  /* 0x30000020ff217230 */ /* 0x000fe20000004100 */
[----:B------:R-:W-:Y:S02]  /*13c0*/  LOP3.LUT R15, R10, 0xf000f0, RZ, 0xc0, !PT ;  /* 0x00f000f00a0f7812 */ /* 0x000fe400078ec0ff */
[C---:B------:R-:W-:Y:S01]  /*13d0*/  FFMA.FTZ R14, R27.reuse, R31, R14 ;  /* 0x0000001f1b0e7223 */ /* 0x040fe2000001000e */
[----:B------:R-:W-:Y:S02]  /*13e0*/  HADD2.F32 R31, -RZ, R30.H1_H1 ;  /* 0x3000001eff1f7230 */ /* 0x000fe40000004100 */
[----:B------:R-:W-:Y:S01]  /*13f0*/  FFMA.FTZ R29, R8, R27, R29 ;  /* 0x0000001b081d7223 */ /* 0x000fe2000001001d */
[----:B------:R-:W-:Y:S01]  /*1400*/  FFMA.FTZ R28, R27, R33, R28 ;  /* 0x000000211b1c7223 */ /* 0x000fe2000001001c */
[-C--:B------:R-:W-:Y:S01]  /*1410*/  HFMA2 R12, R12, R25.reuse.H0_H0, -72, -72 ;  /* 0xd480d4800c0c7431 */ /* 0x080fe20000040019 */
[----:B------:R-:W-:Y:S01]  /*1420*/  LOP3.LUT R32, R15, 0x64006400, RZ, 0xfc, !PT ;  /* 0x640064000f207812 */ /* 0x000fe200078efcff */
[----:B------:R-:W-:Y:S01]  /*1430*/  FFMA.FTZ R26, R27, R31, R26 ;  /* 0x0000001f1b1a7223 */ /* 0x000fe2000001001a */
[----:B------:R-:W-:Y:S01]  /*1440*/  LOP3.LUT R27, R9, 0xf000f0, RZ, 0xc0, !PT ;  /* 0x00f000f0091b7812 */ /* 0x000fe200078ec0ff */
[----:B------:R-:W-:Y:S01]  /*1450*/  HADD2.F32 R15, -RZ, R13.H0_H0 ;  /* 0x2000000dff0f7230 */ /* 0x000fe20000004100 */
[----:B------:R-:W0:Y:S01]  /*1460*/  LDS.64 R8, [UR4+0x10] ;  /* 0x00001004ff087984 */ /* 0x000e220008000a00 */
[----:B------:R-:W-:Y:S01]  /*1470*/  LOP3.LUT R31, R11, 0xf000f0, RZ, 0xc0, !PT ;  /* 0x00f000f00b1f7812 */ /* 0x000fe200078ec0ff */
[----:B------:R-:W-:Y:S01]  /*1480*/  HADD2.F32 R30, -RZ, R12.H0_H0 ;  /* 0x2000000cff1e7230 */ /* 0x000fe20000004100 */
[----:B------:R-:W-:Y:S01]  /*1490*/  LOP3.LUT R10, R27, 0x64006400, RZ, 0xfc, !PT ;  /* 0x640064001b0a7812 */ /* 0x000fe200078efcff */
[----:B------:R-:W-:-:S02]  /*14a0*/  HFMA2 R11, R32, R25.H0_H0, -72, -72 ;  /* 0xd480d480200b7431 */ /* 0x000fc40000040019 */
[----:B------:R-:W-:Y:S02]  /*14b0*/  HADD2.F32 R12, -RZ, R12.H1_H1 ;  /* 0x3000000cff0c7230 */ /* 0x000fe40000004100 */
[-C--:B------:R-:W-:Y:S01]  /*14c0*/  HFMA2 R27, R10, R25.reuse.H0_H0, -72, -72 ;  /* 0xd480d4800a1b7431 */ /* 0x080fe20000040019 */
[----:B------:R-:W-:Y:S01]  /*14d0*/  LOP3.LUT R10, R31, 0x64006400, RZ, 0xfc, !PT ;  /* 0x640064001f0a7812 */ /* 0x000fe200078efcff */
[----:B------:R-:W-:Y:S01]  /*14e0*/  FFMA.FTZ R31, R30, R15, R29 ;  /* 0x0000000f1e1f7223 */ /* 0x000fe2000001001d */
[----:B------:R-:W-:Y:S02]  /*14f0*/  HADD2.F32 R29, -RZ, R11.H0_H0 ;  /* 0x2000000bff1d7230 */ /* 0x000fe40000004100 */
[--C-:B------:R-:W-:Y:S02]  /*1500*/  HADD2.F32 R33, -RZ, R27.reuse.H0_H0 ;  /* 0x2000001bff217230 */ /* 0x100fe40000004100 */
[----:B------:R-:W-:Y:S02]  /*1510*/  HFMA2 R10, R10, R25.H0_H0, -72, -72 ;  /* 0xd480d4800a0a7431 */ /* 0x000fe40000040019 */
[----:B------:R-:W-:-:S02]  /*1520*/  HADD2.F32 R27, -RZ, R27.H1_H1 ;  /* 0x3000001bff1b7230 */ /* 0x000fc40000004100 */
[C---:B------:R-:W-:Y:S01]  /*1530*/  FFMA.FTZ R29, R15.reuse, R29, R28 ;  /* 0x0000001d0f1d7223 */ /* 0x040fe2000001001c */
[----:B------:R-:W-:Y:S02]  /*1540*/  HADD2.F32 R11, -RZ, R11.H1_H1 ;  /* 0x3000000bff0b7230 */ /* 0x000fe40000004100 */
[C---:B------:R-:W-:Y:S01]  /*1550*/  FFMA.FTZ R33, R15.reuse, R33, R14 ;  /* 0x000000210f217223 */ /* 0x040fe2000001000e */
[--C-:B------:R-:W-:Y:S02]  /*1560*/  HADD2.F32 R37, -RZ, R10.reuse.H0_H0 ;  /* 0x2000000aff257230 */ /* 0x100fe40000004100 */
[----:B------:R-:W-:Y:S02]  /*1570*/  HADD2.F32 R14, -RZ, R13.H1_H1 ;  /* 0x3000000dff0e7230 */ /* 0x000fe40000004100 */
[----:B------:R-:W-:Y:S02]  /*1580*/  HADD2.F32 R10, -RZ, R10.H1_H1 ;  /* 0x3000000aff0a7230 */ /* 0x000fe40000004100 */
[----:B------:R-:W-:Y:S01]  /*1590*/  FFMA.FTZ R37, R15, R37, R26 ;  /* 0x000000250f257223 */ /* 0x000fe2000001001a */
[----:B---3--:R-:W-:Y:S01]  /*15a0*/  LOP3.LUT R26, R4, 0xf000f, RZ, 0xc0, !PT ;  /* 0x000f000f041a7812 */ /* 0x008fe200078ec0ff */
[C---:B------:R-:W-:Y:S01]  /*15b0*/  FFMA.FTZ R33, R14.reuse, R27, R33 ;  /* 0x0000001b0e217223 */ /* 0x040fe20000010021 */
[----:B------:R-:W-:Y:S01]  /*15c0*/  FFMA.FTZ R27, R14, R11, R29 ;  /* 0x0000000b0e1b7223 */ /* 0x000fe2000001001d */
[----:B------:R-:W-:Y:S01]  /*15d0*/  FFMA.FTZ R15, R12, R14, R31 ;  /* 0x0000000e0c0f7223 */ /* 0x000fe2000001001f */
[----:B------:R-:W-:Y:S01]  /*15e0*/  LOP3.LUT R26, R26, 0x64006400, RZ, 0xfc, !PT ;  /* 0x640064001a1a7812 */ /* 0x000fe200078efcff */
[----:B------:R-:W1:Y:S04]  /*15f0*/  LDS.64 R12, [UR4+0x18] ;  /* 0x00001804ff0c7984 */ /* 0x000e680008000a00 */
[----:B------:R-:W-:-:S02]  /*1600*/  HADD2 R11, R26, -1032, -1032 ;  /* 0xe408e4081a0b7430 */ /* 0x000fc40000000000 */
[----:B------:R-:W-:Y:S01]  /*1610*/  FFMA.FTZ R26, R14, R10, R37 ;  /* 0x0000000a0e1a7223 */ /* 0x000fe20000010025 */
[----:B------:R-:W-:Y:S02]  /*1620*/  LOP3.LUT R14, R4, 0xf000f0, RZ, 0xc0, !PT ;  /* 0x00f000f0040e7812 */ /* 0x000fe400078ec0ff */
[----:B------:R-:W-:Y:S01]  /*1630*/  SHF.R.U32.HI R4, RZ, 0x8, R4 ;  /* 0x00000008ff047819 */ /* 0x000fe20000011604 */
[--C-:B------:R-:W-:Y:S01]  /*1640*/  HADD2.F32 R29, -RZ, R11.reuse.H0_H0 ;  /* 0x2000000bff1d7230 */ /* 0x100fe20000004100 */
[----:B------:R-:W-:Y:S01]  /*1650*/  LOP3.LUT R14, R14, 0x64006400, RZ, 0xfc, !PT ;  /* 0x640064000e0e7812 */ /* 0x000fe200078efcff */
[----:B0-----:R-:W-:Y:S02]  /*1660*/  HADD2.F32 R10, -RZ, R8.H0_H0 ;  /* 0x20000008ff0a7230 */ /* 0x001fe40000004100 */
[----:B------:R-:W-:Y:S02]  /*1670*/  HADD2.F32 R30, -RZ, R11.H1_H1 ;  /* 0x3000000bff1e7230 */ /* 0x000fe40000004100 */
[----:B------:R-:W-:-:S02]  /*1680*/  HFMA2 R28, R14, R25.H0_H0, -72, -72 ;  /* 0xd480d4800e1c7431 */ /* 0x000fc40000040019 */
[----:B------:R-:W-:Y:S02]  /*1690*/  HADD2.F32 R11, -RZ, R8.H1_H1 ;  /* 0x30000008ff0b7230 */ /* 0x000fe40000004100 */
[----:B------:R-:W-:Y:S01]  /*16a0*/  FFMA.FTZ R29, R29, R10, RZ ;  /* 0x0000000a1d1d7223 */ /* 0x000fe200000100ff */
[--C-:B------:R-:W-:Y:S02]  /*16b0*/  HADD2.F32 R8, -RZ, R9.reuse.H0_H0 ;  /* 0x20000009ff087230 */ /* 0x100fe40000004100 */
[--C-:B------:R-:W-:Y:S02]  /*16c0*/  HADD2.F32 R14, -RZ, R28.reuse.H0_H0 ;  /* 0x2000001cff0e7230 */ /* 0x100fe40000004100 */
[----:B------:R-:W-:Y:S01]  /*16d0*/  FFMA.FTZ R29, R30, R11, R29 ;  /* 0x0000000b1e1d7223 */ /* 0x000fe2000001001d */
[----:B------:R-:W-:Y:S02]  /*16e0*/  HADD2.F32 R36, -RZ, R9.H1_H1 ;  /* 0x30000009ff247230 */ /* 0x000fe40000004100 */
[----:B------:R-:W-:-:S02]  /*16f0*/  HADD2.F32 R30, -RZ, R28.H1_H1 ;  /* 0x3000001cff1e7230 */ /* 0x000fc40000004100 */
[----:B------:R-:W-:Y:S01]  /*1700*/  FFMA.FTZ R37, R14, R8, R29 ;  /* 0x000000080e257223 */ /* 0x000fe2000001001d */
[----:B------:R-:W-:Y:S02]  /*1710*/  LOP3.LUT R14, R5, 0xf000f, RZ, 0xc0, !PT ;  /* 0x000f000f050e7812 */ /* 0x000fe400078ec0ff */
[----:B------:R-:W-:Y:S01]  /*1720*/  LOP3.LUT R29, R4, 0xf000f, RZ, 0xc0, !PT ;  /* 0x000f000f041d7812 */ /* 0x000fe200078ec0ff */
[----:B------:R-:W-:Y:S01]  /*1730*/  FFMA.FTZ R37, R30, R36, R37 ;  /* 0x000000241e257223 */ /* 0x000fe20000010025 */
[----:B------:R-:W-:Y:S02]  /*1740*/  LOP3.LUT R14, R14, 0x64006400, RZ, 0xfc, !PT ;  /* 0x640064000e0e7812 */ /* 0x000fe400078efcff */
[----:B------:R-:W-:-:S03]  /*1750*/  LOP3.LUT R29, R29, 0x64006400, RZ, 0xfc, !PT ;  /* 0x640064001d1d7812 */ /* 0x000fc600078efcff */
[----:B------:R-:W-:Y:S02]  /*1760*/  HADD2 R9, R14, -1032, -1032 ;  /* 0xe408e4080e097430 */ /* 0x000fe40000000000 */
[----:B------:R-:W-:-:S03]  /*1770*/  HADD2 R28, R29, -1032, -1032 ;  /* 0xe408e4081d1c7430 */ /* 0x000fc60000000000 */
[--C-:B------:R-:W-:Y:S02]  /*1780*/  HADD2.F32 R31, -RZ, R9.reuse.H0_H0 ;  /* 0x20000009ff1f7230 */ /* 0x100fe40000004100 */
[----:B------:R-:W-:Y:S02]  /*1790*/  HADD2.F32 R9, -RZ, R9.H1_H1 ;  /* 0x30000009ff097230 */ /* 0x000fe40000004100 */
[----:B-1----:R-:W-:Y:S02]  /*17a0*/  HADD2.F32 R29, -RZ, R12.H0_H0 ;  /* 0x2000000cff1d7230 */ /* 0x002fe40000004100 */
[----:B------:R-:W-:Y:S01]  /*17b0*/  FFMA.FTZ R14, R10, R31, RZ ;  /* 0x0000001f0a0e7223 */ /* 0x000fe200000100ff */
[----:B------:R-:W-:-:S03]  /*17c0*/  HADD2.F32 R30, -RZ, R28.H0_H0 ;  /* 0x2000001cff1e7230 */ /* 0x000fc60000004100 */
        /* <DEDUP_REMOVED lines=33> */
[----:B------:R-:W-:Y:S02]  /*19e0*/  HADD2 R9, R9, -1032, -1032 ;  /* 0xe408e40809097430 */ /* 0x000fe40000000000 */
[----:B------:R-:W-:-:S03]  /*19f0*/  LOP3.LUT R38, R38, 0x64006400, RZ, 0xfc, !PT ;  /* 0x6400640026267812 */ /* 0x000fc600078efcff */
        /* <DEDUP_REMOVED lines=10> */
[----:B------:R-:W-:-:S03]  /*1aa0*/  HFMA2 R9, R38, R25.H0_H0, -72, -72 ;  /* 0xd480d48026097431 */ /* 0x000fc60000040019 */
[----:B------:R-:W-:Y:S02]  /*1ab0*/  FFMA.FTZ R33, R36, R10, R33 ;  /* 0x0000000a24217223 */ /* 0x000fe40000010021 */
        /* <DEDUP_REMOVED lines=15> */
[----:B------:R-:W-:-:S05]  /*1bb0*/  HADD2 R6, R6, -1032, -1032 ;  /* 0xe408e40806067430 */ /* 0x000fca0000000000 */
[--C-:B------:R-:W-:Y:S02]  /*1bc0*/  HADD2.F32 R37, -RZ, R6.reuse.H0_H0 ;  /* 0x20000006ff257230 */ /* 0x100fe40000004100 */
[----:B------:R-:W-:-:S03]  /*1bd0*/  HADD2.F32 R6, -RZ, R6.H1_H1 ;  /* 0x30000006ff067230 */ /* 0x000fc60000004100 */
[----:B------:R-:W-:Y:S01]  /*1be0*/  FFMA.FTZ R33, R29, R37, R33 ;  /* 0x000000251d217223 */ /* 0x000fe20000010021 */
[----:B------:R-:W-:Y:S01]  /*1bf0*/  HADD2.F32 R37, -RZ, R12.H1_H1 ;  /* 0x3000000cff257230 */ /* 0x000fe20000004100 */
[----:B------:R-:W-:-:S04]  /*1c00*/  LOP3.LUT R12, R5, 0xf000f0, RZ, 0xc0, !PT ;  /* 0x00f000f0050c7812 */ /* 0x000fc800078ec0ff */
[----:B------:R-:W-:Y:S01]  /*1c10*/  FFMA.FTZ R30, R39, R37, R30 ;  /* 0x00000025271e7223 */ /* 0x000fe2000001001e */
[C---:B------:R-:W-:Y:S01]  /*1c20*/  FFMA.FTZ R32, R37.reuse, R31, R32 ;  /* 0x0000001f25207223 */ /* 0x040fe20000010020 */
[--C-:B------:R-:W-:Y:S01]  /*1c30*/  HADD2.F32 R31, -RZ, R13.reuse.H0_H0 ;  /* 0x2000000dff1f7230 */ /* 0x100fe20000004100 */
[----:B------:R-:W-:Y:S01]  /*1c40*/  LOP3.LUT R12, R12, 0x64006400, RZ, 0xfc, !PT ;  /* 0x640064000c0c7812 */ /* 0x000fe200078efcff */
[--C-:B------:R-:W-:Y:S02]  /*1c50*/  HADD2.F32 R39, -RZ, R4.reuse.H0_H0 ;  /* 0x20000004ff277230 */ /* 0x100fe40000004100 */
[----:B------:R-:W-:Y:S01]  /*1c60*/  FFMA.FTZ R6, R37, R6, R33 ;  /* 0x0000000625067223 */ /* 0x000fe20000010021 */
[----:B------:R-:W-:Y:S02]  /*1c70*/  HADD2.F32 R13, -RZ, R13.H1_H1 ;  /* 0x3000000dff0d7230 */ /* 0x000fe40000004100 */
[----:B------:R-:W-:Y:S02]  /*1c80*/  HFMA2 R5, R12, R25.H0_H0, -72, -72 ;  /* 0xd480d4800c057431 */ /* 0x000fe40000040019 */
[----:B------:R-:W-:Y:S01]  /*1c90*/  FFMA.FTZ R30, R39, R31, R30 ;  /* 0x0000001f271e7223 */ /* 0x000fe2000001001e */
[----:B------:R-:W-:Y:S01]  /*1ca0*/  HADD2.F32 R39, -RZ, R4.H1_H1 ;  /* 0x30000004ff277230 */ /* 0x000fe20000004100 */
[C---:B------:R-:W-:Y:S01]  /*1cb0*/  LOP3.LUT R4, R7.reuse, 0xf000f, RZ, 0xc0, !PT ;  /* 0x000f000f07047812 */ /* 0x040fe200078ec0ff */
[--C-:B------:R-:W-:Y:S01]  /*1cc0*/  HADD2.F32 R28, -RZ, R5.reuse.H0_H0 ;  /* 0x20000005ff1c7230 */ /* 0x100fe20000004100 */
[----:B------:R-:W-:Y:S01]  /*1cd0*/  LOP3.LUT R7, R7, 0xf000f0, RZ, 0xc0, !PT ;  /* 0x00f000f007077812 */ /* 0x000fe200078ec0ff */
[----:B------:R-:W-:Y:S01]  /*1ce0*/  HADD2.F32 R5, -RZ, R5.H1_H1 ;  /* 0x30000005ff057230 */ /* 0x000fe20000004100 */
[----:B------:R-:W-:Y:S01]  /*1cf0*/  LOP3.LUT R4, R4, 0x64006400, RZ, 0xfc, !PT ;  /* 0x6400640004047812 */ /* 0x000fe200078efcff */
[----:B------:R-:W-:Y:S01]  /*1d00*/  FFMA.FTZ R39, R39, R13, R30 ;  /* 0x0000000d27277223 */ /* 0x000fe2000001001e */
[----:B------:R-:W-:Y:S01]  /*1d10*/  FFMA.FTZ R28, R31, R28, R32 ;  /* 0x0000001c1f1c7223 */ /* 0x000fe20000010020 */
[----:B------:R-:W-:-:S02]  /*1d20*/  LOP3.LUT R12, R7, 0x64006400, RZ, 0xfc, !PT ;  /* 0x64006400070c7812 */ /* 0x000fc400078efcff */
[----:B------:R-:W-:Y:S02]  /*1d30*/  HADD2 R4, R4, -1032, -1032 ;  /* 0xe408e40804047430 */ /* 0x000fe40000000000 */
[----:B------:R-:W-:-:S03]  /*1d40*/  FFMA.FTZ R28, R13, R5, R28 ;  /* 0x000000050d1c7223 */ /* 0x000fc6000001001c */
[----:B------:R-:W-:-:S05]  /*1d50*/  HADD2.F32 R5, -RZ, R4.H0_H0 ;  /* 0x20000004ff057230 */ /* 0x000fca0000004100 */
[----:B------:R-:W-:Y:S01]  /*1d60*/  FFMA.FTZ R36, R29, R5, R36 ;  /* 0x000000051d247223 */ /* 0x000fe20000010024 */
[----:B------:R-:W-:Y:S01]  /*1d70*/  HADD2.F32 R5, -RZ, R4.H1_H1 ;  /* 0x30000004ff057230 */ /* 0x000fe20000004100 */
[----:B------:R-:W-:-:S04]  /*1d80*/  LOP3.LUT R4, R38, 0x64006400, RZ, 0xfc, !PT ;  /* 0x6400640026047812 */ /* 0x000fc800078efcff */
[----:B------:R-:W-:Y:S01]  /*1d90*/  FFMA.FTZ R36, R37, R5, R36 ;  /* 0x0000000525247223 */ /* 0x000fe20000010024 */
        /* <DEDUP_REMOVED lines=11> */
[----:B------:R-:W-:Y:S02]  /*1e50*/  HADD2.F32 R12, -RZ, R2.H0_H0 ;  /* 0x20000002ff0c7230 */ /* 0x000fe40000004100 */
        /* <DEDUP_REMOVED lines=19> */
[--C-:B0-----:R-:W-:Y:S02]  /*1f90*/  HADD2.F32 R32, -RZ, R4.reuse.H0_H0 ;  /* 0x20000004ff207230 */ /* 0x101fe40000004100 */
[----:B------:R-:W-:Y:S02]  /*1fa0*/  HADD2.F32 R33, -RZ, R4.H1_H1 ;  /* 0x30000004ff217230 */ /* 0x000fe40000004100 */
[----:B------:R-:W-:-:S02]  /*1fb0*/  HADD2 R20, R28, R20 ;  /* 0x000000141c147230 */ /* 0x000fc40000000000 */
[--C-:B------:R-:W-:Y:S01]  /*1fc0*/  HADD2.F32 R4, -RZ, R5.reuse.H0_H0 ;  /* 0x20000005ff047230 */ /* 0x100fe20000004100 */
[----:B------:R-:W-:Y:S01]  /*1fd0*/  HFMA2.MMA R21, R31, 1, 1, R21 ;  /* 0x3c003c001f157835 */ /* 0x000fe20000000015 */
[----:B------:R-:W-:Y:S01]  /*1fe0*/  HADD2.F32 R31, -RZ, R5.H1_H1 ;  /* 0x30000005ff1f7230 */ /* 0x000fe20000004100 */
[C---:B--2---:R-:W-:Y:S02]  /*1ff0*/  LOP3.LUT R30, R8.reuse, 0xf000f, RZ, 0xc0, !PT ;  /* 0x000f000f081e7812 */ /* 0x044fe400078ec0ff */
[----:B------:R-:W-:Y:S02]  /*2000*/  LOP3.LUT R28, R8, 0xf000f0, RZ, 0xc0, !PT ;  /* 0x00f000f0081c7812 */ /* 0x000fe400078ec0ff */
[----:B------:R-:W-:Y:S02]  /*2010*/  LOP3.LUT R30, R30, 0x64006400, RZ, 0xfc, !PT ;  /* 0x640064001e1e7812 */ /* 0x000fe400078efcff */
[----:B------:R-:W-:-:S03]  /*2020*/  LOP3.LUT R28, R28, 0x64006400, RZ, 0xfc, !PT ;  /* 0x640064001c1c7812 */ /* 0x000fc600078efcff */
[----:B------:R-:W-:-:S05]  /*2030*/  HADD2 R26, R30, -1032, -1032 ;  /* 0xe408e4081e1a7430 */ /* 0x000fca0000000000 */
[--C-:B------:R-:W-:Y:S02]  /*2040*/  HADD2.F32 R27, -RZ, R26.reuse.H0_H0 ;  /* 0x2000001aff1b7230 */ /* 0x100fe40000004100 */
[----:B------:R-:W-:-:S03]  /*2050*/  HADD2.F32 R26, -RZ, R26.H1_H1 ;  /* 0x3000001aff1a7230 */ /* 0x000fc60000004100 */
[----:B------:R-:W-:Y:S01]  /*2060*/  FFMA.FTZ R29, R27, R32, RZ ;  /* 0x000000201b1d7223 */ /* 0x000fe200000100ff */
[----:B------:R-:W-:-:S03]  /*2070*/  HFMA2 R27, R28, R25.H0_H0, -72, -72 ;  /* 0xd480d4801c1b7431 */ /* 0x000fc60000040019 */
[----:B------:R-:W-:Y:S01]  /*2080*/  FFMA.FTZ R29, R26, R33, R29 ;  /* 0x000000211a1d7223 */ /* 0x000fe2000001001d */
[----:B------:R-:W-:Y:S01]  /*2090*/  SHF.R.U32.HI R26, RZ, 0x8, R8 ;  /* 0x00000008ff1a7819 */ /* 0x000fe20000011608 */
[--C-:B------:R-:W-:Y:S02]  /*20a0*/  HADD2.F32 R8, -RZ, R27.reuse.H0_H0 ;  /* 0x2000001bff087230 */ /* 0x100fe40000004100 */
[----:B------:R-:W-:Y:S01]  /*20b0*/  HADD2.F32 R27, -RZ, R27.H1_H1 ;  /* 0x3000001bff1b7230 */ /* 0x000fe20000004100 */
[----:B------:R-:W-:Y:S02]  /*20c0*/  LOP3.LUT R28, R26, 0xf000f, RZ, 0xc0, !PT ;  /* 0x000f000f1a1c7812 */ /* 0x000fe400078ec0ff */
[----:B------:R-:W-:Y:S01]  /*20d0*/  FFMA.FTZ R8, R8, R4, R29 ;  /* 0x0000000408087223 */ /* 0x000fe2000001001d */
[----:B------:R-:W-:Y:S01]  /*20e0*/  LOP3.LUT R26, R26, 0xf000f0, RZ, 0xc0, !PT ;  /* 0x00f000f01a1a7812 */ /* 0x000fe200078ec0ff */
[----:B-1----:R-:W-:Y:S01]  /*20f0*/  HADD2.F32 R29, -RZ, R7.H0_H0 ;  /* 0x20000007ff1d7230 */ /* 0x002fe20000004100 */
[----:B------:R-:W-:Y:S01]  /*2100*/  LOP3.LUT R28, R28, 0x64006400, RZ, 0xfc, !PT ;  /* 0x640064001c1c7812 */ /* 0x000fe200078efcff */
[----:B------:R-:W-:Y:S01]  /*2110*/  FFMA.FTZ R27, R27, R31, R8 ;  /* 0x0000001f1b1b7223 */ /* 0x000fe20000010008 */
[----:B------:R-:W-:Y:S01]  /*2120*/  HADD2.F32 R8, -RZ, R6.H0_H0 ;  /* 0x20000006ff087230 */ /* 0x000fe20000004100 */
[----:B------:R-:W-:-:S02]  /*2130*/  LOP3.LUT R30, R26, 0x64006400, RZ, 0xfc, !PT ;  /* 0x640064001a1e7812 */ /* 0x000fc400078efcff */
[----:B------:R-:W-:-:S05]  /*2140*/  HADD2 R5, R28, -1032, -1032 ;  /* 0xe408e4081c057430 */ /* 0x000fca0000000000 */
        /* <DEDUP_REMOVED lines=8> */
[--C-:B------:R-:W-:Y:S02]  /*21d0*/  HADD2.F32 R27, -RZ, R6.reuse.H0_H0 ;  /* 0x20000006ff1b7230 */ /* 0x100fe40000004100 */
[----:B------:R-:W-:Y:S02]  /*21e0*/  HADD2 R5, R5, -1032, -1032 ;  /* 0xe408e40805057430 */ /* 0x000fe40000000000 */
[----:B------:R-:W-:Y:S02]  /*21f0*/  HADD2.F32 R6, -RZ, R6.H1_H1 ;  /* 0x30000006ff067230 */ /* 0x000fe40000004100 */
        /* <DEDUP_REMOVED lines=32> */
[----:B------:R-:W-:Y:S01]  /*2400*/  FFMA.FTZ R30, R26, R6, R7 ;  /* 0x000000061a1e7223 */ /* 0x000fe20000010007 */
[----:B------:R-:W-:Y:S02]  /*2410*/  HADD2.F32 R6, -RZ, R5.H1_H1 ;  /* 0x30000005ff067230 */ /* 0x000fe40000004100 */
[----:B------:R-:W-:-:S04]  /*2420*/  FFMA.FTZ R36, R32, R9, RZ ;  /* 0x0000000920247223 */ /* 0x000fc800000100ff */
[----:B------:R-:W-:Y:S01]  /*2430*/  FFMA.FTZ R5, R33, R6, R36 ;  /* 0x0000000621057223 */ /* 0x000fe20000010024 */
[----:B------:R-:W-:-:S04]  /*2440*/  LOP3.LUT R6, R11, 0xf000f, RZ, 0xc0, !PT ;  /* 0x000f000f0b067812 */ /* 0x000fc800078ec0ff */
[----:B------:R-:W-:-:S05]  /*2450*/  LOP3.LUT R6, R6, 0x64006400, RZ, 0xfc, !PT ;  /* 0x6400640006067812 */ /* 0x000fca00078efcff */
[----:B------:R-:W-:-:S05]  /*2460*/  HADD2 R6, R6, -1032, -1032 ;  /* 0xe408e40806067430 */ /* 0x000fca0000000000 */
[--C-:B------:R-:W-:Y:S02]  /*2470*/  HADD2.F32 R7, -RZ, R6.reuse.H0_H0 ;  /* 0x20000006ff077230 */ /* 0x100fe40000004100 */
[----:B------:R-:W-:-:S03]  /*2480*/  HADD2.F32 R6, -RZ, R6.H1_H1 ;  /* 0x30000006ff067230 */ /* 0x000fc60000004100 */
[----:B------:R-:W-:Y:S01]  /*2490*/  FFMA.FTZ R32, R32, R7, RZ ;  /* 0x0000000720207223 */ /* 0x000fe200000100ff */
[----:B------:R-:W-:-:S03]  /*24a0*/  LOP3.LUT R7, R11, 0xf000f0, RZ, 0xc0, !PT ;  /* 0x00f000f00b077812 */ /* 0x000fc600078ec0ff */
[----:B------:R-:W-:Y:S01]  /*24b0*/  FFMA.FTZ R33, R33, R6, R32 ;  /* 0x0000000621217223 */ /* 0x000fe20000010020 */
[----:B------:R-:W-:Y:S02]  /*24c0*/  LOP3.LUT R6, R10, 0xf000f0, RZ, 0xc0, !PT ;  /* 0x00f000f00a067812 */ /* 0x000fe400078ec0ff */
[----:B------:R-:W-:Y:S02]  /*24d0*/  LOP3.LUT R32, R7, 0x64006400, RZ, 0xfc, !PT ;  /* 0x6400640007207812 */ /* 0x000fe400078efcff */
[----:B------:R-:W-:-:S03]  /*24e0*/  LOP3.LUT R6, R6, 0x64006400, RZ, 0xfc, !PT ;  /* 0x6400640006067812 */ /* 0x000fc600078efcff */
[-C--:B------:R-:W-:Y:S02]  /*24f0*/  HFMA2 R32, R32, R25.reuse.H0_H0, -72, -72 ;  /* 0xd480d48020207431 */ /* 0x080fe40000040019 */
[----:B------:R-:W-:-:S03]  /*2500*/  HFMA2 R9, R6, R25.H0_H0, -72, -72 ;  /* 0xd480d48006097431 */ /* 0x000fc60000040019 */
[----:B------:R-:W-:Y:S02]  /*2510*/  HADD2.F32 R36, -RZ, R32.H0_H0 ;  /* 0x20000020ff247230 */ /* 0x000fe40000004100 */
[----:B------:R-:W-:-:S03]  /*2520*/  HADD2.F32 R6, -RZ, R9.H0_H0 ;  /* 0x20000009ff067230 */ /* 0x000fc60000004100 */
[C---:B------:R-:W-:Y:S02]  /*2530*/  FFMA.FTZ R36, R4.reuse, R36, R33 ;  /* 0x0000002404247223 */ /* 0x040fe40000010021 */
        /* <DEDUP_REMOVED lines=17> */
[----:B------:R-:W-:-:S02]  /*2650*/  LOP3.LUT R10, R10, 0x64006400, RZ, 0xfc, !PT ;  /* 0x640064000a0a7812 */ /* 0x000fc400078efcff */
[--C-:B------:R-:W-:Y:S02]  /*2660*/  HADD2.F32 R33, -RZ, R32.reuse.H0_H0 ;  /* 0x20000020ff217230 */ /* 0x100fe40000004100 */
[----:B------:R-:W-:Y:S02]  /*2670*/  HADD2 R23, R23, -1032, -1032 ;  /* 0xe408e40817177430 */ /* 0x000fe40000000000 */
[----:B------:R-:W-:Y:S01]  /*2680*/  HADD2.F32 R32, -RZ, R32.H1_H1 ;  /* 0x30000020ff207230 */ /* 0x000fe20000004100 */
[----:B------:R-:W-:Y:S01]  /*2690*/  F2FP.F16.F32.PACK_AB R30, RZ, R30 ;  /* 0x0000001eff1e723e */ /* 0x000fe200000000ff */
[----:B------:R-:W-:Y:S01]  /*26a0*/  FFMA.FTZ R9, R8, R33, R9 ;  /* 0x0000002108097223 */ /* 0x000fe20000010009 */
[----:B------:R-:W-:Y:S02]  /*26b0*/  HADD2.F32 R34, -RZ, R23.H0_H0 ;  /* 0x20000017ff227230 */ /* 0x000fe40000004100 */
[----:B------:R-:W-:Y:S01]  /*26c0*/  PRMT R27, R27, 0x5410, R30 ;  /* 0x000054101b1b7816 */ /* 0x000fe2000000001e */
[----:B------:R-:W-:-:S02]  /*26d0*/  FFMA.FTZ R32, R28, R32, R9 ;  /* 0x000000201c207223 */ /* 0x000fc40000010009 */
[----:B------:R-:W-:Y:S01]  /*26e0*/  FFMA.FTZ R31, R8, R34, R31 ;  /* 0x00000022081f7223 */ /* 0x000fe2000001001f */
[----:B------:R-:W-:Y:S01]  /*26f0*/  HADD2.F32 R34, -RZ, R23.H1_H1 ;  /* 0x30000017ff227230 */ /* 0x000fe20000004100 */
[----:B------:R-:W0:Y:S01]  /*2700*/  LDS.64 R8, [UR4+0x30] ;  /* 0x00003004ff087984 */ /* 0x000e220008000a00 */
[----:B------:R-:W-:Y:S01]  /*2710*/  LOP3.LUT R23, R11, 0xf000f0, RZ, 0xc0, !PT ;  /* 0x00f000f00b177812 */ /* 0x000fe200078ec0ff */
[----:B------:R-:W-:Y:S01]  /*2720*/  HFMA2 R11, R10, R25.H0_H0, -72, -72 ;  /* 0xd480d4800a0b7431 */ /* 0x000fe20000040019 */
[----:B------:R-:W-:Y:S01]  /*2730*/  HFMA2.MMA R21, R27, 1, 1, R21 ;  /* 0x3c003c001b157835 */ /* 0x000fe20000000015 */
[----:B------:R-:W-:Y:S01]  /*2740*/  FFMA.FTZ R28, R28, R34, R31 ;  /* 0x000000221c1c7223 */ /* 0x000fe2000001001f */
[----:B------:R-:W-:Y:S02]  /*2750*/  LOP3.LUT R10, R23, 0x64006400, RZ, 0xfc, !PT ;  /* 0x64006400170a7812 */ /* 0x000fe400078efcff */
[--C-:B------:R-:W-:Y:S02]  /*2760*/  HADD2.F32 R23, -RZ, R11.reuse.H0_H0 ;  /* 0x2000000bff177230 */ /* 0x100fe40000004100 */
[----:B------:R-:W-:-:S02]  /*2770*/  HADD2.F32 R11, -RZ, R11.H1_H1 ;  /* 0x3000000bff0b7230 */ /* 0x000fc40000004100 */
[----:B------:R-:W-:Y:S02]  /*2780*/  HFMA2 R10, R10, R25.H0_H0, -72, -72 ;  /* 0xd480d4800a0a7431 */ /* 0x000fe40000040019 */
[----:B------:R-:W-:-:S03]  /*2790*/  FFMA.FTZ R31, R29, R23, R32 ;  /* 0x000000171d1f7223 */ /* 0x000fc60000010020 */
        /* <DEDUP_REMOVED lines=13> */
[----:B--2---:R-:W-:-:S04]  /*2870*/  LOP3.LUT R32, R4, 0xf000f, RZ, 0xc0, !PT ;  /* 0x000f000f04207812 */ /* 0x004fc800078ec0ff */
[----:B------:R-:W-:Y:S02]  /*2880*/  LOP3.LUT R31, R32, 0x64006400, RZ, 0xfc, !PT ;  /* 0x64006400201f7812 */ /* 0x000fe400078efcff */
[----:B------:R-:W-:Y:S02]  /*2890*/  LOP3.LUT R32, R4, 0xf000f0, RZ, 0xc0, !PT ;  /* 0x00f000f004207812 */ /* 0x000fe400078ec0ff */
[----:B------:R-:W-:Y:S01]  /*28a0*/  SHF.R.U32.HI R4, RZ, 0x8, R4 ;  /* 0x00000008ff047819 */ /* 0x000fe20000011604 */
[----:B------:R-:W-:Y:S01]  /*28b0*/  HADD2 R31, R31, -1032, -1032 ;  /* 0xe408e4081f1f7430 */ /* 0x000fe20000000000 */
[----:B------:R-:W-:-:S04]  /*28c0*/  LOP3.LUT R32, R32, 0x64006400, RZ, 0xfc, !PT ;  /* 0x6400640020207812 */ /* 0x000fc800078efcff */
[--C-:B------:R-:W-:Y:S02]  /*28d0*/  HADD2.F32 R26, -RZ, R31.reuse.H0_H0 ;  /* 0x2000001fff1a7230 */ /* 0x100fe40000004100 */
[----:B------:R-:W-:Y:S02]  /*28e0*/  HADD2.F32 R33, -RZ, R31.H1_H1 ;  /* 0x3000001fff217230 */ /* 0x000fe40000004100 */
[----:B------:R-:W-:Y:S01]  /*28f0*/  HFMA2 R31, R32, R25.H0_H0, -72, -72 ;  /* 0xd480d480201f7431 */ /* 0x000fe20000040019 */
[----:B------:R-:W-:Y:S01]  /*2900*/  LOP3.LUT R32, R4, 0xf000f, RZ, 0xc0, !PT ;  /* 0x000f000f04207812 */ /* 0x000fe200078ec0ff */
[----:B------:R-:W-:Y:S01]  /*2910*/  FFMA.FTZ R34, R26, R23, RZ ;  /* 0x000000171a227223 */ /* 0x000fe200000100ff */
[----:B------:R-:W-:Y:S01]  /*2920*/  HADD2.F32 R26, -RZ, R8.H1_H1 ;  /* 0x30000008ff1a7230 */ /* 0x000fe20000004100 */
[----:B------:R-:W-:Y:S01]  /*2930*/  LOP3.LUT R4, R4, 0xf000f0, RZ, 0xc0, !PT ;  /* 0x00f000f004047812 */ /* 0x000fe200078ec0ff */
[--C-:B------:R-:W-:Y:S01]  /*2940*/  HADD2.F32 R8, -RZ, R9.reuse.H0_H0 ;  /* 0x20000009ff087230 */ /* 0x100fe20000004100 */
[----:B------:R-:W-:Y:S01]  /*2950*/  LOP3.LUT R32, R32, 0x64006400, RZ, 0xfc, !PT ;  /* 0x6400640020207812 */ /* 0x000fe200078efcff */
[----:B------:R-:W-:-:S02]  /*2960*/  HADD2.F32 R9, -RZ, R9.H1_H1 ;  /* 0x30000009ff097230 */ /* 0x000fc40000004100 */
[----:B------:R-:W-:Y:S01]  /*2970*/  FFMA.FTZ R33, R33, R26, R34 ;  /* 0x0000001a21217223 */ /* 0x000fe20000010022 */
[----:B------:R-:W-:Y:S01]  /*2980*/  HADD2.F32 R34, -RZ, R31.H0_H0 ;  /* 0x2000001fff227230 */ /* 0x000fe20000004100 */
[----:B------:R-:W-:-:S04]  /*2990*/  LOP3.LUT R4, R4, 0x64006400, RZ, 0xfc, !PT ;  /* 0x6400640004047812 */ /* 0x000fc800078efcff */
[----:B------:R-:W-:Y:S01]  /*29a0*/  FFMA.FTZ R34, R34, R8, R33 ;  /* 0x0000000822227223 */ /* 0x000fe20000010021 */
[----:B------:R-:W-:Y:S02]  /*29b0*/  HADD2.F32 R33, -RZ, R31.H1_H1 ;  /* 0x3000001fff217230 */ /* 0x000fe40000004100 */
[----:B------:R-:W-:Y:S02]  /*29c0*/  HADD2 R31, R32, -1032, -1032 ;  /* 0xe408e408201f7430 */ /* 0x000fe40000000000 */
[--C-:B-1----:R-:W-:Y:S02]  /*29d0*/  HADD2.F32 R32, -RZ, R10.reuse.H0_H0 ;  /* 0x2000000aff207230 */ /* 0x102fe40000004100 */
[----:B------:R-:W-:Y:S02]  /*29e0*/  HFMA2 R4, R4, R25.H0_H0, -72, -72 ;  /* 0xd480d48004047431 */ /* 0x000fe40000040019 */
[----:B------:R-:W-:Y:S02]  /*29f0*/  HADD2.F32 R10, -RZ, R10.H1_H1 ;  /* 0x3000000aff0a7230 */ /* 0x000fe40000004100 */
[----:B------:R-:W-:Y:S01]  /*2a00*/  FFMA.FTZ R34, R33, R9, R34 ;  /* 0x0000000921227223 */ /* 0x000fe20000010022 */
[----:B------:R-:W-:-:S02]  /*2a10*/  HADD2.F32 R33, -RZ, R31.H0_H0 ;  /* 0x2000001fff217230 */ /* 0x000fc40000004100 */
[----:B------:R-:W-:-:S03]  /*2a20*/  HADD2.F32 R35, -RZ, R4.H1_H1 ;  /* 0x30000004ff237230 */ /* 0x000fc60000004100 */
[----:B------:R-:W-:Y:S01]  /*2a30*/  FFMA.FTZ R33, R33, R32, R34 ;  /* 0x0000002021217223 */ /* 0x000fe20000010022 */
[----:B------:R-:W-:Y:S02]  /*2a40*/  HADD2.F32 R34, -RZ, R31.H1_H1 ;  /* 0x3000001fff227230 */ /* 0x000fe40000004100 */
[--C-:B------:R-:W-:Y:S02]  /*2a50*/  HADD2.F32 R31, -RZ, R11.reuse.H0_H0 ;  /* 0x2000000bff1f7230 */ /* 0x100fe40000004100 */
[----:B------:R-:W-:Y:S02]  /*2a60*/  HADD2.F32 R11, -RZ, R11.H1_H1 ;  /* 0x3000000bff0b7230 */ /* 0x000fe40000004100 */
[----:B------:R-:W-:Y:S01]  /*2a70*/  FFMA.FTZ R34, R34, R10, R33 ;  /* 0x0000000a22227223 */ /* 0x000fe20000010021 */
[----:B------:R-:W-:Y:S01]  /*2a80*/  HADD2.F32 R33, -RZ, R4.H0_H0 ;  /* 0x20000004ff217230 */ /* 0x000fe20000004100 */
[----:B------:R-:W-:-:S04]  /*2a90*/  LOP3.LUT R4, R5, 0xf000f, RZ, 0xc0, !PT ;  /* 0x000f000f05047812 */ /* 0x000fc800078ec0ff */
[----:B------:R-:W-:Y:S01]  /*2aa0*/  LOP3.LUT R4, R4, 0x64006400, RZ, 0xfc, !PT ;  /* 0x6400640004047812 */ /* 0x000fe200078efcff */
[----:B------:R-:W-:-:S04]  /*2ab0*/  FFMA.FTZ R34, R33, R31, R34 ;  /* 0x0000001f21227223 */ /* 0x000fc80000010022 */
[----:B------:R-:W-:Y:S02]  /*2ac0*/  HADD2 R33, R4, -1032, -1032 ;  /* 0xe408e40804217430 */ /* 0x000fe40000000000 */
[----:B------:R-:W-:-:S03]  /*2ad0*/  FFMA.FTZ R35, R35, R11, R34 ;  /* 0x0000000b23237223 */ /* 0x000fc60000010022 */
[--C-:B------:R-:W-:Y:S02]  /*2ae0*/  HADD2.F32 R4, -RZ, R33.reuse.H0_H0 ;  /* 0x20000021ff047230 */ /* 0x100fe40000004100 */
[----:B------:R-:W-:Y:S01]  /*2af0*/  FMUL.FTZ R35, R14, R35 ;  /* 0x000000230e237220 */ /* 0x000fe20000410000 */
[----:B------:R-:W-:Y:S02]  /*2b00*/  HADD2.F32 R33, -RZ, R33.H1_H1 ;  /* 0x30000021ff217230 */ /* 0x000fe40000004100 */
[----:B------:R-:W-:Y:S01]  /*2b10*/  FFMA.FTZ R37, R23, R4, RZ ;  /* 0x0000000417257223 */ /* 0x000fe200000100ff */
[----:B------:R-:W-:Y:S02]  /*2b20*/  LOP3.LUT R4, R5, 0xf000f0, RZ, 0xc0, !PT ;  /* 0x00f000f005047812 */ /* 0x000fe400078ec0ff */
[----:B------:R-:W-:Y:S01]  /*2b30*/  SHF.R.U32.HI R5, RZ, 0x8, R5 ;  /* 0x00000008ff057819 */ /* 0x000fe20000011605 */
[----:B------:R-:W-:Y:S01]  /*2b40*/  FFMA.FTZ R33, R26, R33, R37 ;  /* 0x000000211a217223 */ /* 0x000fe20000010025 */
[----:B------:R-:W-:-:S02]  /*2b50*/  LOP3.LUT R4, R4, 0x64006400, RZ, 0xfc, !PT ;  /* 0x6400640004047812 */ /* 0x000fc400078efcff */
[----:B------:R-:W-:-:S03]  /*2b60*/  F2FP.F16.F32.PACK_AB R35, RZ, R35 ;  /* 0x00000023ff23723e */ /* 0x000fc600000000ff */
[----:B------:R-:W-:-:S05]  /*2b70*/  HFMA2 R4, R4, R25.H0_H0, -72, -72 ;  /* 0xd480d48004047431 */ /* 0x000fca0000040019 */
[--C-:B------:R-:W-:Y:S02]  /*2b80*/  HADD2.F32 R14, -RZ, R4.reuse.H0_H0 ;  /* 0x20000004ff0e7230 */ /* 0x100fe40000004100 */
[----:B------:R-:W-:-:S03]  /*2b90*/  HADD2.F32 R4, -RZ, R4.H1_H1 ;  /* 0x30000004ff047230 */ /* 0x000fc60000004100 */
[----:B------:R-:W-:-:S04]  /*2ba0*/  FFMA.FTZ R14, R8, R14, R33 ;  /* 0x0000000e080e7223 */ /* 0x000fc80000010021 */
[----:B------:R-:W-:Y:S01]  /*2bb0*/  FFMA.FTZ R33, R9, R4, R14 ;  /* 0x0000000409217223 */ /* 0x000fe2000001000e */
[C---:B------:R-:W-:Y:S02]  /*2bc0*/  LOP3.LUT R4, R5.reuse, 0xf000f, RZ, 0xc0, !PT ;  /* 0x000f000f05047812 */ /* 0x040fe400078ec0ff */
[----:B------:R-:W-:Y:S02]  /*2bd0*/  LOP3.LUT R5, R5, 0xf000f0, RZ, 0xc0, !PT ;  /* 0x00f000f005057812 */ /* 0x000fe400078ec0ff */
[----:B------:R-:W-:-:S05]  /*2be0*/  LOP3.LUT R4, R4, 0x64006400, RZ, 0xfc, !PT ;  /* 0x6400640004047812 */ /* 0x000fca00078efcff */
        /* <DEDUP_REMOVED lines=16> */
[----:B------:R-:W-:Y:S01]  /*2cf0*/  LOP3.LUT R14, R6, 0xf000f0, RZ, 0xc0, !PT ;  /* 0x00f000f0060e7812 */ /* 0x000fe200078ec0ff */
[----:B------:R-:W-:Y:S01]  /*2d00*/  FFMA.FTZ R33, R23, R34, RZ ;  /* 0x0000002217217223 */ /* 0x000fe200000100ff */
[----:B------:R-:W-:Y:S01]  /*2d10*/  SHF.R.U32.HI R6, RZ, 0x8, R6 ;  /* 0x00000008ff067819 */ /* 0x000fe20000011606 */
[----:B------:R-:W-:Y:S01]  /*2d20*/  FMUL.FTZ R4, R15, R4 ;  /* 0x000000040f047220 */ /* 0x000fe20000410000 */
[----:B------:R-:W-:Y:S01]  /*2d30*/  LOP3.LUT R14, R14, 0x64006400, RZ, 0xfc, !PT ;  /* 0x640064000e0e7812 */ /* 0x000fe200078efcff */
[----:B------:R-:W-:-:S03]  /*2d40*/  FFMA.FTZ R5, R26, R5, R33 ;  /* 0x000000051a057223 */ /* 0x000fc60000010021 */
[----:B------:R-:W-:Y:S01]  /*2d50*/  F2FP.F16.F32.PACK_AB R4, RZ, R4 ;  /* 0x00000004ff04723e */ /* 0x000fe200000000ff */
[----:B------:R-:W-:-:S03]  /*2d60*/  HFMA2 R14, R14, R25.H0_H0, -72, -72 ;  /* 0xd480d4800e0e7431 */ /* 0x000fc60000040019 */
[----:B------:R-:W-:Y:S02]  /*2d70*/  PRMT R35, R35, 0x5410, R4 ;  /* 0x0000541023237816 */ /* 0x000fe40000000004 */
[----:B------:R-:W-:-:S04]  /*2d80*/  HADD2.F32 R34, -RZ, R14.H0_H0 ;  /* 0x2000000eff227230 */ /* 0x000fc80000004100 */
[----:B------:R-:W-:Y:S01]  /*2d90*/  HFMA2.MMA R21, R35, 1, 1, R21 ;  /* 0x3c003c0023157835 */ /* 0x000fe20000000015 */
        /* <DEDUP_REMOVED lines=26> */
[----:B------:R-:W-:Y:S01]  /*2f40*/  LOP3.LUT R6, R6, 0x64006400, RZ, 0xfc, !PT ;  /* 0x6400640006067812 */ /* 0x000fe200078efcff */
[----:B------:R-:W-:Y:S01]  /*2f50*/  FFMA.FTZ R23, R26, R23, R33 ;  /* 0x000000171a177223 */ /* 0x000fe20000010021 */
        /* <DEDUP_REMOVED lines=8> */
[----:B------:R-:W-:Y:S01]  /*2fe0*/  FFMA.FTZ R9, R9, R26, R8 ;  /* 0x0000001a09097223 */ /* 0x000fe20000010008 */
[----:B------:R-:W-:Y:S02]  /*2ff0*/  LOP3.LUT R8, R7, 0x64006400, RZ, 0xfc, !PT ;  /* 0x6400640007087812 */ /* 0x000fe400078efcff */
[----:B------:R-:W-:-:S03]  /*3000*/  HADD2 R6, R23, -1032, -1032 ;  /* 0xe408e40817067430 */ /* 0x000fc60000000000 */
[----:B------:R-:W-:Y:S02]  /*3010*/  HFMA2 R25, R8, R25.H0_H0, -72, -72 ;  /* 0xd480d48008197431 */ /* 0x000fe40000040019 */
[--C-:B------:R-:W-:Y:S02]  /*3020*/  HADD2.F32 R7, -RZ, R6.reuse.H0_H0 ;  /* 0x20000006ff077230 */ /* 0x100fe40000004100 */
[----:B------:R-:W-:Y:S02]  /*3030*/  HADD2.F32 R23, -RZ, R6.H1_H1 ;  /* 0x30000006ff177230 */ /* 0x000fe40000004100 */
[--C-:B------:R-:W-:Y:S02]  /*3040*/  HADD2.F32 R6, -RZ, R25.reuse.H0_H0 ;  /* 0x20000019ff067230 */ /* 0x100fe40000004100 */
[----:B------:R-:W-:Y:S01]  /*3050*/  FFMA.FTZ R7, R32, R7, R9 ;  /* 0x0000000720077223 */ /* 0x000fe20000010009 */
[----:B------:R-:W-:-:S03]  /*3060*/  HADD2.F32 R8, -RZ, R25.H1_H1 ;  /* 0x30000019ff087230 */ /* 0x000fc60000004100 */
[----:B------:R-:W-:-:S04]  /*3070*/  FFMA.FTZ R10, R10, R23, R7 ;  /* 0x000000170a0a7223 */ /* 0x000fc80000010007 */
[----:B------:R-:W-:-:S04]  /*3080*/  FFMA.FTZ R31, R31, R6, R10 ;  /* 0x000000061f1f7223 */ /* 0x000fc8000001000a */
[----:B------:R-:W-:-:S04]  /*3090*/  FFMA.FTZ R8, R11, R8, R31 ;  /* 0x000000080b087223 */ /* 0x000fc8000001001f */
[----:B------:R-:W-:-:S05]  /*30a0*/  FMUL.FTZ R8, R13, R8 ;  /* 0x000000080d087220 */ /* 0x000fca0000410000 */
[----:B------:R-:W-:-:S04]  /*30b0*/  F2FP.F16.F32.PACK_AB R8, RZ, R8 ;  /* 0x00000008ff08723e */ /* 0x000fc800000000ff */
[----:B------:R-:W-:-:S05]  /*30c0*/  PRMT R5, R5, 0x5410, R8 ;  /* 0x0000541005057816 */ /* 0x000fca0000000008 */
[----:B------:R-:W-:-:S07]  /*30d0*/  HADD2 R20, R5, R20 ;  /* 0x0000001405147230 */ /* 0x000fce0000000000 */
.L_x_3660:
        /* <DEDUP_REMOVED lines=8> */
.L_x_3659:
        /* <DEDUP_REMOVED lines=8> */
.L_x_3664:
        /* <DEDUP_REMOVED lines=8> */
[----:B------:R-:W-:-:S04]  /*3260*/  IADD3 R25, R22, 0x10, RZ ;  /* 0x0000001016197810 */ /* 0x000fc80007ffe0ff */
[C---:B------:R-:W-:Y:S02]  /*3270*/  ISETP.GE.AND P2, PT, R25.reuse, UR5, PT ;  /* 0x0000000519007c0c */ /* 0x040fe4000bf46270 */
[----:B------:R-:W-:Y:S02]  /*3280*/  ISETP.LT.AND P0, PT, R25, R18, PT ;  /* 0x000000121900720c */ /* 0x000fe40003f01270 */
[----:B--2---:R-:W-:Y:S02]  /*3290*/  @!P3 PRMT R3, R6, 0x7610, R3 ;  /* 0x000076100603b816 */ /* 0x004fe40000000003 */
[----:B------:R-:W-:Y:S02]  /*32a0*/  @!P3 PRMT R2, R2, 0x7610, R6 ;  /* 0x000076100202b816 */ /* 0x000fe40000000006 */
[----:B---3--:R-:W-:Y:S02]  /*32b0*/  @!P3 IADD3 R19, R5, R22, RZ ;  /* 0x000000160513b210 */ /* 0x008fe40007ffe0ff */
[----:B------:R-:W-:-:S02]  /*32c0*/  @!P3 PRMT R2, R7, 0x7610, R2 ;  /* 0x000076100702b816 */ /* 0x000fc40000000002 */
[----:B------:R-:W-:Y:S01]  /*32d0*/  @!P3 PRMT R3, R3, 0x7610, R7 ;  /* 0x000076100303b816 */ /* 0x000fe20000000007 */
[----:B------:R-:W-:Y:S06]  /*32e0*/  @P1 BRA `(.L_x_3663) ;  /* 0x0000000800541947 */ /* 0x000fec0003800000 */
[----:B------:R-:W2:Y:S01]  /*32f0*/  LDG.E.128.CONSTANT R4, desc[UR6][R16.64] ;  /* 0x0000000610047981 */ /* 0x000ea2000c1e9d00 */
[----:B------:R-:W-:Y:S01]  /*3300*/  HFMA2.MMA R22, -RZ, RZ, 0, 0.0625 ;  /* 0x00002c00ff167435 */ /* 0x000fe200000001ff */
[----:B------:R-:W-:Y:S02]  /*3310*/  MOV R12, 0x2400 ;  /* 0x00002400000c7802 */ /* 0x000fe40000000f00 */
[----:B------:R-:W0:Y:S01]  /*3320*/  LDS.128 R8, [UR4] ;  /* 0x00000004ff087984 */ /* 0x000e220008000c00 */
[----:B------:R-:W-:-:S06]  /*3330*/  MOV R23, 0x3400 ;  /* 0x0000340000177802 */ /* 0x000fcc0000000f00 */
[----:B------:R-:W-:Y:S02]  /*3340*/  PRMT R22, R12, 0x5410, R22 ;  /* 0x000054100c167816 */ /* 0x000fe40000000016 */
        /* <DEDUP_REMOVED lines=20> */
[-C--:B------:R-:W-:Y:S01]  /*3490*/  HFMA2 R30, R30, R23.reuse.H0_H0, -258, -258 ;  /* 0xdc08dc081e1e7431 */ /* 0x080fe20000040017 */
[----:B------:R-:W-:Y:S01]  /*34a0*/  LOP3.LUT R14, R14, 0x64006400, RZ, 0xfc, !PT ;  /* 0x640064000e0e7812 */ /* 0x000fe200078efcff */
[-C--:B------:R-:W-:Y:S01]  /*34b0*/  HFMA2 R13, R35, R8.reuse, RZ.H0_H0 ;  /* 0x00000008230d7231 */ /* 0x080fe200000400ff */
[----:B------:R-:W-:Y:S01]  /*34c0*/  LOP3.LUT R26, R26, 0x64006400, RZ, 0xfc, !PT ;  /* 0x640064001a1a7812 */ /* 0x000fe200078efcff */
[-C--:B------:R-:W-:Y:S01]  /*34d0*/  HFMA2 R28, R28, R23.reuse.H0_H0, -258, -258 ;  /* 0xdc08dc081c1c7431 */ /* 0x080fe20000040017 */
[----:B------:R-:W-:Y:S01]  /*34e0*/  LOP3.LUT R33, R7, 0xc000c0, RZ, 0xc0, !PT ;  /* 0x00c000c007217812 */ /* 0x000fe200078ec0ff */
[----:B------:R-:W-:Y:S01]  /*34f0*/  HFMA2 R15, R31, R8, RZ.H0_H0 ;  /* 0x000000081f0f7231 */ /* 0x000fe200000400ff */
[-C--:B------:R-:W-:Y:S01]  /*3500*/  HFMA2.MMA R30, R30, R9.reuse, R29 ;  /* 0x000000091e1e7235 */ /* 0x080fe2000000001d */
[-C--:B------:R-:W-:Y:S01]  /*3510*/  HFMA2 R8, R14, R23.reuse.H0_H0, -258, -258 ;  /* 0xdc08dc080e087431 */ /* 0x080fe20000040017 */
[----:B------:R-:W-:Y:S01]  /*3520*/  LOP3.LUT R14, R4, 0x300030, RZ, 0xc0, !PT ;  /* 0x00300030040e7812 */ /* 0x000fe200078ec0ff */
[----:B------:R-:W-:Y:S01]  /*3530*/  HFMA2 R29, R26, R23.H0_H0, -258, -258 ;  /* 0xdc08dc081a1d7431 */ /* 0x000fe20000040017 */
[----:B------:R-:W-:Y:S01]  /*3540*/  HFMA2.MMA R28, R28, R9, R13 ;  /* 0x000000091c1c7235 */ /* 0x000fe2000000000d */
[----:B------:R-:W-:-:S02]  /*3550*/  LOP3.LUT R33, R33, 0x64006400, RZ, 0xfc, !PT ;  /* 0x6400640021217812 */ /* 0x000fc400078efcff */
[----:B------:R-:W-:Y:S01]  /*3560*/  LOP3.LUT R13, R14, 0x64006400, RZ, 0xfc, !PT ;  /* 0x640064000e0d7812 */ /* 0x000fe200078efcff */
[----:B------:R-:W-:Y:S01]  /*3570*/  HFMA2 R26, R29, R9, R12 ;  /* 0x000000091d1a7231 */ /* 0x000fe2000000000c */
[----:B------:R-:W-:Y:S01]  /*3580*/  HFMA2.MMA R8, R8, R9, R15 ;  /* 0x0000000908087235 */ /* 0x000fe2000000000f */
[----:B------:R-:W-:Y:S01]  /*3590*/  LOP3.LUT R29, R7, 0x300030, RZ, 0xc0, !PT ;  /* 0x00300030071d7812 */ /* 0x000fe200078ec0ff */
[-C--:B------:R-:W-:Y:S01]  /*35a0*/  HFMA2 R33, R33, R22.reuse.H0_H0, -18, -18 ;  /* 0xcc80cc8021217431 */ /* 0x080fe20000040016 */
[----:B------:R-:W-:Y:S01]  /*35b0*/  LOP3.LUT R9, R5, 0x300030, RZ, 0xc0, !PT ;  /* 0x0030003005097812 */ /* 0x000fe200078ec0ff */
[----:B------:R-:W-:Y:S01]  /*35c0*/  HFMA2 R31, R13, R22.H1_H1, -66, -66 ;  /* 0xd420d4200d1f7431 */ /* 0x000fe20000060016 */
[----:B------:R-:W-:Y:S02]  /*35d0*/  LOP3.LUT R12, R4, 0xc000c0, RZ, 0xc0, !PT ;  /* 0x00c000c0040c7812 */ /* 0x000fe400078ec0ff */
[----:B------:R-:W-:Y:S02]  /*35e0*/  LOP3.LUT R14, R6, 0x300030, RZ, 0xc0, !PT ;  /* 0x00300030060e7812 */ /* 0x000fe400078ec0ff */
[----:B------:R-:W-:Y:S01]  /*35f0*/  LOP3.LUT R29, R29, 0x64006400, RZ, 0xfc, !PT ;  /* 0x640064001d1d7812 */ /* 0x000fe200078efcff */
[----:B------:R-:W-:Y:S01]  /*3600*/  HFMA2.MMA R30, R31, R10, R30 ;  /* 0x0000000a1f1e7235 */ /* 0x000fe2000000001e */
[----:B------:R-:W-:-:S02]  /*3610*/  LOP3.LUT R9, R9, 0x64006400, RZ, 0xfc, !PT ;  /* 0x6400640009097812 */ /* 0x000fc400078efcff */
[----:B------:R-:W-:Y:S01]  /*3620*/  LOP3.LUT R15, R14, 0x64006400, RZ, 0xfc, !PT ;  /* 0x640064000e0f7812 */ /* 0x000fe200078efcff */
[-C--:B------:R-:W-:Y:S01]  /*3630*/  HFMA2 R29, R29, R22.reuse.H1_H1, -66, -66 ;  /* 0xd420d4201d1d7431 */ /* 0x080fe20000060016 */
[----:B------:R-:W-:Y:S01]  /*3640*/  LOP3.LUT R13, R12, 0x64006400, RZ, 0xfc, !PT ;  /* 0x640064000c0d7812 */ /* 0x000fe200078efcff */
[-C--:B------:R-:W-:Y:S01]  /*3650*/  HFMA2 R9, R9, R22.reuse.H1_H1, -66, -66 ;  /* 0xd420d42009097431 */ /* 0x080fe20000060016 */
[----:B------:R-:W-:Y:S01]  /*3660*/  LOP3.LUT R31, R6, 0xc000c0, RZ, 0xc0, !PT ;  /* 0x00c000c0061f7812 */ /* 0x000fe200078ec0ff */
[-C--:B------:R-:W-:Y:S01]  /*3670*/  HFMA2 R15, R15, R22.reuse.H1_H1, -66, -66 ;  /* 0xd420d4200f0f7431 */ /* 0x080fe20000060016 */
[----:B------:R-:W-:Y:S01]  /*3680*/  SHF.R.U32.HI R4, RZ, 0x8, R4 ;  /* 0x00000008ff047819 */ /* 0x000fe20000011604 */
[----:B------:R-:W-:Y:S01]  /*3690*/  HFMA2 R13, R13, R22.H0_H0, -18, -18 ;  /* 0xcc80cc800d0d7431 */ /* 0x000fe20000040016 */
[-C--:B------:R-:W-:Y:S01]  /*36a0*/  HFMA2.MMA R28, R29, R10.reuse, R28 ;  /* 0x0000000a1d1c7235 */ /* 0x080fe2000000001c */
[----:B------:R-:W-:Y:S01]  /*36b0*/  LOP3.LUT R29, R5, 0xc000c0, RZ, 0xc0, !PT ;  /* 0x00c000c0051d7812 */ /* 0x000fe200078ec0ff */
[----:B------:R-:W-:Y:S01]  /*36c0*/  HFMA2.MMA R9, R9, R10, R8 ;  /* 0x0000000a09097235 */ /* 0x000fe20000000008 */
[----:B------:R-:W-:Y:S01]  /*36d0*/  HFMA2 R26, R15, R10, R26 ;  /* 0x0000000a0f1a7231 */ /* 0x000fe2000000001a */
[----:B------:R-:W-:Y:S01]  /*36e0*/  LOP3.LUT R31, R31, 0x64006400, RZ, 0xfc, !PT ;  /* 0x640064001f1f7812 */ /* 0x000fe200078efcff */
[----:B------:R-:W-:Y:S01]  /*36f0*/  HFMA2 R8, R13, R11, R30 ;  /* 0x0000000b0d087231 */ /* 0x000fe2000000001e */
[----:B------:R-:W-:Y:S01]  /*3700*/  LOP3.LUT R29, R29, 0x64006400, RZ, 0xfc, !PT ;  /* 0x640064001d1d7812 */ /* 0x000fe200078efcff */
[----:B------:R-:W0:Y:S01]  /*3710*/  LDS.128 R12, [UR4+0x10] ;  /* 0x00001004ff0c7984 */ /* 0x000e220008000c00 */
[----:B------:R-:W-:Y:S01]  /*3720*/  SHF.R.U32.HI R6, RZ, 0x8, R6 ;  /* 0x00000008ff067819 */ /* 0x000fe20000011606 */
[-C--:B------:R-:W-:Y:S01]  /*3730*/  HFMA2 R31, R31, R22.reuse.H0_H0, -18, -18 ;  /* 0xcc80cc801f1f7431 */ /* 0x080fe20000040016 */
[----:B------:R-:W-:Y:S01]  /*3740*/  SHF.R.U32.HI R7, RZ, 0x8, R7 ;  /* 0x00000008ff077819 */ /* 0x000fe20000011607 */
[----:B------:R-:W-:Y:S01]  /*3750*/  HFMA2 R10, R29, R22.H0_H0, -18, -18 ;  /* 0xcc80cc801d0a7431 */ /* 0x000fe20000040016 */
[----:B------:R-:W-:-:S02]  /*3760*/  SHF.R.U32.HI R5, RZ, 0x8, R5 ;  /* 0x00000008ff057819 */ /* 0x000fc40000011605 */
[----:B------:R-:W-:Y:S02]  /*3770*/  LOP3.LUT R29, R6, 0xc000c, RZ, 0xc0, !PT ;  /* 0x000c000c061d7812 */ /* 0x000fe400078ec0ff */
[----:B------:R-:W-:Y:S01]  /*3780*/  LOP3.LUT R30, R7, 0xc000c, RZ, 0xc0, !PT ;  /* 0x000c000c071e7812 */ /* 0x000fe200078ec0ff */
[-C--:B------:R-:W-:Y:S01]  /*3790*/  HFMA2.MMA R9, R10, R11.reuse, R9 ;  /* 0x0000000b0a097235 */ /* 0x080fe20000000009 */
[----:B------:R-:W-:Y:S01]  /*37a0*/  HFMA2 R10, R31, R11, R26 ;  /* 0x0000000b1f0a7231 */ /* 0x000fe2000000001a */
[----:B------:R-:W-:Y:S01]  /*37b0*/  LOP3.LUT R26, R4, 0xc000c, RZ, 0xc0, !PT ;  /* 0x000c000c041a7812 */ /* 0x000fe200078ec0ff */
[----:B------:R-:W-:Y:S01]  /*37c0*/  HFMA2.MMA R11, R33, R11, R28 ;  /* 0x0000000b210b7235 */ /* 0x000fe2000000001c */
        /* <DEDUP_REMOVED lines=19> */
[-C--:B0-----:R-:W-:Y:S02]  /*3900*/  HFMA2 R9, R34, R12.reuse, R9 ;  /* 0x0000000c22097231 */ /* 0x081fe40000000009 */
[----:B------:R-:W-:Y:S02]  /*3910*/  HADD2 R29, R29, -1026, -1026 ;  /* 0xe402e4021d1d7430 */ /* 0x000fe40000000000 */
[-C--:B------:R-:W-:Y:S01]  /*3920*/  HFMA2.MMA R10, R23, R12.reuse, R10 ;  /* 0x0000000c170a7235 */ /* 0x080fe2000000000a */
[----:B------:R-:W-:Y:S01]  /*3930*/  HADD2 R34, R31, -1026, -1026 ;  /* 0xe402e4021f227430 */ /* 0x000fe20000000000 */
[----:B------:R-:W-:Y:S01]  /*3940*/  LOP3.LUT R23, R5, 0x300030, RZ, 0xc0, !PT ;  /* 0x0030003005177812 */ /* 0x000fe200078ec0ff */
[-C--:B------:R-:W-:Y:S01]  /*3950*/  HFMA2 R9, R28, R13.reuse, R9 ;  /* 0x0000000d1c097231 */ /* 0x080fe20000000009 */
[----:B------:R-:W-:Y:S01]  /*3960*/  LOP3.LUT R28, R6, 0x300030, RZ, 0xc0, !PT ;  /* 0x00300030061c7812 */ /* 0x000fe200078ec0ff */
[----:B------:R-:W-:Y:S01]  /*3970*/  HFMA2.MMA R8, R29, R12, R8 ;  /* 0x0000000c1d087235 */ /* 0x000fe20000000008 */
[----:B------:R-:W-:Y:S01]  /*3980*/  HFMA2 R11, R34, R12, R11 ;  /* 0x0000000c220b7231 */ /* 0x000fe2000000000b */
[----:B------:R-:W-:Y:S01]  /*3990*/  LOP3.LUT R12, R4, 0x300030, RZ, 0xc0, !PT ;  /* 0x00300030040c7812 */ /* 0x000fe200078ec0ff */
[----:B------:R-:W-:Y:S01]  /*39a0*/  HFMA2.MMA R10, R26, R13, R10 ;  /* 0x0000000d1a0a7235 */ /* 0x000fe2000000000a */
[----:B------:R-:W-:Y:S01]  /*39b0*/  LOP3.LUT R23, R23, 0x64006400, RZ, 0xfc, !PT ;  /* 0x6400640017177812 */ /* 0x000fe200078efcff */
[----:B------:R-:W-:Y:S01]  /*39c0*/  HFMA2 R11, R32, R13, R11 ;  /* 0x0000000d200b7231 */ /* 0x000fe2000000000b */
[----:B------:R-:W-:-:S02]  /*39d0*/  LOP3.LUT R29, R28, 0x64006400, RZ, 0xfc, !PT ;  /* 0x640064001c1d7812 */ /* 0x000fc400078efcff */
[----:B------:R-:W-:Y:S01]  /*39e0*/  LOP3.LUT R31, R12, 0x64006400, RZ, 0xfc, !PT ;  /* 0x640064000c1f7812 */ /* 0x000fe200078efcff */
[----:B------:R-:W-:Y:S01]  /*39f0*/  HFMA2.MMA R8, R30, R13, R8 ;  /* 0x0000000d1e087235 */ /* 0x000fe20000000008 */
[-C--:B------:R-:W-:Y:S01]  /*3a00*/  HFMA2 R12, R23, R22.reuse.H1_H1, -66, -66 ;  /* 0xd420d420170c7431 */ /* 0x080fe20000060016 */
[----:B------:R-:W-:Y:S01]  /*3a10*/  LOP3.LUT R6, R6, 0xc000c0, RZ, 0xc0, !PT ;  /* 0x00c000c006067812 */ /* 0x000fe200078ec0ff */
[-C--:B------:R-:W-:Y:S01]  /*3a20*/  HFMA2 R23, R29, R22.reuse.H1_H1, -66, -66 ;  /* 0xd420d4201d177431 */ /* 0x080fe20000060016 */
[----:B------:R-:W-:Y:S01]  /*3a30*/  LOP3.LUT R4, R4, 0xc000c0, RZ, 0xc0, !PT ;  /* 0x00c000c004047812 */ /* 0x000fe200078ec0ff */
[----:B------:R-:W-:Y:S01]  /*3a40*/  HFMA2 R31, R31, R22.H1_H1, -66, -66 ;  /* 0xd420d4201f1f7431 */ /* 0x000fe20000060016 */
[C---:B------:R-:W-:Y:S01]  /*3a50*/  LOP3.LUT R30, R7.reuse, 0x300030, RZ, 0xc0, !PT ;  /* 0x00300030071e7812 */ /* 0x040fe200078ec0ff */
[----:B------:R-:W-:Y:S01]  /*3a60*/  HFMA2 R9, R12, R14, R9 ;  /* 0x0000000e0c097231 */ /* 0x000fe20000000009 */
[----:B------:R-:W-:Y:S01]  /*3a70*/  LOP3.LUT R26, R7, 0xc000c0, RZ, 0xc0, !PT ;  /* 0x00c000c0071a7812 */ /* 0x000fe200078ec0ff */
[-C--:B------:R-:W-:Y:S01]  /*3a80*/  HFMA2.MMA R10, R23, R14.reuse, R10 ;  /* 0x0000000e170a7235 */ /* 0x080fe2000000000a */
[----:B------:R-:W-:Y:S01]  /*3a90*/  LOP3.LUT R13, R5, 0xc000c0, RZ, 0xc0, !PT ;  /* 0x00c000c0050d7812 */ /* 0x000fe200078ec0ff */
[----:B------:R-:W-:Y:S01]  /*3aa0*/  HFMA2.MMA R8, R31, R14, R8 ;  /* 0x0000000e1f087235 */ /* 0x000fe20000000008 */
[----:B------:R-:W-:-:S02]  /*3ab0*/  LOP3.LUT R7, R6, 0x64006400, RZ, 0xfc, !PT ;  /* 0x6400640006077812 */ /* 0x000fc400078efcff */
[----:B------:R-:W-:Y:S02]  /*3ac0*/  LOP3.LUT R5, R4, 0x64006400, RZ, 0xfc, !PT ;  /* 0x6400640004057812 */ /* 0x000fe400078efcff */
[----:B------:R-:W-:Y:S01]  /*3ad0*/  LOP3.LUT R33, R30, 0x64006400, RZ, 0xfc, !PT ;  /* 0x640064001e217812 */ /* 0x000fe200078efcff */
[-C--:B------:R-:W-:Y:S01]  /*3ae0*/  HFMA2 R7, R7, R22.reuse.H0_H0, -18, -18 ;  /* 0xcc80cc8007077431 */ /* 0x080fe20000040016 */
[----:B------:R-:W-:Y:S01]  /*3af0*/  LOP3.LUT R13, R13, 0x64006400, RZ, 0xfc, !PT ;  /* 0x640064000d0d7812 */ /* 0x000fe200078efcff */
[-C--:B------:R-:W-:Y:S01]  /*3b00*/  HFMA2 R5, R5, R22.reuse.H0_H0, -18, -18 ;  /* 0xcc80cc8005057431 */ /* 0x080fe20000040016 */
[----:B------:R-:W-:Y:S01]  /*3b10*/  LOP3.LUT R31, R26, 0x64006400, RZ, 0xfc, !PT ;  /* 0x640064001a1f7812 */ /* 0x000fe200078efcff */
[-C--:B------:R-:W-:Y:S02]  /*3b20*/  HFMA2 R29, R33, R22.reuse.H1_H1, -66, -66 ;  /* 0xd420d420211d7431 */ /* 0x080fe40000060016 */
[-C--:B------:R-:W-:Y:S01]  /*3b30*/  HFMA2.MMA R10, R7, R15.reuse, R10 ;  /* 0x0000000f070a7235 */ /* 0x080fe2000000000a */
[-C--:B------:R-:W-:Y:S01]  /*3b40*/  HFMA2 R4, R13, R22.reuse.H0_H0, -18, -18 ;  /* 0xcc80cc800d047431 */ /* 0x080fe20000040016 */
[----:B------:R-:W-:Y:S01]  /*3b50*/  HFMA2.MMA R8, R5, R15, R8 ;  /* 0x0000000f05087235 */ /* 0x000fe20000000008 */
[----:B------:R-:W-:-:S02]  /*3b60*/  HFMA2 R22, R31, R22.H0_H0, -18, -18 ;  /* 0xcc80cc801f167431 */ /* 0x000fc40000040016 */
[----:B------:R-:W-:Y:S02]  /*3b70*/  HFMA2 R11, R29, R14, R11 ;  /* 0x0000000e1d0b7231 */ /* 0x000fe4000000000b */
[-C--:B------:R-:W-:Y:S02]  /*3b80*/  HFMA2 R9, R4, R15.reuse, R9 ;  /* 0x0000000f04097231 */ /* 0x080fe40000000009 */
[----:B------:R-:W-:Y:S02]  /*3b90*/  HFMA2 R11, R22, R15, R11 ;  /* 0x0000000f160b7231 */ /* 0x000fe4000000000b */
[----:B------:R-:W-:Y:S02]  /*3ba0*/  HADD2 R10, R10.H0_H0, R10.H1_H1 ;  /* 0x3000000a0a0a7230 */ /* 0x000fe40000000800 */
[----:B------:R-:W-:Y:S02]  /*3bb0*/  HADD2 R5, R11.H0_H0, R11.H1_H1 ;  /* 0x3000000b0b057230 */ /* 0x000fe40000000800 */
[----:B------:R-:W-:-:S02]  /*3bc0*/  HADD2 R8, R8.H0_H0, R8.H1_H1 ;  /* 0x3000000808087230 */ /* 0x000fc40000000800 */
[----:B------:R-:W-:Y:S01]  /*3bd0*/  HADD2 R4, R9.H0_H0, R9.H1_H1 ;  /* 0x3000000909047230 */ /* 0x000fe20000000800 */
[----:B------:R-:W-:Y:S02]  /*3be0*/  PRMT R10, R10, 0x5410, R5 ;  /* 0x000054100a0a7816 */ /* 0x000fe40000000005 */
[----:B------:R-:W-:Y:S02]  /*3bf0*/  PRMT R5, R3, 0x7610, R2 ;  /* 0x0000761003057816 */ /* 0x000fe40000000002 */
[----:B------:R-:W-:-:S06]  /*3c00*/  PRMT R8, R8, 0x5410, R4 ;  /* 0x0000541008087816 */ /* 0x000fcc0000000004 */
[----:B------:R-:W-:Y:S01]  /*3c10*/  HFMA2.MMA R21, R8, R5, R21 ;  /* 0x0000000508157235 */ /* 0x000fe20000000015 */
[----:B------:R-:W-:-:S05]  /*3c20*/  PRMT R5, R2, 0x7610, R3 ;  /* 0x0000761002057816 */ /* 0x000fca0000000003 */
[----:B------:R-:W-:-:S07]  /*3c30*/  HFMA2 R20, R10, R5, R20 ;  /* 0x000000050a147231 */ /* 0x000fce0000000014 */
.L_x_3663:
[----:B------:R-:W-:Y:S01]  /*3c40*/  IADD3 R16, P3, R16, R27, RZ ;  /* 0x0000001b10107210 */ /* 0x000fe20007f7e0ff */
[----:B------:R-:W-:Y:S01]  /*3c50*/  UIADD3 UR4, UR4, 0x20, URZ ;  /* 0x0000002004047890 */ /* 0x000fe2000fffe03f */
[----:B------:R-:W-:Y:S02]  /*3c60*/  MOV R22, R25 ;  /* 0x0000001900167202 */ /* 0x000fe40000000f00 */
[----:B------:R-:W-:Y:S01]  /*3c70*/  IADD3.X R17, R17, R24, RZ, P3, !PT ;  /* 0x0000001811117210 */ /* 0x000fe20001ffe4ff */
[----:B------:R-:W-:Y:S08]  /*3c80*/  @!P2 BRA P0, `(.L_x_3664) ;  /* 0xfffffff40054a947 */ /* 0x000ff0000003ffff */
.L_x_3662:
[----:B------:R-:W-:Y:S05]  /*3c90*/  @P1 EXIT ;  /* 0x000000000000194d */ /* 0x000fea0003800000 */
[----:B------:R-:W0:Y:S01]  /*3ca0*/  S2R R0, SR_CTAID.X ;  /* 0x0000000000007919 */ /* 0x000e220000002500 */
[----:B------:R-:W1:Y:S01]  /*3cb0*/  S2UR UR4, SR_CTAID.Y ;  /* 0x00000000000479c3 */ /* 0x000e620000002600 */
[----:B------:R-:W0:Y:S07]  /*3cc0*/  S2R R5, SR_TID.X ;  /* 0x0000000000057919 */ /* 0x000e2e0000002100 */
[----:B------:R-:W1:Y:S08]  /*3cd0*/  LDC R7, c[0x0][0x23c] ;  /* 0x00008f00ff077b82 */ /* 0x000e700000000800 */
[----:B------:R-:W2:Y:S01]  /*3ce0*/  LDC.64 R2, c[0x0][0x230] ;  /* 0x00008c00ff027b82 */ /* 0x000ea20000000a00 */
[----:B0-----:R-:W-:-:S04]  /*3cf0*/  LEA R0, R0, R5, 0x6 ;  /* 0x0000000500007211 */ /* 0x001fc800078e30ff */
[----:B------:R-:W-:-:S05]  /*3d00*/  SHF.L.U32 R0, R0, 0x2, RZ ;  /* 0x0000000200007819 */ /* 0x000fca00000006ff */
[----:B-1----:R-:W-:-:S04]  /*3d10*/  IMAD R5, R7, UR4, R0 ;  /* 0x0000000407057c24 */ /* 0x002fc8000f8e0200 */
        /* <DEDUP_REMOVED lines=8> */
.L_x_3668:
[----:B------:R-:W0:Y:S02]  /*3da0*/  LDS R6, [R2] ;  /* 0x0000000002067984 */ /* 0x000e240000000800 */
[----:B0-----:R-:W-:-:S06]  /*3db0*/  HADD2 R7, R6, R21 ;  /* 0x0000001506077230 */ /* 0x001fcc0000000000 */
[----:B------:R-:W0:Y:S02]  /*3dc0*/  ATOMS.CAST.SPIN R7, [R2], R6, R7 ;  /* 0x000000060207738d */ /* 0x000e240001800007 */
[----:B0-----:R-:W-:-:S13]  /*3dd0*/  ISETP.EQ.U32.AND P0, PT, R7, 0x1, PT ;  /* 0x000000010700780c */ /* 0x001fda0003f02070 */
[----:B------:R-:W-:Y:S05]  /*3de0*/  @!P0 BRA `(.L_x_3668) ;  /* 0xfffffffc00ec8947 */ /* 0x000fea000383ffff */
[----:B------:R-:W-:Y:S05]  /*3df0*/  BRA `(.L_x_3666) ;  /* 0x00000000000c7947 */ /* 0x000fea0003800000 */
.L_x_3667:
[----:B------:R-:W2:Y:S02]  /*3e00*/  LD.E R0, desc[UR6][R4.64] ;  /* 0x0000000604007980 */ /* 0x000ea4000c101900 */
[----:B--2---:R-:W-:-:S05]  /*3e10*/  IADD3 R3, R21, R0, RZ ;  /* 0x0000000015037210 */ /* 0x004fca0007ffe0ff */
[----:B------:R0:W-:Y:S02]  /*3e20*/  ST.E desc[UR6][R4.64], R3 ;  /* 0x0000000304007985 */ /* 0x0001e4000c101906 */
.L_x_3666:
[----:B------:R-:W-:Y:S05]  /*3e30*/  BSYNC B0 ;  /* 0x0000000000007941 */ /* 0x000fea0003800000 */
.L_x_3665:
[----:B------:R1:W-:Y:S02]  /*3e40*/  ATOM.E.ADD.F16x2.RN.STRONG.GPU P0, RZ, desc[UR6][R4.64+0x4], R20 ;  /* 0x0000041404ff79a2 */ /* 0x0003e4000810e1c6 */
[----:B-1----:R-:W-:Y:S05]  /*3e50*/  @P0 EXIT ;  /* 0x000000000000094d */ /* 0x002fea0003800000 */
[----:B------:R-:W1:Y:S02]  /*3e60*/  QSPC.E.S P0, RZ, [R4+0x4] ;  /* 0x0000040004ff73aa */ /* 0x000e640000000500 */
[----:B-1----:R-:W-:Y:S05]  /*3e70*/  @!P0 BRA `(.L_x_3669) ;  /* 0x0000000000208947 */ /* 0x002fea0003800000 */
[----:B------:R-:W-:-:S04]  /*3e80*/  MOV R2, R4 ;  /* 0x0000000400027202 */ /* 0x000fc80000000f00 */
[----:B------:R-:W-:-:S07]  /*3e90*/  MOV R2, R2 ;  /* 0x0000000200027202 */ /* 0x000fce0000000f00 */
.L_x_3670:
[----:B0-----:R-:W0:Y:S02]  /*3ea0*/  LDS R4, [R2+0x4] ;  /* 0x0000040002047984 */ /* 0x001e240000000800 */
[----:B0-----:R-:W-:-:S10]  /*3eb0*/  HFMA2.MMA R5, R4, 1, 1, R20 ;  /* 0x3c003c0004057835 */ /* 0x001fd40000000014 */
[----:B------:R-:W0:Y:S02]  /*3ec0*/  ATOMS.CAST.SPIN R5, [R2+0x4], R4, R5 ;  /* 0x000004040205738d */ /* 0x000e240001800005 */
[----:B0-----:R-:W-:-:S13]  /*3ed0*/  ISETP.EQ.U32.AND P0, PT, R5, 0x1, PT ;  /* 0x000000010500780c */ /* 0x001fda0003f02070 */
[----:B------:R-:W-:Y:S05]  /*3ee0*/  @!P0 BRA `(.L_x_3670) ;  /* 0xfffffffc00ec8947 */ /* 0x000fea000383ffff */
[----:B------:R-:W-:Y:S05]  /*3ef0*/  EXIT ;  /* 0x000000000000794d */ /* 0x000fea0003800000 */
.L_x_3669:
[----:B------:R-:W0:Y:S02]  /*3f00*/  LD.E R0, desc[UR6][R4.64+0x4] ;  /* 0x0000040604007980 */ /* 0x000e24000c101900 */
[----:B0-----:R-:W-:-:S05]  /*3f10*/  IADD3 R3, R20, R0, RZ ;  /* 0x0000000014037210 */ /* 0x001fca0007ffe0ff */
[----:B------:R-:W-:Y:S01]  /*3f20*/  ST.E desc[UR6][R4.64+0x4], R3 ;  /* 0x0000040304007985 */ /* 0x000fe2000c101906 */
[----:B------:R-:W-:Y:S05]  /*3f30*/  EXIT ;  /* 0x000000000000794d */ /* 0x000fea0003800000 */
.L_x_3671:
        /* <DEDUP_REMOVED lines=12> */
.L_x_4224:


//--------------------- .text._Z23gemm_half_q_half_kernelILi1ELi172ELb0ELb0ELi64EEvPK6__halfPKjS4_S2_PS0_iiiiPKtS7_iiiiiibS2_i --------------------------
	.section	.text._Z23gemm_half_q_half_kernelILi1ELi172ELb0ELb0ELi64EEvPK6__halfPKjS4_S2_PS0_iiiiPKtS7_iiiiiibS2_i,"ax",@progbits
	.align	128
        .global         _Z23gemm_half_q_half_kernelILi1ELi172ELb0ELb0ELi64EEvPK6__halfPKjS4_S2_PS0_iiiiPKtS7_iiiiiibS2_i
        .type           _Z23gemm_half_q_half_kernelILi1ELi172ELb0ELb0ELi64EEvPK6__halfPKjS4_S2_PS0_iiiiPKtS7_iiiiiibS2_i,@function
        .size           _Z23gemm_half_q_half_kernelILi1ELi172ELb0ELb0ELi64EEvPK6__halfPKjS4_S2_PS0_iiiiPKtS7_iiiiiibS2_i,(.L_x_4225 - _Z23gemm_half_q_half_kernelILi1ELi172ELb0ELb0ELi64EEvPK6__halfPKjS4_S2_PS0_iiiiPKtS7_iiiiiibS2_i)
        .other          _Z23gemm_half_q_half_kernelILi1ELi172ELb0ELb0ELi64EEvPK6__halfPKjS4_S2_PS0_iiiiPKtS7_iiiiiibS2_i,@"STO_CUDA_ENTRY STV_DEFAULT"
_Z23gemm_half_q_half_kernelILi1ELi172ELb0ELb0ELi64EEvPK6__halfPKjS4_S2_PS0_iiiiPKtS7_iiiiiibS2_i:
.text._Z23gemm_half_q_half_kernelILi1ELi172ELb0ELb0ELi64EEvPK6__halfPKjS4_S2_PS0_iiiiPKtS7_iiiiiibS2_i:
        /* <DEDUP_REMOVED lines=43> */
.L_x_3673:
[----:B------:R-:W-:Y:S05]  /*02b0*/  BSYNC B0 ;  /* 0x0000000000007941 */ /* 0x000fea0003800000 */
.L_x_3672:
[----:B------:R-:W-:Y:S01]  /*02c0*/  ULDC UR4, c[0x0][0x23c] ;  /* 0x00008f0000047ab9 */ /* 0x000fe20000000800 */
[----:B0-----:R-:W-:Y:S02]  /*02d0*/  SHF.L.U32 R7, R8, 0x2, RZ ;  /* 0x0000000208077819 */ /* 0x001fe400000006ff */
[----:B------:R-:W-:-:S04]  /*02e0*/  MOV R28, UR4 ;  /* 0x00000004001c7c02 */ /* 0x000fc80008000f00 */
[----:B------:R-:W-:-:S13]  /*02f0*/  ISETP.GE.AND P0, PT, R7, R28, PT ;  /* 0x0000001c0700720c */ /* 0x000fda0003f06270 */
[----:B------:R-:W-:Y:S05]  /*0300*/  @P0 EXIT ;  /* 0x000000000000094d */ /* 0x000fea0003800000 */
[----:B------:R-:W0:Y:S01]  /*0310*/  LDC.64 R2, c[0x0][0x248] ;  /* 0x00009200ff027b82 */ /* 0x000e220000000a00 */
[----:B------:R-:W-:-:S07]  /*0320*/  SHF.L.U32 R15, R11, 0x7, RZ ;  /* 0x000000070b0f7819 */ /* 0x000fce00000006ff */
        /* <DEDUP_REMOVED lines=17> */
[----:B------:R-:W-:Y:S01]  /*0440*/  IMAD.SHL.U32 R12, R7, 0x4, RZ ;  /* 0x00000004070c7824 */ /* 0x000fe200078e00ff */
[----:B------:R-:W-:Y:S02]  /*0450*/  MOV R8, R20 ;  /* 0x0000001400087202 */ /* 0x000fe40000000f00 */
[----:B------:R-:W-:Y:S01]  /*0460*/  LEA.HI R13, R6, R7, RZ, 0x3 ;  /* 0x00000007060d7211 */ /* 0x000fe200078f18ff */
[----:B------:R-:W-:Y:S01]  /*0470*/  HFMA2.MMA R6, -RZ, RZ, 0, 0 ;  /* 0x00000000ff067435 */ /* 0x000fe200000001ff */
[----:B------:R-:W-:Y:S01]  /*0480*/  LOP3.LUT R12, R12, 0x10, RZ, 0xc0, !PT ;  /* 0x000000100c0c7812 */ /* 0x000fe200078ec0ff */
[----:B------:R-:W2:Y:S01]  /*0490*/  LDC.64 R10, c[0x0][0x228] ;  /* 0x00008a00ff0a7b82 */ /* 0x000ea20000000a00 */
[----:B-1----:R-:W-:-:S08]  /*04a0*/  SHF.R.S32.HI R13, RZ, 0x3, R13 ;  /* 0x00000003ff0d7819 */ /* 0x002fd0000001140d */
.L_x_3675:
        /* <DEDUP_REMOVED lines=8> */
[----:B------:R-:W-:-:S04]  /*0530*/  LEA R23, R8, 0x1, 0x1 ;  /* 0x0000000108177811 */ /* 0x000fc800078e08ff */
[----:B------:R0:W2:Y:S01]  /*0540*/  LDG.E.U16.CONSTANT R14, desc[UR6][R18.64] ;  /* 0x00000006120e7981 */ /* 0x0000a2000c1e9500 */
[----:B------:R-:W-:-:S05]  /*0550*/  IMAD.WIDE R22, R23, 0x2, R2 ;  /* 0x0000000217167825 */ /* 0x000fca00078e0202 */
        /* <DEDUP_REMOVED lines=27> */
[C---:B------:R-:W-:Y:S01]  /*0710*/  LEA R14, R6.reuse, R1, 0x3 ;  /* 0x00000001060e7211 */ /* 0x040fe200078e18ff */
[----:B------:R-:W-:-:S04]  /*0720*/  VIADD R6, R6, 0x1 ;  /* 0x0000000106067836 */ /* 0x000fc80000000000 */
[----:B------:R1:W-:Y:S01]  /*0730*/  STL.64 [R14], R16 ;  /* 0x000000100e007387 */ /* 0x0003e20000100a00 */
[----:B------:R-:W-:Y:S05]  /*0740*/  @!P0 BRA `(.L_x_3675) ;  /* 0xfffffffc00588947 */ /* 0x000fea000383ffff */
.L_x_3674:
[----:B------:R2:W5:Y:S01]  /*0750*/  LDL.64 R10, [R1] ;  /* 0x00000000010a7983 */ /* 0x0005620000100a00 */
[----:B------:R-:W3:Y:S01]  /*0760*/  LDC R3, c[0x0][0x25c] ;  /* 0x00009700ff037b82 */ /* 0x000ee20000000800 */
[----:B------:R-:W-:Y:S01]  /*0770*/  ULDC UR8, c[0x0][0x258] ;  /* 0x0000960000087ab9 */ /* 0x000fe20000000800 */
[----:B------:R-:W-:Y:S01]  /*0780*/  HFMA2.MMA R0, -RZ, RZ, 0, 0 ;  /* 0x00000000ff007435 */ /* 0x000fe200000001ff */
[----:B------:R-:W-:Y:S02]  /*0790*/  ISETP.GT.AND P0, PT, R20, UR8, PT ;  /* 0x0000000814007c0c */ /* 0x000fe4000bf04270 */
[----:B------:R-:W-:-:S03]  /*07a0*/  MOV R2, RZ ;  /* 0x000000ff00027202 */ /* 0x000fc60000000f00 */
[----:B0-----:R-:W0:Y:S01]  /*07b0*/  LDC R5, c[0x0][0x264] ;  /* 0x00009900ff057b82 */ /* 0x001e220000000800 */
        /* <DEDUP_REMOVED lines=9> */
.L_x_3676:
[----:B------:R-:W-:Y:S05]  /*0850*/  @!P2 BRA `(.L_x_3677) ;  /* 0x00000000001ca947 */ /* 0x000fea0003800000 */
[----:B------:R-:W2:Y:S02]  /*0860*/  LDC R13, c[0x0][0x260] ;  /* 0x00009800ff0d7b82 */ /* 0x000ea40000000800 */
[----:B--2---:R-:W-:-:S04]  /*0870*/  VIMNMX R0, R20, R13, PT ;  /* 0x0000000d14007248 */ /* 0x004fc80003fe0100 */
[----:B------:R-:W-:-:S04]  /*0880*/  IADD3 R0, R0, -R3, RZ ;  /* 0x8000000300007210 */ /* 0x000fc80007ffe0ff */
[----:B------:R-:W-:-:S04]  /*0890*/  SHF.R.S32.HI R3, RZ, 0x1f, R0 ;  /* 0x0000001fff037819 */ /* 0x000fc80000011400 */
[----:B------:R-:W-:-:S04]  /*08a0*/  LEA.HI R3, R3, R0, RZ, 0x5 ;  /* 0x0000000003037211 */ /* 0x000fc800078f28ff */
[----:B------:R-:W-:-:S05]  /*08b0*/  SHF.R.S32.HI R3, RZ, 0x5, R3 ;  /* 0x00000005ff037819 */ /* 0x000fca0000011403 */
[----:B------:R-:W-:-:S07]  /*08c0*/  IMAD R0, R3, 0x5, RZ ;  /* 0x0000000503007824 */ /* 0x000fce00078e02ff */
.L_x_3677:
        /* <DEDUP_REMOVED lines=13> */
.L_x_3678:
        /* <DEDUP_REMOVED lines=8> */
.L_x_3679:
        /* <DEDUP_REMOVED lines=11> */
.L_x_3680:
[----:B------:R-:W-:Y:S01]  /*0ad0*/  VIMNMX R5, R20, UR8, PT ;  /* 0x0000000814057c48 */ /* 0x000fe2000bfe0100 */
[----:B------:R-:W0:Y:S01]  /*0ae0*/  S2UR UR5, SR_CgaCtaId ;  /* 0x00000000000579c3 */ /* 0x000e220000008800 */
[----:B------:R-:W-:Y:S01]  /*0af0*/  ULDC.64 UR10, c[0x0][0x218] ;  /* 0x00008600000a7ab9 */ /* 0x000fe20000000a00 */
[----:B------:R-:W-:Y:S01]  /*0b00*/  UMOV UR4, 0x400 ;  /* 0x0000040000047882 */ /* 0x000fe20000000000 */
[----:B------:R-:W-:Y:S01]  /*0b10*/  SHF.R.S32.HI R6, RZ, 0x1f, R5 ;  /* 0x0000001fff067819 */ /* 0x000fe20000011405 */
[----:B------:R-:W-:Y:S01]  /*0b20*/  HFMA2.MMA R26, -RZ, RZ, 0, 0 ;  /* 0x00000000ff1a7435 */ /* 0x000fe200000001ff */
[----:B------:R-:W-:Y:S02]  /*0b30*/  PRMT R25, RZ, 0x5410, RZ ;  /* 0x00005410ff197816 */ /* 0x000fe400000000ff */
[----:B------:R-:W-:Y:S02]  /*0b40*/  LEA.HI R6, R6, R5, RZ, 0x5 ;  /* 0x0000000506067211 */ /* 0x000fe400078f28ff */
[----:B------:R-:W-:-:S02]  /*0b50*/  PRMT R24, RZ, 0x5410, RZ ;  /* 0x00005410ff187816 */ /* 0x000fc400000000ff */
[----:B------:R-:W-:-:S04]  /*0b60*/  SHF.R.S32.HI R5, RZ, 0x5, R6 ;  /* 0x00000005ff057819 */ /* 0x000fc80000011406 */
[----:B------:R-:W-:-:S04]  /*0b70*/  LEA R2, R5, R2, 0x3 ;  /* 0x0000000205027211 */ /* 0x000fc800078e18ff */
[----:B------:R-:W-:Y:S02]  /*0b80*/  IADD3 R0, R13, R2, R0 ;  /* 0x000000020d007210 */ /* 0x000fe40007ffe000 */
[----:B-----5:R-:W-:Y:S02]  /*0b90*/  PRMT R2, R11, 0x7610, R11 ;  /* 0x000076100b027816 */ /* 0x020fe4000000000b */
[----:B------:R-:W-:Y:S01]  /*0ba0*/  IADD3 R3, R4, R0, R3 ;  /* 0x0000000004037210 */ /* 0x000fe20007ffe003 */
[----:B0-----:R-:W-:Y:S01]  /*0bb0*/  ULEA UR4, UR5, UR4, 0x18 ;  /* 0x0000000405047291 */ /* 0x001fe2000f8ec03f */
[----:B------:R-:W-:-:S03]  /*0bc0*/  SHF.R.S32.HI R4, RZ, 0x1f, R7 ;  /* 0x0000001fff047819 */ /* 0x000fc60000011407 */
[----:B------:R-:W-:Y:S01]  /*0bd0*/  IMAD R6, R3, R28, RZ ;  /* 0x0000001c03067224 */ /* 0x000fe200078e02ff */
[----:B------:R-:W-:-:S04]  /*0be0*/  IADD3 R3, R20, R9, RZ ;  /* 0x0000000914037210 */ /* 0x000fc80007ffe0ff */
[----:B------:R-:W-:Y:S02]  /*0bf0*/  SHF.R.S32.HI R13, RZ, 0x1f, R6 ;  /* 0x0000001fff0d7819 */ /* 0x000fe40000011406 */
[----:B------:R-:W-:-:S04]  /*0c00*/  IADD3 R29, P0, R7, R6, RZ ;  /* 0x00000006071d7210 */ /* 0x000fc80007f1e0ff */
[----:B------:R-:W-:Y:S02]  /*0c10*/  IADD3.X R0, R13, R4, RZ, P0, !PT ;  /* 0x000000040d007210 */ /* 0x000fe400007fe4ff */
[----:B-1----:R-:W-:-:S04]  /*0c20*/  LEA R16, P0, R29, UR10, 0x2 ;  /* 0x0000000a1d107c11 */ /* 0x002fc8000f8010ff */
[----:B------:R-:W-:Y:S02]  /*0c30*/  LEA.HI.X R29, R29, UR11, R0, 0x2, P0 ;  /* 0x0000000b1d1d7c11 */ /* 0x000fe400080f1400 */
[----:B------:R-:W-:Y:S02]  /*0c40*/  ISETP.GE.AND P0, PT, R20, R27, PT ;  /* 0x0000001b1400720c */ /* 0x000fe40003f06270 */
        /* <DEDUP_REMOVED lines=12> */
.L_x_3686:
[----:B------:R-:W-:Y:S01]  /*0d10*/  ISETP.NE.AND P0, PT, R20, R3, PT ;  /* 0x000000031400720c */ /* 0x000fe20003f05270 */
[----:B------:R-:W0:-:S12]  /*0d20*/  LDC R28, c[0x0][0x23c] ;  /* 0x00008f00ff1c7b82 */ /* 0x000e180000000800 */
[----:B------:R-:W-:Y:S01]  /*0d30*/  @!P0 IADD3 R26, R26, 0x1, RZ ;  /* 0x000000011a1a8810 */ /* 0x000fe20007ffe0ff */
[----:B-1----:R-:W1:Y:S03]  /*0d40*/  @!P0 LDC.64 R14, c[0x0][0x248] ;  /* 0x00009200ff0e8b82 */ /* 0x002e660000000a00 */
[----:B------:R-:W-:-:S06]  /*0d50*/  @!P0 LEA R4, R26, R1, 0x3 ;  /* 0x000000011a048211 */ /* 0x000fcc00078e18ff */
[----:B------:R-:W2:Y:S01]  /*0d60*/  @!P0 LDL.64 R4, [R4] ;  /* 0x0000000004048983 */ /* 0x000ea20000100a00 */
[----:B------:R-:W-:Y:S02]  /*0d70*/  IMAD.MOV.U32 R17, RZ, RZ, R29 ;  /* 0x000000ffff117224 */ /* 0x000fe400078e001d */
[----:B0-----:R-:W-:Y:S01]  /*0d80*/  IMAD.WIDE R12, R28, 0x8, R16 ;  /* 0x000000081c0c7825 */ /* 0x001fe200078e0210 */
[----:B--2---:R-:W-:Y:S02]  /*0d90*/  @!P0 PRMT R0, R4, 0x7610, R0 ;  /* 0x0000761004008816 */ /* 0x004fe40000000000 */
[----:B------:R-:W-:Y:S02]  /*0da0*/  @!P0 PRMT R2, R5, 0x7610, R2 ;  /* 0x0000761005028816 */ /* 0x000fe40000000002 */
[----:B------:R-:W-:Y:S02]  /*0db0*/  @!P0 PRMT R0, R0, 0x7610, R4 ;  /* 0x0000761000008816 */ /* 0x000fe40000000004 */
[----:B------:R-:W-:Y:S01]  /*0dc0*/  @!P0 PRMT R2, R2, 0x7610, R5 ;  /* 0x0000761002028816 */ /* 0x000fe20000000005 */
[----:B-1---5:R-:W-:Y:S06]  /*0dd0*/  @P1 BRA `(.L_x_3682) ;  /* 0x0000000c00101947 */ /* 0x022fec0003800000 */
[----:B------:R-:W2:Y:S04]  /*0de0*/  LDG.E.128.CONSTANT R4, desc[UR6][R16.64] ;  /* 0x0000000610047981 */ /* 0x000ea8000c1e9d00 */
[----:B------:R-:W3:Y:S04]  /*0df0*/  LDG.E.128.CONSTANT R8, desc[UR6][R18.64] ;  /* 0x0000000612087981 */ /* 0x000ee8000c1e9d00 */
[----:B------:R-:W0:Y:S01]  /*0e00*/  LDS.64 R22, [UR4] ;  /* 0x00000004ff167984 */ /* 0x000e220008000a00 */
[----:B--2---:R-:W-:Y:S02]  /*0e10*/  LOP3.LUT R16, R4, 0xff, RZ, 0xc0, !PT ;  /* 0x000000ff04107812 */ /* 0x004fe400078ec0ff */
[----:B------:R-:W-:-:S02]  /*0e20*/  LOP3.LUT R36, R7, 0xff, RZ, 0xc0, !PT ;  /* 0x000000ff07247812 */ /* 0x000fc400078ec0ff */
[----:B------:R-:W-:Y:S02]  /*0e30*/  SHF.R.U32.HI R29, RZ, 0x8, R4 ;  /* 0x00000008ff1d7819 */ /* 0x000fe40000011604 */
[----:B------:R-:W-:Y:S02]  /*0e40*/  IADD3 R16, R16, -0x80, RZ ;  /* 0xffffff8010107810 */ /* 0x000fe40007ffe0ff */
[----:B------:R-:W-:Y:S02]  /*0e50*/  IADD3 R40, R36, -0x80, RZ ;  /* 0xffffff8024287810 */ /* 0x000fe40007ffe0ff */
[----:B------:R-:W-:Y:S01]  /*0e60*/  LOP3.LUT R36, R29, 0xff, RZ, 0xc0, !PT ;  /* 0x000000ff1d247812 */ /* 0x000fe200078ec0ff */
[----:B------:R1:W2:Y:S01]  /*0e70*/  I2F.F16 R17, R16 ;  /* 0x0000001000117306 */ /* 0x0002a20000200c00 */
[----:B------:R-:W-:Y:S02]  /*0e80*/  LOP3.LUT R21, R5, 0xff, RZ, 0xc0, !PT ;  /* 0x000000ff05157812 */ /* 0x000fe400078ec0ff */
[----:B------:R-:W-:-:S02]  /*0e90*/  IADD3 R38, R36, -0x80, RZ ;  /* 0xffffff8024267810 */ /* 0x000fc40007ffe0ff */
[----:B------:R-:W-:Y:S02]  /*0ea0*/  IADD3 R37, R21, -0x80, RZ ;  /* 0xffffff8015257810 */ /* 0x000fe40007ffe0ff */
[----:B------:R-:W-:Y:S01]  /*0eb0*/  LOP3.LUT R21, R6, 0xff, RZ, 0xc0, !PT ;  /* 0x000000ff06157812 */ /* 0x000fe200078ec0ff */
[----:B------:R-:W4:Y:S01]  /*0ec0*/  I2F.F16 R29, R40 ;  /* 0x00000028001d7306 */ /* 0x000f220000200c00 */
[----:B-1----:R-:W-:Y:S02]  /*0ed0*/  SHF.R.U32.HI R16, RZ, 0x8, R5 ;  /* 0x00000008ff107819 */ /* 0x002fe40000011605 */
[----:B------:R-:W-:Y:S02]  /*0ee0*/  IADD3 R21, R21, -0x80, RZ ;  /* 0xffffff8015157810 */ /* 0x000fe40007ffe0ff */
[----:B------:R-:W-:Y:S01]  /*0ef0*/  LOP3.LUT R36, R16, 0xff, RZ, 0xc0, !PT ;  /* 0x000000ff10247812 */ /* 0x000fe200078ec0ff */
[--C-:B0-----:R-:W-:Y:S01]  /*0f00*/  HADD2.F32 R16, -RZ, R22.reuse.H0_H0 ;  /* 0x20000016ff107230 */ /* 0x101fe20000004100 */
[----:B------:R-:W-:Y:S01]  /*0f10*/  SHF.R.U32.HI R41, RZ, 0x8, R6 ;  /* 0x00000008ff297819 */ /* 0x000fe20000011606 */
[----:B------:R-:W0:Y:S01]  /*0f20*/  I2F.F16 R38, R38 ;  /* 0x0000002600267306 */ /* 0x000e220000200c00 */
[----:B------:R-:W-:Y:S01]  /*0f30*/  IADD3 R36, R36, -0x80, RZ ;  /* 0xffffff8024247810 */ /* 0x000fe20007ffe0ff */
[----:B--2---:R-:W-:Y:S01]  /*0f40*/  HADD2.F32 R17, -RZ, R17.H0_H0 ;  /* 0x20000011ff117230 */ /* 0x004fe20000004100 */
[----:B---3--:R-:W-:Y:S01]  /*0f50*/  LOP3.LUT R39, R8, 0xff, RZ, 0xc0, !PT ;  /* 0x000000ff08277812 */ /* 0x008fe200078ec0ff */
[----:B------:R-:W-:Y:S01]  /*0f60*/  HADD2.F32 R22, -RZ, R22.H1_H1 ;  /* 0x30000016ff167230 */ /* 0x000fe20000004100 */
[----:B------:R-:W-:-:S02]  /*0f70*/  LOP3.LUT R41, R41, 0xff, RZ, 0xc0, !PT ;  /* 0x000000ff29297812 */ /* 0x000fc400078ec0ff */
[----:B------:R-:W-:Y:S01]  /*0f80*/  FFMA.FTZ R17, R17, R16, RZ ;  /* 0x0000001011117223 */ /* 0x000fe200000100ff */
[----:B------:R-:W1:Y:S01]  /*0f90*/  I2F.F16 R37, R37 ;  /* 0x0000002500257306 */ /* 0x000e620000200c00 */
[----:B------:R-:W-:Y:S01]  /*0fa0*/  LEA.HI R35, R4, 0xffffff80, RZ, 0x8 ;  /* 0xffffff8004237811 */ /* 0x000fe200078f40ff */
[----:B----4-:R-:W-:Y:S01]  /*0fb0*/  HADD2.F32 R29, -RZ, R29.H0_H0 ;  /* 0x2000001dff1d7230 */ /* 0x010fe20000004100 */
[----:B------:R-:W-:Y:S02]  /*0fc0*/  IADD3 R39, R39, -0x80, RZ ;  /* 0xffffff8027277810 */ /* 0x000fe40007ffe0ff */
[----:B------:R-:W-:Y:S01]  /*0fd0*/  LOP3.LUT R40, R9, 0xff, RZ, 0xc0, !PT ;  /* 0x000000ff09287812 */ /* 0x000fe200078ec0ff */
[----:B0-----:R-:W-:Y:S02]  /*0fe0*/  HADD2.F32 R42, -RZ, R38.H0_H0 ;  /* 0x20000026ff2a7230 */ /* 0x001fe40000004100 */
[----:B------:R-:W0:Y:S01]  /*0ff0*/  I2F.F16 R21, R21 ;  /* 0x0000001500157306 */ /* 0x000e220000200c00 */
[----:B------:R-:W-:Y:S01]  /*1000*/  SHF.R.U32.HI R38, RZ, 0x10, R4 ;  /* 0x00000010ff267819 */ /* 0x000fe20000011604 */
[----:B------:R-:W-:Y:S01]  /*1010*/  FFMA.FTZ R29, R16, R29, RZ ;  /* 0x0000001d101d7223 */ /* 0x000fe200000100ff */
[----:B------:R-:W-:Y:S01]  /*1020*/  LEA.HI R34, R5, 0xffffff80, RZ, 0x8 ;  /* 0xffffff8005227811 */ /* 0x000fe200078f40ff */
[----:B------:R-:W-:Y:S01]  /*1030*/  FFMA.FTZ R4, R42, R22, R17 ;  /* 0x000000162a047223 */ /* 0x000fe20000010011 */
[----:B------:R-:W-:Y:S01]  /*1040*/  LOP3.LUT R38, R38, 0xff, RZ, 0xc0, !PT ;  /* 0x000000ff26267812 */ /* 0x000fe200078ec0ff */
[----:B-1----:R-:W-:-:S02]  /*1050*/  HADD2.F32 R37, -RZ, R37.H0_H0 ;  /* 0x20000025ff257230 */ /* 0x002fc40000004100 */
[----:B------:R-:W1:Y:S01]  /*1060*/  I2F.F16 R36, R36 ;  /* 0x0000002400247306 */ /* 0x000e620000200c00 */
[----:B------:R-:W-:Y:S02]  /*1070*/  SHF.R.U32.HI R5, RZ, 0x10, R5 ;  /* 0x00000010ff057819 */ /* 0x000fe40000011605 */
[----:B------:R-:W-:Y:S01]  /*1080*/  IADD3 R40, R40, -0x80, RZ ;  /* 0xffffff8028287810 */ /* 0x000fe20007ffe0ff */
[----:B------:R-:W-:Y:S01]  /*1090*/  FFMA.FTZ R37, R16, R37, RZ ;  /* 0x0000002510257223 */ /* 0x000fe200000100ff */
[----:B------:R-:W-:Y:S01]  /*10a0*/  LOP3.LUT R5, R5, 0xff, RZ, 0xc0, !PT ;  /* 0x000000ff05057812 */ /* 0x000fe200078ec0ff */
[----:B0-----:R-:W-:Y:S01]  /*10b0*/  HADD2.F32 R21, -RZ, R21.H0_H0 ;  /* 0x20000015ff157230 */ /* 0x001fe20000004100 */
[----:B------:R-:W-:Y:S01]  /*10c0*/  LEA.HI R31, R7, 0xffffff80, RZ, 0x8 ;  /* 0xffffff80071f7811 */ /* 0x000fe200078f40ff */
[----:B------:R0:W-:Y:S01]  /*10d0*/  I2F.F16 R17, R40 ;  /* 0x0000002800117306 */ /* 0x0001e20000200c00 */
[----:B------:R-:W-:Y:S02]  /*10e0*/  LEA.HI R30, R6, 0xffffff80, RZ, 0x8 ;  /* 0xffffff80061e7811 */ /* 0x000fe400078f40ff */
[----:B------:R-:W-:Y:S01]  /*10f0*/  FFMA.FTZ R21, R16, R21, RZ ;  /* 0x0000001510157223 */ /* 0x000fe200000100ff */
[----:B------:R-:W-:Y:S01]  /*1100*/  LEA.HI R33, R8, 0xffffff80, RZ, 0x8 ;  /* 0xffffff8008217811 */ /* 0x000fe200078f40ff */
[----:B-1----:R-:W-:Y:S01]  /*1110*/  HADD2.F32 R42, -RZ, R36.H0_H0 ;  /* 0x20000024ff2a7230 */ /* 0x002fe20000004100 */
[----:B------:R-:W-:Y:S01]  /*1120*/  IADD3 R36, R38, -0x80, RZ ;  /* 0xffffff8026247810 */ /* 0x000fe20007ffe0ff */
[----:B------:R-:W-:Y:S01]  /*1130*/  VIADD R38, R41, 0xffffff80 ;  /* 0xffffff8029267836 */ /* 0x000fe20000000000 */
[----:B------:R1:W2:Y:S01]  /*1140*/  I2F.F16 R16, R39 ;  /* 0x0000002700107306 */ /* 0x0002a20000200c00 */
[----:B0-----:R-:W-:Y:S01]  /*1150*/  SHF.R.U32.HI R40, RZ, 0x10, R6 ;  /* 0x00000010ff287819 */ /* 0x001fe20000011606 */
[----:B------:R-:W-:Y:S01]  /*1160*/  FFMA.FTZ R37, R22, R42, R37 ;  /* 0x0000002a16257223 */ /* 0x000fe20000010025 */
[----:B------:R-:W-:-:S02]  /*1170*/  IADD3 R6, R5, -0x80, RZ ;  /* 0xffffff8005067810 */ /* 0x000fc40007ffe0ff */
[----:B------:R-:W-:Y:S02]  /*1180*/  LOP3.LUT R40, R40, 0xff, RZ, 0xc0, !PT ;  /* 0x000000ff28287812 */ /* 0x000fe400078ec0ff */
[----:B------:R-:W-:Y:S01]  /*1190*/  LEA.HI R32, R9, 0xffffff80, RZ, 0x8 ;  /* 0xffffff8009207811 */ /* 0x000fe200078f40ff */
[----:B------:R-:W0:Y:S01]  /*11a0*/  I2F.F16 R38, R38 ;  /* 0x0000002600267306 */ /* 0x000e220000200c00 */
[--C-:B-1----:R-:W-:Y:S02]  /*11b0*/  SHF.R.U32.HI R39, RZ, 0x8, R7.reuse ;  /* 0x00000008ff277819 */ /* 0x102fe40000011607 */
[----:B------:R-:W-:Y:S02]  /*11c0*/  SHF.R.U32.HI R7, RZ, 0x10, R7 ;  /* 0x00000010ff077819 */ /* 0x000fe40000011607 */
[----:B------:R-:W-:Y:S02]  /*11d0*/  LOP3.LUT R39, R39, 0xff, RZ, 0xc0, !PT ;  /* 0x000000ff27277812 */ /* 0x000fe400078ec0ff */
[----:B------:R-:W-:Y:S01]  /*11e0*/  LOP3.LUT R7, R7, 0xff, RZ, 0xc0, !PT ;  /* 0x000000ff07077812 */ /* 0x000fe200078ec0ff */
[----:B------:R-:W-:Y:S01]  /*11f0*/  I2F.F16 R36, R36 ;  /* 0x0000002400247306 */ /* 0x000fe20000200c00 */
[----:B------:R-:W-:Y:S01]  /*1200*/  IADD3 R39, R39, -0x80, RZ ;  /* 0xffffff8027277810 */ /* 0x000fe20007ffe0ff */
[----:B--2---:R-:W-:Y:S01]  /*1210*/  HADD2.F32 R42, -RZ, R16.H0_H0 ;  /* 0x20000010ff2a7230 */ /* 0x004fe20000004100 */
[----:B------:R-:W-:Y:S01]  /*1220*/  IADD3 R5, R40, -0x80, RZ ;  /* 0xffffff8028057810 */ /* 0x000fe20007ffe0ff */
[----:B0-----:R-:W-:-:S04]  /*1230*/  HADD2.F32 R38, -RZ, R38.H0_H0 ;  /* 0x20000026ff267230 */ /* 0x001fc80000004100 */
[----:B------:R-:W0:Y:S01]  /*1240*/  I2F.F16 R39, R39 ;  /* 0x0000002700277306 */ /* 0x000e220000200c00 */
[----:B------:R-:W-:Y:S01]  /*1250*/  FFMA.FTZ R21, R22, R38, R21 ;  /* 0x0000002616157223 */ /* 0x000fe20000010015 */
[----:B------:R-:W-:Y:S02]  /*1260*/  IADD3 R38, R7, -0x80, RZ ;  /* 0xffffff8007267810 */ /* 0x000fe40007ffe0ff */
[----:B------:R-:W-:-:S04]  /*1270*/  LOP3.LUT R7, R10, 0xff, RZ, 0xc0, !PT ;  /* 0x000000ff0a077812 */ /* 0x000fc800078ec0ff */
[----:B------:R-:W1:Y:S01]  /*1280*/  I2F.F16 R6, R6 ;  /* 0x0000000600067306 */ /* 0x000e620000200c00 */
[----:B------:R-:W-:Y:S01]  /*1290*/  IADD3 R7, R7, -0x80, RZ ;  /* 0xffffff8007077810 */ /* 0x000fe20007ffe0ff */
[----:B0-----:R-:W-:-:S06]  /*12a0*/  HADD2.F32 R40, -RZ, R39.H0_H0 ;  /* 0x20000027ff287230 */ /* 0x001fcc0000004100 */
[----:B------:R-:W0:Y:S01]  /*12b0*/  I2F.F16 R5, R5 ;  /* 0x0000000500057306 */ /* 0x000e220000200c00 */
[----:B------:R-:W-:Y:S01]  /*12c0*/  HADD2.F32 R39, -RZ, R36.H0_H0 ;  /* 0x20000024ff277230 */ /* 0x000fe20000004100 */
[----:B------:R-:W-:Y:S01]  /*12d0*/  LOP3.LUT R36, R11, 0xff, RZ, 0xc0, !PT ;  /* 0x000000ff0b247812 */ /* 0x000fe200078ec0ff */
[----:B------:R-:W-:Y:S01]  /*12e0*/  FFMA.FTZ R29, R22, R40, R29 ;  /* 0x00000028161d7223 */ /* 0x000fe2000001001d */
[----:B------:R-:W-:Y:S02]  /*12f0*/  HADD2.F32 R22, -RZ, R23.H0_H0 ;  /* 0x20000017ff167230 */ /* 0x000fe40000004100 */
[----:B-1----:R-:W-:Y:S02]  /*1300*/  HADD2.F32 R40, -RZ, R6.H0_H0 ;  /* 0x20000006ff287230 */ /* 0x002fe40000004100 */
[----:B------:R-:W1:Y:S01]  /*1310*/  I2F.F16 R38, R38 ;  /* 0x0000002600267306 */ /* 0x000e620000200c00 */
[----:B------:R-:W-:Y:S01]  /*1320*/  IADD3 R6, R36, -0x80, RZ ;  /* 0xffffff8024067810 */ /* 0x000fe20007ffe0ff */
[----:B------:R-:W-:Y:S01]  /*1330*/  FFMA.FTZ R39, R39, R22, R4 ;  /* 0x0000001627277223 */ /* 0x000fe20000010004 */
[----:B------:R-:W-:Y:S01]  /*1340*/  SHF.R.U32.HI R4, RZ, 0x8, R8 ;  /* 0x00000008ff047819 */ /* 0x000fe20000011608 */
[----:B------:R-:W-:Y:S01]  /*1350*/  FFMA.FTZ R37, R22, R40, R37 ;  /* 0x0000002816257223 */ /* 0x000fe20000010025 */
[----:B0-----:R-:W-:-:S02]  /*1360*/  HADD2.F32 R36, -RZ, R5.H0_H0 ;  /* 0x20000005ff247230 */ /* 0x001fc40000004100 */
[----:B------:R-:W-:Y:S01]  /*1370*/  LOP3.LUT R4, R4, 0xff, RZ, 0xc0, !PT ;  /* 0x000000ff04047812 */ /* 0x000fe200078ec0ff */
[----:B------:R-:W-:Y:S01]  /*1380*/  I2F.F16 R35, R35 ;  /* 0x0000002300237306 */ /* 0x000fe20000200c00 */
[----:B------:R-:W-:Y:S01]  /*1390*/  SHF.R.U32.HI R5, RZ, 0x10, R8 ;  /* 0x00000010ff057819 */ /* 0x000fe20000011608 */
[----:B------:R-:W-:Y:S01]  /*13a0*/  FFMA.FTZ R21, R22, R36, R21 ;  /* 0x0000002416157223 */ /* 0x000fe20000010015 */
[----:B------:R-:W-:Y:S01]  /*13b0*/  SHF.R.U32.HI R36, RZ, 0x8, R9 ;  /* 0x00000008ff247819 */ /* 0x000fe20000011609 */
[----:B-1----:R-:W-:Y:S01]  /*13c0*/  HADD2.F32 R40, -RZ, R38.H0_H0 ;  /* 0x20000026ff287230 */ /* 0x002fe20000004100 */
[----:B------:R-:W-:-:S03]  /*13d0*/  IADD3 R38, R4, -0x80, RZ ;  /* 0xffffff8004267810 */ /* 0x000fc60007ffe0ff */
[----:B------:R-:W0:Y:S01]  /*13e0*/  I2F.F16 R34, R34 ;  /* 0x0000002200227306 */ /* 0x000e220000200c00 */
[----:B------:R-:W-:Y:S01]  /*13f0*/  LOP3.LUT R36, R36, 0xff, RZ, 0xc0, !PT ;  /* 0x000000ff24247812 */ /* 0x000fe200078ec0ff */
[----:B------:R-:W-:Y:S01]  /*1400*/  FFMA.FTZ R8, R22, R40, R29 ;  /* 0x0000002816087223 */ /* 0x000fe2000001001d */
[----:B------:R-:W-:Y:S02]  /*1410*/  LOP3.LUT R22, R5, 0xff, RZ, 0xc0, !PT ;  /* 0x000000ff05167812 */ /* 0x000fe400078ec0ff */
[----:B------:R-:W1:Y:S01]  /*1420*/  LDS.64 R4, [UR4+0x8] ;  /* 0x00000804ff047984 */ /* 0x000e620008000a00 */
[----:B------:R-:W-:Y:S02]  /*1430*/  SHF.R.U32.HI R40, RZ, 0x10, R9 ;  /* 0x00000010ff287819 */ /* 0x000fe40000011609 */
[----:B------:R-:W2:Y:S01]  /*1440*/  I2F.F16 R30, R30 ;  /* 0x0000001e001e7306 */ /* 0x000ea20000200c00 */
[----:B------:R-:W-:Y:S01]  /*1450*/  IADD3 R9, R36, -0x80, RZ ;  /* 0xffffff8024097810 */ /* 0x000fe20007ffe0ff */
[----:B------:R-:W-:Y:S01]  /*1460*/  HADD2.F32 R36, -RZ, R23.H1_H1 ;  /* 0x30000017ff247230 */ /* 0x000fe20000004100 */
[----:B------:R-:W-:-:S02]  /*1470*/  LOP3.LUT R40, R40, 0xff, RZ, 0xc0, !PT ;  /* 0x000000ff28287812 */ /* 0x000fc400078ec0ff */
[----:B------:R-:W-:-:S03]  /*1480*/  IADD3 R22, R22, -0x80, RZ ;  /* 0xffffff8016167810 */ /* 0x000fc60007ffe0ff */
[----:B------:R-:W3:Y:S01]  /*1490*/  I2F.F16 R31, R31 ;  /* 0x0000001f001f7306 */ /* 0x000ee20000200c00 */
[----:B------:R-:W-:Y:S02]  /*14a0*/  VIADD R23, R40, 0xffffff80 ;  /* 0xffffff8028177836 */ /* 0x000fe40000000000 */
[----:B0-----:R-:W-:Y:S02]  /*14b0*/  HADD2.F32 R40, -RZ, R34.H0_H0 ;  /* 0x20000022ff287230 */ /* 0x001fe40000004100 */
[----:B--2---:R-:W-:-:S03]  /*14c0*/  HADD2.F32 R30, -RZ, R30.H0_H0 ;  /* 0x2000001eff1e7230 */ /* 0x004fc60000004100 */
[----:B------:R0:W-:Y:S01]  /*14d0*/  I2F.F16 R29, R38 ;  /* 0x00000026001d7306 */ /* 0x0001e20000200c00 */
[C---:B------:R-:W-:Y:S01]  /*14e0*/  FFMA.FTZ R37, R36.reuse, R40, R37 ;  /* 0x0000002824257223 */ /* 0x040fe20000010025 */
[----:B------:R-:W-:Y:S01]  /*14f0*/  SHF.R.U32.HI R40, RZ, 0x10, R11 ;  /* 0x00000010ff287819 */ /* 0x000fe2000001160b */
[----:B------:R-:W-:-:S03]  /*1500*/  FFMA.FTZ R30, R36, R30, R21 ;  /* 0x0000001e241e7223 */ /* 0x000fc60000010015 */
[----:B------:R-:W-:Y:S01]  /*1510*/  LOP3.LUT R40, R40, 0xff, RZ, 0xc0, !PT ;  /* 0x000000ff28287812 */ /* 0x000fe200078ec0ff */
[----:B---3--:R-:W-:Y:S01]  /*1520*/  HADD2.F32 R31, -RZ, R31.H0_H0 ;  /* 0x2000001fff1f7230 */ /* 0x008fe20000004100 */
[----:B------:R-:W2:Y:S01]  /*1530*/  I2F.F16 R7, R7 ;  /* 0x0000000700077306 */ /* 0x000ea20000200c00 */
[----:B0-----:R-:W-:Y:S01]  /*1540*/  HADD2.F32 R38, -RZ, R35.H0_H0 ;  /* 0x20000023ff267230 */ /* 0x001fe20000004100 */
[----:B------:R-:W-:Y:S02]  /*1550*/  SHF.R.U32.HI R35, RZ, 0x8, R10 ;  /* 0x00000008ff237819 */ /* 0x000fe4000001160a */
[----:B------:R-:W-:Y:S02]  /*1560*/  FFMA.FTZ R8, R36, R31, R8 ;  /* 0x0000001f24087223 */ /* 0x000fe40000010008 */
[----:B------:R-:W-:Y:S01]  /*1570*/  LOP3.LUT R35, R35, 0xff, RZ, 0xc0, !PT ;  /* 0x000000ff23237812 */ /* 0x000fe200078ec0ff */
[----:B------:R-:W-:Y:S01]  /*1580*/  FFMA.FTZ R39, R38, R36, R39 ;  /* 0x0000002426277223 */ /* 0x000fe20000010027 */
[----:B------:R-:W-:Y:S01]  /*1590*/  SHF.R.U32.HI R38, RZ, 0x10, R10 ;  /* 0x00000010ff267819 */ /* 0x000fe2000001160a */
[----:B------:R-:W0:Y:S01]  /*15a0*/  I2F.F16 R6, R6 ;  /* 0x0000000600067306 */ /* 0x000e220000200c00 */
[----:B------:R-:W-:-:S02]  /*15b0*/  IADD3 R34, R35, -0x80, RZ ;  /* 0xffffff8023227810 */ /* 0x000fc40007ffe0ff */
[----:B------:R-:W-:Y:S02]  /*15c0*/  SHF.R.U32.HI R35, RZ, 0x8, R11 ;  /* 0x00000008ff237819 */ /* 0x000fe4000001160b */
[----:B------:R-:W-:Y:S01]  /*15d0*/  LOP3.LUT R38, R38, 0xff, RZ, 0xc0, !PT ;  /* 0x000000ff26267812 */ /* 0x000fe200078ec0ff */
[--C-:B-1----:R-:W-:Y:S01]  /*15e0*/  HADD2.F32 R31, -RZ, R4.reuse.H0_H0 ;  /* 0x20000004ff1f7230 */ /* 0x102fe20000004100 */
[----:B------:R-:W-:Y:S01]  /*15f0*/  LOP3.LUT R35, R35, 0xff, RZ, 0xc0, !PT ;  /* 0x000000ff23237812 */ /* 0x000fe200078ec0ff */
[----:B------:R-:W1:Y:S01]  /*1600*/  I2F.F16 R9, R9 ;  /* 0x0000000900097306 */ /* 0x000e620000200c00 */
[----:B------:R-:W-:Y:S01]  /*1610*/  IADD3 R38, R38, -0x80, RZ ;  /* 0xffffff8026267810 */ /* 0x000fe20007ffe0ff */
[----:B--2---:R-:W-:Y:S01]  /*1620*/  HADD2.F32 R7, -RZ, R7.H0_H0 ;  /* 0x20000007ff077230 */ /* 0x004fe20000004100 */
[----:B------:R-:W-:Y:S01]  /*1630*/  IADD3 R36, R35, -0x80, RZ ;  /* 0xffffff8023247810 */ /* 0x000fe20007ffe0ff */
[----:B------:R-:W-:Y:S01]  /*1640*/  HADD2.F32 R4, -RZ, R4.H1_H1 ;  /* 0x30000004ff047230 */ /* 0x000fe20000004100 */
[----:B------:R-:W-:Y:S01]  /*1650*/  IADD3 R35, R40, -0x80, RZ ;  /* 0xffffff8028237810 */ /* 0x000fe20007ffe0ff */
[----:B------:R-:W-:Y:S01]  /*1660*/  FFMA.FTZ R39, R42, R31, R39 ;  /* 0x0000001f2a277223 */ /* 0x000fe20000010027 */
[----:B------:R-:W-:Y:S01]  /*1670*/  LEA.HI R10, R10, 0xffffff80, RZ, 0x8 ;  /* 0xffffff800a0a7811 */ /* 0x000fe200078f40ff */
[----:B------:R-:W2:Y:S01]  /*1680*/  I2F.F16 R34, R34 ;  /* 0x0000002200227306 */ /* 0x000ea20000200c00 */
[----:B------:R-:W-:Y:S01]  /*1690*/  LEA.HI R11, R11, 0xffffff80, RZ, 0x8 ;  /* 0xffffff800b0b7811 */ /* 0x000fe200078f40ff */
[----:B0-----:R-:W-:-:S02]  /*16a0*/  HADD2.F32 R41, -RZ, R6.H0_H0 ;  /* 0x20000006ff297230 */ /* 0x001fc40000004100 */
[C---:B------:R-:W-:Y:S01]  /*16b0*/  FFMA.FTZ R7, R31.reuse, R7, R30 ;  /* 0x000000071f077223 */ /* 0x040fe2000001001e */
[----:B------:R-:W-:Y:S02]  /*16c0*/  HADD2.F32 R6, -RZ, R29.H0_H0 ;  /* 0x2000001dff067230 */ /* 0x000fe40000004100 */
[----:B-1----:R-:W-:Y:S01]  /*16d0*/  HADD2.F32 R9, -RZ, R9.H0_H0 ;  /* 0x20000009ff097230 */ /* 0x002fe20000004100 */
[----:B------:R-:W0:Y:S01]  /*16e0*/  I2F.F16 R16, R36 ;  /* 0x0000002400107306 */ /* 0x000e220000200c00 */
[----:B------:R-:W-:Y:S01]  /*16f0*/  FFMA.FTZ R30, R31, R41, R8 ;  /* 0x000000291f1e7223 */ /* 0x000fe20000010008 */
[----:B------:R-:W-:Y:S01]  /*1700*/  FFMA.FTZ R6, R6, R4, R39 ;  /* 0x0000000406067223 */ /* 0x000fe20000010027 */
[----:B--2---:R-:W-:-:S05]  /*1710*/  HADD2.F32 R34, -RZ, R34.H0_H0 ;  /* 0x20000022ff227230 */ /* 0x004fca0000004100 */
[----:B------:R-:W-:Y:S01]  /*1720*/  I2F.F16 R22, R22 ;  /* 0x0000001600167306 */ /* 0x000fe20000200c00 */
[----:B------:R-:W-:Y:S01]  /*1730*/  FFMA.FTZ R34, R4, R34, R7 ;  /* 0x0000002204227223 */ /* 0x000fe20000010007 */
[----:B------:R-:W-:Y:S02]  /*1740*/  HADD2.F32 R7, -RZ, R0.H0_H0 ;  /* 0x20000000ff077230 */ /* 0x000fe40000004100 */
[----:B0-----:R-:W-:-:S04]  /*1750*/  HADD2.F32 R29, -RZ, R16.H0_H0 ;  /* 0x20000010ff1d7230 */ /* 0x001fc80000004100 */
[----:B------:R-:W0:Y:S01]  /*1760*/  I2F.F16 R23, R23 ;  /* 0x0000001700177306 */ /* 0x000e220000200c00 */
[----:B------:R-:W-:-:S07]  /*1770*/  FFMA.FTZ R30, R4, R29, R30 ;  /* 0x0000001d041e7223 */ /* 0x000fce000001001e */
[----:B------:R-:W-:Y:S01]  /*1780*/  I2F.F16 R33, R33 ;  /* 0x0000002100217306 */ /* 0x000fe20000200c00 */
[----:B0-----:R-:W-:-:S07]  /*1790*/  HADD2.F32 R23, -RZ, R23.H0_H0 ;  /* 0x20000017ff177230 */ /* 0x001fce0000004100 */
[----:B------:R0:W1:Y:S08]  /*17a0*/  I2F.F16 R21, R38 ;  /* 0x0000002600157306 */ /* 0x0000700000200c00 */
[----:B------:R-:W2:Y:S01]  /*17b0*/  I2F.F16 R35, R35 ;  /* 0x0000002300237306 */ /* 0x000ea20000200c00 */
[----:B0-----:R-:W-:Y:S02]  /*17c0*/  HADD2.F32 R38, -RZ, R17.H0_H0 ;  /* 0x20000011ff267230 */ /* 0x001fe40000004100 */
[----:B------:R-:W-:-:S02]  /*17d0*/  HADD2.F32 R17, -RZ, R5.H0_H0 ;  /* 0x20000005ff117230 */ /* 0x000fc40000004100 */
[----:B------:R-:W-:Y:S02]  /*17e0*/  HADD2.F32 R5, -RZ, R5.H1_H1 ;  /* 0x30000005ff057230 */ /* 0x000fe40000004100 */
[----:B------:R-:W-:Y:S01]  /*17f0*/  FFMA.FTZ R37, R31, R38, R37 ;  /* 0x000000261f257223 */ /* 0x000fe20000010025 */
[----:B-1----:R-:W-:Y:S01]  /*1800*/  HADD2.F32 R21, -RZ, R21.H0_H0 ;  /* 0x20000015ff157230 */ /* 0x002fe20000004100 */
[----:B------:R-:W0:Y:S02]  /*1810*/  I2F.F16 R32, R32 ;  /* 0x0000002000207306 */ /* 0x000e240000200c00 */
[----:B------:R-:W-:Y:S01]  /*1820*/  FFMA.FTZ R8, R4, R9, R37 ;  /* 0x0000000904087223 */ /* 0x000fe20000010025 */
[----:B------:R-:W-:Y:S02]  /*1830*/  HADD2.F32 R9, -RZ, R22.H0_H0 ;  /* 0x20000016ff097230 */ /* 0x000fe40000004100 */
[----:B------:R-:W-:Y:S01]  /*1840*/  FFMA.FTZ R21, R17, R21, R34 ;  /* 0x0000001511157223 */ /* 0x000fe20000010022 */
[----:B------:R-:W-:-:S02]  /*1850*/  HADD2.F32 R4, -RZ, R33.H0_H0 ;  /* 0x20000021ff047230 */ /* 0x000fc40000004100 */
[----:B------:R-:W-:Y:S01]  /*1860*/  FFMA.FTZ R8, R17, R23, R8 ;  /* 0x0000001711087223 */ /* 0x000fe20000010008 */
[----:B--2---:R-:W-:Y:S01]  /*1870*/  HADD2.F32 R35, -RZ, R35.H0_H0 ;  /* 0x20000023ff237230 */ /* 0x004fe20000004100 */
[----:B------:R-:W1:Y:S01]  /*1880*/  I2F.F16 R10, R10 ;  /* 0x0000000a000a7306 */ /* 0x000e620000200c00 */
[----:B------:R-:W-:-:S03]  /*1890*/  FFMA.FTZ R9, R9, R17, R6 ;  /* 0x0000001109097223 */ /* 0x000fc60000010006 */
[----:B------:R-:W-:Y:S01]  /*18a0*/  FFMA.FTZ R30, R17, R35, R30 ;  /* 0x00000023111e7223 */ /* 0x000fe2000001001e */
[----:B------:R-:W-:Y:S01]  /*18b0*/  FFMA.FTZ R4, R4, R5, R9 ;  /* 0x0000000504047223 */ /* 0x000fe20000010009 */
[----:B------:R-:W-:Y:S02]  /*18c0*/  HADD2.F32 R9, -RZ, R0.H1_H1 ;  /* 0x30000000ff097230 */ /* 0x000fe40000004100 */
[----:B------:R-:W2:Y:S01]  /*18d0*/  I2F.F16 R11, R11 ;  /* 0x0000000b000b7306 */ /* 0x000ea20000200c00 */
[----:B0-----:R-:W-:Y:S02]  /*18e0*/  HADD2.F32 R32, -RZ, R32.H0_H0 ;  /* 0x20000020ff207230 */ /* 0x001fe40000004100 */
[----:B------:R-:W-:Y:S01]  /*18f0*/  FMUL.FTZ R4, R4, R7 ;  /* 0x0000000704047220 */ /* 0x000fe20000410000 */
[----:B------:R-:W-:Y:S02]  /*1900*/  HADD2.F32 R17, -RZ, R2.H1_H1 ;  /* 0x30000002ff117230 */ /* 0x000fe40000004100 */
[----:B------:R-:W-:Y:S01]  /*1910*/  FFMA.FTZ R8, R5, R32, R8 ;  /* 0x0000002005087223 */ /* 0x000fe20000010008 */
[----:B-1----:R-:W-:Y:S01]  /*1920*/  HADD2.F32 R10, -RZ, R10.H0_H0 ;  /* 0x2000000aff0a7230 */ /* 0x002fe20000004100 */
[----:B------:R-:W-:-:S02]  /*1930*/  F2FP.F16.F32.PACK_AB R4, RZ, R4 ;  /* 0x00000004ff04723e */ /* 0x000fc400000000ff */
[----:B------:R-:W-:Y:S02]  /*1940*/  FMUL.FTZ R8, R8, R9 ;  /* 0x0000000908087220 */ /* 0x000fe40000410000 */
[C---:B------:R-:W-:Y:S01]  /*1950*/  FFMA.FTZ R10, R5.reuse, R10, R21 ;  /* 0x0000000a050a7223 */ /* 0x040fe20000010015 */
[----:B--2---:R-:W-:Y:S02]  /*1960*/  HADD2.F32 R6, -RZ, R11.H0_H0 ;  /* 0x2000000bff067230 */ /* 0x004fe40000004100 */
[----:B------:R-:W-:Y:S01]  /*1970*/  F2FP.F16.F32.PACK_AB R8, RZ, R8 ;  /* 0x00000008ff08723e */ /* 0x000fe200000000ff */
[----:B------:R-:W-:Y:S02]  /*1980*/  HADD2.F32 R11, -RZ, R2.H0_H0 ;  /* 0x20000002ff0b7230 */ /* 0x000fe40000004100 */
[----:B------:R-:W-:Y:S01]  /*1990*/  FFMA.FTZ R6, R5, R6, R30 ;  /* 0x0000000605067223 */ /* 0x000fe2000001001e */
[----:B------:R-:W-:Y:S02]  /*19a0*/  PRMT R4, R4, 0x5410, R8 ;  /* 0x0000541004047816 */ /* 0x000fe40000000008 */
[----:B------:R-:W-:Y:S01]  /*19b0*/  FMUL.FTZ R10, R10, R11 ;  /* 0x0000000b0a0a7220 */ /* 0x000fe20000410000 */
[----:B------:R-:W-:-:S04]  /*19c0*/  FMUL.FTZ R6, R6, R17 ;  /* 0x0000001106067220 */ /* 0x000fc80000410000 */
[----:B------:R-:W-:Y:S01]  /*19d0*/  F2FP.F16.F32.PACK_AB R10, RZ, R10 ;  /* 0x0000000aff0a723e */ /* 0x000fe200000000ff */
[----:B------:R-:W-:Y:S01]  /*19e0*/  HFMA2.MMA R25, R4, 1, 1, R25 ;  /* 0x3c003c0004197835 */ /* 0x000fe20000000019 */
[----:B------:R-:W-:-:S04]  /*19f0*/  F2FP.F16.F32.PACK_AB R6, RZ, R6 ;  /* 0x00000006ff06723e */ /* 0x000fc800000000ff */
[----:B------:R-:W-:-:S05]  /*1a00*/  PRMT R10, R10, 0x5410, R6 ;  /* 0x000054100a0a7816 */ /* 0x000fca0000000006 */
[----:B------:R-:W-:-:S07]  /*1a10*/  HADD2 R24, R10, R24 ;  /* 0x000000180a187230 */ /* 0x000fce0000000000 */
.L_x_3682:
[----:B------:R-:W-:Y:S01]  /*1a20*/  IMAD.WIDE R30, R28, 0x8, R12 ;  /* 0x000000081c1e7825 */ /* 0x000fe200078e020c */
[----:B------:R-:W-:Y:S01]  /*1a30*/  @!P0 SHF.L.U32 R5, R20, 0x1, RZ ;  /* 0x0000000114058819 */ /* 0x000fe200000006ff */
[----:B------:R0:W5:Y:S04]  /*1a40*/  LDG.E.128.CONSTANT R8, desc[UR6][R12.64] ;  /* 0x000000060c087981 */ /* 0x000168000c1e9d00 */
[----:B------:R-:W-:-:S04]  /*1a50*/  @!P0 IMAD.WIDE R14, R5, 0x2, R14 ;  /* 0x00000002050e8825 */ /* 0x000fc800078e020e */
[C---:B------:R-:W-:Y:S01]  /*1a60*/  IMAD.WIDE R16, R28.reuse, 0x8, R30 ;  /* 0x000000081c107825 */ /* 0x040fe200078e021e */
[----:B------:R0:W5:Y:S04]  /*1a70*/  @!P0 LDG.E.U16.CONSTANT R21, desc[UR6][R14.64+0x2] ;  /* 0x000002060e158981 */ /* 0x000168000c1e9500 */
[----:B------:R0:W5:Y:S01]  /*1a80*/  LDG.E.128.CONSTANT R4, desc[UR6][R16.64] ;  /* 0x0000000610047981 */ /* 0x000162000c1e9d00 */
[----:B------:R-:W-:Y:S01]  /*1a90*/  IMAD.WIDE R18, R28, 0x8, R18 ;  /* 0x000000081c127825 */ /* 0x000fe200078e0212 */
[----:B------:R-:W-:Y:S06]  /*1aa0*/  @P1 BRA `(.L_x_3683) ;  /* 0x0000000c000c1947 */ /* 0x000fec0003800000 */
[----:B0-----:R-:W2:Y:S01]  /*1ab0*/  LDG.E.128.CONSTANT R12, desc[UR6][R18.64] ;  /* 0x00000006120c7981 */ /* 0x001ea2000c1e9d00 */
[----:B-----5:R-:W-:Y:S02]  /*1ac0*/  LOP3.LUT R34, R9, 0xff, RZ, 0xc0, !PT ;  /* 0x000000ff09227812 */ /* 0x020fe400078ec0ff */
[----:B------:R-:W-:Y:S01]  /*1ad0*/  LOP3.LUT R29, R8, 0xff, RZ, 0xc0, !PT ;  /* 0x000000ff081d7812 */ /* 0x000fe200078ec0ff */
[----:B------:R-:W0:Y:S01]  /*1ae0*/  LDS.64 R22, [UR4+0x10] ;  /* 0x00001004ff167984 */ /* 0x000e220008000a00 */
[----:B------:R-:W-:Y:S02]  /*1af0*/  IADD3 R37, R34, -0x80, RZ ;  /* 0xffffff8022257810 */ /* 0x000fe40007ffe0ff */
[----:B------:R-:W-:Y:S02]  /*1b00*/  LOP3.LUT R34, R10, 0xff, RZ, 0xc0, !PT ;  /* 0x000000ff0a227812 */ /* 0x000fe400078ec0ff */
[----:B------:R-:W-:Y:S02]  /*1b10*/  LOP3.LUT R36, R11, 0xff, RZ, 0xc0, !PT ;  /* 0x000000ff0b247812 */ /* 0x000fe400078ec0ff */
[----:B------:R-:W-:Y:S01]  /*1b20*/  SHF.R.U32.HI R35, RZ, 0x8, R8 ;  /* 0x00000008ff237819 */ /* 0x000fe20000011608 */
[----:B------:R-:W1:Y:S01]  /*1b30*/  I2F.F16 R37, R37 ;  /* 0x0000002500257306 */ /* 0x000e620000200c00 */
[----:B------:R-:W-:-:S02]  /*1b40*/  IADD3 R29, R29, -0x80, RZ ;  /* 0xffffff801d1d7810 */ /* 0x000fc40007ffe0ff */
[----:B------:R-:W-:Y:S02]  /*1b50*/  IADD3 R34, R34, -0x80, RZ ;  /* 0xffffff8022227810 */ /* 0x000fe40007ffe0ff */
[----:B------:R-:W-:Y:S02]  /*1b60*/  IADD3 R36, R36, -0x80, RZ ;  /* 0xffffff8024247810 */ /* 0x000fe40007ffe0ff */
[----:B------:R-:W-:Y:S01]  /*1b70*/  LOP3.LUT R35, R35, 0xff, RZ, 0xc0, !PT ;  /* 0x000000ff23237812 */ /* 0x000fe200078ec0ff */
[----:B------:R3:W4:Y:S01]  /*1b80*/  I2F.F16 R32, R29 ;  /* 0x0000001d00207306 */ /* 0x0007220000200c00 */
[----:B------:R-:W-:Y:S02]  /*1b90*/  LEA.HI R39, R9, 0xffffff80, RZ, 0x8 ;  /* 0xffffff8009277811 */ /* 0x000fe400078f40ff */
[----:B------:R-:W-:Y:S01]  /*1ba0*/  LEA.HI R41, R11, 0xffffff80, RZ, 0x8 ;  /* 0xffffff800b297811 */ /* 0x000fe200078f40ff */
[----:B------:R-:W-:Y:S01]  /*1bb0*/  VIADD R35, R35, 0xffffff80 ;  /* 0xffffff8023237836 */ /* 0x000fe20000000000 */
[----:B------:R-:W-:Y:S01]  /*1bc0*/  LEA.HI R33, R8, 0xffffff80, RZ, 0x8 ;  /* 0xffffff8008217811 */ /* 0x000fe200078f40ff */
[----:B-1----:R-:W-:-:S02]  /*1bd0*/  HADD2.F32 R42, -RZ, R37.H0_H0 ;  /* 0x20000025ff2a7230 */ /* 0x002fc40000004100 */
[----:B------:R-:W1:Y:S01]  /*1be0*/  I2F.F16 R34, R34 ;  /* 0x0000002200227306 */ /* 0x000e620000200c00 */
[--C-:B---3--:R-:W-:Y:S02]  /*1bf0*/  SHF.R.U32.HI R29, RZ, 0x8, R9.reuse ;  /* 0x00000008ff1d7819 */ /* 0x108fe40000011609 */
[----:B------:R-:W-:Y:S02]  /*1c00*/  SHF.R.U32.HI R9, RZ, 0x10, R9 ;  /* 0x00000010ff097819 */ /* 0x000fe40000011609 */
[----:B------:R-:W-:Y:S01]  /*1c10*/  LOP3.LUT R29, R29, 0xff, RZ, 0xc0, !PT ;  /* 0x000000ff1d1d7812 */ /* 0x000fe200078ec0ff */
[----:B----4-:R-:W-:Y:S02]  /*1c20*/  HADD2.F32 R32, -RZ, R32.H0_H0 ;  /* 0x20000020ff207230 */ /* 0x010fe40000004100 */
[----:B------:R-:W3:Y:S01]  /*1c30*/  I2F.F16 R36, R36 ;  /* 0x0000002400247306 */ /* 0x000ee20000200c00 */
[----:B------:R-:W-:Y:S02]  /*1c40*/  IADD3 R38, R29, -0x80, RZ ;  /* 0xffffff801d267810 */ /* 0x000fe40007ffe0ff */
[----:B------:R-:W-:Y:S01]  /*1c50*/  LOP3.LUT R9, R9, 0xff, RZ, 0xc0, !PT ;  /* 0x000000ff09097812 */ /* 0x000fe200078ec0ff */
[----:B-1----:R-:W-:-:S04]  /*1c60*/  HADD2.F32 R34, -RZ, R34.H0_H0 ;  /* 0x20000022ff227230 */ /* 0x002fc80000004100 */
[----:B------:R-:W1:Y:S01]  /*1c70*/  I2F.F16 R35, R35 ;  /* 0x0000002300237306 */ /* 0x000e620000200c00 */
[--C-:B0-----:R-:W-:Y:S02]  /*1c80*/  HADD2.F32 R29, -RZ, R22.reuse.H0_H0 ;  /* 0x20000016ff1d7230 */ /* 0x101fe40000004100 */
[----:B------:R-:W-:Y:S01]  /*1c90*/  HADD2.F32 R37, -RZ, R22.H1_H1 ;  /* 0x30000016ff257230 */ /* 0x000fe20000004100 */
[----:B------:R-:W-:Y:S02]  /*1ca0*/  LEA.HI R22, R10, 0xffffff80, RZ, 0x8 ;  /* 0xffffff800a167811 */ /* 0x000fe400078f40ff */
[----:B------:R-:W-:Y:S01]  /*1cb0*/  FFMA.FTZ R40, R32, R29, RZ ;  /* 0x0000001d20287223 */ /* 0x000fe200000100ff */
[----:B---3--:R-:W-:Y:S01]  /*1cc0*/  HADD2.F32 R36, -RZ, R36.H0_H0 ;  /* 0x20000024ff247230 */ /* 0x008fe20000004100 */
[----:B------:R-:W0:Y:S01]  /*1cd0*/  I2F.F16 R38, R38 ;  /* 0x0000002600267306 */ /* 0x000e220000200c00 */
[C---:B------:R-:W-:Y:S01]  /*1ce0*/  FFMA.FTZ R32, R29.reuse, R42, RZ ;  /* 0x0000002a1d207223 */ /* 0x040fe200000100ff */
[----:B------:R-:W-:-:S02]  /*1cf0*/  FFMA.FTZ R34, R29, R34, RZ ;  /* 0x000000221d227223 */ /* 0x000fc400000100ff */
[----:B------:R-:W-:Y:S01]  /*1d00*/  FFMA.FTZ R36, R29, R36, RZ ;  /* 0x000000241d247223 */ /* 0x000fe200000100ff */
[----:B-1----:R-:W-:-:S03]  /*1d10*/  HADD2.F32 R35, -RZ, R35.H0_H0 ;  /* 0x20000023ff237230 */ /* 0x002fc60000004100 */
[----:B------:R1:W-:Y:S02]  /*1d20*/  I2F.F16 R29, R39 ;  /* 0x00000027001d7306 */ /* 0x0003e40000200c00 */
[----:B------:R-:W-:Y:S01]  /*1d30*/  FFMA.FTZ R35, R35, R37, R40 ;  /* 0x0000002523237223 */ /* 0x000fe20000010028 */
[----:B0-----:R-:W-:Y:S01]  /*1d40*/  HADD2.F32 R40, -RZ, R38.H0_H0 ;  /* 0x20000026ff287230 */ /* 0x001fe20000004100 */
[----:B------:R-:W-:-:S04]  /*1d50*/  SHF.R.U32.HI R38, RZ, 0x10, R8 ;  /* 0x00000010ff267819 */ /* 0x000fc80000011608 */
[----:B------:R-:W0:Y:S01]  /*1d60*/  I2F.F16 R33, R33 ;  /* 0x0000002100217306 */ /* 0x000e220000200c00 */
[----:B-1----:R-:W-:Y:S01]  /*1d70*/  SHF.R.U32.HI R39, RZ, 0x8, R10 ;  /* 0x00000008ff277819 */ /* 0x002fe2000001160a */
[----:B------:R-:W-:Y:S01]  /*1d80*/  FFMA.FTZ R8, R37, R40, R32 ;  /* 0x0000002825087223 */ /* 0x000fe20000010020 */
[----:B------:R-:W-:Y:S02]  /*1d90*/  SHF.R.U32.HI R40, RZ, 0x8, R11 ;  /* 0x00000008ff287819 */ /* 0x000fe4000001160b */
[----:B------:R-:W-:-:S03]  /*1da0*/  LOP3.LUT R39, R39, 0xff, RZ, 0xc0, !PT ;  /* 0x000000ff27277812 */ /* 0x000fc600078ec0ff */
[----:B------:R1:W-:Y:S01]  /*1db0*/  I2F.F16 R32, R41 ;  /* 0x0000002900207306 */ /* 0x0003e20000200c00 */
[----:B------:R-:W-:Y:S02]  /*1dc0*/  SHF.R.U32.HI R11, RZ, 0x10, R11 ;  /* 0x00000010ff0b7819 */ /* 0x000fe4000001160b */
[----:B------:R-:W-:Y:S02]  /*1dd0*/  IADD3 R39, R39, -0x80, RZ ;  /* 0xffffff8027277810 */ /* 0x000fe40007ffe0ff */
[----:B------:R-:W-:Y:S02]  /*1de0*/  LOP3.LUT R40, R40, 0xff, RZ, 0xc0, !PT ;  /* 0x000000ff28287812 */ /* 0x000fe400078ec0ff */
[----:B------:R-:W-:Y:S01]  /*1df0*/  LOP3.LUT R11, R11, 0xff, RZ, 0xc0, !PT ;  /* 0x000000ff0b0b7812 */ /* 0x000fe200078ec0ff */
[----:B------:R-:W-:Y:S01]  /*1e00*/  I2F.F16 R22, R22 ;  /* 0x0000001600167306 */ /* 0x000fe20000200c00 */
[----:B-1----:R-:W-:Y:S01]  /*1e10*/  SHF.R.U32.HI R41, RZ, 0x10, R10 ;  /* 0x00000010ff297819 */ /* 0x002fe2000001160a */
[----:B0-----:R-:W-:Y:S01]  /*1e20*/  HADD2.F32 R42, -RZ, R33.H0_H0 ;  /* 0x20000021ff2a7230 */ /* 0x001fe20000004100 */
[----:B------:R-:W-:-:S02]  /*1e30*/  IADD3 R10, R9, -0x80, RZ ;  /* 0xffffff80090a7810 */ /* 0x000fc40007ffe0ff */
[----:B------:R-:W-:Y:S02]  /*1e40*/  LOP3.LUT R41, R41, 0xff, RZ, 0xc0, !PT ;  /* 0x000000ff29297812 */ /* 0x000fe400078ec0ff */
[----:B------:R-:W-:Y:S01]  /*1e50*/  IADD3 R40, R40, -0x80, RZ ;  /* 0xffffff8028287810 */ /* 0x000fe20007ffe0ff */
[----:B------:R-:W0:Y:S01]  /*1e60*/  I2F.F16 R39, R39 ;  /* 0x0000002700277306 */ /* 0x000e220000200c00 */
[----:B------:R-:W-:Y:S02]  /*1e70*/  IADD3 R9, R41, -0x80, RZ ;  /* 0xffffff8029097810 */ /* 0x000fe40007ffe0ff */
[----:B------:R-:W-:Y:S02]  /*1e80*/  IADD3 R11, R11, -0x80, RZ ;  /* 0xffffff800b0b7810 */ /* 0x000fe40007ffe0ff */
[----:B------:R-:W-:-:S03]  /*1e90*/  LOP3.LUT R38, R38, 0xff, RZ, 0xc0, !PT ;  /* 0x000000ff26267812 */ /* 0x000fc600078ec0ff */
[----:B------:R-:W1:Y:S01]  /*1ea0*/  I2F.F16 R10, R10 ;  /* 0x0000000a000a7306 */ /* 0x000e620000200c00 */
[----:B------:R-:W-:Y:S01]  /*1eb0*/  IADD3 R38, R38, -0x80, RZ ;  /* 0xffffff8026267810 */ /* 0x000fe20007ffe0ff */
[----:B0-----:R-:W-:-:S06]  /*1ec0*/  HADD2.F32 R39, -RZ, R39.H0_H0 ;  /* 0x20000027ff277230 */ /* 0x001fcc0000004100 */
[----:B------:R-:W0:Y:S01]  /*1ed0*/  I2F.F16 R9, R9 ;  /* 0x0000000900097306 */ /* 0x000e220000200c00 */
[----:B------:R-:W-:Y:S01]  /*1ee0*/  FFMA.FTZ R34, R37, R39, R34 ;  /* 0x0000002725227223 */ /* 0x000fe20000010022 */
[----:B------:R-:W-:Y:S02]  /*1ef0*/  HADD2.F32 R39, -RZ, R23.H0_H0 ;  /* 0x20000017ff277230 */ /* 0x000fe40000004100 */
[----:B-1----:R-:W-:-:S04]  /*1f00*/  HADD2.F32 R10, -RZ, R10.H0_H0 ;  /* 0x2000000aff0a7230 */ /* 0x002fc80000004100 */
        /* <DEDUP_REMOVED lines=9> */
[----:B0-----:R-:W-:-:S05]  /*1fa0*/  HADD2.F32 R40, -RZ, R11.H0_H0 ;  /* 0x2000000bff287230 */ /* 0x001fca0000004100 */
[----:B------:R-:W-:Y:S01]  /*1fb0*/  FFMA.FTZ R40, R39, R40, R37 ;  /* 0x0000002827287223 */ /* 0x000fe20000010025 */
[----:B-1----:R-:W-:-:S05]  /*1fc0*/  HADD2.F32 R38, -RZ, R38.H0_H0 ;  /* 0x20000026ff267230 */ /* 0x002fca0000004100 */
[----:B------:R-:W-:-:S04]  /*1fd0*/  FFMA.FTZ R35, R38, R39, R35 ;  /* 0x0000002726237223 */ /* 0x000fc80000010023 */
[----:B------:R-:W-:Y:S01]  /*1fe0*/  FFMA.FTZ R35, R42, R23, R35 ;  /* 0x000000172a237223 */ /* 0x000fe20000010023 */
[----:B--2---:R-:W-:Y:S02]  /*1ff0*/  LOP3.LUT R8, R12, 0xff, RZ, 0xc0, !PT ;  /* 0x000000ff0c087812 */ /* 0x004fe400078ec0ff */
[----:B------:R-:W-:Y:S02]  /*2000*/  LOP3.LUT R37, R13, 0xff, RZ, 0xc0, !PT ;  /* 0x000000ff0d257812 */ /* 0x000fe400078ec0ff */
[----:B------:R-:W-:Y:S02]  /*2010*/  IADD3 R11, R8, -0x80, RZ ;  /* 0xffffff80080b7810 */ /* 0x000fe40007ffe0ff */
[----:B------:R-:W0:Y:S01]  /*2020*/  LDS.64 R8, [UR4+0x18] ;  /* 0x00001804ff087984 */ /* 0x000e220008000a00 */
[----:B------:R-:W-:Y:S02]  /*2030*/  LOP3.LUT R33, R14, 0xff, RZ, 0xc0, !PT ;  /* 0x000000ff0e217812 */ /* 0x000fe400078ec0ff */
[----:B------:R-:W-:Y:S01]  /*2040*/  IADD3 R39, R37, -0x80, RZ ;  /* 0xffffff8025277810 */ /* 0x000fe20007ffe0ff */
[----:B------:R-:W-:Y:S01]  /*2050*/  HADD2.F32 R37, -RZ, R29.H0_H0 ;  /* 0x2000001dff257230 */ /* 0x000fe20000004100 */
[----:B------:R-:W1:Y:S01]  /*2060*/  I2F.F16 R11, R11 ;  /* 0x0000000b000b7306 */ /* 0x000e620000200c00 */
[----:B------:R-:W-:Y:S01]  /*2070*/  VIADD R41, R33, 0xffffff80 ;  /* 0xffffff8021297836 */ /* 0x000fe20000000000 */
[----:B------:R-:W-:Y:S01]  /*2080*/  LEA.HI R36, R12, 0xffffff80, RZ, 0x8 ;  /* 0xffffff800c247811 */ /* 0x000fe200078f40ff */
[----:B------:R-:W-:-:S02]  /*2090*/  HADD2.F32 R33, -RZ, R22.H0_H0 ;  /* 0x20000016ff217230 */ /* 0x000fc40000004100 */
[----:B------:R-:W-:Y:S01]  /*20a0*/  FFMA.FTZ R10, R23, R37, R10 ;  /* 0x00000025170a7223 */ /* 0x000fe2000001000a */
[----:B------:R-:W-:Y:S02]  /*20b0*/  LOP3.LUT R37, R15, 0xff, RZ, 0xc0, !PT ;  /* 0x000000ff0f257812 */ /* 0x000fe400078ec0ff */
[----:B------:R-:W-:Y:S01]  /*20c0*/  LEA.HI R38, R13, 0xffffff80, RZ, 0x8 ;  /* 0xffffff800d267811 */ /* 0x000fe200078f40ff */
[----:B------:R2:W3:Y:S01]  /*20d0*/  I2F.F16 R29, R39 ;  /* 0x00000027001d7306 */ /* 0x0004e20000200c00 */
[----:B------:R-:W-:Y:S01]  /*20e0*/  FFMA.FTZ R34, R23, R33, R34 ;  /* 0x0000002117227223 */ /* 0x000fe20000010022 */
[--C-:B------:R-:W-:Y:S02]  /*20f0*/  SHF.R.U32.HI R33, RZ, 0x8, R12.reuse ;  /* 0x00000008ff217819 */ /* 0x100fe4000001160c */
[----:B------:R-:W-:Y:S02]  /*2100*/  IADD3 R42, R37, -0x80, RZ ;  /* 0xffffff80252a7810 */ /* 0x000fe40007ffe0ff */
[----:B------:R-:W-:Y:S01]  /*2110*/  LOP3.LUT R37, R33, 0xff, RZ, 0xc0, !PT ;  /* 0x000000ff21257812 */ /* 0x000fe200078ec0ff */
[----:B-1----:R-:W-:Y:S01]  /*2120*/  HADD2.F32 R44, -RZ, R11.H0_H0 ;  /* 0x2000000bff2c7230 */ /* 0x002fe20000004100 */
[----:B------:R3:W1:Y:S01]  /*2130*/  I2F.F16 R22, R41 ;  /* 0x0000002900167306 */ /* 0x0006620000200c00 */
[----:B--2---:R-:W-:Y:S01]  /*2140*/  HADD2.F32 R39, -RZ, R32.H0_H0 ;  /* 0x20000020ff277230 */ /* 0x004fe20000004100 */
[----:B------:R-:W-:-:S02]  /*2150*/  SHF.R.U32.HI R32, RZ, 0x10, R12 ;  /* 0x00000010ff207819 */ /* 0x000fc4000001160c */
[----:B------:R-:W-:Y:S02]  /*2160*/  IADD3 R12, R37, -0x80, RZ ;  /* 0xffffff80250c7810 */ /* 0x000fe40007ffe0ff */
[----:B------:R-:W-:Y:S01]  /*2170*/  FFMA.FTZ R40, R23, R39, R40 ;  /* 0x0000002717287223 */ /* 0x000fe20000010028 */
[--C-:B------:R-:W-:Y:S01]  /*2180*/  SHF.R.U32.HI R23, RZ, 0x8, R13.reuse ;  /* 0x00000008ff177819 */ /* 0x100fe2000001160d */
[----:B------:R-:W2:Y:S01]  /*2190*/  I2F.F16 R33, R42 ;  /* 0x0000002a00217306 */ /* 0x000ea20000200c00 */
[----:B------:R-:W-:Y:S01]  /*21a0*/  LOP3.LUT R32, R32, 0xff, RZ, 0xc0, !PT ;  /* 0x000000ff20207812 */ /* 0x000fe200078ec0ff */
[----:B---3--:R-:W-:Y:S01]  /*21b0*/  HADD2.F32 R41, -RZ, R29.H0_H0 ;  /* 0x2000001dff297230 */ /* 0x008fe20000004100 */
[----:B------:R-:W-:Y:S02]  /*21c0*/  LOP3.LUT R37, R23, 0xff, RZ, 0xc0, !PT ;  /* 0x000000ff17257812 */ /* 0x000fe400078ec0ff */
[----:B------:R-:W-:Y:S02]  /*21d0*/  SHF.R.U32.HI R39, RZ, 0x10, R13 ;  /* 0x00000010ff277819 */ /* 0x000fe4000001160d */
[----:B------:R-:W-:Y:S01]  /*21e0*/  IADD3 R13, R37, -0x80, RZ ;  /* 0xffffff80250d7810 */ /* 0x000fe20007ffe0ff */
[----:B------:R-:W3:Y:S01]  /*21f0*/  I2F.F16 R12, R12 ;  /* 0x0000000c000c7306 */ /* 0x000ee20000200c00 */
[----:B------:R-:W-:-:S02]  /*2200*/  IADD3 R32, R32, -0x80, RZ ;  /* 0xffffff8020207810 */ /* 0x000fc40007ffe0ff */
[----:B------:R-:W-:Y:S01]  /*2210*/  SHF.R.U32.HI R37, RZ, 0x8, R14 ;  /* 0x00000008ff257819 */ /* 0x000fe2000001160e */
[----:B0-----:R-:W-:Y:S01]  /*2220*/  HADD2.F32 R23, -RZ, R8.H0_H0 ;  /* 0x20000008ff177230 */ /* 0x001fe20000004100 */
[----:B------:R-:W-:Y:S02]  /*2230*/  LOP3.LUT R39, R39, 0xff, RZ, 0xc0, !PT ;  /* 0x000000ff27277812 */ /* 0x000fe400078ec0ff */
[----:B------:R-:W-:Y:S01]  /*2240*/  LOP3.LUT R37, R37, 0xff, RZ, 0xc0, !PT ;  /* 0x000000ff25257812 */ /* 0x000fe200078ec0ff */
[----:B------:R0:W-:Y:S01]  /*2250*/  I2F.F16 R11, R32 ;  /* 0x00000020000b7306 */ /* 0x0001e20000200c00 */
[----:B------:R-:W-:Y:S01]  /*2260*/  IADD3 R29, R39, -0x80, RZ ;  /* 0xffffff80271d7810 */ /* 0x000fe20007ffe0ff */
[----:B-1----:R-:W-:Y:S01]  /*2270*/  HADD2.F32 R39, -RZ, R22.H0_H0 ;  /* 0x20000016ff277230 */ /* 0x002fe20000004100 */
[----:B------:R-:W-:Y:S01]  /*2280*/  IADD3 R22, R37, -0x80, RZ ;  /* 0xffffff8025167810 */ /* 0x000fe20007ffe0ff */
[----:B--2---:R-:W-:Y:S01]  /*2290*/  HADD2.F32 R37, -RZ, R33.H0_H0 ;  /* 0x20000021ff257230 */ /* 0x004fe20000004100 */
[----:B------:R-:W-:Y:S01]  /*22a0*/  SHF.R.U32.HI R33, RZ, 0x8, R15 ;  /* 0x00000008ff217819 */ /* 0x000fe2000001160f */
[----:B------:R-:W-:Y:S01]  /*22b0*/  FFMA.FTZ R35, R44, R23, R35 ;  /* 0x000000172c237223 */ /* 0x000fe20000010023 */
[C---:B------:R-:W-:Y:S01]  /*22c0*/  FFMA.FTZ R34, R23.reuse, R39, R34 ;  /* 0x0000002717227223 */ /* 0x040fe20000010022 */
[----:B------:R-:W1:Y:S01]  /*22d0*/  I2F.F16 R13, R13 ;  /* 0x0000000d000d7306 */ /* 0x000e620000200c00 */
[----:B0-----:R-:W-:Y:S01]  /*22e0*/  SHF.R.U32.HI R32, RZ, 0x10, R14 ;  /* 0x00000010ff207819 */ /* 0x001fe2000001160e */
[----:B------:R-:W-:Y:S01]  /*22f0*/  FFMA.FTZ R40, R23, R37, R40 ;  /* 0x0000002517287223 */ /* 0x000fe20000010028 */
[----:B------:R-:W-:Y:S01]  /*2300*/  LOP3.LUT R33, R33, 0xff, RZ, 0xc0, !PT ;  /* 0x000000ff21217812 */ /* 0x000fe200078ec0ff */
[----:B------:R-:W-:Y:S01]  /*2310*/  HADD2.F32 R37, -RZ, R8.H1_H1 ;  /* 0x30000008ff257230 */ /* 0x000fe20000004100 */
[----:B------:R-:W-:Y:S01]  /*2320*/  LOP3.LUT R32, R32, 0xff, RZ, 0xc0, !PT ;  /* 0x000000ff20207812 */ /* 0x000fe200078ec0ff */
[----:B------:R-:W-:Y:S01]  /*2330*/  FFMA.FTZ R10, R23, R41, R10 ;  /* 0x00000029170a7223 */ /* 0x000fe2000001000a */
[----:B------:R-:W-:Y:S01]  /*2340*/  IADD3 R33, R33, -0x80, RZ ;  /* 0xffffff8021217810 */ /* 0x000fe20007ffe0ff */
[----:B------:R-:W0:Y:S01]  /*2350*/  I2F.F16 R22, R22 ;  /* 0x0000001600167306 */ /* 0x000e220000200c00 */
[----:B------:R-:W-:Y:S01]  /*2360*/  IADD3 R39, R32, -0x80, RZ ;  /* 0xffffff8020277810 */ /* 0x000fe20007ffe0ff */
[----:B---3--:R-:W-:Y:S01]  /*2370*/  HADD2.F32 R12, -RZ, R12.H0_H0 ;  /* 0x2000000cff0c7230 */ /* 0x008fe20000004100 */
[----:B------:R-:W-:-:S02]  /*2380*/  SHF.R.U32.HI R32, RZ, 0x10, R15 ;  /* 0x00000010ff207819 */ /* 0x000fc4000001160f */
[----:B------:R-:W-:Y:S01]  /*2390*/  LEA.HI R8, R14, 0xffffff80, RZ, 0x8 ;  /* 0xffffff800e087811 */ /* 0x000fe200078f40ff */
[----:B------:R-:W-:Y:S01]  /*23a0*/  HADD2.F32 R14, -RZ, R0.H0_H0 ;  /* 0x20000000ff0e7230 */ /* 0x000fe20000004100 */
[----:B------:R-:W-:Y:S01]  /*23b0*/  LOP3.LUT R32, R32, 0xff, RZ, 0xc0, !PT ;  /* 0x000000ff20207812 */ /* 0x000fe200078ec0ff */
[----:B------:R-:W2:Y:S01]  /*23c0*/  I2F.F16 R33, R33 ;  /* 0x0000002100217306 */ /* 0x000ea20000200c00 */
[----:B------:R-:W-:Y:S01]  /*23d0*/  LEA.HI R15, R15, 0xffffff80, RZ, 0x8 ;  /* 0xffffff800f0f7811 */ /* 0x000fe200078f40ff */
[----:B-1----:R-:W-:Y:S01]  /*23e0*/  HADD2.F32 R13, -RZ, R13.H0_H0 ;  /* 0x2000000dff0d7230 */ /* 0x002fe20000004100 */
[----:B------:R-:W-:Y:S01]  /*23f0*/  IADD3 R32, R32, -0x80, RZ ;  /* 0xffffff8020207810 */ /* 0x000fe20007ffe0ff */
[----:B------:R-:W-:Y:S01]  /*2400*/  FFMA.FTZ R35, R12, R37, R35 ;  /* 0x000000250c237223 */ /* 0x000fe20000010023 */
[----:B------:R-:W-:Y:S02]  /*2410*/  HADD2.F32 R12, -RZ, R9.H0_H0 ;  /* 0x20000009ff0c7230 */ /* 0x000fe40000004100 */
[----:B0-----:R-:W-:Y:S01]  /*2420*/  HADD2.F32 R22, -RZ, R22.H0_H0 ;  /* 0x20000016ff167230 */ /* 0x001fe20000004100 */
[----:B------:R-:W0:Y:S01]  /*2430*/  I2F.F16 R23, R39 ;  /* 0x0000002700177306 */ /* 0x000e220000200c00 */
[----:B------:R-:W-:Y:S01]  /*2440*/  FFMA.FTZ R13, R37, R13, R10 ;  /* 0x0000000d250d7223 */ /* 0x000fe2000001000a */
[----:B------:R-:W-:-:S02]  /*2450*/  HADD2.F32 R10, -RZ, R11.H0_H0 ;  /* 0x2000000bff0a7230 */ /* 0x000fc40000004100 */
[----:B------:R-:W-:Y:S01]  /*2460*/  FFMA.FTZ R11, R37, R22, R34 ;  /* 0x00000016250b7223 */ /* 0x000fe20000010022 */
[----:B------:R-:W-:Y:S02]  /*2470*/  HADD2.F32 R9, -RZ, R9.H1_H1 ;  /* 0x30000009ff097230 */ /* 0x000fe40000004100 */
        /* <DEDUP_REMOVED lines=29> */
[----:B------:R-:W-:Y:S02]  /*2650*/  HADD2.F32 R15, -RZ, R2.H1_H1 ;  /* 0x30000002ff0f7230 */ /* 0x000fe40000004100 */
[----:B------:R-:W-:Y:S02]  /*2660*/  FFMA.FTZ R12, R9, R12, R32 ;  /* 0x0000000c090c7223 */ /* 0x000fe40000010020 */
[----:B------:R-:W-:-:S02]  /*2670*/  F2FP.F16.F32.PACK_AB R10, RZ, R10 ;  /* 0x0000000aff0a723e */ /* 0x000fc400000000ff */
[----:B------:R-:W-:Y:S02]  /*2680*/  FMUL.FTZ R12, R15, R12 ;  /* 0x0000000c0f0c7220 */ /* 0x000fe40000410000 */
[----:B------:R-:W-:-:S03]  /*2690*/  PRMT R35, R35, 0x5410, R10 ;  /* 0x0000541023237816 */ /* 0x000fc6000000000a */
[----:B------:R-:W-:-:S03]  /*26a0*/  F2FP.F16.F32.PACK_AB R12, RZ, R12 ;  /* 0x0000000cff0c723e */ /* 0x000fc600000000ff */
[----:B------:R-:W-:Y:S01]  /*26b0*/  HFMA2.MMA R25, R35, 1, 1, R25 ;  /* 0x3c003c0023197835 */ /* 0x000fe20000000019 */
[----:B------:R-:W-:-:S05]  /*26c0*/  PRMT R8, R8, 0x5410, R12 ;  /* 0x0000541008087816 */ /* 0x000fca000000000c */
[----:B------:R-:W-:-:S07]  /*26d0*/  HADD2 R24, R8, R24 ;  /* 0x0000001808187230 */ /* 0x000fce0000000000 */
.L_x_3683:
[----:B-----5:R1:W5:Y:S01]  /*26e0*/  LDG.E.128.CONSTANT R8, desc[UR6][R30.64] ;  /* 0x000000061e087981 */ /* 0x020362000c1e9d00 */
[----:B------:R-:W-:Y:S01]  /*26f0*/  IMAD.WIDE R22, R28, 0x8, R18 ;  /* 0x000000081c167825 */ /* 0x000fe200078e0212 */
[----:B------:R-:W-:Y:S06]  /*2700*/  @P1 BRA `(.L_x_3684) ;  /* 0x0000000c000c1947 */ /* 0x000fec0003800000 */
[----:B0-----:R-:W2:Y:S01]  /*2710*/  LDG.E.128.CONSTANT R12, desc[UR6][R22.64] ;  /* 0x00000006160c7981 */ /* 0x001ea2000c1e9d00 */
[----:B-1---5:R-:W-:Y:S02]  /*2720*/  LOP3.LUT R30, R9, 0xff, RZ, 0xc0, !PT ;  /* 0x000000ff091e7812 */ /* 0x022fe400078ec0ff */
[----:B------:R-:W-:Y:S01]  /*2730*/  LOP3.LUT R29, R8, 0xff, RZ, 0xc0, !PT ;  /* 0x000000ff081d7812 */ /* 0x000fe200078ec0ff */
[----:B------:R-:W0:Y:S01]  /*2740*/  LDS.64 R18, [UR4+0x20] ;  /* 0x00002004ff127984 */ /* 0x000e220008000a00 */
[----:B------:R-:W-:Y:S02]  /*2750*/  IADD3 R42, R30, -0x80, RZ ;  /* 0xffffff801e2a7810 */ /* 0x000fe40007ffe0ff */
[----:B------:R-:W-:Y:S01]  /*2760*/  LOP3.LUT R30, R10, 0xff, RZ, 0xc0, !PT ;  /* 0x000000ff0a1e7812 */ /* 0x000fe200078ec0ff */
[----:B------:R-:W-:Y:S01]  /*2770*/  VIADD R29, R29, 0xffffff80 ;  /* 0xffffff801d1d7836 */ /* 0x000fe20000000000 */
[----:B------:R-:W-:Y:S02]  /*2780*/  LOP3.LUT R36, R11, 0xff, RZ, 0xc0, !PT ;  /* 0x000000ff0b247812 */ /* 0x000fe400078ec0ff */
[----:B------:R-:W-:Y:S01]  /*2790*/  IADD3 R32, R30, -0x80, RZ ;  /* 0xffffff801e207810 */ /* 0x000fe20007ffe0ff */
[----:B------:R1:W3:Y:S01]  /*27a0*/  I2F.F16 R34, R29 ;  /* 0x0000001d00227306 */ /* 0x0002e20000200c00 */
[----:B------:R-:W-:-:S02]  /*27b0*/  SHF.R.U32.HI R30, RZ, 0x8, R8 ;  /* 0x00000008ff1e7819 */ /* 0x000fc40000011608 */
[----:B------:R-:W-:Y:S02]  /*27c0*/  IADD3 R39, R36, -0x80, RZ ;  /* 0xffffff8024277810 */ /* 0x000fe40007ffe0ff */
[----:B------:R-:W-:Y:S02]  /*27d0*/  LOP3.LUT R36, R30, 0xff, RZ, 0xc0, !PT ;  /* 0x000000ff1e247812 */ /* 0x000fe400078ec0ff */
[----:B------:R-:W-:Y:S01]  /*27e0*/  SHF.R.U32.HI R38, RZ, 0x8, R10 ;  /* 0x00000008ff267819 */ /* 0x000fe2000001160a */
[----:B------:R-:W4:Y:S01]  /*27f0*/  I2F.F16 R42, R42 ;  /* 0x0000002a002a7306 */ /* 0x000f220000200c00 */
[----:B-1----:R-:W-:Y:S02]  /*2800*/  SHF.R.U32.HI R29, RZ, 0x8, R9 ;  /* 0x00000008ff1d7819 */ /* 0x002fe40000011609 */
[----:B------:R-:W-:Y:S02]  /*2810*/  IADD3 R37, R36, -0x80, RZ ;  /* 0xffffff8024257810 */ /* 0x000fe40007ffe0ff */
[----:B------:R-:W-:-:S02]  /*2820*/  LOP3.LUT R29, R29, 0xff, RZ, 0xc0, !PT ;  /* 0x000000ff1d1d7812 */ /* 0x000fc400078ec0ff */
[----:B------:R-:W-:Y:S01]  /*2830*/  LOP3.LUT R38, R38, 0xff, RZ, 0xc0, !PT ;  /* 0x000000ff26267812 */ /* 0x000fe200078ec0ff */
[----:B------:R-:W1:Y:S01]  /*2840*/  I2F.F16 R32, R32 ;  /* 0x0000002000207306 */ /* 0x000e620000200c00 */
[----:B------:R-:W-:Y:S01]  /*2850*/  IADD3 R36, R29, -0x80, RZ ;  /* 0xffffff801d247810 */ /* 0x000fe20007ffe0ff */
[----:B---3--:R-:W-:Y:S01]  /*2860*/  HADD2.F32 R34, -RZ, R34.H0_H0 ;  /* 0x20000022ff227230 */ /* 0x008fe20000004100 */
[----:B------:R-:W-:Y:S02]  /*2870*/  IADD3 R38, R38, -0x80, RZ ;  /* 0xffffff8026267810 */ /* 0x000fe40007ffe0ff */
[----:B------:R-:W-:Y:S01]  /*2880*/  LEA.HI R31, R8, 0xffffff80, RZ, 0x8 ;  /* 0xffffff80081f7811 */ /* 0x000fe200078f40ff */
[----:B----4-:R-:W-:Y:S02]  /*2890*/  HADD2.F32 R42, -RZ, R42.H0_H0 ;  /* 0x2000002aff2a7230 */ /* 0x010fe40000004100 */
[----:B------:R-:W3:Y:S01]  /*28a0*/  I2F.F16 R37, R37 ;  /* 0x0000002500257306 */ /* 0x000ee20000200c00 */
[----:B------:R-:W-:-:S02]  /*28b0*/  LEA.HI R33, R9, 0xffffff80, RZ, 0x8 ;  /* 0xffffff8009217811 */ /* 0x000fc400078f40ff */
[----:B------:R-:W-:Y:S02]  /*28c0*/  SHF.R.U32.HI R9, RZ, 0x10, R9 ;  /* 0x00000010ff097819 */ /* 0x000fe40000011609 */
[----:B------:R-:W-:Y:S01]  /*28d0*/  SHF.R.U32.HI R41, RZ, 0x10, R10 ;  /* 0x00000010ff297819 */ /* 0x000fe2000001160a */
[----:B-1----:R-:W-:Y:S02]  /*28e0*/  HADD2.F32 R32, -RZ, R32.H0_H0 ;  /* 0x20000020ff207230 */ /* 0x002fe40000004100 */
[----:B------:R-:W1:Y:S01]  /*28f0*/  I2F.F16 R36, R36 ;  /* 0x0000002400247306 */ /* 0x000e620000200c00 */
[----:B0-----:R-:W-:Y:S01]  /*2900*/  HADD2.F32 R29, -RZ, R18.H0_H0 ;  /* 0x20000012ff1d7230 */ /* 0x001fe20000004100 */
[----:B------:R-:W-:Y:S02]  /*2910*/  LOP3.LUT R41, R41, 0xff, RZ, 0xc0, !PT ;  /* 0x000000ff29297812 */ /* 0x000fe400078ec0ff */
[----:B------:R-:W-:Y:S02]  /*2920*/  LEA.HI R35, R10, 0xffffff80, RZ, 0x8 ;  /* 0xffffff800a237811 */ /* 0x000fe400078f40ff */
[----:B------:R-:W-:Y:S01]  /*2930*/  FFMA.FTZ R40, R34, R29, RZ ;  /* 0x0000001d22287223 */ /* 0x000fe200000100ff */
[----:B---3--:R-:W-:Y:S01]  /*2940*/  HADD2.F32 R37, -RZ, R37.H0_H0 ;  /* 0x20000025ff257230 */ /* 0x008fe20000004100 */
[----:B------:R-:W0:Y:S01]  /*2950*/  I2F.F16 R38, R38 ;  /* 0x0000002600267306 */ /* 0x000e220000200c00 */
[C---:B------:R-:W-:Y:S01]  /*2960*/  FFMA.FTZ R34, R29.reuse, R42, RZ ;  /* 0x0000002a1d227223 */ /* 0x040fe200000100ff */
[----:B------:R-:W-:Y:S01]  /*2970*/  FFMA.FTZ R32, R29, R32, RZ ;  /* 0x000000201d207223 */ /* 0x000fe200000100ff */
[----:B-1----:R-:W-:-:S05]  /*2980*/  HADD2.F32 R36, -RZ, R36.H0_H0 ;  /* 0x20000024ff247230 */ /* 0x002fca0000004100 */
[----:B------:R1:W3:Y:S08]  /*2990*/  I2F.F16 R30, R39 ;  /* 0x00000027001e7306 */ /* 0x0002f00000200c00 */
[----:B------:R-:W-:Y:S01]  /*29a0*/  I2F.F16 R31, R31 ;  /* 0x0000001f001f7306 */ /* 0x000fe20000200c00 */
[----:B-1----:R-:W-:Y:S01]  /*29b0*/  HADD2.F32 R39, -RZ, R18.H1_H1 ;  /* 0x30000012ff277230 */ /* 0x002fe20000004100 */
[----:B------:R-:W-:-:S04]  /*29c0*/  LEA.HI R18, R11, 0xffffff80, RZ, 0x8 ;  /* 0xffffff800b127811 */ /* 0x000fc800078f40ff */
[----:B------:R-:W-:Y:S01]  /*29d0*/  FFMA.FTZ R40, R37, R39, R40 ;  /* 0x0000002725287223 */ /* 0x000fe20000010028 */
[----:B0-----:R-:W-:Y:S02]  /*29e0*/  HADD2.F32 R37, -RZ, R38.H0_H0 ;  /* 0x20000026ff257230 */ /* 0x001fe40000004100 */
[C---:B------:R-:W-:Y:S01]  /*29f0*/  FFMA.FTZ R34, R39.reuse, R36, R34 ;  /* 0x0000002427227223 */ /* 0x040fe20000010022 */
[----:B------:R-:W-:Y:S01]  /*2a00*/  SHF.R.U32.HI R36, RZ, 0x10, R8 ;  /* 0x00000010ff247819 */ /* 0x000fe20000011608 */
[----:B---3--:R-:W-:Y:S01]  /*2a10*/  HADD2.F32 R30, -RZ, R30.H0_H0 ;  /* 0x2000001eff1e7230 */ /* 0x008fe20000004100 */
[----:B------:R-:W-:Y:S01]  /*2a20*/  I2F.F16 R35, R35 ;  /* 0x0000002300237306 */ /* 0x000fe20000200c00 */
[----:B------:R-:W-:Y:S01]  /*2a30*/  FFMA.FTZ R8, R39, R37, R32 ;  /* 0x0000002527087223 */ /* 0x000fe20000010020 */
[----:B------:R-:W-:Y:S02]  /*2a40*/  SHF.R.U32.HI R37, RZ, 0x8, R11 ;  /* 0x00000008ff257819 */ /* 0x000fe4000001160b */
[----:B------:R-:W-:Y:S01]  /*2a50*/  LOP3.LUT R36, R36, 0xff, RZ, 0xc0, !PT ;  /* 0x000000ff24247812 */ /* 0x000fe200078ec0ff */
[----:B------:R-:W-:Y:S01]  /*2a60*/  FFMA.FTZ R30, R29, R30, RZ ;  /* 0x0000001e1d1e7223 */ /* 0x000fe200000100ff */
[----:B------:R-:W-:-:S02]  /*2a70*/  LOP3.LUT R37, R37, 0xff, RZ, 0xc0, !PT ;  /* 0x000000ff25257812 */ /* 0x000fc400078ec0ff */
[----:B------:R-:W-:Y:S01]  /*2a80*/  IADD3 R36, R36, -0x80, RZ ;  /* 0xffffff8024247810 */ /* 0x000fe20007ffe0ff */
[----:B------:R-:W0:Y:S01]  /*2a90*/  I2F.F16 R33, R33 ;  /* 0x0000002100217306 */ /* 0x000e220000200c00 */
[----:B------:R-:W-:Y:S02]  /*2aa0*/  IADD3 R42, R37, -0x80, RZ ;  /* 0xffffff80252a7810 */ /* 0x000fe40007ffe0ff */
[----:B------:R-:W-:-:S04]  /*2ab0*/  LOP3.LUT R37, R9, 0xff, RZ, 0xc0, !PT ;  /* 0x000000ff09257812 */ /* 0x000fc800078ec0ff */
[----:B------:R-:W-:Y:S01]  /*2ac0*/  IADD3 R10, R37, -0x80, RZ ;  /* 0xffffff80250a7810 */ /* 0x000fe20007ffe0ff */
[----:B------:R-:W1:Y:S01]  /*2ad0*/  I2F.F16 R9, R42 ;  /* 0x0000002a00097306 */ /* 0x000e620000200c00 */
[----:B------:R-:W-:Y:S01]  /*2ae0*/  SHF.R.U32.HI R37, RZ, 0x10, R11 ;  /* 0x00000010ff257819 */ /* 0x000fe2000001160b */
[----:B------:R-:W-:-:S03]  /*2af0*/  VIADD R11, R41, 0xffffff80 ;  /* 0xffffff80290b7836 */ /* 0x000fc60000000000 */
[----:B------:R-:W-:Y:S01]  /*2b00*/  LOP3.LUT R37, R37, 0xff, RZ, 0xc0, !PT ;  /* 0x000000ff25257812 */ /* 0x000fe200078ec0ff */
[----:B0-----:R-:W-:Y:S02]  /*2b10*/  HADD2.F32 R33, -RZ, R33.H0_H0 ;  /* 0x20000021ff217230 */ /* 0x001fe40000004100 */
[----:B------:R-:W0:Y:S01]  /*2b20*/  I2F.F16 R36, R36 ;  /* 0x0000002400247306 */ /* 0x000e220000200c00 */
[----:B------:R-:W-:Y:S01]  /*2b30*/  IADD3 R41, R37, -0x80, RZ ;  /* 0xffffff8025297810 */ /* 0x000fe20007ffe0ff */
[----:B-1----:R-:W-:-:S06]  /*2b40*/  HADD2.F32 R9, -RZ, R9.H0_H0 ;  /* 0x20000009ff097230 */ /* 0x002fcc0000004100 */
[----:B------:R-:W1:Y:S01]  /*2b50*/  I2F.F16 R10, R10 ;  /* 0x0000000a000a7306 */ /* 0x000e620000200c00 */
[----:B------:R-:W-:Y:S01]  /*2b60*/  FFMA.FTZ R39, R39, R9, R30 ;  /* 0x0000000927277223 */ /* 0x000fe2000001001e */
[----:B------:R-:W-:Y:S02]  /*2b70*/  HADD2.F32 R9, -RZ, R19.H0_H0 ;  /* 0x20000013ff097230 */ /* 0x000fe40000004100 */
[----:B0-----:R-:W-:-:S04]  /*2b80*/  HADD2.F32 R43, -RZ, R36.H0_H0 ;  /* 0x20000024ff2b7230 */ /* 0x001fc80000004100 */
[----:B------:R-:W-:Y:S01]  /*2b90*/  I2F.F16 R11, R11 ;  /* 0x0000000b000b7306 */ /* 0x000fe20000200c00 */
[----:B------:R-:W-:Y:S02]  /*2ba0*/  HADD2.F32 R19, -RZ, R19.H1_H1 ;  /* 0x30000013ff137230 */ /* 0x000fe40000004100 */
[----:B-1----:R-:W-:-:S05]  /*2bb0*/  HADD2.F32 R36, -RZ, R10.H0_H0 ;  /* 0x2000000aff247230 */ /* 0x002fca0000004100 */
[----:B------:R-:W0:Y:S01]  /*2bc0*/  I2F.F16 R30, R41 ;  /* 0x00000029001e7306 */ /* 0x000e220000200c00 */
[----:B------:R-:W-:-:S07]  /*2bd0*/  FFMA.FTZ R36, R9, R36, R34 ;  /* 0x0000002409247223 */ /* 0x000fce0000010022 */
[----:B------:R-:W-:Y:S01]  /*2be0*/  I2F.F16 R18, R18 ;  /* 0x0000001200127306 */ /* 0x000fe20000200c00 */
[----:B------:R-:W-:Y:S01]  /*2bf0*/  FFMA.FTZ R36, R19, R33, R36 ;  /* 0x0000002113247223 */ /* 0x000fe20000010024 */
[----:B0-----:R-:W-:-:S05]  /*2c00*/  HADD2.F32 R34, -RZ, R30.H0_H0 ;  /* 0x2000001eff227230 */ /* 0x001fca0000004100 */
[----:B------:R-:W-:Y:S01]  /*2c10*/  FFMA.FTZ R34, R9, R34, R39 ;  /* 0x0000002209227223 */ /* 0x000fe20000010027 */
[----:B--2---:R-:W-:Y:S02]  /*2c20*/  LEA.HI R38, R13, 0xffffff80, RZ, 0x8 ;  /* 0xffffff800d267811 */ /* 0x004fe400078f40ff */
[----:B------:R-:W-:Y:S02]  /*2c30*/  LOP3.LUT R37, R12, 0xff, RZ, 0xc0, !PT ;  /* 0x000000ff0c257812 */ /* 0x000fe400078ec0ff */
[----:B------:R0:W1:Y:S01]  /*2c40*/  I2F.F16 R32, R38 ;  /* 0x0000002600207306 */ /* 0x0000620000200c00 */
[----:B------:R-:W-:Y:S02]  /*2c50*/  LOP3.LUT R39, R15, 0xff, RZ, 0xc0, !PT ;  /* 0x000000ff0f277812 */ /* 0x000fe400078ec0ff */
[----:B------:R-:W-:Y:S02]  /*2c60*/  IADD3 R37, R37, -0x80, RZ ;  /* 0xffffff8025257810 */ /* 0x000fe40007ffe0ff */
[----:B------:R-:W-:-:S02]  /*2c70*/  IADD3 R42, R39, -0x80, RZ ;  /* 0xffffff80272a7810 */ /* 0x000fc40007ffe0ff */
[----:B------:R-:W-:Y:S01]  /*2c80*/  LEA.HI R29, R12, 0xffffff80, RZ, 0x8 ;  /* 0xffffff800c1d7811 */ /* 0x000fe200078f40ff */
[----:B------:R2:W3:Y:S01]  /*2c90*/  I2F.F16 R10, R37 ;  /* 0x00000025000a7306 */ /* 0x0004e20000200c00 */
[----:B0-----:R-:W-:Y:S01]  /*2ca0*/  FFMA.FTZ R38, R43, R9, R40 ;  /* 0x000000092b267223 */ /* 0x001fe20000010028 */
[----:B------:R-:W-:Y:S01]  /*2cb0*/  HADD2.F32 R43, -RZ, R11.H0_H0 ;  /* 0x2000000bff2b7230 */ /* 0x000fe20000004100 */
[----:B------:R-:W-:-:S04]  /*2cc0*/  LOP3.LUT R40, R13, 0xff, RZ, 0xc0, !PT ;  /* 0x000000ff0d287812 */ /* 0x000fc800078ec0ff */
[----:B------:R-:W-:Y:S01]  /*2cd0*/  FFMA.FTZ R30, R9, R43, R8 ;  /* 0x0000002b091e7223 */ /* 0x000fe20000010008 */
[----:B------:R-:W-:Y:S01]  /*2ce0*/  LOP3.LUT R8, R14, 0xff, RZ, 0xc0, !PT ;  /* 0x000000ff0e087812 */ /* 0x000fe200078ec0ff */
[----:B--2---:R-:W-:Y:S01]  /*2cf0*/  HADD2.F32 R37, -RZ, R31.H0_H0 ;  /* 0x2000001fff257230 */ /* 0x004fe20000004100 */
[----:B------:R-:W-:Y:S01]  /*2d00*/  IADD3 R11, R40, -0x80, RZ ;  /* 0xffffff80280b7810 */ /* 0x000fe20007ffe0ff */
[----:B------:R-:W-:Y:S01]  /*2d10*/  I2F.F16 R29, R29 ;  /* 0x0000001d001d7306 */ /* 0x000fe20000200c00 */
[----:B------:R-:W-:Y:S01]  /*2d20*/  IADD3 R41, R8, -0x80, RZ ;  /* 0xffffff8008297810 */ /* 0x000fe20007ffe0ff */
[----:B-1----:R-:W-:Y:S01]  /*2d30*/  HADD2.F32 R32, -RZ, R32.H0_H0 ;  /* 0x20000020ff207230 */ /* 0x002fe20000004100 */
[----:B------:R-:W0:Y:S01]  /*2d40*/  LDS.64 R8, [UR4+0x28] ;  /* 0x00002804ff087984 */ /* 0x000e220008000a00 */
[----:B------:R-:W-:Y:S01]  /*2d50*/  FFMA.FTZ R38, R37, R19, R38 ;  /* 0x0000001325267223 */ /* 0x000fe20000010026 */
[--C-:B------:R-:W-:Y:S02]  /*2d60*/  SHF.R.U32.HI R37, RZ, 0x8, R12.reuse ;  /* 0x00000008ff257819 */ /* 0x100fe4000001160c */
[----:B------:R-:W-:Y:S01]  /*2d70*/  SHF.R.U32.HI R40, RZ, 0x10, R12 ;  /* 0x00000010ff287819 */ /* 0x000fe2000001160c */
[----:B------:R1:W-:Y:S01]  /*2d80*/  I2F.F16 R31, R41 ;  /* 0x00000029001f7306 */ /* 0x0003e20000200c00 */
[----:B------:R-:W-:-:S02]  /*2d90*/  LOP3.LUT R39, R37, 0xff, RZ, 0xc0, !PT ;  /* 0x000000ff25277812 */ /* 0x000fc400078ec0ff */
[----:B------:R-:W-:Y:S02]  /*2da0*/  LOP3.LUT R40, R40, 0xff, RZ, 0xc0, !PT ;  /* 0x000000ff28287812 */ /* 0x000fe400078ec0ff */
[----:B------:R-:W-:Y:S02]  /*2db0*/  IADD3 R12, R39, -0x80, RZ ;  /* 0xffffff80270c7810 */ /* 0x000fe40007ffe0ff */
[--C-:B------:R-:W-:Y:S01]  /*2dc0*/  SHF.R.U32.HI R39, RZ, 0x8, R13.reuse ;  /* 0x00000008ff277819 */ /* 0x100fe2000001160d */
[----:B------:R-:W2:Y:S01]  /*2dd0*/  I2F.F16 R11, R11 ;  /* 0x0000000b000b7306 */ /* 0x000ea20000200c00 */
[----:B-1----:R-:W-:Y:S01]  /*2de0*/  HADD2.F32 R41, -RZ, R35.H0_H0 ;  /* 0x20000023ff297230 */ /* 0x002fe20000004100 */
[----:B------:R-:W-:Y:S01]  /*2df0*/  IADD3 R33, R40, -0x80, RZ ;  /* 0xffffff8028217810 */ /* 0x000fe20007ffe0ff */
[----:B------:R-:W-:Y:S01]  /*2e00*/  HADD2.F32 R35, -RZ, R18.H0_H0 ;  /* 0x20000012ff237230 */ /* 0x000fe20000004100 */
[----:B------:R-:W-:Y:S02]  /*2e10*/  LOP3.LUT R39, R39, 0xff, RZ, 0xc0, !PT ;  /* 0x000000ff27277812 */ /* 0x000fe400078ec0ff */
[C---:B------:R-:W-:Y:S01]  /*2e20*/  FFMA.FTZ R30, R19.reuse, R41, R30 ;  /* 0x00000029131e7223 */ /* 0x040fe2000001001e */
[----:B------:R-:W-:Y:S01]  /*2e30*/  SHF.R.U32.HI R40, RZ, 0x10, R13 ;  /* 0x00000010ff287819 */ /* 0x000fe2000001160d */
[----:B------:R-:W-:Y:S01]  /*2e40*/  FFMA.FTZ R34, R19, R35, R34 ;  /* 0x0000002313227223 */ /* 0x000fe20000010022 */
[----:B------:R-:W-:Y:S01]  /*2e50*/  SHF.R.U32.HI R19, RZ, 0x8, R14 ;  /* 0x00000008ff137819 */ /* 0x000fe2000001160e */
[----:B------:R-:W1:Y:S01]  /*2e60*/  I2F.F16 R37, R42 ;  /* 0x0000002a00257306 */ /* 0x000e620000200c00 */
[----:B------:R-:W-:Y:S01]  /*2e70*/  IADD3 R13, R39, -0x80, RZ ;  /* 0xffffff80270d7810 */ /* 0x000fe20007ffe0ff */
[----:B---3--:R-:W-:Y:S01]  /*2e80*/  HADD2.F32 R39, -RZ, R10.H0_H0 ;  /* 0x2000000aff277230 */ /* 0x008fe20000004100 */
[----:B------:R-:W-:Y:S01]  /*2e90*/  LOP3.LUT R35, R19, 0xff, RZ, 0xc0, !PT ;  /* 0x000000ff13237812 */ /* 0x000fe200078ec0ff */
[----:B--2---:R-:W-:Y:S01]  /*2ea0*/  HADD2.F32 R11, -RZ, R11.H0_H0 ;  /* 0x2000000bff0b7230 */ /* 0x004fe20000004100 */
[----:B------:R-:W-:-:S03]  /*2eb0*/  LOP3.LUT R40, R40, 0xff, RZ, 0xc0, !PT ;  /* 0x000000ff28287812 */ /* 0x000fc600078ec0ff */
[----:B------:R-:W-:Y:S01]  /*2ec0*/  VIADD R10, R35, 0xffffff80 ;  /* 0xffffff80230a7836 */ /* 0x000fe20000000000 */
[----:B------:R-:W-:Y:S01]  /*2ed0*/  SHF.R.U32.HI R35, RZ, 0x10, R14 ;  /* 0x00000010ff237819 */ /* 0x000fe2000001160e */
[----:B------:R-:W2:Y:S01]  /*2ee0*/  I2F.F16 R12, R12 ;  /* 0x0000000c000c7306 */ /* 0x000ea20000200c00 */
[----:B------:R-:W-:Y:S01]  /*2ef0*/  IADD3 R18, R40, -0x80, RZ ;  /* 0xffffff8028127810 */ /* 0x000fe20007ffe0ff */
[----:B------:R-:W-:Y:S01]  /*2f00*/  HADD2.F32 R40, -RZ, R31.H0_H0 ;  /* 0x2000001fff287230 */ /* 0x000fe20000004100 */
[----:B------:R-:W-:Y:S01]  /*2f10*/  LOP3.LUT R35, R35, 0xff, RZ, 0xc0, !PT ;  /* 0x000000ff23237812 */ /* 0x000fe200078ec0ff */
[----:B-1----:R-:W-:Y:S01]  /*2f20*/  HADD2.F32 R37, -RZ, R37.H0_H0 ;  /* 0x20000025ff257230 */ /* 0x002fe20000004100 */
[----:B------:R-:W-:Y:S01]  /*2f30*/  LEA.HI R14, R14, 0xffffff80, RZ, 0x8 ;  /* 0xffffff800e0e7811 */ /* 0x000fe200078f40ff */
[--C-:B0-----:R-:W-:Y:S02]  /*2f40*/  HADD2.F32 R19, -RZ, R8.reuse.H0_H0 ;  /* 0x20000008ff137230 */ /* 0x101fe40000004100 */
[----:B------:R-:W0:Y:S03]  /*2f50*/  I2F.F16 R13, R13 ;  /* 0x0000000d000d7306 */ /* 0x000e260000200c00 */
[----:B------:R-:W-:Y:S01]  /*2f60*/  FFMA.FTZ R38, R39, R19, R38 ;  /* 0x0000001327267223 */ /* 0x000fe20000010026 */
[C---:B------:R-:W-:Y:S01]  /*2f70*/  FFMA.FTZ R36, R19.reuse, R11, R36 ;  /* 0x0000000b13247223 */ /* 0x040fe20000010024 */
[--C-:B------:R-:W-:Y:S01]  /*2f80*/  SHF.R.U32.HI R39, RZ, 0x8, R15.reuse ;  /* 0x00000008ff277819 */ /* 0x100fe2000001160f */
[----:B------:R-:W-:Y:S01]  /*2f90*/  FFMA.FTZ R30, R19, R40, R30 ;  /* 0x00000028131e7223 */ /* 0x000fe2000001001e */
[----:B------:R-:W-:Y:S01]  /*2fa0*/  IADD3 R11, R35, -0x80, RZ ;  /* 0xffffff80230b7810 */ /* 0x000fe20007ffe0ff */
[----:B------:R-:W1:Y:S01]  /*2fb0*/  I2F.F16 R10, R10 ;  /* 0x0000000a000a7306 */ /* 0x000e620000200c00 */
[----:B------:R-:W-:Y:S01]  /*2fc0*/  SHF.R.U32.HI R35, RZ, 0x10, R15 ;  /* 0x00000010ff237819 */ /* 0x000fe2000001160f */
[----:B------:R-:W-:Y:S01]  /*2fd0*/  FFMA.FTZ R34, R19, R37, R34 ;  /* 0x0000002513227223 */ /* 0x000fe20000010022 */
[----:B------:R-:W-:Y:S01]  /*2fe0*/  LOP3.LUT R39, R39, 0xff, RZ, 0xc0, !PT ;  /* 0x000000ff27277812 */ /* 0x000fe200078ec0ff */
[----:B------:R-:W-:Y:S01]  /*2ff0*/  HADD2.F32 R19, -RZ, R8.H1_H1 ;  /* 0x30000008ff137230 */ /* 0x000fe20000004100 */
[----:B------:R-:W-:Y:S01]  /*3000*/  LOP3.LUT R35, R35, 0xff, RZ, 0xc0, !PT ;  /* 0x000000ff23237812 */ /* 0x000fe200078ec0ff */
[----:B--2---:R-:W-:Y:S01]  /*3010*/  HADD2.F32 R37, -RZ, R12.H0_H0 ;  /* 0x2000000cff257230 */ /* 0x004fe20000004100 */
[----:B------:R-:W-:Y:S01]  /*3020*/  IADD3 R39, R39, -0x80, RZ ;  /* 0xffffff8027277810 */ /* 0x000fe20007ffe0ff */
[----:B------:R-:W2:Y:S01]  /*3030*/  I2F.F16 R33, R33 ;  /* 0x0000002100217306 */ /* 0x000ea20000200c00 */
[----:B------:R-:W-:Y:S01]  /*3040*/  IADD3 R35, R35, -0x80, RZ ;  /* 0xffffff8023237810 */ /* 0x000fe20007ffe0ff */
[----:B0-----:R-:W-:Y:S01]  /*3050*/  HADD2.F32 R40, -RZ, R13.H0_H0 ;  /* 0x2000000dff287230 */ /* 0x001fe20000004100 */
[----:B------:R-:W-:Y:S01]  /*3060*/  LEA.HI R15, R15, 0xffffff80, RZ, 0x8 ;  /* 0xffffff800f0f7811 */ /* 0x000fe200078f40ff */
[----:B------:R-:W-:Y:S01]  /*3070*/  FFMA.FTZ R13, R37, R19, R38 ;  /* 0x00000013250d7223 */ /* 0x000fe20000010026 */
[----:B------:R-:W-:-:S02]  /*3080*/  HADD2.F32 R8, -RZ, R9.H0_H0 ;  /* 0x20000009ff087230 */ /* 0x000fc40000004100 */
[----:B------:R-:W-:Y:S01]  /*3090*/  FFMA.FTZ R37, R19, R40, R36 ;  /* 0x0000002813257223 */ /* 0x000fe20000010024 */
[----:B------:R-:W0:Y:S01]  /*30a0*/  I2F.F16 R31, R39 ;  /* 0x00000027001f7306 */ /* 0x000e220000200c00 */
[----:B-1----:R-:W-:Y:S02]  /*30b0*/  HADD2.F32 R36, -RZ, R10.H0_H0 ;  /* 0x2000000aff247230 */ /* 0x002fe40000004100 */
[----:B------:R-:W-:Y:S02]  /*30c0*/  HADD2.F32 R9, -RZ, R9.H1_H1 ;  /* 0x30000009ff097230 */ /* 0x000fe40000004100 */
[----:B--2---:R-:W-:-:S03]  /*30d0*/  HADD2.F32 R10, -RZ, R33.H0_H0 ;  /* 0x20000021ff0a7230 */ /* 0x004fc60000004100 */
[----:B------:R-:W1:Y:S02]  /*30e0*/  I2F.F16 R18, R18 ;  /* 0x0000001200127306 */ /* 0x000e640000200c00 */
[----:B------:R-:W-:Y:S01]  /*30f0*/  FFMA.FTZ R13, R10, R8, R13 ;  /* 0x000000080a0d7223 */ /* 0x000fe2000001000d */
[----:B------:R-:W-:Y:S02]  /*3100*/  HADD2.F32 R10, -RZ, R29.H0_H0 ;  /* 0x2000001dff0a7230 */ /* 0x000fe40000004100 */
[----:B0-----:R-:W-:-:S03]  /*3110*/  HADD2.F32 R39, -RZ, R31.H0_H0 ;  /* 0x2000001fff277230 */ /* 0x001fc60000004100 */
[----:B------:R-:W0:Y:S01]  /*3120*/  I2F.F16 R11, R11 ;  /* 0x0000000b000b7306 */ /* 0x000e220000200c00 */
[C---:B------:R-:W-:Y:S01]  /*3130*/  FFMA.FTZ R31, R19.reuse, R36, R30 ;  /* 0x00000024131f7223 */ /* 0x040fe2000001001e */
[----:B------:R-:W-:Y:S01]  /*3140*/  FFMA.FTZ R10, R10, R9, R13 ;  /* 0x000000090a0a7223 */ /* 0x000fe2000001000d */
[----:B------:R-:W-:Y:S02]  /*3150*/  HADD2.F32 R13, -RZ, R0.H0_H0 ;  /* 0x20000000ff0d7230 */ /* 0x000fe40000004100 */
[----:B------:R-:W-:Y:S01]  /*3160*/  FFMA.FTZ R39, R19, R39, R34 ;  /* 0x0000002713277223 */ /* 0x000fe20000010022 */
[----:B------:R-:W-:Y:S02]  /*3170*/  HADD2.F32 R19, -RZ, R2.H1_H1 ;  /* 0x30000002ff137230 */ /* 0x000fe40000004100 */
[----:B-1----:R-:W-:Y:S01]  /*3180*/  HADD2.F32 R18, -RZ, R18.H0_H0 ;  /* 0x20000012ff127230 */ /* 0x002fe20000004100 */
[----:B------:R-:W1:Y:S01]  /*3190*/  I2F.F16 R35, R35 ;  /* 0x0000002300237306 */ /* 0x000e620000200c00 */
[----:B------:R-:W-:-:S03]  /*31a0*/  FMUL.FTZ R10, R13, R10 ;  /* 0x0000000a0d0a7220 */ /* 0x000fc60000410000 */
[----:B------:R-:W-:Y:S02]  /*31b0*/  FFMA.FTZ R18, R8, R18, R37 ;  /* 0x0000001208127223 */ /* 0x000fe40000010025 */
[----:B------:R-:W-:Y:S01]  /*31c0*/  F2FP.F16.F32.PACK_AB R10, RZ, R10 ;  /* 0x0000000aff0a723e */ /* 0x000fe200000000ff */
[----:B0-----:R-:W-:Y:S01]  /*31d0*/  HADD2.F32 R11, -RZ, R11.H0_H0 ;  /* 0x2000000bff0b7230 */ /* 0x001fe20000004100 */
[----:B------:R1:W0:Y:S01]  /*31e0*/  I2F.F16 R12, R14 ;  /* 0x0000000e000c7306 */ /* 0x0002220000200c00 */
[----:B------:R-:W-:-:S03]  /*31f0*/  FFMA.FTZ R18, R9, R32, R18 ;  /* 0x0000002009127223 */ /* 0x000fc60000010012 */
[----:B------:R-:W-:-:S04]  /*3200*/  FFMA.FTZ R11, R8, R11, R31 ;  /* 0x0000000b080b7223 */ /* 0x000fc8000001001f */
[----:B------:R-:W2:Y:S01]  /*3210*/  I2F.F16 R15, R15 ;  /* 0x0000000f000f7306 */ /* 0x000ea20000200c00 */
[----:B-1----:R-:W-:-:S05]  /*3220*/  HADD2.F32 R14, -RZ, R35.H0_H0 ;  /* 0x20000023ff0e7230 */ /* 0x002fca0000004100 */
[----:B------:R-:W-:Y:S01]  /*3230*/  FFMA.FTZ R14, R8, R14, R39 ;  /* 0x0000000e080e7223 */ /* 0x000fe20000010027 */
[----:B0-----:R-:W-:-:S05]  /*3240*/  HADD2.F32 R12, -RZ, R12.H0_H0 ;  /* 0x2000000cff0c7230 */ /* 0x001fca0000004100 */
[C---:B------:R-:W-:Y:S01]  /*3250*/  FFMA.FTZ R11, R9.reuse, R12, R11 ;  /* 0x0000000c090b7223 */ /* 0x040fe2000001000b */
[----:B------:R-:W-:Y:S02]  /*3260*/  HADD2.F32 R12, -RZ, R2.H0_H0 ;  /* 0x20000002ff0c7230 */ /* 0x000fe40000004100 */
[----:B--2---:R-:W-:Y:S02]  /*3270*/  HADD2.F32 R8, -RZ, R15.H0_H0 ;  /* 0x2000000fff087230 */ /* 0x004fe40000004100 */
[----:B------:R-:W-:Y:S02]  /*3280*/  HADD2.F32 R15, -RZ, R0.H1_H1 ;  /* 0x30000000ff0f7230 */ /* 0x000fe40000004100 */
[----:B------:R-:W-:Y:S01]  /*3290*/  FMUL.FTZ R11, R12, R11 ;  /* 0x0000000b0c0b7220 */ /* 0x000fe20000410000 */
[----:B------:R-:W-:Y:S02]  /*32a0*/  FFMA.FTZ R8, R9, R8, R14 ;  /* 0x0000000809087223 */ /* 0x000fe4000001000e */
        /* <DEDUP_REMOVED lines=8> */
[----:B------:R-:W-:-:S10]  /*3330*/  HADD2 R24, R11, R24 ;  /* 0x000000180b187230 */ /* 0x000fd40000000000 */
.L_x_3684:
[----:B------:R-:W-:Y:S01]  /*3340*/  @!P0 IADD3 R3, R21, R20, RZ ;  /* 0x0000001415038210 */ /* 0x000fe20007ffe0ff */
[----:B------:R-:W-:Y:S01]  /*3350*/  IMAD.WIDE R22, R28, 0x8, R22 ;  /* 0x000000081c167825 */ /* 0x000fe200078e0216 */
[----:B------:R-:W-:Y:S06]  /*3360*/  @P1 BRA `(.L_x_3685) ;  /* 0x0000000c000c1947 */ /* 0x000fec0003800000 */
[----:B-----5:R-:W2:Y:S01]  /*3370*/  LDG.E.128.CONSTANT R8, desc[UR6][R22.64] ;  /* 0x0000000616087981 */ /* 0x020ea2000c1e9d00 */
[----:B0-----:R-:W-:Y:S02]  /*3380*/  LOP3.LUT R12, R4, 0xff, RZ, 0xc0, !PT ;  /* 0x000000ff040c7812 */ /* 0x001fe400078ec0ff */
        /* <DEDUP_REMOVED lines=8> */
[----:B------:R3:W4:Y:S01]  /*3410*/  I2F.F16 R38, R13 ;  /* 0x0000000d00267306 */ /* 0x0007220000200c00 */
[--C-:B0-----:R-:W-:Y:S02]  /*3420*/  SHF.R.U32.HI R12, RZ, 0x8, R4.reuse ;  /* 0x00000008ff0c7819 */ /* 0x101fe40000011604 */
[----:B------:R-:W-:Y:S02]  /*3430*/  SHF.R.U32.HI R4, RZ, 0x10, R4 ;  /* 0x00000010ff047819 */ /* 0x000fe40000011604 */
[----:B------:R-:W-:-:S02]  /*3440*/  LOP3.LUT R12, R12, 0xff, RZ, 0xc0, !PT ;  /* 0x000000ff0c0c7812 */ /* 0x000fc400078ec0ff */
[----:B------:R-:W-:Y:S01]  /*3450*/  LOP3.LUT R4, R4, 0xff, RZ, 0xc0, !PT ;  /* 0x000000ff04047812 */ /* 0x000fe200078ec0ff */
[----:B------:R-:W-:Y:S01]  /*3460*/  I2F.F16 R35, R35 ;  /* 0x0000002300237306 */ /* 0x000fe20000200c00 */
[----:B-1----:R-:W-:Y:S02]  /*3470*/  IADD3 R31, R12, -0x80, RZ ;  /* 0xffffff800c1f7810 */ /* 0x002fe40007ffe0ff */
[----:B---3--:R-:W0:Y:S01]  /*3480*/  LDS.64 R12, [UR4+0x30] ;  /* 0x00003004ff0c7984 */ /* 0x008e220008000a00 */
[----:B------:R-:W-:Y:S01]  /*3490*/  IADD3 R15, R15, -0x80, RZ ;  /* 0xffffff800f0f7810 */ /* 0x000fe20007ffe0ff */
[----:B------:R-:W-:Y:S01]  /*34a0*/  VIADD R4, R4, 0xffffff80 ;  /* 0xffffff8004047836 */ /* 0x000fe20000000000 */
[----:B------:R-:W-:Y:S01]  /*34b0*/  SHF.R.U32.HI R32, RZ, 0x8, R5 ;  /* 0x00000008ff207819 */ /* 0x000fe20000011605 */
[----:B----4-:R-:W-:Y:S01]  /*34c0*/  HADD2.F32 R41, -RZ, R38.H0_H0 ;  /* 0x20000026ff297230 */ /* 0x010fe20000004100 */
[----:B------:R-:W-:Y:S01]  /*34d0*/  SHF.R.U32.HI R34, RZ, 0x8, R6 ;  /* 0x00000008ff227819 */ /* 0x000fe20000011606 */
[----:B------:R-:W1:Y:S01]  /*34e0*/  I2F.F16 R31, R31 ;  /* 0x0000001f001f7306 */ /* 0x000e620000200c00 */
[----:B------:R-:W-:-:S02]  /*34f0*/  LOP3.LUT R33, R32, 0xff, RZ, 0xc0, !PT ;  /* 0x000000ff20217812 */ /* 0x000fc400078ec0ff */
[----:B------:R-:W-:Y:S02]  /*3500*/  LEA.HI R14, R5, 0xffffff80, RZ, 0x8 ;  /* 0xffffff80050e7811 */ /* 0x000fe400078f40ff */
[----:B------:R-:W-:Y:S02]  /*3510*/  LOP3.LUT R36, R34, 0xff, RZ, 0xc0, !PT ;  /* 0x000000ff22247812 */ /* 0x000fe400078ec0ff */
[----:B------:R-:W-:Y:S01]  /*3520*/  SHF.R.U32.HI R5, RZ, 0x10, R5 ;  /* 0x00000010ff057819 */ /* 0x000fe20000011605 */
[----:B------:R-:W3:Y:S01]  /*3530*/  I2F.F16 R15, R15 ;  /* 0x0000000f000f7306 */ /* 0x000ee20000200c00 */
[----:B------:R-:W-:Y:S02]  /*3540*/  IADD3 R33, R33, -0x80, RZ ;  /* 0xffffff8021217810 */ /* 0x000fe40007ffe0ff */
[----:B------:R-:W-:Y:S02]  /*3550*/  LEA.HI R21, R7, 0xffffff80, RZ, 0x8 ;  /* 0xffffff8007157811 */ /* 0x000fe400078f40ff */
[----:B------:R-:W-:-:S02]  /*3560*/  IADD3 R36, R36, -0x80, RZ ;  /* 0xffffff8024247810 */ /* 0x000fc40007ffe0ff */
[----:B------:R-:W-:Y:S01]  /*3570*/  LOP3.LUT R5, R5, 0xff, RZ, 0xc0, !PT ;  /* 0x000000ff05057812 */ /* 0x000fe200078ec0ff */
[----:B------:R4:W-:Y:S01]  /*3580*/  I2F.F16 R32, R4 ;  /* 0x0000000400207306 */ /* 0x0009e20000200c00 */
[----:B-1----:R-:W-:Y:S01]  /*3590*/  HADD2.F32 R42, -RZ, R31.H0_H0 ;  /* 0x2000001fff2a7230 */ /* 0x002fe20000004100 */
[----:B------:R-:W-:Y:S02]  /*35a0*/  LEA.HI R30, R6, 0xffffff80, RZ, 0x8 ;  /* 0xffffff80061e7811 */ /* 0x000fe400078f40ff */
[----:B------:R-:W-:Y:S02]  /*35b0*/  IADD3 R5, R5, -0x80, RZ ;  /* 0xffffff8005057810 */ /* 0x000fe40007ffe0ff */
[----:B------:R-:W-:Y:S01]  /*35c0*/  SHF.R.U32.HI R6, RZ, 0x10, R6 ;  /* 0x00000010ff067819 */ /* 0x000fe20000011606 */
[----:B---3--:R-:W-:Y:S01]  /*35d0*/  HADD2.F32 R15, -RZ, R15.H0_H0 ;  /* 0x2000000fff0f7230 */ /* 0x008fe20000004100 */
[----:B------:R-:W1:Y:S01]  /*35e0*/  I2F.F16 R33, R33 ;  /* 0x0000002100217306 */ /* 0x000e620000200c00 */
[----:B----4-:R-:W-:-:S02]  /*35f0*/  SHF.R.U32.HI R4, RZ, 0x8, R7 ;  /* 0x00000008ff047819 */ /* 0x010fc40000011607 */
[----:B------:R-:W-:Y:S02]  /*3600*/  SHF.R.U32.HI R7, RZ, 0x10, R7 ;  /* 0x00000010ff077819 */ /* 0x000fe40000011607 */
[----:B------:R-:W-:Y:S02]  /*3610*/  LOP3.LUT R4, R4, 0xff, RZ, 0xc0, !PT ;  /* 0x000000ff04047812 */ /* 0x000fe400078ec0ff */
[----:B------:R-:W-:Y:S01]  /*3620*/  LOP3.LUT R7, R7, 0xff, RZ, 0xc0, !PT ;  /* 0x000000ff07077812 */ /* 0x000fe200078ec0ff */
[----:B------:R-:W3:Y:S01]  /*3630*/  I2F.F16 R36, R36 ;  /* 0x0000002400247306 */ /* 0x000ee20000200c00 */
[----:B------:R-:W-:Y:S01]  /*3640*/  IADD3 R37, R4, -0x80, RZ ;  /* 0xffffff8004257810 */ /* 0x000fe20007ffe0ff */
[--C-:B0-----:R-:W-:Y:S01]  /*3650*/  HADD2.F32 R4, -RZ, R12.reuse.H0_H0 ;  /* 0x2000000cff047230 */ /* 0x101fe20000004100 */
[----:B------:R-:W-:Y:S01]  /*3660*/  IADD3 R40, R7, -0x80, RZ ;  /* 0xffffff8007287810 */ /* 0x000fe20007ffe0ff */
[----:B------:R-:W-:Y:S01]  /*3670*/  HADD2.F32 R7, -RZ, R35.H0_H0 ;  /* 0x20000023ff077230 */ /* 0x000fe20000004100 */
[----:B------:R-:W-:Y:S01]  /*3680*/  LOP3.LUT R6, R6, 0xff, RZ, 0xc0, !PT ;  /* 0x000000ff06067812 */ /* 0x000fe200078ec0ff */
[----:B------:R-:W-:-:S02]  /*3690*/  HADD2.F32 R12, -RZ, R12.H1_H1 ;  /* 0x3000000cff0c7230 */ /* 0x000fc40000004100 */
[C---:B------:R-:W-:Y:S01]  /*36a0*/  FFMA.FTZ R38, R4.reuse, R41, RZ ;  /* 0x0000002904267223 */ /* 0x040fe200000100ff */
[----:B------:R0:W-:Y:S01]  /*36b0*/  I2F.F16 R34, R5 ;  /* 0x0000000500227306 */ /* 0x0001e20000200c00 */
[C---:B------:R-:W-:Y:S01]  /*36c0*/  FFMA.FTZ R7, R4.reuse, R7, RZ ;  /* 0x0000000704077223 */ /* 0x040fe200000100ff */
[----:B------:R-:W-:Y:S01]  /*36d0*/  FFMA.FTZ R15, R4, R15, RZ ;  /* 0x0000000f040f7223 */ /* 0x000fe200000100ff */
[----:B-1----:R-:W-:Y:S01]  /*36e0*/  HADD2.F32 R33, -RZ, R33.H0_H0 ;  /* 0x20000021ff217230 */ /* 0x002fe20000004100 */
[----:B------:R-:W-:Y:S01]  /*36f0*/  IADD3 R6, R6, -0x80, RZ ;  /* 0xffffff8006067810 */ /* 0x000fe20007ffe0ff */
[----:B------:R-:W-:Y:S02]  /*3700*/  HADD2.F32 R32, -RZ, R32.H0_H0 ;  /* 0x20000020ff207230 */ /* 0x000fe40000004100 */
[----:B---3--:R-:W-:Y:S01]  /*3710*/  HADD2.F32 R36, -RZ, R36.H0_H0 ;  /* 0x20000024ff247230 */ /* 0x008fe20000004100 */
[----:B------:R-:W1:Y:S01]  /*3720*/  I2F.F16 R37, R37 ;  /* 0x0000002500257306 */ /* 0x000e620000200c00 */
[----:B0-----:R-:W-:-:S02]  /*3730*/  HADD2.F32 R5, -RZ, R39.H0_H0 ;  /* 0x20000027ff057230 */ /* 0x001fc40000004100 */
[C---:B------:R-:W-:Y:S01]  /*3740*/  FFMA.FTZ R41, R12.reuse, R33, R38 ;  /* 0x000000210c297223 */ /* 0x040fe20000010026 */
[----:B------:R-:W-:Y:S02]  /*3750*/  FFMA.FTZ R33, R12, R36, R7 ;  /* 0x000000240c217223 */ /* 0x000fe40000010007 */
[----:B------:R-:W-:Y:S02]  /*3760*/  FFMA.FTZ R5, R5, R4, RZ ;  /* 0x0000000405057223 */ /* 0x000fe400000100ff */
[----:B------:R-:W-:Y:S02]  /*3770*/  I2F.F16 R35, R40 ;  /* 0x0000002800237306 */ /* 0x000fe40000200c00 */
[----:B------:R-:W-:Y:S01]  /*3780*/  FFMA.FTZ R5, R42, R12, R5 ;  /* 0x0000000c2a057223 */ /* 0x000fe20000010005 */
[----:B-1----:R-:W-:-:S05]  /*3790*/  HADD2.F32 R37, -RZ, R37.H0_H0 ;  /* 0x20000025ff257230 */ /* 0x002fca0000004100 */
[----:B------:R-:W-:Y:S01]  /*37a0*/  I2F.F16 R6, R6 ;  /* 0x0000000600067306 */ /* 0x000fe20000200c00 */
[----:B------:R-:W-:-:S07]  /*37b0*/  FFMA.FTZ R15, R12, R37, R15 ;  /* 0x000000250c0f7223 */ /* 0x000fce000001000f */
[----:B------:R-:W-:Y:S08]  /*37c0*/  I2F.F16 R29, R29 ;  /* 0x0000001d001d7306 */ /* 0x000ff00000200c00 */
[----:B------:R-:W-:Y:S08]  /*37d0*/  I2F.F16 R14, R14 ;  /* 0x0000000e000e7306 */ /* 0x000ff00000200c00 */
[----:B------:R-:W-:Y:S08]  /*37e0*/  I2F.F16 R21, R21 ;  /* 0x0000001500157306 */ /* 0x000ff00000200c00 */
[----:B------:R-:W0:Y:S02]  /*37f0*/  I2F.F16 R30, R30 ;  /* 0x0000001e001e7306 */ /* 0x000e240000200c00 */
[----:B0-----:R-:W-:Y:S01]  /*3800*/  HADD2.F32 R30, -RZ, R30.H0_H0 ;  /* 0x2000001eff1e7230 */ /* 0x001fe20000004100 */
[----:B--2---:R-:W-:-:S02]  /*3810*/  LOP3.LUT R4, R9, 0xff, RZ, 0xc0, !PT ;  /* 0x000000ff09047812 */ /* 0x004fc400078ec0ff */
[----:B------:R-:W-:Y:S02]  /*3820*/  LOP3.LUT R36, R11, 0xff, RZ, 0xc0, !PT ;  /* 0x000000ff0b247812 */ /* 0x000fe400078ec0ff */
[----:B------:R-:W-:Y:S02]  /*3830*/  IADD3 R31, R4, -0x80, RZ ;  /* 0xffffff80041f7810 */ /* 0x000fe40007ffe0ff */
[----:B------:R-:W-:Y:S01]  /*3840*/  LOP3.LUT R4, R10, 0xff, RZ, 0xc0, !PT ;  /* 0x000000ff0a047812 */ /* 0x000fe200078ec0ff */
[----:B------:R-:W-:Y:S01]  /*3850*/  VIADD R40, R36, 0xffffff80 ;  /* 0xffffff8024287836 */ /* 0x000fe20000000000 */
[--C-:B------:R-:W-:Y:S01]  /*3860*/  SHF.R.U32.HI R37, RZ, 0x10, R8.reuse ;  /* 0x00000010ff257819 */ /* 0x100fe20000011608 */
[----:B------:R-:W-:Y:S01]  /*3870*/  HADD2.F32 R36, -RZ, R13.H0_H0 ;  /* 0x2000000dff247230 */ /* 0x000fe20000004100 */
[----:B------:R-:W-:Y:S01]  /*3880*/  IADD3 R38, R4, -0x80, RZ ;  /* 0xffffff8004267810 */ /* 0x000fe20007ffe0ff */
[----:B------:R0:W1:Y:S01]  /*3890*/  I2F.F16 R12, R40 ;  /* 0x00000028000c7306 */ /* 0x0000620000200c00 */
[----:B------:R-:W-:-:S02]  /*38a0*/  SHF.R.U32.HI R4, RZ, 0x8, R8 ;  /* 0x00000008ff047819 */ /* 0x000fc40000011608 */
[----:B------:R-:W-:Y:S02]  /*38b0*/  LEA.HI R19, R8, 0xffffff80, RZ, 0x8 ;  /* 0xffffff8008137811 */ /* 0x000fe400078f40ff */
[----:B------:R-:W-:Y:S02]  /*38c0*/  LOP3.LUT R4, R4, 0xff, RZ, 0xc0, !PT ;  /* 0x000000ff04047812 */ /* 0x000fe400078ec0ff */
[----:B------:R-:W-:Y:S01]  /*38d0*/  LOP3.LUT R39, R8, 0xff, RZ, 0xc0, !PT ;  /* 0x000000ff08277812 */ /* 0x000fe200078ec0ff */
[----:B------:R2:W-:Y:S01]  /*38e0*/  I2F.F16 R7, R38 ;  /* 0x0000002600077306 */ /* 0x0005e20000200c00 */
[----:B------:R-:W-:Y:S01]  /*38f0*/  IADD3 R8, R4, -0x80, RZ ;  /* 0xffffff8004087810 */ /* 0x000fe20007ffe0ff */
[----:B0-----:R-:W-:Y:S01]  /*3900*/  HADD2.F32 R40, -RZ, R35.H0_H0 ;  /* 0x20000023ff287230 */ /* 0x001fe20000004100 */
[----:B------:R-:W-:Y:S02]  /*3910*/  LOP3.LUT R37, R37, 0xff, RZ, 0xc0, !PT ;  /* 0x000000ff25257812 */ /* 0x000fe400078ec0ff */
[----:B------:R-:W-:-:S02]  /*3920*/  SHF.R.U32.HI R4, RZ, 0x8, R9 ;  /* 0x00000008ff047819 */ /* 0x000fc40000011609 */
[--C-:B------:R-:W-:Y:S01]  /*3930*/  SHF.R.U32.HI R35, RZ, 0x8, R10.reuse ;  /* 0x00000008ff237819 */ /* 0x100fe2000001160a */
[----:B------:R-:W-:Y:S01]  /*3940*/  FFMA.FTZ R15, R36, R40, R15 ;  /* 0x00000028240f7223 */ /* 0x000fe2000001000f */
[----:B--2---:R-:W-:Y:S02]  /*3950*/  HADD2.F32 R38, -RZ, R34.H0_H0 ;  /* 0x20000022ff267230 */ /* 0x004fe40000004100 */
[----:B------:R-:W-:Y:S01]  /*3960*/  FFMA.FTZ R34, R32, R36, R5 ;  /* 0x0000002420227223 */ /* 0x000fe20000010005 */
[----:B------:R-:W-:Y:S01]  /*3970*/  IADD3 R32, R37, -0x80, RZ ;  /* 0xffffff8025207810 */ /* 0x000fe20007ffe0ff */
[----:B------:R-:W0:Y:S01]  /*3980*/  I2F.F16 R31, R31 ;  /* 0x0000001f001f7306 */ /* 0x000e220000200c00 */
[----:B------:R-:W-:Y:S01]  /*3990*/  LOP3.LUT R37, R4, 0xff, RZ, 0xc0, !PT ;  /* 0x000000ff04257812 */ /* 0x000fe200078ec0ff */
[C---:B------:R-:W-:Y:S01]  /*39a0*/  FFMA.FTZ R41, R36.reuse, R38, R41 ;  /* 0x0000002624297223 */ /* 0x040fe20000010029 */
[----:B------:R-:W2:Y:S01]  /*39b0*/  LDS.64 R4, [UR4+0x38] ;  /* 0x00003804ff047984 */ /* 0x000ea20008000a00 */
[----:B------:R-:W-:Y:S01]  /*39c0*/  HADD2.F32 R38, -RZ, R6.H0_H0 ;  /* 0x20000006ff267230 */ /* 0x000fe20000004100 */
[----:B------:R-:W-:Y:S01]  /*39d0*/  LOP3.LUT R35, R35, 0xff, RZ, 0xc0, !PT ;  /* 0x000000ff23237812 */ /* 0x000fe200078ec0ff */
[----:B-1----:R-:W-:Y:S01]  /*39e0*/  HADD2.F32 R12, -RZ, R12.H0_H0 ;  /* 0x2000000cff0c7230 */ /* 0x002fe20000004100 */
[----:B------:R-:W-:Y:S01]  /*39f0*/  IADD3 R39, R39, -0x80, RZ ;  /* 0xffffff8027277810 */ /* 0x000fe20007ffe0ff */
[----:B------:R-:W-:Y:S01]  /*3a00*/  I2F.F16 R8, R8 ;  /* 0x0000000800087306 */ /* 0x000fe20000200c00 */
[----:B------:R-:W-:Y:S01]  /*3a10*/  FFMA.FTZ R33, R36, R38, R33 ;  /* 0x0000002624217223 */ /* 0x000fe20000010021 */
[----:B------:R-:W-:Y:S01]  /*3a20*/  IADD3 R6, R37, -0x80, RZ ;  /* 0xffffff8025067810 */ /* 0x000fe20007ffe0ff */
[----:B------:R-:W-:Y:S01]  /*3a30*/  HADD2.F32 R36, -RZ, R13.H1_H1 ;  /* 0x3000000dff247230 */ /* 0x000fe20000004100 */
[----:B------:R-:W-:Y:S01]  /*3a40*/  IADD3 R13, R35, -0x80, RZ ;  /* 0xffffff80230d7810 */ /* 0x000fe20007ffe0ff */
[----:B------:R-:W-:Y:S01]  /*3a50*/  HADD2.F32 R37, -RZ, R29.H0_H0 ;  /* 0x2000001dff257230 */ /* 0x000fe20000004100 */
[----:B------:R-:W-:Y:S01]  /*3a60*/  SHF.R.U32.HI R29, RZ, 0x10, R10 ;  /* 0x00000010ff1d7819 */ /* 0x000fe2000001160a */
[----:B------:R-:W-:Y:S01]  /*3a70*/  HADD2.F32 R38, -RZ, R21.H0_H0 ;  /* 0x20000015ff267230 */ /* 0x000fe20000004100 */
[----:B------:R-:W-:Y:S01]  /*3a80*/  SHF.R.U32.HI R35, RZ, 0x8, R11 ;  /* 0x00000008ff237819 */ /* 0x000fe2000001160b */
[----:B------:R-:W1:Y:S01]  /*3a90*/  I2F.F16 R39, R39 ;  /* 0x0000002700277306 */ /* 0x000e620000200c00 */
[----:B------:R-:W-:Y:S01]  /*3aa0*/  LEA.HI R18, R9, 0xffffff80, RZ, 0x8 ;  /* 0xffffff8009127811 */ /* 0x000fe200078f40ff */
[----:B------:R-:W-:Y:S01]  /*3ab0*/  FFMA.FTZ R34, R37, R36, R34 ;  /* 0x0000002425227223 */ /* 0x000fe20000010022 */
[----:B------:R-:W-:Y:S01]  /*3ac0*/  SHF.R.U32.HI R9, RZ, 0x10, R9 ;  /* 0x00000010ff097819 */ /* 0x000fe20000011609 */
[----:B------:R-:W-:Y:S01]  /*3ad0*/  HADD2.F32 R37, -RZ, R14.H0_H0 ;  /* 0x2000000eff257230 */ /* 0x000fe20000004100 */
[----:B------:R-:W-:Y:S01]  /*3ae0*/  LOP3.LUT R29, R29, 0xff, RZ, 0xc0, !PT ;  /* 0x000000ff1d1d7812 */ /* 0x000fe200078ec0ff */
[C---:B------:R-:W-:Y:S01]  /*3af0*/  FFMA.FTZ R33, R36.reuse, R30, R33 ;  /* 0x0000001e24217223 */ /* 0x040fe20000010021 */
[----:B------:R-:W-:Y:S01]  /*3b00*/  LOP3.LUT R35, R35, 0xff, RZ, 0xc0, !PT ;  /* 0x000000ff23237812 */ /* 0x000fe200078ec0ff */
[----:B------:R-:W3:Y:S01]  /*3b10*/  I2F.F16 R6, R6 ;  /* 0x0000000600067306 */ /* 0x000ee20000200c00 */
[----:B------:R-:W-:Y:S01]  /*3b20*/  LOP3.LUT R9, R9, 0xff, RZ, 0xc0, !PT ;  /* 0x000000ff09097812 */ /* 0x000fe200078ec0ff */
[C---:B------:R-:W-:Y:S01]  /*3b30*/  FFMA.FTZ R41, R36.reuse, R37, R41 ;  /* 0x0000002524297223 */ /* 0x040fe20000010029 */
[----:B------:R-:W-:Y:S01]  /*3b40*/  IADD3 R14, R29, -0x80, RZ ;  /* 0xffffff801d0e7810 */ /* 0x000fe20007ffe0ff */
[----:B------:R-:W-:Y:S01]  /*3b50*/  FFMA.FTZ R15, R36, R38, R15 ;  /* 0x00000026240f7223 */ /* 0x000fe2000001000f */
[----:B------:R-:W-:Y:S01]  /*3b60*/  IADD3 R21, R35, -0x80, RZ ;  /* 0xffffff8023157810 */ /* 0x000fe20007ffe0ff */
[----:B0-----:R-:W-:Y:S01]  /*3b70*/  HADD2.F32 R37, -RZ, R31.H0_H0 ;  /* 0x2000001fff257230 */ /* 0x001fe20000004100 */
[----:B------:R-:W-:Y:S01]  /*3b80*/  SHF.R.U32.HI R29, RZ, 0x10, R11 ;  /* 0x00000010ff1d7819 */ /* 0x000fe2000001160b */
[----:B------:R-:W0:Y:S01]  /*3b90*/  I2F.F16 R13, R13 ;  /* 0x0000000d000d7306 */ /* 0x000e220000200c00 */
[----:B------:R-:W-:Y:S01]  /*3ba0*/  IADD3 R9, R9, -0x80, RZ ;  /* 0xffffff8009097810 */ /* 0x000fe20007ffe0ff */
[----:B-1----:R-:W-:Y:S01]  /*3bb0*/  HADD2.F32 R35, -RZ, R39.H0_H0 ;  /* 0x20000027ff237230 */ /* 0x002fe20000004100 */
[----:B------:R-:W-:Y:S01]  /*3bc0*/  LOP3.LUT R29, R29, 0xff, RZ, 0xc0, !PT ;  /* 0x000000ff1d1d7812 */ /* 0x000fe200078ec0ff */
[----:B------:R-:W-:Y:S01]  /*3bd0*/  HADD2.F32 R8, -RZ, R8.H0_H0 ;  /* 0x20000008ff087230 */ /* 0x000fe20000004100 */
[----:B------:R-:W-:-:S02]  /*3be0*/  LEA.HI R10, R10, 0xffffff80, RZ, 0x8 ;  /* 0xffffff800a0a7811 */ /* 0x000fc400078f40ff */
[----:B------:R-:W-:Y:S01]  /*3bf0*/  IADD3 R36, R29, -0x80, RZ ;  /* 0xffffff801d247810 */ /* 0x000fe20007ffe0ff */
[----:B------:R-:W1:Y:S01]  /*3c00*/  I2F.F16 R21, R21 ;  /* 0x0000001500157306 */ /* 0x000e620000200c00 */
[----:B------:R-:W-:Y:S01]  /*3c10*/  LEA.HI R11, R11, 0xffffff80, RZ, 0x8 ;  /* 0xffffff800b0b7811 */ /* 0x000fe200078f40ff */
[--C-:B--2---:R-:W-:Y:S02]  /*3c20*/  HADD2.F32 R30, -RZ, R4.reuse.H0_H0 ;  /* 0x20000004ff1e7230 */ /* 0x104fe40000004100 */
[----:B------:R-:W-:Y:S02]  /*3c30*/  HADD2.F32 R4, -RZ, R4.H1_H1 ;  /* 0x30000004ff047230 */ /* 0x000fe40000004100 */
[----:B------:R-:W-:Y:S02]  /*3c40*/  HADD2.F32 R29, -RZ, R5.H0_H0 ;  /* 0x20000005ff1d7230 */ /* 0x000fe40000004100 */
[----:B------:R-:W-:Y:S01]  /*3c50*/  FFMA.FTZ R35, R35, R30, R34 ;  /* 0x0000001e23237223 */ /* 0x000fe20000010022 */
[----:B------:R-:W2:Y:S01]  /*3c60*/  I2F.F16 R32, R32 ;  /* 0x0000002000207306 */ /* 0x000ea20000200c00 */
[----:B------:R-:W-:-:S02]  /*3c70*/  HADD2.F32 R34, -RZ, R7.H0_H0 ;  /* 0x20000007ff227230 */ /* 0x000fc40000004100 */
[----:B------:R-:W-:Y:S01]  /*3c80*/  FFMA.FTZ R37, R30, R37, R41 ;  /* 0x000000251e257223 */ /* 0x000fe20000010029 */
[----:B---3--:R-:W-:Y:S02]  /*3c90*/  HADD2.F32 R7, -RZ, R6.H0_H0 ;  /* 0x20000006ff077230 */ /* 0x008fe40000004100 */
[----:B------:R-:W-:Y:S01]  /*3ca0*/  FFMA.FTZ R8, R8, R4, R35 ;  /* 0x0000000408087223 */ /* 0x000fe20000010023 */
[----:B0-----:R-:W-:Y:S02]  /*3cb0*/  HADD2.F32 R13, -RZ, R13.H0_H0 ;  /* 0x2000000dff0d7230 */ /* 0x001fe40000004100 */
[C---:B------:R-:W-:Y:S01]  /*3cc0*/  FFMA.FTZ R33, R30.reuse, R34, R33 ;  /* 0x000000221e217223 */ /* 0x040fe20000010021 */
[----:B-1----:R-:W-:Y:S01]  /*3cd0*/  HADD2.F32 R21, -RZ, R21.H0_H0 ;  /* 0x20000015ff157230 */ /* 0x002fe20000004100 */
[----:B------:R-:W0:Y:S01]  /*3ce0*/  I2F.F16 R9, R9 ;  /* 0x0000000900097306 */ /* 0x000e220000200c00 */
[----:B------:R-:W-:Y:S01]  /*3cf0*/  FFMA.FTZ R30, R30, R12, R15 ;  /* 0x0000000c1e1e7223 */ /* 0x000fe2000001000f */
[C---:B------:R-:W-:Y:S01]  /*3d00*/  FFMA.FTZ R6, R4.reuse, R7, R37 ;  /* 0x0000000704067223 */ /* 0x040fe20000010025 */
[----:B------:R-:W-:Y:S01]  /*3d10*/  FFMA.FTZ R12, R4, R13, R33 ;  /* 0x0000000d040c7223 */ /* 0x000fe20000010021 */
[----:B------:R-:W-:-:S02]  /*3d20*/  HADD2.F32 R5, -RZ, R5.H1_H1 ;  /* 0x30000005ff057230 */ /* 0x000fc40000004100 */
        /* <DEDUP_REMOVED lines=14> */
[----:B------:R-:W-:Y:S02]  /*3e10*/  HADD2.F32 R7, -RZ, R0.H0_H0 ;  /* 0x20000000ff077230 */ /* 0x000fe40000004100 */
[----:B-1----:R-:W-:-:S04]  /*3e20*/  HADD2.F32 R31, -RZ, R31.H0_H0 ;  /* 0x2000001fff1f7230 */ /* 0x002fc80000004100 */
[----:B------:R-:W1:Y:S01]  /*3e30*/  I2F.F16 R10, R10 ;  /* 0x0000000a000a7306 */ /* 0x000e620000200c00 */
[----:B------:R-:W-:Y:S01]  /*3e40*/  FMUL.FTZ R4, R7, R4 ;  /* 0x0000000407047220 */ /* 0x000fe20000410000 */
[----:B------:R-:W-:Y:S01]  /*3e50*/  FFMA.FTZ R30, R29, R31, R30 ;  /* 0x0000001f1d1e7223 */ /* 0x000fe2000001001e */
[----:B0-----:R-:W-:-:S05]  /*3e60*/  HADD2.F32 R18, -RZ, R18.H0_H0 ;  /* 0x20000012ff127230 */ /* 0x001fca0000004100 */
[----:B------:R-:W0:Y:S01]  /*3e70*/  I2F.F16 R11, R11 ;  /* 0x0000000b000b7306 */ /* 0x000e220000200c00 */
[----:B------:R-:W-:Y:S01]  /*3e80*/  F2FP.F16.F32.PACK_AB R4, RZ, R4 ;  /* 0x00000004ff04723e */ /* 0x000fe200000000ff */
[----:B------:R-:W-:Y:S01]  /*3e90*/  FFMA.FTZ R6, R5, R18, R6 ;  /* 0x0000001205067223 */ /* 0x000fe20000010006 */
[----:B-1----:R-:W-:-:S05]  /*3ea0*/  HADD2.F32 R10, -RZ, R10.H0_H0 ;  /* 0x2000000aff0a7230 */ /* 0x002fca0000004100 */
[C---:B------:R-:W-:Y:S01]  /*3eb0*/  FFMA.FTZ R9, R5.reuse, R10, R9 ;  /* 0x0000000a05097223 */ /* 0x040fe20000010009 */
[----:B------:R-:W-:Y:S02]  /*3ec0*/  HADD2.F32 R10, -RZ, R2.H0_H0 ;  /* 0x20000002ff0a7230 */ /* 0x000fe40000004100 */
[----:B0-----:R-:W-:Y:S02]  /*3ed0*/  HADD2.F32 R8, -RZ, R11.H0_H0 ;  /* 0x2000000bff087230 */ /* 0x001fe40000004100 */
        /* <DEDUP_REMOVED lines=12> */
.L_x_3685:
[----:B------:R-:W-:Y:S01]  /*3fa0*/  IADD3 R20, R20, 0x20, RZ ;  /* 0x0000002014147810 */ /* 0x000fe20007ffe0ff */
[----:B------:R-:W-:Y:S01]  /*3fb0*/  IMAD.WIDE R22, R28, 0x8, R22 ;  /* 0x000000081c167825 */ /* 0x000fe200078e0216 */
[----:B------:R-:W-:Y:S02]  /*3fc0*/  UIADD3 UR4, UR4, 0x40, URZ ;  /* 0x0000004004047890 */ /* 0x000fe4000fffe03f */
[----:B------:R-:W-:Y:S01]  /*3fd0*/  ISETP.GE.AND P0, PT, R20, UR5, PT ;  /* 0x0000000514007c0c */ /* 0x000fe2000bf06270 */
[----:B0-----:R-:W-:Y:S01]  /*3fe0*/  IMAD.WIDE R16, R28, 0x8, R16 ;  /* 0x000000081c107825 */ /* 0x001fe200078e0210 */
[----:B------:R-:W-:Y:S02]  /*3ff0*/  ISETP.LT.AND P2, PT, R20, R27, PT ;  /* 0x0000001b1400720c */ /* 0x000fe40003f41270 */
[----:B------:R-:W-:Y:S01]  /*4000*/  MOV R18, R22 ;  /* 0x0000001600127202 */ /* 0x000fe20000000f00 */
[----:B------:R-:W-:Y:S01]  /*4010*/  IMAD.MOV.U32 R19, RZ, RZ, R23 ;  /* 0x000000ffff137224 */ /* 0x000fe200078e0017 */
[----:B------:R-:W-:-:S09]  /*4020*/  MOV R29, R17 ;  /* 0x00000011001d7202 */ /* 0x000fd20000000f00 */
[----:B------:R-:W-:Y:S05]  /*4030*/  @!P0 BRA P2, `(.L_x_3686) ;  /* 0xffffffcc00348947 */ /* 0x000fea000103ffff */
.L_x_3681:
[----:B------:R-:W-:Y:S01]  /*4040*/  ISETP.GE.AND P0, PT, R20, R27, PT ;  /* 0x0000001b1400720c */ /* 0x000fe20003f06270 */
[----:B------:R-:W-:-:S03]  /*4050*/  ULDC UR5, c[0x0][0x25c] ;  /* 0x0000970000057ab9 */ /* 0x000fc60000000800 */
[----:B------:R-:W-:-:S13]  /*4060*/  ISETP.GE.OR P0, PT, R20, UR5, P0 ;  /* 0x0000000514007c0c */ /* 0x000fda0008706670 */
[----:B------:R-:W-:Y:S05]  /*4070*/  @P0 BRA `(.L_x_3687) ;  /* 0x0000001800180947 */ /* 0x000fea0003800000 */
[----:B------:R-:W0:Y:S01]  /*4080*/  LDC R21, c[0x0][0x23c] ;  /* 0x00008f00ff157b82 */ /* 0x000e220000000800 */
[----:B------:R-:W-:Y:S01]  /*4090*/  SHF.R.S32.HI R22, RZ, 0x1f, R28 ;  /* 0x0000001fff167819 */ /* 0x000fe2000001141c */
[----:B------:R-:W-:-:S06]  /*40a0*/  ULDC UR5, c[0x0][0x25c] ;  /* 0x0000970000057ab9 */ /* 0x000fcc0000000800 */
.L_x_3690:
[----:B------:R-:W-:-:S13]  /*40b0*/  ISETP.NE.AND P0, PT, R20, R3, PT ;  /* 0x000000031400720c */ /* 0x000fda0003f05270 */
[----:B-----5:R-:W2:Y:S01]  /*40c0*/  @!P0 LDC.64 R8, c[0x0][0x248] ;  /* 0x00009200ff088b82 */ /* 0x020ea20000000a00 */
[----:B------:R-:W-:Y:S02]  /*40d0*/  @!P0 IADD3 R26, R26, 0x1, RZ ;  /* 0x000000011a1a8810 */ /* 0x000fe40007ffe0ff */
[----:B------:R-:W-:Y:S02]  /*40e0*/  @!P0 LEA R5, R20, 0x1, 0x1 ;  /* 0x0000000114058811 */ /* 0x000fe400078e08ff */
[----:B------:R-:W-:Y:S02]  /*40f0*/  @!P0 LEA R10, R26, R1, 0x3 ;  /* 0x000000011a0a8211 */ /* 0x000fe400078e18ff */
[----:B-1----:R-:W-:-:S04]  /*4100*/  MOV R30, R16 ;  /* 0x00000010001e7202 */ /* 0x002fc80000000f00 */
[----:B------:R-:W3:Y:S01]  /*4110*/  @!P0 LDL.64 R10, [R10] ;  /* 0x000000000a0a8983 */ /* 0x000ee20000100a00 */
[----:B------:R-:W-:Y:S01]  /*4120*/  MOV R31, R29 ;  /* 0x0000001d001f7202 */ /* 0x000fe20000000f00 */
[----:B--2---:R-:W-:-:S04]  /*4130*/  @!P0 IMAD.WIDE R8, R5, 0x2, R8 ;  /* 0x0000000205088825 */ /* 0x004fc800078e0208 */
[----:B------:R1:W5:Y:S04]  /*4140*/  LDG.E.128.CONSTANT R4, desc[UR6][R30.64] ;  /* 0x000000061e047981 */ /* 0x000368000c1e9d00 */
[----:B------:R-:W2:Y:S01]  /*4150*/  @!P0 LDG.E.U16.CONSTANT R9, desc[UR6][R8.64] ;  /* 0x0000000608098981 */ /* 0x000ea2000c1e9500 */
[----:B0-----:R-:W-:Y:S02]  /*4160*/  MOV R28, R21 ;  /* 0x00000015001c7202 */ /* 0x001fe40000000f00 */
[----:B---3--:R-:W-:Y:S02]  /*4170*/  @!P0 PRMT R0, R10, 0x7610, R0 ;  /* 0x000076100a008816 */ /* 0x008fe40000000000 */
[----:B------:R-:W-:Y:S02]  /*4180*/  @!P0 PRMT R2, R11, 0x7610, R2 ;  /* 0x000076100b028816 */ /* 0x000fe40000000002 */
[----:B------:R-:W-:-:S02]  /*4190*/  @!P0 PRMT R0, R0, 0x7610, R10 ;  /* 0x0000761000008816 */ /* 0x000fc4000000000a */
[----:B------:R-:W-:Y:S02]  /*41a0*/  @!P0 PRMT R2, R2, 0x7610, R11 ;  /* 0x0000761002028816 */ /* 0x000fe4000000000b */
[----:B--2---:R-:W-:Y:S01]  /*41b0*/  @!P0 IADD3 R3, R9, R20, RZ ;  /* 0x0000001409038210 */ /* 0x004fe20007ffe0ff */
[----:B-1----:R-:W-:Y:S06]  /*41c0*/  @P1 BRA `(.L_x_3688) ;  /* 0x0000000800c81947 */ /* 0x002fec0003800000 */
[C---:B------:R-:W-:Y:S01]  /*41d0*/  IMAD.WIDE R34, R28.reuse, 0x4, R30 ;  /* 0x000000041c227825 */ /* 0x040fe200078e021e */
[----:B------:R-:W0:Y:S04]  /*41e0*/  LDS.128 R16, [UR4] ;  /* 0x00000004ff107984 */ /* 0x000e280008000c00 */
[----:B------:R1:W2:Y:S01]  /*41f0*/  LDG.E.128.CONSTANT R8, desc[UR6][R34.64] ;  /* 0x0000000622087981 */ /* 0x0002a2000c1e9d00 */
[----:B------:R-:W-:-:S06]  /*4200*/  IMAD.WIDE R12, R28, 0x4, R34 ;  /* 0x000000041c0c7825 */ /* 0x000fcc00078e0222 */
[----:B------:R-:W3:Y:S01]  /*4210*/  LDG.E.128.CONSTANT R12, desc[UR6][R12.64] ;  /* 0x000000060c0c7981 */ /* 0x000ee2000c1e9d00 */
[----:B-----5:R-:W-:Y:S02]  /*4220*/  LOP3.LUT R36, R4, 0x3f003f, RZ, 0xc0, !PT ;  /* 0x003f003f04247812 */ /* 0x020fe400078ec0ff */
[--C-:B------:R-:W-:Y:S02]  /*4230*/  SHF.R.U32.HI R29, RZ, 0xc, R4.reuse ;  /* 0x0000000cff1d7819 */ /* 0x100fe40000011604 */
[----:B------:R-:W-:Y:S02]  /*4240*/  SHF.R.U32.HI R4, RZ, 0x6, R4 ;  /* 0x00000006ff047819 */ /* 0x000fe40000011604 */
[----:B------:R-:W-:Y:S02]  /*4250*/  LOP3.LUT R38, R6, 0x3f003f, RZ, 0xc0, !PT ;  /* 0x003f003f06267812 */ /* 0x000fe400078ec0ff */
[----:B------:R-:W-:Y:S02]  /*4260*/  LOP3.LUT R37, R5, 0x3f003f, RZ, 0xc0, !PT ;  /* 0x003f003f05257812 */ /* 0x000fe400078ec0ff */
[----:B------:R-:W-:-:S02]  /*4270*/  SHF.R.U32.HI R32, RZ, 0xc, R5 ;  /* 0x0000000cff207819 */ /* 0x000fc40000011605 */
[----:B------:R-:W-:Y:S02]  /*4280*/  LOP3.LUT R4, R4, 0x3f003f, RZ, 0xc0, !PT ;  /* 0x003f003f04047812 */ /* 0x000fe400078ec0ff */
[----:B------:R-:W-:Y:S02]  /*4290*/  SHF.R.U32.HI R5, RZ, 0x6, R5 ;  /* 0x00000006ff057819 */ /* 0x000fe40000011605 */
[----:B-1----:R-:W-:Y:S02]  /*42a0*/  LOP3.LUT R34, R7, 0x3f003f, RZ, 0xc0, !PT ;  /* 0x003f003f07227812 */ /* 0x002fe400078ec0ff */
[----:B------:R-:W-:Y:S02]  /*42b0*/  LOP3.LUT R36, R36, 0x64006400, RZ, 0xfc, !PT ;  /* 0x6400640024247812 */ /* 0x000fe400078efcff */
[----:B------:R-:W-:Y:S02]  /*42c0*/  LOP3.LUT R38, R38, 0x64006400, RZ, 0xfc, !PT ;  /* 0x6400640026267812 */ /* 0x000fe400078efcff */
[----:B------:R-:W-:Y:S01]  /*42d0*/  LOP3.LUT R37, R37, 0x64006400, RZ, 0xfc, !PT ;  /* 0x6400640025257812 */ /* 0x000fe200078efcff */
[----:B------:R-:W-:Y:S01]  /*42e0*/  HADD2 R39, R36, -1056, -1056 ;  /* 0xe420e42024277430 */ /* 0x000fe20000000000 */
[----:B------:R-:W-:Y:S01]  /*42f0*/  LOP3.LUT R35, R4, 0x64006400, RZ, 0xfc, !PT ;  /* 0x6400640004237812 */ /* 0x000fe200078efcff */
[----:B------:R-:W-:Y:S01]  /*4300*/  HADD2 R41, R38, -1056, -1056 ;  /* 0xe420e42026297430 */ /* 0x000fe20000000000 */
[--C-:B------:R-:W-:Y:S01]  /*4310*/  SHF.R.U32.HI R33, RZ, 0xc, R6.reuse ;  /* 0x0000000cff217819 */ /* 0x100fe20000011606 */
[----:B------:R-:W-:Y:S01]  /*4320*/  HADD2 R37, R37, -1056, -1056 ;  /* 0xe420e42025257430 */ /* 0x000fe20000000000 */
[----:B------:R-:W-:Y:S01]  /*4330*/  LOP3.LUT R5, R5, 0x3f003f, RZ, 0xc0, !PT ;  /* 0x003f003f05057812 */ /* 0x000fe200078ec0ff */
[----:B------:R-:W-:Y:S01]  /*4340*/  HADD2 R38, R35, -1056, -1056 ;  /* 0xe420e42023267430 */ /* 0x000fe20000000000 */
[----:B------:R-:W-:Y:S01]  /*4350*/  SHF.R.U32.HI R6, RZ, 0x6, R6 ;  /* 0x00000006ff067819 */ /* 0x000fe20000011606 */
[----:B0-----:R-:W-:Y:S01]  /*4360*/  HFMA2.MMA R4, R41, R16, RZ ;  /* 0x0000001029047235 */ /* 0x001fe200000000ff */
[----:B------:R-:W-:-:S02]  /*4370*/  LOP3.LUT R34, R34, 0x64006400, RZ, 0xfc, !PT ;  /* 0x6400640022227812 */ /* 0x000fc400078efcff */
[----:B------:R-:W-:Y:S01]  /*4380*/  LOP3.LUT R36, R5, 0x64006400, RZ, 0xfc, !PT ;  /* 0x6400640005247812 */ /* 0x000fe200078efcff */
[----:B------:R-:W-:Y:S01]  /*4390*/  HFMA2.MMA R5, R39, R16, RZ ;  /* 0x0000001027057235 */ /* 0x000fe200000000ff */
[--C-:B------:R-:W-:Y:S01]  /*43a0*/  SHF.R.U32.HI R23, RZ, 0xc, R7.reuse ;  /* 0x0000000cff177819 */ /* 0x100fe20000011607 */
[----:B------:R-:W-:Y:S01]  /*43b0*/  HADD2 R43, R34, -1056, -1056 ;  /* 0xe420e420222b7430 */ /* 0x000fe20000000000 */
[----:B------:R-:W-:Y:S01]  /*43c0*/  LOP3.LUT R35, R6, 0x3f003f, RZ, 0xc0, !PT ;  /* 0x003f003f06237812 */ /* 0x000fe200078ec0ff */
[-C--:B------:R-:W-:Y:S01]  /*43d0*/  HFMA2 R34, R37, R16.reuse, RZ.H0_H0 ;  /* 0x0000001025227231 */ /* 0x080fe200000400ff */
[----:B------:R-:W-:Y:S01]  /*43e0*/  SHF.R.U32.HI R7, RZ, 0x6, R7 ;  /* 0x00000006ff077819 */ /* 0x000fe20000011607 */
[----:B------:R-:W-:Y:S01]  /*43f0*/  HADD2 R37, R36, -1056, -1056 ;  /* 0xe420e42024257430 */ /* 0x000fe20000000000 */
[----:B------:R-:W-:Y:S01]  /*4400*/  LOP3.LUT R35, R35, 0x64006400, RZ, 0xfc, !PT ;  /* 0x6400640023237812 */ /* 0x000fe200078efcff */
[----:B------:R-:W-:Y:S01]  /*4410*/  HFMA2 R16, R43, R16, RZ.H0_H0 ;  /* 0x000000102b107231 */ /* 0x000fe200000400ff */
[----:B------:R-:W-:Y:S01]  /*4420*/  LOP3.LUT R7, R7, 0x3f003f, RZ, 0xc0, !PT ;  /* 0x003f003f07077812 */ /* 0x000fe200078ec0ff */
[----:B------:R-:W-:Y:S01]  /*4430*/  HFMA2 R6, R37, R17, R34 ;  /* 0x0000001125067231 */ /* 0x000fe20000000022 */
[----:B------:R-:W-:Y:S01]  /*4440*/  HFMA2.MMA R5, R38, R17, R5 ;  /* 0x0000001126057235 */ /* 0x000fe20000000005 */
[----:B------:R-:W-:Y:S01]  /*4450*/  HADD2 R35, R35, -1056, -1056 ;  /* 0xe420e42023237430 */ /* 0x000fe20000000000 */
[----:B------:R-:W-:-:S05]  /*4460*/  LOP3.LUT R37, R7, 0x64006400, RZ, 0xfc, !PT ;  /* 0x6400640007257812 */ /* 0x000fca00078efcff */
[----:B------:R-:W-:Y:S01]  /*4470*/  HFMA2.MMA R4, R35, R17, R4 ;  /* 0x0000001123047235 */ /* 0x000fe20000000004 */
[----:B------:R-:W-:-:S04]  /*4480*/  HADD2 R37, R37, -1056, -1056 ;  /* 0xe420e42025257430 */ /* 0x000fc80000000000 */
[----:B------:R-:W-:Y:S01]  /*4490*/  HFMA2 R16, R37, R17, R16 ;  /* 0x0000001125107231 */ /* 0x000fe20000000010 */
[----:B------:R-:W-:Y:S02]  /*44a0*/  LOP3.LUT R37, R32, 0xf000f, RZ, 0xc0, !PT ;  /* 0x000f000f20257812 */ /* 0x000fe400078ec0ff */
[----:B--2---:R-:W-:Y:S02]  /*44b0*/  LOP3.LUT R36, R10, 0x3f003f, RZ, 0xc0, !PT ;  /* 0x003f003f0a247812 */ /* 0x004fe400078ec0ff */
[----:B------:R-:W-:Y:S02]  /*44c0*/  LOP3.LUT R7, R8, 0x3f003f, RZ, 0xc0, !PT ;  /* 0x003f003f08077812 */ /* 0x000fe400078ec0ff */
[----:B------:R-:W-:Y:S02]  /*44d0*/  LOP3.LUT R34, R9, 0x3f003f, RZ, 0xc0, !PT ;  /* 0x003f003f09227812 */ /* 0x000fe400078ec0ff */
[----:B------:R-:W-:Y:S02]  /*44e0*/  LOP3.LUT R36, R36, 0x64006400, RZ, 0xfc, !PT ;  /* 0x6400640024247812 */ /* 0x000fe400078efcff */
[----:B------:R-:W-:-:S02]  /*44f0*/  LOP3.LUT R7, R7, 0x64006400, RZ, 0xfc, !PT ;  /* 0x6400640007077812 */ /* 0x000fc400078efcff */
[----:B------:R-:W-:Y:S01]  /*4500*/  LOP3.LUT R34, R34, 0x64006400, RZ, 0xfc, !PT ;  /* 0x6400640022227812 */ /* 0x000fe200078efcff */
[----:B------:R-:W-:Y:S01]  /*4510*/  HADD2 R35, R36, -1056, -1056 ;  /* 0xe420e42024237430 */ /* 0x000fe20000000000 */
[----:B------:R-:W-:Y:S01]  /*4520*/  SHF.R.U32.HI R36, RZ, 0x6, R11 ;  /* 0x00000006ff247819 */ /* 0x000fe2000001160b */
[----:B------:R-:W-:Y:S01]  /*4530*/  HADD2 R38, R7, -1056, -1056 ;  /* 0xe420e42007267430 */ /* 0x000fe20000000000 */
[--C-:B------:R-:W-:Y:S01]  /*4540*/  SHF.R.U32.HI R32, RZ, 0xc, R9.reuse ;  /* 0x0000000cff207819 */ /* 0x100fe20000011609 */
[----:B------:R-:W-:Y:S01]  /*4550*/  HADD2 R7, R34, -1056, -1056 ;  /* 0xe420e42022077430 */ /* 0x000fe20000000000 */
[----:B------:R-:W-:Y:S01]  /*4560*/  SHF.R.U32.HI R34, RZ, 0x6, R10 ;  /* 0x00000006ff227819 */ /* 0x000fe2000001160a */
[-C--:B------:R-:W-:Y:S01]  /*4570*/  HFMA2.MMA R17, R35, R18.reuse, R4 ;  /* 0x0000001223117235 */ /* 0x080fe20000000004 */
[----:B------:R-:W-:Y:S01]  /*4580*/  SHF.R.U32.HI R4, RZ, 0x6, R8 ;  /* 0x00000006ff047819 */ /* 0x000fe20000011608 */
[----:B------:R-:W-:Y:S01]  /*4590*/  HFMA2 R6, R7, R18, R6 ;  /* 0x0000001207067231 */ /* 0x000fe20000000006 */
[----:B------:R-:W-:Y:S01]  /*45a0*/  SHF.R.U32.HI R7, RZ, 0x6, R9 ;  /* 0x00000006ff077819 */ /* 0x000fe20000011609 */
[----:B------:R-:W-:Y:S01]  /*45b0*/  HFMA2.MMA R5, R38, R18, R5 ;  /* 0x0000001226057235 */ /* 0x000fe20000000005 */
        /* <DEDUP_REMOVED lines=13> */
[----:B------:R-:W-:Y:S01]  /*4690*/  HFMA2.MMA R18, R4, R19, R5 ;  /* 0x0000001304127235 */ /* 0x000fe20000000005 */
[----:B------:R-:W-:Y:S01]  /*46a0*/  HFMA2 R16, R7, R19, R6 ;  /* 0x0000001307107231 */ /* 0x000fe20000000006 */
[----:B------:R-:W-:Y:S01]  /*46b0*/  LOP3.LUT R36, R36, 0x64006400, RZ, 0xfc, !PT ;  /* 0x6400640024247812 */ /* 0x000fe200078efcff */
[----:B------:R-:W0:Y:S01]  /*46c0*/  LDS.128 R4, [UR4+0x10] ;  /* 0x00001004ff047984 */ /* 0x000e220008000c00 */
[----:B------:R-:W-:Y:S01]  /*46d0*/  HADD2 R34, R34, -1056, -1056 ;  /* 0xe420e42022227430 */ /* 0x000fe20000000000 */
[----:B---3--:R-:W-:-:S02]  /*46e0*/  SHF.R.U32.HI R9, RZ, 0x8, R14 ;  /* 0x00000008ff097819 */ /* 0x008fc4000001160e */
[----:B------:R-:W-:-:S03]  /*46f0*/  HADD2 R36, R36, -1056, -1056 ;  /* 0xe420e42024247430 */ /* 0x000fc60000000000 */
[----:B------:R-:W-:Y:S01]  /*4700*/  HFMA2.MMA R17, R34, R19, R17 ;  /* 0x0000001322117235 */ /* 0x000fe20000000011 */
[----:B------:R-:W-:Y:S01]  /*4710*/  HFMA2 R19, R36, R19, R35 ;  /* 0x0000001324137231 */ /* 0x000fe20000000023 */
[----:B------:R-:W-:Y:S02]  /*4720*/  LOP3.LUT R35, R29, 0xf000f, RZ, 0xc0, !PT ;  /* 0x000f000f1d237812 */ /* 0x000fe400078ec0ff */
[----:B------:R-:W-:Y:S02]  /*4730*/  LOP3.LUT R36, R33, 0xf000f, RZ, 0xc0, !PT ;  /* 0x000f000f21247812 */ /* 0x000fe400078ec0ff */
[----:B------:R-:W-:Y:S02]  /*4740*/  SHF.R.U32.HI R34, RZ, 0xc, R8 ;  /* 0x0000000cff227819 */ /* 0x000fe40000011608 */
[----:B------:R-:W-:Y:S02]  /*4750*/  SHF.R.U32.HI R29, RZ, 0xc, R10 ;  /* 0x0000000cff1d7819 */ /* 0x000fe4000001160a */
[----:B------:R-:W-:-:S02]  /*4760*/  SHF.R.U32.HI R33, RZ, 0xc, R11 ;  /* 0x0000000cff217819 */ /* 0x000fc4000001160b */
[--C-:B------:R-:W-:Y:S02]  /*4770*/  SHF.R.U32.HI R8, RZ, 0x8, R12.reuse ;  /* 0x00000008ff087819 */ /* 0x100fe4000001160c */
[----:B------:R-:W-:Y:S02]  /*4780*/  LOP3.LUT R9, R36, 0x300030, R9, 0xf8, !PT ;  /* 0x0030003024097812 */ /* 0x000fe400078ef809 */
[----:B------:R-:W-:Y:S02]  /*4790*/  LOP3.LUT R34, R34, 0xf000f, RZ, 0xc0, !PT ;  /* 0x000f000f22227812 */ /* 0x000fe400078ec0ff */
[----:B------:R-:W-:Y:S02]  /*47a0*/  LOP3.LUT R38, R29, 0xf000f, RZ, 0xc0, !PT ;  /* 0x000f000f1d267812 */ /* 0x000fe400078ec0ff */
[----:B------:R-:W-:Y:S02]  /*47b0*/  SHF.R.U32.HI R11, RZ, 0xa, R12 ;  /* 0x0000000aff0b7819 */ /* 0x000fe4000001160c */
[----:B------:R-:W-:-:S02]  /*47c0*/  LOP3.LUT R36, R32, 0xf000f, RZ, 0xc0, !PT ;  /* 0x000f000f20247812 */ /* 0x000fc400078ec0ff */
[--C-:B------:R-:W-:Y:S02]  /*47d0*/  SHF.R.U32.HI R29, RZ, 0xa, R13.reuse ;  /* 0x0000000aff1d7819 */ /* 0x100fe4000001160d */
[----:B------:R-:W-:Y:S02]  /*47e0*/  SHF.R.U32.HI R10, RZ, 0x8, R13 ;  /* 0x00000008ff0a7819 */ /* 0x000fe4000001160d */
[----:B------:R-:W-:Y:S02]  /*47f0*/  LOP3.LUT R8, R35, 0x300030, R8, 0xf8, !PT ;  /* 0x0030003023087812 */ /* 0x000fe400078ef808 */
[----:B------:R-:W-:Y:S02]  /*4800*/  LOP3.LUT R11, R34, 0x300030, R11, 0xf8, !PT ;  /* 0x00300030220b7812 */ /* 0x000fe400078ef80b */
[----:B------:R-:W-:Y:S02]  /*4810*/  LOP3.LUT R35, R23, 0xf000f, RZ, 0xc0, !PT ;  /* 0x000f000f17237812 */ /* 0x000fe400078ec0ff */
[----:B------:R-:W-:-:S02]  /*4820*/  LOP3.LUT R29, R36, 0x300030, R29, 0xf8, !PT ;  /* 0x00300030241d7812 */ /* 0x000fc400078ef81d */
[----:B------:R-:W-:Y:S02]  /*4830*/  LOP3.LUT R34, R12, 0x3f003f, RZ, 0xc0, !PT ;  /* 0x003f003f0c227812 */ /* 0x000fe400078ec0ff */
[----:B------:R-:W-:Y:S02]  /*4840*/  SHF.R.U32.HI R32, RZ, 0x8, R15 ;  /* 0x00000008ff207819 */ /* 0x000fe4000001160f */
[----:B------:R-:W-:Y:S02]  /*4850*/  SHF.R.U32.HI R23, RZ, 0xa, R14 ;  /* 0x0000000aff177819 */ /* 0x000fe4000001160e */
[----:B------:R-:W-:Y:S02]  /*4860*/  LOP3.LUT R36, R14, 0x3f003f, RZ, 0xc0, !PT ;  /* 0x003f003f0e247812 */ /* 0x000fe400078ec0ff */
[----:B------:R-:W-:Y:S02]  /*4870*/  LOP3.LUT R10, R37, 0x300030, R10, 0xf8, !PT ;  /* 0x00300030250a7812 */ /* 0x000fe400078ef80a */
[----:B------:R-:W-:-:S02]  /*4880*/  SHF.R.U32.HI R12, RZ, 0x6, R12 ;  /* 0x00000006ff0c7819 */ /* 0x000fc4000001160c */
[----:B------:R-:W-:Y:S02]  /*4890*/  LOP3.LUT R37, R34, 0x64006400, RZ, 0xfc, !PT ;  /* 0x6400640022257812 */ /* 0x000fe400078efcff */
[----:B------:R-:W-:Y:S02]  /*48a0*/  LOP3.LUT R32, R35, 0x300030, R32, 0xf8, !PT ;  /* 0x0030003023207812 */ /* 0x000fe400078ef820 */
[----:B------:R-:W-:Y:S01]  /*48b0*/  LOP3.LUT R23, R38, 0x300030, R23, 0xf8, !PT ;  /* 0x0030003026177812 */ /* 0x000fe200078ef817 */
[----:B------:R-:W-:Y:S01]  /*48c0*/  HADD2 R37, R37, -1056, -1056 ;  /* 0xe420e42025257430 */ /* 0x000fe20000000000 */
[----:B------:R-:W-:Y:S02]  /*48d0*/  SHF.R.U32.HI R14, RZ, 0x6, R14 ;  /* 0x00000006ff0e7819 */ /* 0x000fe4000001160e */
[----:B------:R-:W-:Y:S02]  /*48e0*/  LOP3.LUT R36, R36, 0x64006400, RZ, 0xfc, !PT ;  /* 0x6400640024247812 */ /* 0x000fe400078efcff */
[----:B------:R-:W-:Y:S01]  /*48f0*/  LOP3.LUT R38, R13, 0x3f003f, RZ, 0xc0, !PT ;  /* 0x003f003f0d267812 */ /* 0x000fe200078ec0ff */
[----:B0-----:R-:W-:Y:S01]  /*4900*/  HFMA2.MMA R18, R37, R4, R18 ;  /* 0x0000000425127235 */ /* 0x001fe20000000012 */
[----:B------:R-:W-:Y:S01]  /*4910*/  SHF.R.U32.HI R35, RZ, 0xa, R15 ;  /* 0x0000000aff237819 */ /* 0x000fe2000001160f */
[----:B------:R-:W-:Y:S01]  /*4920*/  HADD2 R36, R36, -1056, -1056 ;  /* 0xe420e42024247430 */ /* 0x000fe20000000000 */
[----:B------:R-:W-:-:S02]  /*4930*/  LOP3.LUT R34, R15, 0x3f003f, RZ, 0xc0, !PT ;  /* 0x003f003f0f227812 */ /* 0x000fc400078ec0ff */
[----:B------:R-:W-:Y:S02]  /*4940*/  SHF.R.U32.HI R13, RZ, 0x6, R13 ;  /* 0x00000006ff0d7819 */ /* 0x000fe4000001160d */
[----:B------:R-:W-:Y:S01]  /*4950*/  SHF.R.U32.HI R15, RZ, 0x6, R15 ;  /* 0x00000006ff0f7819 */ /* 0x000fe2000001160f */
[----:B------:R-:W-:Y:S01]  /*4960*/  HFMA2.MMA R17, R36, R4, R17 ;  /* 0x0000000424117235 */ /* 0x000fe20000000011 */
        /* <DEDUP_REMOVED lines=12> */
[----:B------:R-:W-:Y:S02]  /*4a30*/  LOP3.LUT R14, R14, 0x64006400, RZ, 0xfc, !PT ;  /* 0x640064000e0e7812 */ /* 0x000fe400078efcff */
        /* <DEDUP_REMOVED lines=43> */
.L_x_3688:
[----:B------:R-:W-:Y:S05]  /*4cf0*/  @P1 BRA `(.L_x_3689) ;  /* 0x0000000800d81947 */ /* 0x000fea0003800000 */
        /* <DEDUP_REMOVED lines=9> */
[----:B--2---:R-:W-:Y:S02]  /*4d90*/  LOP3.LUT R39, R5, 0x3f003f, RZ, 0xc0, !PT ;  /* 0x003f003f05277812 */ /* 0x004fe400078ec0ff */
[--C-:B------:R-:W-:Y:S02]  /*4da0*/  SHF.R.U32.HI R32, RZ, 0xc, R5.reuse ;  /* 0x0000000cff207819 */ /* 0x100fe40000011605 */
[----:B------:R-:W-:Y:S02]  /*4db0*/  SHF.R.U32.HI R5, RZ, 0x6, R5 ;  /* 0x00000006ff057819 */ /* 0x000fe40000011605 */
[----:B------:R-:W-:Y:S02]  /*4dc0*/  LOP3.LUT R38, R4, 0x3f003f, RZ, 0xc0, !PT ;  /* 0x003f003f04267812 */ /* 0x000fe400078ec0ff */
[----:B------:R-:W-:Y:S02]  /*4dd0*/  LOP3.LUT R40, R6, 0x3f003f, RZ, 0xc0, !PT ;  /* 0x003f003f06287812 */ /* 0x000fe400078ec0ff */
[----:B-1----:R-:W-:-:S02]  /*4de0*/  LOP3.LUT R37, R5, 0x3f003f, RZ, 0xc0, !PT ;  /* 0x003f003f05257812 */ /* 0x002fc400078ec0ff */
[--C-:B------:R-:W-:Y:S02]  /*4df0*/  SHF.R.U32.HI R29, RZ, 0xc, R4.reuse ;  /* 0x0000000cff1d7819 */ /* 0x100fe40000011604 */
[----:B------:R-:W-:Y:S02]  /*4e00*/  LOP3.LUT R35, R39, 0x64006400, RZ, 0xfc, !PT ;  /* 0x6400640027237812 */ /* 0x000fe400078efcff */
        /* <DEDUP_REMOVED lines=11> */
[----:B0-----:R-:W-:Y:S01]  /*4ec0*/  HFMA2 R37, R35, R16, RZ.H0_H0 ;  /* 0x0000001023257231 */ /* 0x001fe200000400ff */
[----:B------:R-:W-:Y:S01]  /*4ed0*/  SHF.R.U32.HI R6, RZ, 0x6, R6 ;  /* 0x00000006ff067819 */ /* 0x000fe20000011606 */
[----:B------:R-:W-:Y:S01]  /*4ee0*/  HFMA2.MMA R5, R5, R16, RZ ;  /* 0x0000001005057235 */ /* 0x000fe200000000ff */
[----:B------:R-:W-:-:S02]  /*4ef0*/  LOP3.LUT R34, R34, 0x64006400, RZ, 0xfc, !PT ;  /* 0x6400640022227812 */ /* 0x000fc400078efcff */
[----:B------:R-:W-:Y:S02]  /*4f00*/  LOP3.LUT R4, R4, 0x64006400, RZ, 0xfc, !PT ;  /* 0x6400640004047812 */ /* 0x000fe400078efcff */
[----:B------:R-:W-:Y:S01]  /*4f10*/  LOP3.LUT R35, R6, 0x3f003f, RZ, 0xc0, !PT ;  /* 0x003f003f06237812 */ /* 0x000fe200078ec0ff */
[----:B------:R-:W-:Y:S01]  /*4f20*/  HADD2 R41, R34, -1056, -1056 ;  /* 0xe420e42022297430 */ /* 0x000fe20000000000 */
[--C-:B------:R-:W-:Y:S01]  /*4f30*/  SHF.R.U32.HI R23, RZ, 0xc, R7.reuse ;  /* 0x0000000cff177819 */ /* 0x100fe20000011607 */
[----:B------:R-:W-:Y:S01]  /*4f40*/  HADD2 R34, R4, -1056, -1056 ;  /* 0xe420e42004227430 */ /* 0x000fe20000000000 */
[----:B------:R-:W-:Y:S01]  /*4f50*/  LOP3.LUT R35, R35, 0x64006400, RZ, 0xfc, !PT ;  /* 0x6400640023237812 */ /* 0x000fe200078efcff */
[----:B------:R-:W-:Y:S01]  /*4f60*/  HFMA2.MMA R4, R39, R16, RZ ;  /* 0x0000001027047235 */ /* 0x000fe200000000ff */
[----:B------:R-:W-:Y:S01]  /*4f70*/  SHF.R.U32.HI R7, RZ, 0x6, R7 ;  /* 0x00000006ff077819 */ /* 0x000fe20000011607 */
[----:B------:R-:W-:Y:S01]  /*4f80*/  HFMA2 R6, R36, R17, R37 ;  /* 0x0000001124067231 */ /* 0x000fe20000000025 */
[----:B---3--:R-:W-:Y:S01]  /*4f90*/  LOP3.LUT R36, R10, 0x3f003f, RZ, 0xc0, !PT ;  /* 0x003f003f0a247812 */ /* 0x008fe200078ec0ff */
[----:B------:R-:W-:Y:S01]  /*4fa0*/  HADD2 R35, R35, -1056, -1056 ;  /* 0xe420e42023237430 */ /* 0x000fe20000000000 */
[----:B------:R-:W-:Y:S01]  /*4fb0*/  LOP3.LUT R37, R7, 0x3f003f, RZ, 0xc0, !PT ;  /* 0x003f003f07257812 */ /* 0x000fe200078ec0ff */
[-C--:B------:R-:W-:Y:S01]  /*4fc0*/  HFMA2.MMA R5, R34, R17.reuse, R5 ;  /* 0x0000001122057235 */ /* 0x080fe20000000005 */
[----:B------:R-:W-:Y:S01]  /*4fd0*/  LOP3.LUT R7, R8, 0x3f003f, RZ, 0xc0, !PT ;  /* 0x003f003f08077812 */ /* 0x000fe200078ec0ff */
[----:B------:R-:W-:Y:S01]  /*4fe0*/  HFMA2 R16, R41, R16, RZ.H0_H0 ;  /* 0x0000001029107231 */ /* 0x000fe200000400ff */
        /* <DEDUP_REMOVED lines=37> */
[----:B------:R-:W-:-:S02]  /*5240*/  LOP3.LUT R37, R33, 0xf000f, RZ, 0xc0, !PT ;  /* 0x000f000f21257812 */ /* 0x000fc400078ec0ff */
[----:B------:R-:W-:Y:S01]  /*5250*/  HADD2 R36, R36, -1056, -1056 ;  /* 0xe420e42024247430 */ /* 0x000fe20000000000 */
[----:B------:R-:W-:Y:S02]  /*5260*/  SHF.R.U32.HI R33, RZ, 0xc, R11 ;  /* 0x0000000cff217819 */ /* 0x000fe4000001160b */
[----:B------:R-:W-:Y:S01]  /*5270*/  HFMA2.MMA R17, R34, R19, R17 ;  /* 0x0000001322117235 */ /* 0x000fe20000000011 */
[----:B------:R-:W-:Y:S01]  /*5280*/  HFMA2 R19, R36, R19, R35 ;  /* 0x0000001324137231 */ /* 0x000fe20000000023 */
[----:B------:R-:W-:Y:S02]  /*5290*/  SHF.R.U32.HI R36, RZ, 0xc, R10 ;  /* 0x0000000cff247819 */ /* 0x000fe4000001160a */
[----:B----4-:R-:W-:Y:S02]  /*52a0*/  SHF.R.U32.HI R10, RZ, 0x8, R14 ;  /* 0x00000008ff0a7819 */ /* 0x010fe4000001160e */
[----:B------:R-:W-:Y:S02]  /*52b0*/  SHF.R.U32.HI R34, RZ, 0xc, R8 ;  /* 0x0000000cff227819 */ /* 0x000fe40000011608 */
[----:B------:R-:W-:-:S02]  /*52c0*/  SHF.R.U32.HI R35, RZ, 0xc, R9 ;  /* 0x0000000cff237819 */ /* 0x000fc40000011609 */
[----:B------:R-:W-:Y:S02]  /*52d0*/  SHF.R.U32.HI R9, RZ, 0x8, R13 ;  /* 0x00000008ff097819 */ /* 0x000fe4000001160d */
[----:B------:R-:W-:Y:S02]  /*52e0*/  LOP3.LUT R10, R37, 0x300030, R10, 0xf8, !PT ;  /* 0x00300030250a7812 */ /* 0x000fe400078ef80a */
[----:B------:R-:W-:Y:S02]  /*52f0*/  LOP3.LUT R37, R23, 0xf000f, RZ, 0xc0, !PT ;  /* 0x000f000f17257812 */ /* 0x000fe400078ec0ff */
[----:B------:R-:W-:Y:S02]  /*5300*/  LOP3.LUT R34, R34, 0xf000f, RZ, 0xc0, !PT ;  /* 0x000f000f22227812 */ /* 0x000fe400078ec0ff */
[----:B------:R-:W-:Y:S02]  /*5310*/  SHF.R.U32.HI R11, RZ, 0xa, R12 ;  /* 0x0000000aff0b7819 */ /* 0x000fe4000001160c */
[----:B------:R-:W-:-:S02]  /*5320*/  LOP3.LUT R29, R29, 0xf000f, RZ, 0xc0, !PT ;  /* 0x000f000f1d1d7812 */ /* 0x000fc400078ec0ff */
[----:B------:R-:W-:Y:S02]  /*5330*/  SHF.R.U32.HI R8, RZ, 0x8, R12 ;  /* 0x00000008ff087819 */ /* 0x000fe4000001160c */
[----:B------:R-:W-:Y:S02]  /*5340*/  LOP3.LUT R36, R36, 0xf000f, RZ, 0xc0, !PT ;  /* 0x000f000f24247812 */ /* 0x000fe400078ec0ff */
[----:B------:R-:W-:Y:S02]  /*5350*/  SHF.R.U32.HI R23, RZ, 0xa, R14 ;  /* 0x0000000aff177819 */ /* 0x000fe4000001160e */
[----:B------:R-:W-:Y:S02]  /*5360*/  LOP3.LUT R9, R32, 0x300030, R9, 0xf8, !PT ;  /* 0x0030003020097812 */ /* 0x000fe400078ef809 */
[----:B------:R-:W-:Y:S02]  /*5370*/  SHF.R.U32.HI R32, RZ, 0x8, R15 ;  /* 0x00000008ff207819 */ /* 0x000fe4000001160f */
[----:B------:R-:W-:-:S02]  /*5380*/  LOP3.LUT R11, R34, 0x300030, R11, 0xf8, !PT ;  /* 0x00300030220b7812 */ /* 0x000fc400078ef80b */
[----:B------:R-:W-:Y:S02]  /*5390*/  LOP3.LUT R8, R29, 0x300030, R8, 0xf8, !PT ;  /* 0x003000301d087812 */ /* 0x000fe400078ef808 */
[----:B------:R-:W-:Y:S02]  /*53a0*/  LOP3.LUT R23, R36, 0x300030, R23, 0xf8, !PT ;  /* 0x0030003024177812 */ /* 0x000fe400078ef817 */
[----:B------:R-:W-:Y:S02]  /*53b0*/  LOP3.LUT R34, R12, 0x3f003f, RZ, 0xc0, !PT ;  /* 0x003f003f0c227812 */ /* 0x000fe400078ec0ff */
[----:B------:R-:W-:Y:S02]  /*53c0*/  LOP3.LUT R38, R35, 0xf000f, RZ, 0xc0, !PT ;  /* 0x000f000f23267812 */ /* 0x000fe400078ec0ff */
[----:B------:R-:W-:Y:S02]  /*53d0*/  SHF.R.U32.HI R29, RZ, 0xa, R13 ;  /* 0x0000000aff1d7819 */ /* 0x000fe4000001160d */
[----:B------:R-:W-:-:S02]  /*53e0*/  LOP3.LUT R36, R14, 0x3f003f, RZ, 0xc0, !PT ;  /* 0x003f003f0e247812 */ /* 0x000fc400078ec0ff */
[----:B------:R-:W-:Y:S02]  /*53f0*/  LOP3.LUT R32, R37, 0x300030, R32, 0xf8, !PT ;  /* 0x0030003025207812 */ /* 0x000fe400078ef820 */
[----:B------:R-:W-:Y:S02]  /*5400*/  SHF.R.U32.HI R12, RZ, 0x6, R12 ;  /* 0x00000006ff0c7819 */ /* 0x000fe4000001160c */
[----:B------:R-:W-:Y:S02]  /*5410*/  LOP3.LUT R37, R34, 0x64006400, RZ, 0xfc, !PT ;  /* 0x6400640022257812 */ /* 0x000fe400078efcff */
[----:B------:R-:W-:Y:S02]  /*5420*/  LOP3.LUT R29, R38, 0x300030, R29, 0xf8, !PT ;  /* 0x00300030261d7812 */ /* 0x000fe400078ef81d */
[----:B------:R-:W-:Y:S01]  /*5430*/  SHF.R.U32.HI R14, RZ, 0x6, R14 ;  /* 0x00000006ff0e7819 */ /* 0x000fe2000001160e */
[----:B------:R-:W-:Y:S01]  /*5440*/  HADD2 R37, R37, -1056, -1056 ;  /* 0xe420e42025257430 */ /* 0x000fe20000000000 */
[----:B------:R-:W-:-:S02]  /*5450*/  LOP3.LUT R36, R36, 0x64006400, RZ, 0xfc, !PT ;  /* 0x6400640024247812 */ /* 0x000fc400078efcff */
[----:B------:R-:W-:Y:S02]  /*5460*/  LOP3.LUT R38, R13, 0x3f003f, RZ, 0xc0, !PT ;  /* 0x003f003f0d267812 */ /* 0x000fe400078ec0ff */
[----:B------:R-:W-:Y:S01]  /*5470*/  SHF.R.U32.HI R35, RZ, 0xa, R15 ;  /* 0x0000000aff237819 */ /* 0x000fe2000001160f */
[----:B------:R-:W-:Y:S01]  /*5480*/  HADD2 R36, R36, -1056, -1056 ;  /* 0xe420e42024247430 */ /* 0x000fe20000000000 */
[----:B------:R-:W-:Y:S01]  /*5490*/  LOP3.LUT R34, R15, 0x3f003f, RZ, 0xc0, !PT ;  /* 0x003f003f0f227812 */ /* 0x000fe200078ec0ff */
[-C--:B0-----:R-:W-:Y:S01]  /*54a0*/  HFMA2.MMA R18, R37, R4.reuse, R18 ;  /* 0x0000000425127235 */ /* 0x081fe20000000012 */
[----:B------:R-:W-:Y:S02]  /*54b0*/  SHF.R.U32.HI R13, RZ, 0x6, R13 ;  /* 0x00000006ff0d7819 */ /* 0x000fe4000001160d */
[----:B------:R-:W-:Y:S01]  /*54c0*/  SHF.R.U32.HI R15, RZ, 0x6, R15 ;  /* 0x00000006ff0f7819 */ /* 0x000fe2000001160f */
[----:B------:R-:W-:Y:S01]  /*54d0*/  HFMA2.MMA R17, R36, R4, R17 ;  /* 0x0000000424117235 */ /* 0x000fe20000000011 */
        /* <DEDUP_REMOVED lines=56> */
.L_x_3689:
        /* <DEDUP_REMOVED lines=8> */
.L_x_3687:
[----:B------:R-:W-:Y:S01]  /*58e0*/  ISETP.GE.AND P0, PT, R20, R27, PT ;  /* 0x0000001b1400720c */ /* 0x000fe20003f06270 */
[----:B------:R-:W-:-:S03]  /*58f0*/  ULDC UR5, c[0x0][0x264] ;  /* 0x0000990000057ab9 */ /* 0x000fc60000000800 */
[----:B------:R-:W-:-:S13]  /*5900*/  ISETP.GE.OR P0, PT, R20, UR5, P0 ;  /* 0x0000000514007c0c */ /* 0x000fda0008706670 */
[----:B------:R-:W-:Y:S05]  /*5910*/  @P0 BRA `(.L_x_3691) ;  /* 0x0000002400400947 */ /* 0x000fea0003800000 */
[----:B-1----:R-:W-:Y:S01]  /*5920*/  SHF.R.S32.HI R30, RZ, 0x1f, R28 ;  /* 0x0000001fff1e7819 */ /* 0x002fe2000001141c */
[----:B------:R-:W-:-:S06]  /*5930*/  ULDC UR5, c[0x0][0x264] ;  /* 0x0000990000057ab9 */ /* 0x000fcc0000000800 */
.L_x_3693:
[----:B------:R-:W-:-:S13]  /*5940*/  ISETP.NE.AND P0, PT, R20, R3, PT ;  /* 0x000000031400720c */ /* 0x000fda0003f05270 */
[----:B-----5:R-:W0:Y:S01]  /*5950*/  @!P0 LDC.64 R4, c[0x0][0x248] ;  /* 0x00009200ff048b82 */ /* 0x020e220000000a00 */
[----:B------:R-:W-:Y:S01]  /*5960*/  @!P0 VIADD R26, R26, 0x1 ;  /* 0x000000011a1a8836 */ /* 0x000fe20000000000 */
[----:B------:R-:W-:-:S04]  /*5970*/  @!P0 LEA R7, R20, 0x1, 0x1 ;  /* 0x0000000114078811 */ /* 0x000fc800078e08ff */
[----:B------:R-:W-:Y:S01]  /*5980*/  @!P0 LEA R6, R26, R1, 0x3 ;  /* 0x000000011a068211 */ /* 0x000fe200078e18ff */
[----:B0-----:R-:W-:-:S05]  /*5990*/  @!P0 IMAD.WIDE R4, R7, 0x2, R4 ;  /* 0x0000000207048825 */ /* 0x001fca00078e0204 */
        /* <DEDUP_REMOVED lines=8> */
[----:B------:R-:W-:Y:S01]  /*5a20*/  MOV R17, R29 ;  /* 0x0000001d00117202 */ /* 0x000fe20000000f00 */
[----:B------:R-:W0:Y:S01]  /*5a30*/  LDC R35, c[0x0][0x23c] ;  /* 0x00008f00ff237b82 */ /* 0x000e220000000800 */
[----:B------:R-:W1:Y:S04]  /*5a40*/  LDS.64 R18, [UR4] ;  /* 0x00000004ff127984 */ /* 0x000e680008000a00 */
[----:B------:R-:W2:Y:S01]  /*5a50*/  LDG.E.128.CONSTANT R12, desc[UR6][R16.64] ;  /* 0x00000006100c7981 */ /* 0x000ea2000c1e9d00 */
[----:B0-----:R-:W-:-:S04]  /*5a60*/  LEA R22, P0, R35, R16, 0x2 ;  /* 0x0000001023167211 */ /* 0x001fc800078010ff */
[----:B------:R-:W-:-:S05]  /*5a70*/  LEA.HI.X R23, R35, R29, R30, 0x2, P0 ;  /* 0x0000001d23177211 */ /* 0x000fca00000f141e */
[----:B------:R0:W3:Y:S01]  /*5a80*/  LDG.E.128.CONSTANT R8, desc[UR6][R22.64] ;  /* 0x0000000616087981 */ /* 0x0000e2000c1e9d00 */
[----:B------:R-:W-:-:S05]  /*5a90*/  IMAD.WIDE R32, R35, 0x4, R22 ;  /* 0x0000000423207825 */ /* 0x000fca00078e0216 */
[----:B------:R4:W5:Y:S01]  /*5aa0*/  LDG.E.128.CONSTANT R4, desc[UR6][R32.64] ;  /* 0x0000000620047981 */ /* 0x000962000c1e9d00 */
[----:B------:R-:W-:Y:S01]  /*5ab0*/  HFMA2.MMA R34, -RZ, RZ, 0, 0.0625 ;  /* 0x00002c00ff227435 */ /* 0x000fe200000001ff */
[----:B-1----:R-:W-:Y:S01]  /*5ac0*/  HADD2.F32 R40, -RZ, R19.H0_H0 ;  /* 0x20000013ff287230 */ /* 0x002fe20000004100 */
[----:B--2---:R-:W-:Y:S02]  /*5ad0*/  LOP3.LUT R21, R12, 0xf000f, RZ, 0xc0, !PT ;  /* 0x000f000f0c157812 */ /* 0x004fe400078ec0ff */
[----:B------:R-:W-:Y:S02]  /*5ae0*/  LOP3.LUT R28, R13, 0xf000f, RZ, 0xc0, !PT ;  /* 0x000f000f0d1c7812 */ /* 0x000fe400078ec0ff */
[----:B------:R-:W-:Y:S02]  /*5af0*/  LOP3.LUT R31, R14, 0xf000f, RZ, 0xc0, !PT ;  /* 0x000f000f0e1f7812 */ /* 0x000fe400078ec0ff */
[----:B------:R-:W-:Y:S02]  /*5b00*/  LOP3.LUT R17, R15, 0xf000f, RZ, 0xc0, !PT ;  /* 0x000f000f0f117812 */ /* 0x000fe400078ec0ff */
[----:B------:R-:W-:-:S02]  /*5b10*/  LOP3.LUT R21, R21, 0x64006400, RZ, 0xfc, !PT ;  /* 0x6400640015157812 */ /* 0x000fc400078efcff */
[----:B------:R-:W-:Y:S02]  /*5b20*/  LOP3.LUT R28, R28, 0x64006400, RZ, 0xfc, !PT ;  /* 0x640064001c1c7812 */ /* 0x000fe400078efcff */
[----:B------:R-:W-:Y:S02]  /*5b30*/  LOP3.LUT R31, R31, 0x64006400, RZ, 0xfc, !PT ;  /* 0x640064001f1f7812 */ /* 0x000fe400078efcff */
[----:B------:R-:W-:Y:S01]  /*5b40*/  LOP3.LUT R36, R17, 0x64006400, RZ, 0xfc, !PT ;  /* 0x6400640011247812 */ /* 0x000fe200078efcff */
[----:B0-----:R-:W-:Y:S01]  /*5b50*/  HADD2 R22, R21, -1032, -1032 ;  /* 0xe408e40815167430 */ /* 0x001fe20000000000 */
[----:B------:R-:W-:Y:S01]  /*5b60*/  PRMT R17, R34, 0x7610, R17 ;  /* 0x0000761022117816 */ /* 0x000fe20000000011 */
[----:B------:R-:W-:Y:S02]  /*5b70*/  HADD2 R28, R28, -1032, -1032 ;  /* 0xe408e4081c1c7430 */ /* 0x000fe40000000000 */
[----:B------:R-:W-:Y:S02]  /*5b80*/  HADD2 R34, R31, -1032, -1032 ;  /* 0xe408e4081f227430 */ /* 0x000fe40000000000 */
[----:B------:R-:W-:-:S02]  /*5b90*/  HADD2 R36, R36, -1032, -1032 ;  /* 0xe408e40824247430 */ /* 0x000fc40000000000 */
[--C-:B------:R-:W-:Y:S02]  /*5ba0*/  HADD2.F32 R21, -RZ, R22.reuse.H0_H0 ;  /* 0x20000016ff157230 */ /* 0x100fe40000004100 */
[----:B------:R-:W-:Y:S02]  /*5bb0*/  HADD2.F32 R43, -RZ, R22.H1_H1 ;  /* 0x30000016ff2b7230 */ /* 0x000fe40000004100 */
[----:B------:R-:W-:Y:S02]  /*5bc0*/  HADD2.F32 R22, -RZ, R18.H0_H0 ;  /* 0x20000012ff167230 */ /* 0x000fe40000004100 */
[----:B------:R-:W-:Y:S02]  /*5bd0*/  HADD2.F32 R37, -RZ, R28.H0_H0 ;  /* 0x2000001cff257230 */ /* 0x000fe40000004100 */
[----:B------:R-:W-:Y:S02]  /*5be0*/  HADD2.F32 R23, -RZ, R34.H0_H0 ;  /* 0x20000022ff177230 */ /* 0x000fe40000004100 */
[----:B------:R-:W-:-:S02]  /*5bf0*/  HADD2.F32 R31, -RZ, R36.H0_H0 ;  /* 0x20000024ff1f7230 */ /* 0x000fc40000004100 */
[----:B------:R-:W-:Y:S01]  /*5c00*/  FFMA.FTZ R38, R21, R22, RZ ;  /* 0x0000001615267223 */ /* 0x000fe200000100ff */
[----:B------:R-:W-:Y:S02]  /*5c10*/  HADD2.F32 R18, -RZ, R18.H1_H1 ;  /* 0x30000012ff127230 */ /* 0x000fe40000004100 */
[C---:B------:R-:W-:Y:S01]  /*5c20*/  FFMA.FTZ R21, R22.reuse, R37, RZ ;  /* 0x0000002516157223 */ /* 0x040fe200000100ff */
[----:B------:R-:W-:Y:S02]  /*5c30*/  HADD2.F32 R28, -RZ, R28.H1_H1 ;  /* 0x3000001cff1c7230 */ /* 0x000fe40000004100 */
[C---:B------:R-:W-:Y:S01]  /*5c40*/  FFMA.FTZ R23, R22.reuse, R23, RZ ;  /* 0x0000001716177223 */ /* 0x040fe200000100ff */
[----:B------:R-:W-:Y:S02]  /*5c50*/  HADD2.F32 R34, -RZ, R34.H1_H1 ;  /* 0x30000022ff227230 */ /* 0x000fe40000004100 */
[----:B------:R-:W-:Y:S01]  /*5c60*/  FFMA.FTZ R31, R22, R31, RZ ;  /* 0x0000001f161f7223 */ /* 0x000fe200000100ff */
[----:B------:R-:W-:Y:S01]  /*5c70*/  HADD2.F32 R36, -RZ, R36.H1_H1 ;  /* 0x30000024ff247230 */ /* 0x000fe20000004100 */
[----:B------:R-:W-:Y:S01]  /*5c80*/  LOP3.LUT R22, R12, 0xf000f0, RZ, 0xc0, !PT ;  /* 0x00f000f00c167812 */ /* 0x000fe200078ec0ff */
[----:B------:R-:W-:Y:S01]  /*5c90*/  FFMA.FTZ R43, R43, R18, R38 ;  /* 0x000000122b2b7223 */ /* 0x000fe20000010026 */
[C---:B------:R-:W-:Y:S01]  /*5ca0*/  FFMA.FTZ R21, R18.reuse, R28, R21 ;  /* 0x0000001c12157223 */ /* 0x040fe20000010015 */
[C---:B------:R-:W-:Y:S01]  /*5cb0*/  FFMA.FTZ R41, R18.reuse, R34, R23 ;  /* 0x0000002212297223 */ /* 0x040fe20000010017 */
[----:B------:R-:W-:Y:S01]  /*5cc0*/  FFMA.FTZ R39, R18, R36, R31 ;  /* 0x0000002412277223 */ /* 0x000fe2000001001f */
[----:B------:R-:W-:-:S02]  /*5cd0*/  LOP3.LUT R18, R13, 0xf000f0, RZ, 0xc0, !PT ;  /* 0x00f000f00d127812 */ /* 0x000fc400078ec0ff */
[----:B------:R-:W-:Y:S02]  /*5ce0*/  LOP3.LUT R38, R22, 0x64006400, RZ, 0xfc, !PT ;  /* 0x6400640016267812 */ /* 0x000fe400078efcff */
[----:B------:R-:W0:Y:S01]  /*5cf0*/  LDS.64 R22, [UR4+0x8] ;  /* 0x00000804ff167984 */ /* 0x000e220008000a00 */
[----:B------:R-:W-:Y:S02]  /*5d00*/  LOP3.LUT R31, R15, 0xf000f0, RZ, 0xc0, !PT ;  /* 0x00f000f00f1f7812 */ /* 0x000fe400078ec0ff */
[----:B------:R-:W-:Y:S02]  /*5d10*/  LOP3.LUT R28, R14, 0xf000f0, RZ, 0xc0, !PT ;  /* 0x00f000f00e1c7812 */ /* 0x000fe400078ec0ff */
[----:B------:R-:W-:Y:S02]  /*5d20*/  LOP3.LUT R18, R18, 0x64006400, RZ, 0xfc, !PT ;  /* 0x6400640012127812 */ /* 0x000fe400078efcff */
[----:B------:R-:W-:Y:S02]  /*5d30*/  LOP3.LUT R36, R31, 0x64006400, RZ, 0xfc, !PT ;  /* 0x640064001f247812 */ /* 0x000fe400078efcff */
[----:B------:R-:W-:Y:S01]  /*5d40*/  LOP3.LUT R34, R28, 0x64006400, RZ, 0xfc, !PT ;  /* 0x640064001c227812 */ /* 0x000fe200078efcff */
[----:B------:R-:W-:-:S02]  /*5d50*/  HFMA2 R37, R18, R17.H0_H0, -72, -72 ;  /* 0xd480d48012257431 */ /* 0x000fc40000040011 */
[-C--:B------:R-:W-:Y:S02]  /*5d60*/  HFMA2 R36, R36, R17.reuse.H0_H0, -72, -72 ;  /* 0xd480d48024247431 */ /* 0x080fe40000040011 */
[-C--:B------:R-:W-:Y:S02]  /*5d70*/  HFMA2 R31, R34, R17.reuse.H0_H0, -72, -72 ;  /* 0xd480d480221f7431 */ /* 0x080fe40000040011 */
[----:B------:R-:W-:Y:S02]  /*5d80*/  HADD2.F32 R34, -RZ, R37.H0_H0 ;  /* 0x20000025ff227230 */ /* 0x000fe40000004100 */
[----:B------:R-:W-:Y:S02]  /*5d90*/  HFMA2 R38, R38, R17.H0_H0, -72, -72 ;  /* 0xd480d48026267431 */ /* 0x000fe40000040011 */
[----:B------:R-:W-:Y:S02]  /*5da0*/  HADD2.F32 R42, -RZ, R36.H0_H0 ;  /* 0x20000024ff2a7230 */ /* 0x000fe40000004100 */
[----:B------:R-:W-:-:S02]  /*5db0*/  HADD2.F32 R18, -RZ, R31.H0_H0 ;  /* 0x2000001fff127230 */ /* 0x000fc40000004100 */
[C---:B------:R-:W-:Y:S01]  /*5dc0*/  FFMA.FTZ R21, R40.reuse, R34, R21 ;  /* 0x0000002228157223 */ /* 0x040fe20000010015 */
[--C-:B------:R-:W-:Y:S02]  /*5dd0*/  HADD2.F32 R28, -RZ, R38.reuse.H0_H0 ;  /* 0x20000026ff1c7230 */ /* 0x100fe40000004100 */
[----:B------:R-:W-:Y:S02]  /*5de0*/  HADD2.F32 R34, -RZ, R19.H1_H1 ;  /* 0x30000013ff227230 */ /* 0x000fe40000004100 */
[C---:B------:R-:W-:Y:S01]  /*5df0*/  FFMA.FTZ R19, R40.reuse, R42, R39 ;  /* 0x0000002a28137223 */ /* 0x040fe20000010027 */
[----:B------:R-:W-:Y:S02]  /*5e00*/  HADD2.F32 R31, -RZ, R31.H1_H1 ;  /* 0x3000001fff1f7230 */ /* 0x000fe40000004100 */
[----:B------:R-:W-:Y:S01]  /*5e10*/  FFMA.FTZ R18, R40, R18, R41 ;  /* 0x0000001228127223 */ /* 0x000fe20000010029 */
[----:B------:R-:W-:Y:S02]  /*5e20*/  HADD2.F32 R39, -RZ, R38.H1_H1 ;  /* 0x30000026ff277230 */ /* 0x000fe40000004100 */
[----:B------:R-:W-:Y:S01]  /*5e30*/  FFMA.FTZ R28, R28, R40, R43 ;  /* 0x000000281c1c7223 */ /* 0x000fe2000001002b */
[----:B------:R-:W-:Y:S01]  /*5e40*/  SHF.R.U32.HI R12, RZ, 0x8, R12 ;  /* 0x00000008ff0c7819 */ /* 0x000fe2000001160c */
[----:B------:R-:W-:Y:S01]  /*5e50*/  HADD2.F32 R37, -RZ, R37.H1_H1 ;  /* 0x30000025ff257230 */ /* 0x000fe20000004100 */
[----:B------:R-:W-:Y:S01]  /*5e60*/  SHF.R.U32.HI R14, RZ, 0x8, R14 ;  /* 0x00000008ff0e7819 */ /* 0x000fe2000001160e */
[----:B------:R-:W-:-:S02]  /*5e70*/  HADD2.F32 R36, -RZ, R36.H1_H1 ;  /* 0x30000024ff247230 */ /* 0x000fc40000004100 */
[----:B------:R-:W-:Y:S01]  /*5e80*/  FFMA.FTZ R31, R34, R31, R18 ;  /* 0x0000001f221f7223 */ /* 0x000fe20000010012 */
[----:B------:R-:W-:Y:S01]  /*5e90*/  SHF.R.U32.HI R15, RZ, 0x8, R15 ;  /* 0x00000008ff0f7819 */ /* 0x000fe2000001160f */
[----:B------:R-:W-:Y:S01]  /*5ea0*/  FFMA.FTZ R39, R39, R34, R28 ;  /* 0x0000002227277223 */ /* 0x000fe2000001001c */
[----:B------:R-:W-:Y:S02]  /*5eb0*/  LOP3.LUT R18, R12, 0xf000f, RZ, 0xc0, !PT ;  /* 0x000f000f0c127812 */ /* 0x000fe400078ec0ff */
[----:B------:R-:W-:Y:S01]  /*5ec0*/  LOP3.LUT R28, R14, 0xf000f, RZ, 0xc0, !PT ;  /* 0x000f000f0e1c7812 */ /* 0x000fe200078ec0ff */
[C---:B------:R-:W-:Y:S01]  /*5ed0*/  FFMA.FTZ R21, R34.reuse, R37, R21 ;  /* 0x0000002522157223 */ /* 0x040fe20000010015 */
[----:B------:R-:W-:Y:S01]  /*5ee0*/  FFMA.FTZ R38, R34, R36, R19 ;  /* 0x0000002422267223 */ /* 0x000fe20000010013 */
[----:B------:R-:W-:Y:S02]  /*5ef0*/  LOP3.LUT R34, R15, 0xf000f, RZ, 0xc0, !PT ;  /* 0x000f000f0f227812 */ /* 0x000fe400078ec0ff */
[----:B------:R-:W-:-:S02]  /*5f00*/  LOP3.LUT R18, R18, 0x64006400, RZ, 0xfc, !PT ;  /* 0x6400640012127812 */ /* 0x000fc400078efcff */
[----:B------:R-:W-:Y:S02]  /*5f10*/  LOP3.LUT R28, R28, 0x64006400, RZ, 0xfc, !PT ;  /* 0x640064001c1c7812 */ /* 0x000fe400078efcff */
[----:B------:R-:W-:Y:S01]  /*5f20*/  SHF.R.U32.HI R13, RZ, 0x8, R13 ;  /* 0x00000008ff0d7819 */ /* 0x000fe2000001160d */
[----:B------:R-:W-:Y:S01]  /*5f30*/  HADD2 R36, R18, -1032, -1032 ;  /* 0xe408e40812247430 */ /* 0x000fe20000000000 */
[----:B------:R-:W-:Y:S01]  /*5f40*/  LOP3.LUT R37, R34, 0x64006400, RZ, 0xfc, !PT ;  /* 0x6400640022257812 */ /* 0x000fe200078efcff */
[----:B------:R-:W-:Y:S01]  /*5f50*/  HADD2 R18, R28, -1032, -1032 ;  /* 0xe408e4081c127430 */ /* 0x000fe20000000000 */
[----:B------:R-:W-:Y:S01]  /*5f60*/  LOP3.LUT R19, R13, 0xf000f, RZ, 0xc0, !PT ;  /* 0x000f000f0d137812 */ /* 0x000fe200078ec0ff */
[----:B0-----:R-:W-:Y:S02]  /*5f70*/  HADD2.F32 R40, -RZ, R22.H0_H0 ;  /* 0x20000016ff287230 */ /* 0x001fe40000004100 */
[----:B------:R-:W-:Y:S01]  /*5f80*/  HADD2 R28, R37, -1032, -1032 ;  /* 0xe408e408251c7430 */ /* 0x000fe20000000000 */
[----:B------:R-:W-:Y:S01]  /*5f90*/  LOP3.LUT R19, R19, 0x64006400, RZ, 0xfc, !PT ;  /* 0x6400640013137812 */ /* 0x000fe200078efcff */
[----:B------:R-:W-:-:S02]  /*5fa0*/  HADD2.F32 R42, -RZ, R18.H0_H0 ;  /* 0x20000012ff2a7230 */ /* 0x000fc40000004100 */
[----:B------:R-:W-:Y:S02]  /*5fb0*/  HADD2.F32 R22, -RZ, R22.H1_H1 ;  /* 0x30000016ff167230 */ /* 0x000fe40000004100 */
[----:B------:R-:W-:Y:S02]  /*5fc0*/  HADD2.F32 R41, -RZ, R28.H0_H0 ;  /* 0x2000001cff297230 */ /* 0x000fe40000004100 */
[----:B------:R-:W-:Y:S02]  /*5fd0*/  HADD2 R34, R19, -1032, -1032 ;  /* 0xe408e40813227430 */ /* 0x000fe40000000000 */
[----:B------:R-:W-:Y:S02]  /*5fe0*/  HADD2.F32 R18, -RZ, R18.H1_H1 ;  /* 0x30000012ff127230 */ /* 0x000fe40000004100 */
[----:B------:R-:W-:Y:S01]  /*5ff0*/  FFMA.FTZ R37, R40, R42, R31 ;  /* 0x0000002a28257223 */ /* 0x000fe2000001001f */
[----:B------:R-:W-:Y:S01]  /*6000*/  LOP3.LUT R12, R12, 0xf000f0, RZ, 0xc0, !PT ;  /* 0x00f000f00c0c7812 */ /* 0x000fe200078ec0ff */
[----:B------:R-:W-:Y:S01]  /*6010*/  FFMA.FTZ R31, R40, R41, R38 ;  /* 0x00000029281f7223 */ /* 0x000fe20000010026 */
[----:B------:R-:W-:Y:S01]  /*6020*/  LOP3.LUT R13, R13, 0xf000f0, RZ, 0xc0, !PT ;  /* 0x00f000f00d0d7812 */ /* 0x000fe200078ec0ff */
[----:B------:R-:W-:Y:S01]  /*6030*/  FFMA.FTZ R38, R22, R18, R37 ;  /* 0x0000001216267223 */ /* 0x000fe20000010025 */
[----:B------:R-:W-:Y:S01]  /*6040*/  HADD2.F32 R44, -RZ, R36.H0_H0 ;  /* 0x20000024ff2c7230 */ /* 0x000fe20000004100 */
[----:B------:R-:W-:Y:S01]  /*6050*/  LOP3.LUT R37, R14, 0xf000f0, RZ, 0xc0, !PT ;  /* 0x00f000f00e257812 */ /* 0x000fe200078ec0ff */
[----:B------:R-:W-:Y:S01]  /*6060*/  HADD2.F32 R19, -RZ, R34.H0_H0 ;  /* 0x20000022ff137230 */ /* 0x000fe20000004100 */
[----:B------:R-:W-:-:S02]  /*6070*/  LOP3.LUT R12, R12, 0x64006400, RZ, 0xfc, !PT ;  /* 0x640064000c0c7812 */ /* 0x000fc400078efcff */
[----:B------:R-:W-:Y:S01]  /*6080*/  LOP3.LUT R14, R13, 0x64006400, RZ, 0xfc, !PT ;  /* 0x640064000d0e7812 */ /* 0x000fe200078efcff */
[----:B------:R-:W-:Y:S01]  /*6090*/  FFMA.FTZ R39, R44, R40, R39 ;  /* 0x000000282c277223 */ /* 0x000fe20000010027 */
[----:B------:R-:W-:Y:S01]  /*60a0*/  FFMA.FTZ R19, R40, R19, R21 ;  /* 0x0000001328137223 */ /* 0x000fe20000010015 */
[----:B------:R-:W-:Y:S01]  /*60b0*/  LOP3.LUT R13, R15, 0xf000f0, RZ, 0xc0, !PT ;  /* 0x00f000f00f0d7812 */ /* 0x000fe200078ec0ff */
[-C--:B------:R-:W-:Y:S01]  /*60c0*/  HFMA2 R15, R12, R17.reuse.H0_H0, -72, -72 ;  /* 0xd480d4800c0f7431 */ /* 0x080fe20000040011 */
[----:B------:R-:W-:Y:S01]  /*60d0*/  LOP3.LUT R40, R37, 0x64006400, RZ, 0xfc, !PT ;  /* 0x6400640025287812 */ /* 0x000fe200078efcff */
[----:B------:R-:W-:Y:S02]  /*60e0*/  HFMA2 R14, R14, R17.H0_H0, -72, -72 ;  /* 0xd480d4800e0e7431 */ /* 0x000fe40000040011 */
[----:B------:R-:W-:Y:S02]  /*60f0*/  HADD2.F32 R36, -RZ, R36.H1_H1 ;  /* 0x30000024ff247230 */ /* 0x000fe40000004100 */
[----:B------:R-:W-:Y:S01]  /*6100*/  HADD2.F32 R34, -RZ, R34.H1_H1 ;  /* 0x30000022ff227230 */ /* 0x000fe20000004100 */
[----:B------:R-:W-:Y:S01]  /*6110*/  LOP3.LUT R42, R13, 0x64006400, RZ, 0xfc, !PT ;  /* 0x640064000d2a7812 */ /* 0x000fe200078efcff */
[----:B------:R-:W-:-:S02]  /*6120*/  HADD2.F32 R37, -RZ, R28.H1_H1 ;  /* 0x3000001cff257230 */ /* 0x000fc40000004100 */
[----:B------:R-:W-:Y:S02]  /*6130*/  HFMA2 R28, R40, R17.H0_H0, -72, -72 ;  /* 0xd480d480281c7431 */ /* 0x000fe40000040011 */
        /* <DEDUP_REMOVED lines=8> */
[----:B------:R-:W0:Y:S01]  /*61c0*/  LDS.64 R18, [UR4+0x10] ;  /* 0x00001004ff127984 */ /* 0x000e220008000a00 */
[----:B------:R-:W-:Y:S01]  /*61d0*/  FFMA.FTZ R34, R21, R12, R34 ;  /* 0x0000000c15227223 */ /* 0x000fe20000010022 */
[----:B------:R-:W-:-:S04]  /*61e0*/  IMAD.WIDE R12, R35, 0x4, R32 ;  /* 0x00000004230c7825 */ /* 0x000fc800078e0220 */
[----:B------:R-:W-:Y:S01]  /*61f0*/  FFMA.FTZ R38, R21, R31, R38 ;  /* 0x0000001f15267223 */ /* 0x000fe20000010026 */
[----:B----4-:R-:W-:Y:S02]  /*6200*/  HADD2.F32 R33, -RZ, R15.H1_H1 ;  /* 0x3000000fff217230 */ /* 0x010fe40000004100 */
[----:B------:R-:W-:Y:S02]  /*6210*/  HADD2.F32 R31, -RZ, R14.H1_H1 ;  /* 0x3000000eff1f7230 */ /* 0x000fe40000004100 */
[----:B------:R-:W2:Y:S01]  /*6220*/  LDG.E.128.CONSTANT R12, desc[UR6][R12.64] ;  /* 0x000000060c0c7981 */ /* 0x000ea2000c1e9d00 */
[----:B------:R-:W-:Y:S02]  /*6230*/  HFMA2 R22, R42, R17.H0_H0, -72, -72 ;  /* 0xd480d4802a167431 */ /* 0x000fe40000040011 */
[----:B------:R-:W-:Y:S01]  /*6240*/  HADD2.F32 R23, -RZ, R23.H1_H1 ;  /* 0x30000017ff177230 */ /* 0x000fe20000004100 */
[----:B---3--:R-:W-:Y:S01]  /*6250*/  LOP3.LUT R37, R8, 0xf000f, RZ, 0xc0, !PT ;  /* 0x000f000f08257812 */ /* 0x008fe200078ec0ff */
[----:B------:R-:W-:-:S02]  /*6260*/  HADD2.F32 R35, -RZ, R28.H1_H1 ;  /* 0x3000001cff237230 */ /* 0x000fc40000004100 */
[--C-:B------:R-:W-:Y:S01]  /*6270*/  HADD2.F32 R32, -RZ, R22.reuse.H0_H0 ;  /* 0x20000016ff207230 */ /* 0x100fe20000004100 */
[----:B------:R-:W-:Y:S01]  /*6280*/  LOP3.LUT R37, R37, 0x64006400, RZ, 0xfc, !PT ;  /* 0x6400640025257812 */ /* 0x000fe200078efcff */
[----:B------:R-:W-:Y:S01]  /*6290*/  FFMA.FTZ R28, R23, R31, R34 ;  /* 0x0000001f171c7223 */ /* 0x000fe20000010022 */
[----:B------:R-:W-:Y:S02]  /*62a0*/  LOP3.LUT R34, R10, 0xf000f, RZ, 0xc0, !PT ;  /* 0x000f000f0a227812 */ /* 0x000fe400078ec0ff */
[----:B------:R-:W-:Y:S01]  /*62b0*/  FFMA.FTZ R40, R21, R32, R40 ;  /* 0x0000002015287223 */ /* 0x000fe20000010028 */
[----:B------:R-:W-:Y:S01]  /*62c0*/  FFMA.FTZ R32, R33, R23, R36 ;  /* 0x0000001721207223 */ /* 0x000fe20000010024 */
[----:B------:R-:W-:Y:S01]  /*62d0*/  FFMA.FTZ R21, R23, R35, R38 ;  /* 0x0000002317157223 */ /* 0x000fe20000010026 */
[----:B------:R-:W-:Y:S01]  /*62e0*/  LOP3.LUT R33, R9, 0xf000f, RZ, 0xc0, !PT ;  /* 0x000f000f09217812 */ /* 0x000fe200078ec0ff */
[----:B------:R-:W-:Y:S01]  /*62f0*/  HADD2.F32 R22, -RZ, R22.H1_H1 ;  /* 0x30000016ff167230 */ /* 0x000fe20000004100 */
[----:B------:R-:W-:Y:S01]  /*6300*/  LOP3.LUT R35, R11, 0xf000f, RZ, 0xc0, !PT ;  /* 0x000f000f0b237812 */ /* 0x000fe200078ec0ff */
[----:B------:R-:W-:Y:S01]  /*6310*/  HADD2 R37, R37, -1032, -1032 ;  /* 0xe408e40825257430 */ /* 0x000fe20000000000 */
[----:B------:R-:W-:-:S02]  /*6320*/  LOP3.LUT R33, R33, 0x64006400, RZ, 0xfc, !PT ;  /* 0x6400640021217812 */ /* 0x000fc400078efcff */
[----:B------:R-:W-:Y:S02]  /*6330*/  LOP3.LUT R34, R34, 0x64006400, RZ, 0xfc, !PT ;  /* 0x6400640022227812 */ /* 0x000fe400078efcff */
[----:B------:R-:W-:Y:S01]  /*6340*/  LOP3.LUT R35, R35, 0x64006400, RZ, 0xfc, !PT ;  /* 0x6400640023237812 */ /* 0x000fe200078efcff */
[----:B------:R-:W-:Y:S01]  /*6350*/  FFMA.FTZ R31, R23, R22, R40 ;  /* 0x00000016171f7223 */ /* 0x000fe20000010028 */
[--C-:B------:R-:W-:Y:S02]  /*6360*/  HADD2.F32 R23, -RZ, R37.reuse.H0_H0 ;  /* 0x20000025ff177230 */ /* 0x100fe40000004100 */
[----:B------:R-:W-:Y:S02]  /*6370*/  HADD2 R36, R33, -1032, -1032 ;  /* 0xe408e40821247430 */ /* 0x000fe40000000000 */
[----:B------:R-:W-:Y:S02]  /*6380*/  HADD2.F32 R39, -RZ, R37.H1_H1 ;  /* 0x30000025ff277230 */ /* 0x000fe40000004100 */
[----:B------:R-:W-:Y:S01]  /*6390*/  HADD2 R37, R34, -1032, -1032 ;  /* 0xe408e40822257430 */ /* 0x000fe20000000000 */
[----:B------:R-:W-:Y:S01]  /*63a0*/  LOP3.LUT R38, R8, 0xf000f0, RZ, 0xc0, !PT ;  /* 0x00f000f008267812 */ /* 0x000fe200078ec0ff */
[----:B------:R-:W-:-:S02]  /*63b0*/  HADD2 R34, R35, -1032, -1032 ;  /* 0xe408e40823227430 */ /* 0x000fc40000000000 */
[--C-:B0-----:R-:W-:Y:S02]  /*63c0*/  HADD2.F32 R22, -RZ, R18.reuse.H0_H0 ;  /* 0x20000012ff167230 */ /* 0x101fe40000004100 */
[----:B------:R-:W-:Y:S01]  /*63d0*/  HADD2.F32 R18, -RZ, R18.H1_H1 ;  /* 0x30000012ff127230 */ /* 0x000fe20000004100 */
[----:B------:R-:W-:Y:S01]  /*63e0*/  LOP3.LUT R38, R38, 0x64006400, RZ, 0xfc, !PT ;  /* 0x6400640026267812 */ /* 0x000fe200078efcff */
[----:B------:R-:W-:Y:S02]  /*63f0*/  HADD2.F32 R41, -RZ, R36.H0_H0 ;  /* 0x20000024ff297230 */ /* 0x000fe40000004100 */
[----:B------:R-:W-:Y:S01]  /*6400*/  FFMA.FTZ R40, R23, R22, RZ ;  /* 0x0000001617287223 */ /* 0x000fe200000100ff */
[----:B------:R-:W-:Y:S02]  /*6410*/  HADD2.F32 R35, -RZ, R37.H0_H0 ;  /* 0x20000025ff237230 */ /* 0x000fe40000004100 */
[----:B------:R-:W-:Y:S02]  /*6420*/  HADD2.F32 R33, -RZ, R34.H0_H0 ;  /* 0x20000022ff217230 */ /* 0x000fe40000004100 */
[----:B------:R-:W-:Y:S01]  /*6430*/  FFMA.FTZ R41, R22, R41, RZ ;  /* 0x0000002916297223 */ /* 0x000fe200000100ff */
[----:B------:R-:W-:-:S02]  /*6440*/  HADD2.F32 R36, -RZ, R36.H1_H1 ;  /* 0x30000024ff247230 */ /* 0x000fc40000004100 */
[----:B------:R-:W-:Y:S01]  /*6450*/  FFMA.FTZ R23, R39, R18, R40 ;  /* 0x0000001227177223 */ /* 0x000fe20000010028 */
[C---:B------:R-:W-:Y:S01]  /*6460*/  FFMA.FTZ R35, R22.reuse, R35, RZ ;  /* 0x0000002316237223 */ /* 0x040fe200000100ff */
[----:B------:R-:W-:Y:S01]  /*6470*/  FFMA.FTZ R33, R22, R33, RZ ;  /* 0x0000002116217223 */ /* 0x000fe200000100ff */
[----:B------:R-:W-:Y:S01]  /*6480*/  HFMA2 R39, R38, R17.H0_H0, -72, -72 ;  /* 0xd480d48026277431 */ /* 0x000fe20000040011 */
[----:B------:R-:W-:Y:S01]  /*6490*/  LOP3.LUT R22, R9, 0xf000f0, RZ, 0xc0, !PT ;  /* 0x00f000f009167812 */ /* 0x000fe200078ec0ff */
[----:B------:R-:W-:Y:S01]  /*64a0*/  FFMA.FTZ R41, R18, R36, R41 ;  /* 0x0000002412297223 */ /* 0x000fe20000010029 */
[----:B------:R-:W-:Y:S02]  /*64b0*/  HADD2.F32 R37, -RZ, R37.H1_H1 ;  /* 0x30000025ff257230 */ /* 0x000fe40000004100 */
[----:B------:R-:W-:Y:S01]  /*64c0*/  HADD2.F32 R36, -RZ, R34.H1_H1 ;  /* 0x30000022ff247230 */ /* 0x000fe20000004100 */
[----:B------:R-:W-:Y:S01]  /*64d0*/  LOP3.LUT R22, R22, 0x64006400, RZ, 0xfc, !PT ;  /* 0x6400640016167812 */ /* 0x000fe200078efcff */
[----:B------:R-:W-:-:S02]  /*64e0*/  HADD2.F32 R38, -RZ, R19.H0_H0 ;  /* 0x20000013ff267230 */ /* 0x000fc40000004100 */
[----:B------:R-:W-:Y:S02]  /*64f0*/  HADD2.F32 R34, -RZ, R39.H0_H0 ;  /* 0x20000027ff227230 */ /* 0x000fe40000004100 */
[C---:B------:R-:W-:Y:S01]  /*6500*/  FFMA.FTZ R37, R18.reuse, R37, R35 ;  /* 0x0000002512257223 */ /* 0x040fe20000010023 */
[----:B------:R-:W-:Y:S01]  /*6510*/  FFMA.FTZ R33, R18, R36, R33 ;  /* 0x0000002412217223 */ /* 0x000fe20000010021 */
[----:B------:R-:W-:Y:S01]  /*6520*/  HFMA2 R35, R22, R17.H0_H0, -72, -72 ;  /* 0xd480d48016237431 */ /* 0x000fe20000040011 */
[----:B------:R-:W-:Y:S01]  /*6530*/  LOP3.LUT R18, R10, 0xf000f0, RZ, 0xc0, !PT ;  /* 0x00f000f00a127812 */ /* 0x000fe200078ec0ff */
[----:B------:R-:W-:Y:S01]  /*6540*/  FFMA.FTZ R34, R34, R38, R23 ;  /* 0x0000002622227223 */ /* 0x000fe20000010017 */
[----:B------:R-:W-:Y:S01]  /*6550*/  LOP3.LUT R40, R11, 0xf000f0, RZ, 0xc0, !PT ;  /* 0x00f000f00b287812 */ /* 0x000fe200078ec0ff */
[----:B------:R-:W0:Y:S01]  /*6560*/  LDS.64 R22, [UR4+0x18] ;  /* 0x00001804ff167984 */ /* 0x000e220008000a00 */
[----:B------:R-:W-:Y:S02]  /*6570*/  LOP3.LUT R36, R18, 0x64006400, RZ, 0xfc, !PT ;  /* 0x6400640012247812 */ /* 0x000fe400078efcff */
[----:B------:R-:W-:Y:S01]  /*6580*/  LOP3.LUT R40, R40, 0x64006400, RZ, 0xfc, !PT ;  /* 0x6400640028287812 */ /* 0x000fe200078efcff */
[----:B------:R-:W-:-:S02]  /*6590*/  HADD2.F32 R18, -RZ, R35.H0_H0 ;  /* 0x20000023ff127230 */ /* 0x000fc40000004100 */
[-C--:B------:R-:W-:Y:S02]  /*65a0*/  HFMA2 R36, R36, R17.reuse.H0_H0, -72, -72 ;  /* 0xd480d48024247431 */ /* 0x080fe40000040011 */
[----:B------:R-:W-:Y:S02]  /*65b0*/  HFMA2 R40, R40, R17.H0_H0, -72, -72 ;  /* 0xd480d48028287431 */ /* 0x000fe40000040011 */
[C---:B------:R-:W-:Y:S01]  /*65c0*/  FFMA.FTZ R18, R38.reuse, R18, R41 ;  /* 0x0000001226127223 */ /* 0x040fe20000010029 */
[----:B------:R-:W-:Y:S02]  /*65d0*/  HADD2.F32 R41, -RZ, R36.H0_H0 ;  /* 0x20000024ff297230 */ /* 0x000fe40000004100 */
[----:B------:R-:W-:Y:S02]  /*65e0*/  HADD2.F32 R42, -RZ, R40.H0_H0 ;  /* 0x20000028ff2a7230 */ /* 0x000fe40000004100 */
[----:B------:R-:W-:Y:S02]  /*65f0*/  HADD2.F32 R19, -RZ, R19.H1_H1 ;  /* 0x30000013ff137230 */ /* 0x000fe40000004100 */
[----:B------:R-:W-:Y:S01]  /*6600*/  FFMA.FTZ R44, R38, R41, R37 ;  /* 0x00000029262c7223 */ /* 0x000fe20000010025 */
[----:B------:R-:W-:-:S02]  /*6610*/  HADD2.F32 R39, -RZ, R39.H1_H1 ;  /* 0x30000027ff277230 */ /* 0x000fc40000004100 */
[----:B------:R-:W-:Y:S01]  /*6620*/  FFMA.FTZ R42, R38, R42, R33 ;  /* 0x0000002a262a7223 */ /* 0x000fe20000010021 */
[----:B------:R-:W-:Y:S02]  /*6630*/  HADD2.F32 R35, -RZ, R35.H1_H1 ;  /* 0x30000023ff237230 */ /* 0x000fe40000004100 */
[----:B------:R-:W-:Y:S02]  /*6640*/  HADD2.F32 R33, -RZ, R36.H1_H1 ;  /* 0x30000024ff217230 */ /* 0x000fe40000004100 */
[----:B------:R-:W-:Y:S01]  /*6650*/  HADD2.F32 R37, -RZ, R40.H1_H1 ;  /* 0x30000028ff257230 */ /* 0x000fe20000004100 */
[----:B------:R-:W-:Y:S02]  /*6660*/  SHF.R.U32.HI R8, RZ, 0x8, R8 ;  /* 0x00000008ff087819 */ /* 0x000fe40000011608 */
[----:B------:R-:W-:Y:S02]  /*6670*/  SHF.R.U32.HI R9, RZ, 0x8, R9 ;  /* 0x00000008ff097819 */ /* 0x000fe40000011609 */
[----:B------:R-:W-:Y:S01]  /*6680*/  SHF.R.U32.HI R10, RZ, 0x8, R10 ;  /* 0x00000008ff0a7819 */ /* 0x000fe2000001160a */
[----:B------:R-:W-:Y:S01]  /*6690*/  FFMA.FTZ R34, R39, R19, R34 ;  /* 0x0000001327227223 */ /* 0x000fe20000010022 */
[----:B------:R-:W-:Y:S01]  /*66a0*/  SHF.R.U32.HI R11, RZ, 0x8, R11 ;  /* 0x00000008ff0b7819 */ /* 0x000fe2000001160b */
[C---:B------:R-:W-:Y:S01]  /*66b0*/  FFMA.FTZ R18, R19.reuse, R35, R18 ;  /* 0x0000002313127223 */ /* 0x040fe20000010012 */
[C---:B------:R-:W-:Y:S01]  /*66c0*/  FFMA.FTZ R33, R19.reuse, R33, R44 ;  /* 0x0000002113217223 */ /* 0x040fe2000001002c */
[----:B------:R-:W-:Y:S01]  /*66d0*/  FFMA.FTZ R37, R19, R37, R42 ;  /* 0x0000002513257223 */ /* 0x000fe2000001002a */
        /* <DEDUP_REMOVED lines=8> */
[----:B------:R-:W-:Y:S02]  /*6760*/  HADD2 R19, R19, -1032, -1032 ;  /* 0xe408e40813137430 */ /* 0x000fe40000000000 */
[----:B------:R-:W-:Y:S02]  /*6770*/  HADD2 R39, R35, -1032, -1032 ;  /* 0xe408e40823277430 */ /* 0x000fe40000000000 */
[----:B------:R-:W-:Y:S02]  /*6780*/  HADD2 R38, R36, -1032, -1032 ;  /* 0xe408e40824267430 */ /* 0x000fe40000000000 */
[----:B------:R-:W-:Y:S01]  /*6790*/  HADD2 R36, R40, -1032, -1032 ;  /* 0xe408e40828247430 */ /* 0x000fe20000000000 */
[----:B------:R-:W-:Y:S01]  /*67a0*/  LOP3.LUT R8, R8, 0xf000f0, RZ, 0xc0, !PT ;  /* 0x00f000f008087812 */ /* 0x000fe200078ec0ff */
[----:B0-----:R-:W-:Y:S02]  /*67b0*/  HADD2.F32 R35, -RZ, R22.H0_H0 ;  /* 0x20000016ff237230 */ /* 0x001fe40000004100 */
[----:B------:R-:W-:-:S02]  /*67c0*/  HADD2.F32 R41, -RZ, R19.H0_H0 ;  /* 0x20000013ff297230 */ /* 0x000fc40000004100 */
[----:B------:R-:W-:Y:S02]  /*67d0*/  HADD2.F32 R40, -RZ, R39.H0_H0 ;  /* 0x20000027ff287230 */ /* 0x000fe40000004100 */
[----:B------:R-:W-:Y:S01]  /*67e0*/  HADD2.F32 R42, -RZ, R38.H0_H0 ;  /* 0x20000026ff2a7230 */ /* 0x000fe20000004100 */
[----:B------:R-:W-:Y:S01]  /*67f0*/  LOP3.LUT R9, R9, 0xf000f0, RZ, 0xc0, !PT ;  /* 0x00f000f009097812 */ /* 0x000fe200078ec0ff */
[----:B------:R-:W-:Y:S01]  /*6800*/  HADD2.F32 R44, -RZ, R36.H0_H0 ;  /* 0x20000024ff2c7230 */ /* 0x000fe20000004100 */
[----:B------:R-:W-:Y:S02]  /*6810*/  LOP3.LUT R10, R10, 0xf000f0, RZ, 0xc0, !PT ;  /* 0x00f000f00a0a7812 */ /* 0x000fe400078ec0ff */
[----:B------:R-:W-:Y:S01]  /*6820*/  LOP3.LUT R8, R8, 0x64006400, RZ, 0xfc, !PT ;  /* 0x6400640008087812 */ /* 0x000fe200078efcff */
[----:B------:R-:W-:Y:S01]  /*6830*/  FFMA.FTZ R34, R41, R35, R34 ;  /* 0x0000002329227223 */ /* 0x000fe20000010022 */
[----:B------:R-:W-:Y:S01]  /*6840*/  LOP3.LUT R11, R11, 0xf000f0, RZ, 0xc0, !PT ;  /* 0x00f000f00b0b7812 */ /* 0x000fe200078ec0ff */
        /* <DEDUP_REMOVED lines=10> */
[----:B------:R-:W-:Y:S02]  /*68f0*/  HADD2.F32 R36, -RZ, R36.H1_H1 ;  /* 0x30000024ff247230 */ /* 0x000fe40000004100 */
[-C--:B------:R-:W-:Y:S02]  /*6900*/  HFMA2 R10, R8, R17.reuse.H0_H0, -72, -72 ;  /* 0xd480d480080a7431 */ /* 0x080fe40000040011 */
[----:B------:R-:W-:Y:S01]  /*6910*/  FFMA.FTZ R34, R41, R19, R34 ;  /* 0x0000001329227223 */ /* 0x000fe20000010022 */
[C---:B------:R-:W-:Y:S01]  /*6920*/  FFMA.FTZ R18, R19.reuse, R39, R18 ;  /* 0x0000002713127223 */ /* 0x040fe20000010012 */
[----:B------:R-:W-:Y:S01]  /*6930*/  FFMA.FTZ R38, R19, R38, R33 ;  /* 0x0000002613267223 */ /* 0x000fe20000010021 */
[----:B------:R-:W-:-:S02]  /*6940*/  HFMA2 R8, R40, R17.H0_H0, -72, -72 ;  /* 0xd480d48028087431 */ /* 0x000fc40000040011 */
[----:B------:R-:W-:Y:S01]  /*6950*/  FFMA.FTZ R36, R19, R36, R37 ;  /* 0x0000002413247223 */ /* 0x000fe20000010025 */
[--C-:B------:R-:W-:Y:S02]  /*6960*/  HADD2.F32 R35, -RZ, R23.reuse.H0_H0 ;  /* 0x20000017ff237230 */ /* 0x100fe40000004100 */
[-C--:B------:R-:W-:Y:S02]  /*6970*/  HFMA2 R11, R44, R17.reuse.H0_H0, -72, -72 ;  /* 0xd480d4802c0b7431 */ /* 0x080fe40000040011 */
[----:B------:R-:W-:Y:S02]  /*6980*/  HADD2.F32 R19, -RZ, R10.H0_H0 ;  /* 0x2000000aff137230 */ /* 0x000fe40000004100 */
[----:B------:R-:W-:Y:S02]  /*6990*/  HFMA2 R9, R42, R17.H0_H0, -72, -72 ;  /* 0xd480d4802a097431 */ /* 0x000fe40000040011 */
[----:B------:R-:W-:Y:S02]  /*69a0*/  HADD2.F32 R22, -RZ, R23.H1_H1 ;  /* 0x30000017ff167230 */ /* 0x000fe40000004100 */
[----:B------:R-:W-:-:S02]  /*69b0*/  HADD2.F32 R33, -RZ, R8.H0_H0 ;  /* 0x20000008ff217230 */ /* 0x000fc40000004100 */
[----:B------:R-:W-:Y:S02]  /*69c0*/  HADD2.F32 R23, -RZ, R10.H1_H1 ;  /* 0x3000000aff177230 */ /* 0x000fe40000004100 */
[----:B------:R-:W-:Y:S01]  /*69d0*/  FFMA.FTZ R10, R19, R35, R34 ;  /* 0x00000023130a7223 */ /* 0x000fe20000010022 */
[----:B------:R-:W-:Y:S02]  /*69e0*/  HADD2.F32 R39, -RZ, R11.H0_H0 ;  /* 0x2000000bff277230 */ /* 0x000fe40000004100 */
[----:B------:R-:W-:Y:S01]  /*69f0*/  FFMA.FTZ R33, R35, R33, R18 ;  /* 0x0000002123217223 */ /* 0x000fe20000010012 */
[--C-:B------:R-:W-:Y:S02]  /*6a00*/  HADD2.F32 R37, -RZ, R9.reuse.H0_H0 ;  /* 0x20000009ff257230 */ /* 0x100fe40000004100 */
[----:B------:R-:W-:Y:S01]  /*6a10*/  FFMA.FTZ R10, R23, R22, R10 ;  /* 0x00000016170a7223 */ /* 0x000fe2000001000a */
[----:B------:R-:W-:Y:S02]  /*6a20*/  HADD2.F32 R8, -RZ, R8.H1_H1 ;  /* 0x30000008ff087230 */ /* 0x000fe40000004100 */
[----:B------:R-:W-:-:S02]  /*6a30*/  HADD2.F32 R34, -RZ, R9.H1_H1 ;  /* 0x30000009ff227230 */ /* 0x000fc40000004100 */
[C---:B------:R-:W-:Y:S01]  /*6a40*/  FFMA.FTZ R36, R35.reuse, R39, R36 ;  /* 0x0000002723247223 */ /* 0x040fe20000010024 */
[----:B------:R-:W-:Y:S02]  /*6a50*/  HADD2.F32 R9, -RZ, R11.H1_H1 ;  /* 0x3000000bff097230 */ /* 0x000fe40000004100 */
[--C-:B------:R-:W-:Y:S02]  /*6a60*/  HADD2.F32 R23, -RZ, R0.reuse.H0_H0 ;  /* 0x20000000ff177230 */ /* 0x100fe40000004100 */
[----:B------:R-:W-:Y:S02]  /*6a70*/  HADD2.F32 R19, -RZ, R0.H1_H1 ;  /* 0x30000000ff137230 */ /* 0x000fe40000004100 */
[C---:B------:R-:W-:Y:S01]  /*6a80*/  FFMA.FTZ R18, R22.reuse, R8, R33 ;  /* 0x0000000816127223 */ /* 0x040fe20000010021 */
[----:B------:R-:W-:Y:S01]  /*6a90*/  FFMA.FTZ R33, R22, R9, R36 ;  /* 0x0000000916217223 */ /* 0x000fe20000010024 */
[----:B------:R-:W-:Y:S01]  /*6aa0*/  FFMA.FTZ R37, R35, R37, R38 ;  /* 0x0000002523257223 */ /* 0x000fe20000010026 */
[----:B------:R-:W-:Y:S01]  /*6ab0*/  FMUL.FTZ R8, R23, R32 ;  /* 0x0000002017087220 */ /* 0x000fe20000410000 */
[----:B------:R-:W-:-:S02]  /*6ac0*/  FMUL.FTZ R9, R19, R28 ;  /* 0x0000001c13097220 */ /* 0x000fc40000410000 */
[----:B------:R-:W-:Y:S02]  /*6ad0*/  FFMA.FTZ R11, R22, R34, R37 ;  /* 0x00000022160b7223 */ /* 0x000fe40000010025 */
[----:B------:R-:W-:Y:S02]  /*6ae0*/  F2FP.F16.F32.PACK_AB R22, RZ, R8 ;  /* 0x00000008ff16723e */ /* 0x000fe400000000ff */
[----:B------:R-:W-:Y:S02]  /*6af0*/  F2FP.F16.F32.PACK_AB R34, RZ, R9 ;  /* 0x00000009ff22723e */ /* 0x000fe400000000ff */
[----:B------:R-:W0:Y:S01]  /*6b00*/  LDS.64 R8, [UR4+0x20] ;  /* 0x00002004ff087984 */ /* 0x000e220008000a00 */
[--C-:B------:R-:W-:Y:S02]  /*6b10*/  HADD2.F32 R32, -RZ, R2.reuse.H0_H0 ;  /* 0x20000002ff207230 */ /* 0x100fe40000004100 */
[----:B------:R-:W-:Y:S02]  /*6b20*/  HADD2.F32 R28, -RZ, R2.H1_H1 ;  /* 0x30000002ff1c7230 */ /* 0x000fe40000004100 */
[----:B------:R-:W-:Y:S01]  /*6b30*/  FMUL.FTZ R10, R23, R10 ;  /* 0x0000000a170a7220 */ /* 0x000fe20000410000 */
[----:B------:R-:W-:Y:S01]  /*6b40*/  FMUL.FTZ R18, R19, R18 ;  /* 0x0000001213127220 */ /* 0x000fe20000410000 */
[----:B------:R-:W-:Y:S01]  /*6b50*/  FMUL.FTZ R21, R32, R21 ;  /* 0x0000001520157220 */ /* 0x000fe20000410000 */
[----:B------:R-:W-:Y:S01]  /*6b60*/  PRMT R22, R22, 0x5410, R34 ;  /* 0x0000541016167816 */ /* 0x000fe20000000022 */
[----:B------:R-:W-:Y:S01]  /*6b70*/  FMUL.FTZ R31, R28, R31 ;  /* 0x0000001f1c1f7220 */ /* 0x000fe20000410000 */
[----:B------:R-:W-:-:S02]  /*6b80*/  F2FP.F16.F32.PACK_AB R10, RZ, R10 ;  /* 0x0000000aff0a723e */ /* 0x000fc400000000ff */
[----:B------:R-:W-:Y:S02]  /*6b90*/  F2FP.F16.F32.PACK_AB R21, RZ, R21 ;  /* 0x00000015ff15723e */ /* 0x000fe400000000ff */
[----:B------:R-:W-:Y:S02]  /*6ba0*/  F2FP.F16.F32.PACK_AB R31, RZ, R31 ;  /* 0x0000001fff1f723e */ /* 0x000fe400000000ff */
[----:B------:R-:W-:Y:S01]  /*6bb0*/  F2FP.F16.F32.PACK_AB R18, RZ, R18 ;  /* 0x00000012ff12723e */ /* 0x000fe200000000ff */
[----:B------:R-:W-:Y:S01]  /*6bc0*/  HFMA2.MMA R25, R22, 1, 1, R25 ;  /* 0x3c003c0016197835 */ /* 0x000fe20000000019 */
[----:B------:R-:W-:Y:S02]  /*6bd0*/  PRMT R21, R21, 0x5410, R31 ;  /* 0x0000541015157816 */ /* 0x000fe4000000001f */
[----:B------:R-:W-:Y:S01]  /*6be0*/  PRMT R10, R10, 0x5410, R18 ;  /* 0x000054100a0a7816 */ /* 0x000fe20000000012 */
[----:B------:R-:W-:Y:S01]  /*6bf0*/  FMUL.FTZ R11, R32, R11 ;  /* 0x0000000b200b7220 */ /* 0x000fe20000410000 */
[----:B------:R-:W-:Y:S01]  /*6c00*/  FMUL.FTZ R33, R28, R33 ;  /* 0x000000211c217220 */ /* 0x000fe20000410000 */
[----:B------:R-:W-:-:S03]  /*6c10*/  HADD2 R21, R21, R24 ;  /* 0x0000001815157230 */ /* 0x000fc60000000000 */
[----:B------:R-:W-:Y:S01]  /*6c20*/  HFMA2.MMA R24, R10, 1, 1, R25 ;  /* 0x3c003c000a187835 */ /* 0x000fe20000000019 */
[----:B-----5:R-:W-:Y:S02]  /*6c30*/  LOP3.LUT R10, R4, 0xf000f, RZ, 0xc0, !PT ;  /* 0x000f000f040a7812 */ /* 0x020fe400078ec0ff */
[----:B------:R-:W-:Y:S02]  /*6c40*/  F2FP.F16.F32.PACK_AB R11, RZ, R11 ;  /* 0x0000000bff0b723e */ /* 0x000fe400000000ff */
[----:B------:R-:W-:Y:S02]  /*6c50*/  F2FP.F16.F32.PACK_AB R33, RZ, R33 ;  /* 0x00000021ff21723e */ /* 0x000fe400000000ff */
[----:B------:R-:W-:Y:S02]  /*6c60*/  LOP3.LUT R10, R10, 0x64006400, RZ, 0xfc, !PT ;  /* 0x640064000a0a7812 */ /* 0x000fe400078efcff */
[----:B------:R-:W-:Y:S02]  /*6c70*/  LOP3.LUT R22, R6, 0xf000f, RZ, 0xc0, !PT ;  /* 0x000f000f06167812 */ /* 0x000fe400078ec0ff */
[----:B------:R-:W-:-:S02]  /*6c80*/  LOP3.LUT R18, R5, 0xf000f, RZ, 0xc0, !PT ;  /* 0x000f000f05127812 */ /* 0x000fc400078ec0ff */
[----:B------:R-:W-:Y:S02]  /*6c90*/  LOP3.LUT R25, R7, 0xf000f, RZ, 0xc0, !PT ;  /* 0x000f000f07197812 */ /* 0x000fe400078ec0ff */
[----:B------:R-:W-:Y:S01]  /*6ca0*/  PRMT R34, R11, 0x5410, R33 ;  /* 0x000054100b227816 */ /* 0x000fe20000000021 */
[----:B------:R-:W-:Y:S01]  /*6cb0*/  HADD2 R11, R10, -1032, -1032 ;  /* 0xe408e4080a0b7430 */ /* 0x000fe20000000000 */
[----:B------:R-:W-:Y:S02]  /*6cc0*/  LOP3.LUT R22, R22, 0x64006400, RZ, 0xfc, !PT ;  /* 0x6400640016167812 */ /* 0x000fe400078efcff */
[----:B------:R-:W-:Y:S02]  /*6cd0*/  LOP3.LUT R18, R18, 0x64006400, RZ, 0xfc, !PT ;  /* 0x6400640012127812 */ /* 0x000fe400078efcff */
[----:B------:R-:W-:Y:S01]  /*6ce0*/  LOP3.LUT R31, R25, 0x64006400, RZ, 0xfc, !PT ;  /* 0x64006400191f7812 */ /* 0x000fe200078efcff */
[----:B------:R-:W-:Y:S01]  /*6cf0*/  HFMA2.MMA R21, R34, 1, 1, R21 ;  /* 0x3c003c0022157835 */ /* 0x000fe20000000015 */
[----:B------:R-:W-:-:S02]  /*6d00*/  HADD2 R25, R22, -1032, -1032 ;  /* 0xe408e40816197430 */ /* 0x000fc40000000000 */
[--C-:B------:R-:W-:Y:S02]  /*6d10*/  HADD2.F32 R10, -RZ, R11.reuse.H0_H0 ;  /* 0x2000000bff0a7230 */ /* 0x100fe40000004100 */
[----:B------:R-:W-:Y:S02]  /*6d20*/  HADD2 R34, R18, -1032, -1032 ;  /* 0xe408e40812227430 */ /* 0x000fe40000000000 */
[----:B------:R-:W-:Y:S02]  /*6d30*/  HADD2.F32 R39, -RZ, R11.H1_H1 ;  /* 0x3000000bff277230 */ /* 0x000fe40000004100 */
[----:B------:R-:W-:Y:S02]  /*6d40*/  HADD2 R31, R31, -1032, -1032 ;  /* 0xe408e4081f1f7430 */ /* 0x000fe40000000000 */
[----:B0-----:R-:W-:Y:S02]  /*6d50*/  HADD2.F32 R11, -RZ, R8.H0_H0 ;  /* 0x20000008ff0b7230 */ /* 0x001fe40000004100 */
[----:B------:R-:W-:-:S02]  /*6d60*/  HADD2.F32 R18, -RZ, R25.H0_H0 ;  /* 0x20000019ff127230 */ /* 0x000fc40000004100 */
[----:B------:R-:W-:Y:S02]  /*6d70*/  HADD2.F32 R36, -RZ, R34.H0_H0 ;  /* 0x20000022ff247230 */ /* 0x000fe40000004100 */
[----:B------:R-:W-:Y:S01]  /*6d80*/  FFMA.FTZ R10, R10, R11, RZ ;  /* 0x0000000b0a0a7223 */ /* 0x000fe200000100ff */
[----:B------:R-:W-:Y:S02]  /*6d90*/  HADD2.F32 R22, -RZ, R31.H0_H0 ;  /* 0x2000001fff167230 */ /* 0x000fe40000004100 */
[----:B------:R-:W-:Y:S02]  /*6da0*/  HADD2.F32 R8, -RZ, R8.H1_H1 ;  /* 0x30000008ff087230 */ /* 0x000fe40000004100 */
[C---:B------:R-:W-:Y:S01]  /*6db0*/  FFMA.FTZ R35, R11.reuse, R18, RZ ;  /* 0x000000120b237223 */ /* 0x040fe200000100ff */
[C---:B------:R-:W-:Y:S01]  /*6dc0*/  FFMA.FTZ R33, R11.reuse, R36, RZ ;  /* 0x000000240b217223 */ /* 0x040fe200000100ff */
[----:B------:R-:W-:Y:S01]  /*6dd0*/  FFMA.FTZ R37, R11, R22, RZ ;  /* 0x000000160b257223 */ /* 0x000fe200000100ff */
[----:B------:R-:W-:Y:S01]  /*6de0*/  FFMA.FTZ R18, R39, R8, R10 ;  /* 0x0000000827127223 */ /* 0x000fe2000001000a */
[----:B------:R-:W-:Y:S01]  /*6df0*/  LOP3.LUT R22, R4, 0xf000f0, RZ, 0xc0, !PT ;  /* 0x00f000f004167812 */ /* 0x000fe200078ec0ff */
[----:B------:R-:W0:Y:S01]  /*6e00*/  LDS.64 R10, [UR4+0x28] ;  /* 0x00002804ff0a7984 */ /* 0x000e220008000a00 */
[----:B------:R-:W-:Y:S01]  /*6e10*/  LOP3.LUT R36, R5, 0xf000f0, RZ, 0xc0, !PT ;  /* 0x00f000f005247812 */ /* 0x000fe200078ec0ff */
        /* <DEDUP_REMOVED lines=8> */
[C---:B------:R-:W-:Y:S01]  /*6ea0*/  FFMA.FTZ R35, R8.reuse, R25, R35 ;  /* 0x0000001908237223 */ /* 0x040fe20000010023 */
[----:B------:R-:W-:Y:S01]  /*6eb0*/  LOP3.LUT R34, R39, 0x64006400, RZ, 0xfc, !PT ;  /* 0x6400640027227812 */ /* 0x000fe200078efcff */
[----:B------:R-:W-:Y:S01]  /*6ec0*/  FFMA.FTZ R37, R8, R40, R37 ;  /* 0x0000002808257223 */ /* 0x000fe20000010025 */
        /* <DEDUP_REMOVED lines=8> */
[----:B------:R-:W-:-:S02]  /*6f50*/  HADD2.F32 R39, -RZ, R8.H0_H0 ;  /* 0x20000008ff277230 */ /* 0x000fc40000004100 */
[C---:B------:R-:W-:Y:S01]  /*6f60*/  FFMA.FTZ R38, R34.reuse, R40, R33 ;  /* 0x0000002822267223 */ /* 0x040fe20000010021 */
[----:B------:R-:W-:Y:S02]  /*6f70*/  HADD2.F32 R33, -RZ, R31.H0_H0 ;  /* 0x2000001fff217230 */ /* 0x000fe40000004100 */
[C---:B------:R-:W-:Y:S01]  /*6f80*/  FFMA.FTZ R36, R34.reuse, R36, R35 ;  /* 0x0000002422247223 */ /* 0x040fe20000010023 */
[----:B------:R-:W-:Y:S02]  /*6f90*/  HADD2.F32 R9, -RZ, R9.H1_H1 ;  /* 0x30000009ff097230 */ /* 0x000fe40000004100 */
[----:B------:R-:W-:Y:S01]  /*6fa0*/  FFMA.FTZ R18, R39, R34, R18 ;  /* 0x0000002227127223 */ /* 0x000fe20000010012 */
[----:B------:R-:W-:Y:S01]  /*6fb0*/  HADD2.F32 R35, -RZ, R8.H1_H1 ;  /* 0x30000008ff237230 */ /* 0x000fe20000004100 */
[----:B------:R-:W-:Y:S01]  /*6fc0*/  SHF.R.U32.HI R6, RZ, 0x8, R6 ;  /* 0x00000008ff067819 */ /* 0x000fe20000011606 */
[----:B------:R-:W-:Y:S02]  /*6fd0*/  HADD2.F32 R22, -RZ, R22.H1_H1 ;  /* 0x30000016ff167230 */ /* 0x000fe40000004100 */
[----:B------:R-:W-:Y:S01]  /*6fe0*/  FFMA.FTZ R33, R34, R33, R37 ;  /* 0x0000002122217223 */ /* 0x000fe20000010025 */
[----:B------:R-:W-:-:S02]  /*6ff0*/  HADD2.F32 R25, -RZ, R25.H1_H1 ;  /* 0x30000019ff197230 */ /* 0x000fc40000004100 */
[----:B------:R-:W-:Y:S01]  /*7000*/  HADD2.F32 R8, -RZ, R31.H1_H1 ;  /* 0x3000001fff087230 */ /* 0x000fe20000004100 */
[----:B------:R-:W-:Y:S02]  /*7010*/  SHF.R.U32.HI R4, RZ, 0x8, R4 ;  /* 0x00000008ff047819 */ /* 0x000fe40000011604 */
[----:B------:R-:W-:Y:S02]  /*7020*/  SHF.R.U32.HI R5, RZ, 0x8, R5 ;  /* 0x00000008ff057819 */ /* 0x000fe40000011605 */
[----:B------:R-:W-:Y:S01]  /*7030*/  SHF.R.U32.HI R7, RZ, 0x8, R7 ;  /* 0x00000008ff077819 */ /* 0x000fe20000011607 */
        /* <DEDUP_REMOVED lines=12> */
[--C-:B0-----:R-:W-:Y:S02]  /*7100*/  HADD2.F32 R34, -RZ, R10.reuse.H0_H0 ;  /* 0x2000000aff227230 */ /* 0x101fe40000004100 */
[----:B------:R-:W-:Y:S02]  /*7110*/  HADD2 R31, R18, -1032, -1032 ;  /* 0xe408e408121f7430 */ /* 0x000fe40000000000 */
[----:B------:R-:W-:Y:S02]  /*7120*/  HADD2.F32 R22, -RZ, R10.H1_H1 ;  /* 0x3000000aff167230 */ /* 0x000fe40000004100 */
[----:B------:R-:W-:Y:S02]  /*7130*/  HADD2 R36, R8, -1032, -1032 ;  /* 0xe408e40808247430 */ /* 0x000fe40000000000 */
[----:B------:R-:W-:Y:S02]  /*7140*/  HADD2 R10, R9, -1032, -1032 ;  /* 0xe408e408090a7430 */ /* 0x000fe40000000000 */
[----:B------:R-:W-:-:S02]  /*7150*/  HADD2 R18, R38, -1032, -1032 ;  /* 0xe408e40826127430 */ /* 0x000fc40000000000 */
[----:B------:R-:W-:Y:S02]  /*7160*/  HADD2.F32 R42, -RZ, R36.H0_H0 ;  /* 0x20000024ff2a7230 */ /* 0x000fe40000004100 */
[----:B------:R-:W-:Y:S02]  /*7170*/  HADD2.F32 R39, -RZ, R10.H0_H0 ;  /* 0x2000000aff277230 */ /* 0x000fe40000004100 */
[----:B------:R-:W-:Y:S02]  /*7180*/  HADD2.F32 R40, -RZ, R31.H0_H0 ;  /* 0x2000001fff287230 */ /* 0x000fe40000004100 */
[----:B------:R-:W-:Y:S02]  /*7190*/  HADD2.F32 R38, -RZ, R18.H0_H0 ;  /* 0x20000012ff267230 */ /* 0x000fe40000004100 */
[----:B------:R-:W-:Y:S01]  /*71a0*/  FFMA.FTZ R35, R42, R34, R35 ;  /* 0x000000222a237223 */ /* 0x000fe20000010023 */
[--C-:B------:R-:W-:Y:S02]  /*71b0*/  HADD2.F32 R8, -RZ, R11.reuse.H0_H0 ;  /* 0x2000000bff087230 */ /* 0x100fe40000004100 */
[----:B------:R-:W-:Y:S01]  /*71c0*/  FFMA.FTZ R37, R34, R39, R37 ;  /* 0x0000002722257223 */ /* 0x000fe20000010025 */
[----:B------:R-:W-:-:S02]  /*71d0*/  HADD2.F32 R9, -RZ, R11.H1_H1 ;  /* 0x3000000bff097230 */ /* 0x000fc40000004100 */
[C---:B------:R-:W-:Y:S01]  /*71e0*/  FFMA.FTZ R11, R34.reuse, R40, R25 ;  /* 0x00000028220b7223 */ /* 0x040fe20000010019 */
[----:B------:R-:W-:Y:S01]  /*71f0*/  FFMA.FTZ R33, R34, R38, R33 ;  /* 0x0000002622217223 */ /* 0x000fe20000010021 */
[----:B------:R-:W-:Y:S01]  /*7200*/  HADD2.F32 R34, -RZ, R10.H1_H1 ;  /* 0x3000000aff227230 */ /* 0x000fe20000004100 */
[----:B------:R-:W-:Y:S01]  /*7210*/  LOP3.LUT R10, R5, 0xf000f0, RZ, 0xc0, !PT ;  /* 0x00f000f0050a7812 */ /* 0x000fe200078ec0ff */
[----:B------:R-:W-:Y:S01]  /*7220*/  HADD2.F32 R38, -RZ, R31.H1_H1 ;  /* 0x3000001fff267230 */ /* 0x000fe20000004100 */
[----:B------:R-:W-:Y:S02]  /*7230*/  LOP3.LUT R4, R4, 0xf000f0, RZ, 0xc0, !PT ;  /* 0x00f000f004047812 */ /* 0x000fe400078ec0ff */
[----:B------:R-:W-:Y:S01]  /*7240*/  FFMA.FTZ R37, R22, R34, R37 ;  /* 0x0000002216257223 */ /* 0x000fe20000010025 */
[----:B------:R-:W-:Y:S01]  /*7250*/  LOP3.LUT R34, R10, 0x64006400, RZ, 0xfc, !PT ;  /* 0x640064000a227812 */ /* 0x000fe200078efcff */
[----:B------:R-:W-:Y:S02]  /*7260*/  FFMA.FTZ R5, R22, R38, R11 ;  /* 0x0000002616057223 */ /* 0x000fe4000001000b */
[----:B------:R-:W0:Y:S01]  /*7270*/  LDS.64 R10, [UR4+0x30] ;  /* 0x00003004ff0a7984 */ /* 0x000e220008000a00 */
[----:B------:R-:W-:-:S02]  /*7280*/  LOP3.LUT R4, R4, 0x64006400, RZ, 0xfc, !PT ;  /* 0x6400640004047812 */ /* 0x000fc400078efcff */
[----:B------:R-:W-:Y:S01]  /*7290*/  LOP3.LUT R31, R6, 0xf000f0, RZ, 0xc0, !PT ;  /* 0x00f000f0061f7812 */ /* 0x000fe200078ec0ff */
[----:B------:R-:W-:Y:S02]  /*72a0*/  HADD2.F32 R36, -RZ, R36.H1_H1 ;  /* 0x30000024ff247230 */ /* 0x000fe40000004100 */
[-C--:B------:R-:W-:Y:S02]  /*72b0*/  HFMA2 R6, R4, R17.reuse.H0_H0, -72, -72 ;  /* 0xd480d48004067431 */ /* 0x080fe40000040011 */
[-C--:B------:R-:W-:Y:S01]  /*72c0*/  HFMA2 R4, R34, R17.reuse.H0_H0, -72, -72 ;  /* 0xd480d48022047431 */ /* 0x080fe20000040011 */
[----:B------:R-:W-:Y:S01]  /*72d0*/  LOP3.LUT R34, R31, 0x64006400, RZ, 0xfc, !PT ;  /* 0x640064001f227812 */ /* 0x000fe200078efcff */
[----:B------:R-:W-:Y:S01]  /*72e0*/  FFMA.FTZ R25, R36, R22, R35 ;  /* 0x0000001624197223 */ /* 0x000fe20000010023 */
[----:B------:R-:W-:Y:S01]  /*72f0*/  LOP3.LUT R7, R7, 0xf000f0, RZ, 0xc0, !PT ;  /* 0x00f000f007077812 */ /* 0x000fe200078ec0ff */
[----:B------:R-:W-:Y:S02]  /*7300*/  HADD2.F32 R35, -RZ, R18.H1_H1 ;  /* 0x30000012ff237230 */ /* 0x000fe40000004100 */
[----:B------:R-:W-:-:S02]  /*7310*/  HFMA2 R18, R34, R17.H0_H0, -72, -72 ;  /* 0xd480d48022127431 */ /* 0x000fc40000040011 */
[----:B------:R-:W-:Y:S01]  /*7320*/  HADD2.F32 R31, -RZ, R4.H0_H0 ;  /* 0x20000004ff1f7230 */ /* 0x000fe20000004100 */
[----:B------:R-:W-:Y:S01]  /*7330*/  LOP3.LUT R36, R7, 0x64006400, RZ, 0xfc, !PT ;  /* 0x6400640007247812 */ /* 0x000fe200078efcff */
[----:B------:R-:W-:Y:S02]  /*7340*/  HADD2.F32 R38, -RZ, R6.H0_H0 ;  /* 0x20000006ff267230 */ /* 0x000fe40000004100 */
[----:B------:R-:W-:Y:S01]  /*7350*/  FFMA.FTZ R33, R22, R35, R33 ;  /* 0x0000002316217223 */ /* 0x000fe20000010021 */
[----:B------:R-:W-:Y:S02]  /*7360*/  HADD2.F32 R22, -RZ, R18.H0_H0 ;  /* 0x20000012ff167230 */ /* 0x000fe40000004100 */
[----:B------:R-:W-:Y:S01]  /*7370*/  FFMA.FTZ R34, R8, R31, R37 ;  /* 0x0000001f08227223 */ /* 0x000fe20000010025 */
[----:B------:R-:W-:Y:S02]  /*7380*/  HADD2.F32 R4, -RZ, R4.H1_H1 ;  /* 0x30000004ff047230 */ /* 0x000fe40000004100 */
[----:B------:R-:W-:-:S02]  /*7390*/  HFMA2 R7, R36, R17.H0_H0, -72, -72 ;  /* 0xd480d48024077431 */ /* 0x000fc40000040011 */
[----:B------:R-:W-:Y:S02]  /*73a0*/  HADD2.F32 R6, -RZ, R6.H1_H1 ;  /* 0x30000006ff067230 */ /* 0x000fe40000004100 */
[----:B------:R-:W-:Y:S01]  /*73b0*/  FFMA.FTZ R25, R38, R8, R25 ;  /* 0x0000000826197223 */ /* 0x000fe20000010019 */
[----:B------:R-:W-:Y:S02]  /*73c0*/  HADD2.F32 R36, -RZ, R18.H1_H1 ;  /* 0x30000012ff247230 */ /* 0x000fe40000004100 */
[----:B------:R-:W-:Y:S01]  /*73d0*/  FFMA.FTZ R5, R8, R22, R5 ;  /* 0x0000001608057223 */ /* 0x000fe20000010005 */
[C---:B------:R-:W-:Y:S01]  /*73e0*/  FFMA.FTZ R18, R9.reuse, R4, R34 ;  /* 0x0000000409127223 */ /* 0x040fe20000010022 */
[----:B--2---:R-:W-:Y:S01]  /*73f0*/  LOP3.LUT R4, R12, 0xf000f, RZ, 0xc0, !PT ;  /* 0x000f000f0c047812 */ /* 0x004fe200078ec0ff */
[----:B------:R-:W-:Y:S01]  /*7400*/  FFMA.FTZ R22, R6, R9, R25 ;  /* 0x0000000906167223 */ /* 0x000fe20000010019 */
[----:B------:R-:W-:Y:S01]  /*7410*/  FFMA.FTZ R25, R9, R36, R5 ;  /* 0x0000002409197223 */ /* 0x000fe20000010005 */
[----:B------:R-:W-:Y:S01]  /*7420*/  HADD2.F32 R38, -RZ, R7.H0_H0 ;  /* 0x20000007ff267230 */ /* 0x000fe20000004100 */
[----:B------:R-:W-:-:S02]  /*7430*/  LOP3.LUT R5, R13, 0xf000f, RZ, 0xc0, !PT ;  /* 0x000f000f0d057812 */ /* 0x000fc400078ec0ff */
[----:B------:R-:W-:Y:S02]  /*7440*/  LOP3.LUT R31, R15, 0xf000f, RZ, 0xc0, !PT ;  /* 0x000f000f0f1f7812 */ /* 0x000fe400078ec0ff */
[----:B------:R-:W-:Y:S02]  /*7450*/  LOP3.LUT R4, R4, 0x64006400, RZ, 0xfc, !PT ;  /* 0x6400640004047812 */ /* 0x000fe400078efcff */
[----:B------:R-:W-:Y:S01]  /*7460*/  LOP3.LUT R6, R14, 0xf000f, RZ, 0xc0, !PT ;  /* 0x000f000f0e067812 */ /* 0x000fe200078ec0ff */
[----:B------:R-:W-:Y:S01]  /*7470*/  HADD2.F32 R7, -RZ, R7.H1_H1 ;  /* 0x30000007ff077230 */ /* 0x000fe20000004100 */
[----:B------:R-:W-:Y:S01]  /*7480*/  LOP3.LUT R34, R5, 0x64006400, RZ, 0xfc, !PT ;  /* 0x6400640005227812 */ /* 0x000fe200078efcff */
[----:B------:R-:W-:Y:S01]  /*7490*/  FFMA.FTZ R8, R8, R38, R33 ;  /* 0x0000002608087223 */ /* 0x000fe20000010021 */
[----:B------:R-:W-:Y:S01]  /*74a0*/  LOP3.LUT R31, R31, 0x64006400, RZ, 0xfc, !PT ;  /* 0x640064001f1f7812 */ /* 0x000fe200078efcff */
[----:B------:R-:W-:Y:S01]  /*74b0*/  HADD2 R5, R4, -1032, -1032 ;  /* 0xe408e40804057430 */ /* 0x000fe20000000000 */
[----:B------:R-:W-:Y:S01]  /*74c0*/  LOP3.LUT R6, R6, 0x64006400, RZ, 0xfc, !PT ;  /* 0x6400640006067812 */ /* 0x000fe200078efcff */
[----:B------:R-:W-:Y:S01]  /*74d0*/  FFMA.FTZ R9, R9, R7, R8 ;  /* 0x0000000709097223 */ /* 0x000fe20000010008 */
[----:B------:R-:W-:-:S02]  /*74e0*/  HADD2 R34, R34, -1032, -1032 ;  /* 0xe408e40822227430 */ /* 0x000fc40000000000 */
[----:B------:R-:W-:Y:S02]  /*74f0*/  HADD2 R31, R31, -1032, -1032 ;  /* 0xe408e4081f1f7430 */ /* 0x000fe40000000000 */
[--C-:B------:R-:W-:Y:S02]  /*7500*/  HADD2.F32 R4, -RZ, R5.reuse.H0_H0 ;  /* 0x20000005ff047230 */ /* 0x100fe40000004100 */
[----:B------:R-:W-:Y:S02]  /*7510*/  HADD2 R7, R6, -1032, -1032 ;  /* 0xe408e40806077430 */ /* 0x000fe40000000000 */
[----:B------:R-:W-:Y:S02]  /*7520*/  HADD2.F32 R39, -RZ, R5.H1_H1 ;  /* 0x30000005ff277230 */ /* 0x000fe40000004100 */
[----:B0-----:R-:W-:Y:S02]  /*7530*/  HADD2.F32 R5, -RZ, R10.H0_H0 ;  /* 0x2000000aff057230 */ /* 0x001fe40000004100 */
[----:B------:R-:W-:-:S02]  /*7540*/  HADD2.F32 R8, -RZ, R31.H0_H0 ;  /* 0x2000001fff087230 */ /* 0x000fc40000004100 */
[----:B------:R-:W-:Y:S02]  /*7550*/  HADD2.F32 R36, -RZ, R34.H0_H0 ;  /* 0x20000022ff247230 */ /* 0x000fe40000004100 */
[----:B------:R-:W-:Y:S01]  /*7560*/  FFMA.FTZ R4, R4, R5, RZ ;  /* 0x0000000504047223 */ /* 0x000fe200000100ff */
[--C-:B------:R-:W-:Y:S02]  /*7570*/  HADD2.F32 R6, -RZ, R7.reuse.H0_H0 ;  /* 0x20000007ff067230 */ /* 0x100fe40000004100 */
[----:B------:R-:W-:Y:S02]  /*7580*/  HADD2.F32 R10, -RZ, R10.H1_H1 ;  /* 0x3000000aff0a7230 */ /* 0x000fe40000004100 */
[C---:B------:R-:W-:Y:S01]  /*7590*/  FFMA.FTZ R37, R5.reuse, R8, RZ ;  /* 0x0000000805257223 */ /* 0x040fe200000100ff */
[C---:B------:R-:W-:Y:S01]  /*75a0*/  FFMA.FTZ R33, R5.reuse, R36, RZ ;  /* 0x0000002405217223 */ /* 0x040fe200000100ff */
[----:B------:R-:W-:Y:S01]  /*75b0*/  FFMA.FTZ R35, R5, R6, RZ ;  /* 0x0000000605237223 */ /* 0x000fe200000100ff */
[----:B------:R-:W-:Y:S01]  /*75c0*/  HADD2.F32 R34, -RZ, R34.H1_H1 ;  /* 0x30000022ff227230 */ /* 0x000fe20000004100 */
[----:B------:R-:W-:Y:S01]  /*75d0*/  LOP3.LUT R8, R12, 0xf000f0, RZ, 0xc0, !PT ;  /* 0x00f000f00c087812 */ /* 0x000fe200078ec0ff */
[----:B------:R-:W-:Y:S01]  /*75e0*/  FFMA.FTZ R6, R39, R10, R4 ;  /* 0x0000000a27067223 */ /* 0x000fe20000010004 */
[----:B------:R-:W-:Y:S01]  /*75f0*/  LOP3.LUT R36, R13, 0xf000f0, RZ, 0xc0, !PT ;  /* 0x00f000f00d247812 */ /* 0x000fe200078ec0ff */
[----:B------:R-:W0:Y:S01]  /*7600*/  LDS.64 R4, [UR4+0x38] ;  /* 0x00003804ff047984 */ /* 0x000e220008000a00 */
[----:B------:R-:W-:Y:S01]  /*7610*/  LOP3.LUT R39, R14, 0xf000f0, RZ, 0xc0, !PT ;  /* 0x00f000f00e277812 */ /* 0x000fe200078ec0ff */
[----:B------:R-:W-:Y:S01]  /*7620*/  HADD2.F32 R7, -RZ, R7.H1_H1 ;  /* 0x30000007ff077230 */ /* 0x000fe20000004100 */
[----:B------:R-:W-:Y:S01]  /*7630*/  LOP3.LUT R8, R8, 0x64006400, RZ, 0xfc, !PT ;  /* 0x6400640008087812 */ /* 0x000fe200078efcff */
[----:B------:R-:W-:Y:S01]  /*7640*/  FFMA.FTZ R33, R10, R34, R33 ;  /* 0x000000220a217223 */ /* 0x000fe20000010021 */
[----:B------:R-:W-:Y:S01]  /*7650*/  HADD2.F32 R40, -RZ, R31.H1_H1 ;  /* 0x3000001fff287230 */ /* 0x000fe20000004100 */
[----:B------:R-:W-:-:S02]  /*7660*/  LOP3.LUT R36, R36, 0x64006400, RZ, 0xfc, !PT ;  /* 0x6400640024247812 */ /* 0x000fc400078efcff */
[----:B------:R-:W-:Y:S01]  /*7670*/  LOP3.LUT R34, R39, 0x64006400, RZ, 0xfc, !PT ;  /* 0x6400640027227812 */ /* 0x000fe200078efcff */
[C---:B------:R-:W-:Y:S01]  /*7680*/  FFMA.FTZ R35, R10.reuse, R7, R35 ;  /* 0x000000070a237223 */ /* 0x040fe20000010023 */
[----:B------:R-:W-:Y:S01]  /*7690*/  LOP3.LUT R38, R15, 0xf000f0, RZ, 0xc0, !PT ;  /* 0x00f000f00f267812 */ /* 0x000fe200078ec0ff */
[-C--:B------:R-:W-:Y:S02]  /*76a0*/  HFMA2 R7, R8, R17.reuse.H0_H0, -72, -72 ;  /* 0xd480d48008077431 */ /* 0x080fe40000040011 */
[----:B------:R-:W-:Y:S01]  /*76b0*/  FFMA.FTZ R37, R10, R40, R37 ;  /* 0x000000280a257223 */ /* 0x000fe20000010025 */
[-C--:B------:R-:W-:Y:S01]  /*76c0*/  HFMA2 R8, R36, R17.reuse.H0_H0, -72, -72 ;  /* 0xd480d48024087431 */ /* 0x080fe20000040011 */
[----:B------:R-:W-:Y:S01]  /*76d0*/  LOP3.LUT R38, R38, 0x64006400, RZ, 0xfc, !PT ;  /* 0x6400640026267812 */ /* 0x000fe200078efcff */
[----:B------:R-:W-:Y:S02]  /*76e0*/  HFMA2 R10, R34, R17.H0_H0, -72, -72 ;  /* 0xd480d480220a7431 */ /* 0x000fe40000040011 */
[----:B------:R-:W-:-:S02]  /*76f0*/  HADD2.F32 R34, -RZ, R11.H0_H0 ;  /* 0x2000000bff227230 */ /* 0x000fc40000004100 */
[----:B------:R-:W-:Y:S02]  /*7700*/  HADD2.F32 R40, -RZ, R8.H0_H0 ;  /* 0x20000008ff287230 */ /* 0x000fe40000004100 */
[----:B------:R-:W-:Y:S02]  /*7710*/  HFMA2 R31, R38, R17.H0_H0, -72, -72 ;  /* 0xd480d480261f7431 */ /* 0x000fe40000040011 */
[----:B------:R-:W-:Y:S02]  /*7720*/  HADD2.F32 R36, -RZ, R10.H0_H0 ;  /* 0x2000000aff247230 */ /* 0x000fe40000004100 */
[----:B------:R-:W-:Y:S02]  /*7730*/  HADD2.F32 R39, -RZ, R7.H0_H0 ;  /* 0x20000007ff277230 */ /* 0x000fe40000004100 */
[C---:B------:R-:W-:Y:S01]  /*7740*/  FFMA.FTZ R38, R34.reuse, R40, R33 ;  /* 0x0000002822267223 */ /* 0x040fe20000010021 */
[----:B------:R-:W-:Y:S02]  /*7750*/  HADD2.F32 R11, -RZ, R11.H1_H1 ;  /* 0x3000000bff0b7230 */ /* 0x000fe40000004100 */
[----:B------:R-:W-:Y:S01]  /*7760*/  FFMA.FTZ R40, R34, R36, R35 ;  /* 0x0000002422287223 */ /* 0x000fe20000010023 */
[----:B------:R-:W-:-:S02]  /*7770*/  HADD2.F32 R35, -RZ, R31.H0_H0 ;  /* 0x2000001fff237230 */ /* 0x000fc40000004100 */
[----:B------:R-:W-:Y:S01]  /*7780*/  FFMA.FTZ R6, R39, R34, R6 ;  /* 0x0000002227067223 */ /* 0x000fe20000010006 */
[----:B------:R-:W-:Y:S01]  /*7790*/  HADD2.F32 R7, -RZ, R7.H1_H1 ;  /* 0x30000007ff077230 */ /* 0x000fe20000004100 */
[----:B------:R-:W-:Y:S01]  /*77a0*/  SHF.R.U32.HI R12, RZ, 0x8, R12 ;  /* 0x00000008ff0c7819 */ /* 0x000fe2000001160c */
[----:B------:R-:W-:Y:S01]  /*77b0*/  HADD2.F32 R8, -RZ, R8.H1_H1 ;  /* 0x30000008ff087230 */ /* 0x000fe20000004100 */
[----:B------:R-:W-:Y:S01]  /*77c0*/  SHF.R.U32.HI R13, RZ, 0x8, R13 ;  /* 0x00000008ff0d7819 */ /* 0x000fe2000001160d */
[----:B------:R-:W-:Y:S01]  /*77d0*/  HADD2.F32 R33, -RZ, R10.H1_H1 ;  /* 0x3000000aff217230 */ /* 0x000fe20000004100 */
[----:B------:R-:W-:Y:S01]  /*77e0*/  SHF.R.U32.HI R14, RZ, 0x8, R14 ;  /* 0x00000008ff0e7819 */ /* 0x000fe2000001160e */
[----:B------:R-:W-:Y:S01]  /*77f0*/  HADD2.F32 R42, -RZ, R31.H1_H1 ;  /* 0x3000001fff2a7230 */ /* 0x000fe20000004100 */
[----:B------:R-:W-:Y:S01]  /*7800*/  SHF.R.U32.HI R15, RZ, 0x8, R15 ;  /* 0x00000008ff0f7819 */ /* 0x000fe2000001160f */
        /* <DEDUP_REMOVED lines=8> */
[----:B------:R-:W-:-:S02]  /*7890*/  LOP3.LUT R35, R15, 0xf000f, RZ, 0xc0, !PT ;  /* 0x000f000f0f237812 */ /* 0x000fc400078ec0ff */
[----:B------:R-:W-:Y:S02]  /*78a0*/  LOP3.LUT R6, R6, 0x64006400, RZ, 0xfc, !PT ;  /* 0x6400640006067812 */ /* 0x000fe400078efcff */
[----:B------:R-:W-:Y:S02]  /*78b0*/  LOP3.LUT R11, R7, 0x64006400, RZ, 0xfc, !PT ;  /* 0x64006400070b7812 */ /* 0x000fe400078efcff */
[----:B------:R-:W-:Y:S02]  /*78c0*/  LOP3.LUT R8, R8, 0x64006400, RZ, 0xfc, !PT ;  /* 0x6400640008087812 */ /* 0x000fe400078efcff */
[----:B------:R-:W-:Y:S01]  /*78d0*/  LOP3.LUT R37, R35, 0x64006400, RZ, 0xfc, !PT ;  /* 0x6400640023257812 */ /* 0x000fe200078efcff */
[----:B------:R-:W-:Y:S02]  /*78e0*/  HADD2 R35, R6, -1032, -1032 ;  /* 0xe408e40806237430 */ /* 0x000fe40000000000 */
[----:B------:R-:W-:Y:S02]  /*78f0*/  HADD2 R11, R11, -1032, -1032 ;  /* 0xe408e4080b0b7430 */ /* 0x000fe40000000000 */
[----:B------:R-:W-:-:S02]  /*7900*/  HADD2 R8, R8, -1032, -1032 ;  /* 0xe408e40808087430 */ /* 0x000fc40000000000 */
[----:B------:R-:W-:Y:S02]  /*7910*/  HADD2 R6, R37, -1032, -1032 ;  /* 0xe408e40825067430 */ /* 0x000fe40000000000 */
[----:B0-----:R-:W-:Y:S02]  /*7920*/  HADD2.F32 R33, -RZ, R4.H0_H0 ;  /* 0x20000004ff217230 */ /* 0x001fe40000004100 */
[----:B------:R-:W-:Y:S02]  /*7930*/  HADD2.F32 R41, -RZ, R35.H0_H0 ;  /* 0x20000023ff297230 */ /* 0x000fe40000004100 */
[----:B------:R-:W-:Y:S02]  /*7940*/  HADD2.F32 R37, -RZ, R11.H0_H0 ;  /* 0x2000000bff257230 */ /* 0x000fe40000004100 */
[----:B------:R-:W-:Y:S02]  /*7950*/  HADD2.F32 R39, -RZ, R8.H0_H0 ;  /* 0x20000008ff277230 */ /* 0x000fe40000004100 */
[----:B------:R-:W-:-:S02]  /*7960*/  HADD2.F32 R38, -RZ, R6.H0_H0 ;  /* 0x20000006ff267230 */ /* 0x000fc40000004100 */
[----:B------:R-:W-:Y:S01]  /*7970*/  FFMA.FTZ R41, R41, R33, R36 ;  /* 0x0000002129297223 */ /* 0x000fe20000010024 */
[----:B------:R-:W-:Y:S02]  /*7980*/  HADD2.F32 R4, -RZ, R4.H1_H1 ;  /* 0x30000004ff047230 */ /* 0x000fe40000004100 */
        /* <DEDUP_REMOVED lines=9> */
[----:B------:R-:W-:-:S02]  /*7a20*/  LOP3.LUT R11, R14, 0xf000f0, RZ, 0xc0, !PT ;  /* 0x00f000f00e0b7812 */ /* 0x000fc400078ec0ff */
[----:B------:R-:W-:Y:S02]  /*7a30*/  LOP3.LUT R14, R12, 0x64006400, RZ, 0xfc, !PT ;  /* 0x640064000c0e7812 */ /* 0x000fe400078efcff */
[----:B------:R-:W-:Y:S01]  /*7a40*/  LOP3.LUT R34, R13, 0x64006400, RZ, 0xfc, !PT ;  /* 0x640064000d227812 */ /* 0x000fe200078efcff */
[----:B------:R-:W-:Y:S01]  /*7a50*/  FFMA.FTZ R10, R36, R4, R41 ;  /* 0x00000004240a7223 */ /* 0x000fe20000010029 */
[----:B------:R-:W-:Y:S01]  /*7a60*/  LOP3.LUT R15, R15, 0xf000f0, RZ, 0xc0, !PT ;  /* 0x00f000f00f0f7812 */ /* 0x000fe200078ec0ff */
[-C--:B------:R-:W-:Y:S01]  /*7a70*/  HFMA2 R13, R14, R17.reuse.H0_H0, -72, -72 ;  /* 0xd480d4800e0d7431 */ /* 0x080fe20000040011 */
[----:B------:R-:W-:Y:S01]  /*7a80*/  LOP3.LUT R36, R11, 0x64006400, RZ, 0xfc, !PT ;  /* 0x640064000b247812 */ /* 0x000fe200078efcff */
[----:B------:R-:W-:Y:S01]  /*7a90*/  HFMA2 R11, R34, R17.H0_H0, -72, -72 ;  /* 0xd480d480220b7431 */ /* 0x000fe20000040011 */
[----:B------:R-:W-:Y:S01]  /*7aa0*/  LOP3.LUT R14, R15, 0x64006400, RZ, 0xfc, !PT ;  /* 0x640064000f0e7812 */ /* 0x000fe200078efcff */
[----:B------:R-:W-:Y:S02]  /*7ab0*/  HADD2.F32 R34, -RZ, R6.H1_H1 ;  /* 0x30000006ff227230 */ /* 0x000fe40000004100 */
[----:B------:R-:W-:Y:S01]  /*7ac0*/  FFMA.FTZ R12, R4, R33, R35 ;  /* 0x00000021040c7223 */ /* 0x000fe20000010023 */
[----:B------:R-:W-:-:S02]  /*7ad0*/  HADD2.F32 R7, -RZ, R5.H0_H0 ;  /* 0x20000005ff077230 */ /* 0x000fc40000004100 */
[-C--:B------:R-:W-:Y:S02]  /*7ae0*/  HFMA2 R6, R36, R17.reuse.H0_H0, -72, -72 ;  /* 0xd480d48024067431 */ /* 0x080fe40000040011 */
[----:B------:R-:W-:Y:S02]  /*7af0*/  HADD2.F32 R15, -RZ, R13.H0_H0 ;  /* 0x2000000dff0f7230 */ /* 0x000fe40000004100 */
[----:B------:R-:W-:Y:S02]  /*7b00*/  HFMA2 R17, R14, R17.H0_H0, -72, -72 ;  /* 0xd480d4800e117431 */ /* 0x000fe40000040011 */
[----:B------:R-:W-:Y:S02]  /*7b10*/  HADD2.F32 R33, -RZ, R11.H0_H0 ;  /* 0x2000000bff217230 */ /* 0x000fe40000004100 */
[----:B------:R-:W-:Y:S01]  /*7b20*/  FFMA.FTZ R34, R4, R34, R31 ;  /* 0x0000002204227223 */ /* 0x000fe2000001001f */
[----:B------:R-:W-:Y:S02]  /*7b30*/  HADD2.F32 R31, -RZ, R6.H0_H0 ;  /* 0x20000006ff1f7230 */ /* 0x000fe40000004100 */
[----:B------:R-:W-:Y:S01]  /*7b40*/  FFMA.FTZ R15, R15, R7, R10 ;  /* 0x000000070f0f7223 */ /* 0x000fe2000001000a */
        /* <DEDUP_REMOVED lines=10> */
[----:B------:R-:W-:Y:S02]  /*7bf0*/  HADD2.F32 R12, -RZ, R17.H1_H1 ;  /* 0x30000011ff0c7230 */ /* 0x000fe40000004100 */
[----:B------:R-:W-:Y:S01]  /*7c00*/  FFMA.FTZ R4, R4, R5, R15 ;  /* 0x0000000504047223 */ /* 0x000fe2000001000f */
        /* <DEDUP_REMOVED lines=25> */
.L_x_3692:
        /* <DEDUP_REMOVED lines=8> */
.L_x_3691:
[----:B------:R-:W-:Y:S01]  /*7e20*/  ISETP.GE.AND P0, PT, R20, R27, PT ;  /* 0x0000001b1400720c */ /* 0x000fe20003f06270 */
[----:B------:R-:W-:-:S03]  /*7e30*/  ULDC UR5, c[0x0][0x268] ;  /* 0x00009a0000057ab9 */ /* 0x000fc60000000800 */
[----:B------:R-:W-:Y:S01]  /*7e40*/  ISETP.GE.OR P0, PT, R20, UR5, P0 ;  /* 0x0000000514007c0c */ /* 0x000fe20008706670 */
[----:B------:R-:W-:-:S12]  /*7e50*/  ULDC UR5, c[0x0][0x268] ;  /* 0x00009a0000057ab9 */ /* 0x000fd80000000800 */
[----:B------:R-:W-:Y:S05]  /*7e60*/  @P0 BRA `(.L_x_3694) ;  /* 0x0000001400340947 */ /* 0x000fea0003800000 */
.L_x_3696:
[----:B------:R-:W-:Y:S01]  /*7e70*/  ISETP.NE.AND P0, PT, R20, R3, PT ;  /* 0x000000031400720c */ /* 0x000fe20003f05270 */
[----:B------:R-:W0:-:S12]  /*7e80*/  LDC R28, c[0x0][0x23c] ;  /* 0x00008f00ff1c7b82 */ /* 0x000e180000000800 */
[----:B------:R-:W2:Y:S01]  /*7e90*/  @!P0 LDC.64 R14, c[0x0][0x248] ;  /* 0x00009200ff0e8b82 */ /* 0x000ea20000000a00 */
[----:B------:R-:W-:Y:S02]  /*7ea0*/  @!P0 IADD3 R26, R26, 0x1, RZ ;  /* 0x000000011a1a8810 */ /* 0x000fe40007ffe0ff */
[----:B-----5:R-:W-:Y:S02]  /*7eb0*/  @!P0 LEA R5, R20, 0x1, 0x1 ;  /* 0x0000000114058811 */ /* 0x020fe400078e08ff */
[----:B------:R-:W-:Y:S02]  /*7ec0*/  @!P0 LEA R12, R26, R1, 0x3 ;  /* 0x000000011a0c8211 */ /* 0x000fe400078e18ff */
[----:B------:R-:W-:-:S04]  /*7ed0*/  MOV R4, R16 ;  /* 0x0000001000047202 */ /* 0x000fc80000000f00 */
[----:B------:R-:W3:Y:S01]  /*7ee0*/  @!P0 LDL.64 R12, [R12] ;  /* 0x000000000c0c8983 */ /* 0x000ee20000100a00 */
[----:B--2---:R-:W-:Y:S01]  /*7ef0*/  @!P0 IMAD.WIDE R14, R5, 0x2, R14 ;  /* 0x00000002050e8825 */ /* 0x004fe200078e020e */
[----:B------:R-:W-:-:S03]  /*7f00*/  MOV R5, R29 ;  /* 0x0000001d00057202 */ /* 0x000fc60000000f00 */
[----:B0-----:R-:W-:Y:S02]  /*7f10*/  IMAD.WIDE R16, R28, 0x4, R4 ;  /* 0x000000041c107825 */ /* 0x001fe400078e0204 */
[----:B------:R-:W2:Y:S04]  /*7f20*/  @!P0 LDG.E.U16.CONSTANT R15, desc[UR6][R14.64] ;  /* 0x000000060e0f8981 */ /* 0x000ea8000c1e9500 */
[----:B------:R-:W5:Y:S04]  /*7f30*/  LDG.E.128.CONSTANT R4, desc[UR6][R4.64] ;  /* 0x0000000604047981 */ /* 0x000f68000c1e9d00 */
[----:B------:R0:W5:Y:S01]  /*7f40*/  LDG.E.128.CONSTANT R8, desc[UR6][R16.64] ;  /* 0x0000000610087981 */ /* 0x000162000c1e9d00 */
[----:B------:R-:W-:Y:S01]  /*7f50*/  IADD3 R32, R20, 0x20, RZ ;  /* 0x0000002014207810 */ /* 0x000fe20007ffe0ff */
[----:B-1----:R-:W-:-:S03]  /*7f60*/  IMAD.WIDE R30, R28, 0x4, R16 ;  /* 0x000000041c1e7825 */ /* 0x002fc600078e0210 */
[----:B------:R-:W-:Y:S02]  /*7f70*/  ISETP.GE.AND P2, PT, R32, UR5, PT ;  /* 0x0000000520007c0c */ /* 0x000fe4000bf46270 */
[----:B---3--:R-:W-:Y:S02]  /*7f80*/  @!P0 PRMT R0, R12, 0x7610, R0 ;  /* 0x000076100c008816 */ /* 0x008fe40000000000 */
[----:B------:R-:W-:Y:S02]  /*7f90*/  @!P0 PRMT R2, R13, 0x7610, R2 ;  /* 0x000076100d028816 */ /* 0x000fe40000000002 */
[----:B------:R-:W-:Y:S02]  /*7fa0*/  @!P0 PRMT R0, R0, 0x7610, R12 ;  /* 0x0000761000008816 */ /* 0x000fe4000000000c */
[----:B------:R-:W-:Y:S01]  /*7fb0*/  @!P0 PRMT R2, R2, 0x7610, R13 ;  /* 0x0000761002028816 */ /* 0x000fe2000000000d */
[----:B--2---:R-:W-:Y:S01]  /*7fc0*/  @!P0 IMAD.IADD R3, R15, 0x1, R20 ;  /* 0x000000010f038824 */ /* 0x004fe200078e0214 */
[----:B0-----:R-:W-:Y:S06]  /*7fd0*/  @P1 BRA `(.L_x_3695) ;  /* 0x0000001000c01947 */ /* 0x001fec0003800000 */
[----:B------:R-:W2:Y:S01]  /*7fe0*/  LDG.E.128.CONSTANT R12, desc[UR6][R30.64] ;  /* 0x000000061e0c7981 */ /* 0x000ea2000c1e9d00 */
[----:B------:R-:W-:Y:S01]  /*7ff0*/  HFMA2.MMA R29, -RZ, RZ, 0, 0.125 ;  /* 0x00003000ff1d7435 */ /* 0x000fe200000001ff */
[----:B-----5:R-:W-:Y:S02]  /*8000*/  SHF.R.U32.HI R20, RZ, 0xf, R5 ;  /* 0x0000000fff147819 */ /* 0x020fe40000011605 */
[----:B------:R-:W0:Y:S01]  /*8010*/  LDS.128 R16, [UR4] ;  /* 0x00000004ff107984 */ /* 0x000e220008000c00 */
[----:B------:R-:W-:Y:S02]  /*8020*/  MOV R21, 0x2400 ;  /* 0x0000240000157802 */ /* 0x000fe40000000f00 */
[----:B------:R-:W-:Y:S02]  /*8030*/  SHF.R.U32.HI R33, RZ, 0xe, R9 ;  /* 0x0000000eff217819 */ /* 0x000fe40000011609 */
[----:B------:R-:W-:Y:S02]  /*8040*/  LOP3.LUT R20, R20, 0x10001, RZ, 0xc0, !PT ;  /* 0x0001000114147812 */ /* 0x000fe400078ec0ff */
[----:B------:R-:W-:-:S02]  /*8050*/  PRMT R29, R21, 0x5410, R29 ;  /* 0x00005410151d7816 */ /* 0x000fc4000000001d */
[----:B------:R-:W-:Y:S02]  /*8060*/  LOP3.LUT R33, R20, 0x20002, R33, 0xf8, !PT ;  /* 0x0002000214217812 */ /* 0x000fe400078ef821 */
        /* <DEDUP_REMOVED lines=16> */
[----:B------:R-:W-:Y:S01]  /*8170*/  HFMA2 R34, R22, R29.H1_H1, -132, -132 ;  /* 0xd820d82016227431 */ /* 0x000fe2000006001d */
[----:B------:R-:W-:-:S04]  /*8180*/  LOP3.LUT R36, R6, 0x380038, RZ, 0xc0, !PT ;  /* 0x0038003806247812 */ /* 0x000fc800078ec0ff */
[----:B------:R-:W-:Y:S01]  /*8190*/  LOP3.LUT R36, R36, 0x64006400, RZ, 0xfc, !PT ;  /* 0x6400640024247812 */ /* 0x000fe200078efcff */
[-C--:B0-----:R-:W-:Y:S01]  /*81a0*/  HFMA2 R22, R37, R16.reuse, RZ.H0_H0 ;  /* 0x0000001025167231 */ /* 0x081fe200000400ff */
[-C--:B------:R-:W-:Y:S01]  /*81b0*/  HFMA2.MMA R21, R21, R16.reuse, RZ ;  /* 0x0000001015157235 */ /* 0x080fe200000000ff */
[----:B------:R-:W-:Y:S01]  /*81c0*/  HFMA2 R37, R35, R16, RZ.H0_H0 ;  /* 0x0000001023257231 */ /* 0x000fe200000400ff */
[----:B------:R-:W-:Y:S01]  /*81d0*/  HFMA2.MMA R20, R23, R16, RZ ;  /* 0x0000001017147235 */ /* 0x000fe200000000ff */
[----:B------:R-:W-:Y:S01]  /*81e0*/  LOP3.LUT R16, R4, 0x380038, RZ, 0xc0, !PT ;  /* 0x0038003804107812 */ /* 0x000fe200078ec0ff */
[----:B------:R-:W-:Y:S01]  /*81f0*/  HFMA2 R41, R36, R29.H1_H1, -132, -132 ;  /* 0xd820d82024297431 */ /* 0x000fe2000006001d */
[----:B------:R-:W-:Y:S02]  /*8200*/  LOP3.LUT R35, R5, 0x70007, RZ, 0xc0, !PT ;  /* 0x0007000705237812 */ /* 0x000fe400078ec0ff */
[----:B------:R-:W-:Y:S01]  /*8210*/  LOP3.LUT R38, R16, 0x64006400, RZ, 0xfc, !PT ;  /* 0x6400640010267812 */ /* 0x000fe200078efcff */
[----:B------:R-:W-:Y:S01]  /*8220*/  HFMA2.MMA R21, R34, R17, R21 ;  /* 0x0000001122157235 */ /* 0x000fe20000000015 */
[----:B------:R-:W-:-:S02]  /*8230*/  SHF.R.U32.HI R34, RZ, 0x6, R4 ;  /* 0x00000006ff227819 */ /* 0x000fc40000011604 */
[----:B------:R-:W-:Y:S01]  /*8240*/  LOP3.LUT R16, R39, 0x64006400, RZ, 0xfc, !PT ;  /* 0x6400640027107812 */ /* 0x000fe200078efcff */
[-C--:B------:R-:W-:Y:S01]  /*8250*/  HFMA2 R39, R38, R29.reuse.H1_H1, -132, -132 ;  /* 0xd820d82026277431 */ /* 0x080fe2000006001d */
[----:B------:R-:W-:Y:S02]  /*8260*/  LOP3.LUT R35, R35, 0x64006400, RZ, 0xfc, !PT ;  /* 0x6400640023237812 */ /* 0x000fe400078efcff */
[----:B------:R-:W-:Y:S01]  /*8270*/  LOP3.LUT R23, R34, 0x70007, RZ, 0xc0, !PT ;  /* 0x0007000722177812 */ /* 0x000fe200078ec0ff */
[----:B------:R-:W-:Y:S01]  /*8280*/  HFMA2 R38, R16, R29.H1_H1, -132, -132 ;  /* 0xd820d82010267431 */ /* 0x000fe2000006001d */
[-C--:B------:R-:W-:Y:S01]  /*8290*/  HFMA2.MMA R16, R41, R17.reuse, R20 ;  /* 0x0000001129107235 */ /* 0x080fe20000000014 */
[----:B------:R-:W-:Y:S01]  /*82a0*/  HADD2 R36, R35, -1028, -1028 ;  /* 0xe404e40423247430 */ /* 0x000fe20000000000 */
[----:B------:R-:W-:Y:S01]  /*82b0*/  HFMA2.MMA R22, R39, R17, R22 ;  /* 0x0000001127167235 */ /* 0x000fe20000000016 */
[----:B------:R-:W-:Y:S01]  /*82c0*/  LOP3.LUT R23, R23, 0x64006400, RZ, 0xfc, !PT ;  /* 0x6400640017177812 */ /* 0x000fe200078efcff */
[----:B------:R-:W-:Y:S01]  /*82d0*/  HFMA2 R37, R38, R17, R37 ;  /* 0x0000001126257231 */ /* 0x000fe20000000025 */
[----:B------:R-:W-:-:S02]  /*82e0*/  SHF.R.U32.HI R35, RZ, 0x6, R6 ;  /* 0x00000006ff237819 */ /* 0x000fc40000011606 */
[----:B------:R-:W-:Y:S01]  /*82f0*/  HFMA2.MMA R21, R36, R18, R21 ;  /* 0x0000001224157235 */ /* 0x000fe20000000015 */
[----:B------:R-:W-:Y:S01]  /*8300*/  HADD2 R23, R23, -1028, -1028 ;  /* 0xe404e40417177430 */ /* 0x000fe20000000000 */
[----:B------:R-:W-:Y:S02]  /*8310*/  SHF.R.U32.HI R36, RZ, 0x6, R7 ;  /* 0x00000006ff247819 */ /* 0x000fe40000011607 */
[----:B------:R-:W-:Y:S01]  /*8320*/  SHF.R.U32.HI R38, RZ, 0xf, R4 ;  /* 0x0000000fff267819 */ /* 0x000fe20000011604 */
[----:B------:R-:W-:Y:S01]  /*8330*/  HFMA2 R20, R23, R18, R22 ;  /* 0x0000001217147231 */ /* 0x000fe20000000016 */
[----:B------:R-:W-:Y:S02]  /*8340*/  LOP3.LUT R23, R35, 0x70007, RZ, 0xc0, !PT ;  /* 0x0007000723177812 */ /* 0x000fe400078ec0ff */
[----:B------:R-:W-:Y:S02]  /*8350*/  LOP3.LUT R4, R5, 0x380038, RZ, 0xc0, !PT ;  /* 0x0038003805047812 */ /* 0x000fe400078ec0ff */
[----:B------:R-:W-:-:S02]  /*8360*/  LOP3.LUT R22, R36, 0x70007, RZ, 0xc0, !PT ;  /* 0x0007000724167812 */ /* 0x000fc400078ec0ff */
[----:B------:R-:W-:Y:S02]  /*8370*/  LOP3.LUT R23, R23, 0x64006400, RZ, 0xfc, !PT ;  /* 0x6400640017177812 */ /* 0x000fe400078efcff */
[----:B------:R-:W-:Y:S02]  /*8380*/  LOP3.LUT R4, R4, 0x64006400, RZ, 0xfc, !PT ;  /* 0x6400640004047812 */ /* 0x000fe400078efcff */
[----:B------:R-:W-:Y:S01]  /*8390*/  SHF.R.U32.HI R17, RZ, 0xe, R8 ;  /* 0x0000000eff117819 */ /* 0x000fe20000011608 */
[----:B------:R-:W-:Y:S01]  /*83a0*/  HADD2 R23, R23, -1028, -1028 ;  /* 0xe404e40417177430 */ /* 0x000fe20000000000 */
[----:B------:R-:W-:Y:S01]  /*83b0*/  LOP3.LUT R38, R38, 0x10001, RZ, 0xc0, !PT ;  /* 0x0001000126267812 */ /* 0x000fe200078ec0ff */
[----:B------:R-:W-:Y:S01]  /*83c0*/  HFMA2 R4, R4, R29.H1_H1, -132, -132 ;  /* 0xd820d82004047431 */ /* 0x000fe2000006001d */
[----:B------:R-:W-:Y:S02]  /*83d0*/  LOP3.LUT R22, R22, 0x64006400, RZ, 0xfc, !PT ;  /* 0x6400640016167812 */ /* 0x000fe400078efcff */
[----:B------:R-:W-:Y:S01]  /*83e0*/  LOP3.LUT R39, R34, 0x380038, RZ, 0xc0, !PT ;  /* 0x0038003822277812 */ /* 0x000fe200078ec0ff */
[----:B------:R-:W-:Y:S01]  /*83f0*/  HFMA2.MMA R16, R23, R18, R16 ;  /* 0x0000001217107235 */ /* 0x000fe20000000010 */
[----:B------:R-:W-:Y:S01]  /*8400*/  LOP3.LUT R17, R38, 0x20002, R17, 0xf8, !PT ;  /* 0x0002000226117812 */ /* 0x000fe200078ef811 */
[----:B------:R-:W-:Y:S01]  /*8410*/  HADD2 R38, R22, -1028, -1028 ;  /* 0xe404e40416267430 */ /* 0x000fe20000000000 */
[----:B------:R-:W-:Y:S01]  /*8420*/  LOP3.LUT R22, R39, 0x64006400, RZ, 0xfc, !PT ;  /* 0x6400640027167812 */ /* 0x000fe200078efcff */
[----:B------:R-:W-:Y:S01]  /*8430*/  HFMA2.MMA R4, R4, R19, R21 ;  /* 0x0000001304047235 */ /* 0x000fe20000000015 */
[----:B------:R-:W-:-:S02]  /*8440*/  SHF.R.U32.HI R21, RZ, 0xf, R6 ;  /* 0x0000000fff157819 */ /* 0x000fc40000011606 */
[----:B------:R-:W-:Y:S01]  /*8450*/  LOP3.LUT R40, R36, 0x380038, RZ, 0xc0, !PT ;  /* 0x0038003824287812 */ /* 0x000fe200078ec0ff */
[----:B------:R-:W-:Y:S01]  /*8460*/  HFMA2 R23, R22, R29.H1_H1, -132, -132 ;  /* 0xd820d82016177431 */ /* 0x000fe2000006001d */
[----:B------:R-:W-:Y:S01]  /*8470*/  LOP3.LUT R41, R21, 0x10001, RZ, 0xc0, !PT ;  /* 0x0001000115297812 */ /* 0x000fe200078ec0ff */
[----:B------:R-:W-:Y:S01]  /*8480*/  HFMA2.MMA R37, R38, R18, R37 ;  /* 0x0000001226257235 */ /* 0x000fe20000000025 */
[----:B------:R-:W-:Y:S01]  /*8490*/  LOP3.LUT R18, R35, 0x380038, RZ, 0xc0, !PT ;  /* 0x0038003823127812 */ /* 0x000fe200078ec0ff */
[----:B------:R-:W-:Y:S01]  /*84a0*/  HFMA2 R6, R23, R19, R20 ;  /* 0x0000001317067231 */ /* 0x000fe20000000014 */
[----:B------:R-:W-:Y:S01]  /*84b0*/  SHF.R.U32.HI R38, RZ, 0xe, R10 ;  /* 0x0000000eff267819 */ /* 0x000fe2000001160a */
[----:B------:R-:W0:Y:S01]  /*84c0*/  LDS.128 R20, [UR4+0x10] ;  /* 0x00001004ff147984 */ /* 0x000e220008000c00 */
[----:B------:R-:W-:Y:S02]  /*84d0*/  LOP3.LUT R18, R18, 0x64006400, RZ, 0xfc, !PT ;  /* 0x6400640012127812 */ /* 0x000fe400078efcff */
[----:B------:R-:W-:-:S02]  /*84e0*/  SHF.R.U32.HI R39, RZ, 0xf, R7 ;  /* 0x0000000fff277819 */ /* 0x000fc40000011607 */
[----:B------:R-:W-:Y:S01]  /*84f0*/  LOP3.LUT R40, R40, 0x64006400, RZ, 0xfc, !PT ;  /* 0x6400640028287812 */ /* 0x000fe200078efcff */
[-C--:B------:R-:W-:Y:S01]  /*8500*/  HFMA2 R43, R18, R29.reuse.H1_H1, -132, -132 ;  /* 0xd820d820122b7431 */ /* 0x080fe2000006001d */
[----:B------:R-:W-:Y:S02]  /*8510*/  LOP3.LUT R18, R41, 0x20002, R38, 0xf8, !PT ;  /* 0x0002000229127812 */ /* 0x000fe400078ef826 */
[----:B------:R-:W-:Y:S01]  /*8520*/  SHF.R.U32.HI R41, RZ, 0xe, R11 ;  /* 0x0000000eff297819 */ /* 0x000fe2000001160b */
[----:B------:R-:W-:Y:S01]  /*8530*/  HFMA2 R40, R40, R29.H1_H1, -132, -132 ;  /* 0xd820d82028287431 */ /* 0x000fe2000006001d */
[----:B------:R-:W-:Y:S01]  /*8540*/  LOP3.LUT R38, R39, 0x10001, RZ, 0xc0, !PT ;  /* 0x0001000127267812 */ /* 0x000fe200078ec0ff */
[-C--:B------:R-:W-:Y:S01]  /*8550*/  HFMA2.MMA R7, R43, R19.reuse, R16 ;  /* 0x000000132b077235 */ /* 0x080fe20000000010 */
[----:B------:R-:W-:Y:S02]  /*8560*/  LOP3.LUT R34, R34, 0x1c001c0, RZ, 0xc0, !PT ;  /* 0x01c001c022227812 */ /* 0x000fe400078ec0ff */
[----:B------:R-:W-:Y:S01]  /*8570*/  LOP3.LUT R38, R38, 0x20002, R41, 0xf8, !PT ;  /* 0x0002000226267812 */ /* 0x000fe200078ef829 */
[----:B------:R-:W-:Y:S01]  /*8580*/  HFMA2.MMA R37, R40, R19, R37 ;  /* 0x0000001328257235 */ /* 0x000fe20000000025 */
[----:B------:R-:W-:-:S02]  /*8590*/  LOP3.LUT R19, R5, 0x1c001c0, RZ, 0xc0, !PT ;  /* 0x01c001c005137812 */ /* 0x000fc400078ec0ff */
[----:B------:R-:W-:Y:S02]  /*85a0*/  LOP3.LUT R35, R35, 0x1c001c0, RZ, 0xc0, !PT ;  /* 0x01c001c023237812 */ /* 0x000fe400078ec0ff */
[----:B------:R-:W-:Y:S02]  /*85b0*/  LOP3.LUT R5, R8, 0x70007, RZ, 0xc0, !PT ;  /* 0x0007000708057812 */ /* 0x000fe400078ec0ff */
[----:B------:R-:W-:Y:S02]  /*85c0*/  LOP3.LUT R40, R35, 0x64006400, RZ, 0xfc, !PT ;  /* 0x6400640023287812 */ /* 0x000fe400078efcff */
[----:B------:R-:W-:-:S03]  /*85d0*/  LOP3.LUT R5, R5, 0x64006400, RZ, 0xfc, !PT ;  /* 0x6400640005057812 */ /* 0x000fc600078efcff */
[----:B------:R-:W-:-:S04]  /*85e0*/  HFMA2 R40, R40, R29.H0_H0, -20, -20 ;  /* 0xcd00cd0028287431 */ /* 0x000fc8000004001d */
[----:B0-----:R-:W-:Y:S01]  /*85f0*/  HFMA2 R7, R40, R20, R7 ;  /* 0x0000001428077231 */ /* 0x001fe20000000007 */
[----:B--2---:R-:W-:Y:S02]  /*8600*/  SHF.R.U32.HI R16, RZ, 0xd, R13 ;  /* 0x0000000dff107819 */ /* 0x004fe4000001160d */
[----:B------:R-:W-:Y:S02]  /*8610*/  SHF.R.U32.HI R39, RZ, 0xd, R15 ;  /* 0x0000000dff277819 */ /* 0x000fe4000001160f */
[----:B------:R-:W-:Y:S02]  /*8620*/  LOP3.LUT R16, R33, 0x40004, R16, 0xf8, !PT ;  /* 0x0004000421107812 */ /* 0x000fe400078ef810 */
[----:B------:R-:W-:Y:S02]  /*8630*/  SHF.R.U32.HI R33, RZ, 0xd, R14 ;  /* 0x0000000dff217819 */ /* 0x000fe4000001160e */
[----:B------:R-:W-:Y:S02]  /*8640*/  SHF.R.U32.HI R42, RZ, 0xd, R12 ;  /* 0x0000000dff2a7819 */ /* 0x000fe4000001160c */
[----:B------:R-:W-:-:S02]  /*8650*/  LOP3.LUT R18, R18, 0x40004, R33, 0xf8, !PT ;  /* 0x0004000412127812 */ /* 0x000fc400078ef821 */
[----:B------:R-:W-:Y:S02]  /*8660*/  LOP3.LUT R33, R38, 0x40004, R39, 0xf8, !PT ;  /* 0x0004000426217812 */ /* 0x000fe400078ef827 */
[----:B------:R-:W-:Y:S02]  /*8670*/  LOP3.LUT R39, R36, 0x1c001c0, RZ, 0xc0, !PT ;  /* 0x01c001c024277812 */ /* 0x000fe400078ec0ff */
[----:B------:R-:W-:Y:S02]  /*8680*/  LOP3.LUT R36, R34, 0x64006400, RZ, 0xfc, !PT ;  /* 0x6400640022247812 */ /* 0x000fe400078efcff */
[----:B------:R-:W-:Y:S02]  /*8690*/  LOP3.LUT R38, R19, 0x64006400, RZ, 0xfc, !PT ;  /* 0x6400640013267812 */ /* 0x000fe400078efcff */
[----:B------:R-:W-:Y:S01]  /*86a0*/  LOP3.LUT R34, R39, 0x64006400, RZ, 0xfc, !PT ;  /* 0x6400640027227812 */ /* 0x000fe200078efcff */
[-C--:B------:R-:W-:Y:S01]  /*86b0*/  HFMA2 R19, R36, R29.reuse.H0_H0, -20, -20 ;  /* 0xcd00cd0024137431 */ /* 0x080fe2000004001d */
[----:B------:R-:W-:Y:S01]  /*86c0*/  LOP3.LUT R36, R11, 0x70007, RZ, 0xc0, !PT ;  /* 0x000700070b247812 */ /* 0x000fe200078ec0ff */
[-C--:B------:R-:W-:Y:S01]  /*86d0*/  HFMA2 R35, R38, R29.reuse.H0_H0, -20, -20 ;  /* 0xcd00cd0026237431 */ /* 0x080fe2000004001d */
[----:B------:R-:W-:Y:S01]  /*86e0*/  LOP3.LUT R17, R17, 0x40004, R42, 0xf8, !PT ;  /* 0x0004000411117812 */ /* 0x000fe200078ef82a */
[----:B------:R-:W-:Y:S01]  /*86f0*/  HFMA2 R34, R34, R29.H0_H0, -20, -20 ;  /* 0xcd00cd0022227431 */ /* 0x000fe2000004001d */
[----:B------:R-:W-:Y:S01]  /*8700*/  LOP3.LUT R33, R33, 0x64006400, RZ, 0xfc, !PT ;  /* 0x6400640021217812 */ /* 0x000fe200078efcff */
[-C--:B------:R-:W-:Y:S01]  /*8710*/  HFMA2.MMA R6, R19, R20.reuse, R6 ;  /* 0x0000001413067235 */ /* 0x080fe20000000006 */
[----:B------:R-:W-:Y:S01]  /*8720*/  HADD2 R19, R5, -1028, -1028 ;  /* 0xe404e40405137430 */ /* 0x000fe20000000000 */
[----:B------:R-:W-:Y:S01]  /*8730*/  LOP3.LUT R5, R9, 0x70007, RZ, 0xc0, !PT ;  /* 0x0007000709057812 */ /* 0x000fe200078ec0ff */
[-C--:B------:R-:W-:Y:S01]  /*8740*/  HFMA2.MMA R4, R35, R20.reuse, R4 ;  /* 0x0000001423047235 */ /* 0x080fe20000000004 */
[----:B------:R-:W-:Y:S01]  /*8750*/  LOP3.LUT R16, R16, 0x64006400, RZ, 0xfc, !PT ;  /* 0x6400640010107812 */ /* 0x000fe200078efcff */
[----:B------:R-:W-:Y:S01]  /*8760*/  HFMA2.MMA R37, R34, R20, R37 ;  /* 0x0000001422257235 */ /* 0x000fe20000000025 */
[----:B------:R-:W-:-:S02]  /*8770*/  LOP3.LUT R20, R10, 0x70007, RZ, 0xc0, !PT ;  /* 0x000700070a147812 */ /* 0x000fc400078ec0ff */
[----:B------:R-:W-:Y:S01]  /*8780*/  LOP3.LUT R18, R18, 0x64006400, RZ, 0xfc, !PT ;  /* 0x6400640012127812 */ /* 0x000fe200078efcff */
[----:B------:R-:W-:Y:S01]  /*8790*/  HADD2 R16, R16, -1028, -1028 ;  /* 0xe404e40410107430 */ /* 0x000fe20000000000 */
[----:B------:R-:W-:Y:S01]  /*87a0*/  LOP3.LUT R35, R20, 0x64006400, RZ, 0xfc, !PT ;  /* 0x6400640014237812 */ /* 0x000fe200078efcff */
[-C--:B------:R-:W-:Y:S01]  /*87b0*/  HFMA2 R34, R19, R21.reuse, R6 ;  /* 0x0000001513227231 */ /* 0x080fe20000000006 */
        /* <DEDUP_REMOVED lines=10> */
[----:B------:R-:W-:Y:S01]  /*8860*/  SHF.R.U32.HI R8, RZ, 0x6, R8 ;  /* 0x00000006ff087819 */ /* 0x000fe20000011608 */
[----:B------:R-:W-:Y:S01]  /*8870*/  HFMA2.MMA R19, R19, R21, R4 ;  /* 0x0000001513137235 */ /* 0x000fe20000000004 */
[----:B------:R-:W-:Y:S01]  /*8880*/  HFMA2 R36, R36, R29.H1_H1, -132, -132 ;  /* 0xd820d82024247431 */ /* 0x000fe2000006001d */
[----:B------:R-:W-:-:S02]  /*8890*/  LOP3.LUT R6, R6, 0x64006400, RZ, 0xfc, !PT ;  /* 0x6400640006067812 */ /* 0x000fc400078efcff */
[----:B------:R-:W-:Y:S01]  /*88a0*/  HFMA2.MMA R21, R38, R21, R37 ;  /* 0x0000001526157235 */ /* 0x000fe20000000025 */
[----:B------:R-:W-:Y:S02]  /*88b0*/  SHF.R.U32.HI R9, RZ, 0x6, R9 ;  /* 0x00000006ff097819 */ /* 0x000fe40000011609 */
[----:B------:R-:W-:Y:S01]  /*88c0*/  HFMA2 R35, R6, R29.H1_H1, -132, -132 ;  /* 0xd820d82006237431 */ /* 0x000fe2000006001d */
[----:B------:R-:W-:Y:S01]  /*88d0*/  HFMA2.MMA R19, R36, R22, R19 ;  /* 0x0000001624137235 */ /* 0x000fe20000000013 */
[----:B------:R-:W-:Y:S01]  /*88e0*/  LOP3.LUT R36, R10, 0x380038, RZ, 0xc0, !PT ;  /* 0x003800380a247812 */ /* 0x000fe200078ec0ff */
[----:B------:R-:W0:Y:S01]  /*88f0*/  LDS.128 R4, [UR4+0x20] ;  /* 0x00002004ff047984 */ /* 0x000e220008000c00 */
[----:B------:R-:W-:Y:S01]  /*8900*/  LOP3.LUT R38, R11, 0x380038, RZ, 0xc0, !PT ;  /* 0x003800380b267812 */ /* 0x000fe200078ec0ff */
[----:B------:R-:W-:Y:S01]  /*8910*/  HFMA2 R34, R35, R22, R34 ;  /* 0x0000001623227231 */ /* 0x000fe20000000022 */
[----:B------:R-:W-:Y:S02]  /*8920*/  LOP3.LUT R37, R8, 0x70007, RZ, 0xc0, !PT ;  /* 0x0007000708257812 */ /* 0x000fe400078ec0ff */
[----:B------:R-:W-:-:S02]  /*8930*/  LOP3.LUT R36, R36, 0x64006400, RZ, 0xfc, !PT ;  /* 0x6400640024247812 */ /* 0x000fc400078efcff */
[----:B------:R-:W-:Y:S02]  /*8940*/  LOP3.LUT R35, R9, 0x70007, RZ, 0xc0, !PT ;  /* 0x0007000709237812 */ /* 0x000fe400078ec0ff */
[----:B------:R-:W-:Y:S01]  /*8950*/  LOP3.LUT R38, R38, 0x64006400, RZ, 0xfc, !PT ;  /* 0x6400640026267812 */ /* 0x000fe200078efcff */
[-C--:B------:R-:W-:Y:S01]  /*8960*/  HFMA2 R39, R36, R29.reuse.H1_H1, -132, -132 ;  /* 0xd820d82024277431 */ /* 0x080fe2000006001d */
[----:B------:R-:W-:Y:S02]  /*8970*/  LOP3.LUT R37, R37, 0x64006400, RZ, 0xfc, !PT ;  /* 0x6400640025257812 */ /* 0x000fe400078efcff */
[----:B------:R-:W-:Y:S01]  /*8980*/  LOP3.LUT R35, R35, 0x64006400, RZ, 0xfc, !PT ;  /* 0x6400640023237812 */ /* 0x000fe200078efcff */
[----:B------:R-:W-:Y:S01]  /*8990*/  HFMA2 R38, R38, R29.H1_H1, -132, -132 ;  /* 0xd820d82026267431 */ /* 0x000fe2000006001d */
[----:B------:R-:W-:Y:S01]  /*89a0*/  SHF.R.U32.HI R10, RZ, 0x6, R10 ;  /* 0x00000006ff0a7819 */ /* 0x000fe2000001160a */
[----:B------:R-:W-:Y:S01]  /*89b0*/  HADD2 R37, R37, -1028, -1028 ;  /* 0xe404e40425257430 */ /* 0x000fe20000000000 */
[----:B------:R-:W-:Y:S01]  /*89c0*/  SHF.R.U32.HI R11, RZ, 0x6, R11 ;  /* 0x00000006ff0b7819 */ /* 0x000fe2000001160b */
[----:B------:R-:W-:Y:S01]  /*89d0*/  HADD2 R36, R35, -1028, -1028 ;  /* 0xe404e40423247430 */ /* 0x000fe20000000000 */
[----:B------:R-:W-:Y:S01]  /*89e0*/  HFMA2.MMA R20, R39, R22, R20 ;  /* 0x0000001627147235 */ /* 0x000fe20000000014 */
[----:B------:R-:W-:Y:S01]  /*89f0*/  HFMA2 R21, R38, R22, R21 ;  /* 0x0000001626157231 */ /* 0x000fe20000000015 */
        /* <DEDUP_REMOVED lines=15> */
[----:B------:R-:W-:Y:S01]  /*8af0*/  HFMA2 R23, R22, R29.H1_H1, -132, -132 ;  /* 0xd820d82016177431 */ /* 0x000fe2000006001d */
[----:B------:R-:W-:-:S02]  /*8b00*/  LOP3.LUT R22, R11, 0x380038, RZ, 0xc0, !PT ;  /* 0x003800380b167812 */ /* 0x000fc400078ec0ff */
[----:B------:R-:W-:Y:S02]  /*8b10*/  LOP3.LUT R38, R38, 0x64006400, RZ, 0xfc, !PT ;  /* 0x6400640026267812 */ /* 0x000fe400078efcff */
[----:B------:R-:W-:Y:S02]  /*8b20*/  LOP3.LUT R36, R36, 0x64006400, RZ, 0xfc, !PT ;  /* 0x6400640024247812 */ /* 0x000fe400078efcff */
[----:B------:R-:W-:Y:S01]  /*8b30*/  LOP3.LUT R22, R22, 0x64006400, RZ, 0xfc, !PT ;  /* 0x6400640016167812 */ /* 0x000fe200078efcff */
[-C--:B------:R-:W-:Y:S01]  /*8b40*/  HFMA2 R35, R38, R29.reuse.H1_H1, -132, -132 ;  /* 0xd820d82026237431 */ /* 0x080fe2000006001d */
[----:B------:R-:W-:Y:S01]  /*8b50*/  LOP3.LUT R9, R9, 0x1c001c0, RZ, 0xc0, !PT ;  /* 0x01c001c009097812 */ /* 0x000fe200078ec0ff */
[-C--:B0-----:R-:W-:Y:S01]  /*8b60*/  HFMA2 R23, R23, R4.reuse, R20 ;  /* 0x0000000417177231 */ /* 0x081fe20000000014 */
[----:B------:R-:W-:Y:S01]  /*8b70*/  LOP3.LUT R8, R8, 0x64006400, RZ, 0xfc, !PT ;  /* 0x6400640008087812 */ /* 0x000fe200078efcff */
[-C--:B------:R-:W-:Y:S01]  /*8b80*/  HFMA2 R36, R36, R29.reuse.H1_H1, -132, -132 ;  /* 0xd820d82024247431 */ /* 0x080fe2000006001d */
[----:B------:R-:W-:Y:S01]  /*8b90*/  LOP3.LUT R11, R11, 0x1c001c0, RZ, 0xc0, !PT ;  /* 0x01c001c00b0b7812 */ /* 0x000fe200078ec0ff */
[-C--:B------:R-:W-:Y:S01]  /*8ba0*/  HFMA2 R22, R22, R29.reuse.H1_H1, -132, -132 ;  /* 0xd820d82016167431 */ /* 0x080fe2000006001d */
[----:B------:R-:W-:Y:S01]  /*8bb0*/  LOP3.LUT R20, R10, 0x1c001c0, RZ, 0xc0, !PT ;  /* 0x01c001c00a147812 */ /* 0x000fe200078ec0ff */
[----:B------:R-:W-:Y:S01]  /*8bc0*/  HFMA2 R34, R35, R4, R34 ;  /* 0x0000000423227231 */ /* 0x000fe20000000022 */
[----:B------:R-:W-:Y:S01]  /*8bd0*/  LOP3.LUT R10, R9, 0x64006400, RZ, 0xfc, !PT ;  /* 0x64006400090a7812 */ /* 0x000fe200078efcff */
[----:B------:R-:W-:Y:S01]  /*8be0*/  HFMA2 R9, R8, R29.H0_H0, -20, -20 ;  /* 0xcd00cd0008097431 */ /* 0x000fe2000004001d */
[----:B------:R-:W-:Y:S01]  /*8bf0*/  LOP3.LUT R8, R11, 0x64006400, RZ, 0xfc, !PT ;  /* 0x640064000b087812 */ /* 0x000fe200078efcff */
[-C--:B------:R-:W-:Y:S01]  /*8c00*/  HFMA2.MMA R19, R36, R4.reuse, R19 ;  /* 0x0000000424137235 */ /* 0x080fe20000000013 */
[----:B------:R-:W-:Y:S01]  /*8c10*/  LOP3.LUT R20, R20, 0x64006400, RZ, 0xfc, !PT ;  /* 0x6400640014147812 */ /* 0x000fe200078efcff */
[----:B------:R-:W-:Y:S01]  /*8c20*/  HFMA2.MMA R22, R22, R4, R21 ;  /* 0x0000000416167235 */ /* 0x000fe20000000015 */
[----:B------:R-:W-:Y:S01]  /*8c30*/  HFMA2 R4, R9, R5, R34 ;  /* 0x0000000509047231 */ /* 0x000fe20000000022 */
[C---:B------:R-:W-:Y:S01]  /*8c40*/  LOP3.LUT R38, R13.reuse, 0x70007, RZ, 0xc0, !PT ;  /* 0x000700070d267812 */ /* 0x040fe200078ec0ff */
[-C--:B------:R-:W-:Y:S01]  /*8c50*/  HFMA2 R34, R10, R29.reuse.H0_H0, -20, -20 ;  /* 0xcd00cd000a227431 */ /* 0x080fe2000004001d */
[----:B------:R-:W-:Y:S01]  /*8c60*/  LOP3.LUT R36, R14, 0x70007, RZ, 0xc0, !PT ;  /* 0x000700070e247812 */ /* 0x000fe200078ec0ff */
[-C--:B------:R-:W-:Y:S01]  /*8c70*/  HFMA2 R35, R8, R29.reuse.H0_H0, -20, -20 ;  /* 0xcd00cd0008237431 */ /* 0x080fe2000004001d */
[----:B------:R-:W-:Y:S01]  /*8c80*/  LOP3.LUT R38, R38, 0x64006400, RZ, 0xfc, !PT ;  /* 0x6400640026267812 */ /* 0x000fe200078efcff */
[----:B------:R-:W0:Y:S01]  /*8c90*/  LDS.128 R8, [UR4+0x30] ;  /* 0x00003004ff087984 */ /* 0x000e220008000c00 */
[----:B------:R-:W-:Y:S01]  /*8ca0*/  HFMA2 R20, R20, R29.H0_H0, -20, -20 ;  /* 0xcd00cd0014147431 */ /* 0x000fe2000004001d */
[-C--:B------:R-:W-:Y:S01]  /*8cb0*/  HFMA2.MMA R21, R34, R5.reuse, R19 ;  /* 0x0000000522157235 */ /* 0x080fe20000000013 */
[----:B------:R-:W-:Y:S01]  /*8cc0*/  LOP3.LUT R34, R13, 0x380038, RZ, 0xc0, !PT ;  /* 0x003800380d227812 */ /* 0x000fe200078ec0ff */
[----:B------:R-:W-:Y:S01]  /*8cd0*/  HFMA2.MMA R19, R35, R5, R22 ;  /* 0x0000000523137235 */ /* 0x000fe20000000016 */
[----:B------:R-:W-:Y:S01]  /*8ce0*/  HFMA2 R23, R20, R5, R23 ;  /* 0x0000000514177231 */ /* 0x000fe20000000017 */
[C---:B------:R-:W-:Y:S01]  /*8cf0*/  LOP3.LUT R20, R12.reuse, 0x70007, RZ, 0xc0, !PT ;  /* 0x000700070c147812 */ /* 0x040fe200078ec0ff */
[----:B------:R-:W-:Y:S01]  /*8d00*/  HADD2 R42, R38, -1028, -1028 ;  /* 0xe404e404262a7430 */ /* 0x000fe20000000000 */
[----:B------:R-:W-:-:S02]  /*8d10*/  LOP3.LUT R35, R12, 0x380038, RZ, 0xc0, !PT ;  /* 0x003800380c237812 */ /* 0x000fc400078ec0ff */
[----:B------:R-:W-:Y:S02]  /*8d20*/  LOP3.LUT R37, R20, 0x64006400, RZ, 0xfc, !PT ;  /* 0x6400640014257812 */ /* 0x000fe400078efcff */
[----:B------:R-:W-:Y:S01]  /*8d30*/  LOP3.LUT R40, R34, 0x64006400, RZ, 0xfc, !PT ;  /* 0x6400640022287812 */ /* 0x000fe200078efcff */
[----:B------:R-:W-:Y:S01]  /*8d40*/  HFMA2.MMA R34, R42, R6, R21 ;  /* 0x000000062a227235 */ /* 0x000fe20000000015 */
[----:B------:R-:W-:Y:S01]  /*8d50*/  LOP3.LUT R38, R35, 0x64006400, RZ, 0xfc, !PT ;  /* 0x6400640023267812 */ /* 0x000fe200078efcff */
[----:B------:R-:W-:Y:S01]  /*8d60*/  HADD2 R37, R37, -1028, -1028 ;  /* 0xe404e40425257430 */ /* 0x000fe20000000000 */
[----:B------:R-:W-:Y:S02]  /*8d70*/  SHF.R.U32.HI R5, RZ, 0x6, R12 ;  /* 0x00000006ff057819 */ /* 0x000fe4000001160c */
[----:B------:R-:W-:Y:S01]  /*8d80*/  LOP3.LUT R36, R36, 0x64006400, RZ, 0xfc, !PT ;  /* 0x6400640024247812 */ /* 0x000fe200078efcff */
[----:B------:R-:W-:Y:S01]  /*8d90*/  HFMA2 R4, R37, R6, R4 ;  /* 0x0000000625047231 */ /* 0x000fe20000000004 */
[----:B------:R-:W-:Y:S01]  /*8da0*/  LOP3.LUT R35, R5, 0x70007, RZ, 0xc0, !PT ;  /* 0x0007000705237812 */ /* 0x000fe200078ec0ff */
[-C--:B------:R-:W-:Y:S01]  /*8db0*/  HFMA2 R37, R40, R29.reuse.H1_H1, -132, -132 ;  /* 0xd820d82028257431 */ /* 0x080fe2000006001d */
[----:B------:R-:W-:Y:S01]  /*8dc0*/  SHF.R.U32.HI R12, RZ, 0x6, R13 ;  /* 0x00000006ff0c7819 */ /* 0x000fe2000001160d */
[----:B------:R-:W-:Y:S01]  /*8dd0*/  HFMA2 R21, R38, R29.H1_H1, -132, -132 ;  /* 0xd820d82026157431 */ /* 0x000fe2000006001d */
[----:B------:R-:W-:Y:S01]  /*8de0*/  LOP3.LUT R22, R14, 0x380038, RZ, 0xc0, !PT ;  /* 0x003800380e167812 */ /* 0x000fe200078ec0ff */
[----:B------:R-:W-:Y:S01]  /*8df0*/  HADD2 R36, R36, -1028, -1028 ;  /* 0xe404e40424247430 */ /* 0x000fe20000000000 */
[----:B------:R-:W-:Y:S01]  /*8e00*/  SHF.R.U32.HI R13, RZ, 0x6, R14 ;  /* 0x00000006ff0d7819 */ /* 0x000fe2000001160e */
[----:B------:R-:W-:Y:S01]  /*8e10*/  HFMA2 R21, R21, R7, R4 ;  /* 0x0000000715157231 */ /* 0x000fe20000000004 */
[----:B------:R-:W-:Y:S01]  /*8e20*/  LOP3.LUT R14, R15, 0x380038, RZ, 0xc0, !PT ;  /* 0x003800380f0e7812 */ /* 0x000fe200078ec0ff */
[----:B------:R-:W-:Y:S01]  /*8e30*/  HFMA2.MMA R4, R37, R7, R34 ;  /* 0x0000000725047235 */ /* 0x000fe20000000022 */
[----:B------:R-:W-:Y:S01]  /*8e40*/  SHF.R.U32.HI R20, RZ, 0x6, R15 ;  /* 0x00000006ff147819 */ /* 0x000fe2000001160f */
[----:B------:R-:W-:Y:S01]  /*8e50*/  HFMA2.MMA R23, R36, R6, R23 ;  /* 0x0000000624177235 */ /* 0x000fe20000000017 */
[----:B------:R-:W-:-:S02]  /*8e60*/  LOP3.LUT R35, R35, 0x64006400, RZ, 0xfc, !PT ;  /* 0x6400640023237812 */ /* 0x000fc400078efcff */
[----:B------:R-:W-:Y:S02]  /*8e70*/  LOP3.LUT R15, R15, 0x70007, RZ, 0xc0, !PT ;  /* 0x000700070f0f7812 */ /* 0x000fe400078ec0ff */
[----:B------:R-:W-:Y:S01]  /*8e80*/  LOP3.LUT R34, R12, 0x70007, RZ, 0xc0, !PT ;  /* 0x000700070c227812 */ /* 0x000fe200078ec0ff */
[----:B------:R-:W-:Y:S01]  /*8e90*/  HADD2 R38, R35, -1028, -1028 ;  /* 0xe404e40423267430 */ /* 0x000fe20000000000 */
[----:B------:R-:W-:Y:S02]  /*8ea0*/  LOP3.LUT R37, R15, 0x64006400, RZ, 0xfc, !PT ;  /* 0x640064000f257812 */ /* 0x000fe400078efcff */
[----:B------:R-:W-:Y:S01]  /*8eb0*/  LOP3.LUT R15, R5, 0x380038, RZ, 0xc0, !PT ;  /* 0x00380038050f7812 */ /* 0x000fe200078ec0ff */
[----:B0-----:R-:W-:Y:S01]  /*8ec0*/  HFMA2 R21, R38, R8, R21 ;  /* 0x0000000826157231 */ /* 0x001fe20000000015 */
[----:B------:R-:W-:Y:S01]  /*8ed0*/  LOP3.LUT R34, R34, 0x64006400, RZ, 0xfc, !PT ;  /* 0x6400640022227812 */ /* 0x000fe200078efcff */
[----:B------:R-:W-:Y:S01]  /*8ee0*/  HADD2 R38, R37, -1028, -1028 ;  /* 0xe404e40425267430 */ /* 0x000fe20000000000 */
[----:B------:R-:W-:-:S02]  /*8ef0*/  LOP3.LUT R36, R22, 0x64006400, RZ, 0xfc, !PT ;  /* 0x6400640016247812 */ /* 0x000fc400078efcff */
[----:B------:R-:W-:Y:S01]  /*8f00*/  LOP3.LUT R22, R15, 0x64006400, RZ, 0xfc, !PT ;  /* 0x640064000f167812 */ /* 0x000fe200078efcff */
[----:B------:R-:W-:Y:S01]  /*8f10*/  HADD2 R15, R34, -1028, -1028 ;  /* 0xe404e404220f7430 */ /* 0x000fe20000000000 */
[----:B------:R-:W-:Y:S01]  /*8f20*/  LOP3.LUT R34, R14, 0x64006400, RZ, 0xfc, !PT ;  /* 0x640064000e227812 */ /* 0x000fe200078efcff */
[----:B------:R-:W-:Y:S01]  /*8f30*/  HFMA2.MMA R19, R38, R6, R19 ;  /* 0x0000000626137235 */ /* 0x000fe20000000013 */
[----:B------:R-:W-:Y:S01]  /*8f40*/  LOP3.LUT R14, R12, 0x380038, RZ, 0xc0, !PT ;  /* 0x003800380c0e7812 */ /* 0x000fe200078ec0ff */
[-C--:B------:R-:W-:Y:S01]  /*8f50*/  HFMA2 R22, R22, R29.reuse.H1_H1, -132, -132 ;  /* 0xd820d82016167431 */ /* 0x080fe2000006001d */
[----:B------:R-:W-:Y:S01]  /*8f60*/  LOP3.LUT R35, R20, 0x380038, RZ, 0xc0, !PT ;  /* 0x0038003814237812 */ /* 0x000fe200078ec0ff */
[----:B------:R-:W-:Y:S01]  /*8f70*/  HFMA2.MMA R6, R15, R8, R4 ;  /* 0x000000080f067235 */ /* 0x000fe20000000004 */
[----:B------:R-:W-:Y:S01]  /*8f80*/  LOP3.LUT R15, R13, 0x70007, RZ, 0xc0, !PT ;  /* 0x000700070d0f7812 */ /* 0x000fe200078ec0ff */
[-C--:B------:R-:W-:Y:S01]  /*8f90*/  HFMA2 R38, R34, R29.reuse.H1_H1, -132, -132 ;  /* 0xd820d82022267431 */ /* 0x080fe2000006001d */
[----:B------:R-:W-:Y:S01]  /*8fa0*/  LOP3.LUT R14, R14, 0x64006400, RZ, 0xfc, !PT ;  /* 0x640064000e0e7812 */ /* 0x000fe200078efcff */
[----:B------:R-:W-:Y:S01]  /*8fb0*/  HFMA2 R36, R36, R29.H1_H1, -132, -132 ;  /* 0xd820d82024247431 */ /* 0x000fe2000006001d */
[----:B------:R-:W-:Y:S01]  /*8fc0*/  LOP3.LUT R15, R15, 0x64006400, RZ, 0xfc, !PT ;  /* 0x640064000f0f7812 */ /* 0x000fe200078efcff */
[----:B------:R-:W-:Y:S01]  /*8fd0*/  HFMA2 R4, R22, R9, R21 ;  /* 0x0000000916047231 */ /* 0x000fe20000000015 */
[----:B------:R-:W-:Y:S01]  /*8fe0*/  LOP3.LUT R21, R13, 0x380038, RZ, 0xc0, !PT ;  /* 0x003800380d157812 */ /* 0x000fe200078ec0ff */
[----:B------:R-:W-:Y:S01]  /*8ff0*/  HFMA2 R23, R36, R7, R23 ;  /* 0x0000000724177231 */ /* 0x000fe20000000017 */
[----:B------:R-:W-:Y:S01]  /*9000*/  HFMA2.MMA R19, R38, R7, R19 ;  /* 0x0000000726137235 */ /* 0x000fe20000000013 */
[----:B------:R-:W-:Y:S01]  /*9010*/  HADD2 R34, R15, -1028, -1028 ;  /* 0xe404e4040f227430 */ /* 0x000fe20000000000 */
[----:B------:R-:W-:-:S02]  /*9020*/  LOP3.LUT R15, R20, 0x70007, RZ, 0xc0, !PT ;  /* 0x00070007140f7812 */ /* 0x000fc400078ec0ff */
[----:B------:R-:W-:Y:S01]  /*9030*/  LOP3.LUT R22, R21, 0x64006400, RZ, 0xfc, !PT ;  /* 0x6400640015167812 */ /* 0x000fe200078efcff */
[-C--:B------:R-:W-:Y:S01]  /*9040*/  HFMA2 R21, R14, R29.reuse.H1_H1, -132, -132 ;  /* 0xd820d8200e157431 */ /* 0x080fe2000006001d */
[----:B------:R-:W-:Y:S01]  /*9050*/  LOP3.LUT R15, R15, 0x64006400, RZ, 0xfc, !PT ;  /* 0x640064000f0f7812 */ /* 0x000fe200078efcff */
[----:B------:R-:W-:Y:S01]  /*9060*/  HFMA2 R23, R34, R8, R23 ;  /* 0x0000000822177231 */ /* 0x000fe20000000017 */
[----:B------:R-:W-:Y:S01]  /*9070*/  LOP3.LUT R7, R5, 0x1c001c0, RZ, 0xc0, !PT ;  /* 0x01c001c005077812 */ /* 0x000fe200078ec0ff */
[-C--:B------:R-:W-:Y:S01]  /*9080*/  HFMA2 R22, R22, R29.reuse.H1_H1, -132, -132 ;  /* 0xd820d82016167431 */ /* 0x080fe2000006001d */
[----:B------:R-:W-:Y:S01]  /*9090*/  LOP3.LUT R36, R35, 0x64006400, RZ, 0xfc, !PT ;  /* 0x6400640023247812 */ /* 0x000fe200078efcff */
[----:B------:R-:W-:Y:S01]  /*90a0*/  HADD2 R34, R15, -1028, -1028 ;  /* 0xe404e4040f227430 */ /* 0x000fe20000000000 */
[----:B------:R-:W-:Y:S01]  /*90b0*/  HFMA2.MMA R5, R21, R9, R6 ;  /* 0x0000000915057235 */ /* 0x000fe20000000006 */
[----:B------:R-:W-:Y:S02]  /*90c0*/  LOP3.LUT R6, R7, 0x64006400, RZ, 0xfc, !PT ;  /* 0x6400640007067812 */ /* 0x000fe400078efcff */
[----:B------:R-:W-:Y:S01]  /*90d0*/  LOP3.LUT R20, R20, 0x1c001c0, RZ, 0xc0, !PT ;  /* 0x01c001c014147812 */ /* 0x000fe200078ec0ff */
[-C--:B------:R-:W-:Y:S01]  /*90e0*/  HFMA2 R14, R36, R29.reuse.H1_H1, -132, -132 ;  /* 0xd820d820240e7431 */ /* 0x080fe2000006001d */
[----:B------:R-:W-:Y:S01]  /*90f0*/  HFMA2.MMA R7, R34, R8, R19 ;  /* 0x0000000822077235 */ /* 0x000fe20000000013 */
        /* <DEDUP_REMOVED lines=8> */
[----:B------:R-:W-:Y:S01]  /*9180*/  HFMA2 R20, R20, R29.H0_H0, -20, -20 ;  /* 0xcd00cd0014147431 */ /* 0x000fe2000004001d */
[----:B------:R-:W-:Y:S01]  /*9190*/  LOP3.LUT R17, R17, 0x64006400, RZ, 0xfc, !PT ;  /* 0x6400640011117812 */ /* 0x000fe200078efcff */
[----:B------:R-:W-:Y:S02]  /*91a0*/  HFMA2 R7, R14, R9, R7 ;  /* 0x000000090e077231 */ /* 0x000fe40000000007 */
[-C--:B------:R-:W-:Y:S02]  /*91b0*/  HFMA2 R12, R12, R29.reuse.H0_H0, -20, -20 ;  /* 0xcd00cd000c0c7431 */ /* 0x080fe4000004001d */
[----:B------:R-:W-:Y:S02]  /*91c0*/  HFMA2 R6, R6, R29.H0_H0, -20, -20 ;  /* 0xcd00cd0006067431 */ /* 0x000fe4000004001d */
[-C--:B------:R-:W-:Y:S01]  /*91d0*/  HFMA2.MMA R7, R20, R10.reuse, R7 ;  /* 0x0000000a14077235 */ /* 0x080fe20000000007 */
[----:B------:R-:W-:Y:S01]  /*91e0*/  HADD2 R17, R17, -1028, -1028 ;  /* 0xe404e40411117430 */ /* 0x000fe20000000000 */
[----:B------:R-:W-:Y:S01]  /*91f0*/  HFMA2.MMA R5, R12, R10, R5 ;  /* 0x0000000a0c057235 */ /* 0x000fe20000000005 */
[----:B------:R-:W-:-:S02]  /*9200*/  HFMA2 R23, R6, R10, R23 ;  /* 0x0000000a06177231 */ /* 0x000fc40000000017 */
        /* <DEDUP_REMOVED lines=12> */
[----:B------:R-:W-:-:S11]  /*92d0*/  HFMA2.MMA R24, R23, R2, R24 ;  /* 0x0000000217187235 */ /* 0x000fd60000000018 */
.L_x_3695:
[----:B------:R-:W-:Y:S01]  /*92e0*/  ISETP.LT.AND P0, PT, R32, R27, PT ;  /* 0x0000001b2000720c */ /* 0x000fe20003f01270 */
[----:B------:R-:W-:Y:S01]  /*92f0*/  IMAD.WIDE R16, R28, 0x4, R30 ;  /* 0x000000041c107825 */ /* 0x000fe200078e021e */
[----:B------:R-:W-:Y:S01]  /*9300*/  UIADD3 UR4, UR4, 0x40, URZ ;  /* 0x0000004004047890 */ /* 0x000fe2000fffe03f */
[----:B------:R-:W-:-:S03]  /*9310*/  MOV R20, R32 ;  /* 0x0000002000147202 */ /* 0x000fc60000000f00 */
[----:B------:R-:W-:-:S07]  /*9320*/  MOV R29, R17 ;  /* 0x00000011001d7202 */ /* 0x000fce0000000f00 */
[----:B------:R-:W-:Y:S05]  /*9330*/  @!P2 BRA P0, `(.L_x_3696) ;  /* 0xffffffe800cca947 */ /* 0x000fea000003ffff */
.L_x_3694:
[----:B------:R-:W-:Y:S05]  /*9340*/  @P1 EXIT ;  /* 0x000000000000194d */ /* 0x000fea0003800000 */
[----:B------:R-:W0:Y:S01]  /*9350*/  S2R R0, SR_CTAID.X ;  /* 0x0000000000007919 */ /* 0x000e220000002500 */
[----:B------:R-:W2:Y:S01]  /*9360*/  S2UR UR4, SR_CTAID.Y ;  /* 0x00000000000479c3 */ /* 0x000ea20000002600 */
[----:B-----5:R-:W0:Y:S07]  /*9370*/  S2R R5, SR_TID.X ;  /* 0x0000000000057919 */ /* 0x020e2e0000002100 */
        /* <DEDUP_REMOVED lines=12> */
.L_x_3700:
[----:B------:R-:W0:Y:S02]  /*9440*/  LDS R2, [R0] ;  /* 0x0000000000027984 */ /* 0x000e240000000800 */
[----:B0-----:R-:W-:-:S06]  /*9450*/  HADD2 R3, R2, R25 ;  /* 0x0000001902037230 */ /* 0x001fcc0000000000 */
[----:B------:R-:W0:Y:S02]  /*9460*/  ATOMS.CAST.SPIN R3, [R0], R2, R3 ;  /* 0x000000020003738d */ /* 0x000e240001800003 */
[----:B0-----:R-:W-:-:S13]  /*9470*/  ISETP.EQ.U32.AND P0, PT, R3, 0x1, PT ;  /* 0x000000010300780c */ /* 0x001fda0003f02070 */
[----:B------:R-:W-:Y:S05]  /*9480*/  @!P0 BRA `(.L_x_3700) ;  /* 0xfffffffc00ec8947 */ /* 0x000fea000383ffff */
[----:B------:R-:W-:Y:S05]  /*9490*/  BRA `(.L_x_3698) ;  /* 0x00000000000c7947 */ /* 0x000fea0003800000 */
.L_x_3699:
[----:B------:R-:W2:Y:S02]  /*94a0*/  LD.E R0, desc[UR6][R4.64] ;  /* 0x0000000604007980 */ /* 0x000ea4000c101900 */
[----:B--2---:R-:W-:-:S05]  /*94b0*/  IADD3 R3, R25, R0, RZ ;  /* 0x0000000019037210 */ /* 0x004fca0007ffe0ff */
[----:B------:R0:W-:Y:S02]  /*94c0*/  ST.E desc[UR6][R4.64], R3 ;  /* 0x0000000304007985 */ /* 0x0001e4000c101906 */
.L_x_3698:
[----:B------:R-:W-:Y:S05]  /*94d0*/  BSYNC B0 ;  /* 0x0000000000007941 */ /* 0x000fea0003800000 */
.L_x_3697:
[----:B------:R2:W-:Y:S02]  /*94e0*/  ATOM.E.ADD.F16x2.RN.STRONG.GPU P0, RZ, desc[UR6][R4.64+0x4], R24 ;  /* 0x0000041804ff79a2 */ /* 0x0005e4000810e1c6 */
[----:B--2---:R-:W-:Y:S05]  /*94f0*/  @P0 EXIT ;  /* 0x000000000000094d */ /* 0x004fea0003800000 */
[----:B------:R-:W2:Y:S02]  /*9500*/  QSPC.E.S P0, RZ, [R4+0x4] ;  /* 0x0000040004ff73aa */ /* 0x000ea40000000500 */
[----:B--2---:R-:W-:Y:S05]  /*9510*/  @!P0 BRA `(.L_x_3701) ;  /* 0x0000000000208947 */ /* 0x004fea0003800000 */
[----:B------:R-:W-:-:S04]  /*9520*/  MOV R2, R4 ;  /* 0x0000000400027202 */ /* 0x000fc80000000f00 */
[----:B------:R-:W-:-:S07]  /*9530*/  MOV R0, R2 ;  /* 0x0000000200007202 */ /* 0x000fce0000000f00 */
.L_x_3702:
[----:B------:R-:W0:Y:S02]  /*9540*/  LDS R2, [R0+0x4] ;  /* 0x0000040000027984 */ /* 0x000e240000000800 */
[----:B0-----:R-:W-:-:S10]  /*9550*/  HFMA2.MMA R3, R2, 1, 1, R24 ;  /* 0x3c003c0002037835 */ /* 0x001fd40000000018 */
[----:B------:R-:W0:Y:S02]  /*9560*/  ATOMS.CAST.SPIN R3, [R0+0x4], R2, R3 ;  /* 0x000004020003738d */ /* 0x000e240001800003 */
[----:B0-----:R-:W-:-:S13]  /*9570*/  ISETP.EQ.U32.AND P0, PT, R3, 0x1, PT ;  /* 0x000000010300780c */ /* 0x001fda0003f02070 */
[----:B------:R-:W-:Y:S05]  /*9580*/  @!P0 BRA `(.L_x_3702) ;  /* 0xfffffffc00ec8947 */ /* 0x000fea000383ffff */
[----:B------:R-:W-:Y:S05]  /*9590*/  EXIT ;  /* 0x000000000000794d */ /* 0x000fea0003800000 */
.L_x_3701:
[----:B------:R-:W0:Y:S02]  /*95a0*/  LD.E R0, desc[UR6][R4.64+0x4] ;  /* 0x0000040604007980 */ /* 0x000e24000c101900 */
[----:B0-----:R-:W-:-:S05]  /*95b0*/  IADD3 R3, R24, R0, RZ ;  /* 0x0000000018037210 */ /* 0x001fca0007ffe0ff */
[----:B------:R-:W-:Y:S01]  /*95c0*/  ST.E desc[UR6][R4.64+0x4], R3 ;  /* 0x0000040304007985 */ /* 0x000fe2000c101906 */
[----:B------:R-:W-:Y:S05]  /*95d0*/  EXIT ;  /* 0x000000000000794d */ /* 0x000fea0003800000 */
.L_x_3703:
        /* <DEDUP_REMOVED lines=10> */
.L_x_4225:


//--------------------- .text._Z23gemm_half_q_half_kernelILi1ELi176ELb0ELb0ELi64EEvPK6__halfPKjS4_S2_PS0_iiiiPKtS7_iiiiiibS2_i --------------------------
	.section	.text._Z23gemm_half_q_half_kernelILi1ELi176ELb0ELb0ELi64EEvPK6__halfPKjS4_S2_PS0_iiiiPKtS7_iiiiiibS2_i,"ax",@progbits
	.align	128
        .global         _Z23gemm_half_q_half_kernelILi1ELi176ELb0ELb0ELi64EEvPK6__halfPKjS4_S2_PS0_iiiiPKtS7_iiiiiibS2_i
        .type           _Z23gemm_half_q_half_kernelILi1ELi176ELb0ELb0ELi64EEvPK6__halfPKjS4_S2_PS0_iiiiPKtS7_iiiiiibS2_i,@function
        .size           _Z23gemm_half_q_half_kernelILi1ELi176ELb0ELb0ELi64EEvPK6__halfPKjS4_S2_PS0_iiiiPKtS7_iiiiiibS2_i,(.L_x_4226 - _Z23gemm_half_q_half_kernelILi1ELi176ELb0ELb0ELi64EEvPK6__halfPKjS4_S2_PS0_iiiiPKtS7_iiiiiibS2_i)
        .other          _Z23gemm_half_q_half_kernelILi1ELi176ELb0ELb0ELi64EEvPK6__halfPKjS4_S2_PS0_iiiiPKtS7_iiiiiibS2_i,@"STO_CUDA_ENTRY STV_DEFAULT"
_Z23gemm_half_q_half_kernelILi1ELi176ELb0ELb0ELi64EEvPK6__halfPKjS4_S2_PS0_iiiiPKtS7_iiiiiibS2_i:
.text._Z23gemm_half_q_half_kernelILi1ELi176ELb0ELb0ELi64EEvPK6__halfPKjS4_S2_PS0_iiiiPKtS7_iiiiiibS2_i:
        /* <DEDUP_REMOVED lines=11> */
[----:B--2---:R-:W-:-:S03]  /*00b0*/  ISETP.LE.AND P1, PT, R13, UR8, PT ;  /* 0x000000080d007c0c */ /* 0x004fc6000bf23270 */
[--C-:B---3--:R-:W-:Y:S02]  /*00c0*/  IMAD.IADD R5, R21, 0x1, R8.reuse ;  /* 0x0000000115057824 */ /* 0x108fe400078e0208 */
        /* <DEDUP_REMOVED lines=16> */
[----:B------:R-:W-:Y:S02]  /*01d0*/  @!P0 IADD3.X R0, R4, R7, RZ, P2, !PT ;  /* 0x0000000704008210 */ /* 0x000fe400017fe4ff */
[----:B------:R-:W-:Y:S01]  /*01e0*/  @!P0 LEA R6, P2, R5, UR4, 0x1 ;  /* 0x0000000405068c11 */ /* 0x000fe2000f8408ff */
[----:B------:R-:W-:Y:S01]  /*01f0*/  @P0 IMAD.X R11, RZ, RZ, R7, P3 ;  /* 0x000000ffff0b0224 */ /* 0x000fe200018e0607 */
[----:B------:R-:W-:-:S02]  /*0200*/  @P0 LEA R4, P3, R10, UR4, 0x1 ;  /* 0x000000040a040c11 */ /* 0x000fc4000f8608ff */
        /* <DEDUP_REMOVED lines=10> */
.L_x_3705:
[----:B------:R-:W-:Y:S05]  /*02b0*/  BSYNC B0 ;  /* 0x0000000000007941 */ /* 0x000fea0003800000 */
.L_x_3704:
[----:B------:R-:W-:Y:S01]  /*02c0*/  ULDC UR4, c[0x0][0x23c] ;  /* 0x00008f0000047ab9 */ /* 0x000fe20000000800 */
[----:B------:R-:W-:Y:S02]  /*02d0*/  IMAD.SHL.U32 R8, R9, 0x4, RZ ;  /* 0x0000000409087824 */ /* 0x000fe400078e00ff */
[----:B------:R-:W-:-:S05]  /*02e0*/  IMAD.U32 R31, RZ, RZ, UR4 ;  /* 0x00000004ff1f7e24 */ /* 0x000fca000f8e00ff */
[----:B------:R-:W-:-:S13]  /*02f0*/  ISETP.GE.AND P0, PT, R8, R31, PT ;  /* 0x0000001f0800720c */ /* 0x000fda0003f06270 */
[----:B------:R-:W-:Y:S05]  /*0300*/  @P0 EXIT ;  /* 0x000000000000094d */ /* 0x000fea0003800000 */
[----:B------:R-:W1:Y:S01]  /*0310*/  LDC.64 R2, c[0x0][0x248] ;  /* 0x00009200ff027b82 */ /* 0x000e620000000a00 */
[----:B------:R-:W-:-:S07]  /*0320*/  IMAD.SHL.U32 R15, R12, 0x80, RZ ;  /* 0x000000800c0f7824 */ /* 0x000fce00078e00ff */
        /* <DEDUP_REMOVED lines=17> */
[----:B------:R-:W-:Y:S01]  /*0440*/  IMAD.MOV.U32 R11, RZ, RZ, R21 ;  /* 0x000000ffff0b7224 */ /* 0x000fe200078e0015 */
[----:B------:R-:W-:Y:S02]  /*0450*/  SHF.L.U32 R12, R8, 0x2, RZ ;  /* 0x00000002080c7819 */ /* 0x000fe400000006ff */
[----:B------:R-:W-:Y:S01]  /*0460*/  LEA.HI R13, R9, R8, RZ, 0x3 ;  /* 0x00000008090d7211 */ /* 0x000fe200078f18ff */
[----:B------:R-:W-:Y:S01]  /*0470*/  IMAD.MOV.U32 R9, RZ, RZ, RZ ;  /* 0x000000ffff097224 */ /* 0x000fe200078e00ff */
[----:B------:R-:W-:Y:S01]  /*0480*/  LOP3.LUT R12, R12, 0x10, RZ, 0xc0, !PT ;  /* 0x000000100c0c7812 */ /* 0x000fe200078ec0ff */
[----:B------:R-:W2:Y:S01]  /*0490*/  LDC.64 R6, c[0x0][0x228] ;  /* 0x00008a00ff067b82 */ /* 0x000ea20000000a00 */
[----:B0-----:R-:W-:-:S07]  /*04a0*/  SHF.R.S32.HI R13, RZ, 0x3, R13 ;  /* 0x00000003ff0d7819 */ /* 0x001fce000001140d */
.L_x_3707:
        /* <DEDUP_REMOVED lines=29> */
[----:B0-----:R-:W-:Y:S02]  /*0680*/  IMAD R17, R14, R14, RZ ;  /* 0x0000000e0e117224 */ /* 0x001fe400078e02ff */
[----:B------:R-:W-:Y:S02]  /*0690*/  IMAD R20, R20, R20, RZ ;  /* 0x0000001414147224 */ /* 0x000fe400078e02ff */
[----:B------:R-:W0:Y:S08]  /*06a0*/  I2F.F16 R23, R23 ;  /* 0x0000001700177306 */ /* 0x000e300000200c00 */
[----:B------:R-:W-:Y:S01]  /*06b0*/  I2F.F16 R17, R17 ;  /* 0x0000001100117306 */ /* 0x000fe20000200c00 */
[----:B0-----:R-:W-:-:S07]  /*06c0*/  PRMT R23, R22, 0x5410, R23 ;  /* 0x0000541016177816 */ /* 0x001fce0000000017 */
[----:B------:R-:W0:Y:S01]  /*06d0*/  I2F.F16 R20, R20 ;  /* 0x0000001400147306 */ /* 0x000e220000200c00 */
[----:B--2---:R-:W-:Y:S01]  /*06e0*/  HMUL2 R14, R23, R16.H0_H0 ;  /* 0x20000010170e7232 */ /* 0x004fe20000000000 */
[----:B0-----:R-:W-:-:S05]  /*06f0*/  PRMT R15, R20, 0x5410, R17 ;  /* 0x00005410140f7816 */ /* 0x001fca0000000011 */
[----:B------:R-:W-:Y:S02]  /*0700*/  HMUL2 R15, R15, R16.H0_H0 ;  /* 0x200000100f0f7232 */ /* 0x000fe40000000000 */
[C---:B------:R-:W-:Y:S01]  /*0710*/  IMAD R16, R9.reuse, 0x8, R1 ;  /* 0x0000000809107824 */ /* 0x040fe200078e0201 */
[----:B------:R-:W-:-:S04]  /*0720*/  IADD3 R9, R9, 0x1, RZ ;  /* 0x0000000109097810 */ /* 0x000fc80007ffe0ff */
[----:B------:R0:W-:Y:S01]  /*0730*/  STL.64 [R16], R14 ;  /* 0x0000000e10007387 */ /* 0x0001e20000100a00 */
[----:B------:R-:W-:Y:S05]  /*0740*/  @!P0 BRA `(.L_x_3707) ;  /* 0xfffffffc00588947 */ /* 0x000fea000383ffff */
.L_x_3706:
[----:B------:R2:W5:Y:S01]  /*0750*/  LDL.64 R12, [R1] ;  /* 0x00000000010c7983 */ /* 0x0005620000100a00 */
[----:B-1----:R-:W1:Y:S01]  /*0760*/  LDC R4, c[0x0][0x25c] ;  /* 0x00009700ff047b82 */ /* 0x002e620000000800 */
[----:B------:R-:W-:Y:S01]  /*0770*/  ULDC UR8, c[0x0][0x258] ;  /* 0x0000960000087ab9 */ /* 0x000fe20000000800 */
[----:B------:R-:W-:Y:S01]  /*0780*/  IMAD.MOV.U32 R0, RZ, RZ, RZ ;  /* 0x000000ffff007224 */ /* 0x000fe200078e00ff */
[----:B------:R-:W-:Y:S01]  /*0790*/  ISETP.GT.AND P0, PT, R21, UR8, PT ;  /* 0x0000000815007c0c */ /* 0x000fe2000bf04270 */
[----:B------:R-:W-:-:S04]  /*07a0*/  IMAD.MOV.U32 R2, RZ, RZ, RZ ;  /* 0x000000ffff027224 */ /* 0x000fc800078e00ff */
[----:B------:R-:W3:Y:S01]  /*07b0*/  LDC R6, c[0x0][0x264] ;  /* 0x00009900ff067b82 */ /* 0x000ee20000000800 */
[----:B-1----:R-:W-:-:S07]  /*07c0*/  ISETP.GT.AND P2, PT, R21, R4, PT ;  /* 0x000000041500720c */ /* 0x002fce0003f44270 */
[----:B--2---:R-:W-:Y:S06]  /*07d0*/  @!P0 BRA `(.L_x_3708) ;  /* 0x00000000001c8947 */ /* 0x004fec0003800000 */
[----:B------:R-:W1:Y:S02]  /*07e0*/  LDC R2, c[0x0][0x25c] ;  /* 0x00009700ff027b82 */ /* 0x000e640000000800 */
[----:B-1----:R-:W-:-:S05]  /*07f0*/  VIMNMX R2, R21, R2, PT ;  /* 0x0000000215027248 */ /* 0x002fca0003fe0100 */
[----:B------:R-:W-:-:S05]  /*0800*/  VIADD R2, R2, -UR8 ;  /* 0x8000000802027c36 */ /* 0x000fca0008000000 */
[----:B------:R-:W-:-:S04]  /*0810*/  SHF.R.S32.HI R3, RZ, 0x1f, R2 ;  /* 0x0000001fff037819 */ /* 0x000fc80000011402 */
[----:B------:R-:W-:-:S04]  /*0820*/  LEA.HI R3, R3, R2, RZ, 0x5 ;  /* 0x0000000203037211 */ /* 0x000fc800078f28ff */
[----:B------:R-:W-:-:S05]  /*0830*/  SHF.R.S32.HI R3, RZ, 0x5, R3 ;  /* 0x00000005ff037819 */ /* 0x000fca0000011403 */
[----:B------:R-:W-:-:S07]  /*0840*/  IMAD R2, R3, 0x6, RZ ;  /* 0x0000000603027824 */ /* 0x000fce00078e02ff */
.L_x_3708:
        /* <DEDUP_REMOVED lines=8> */
.L_x_3709:
[----:B------:R-:W-:Y:S01]  /*08d0*/  ULDC UR4, c[0x0][0x260] ;  /* 0x0000980000047ab9 */ /* 0x000fe20000000800 */
[----:B------:R-:W-:Y:S01]  /*08e0*/  HFMA2.MMA R3, -RZ, RZ, 0, 0 ;  /* 0x00000000ff037435 */ /* 0x000fe200000001ff */
[C---:B------:R-:W-:Y:S01]  /*08f0*/  ISETP.GT.AND P0, PT, R21.reuse, UR4, PT ;  /* 0x0000000415007c0c */ /* 0x040fe2000bf04270 */
[----:B------:R-:W-:Y:S01]  /*0900*/  IMAD.MOV.U32 R5, RZ, RZ, RZ ;  /* 0x000000ffff057224 */ /* 0x000fe200078e00ff */
[----:B---3--:R-:W-:-:S11]  /*0910*/  ISETP.GT.AND P2, PT, R21, R6, PT ;  /* 0x000000061500720c */ /* 0x008fd60003f44270 */
        /* <DEDUP_REMOVED lines=8> */
.L_x_3710:
        /* <DEDUP_REMOVED lines=8> */
.L_x_3711:
        /* <DEDUP_REMOVED lines=11> */
.L_x_3712:
[----:B------:R-:W-:Y:S01]  /*0ad0*/  VIMNMX R6, R21, UR8, PT ;  /* 0x0000000815067c48 */ /* 0x000fe2000bfe0100 */
[----:B------:R-:W1:Y:S01]  /*0ae0*/  S2UR UR5, SR_CgaCtaId ;  /* 0x00000000000579c3 */ /* 0x000e620000008800 */
[----:B------:R-:W-:Y:S01]  /*0af0*/  ULDC.64 UR10, c[0x0][0x218] ;  /* 0x00008600000a7ab9 */ /* 0x000fe20000000a00 */
[----:B------:R-:W-:Y:S01]  /*0b00*/  UMOV UR4, 0x400 ;  /* 0x0000040000047882 */ /* 0x000fe20000000000 */
[----:B------:R-:W-:Y:S01]  /*0b10*/  SHF.R.S32.HI R7, RZ, 0x1f, R6 ;  /* 0x0000001fff077819 */ /* 0x000fe20000011406 */
[----:B------:R-:W-:Y:S01]  /*0b20*/  HFMA2.MMA R30, -RZ, RZ, 0, 0 ;  /* 0x00000000ff1e7435 */ /* 0x000fe200000001ff */
[----:B------:R-:W-:Y:S02]  /*0b30*/  PRMT R29, RZ, 0x5410, RZ ;  /* 0x00005410ff1d7816 */ /* 0x000fe400000000ff */
[----:B------:R-:W-:Y:S02]  /*0b40*/  LEA.HI R7, R7, R6, RZ, 0x5 ;  /* 0x0000000607077211 */ /* 0x000fe400078f28ff */
[----:B------:R-:W-:-:S02]  /*0b50*/  PRMT R28, RZ, 0x5410, RZ ;  /* 0x00005410ff1c7816 */ /* 0x000fc400000000ff */
[----:B------:R-:W-:-:S05]  /*0b60*/  SHF.R.S32.HI R7, RZ, 0x5, R7 ;  /* 0x00000005ff077819 */ /* 0x000fca0000011407 */
[----:B------:R-:W-:-:S05]  /*0b70*/  IMAD R2, R7, 0x8, R2 ;  /* 0x0000000807027824 */ /* 0x000fca00078e0202 */
[----:B------:R-:W-:Y:S02]  /*0b80*/  IADD3 R0, R5, R2, R0 ;  /* 0x0000000205007210 */ /* 0x000fe40007ffe000 */
[----:B-----5:R-:W-:Y:S01]  /*0b90*/  PRMT R2, R12, 0x7610, R13 ;  /* 0x000076100c027816 */ /* 0x020fe2000000000d */
[----:B-1----:R-:W-:Y:S01]  /*0ba0*/  ULEA UR4, UR5, UR4, 0x18 ;  /* 0x0000000405047291 */ /* 0x002fe2000f8ec03f */
[----:B------:R-:W-:Y:S01]  /*0bb0*/  IADD3 R0, R4, R0, R3 ;  /* 0x0000000004007210 */ /* 0x000fe20007ffe003 */
[----:B------:R-:W-:Y:S01]  /*0bc0*/  IMAD.IADD R3, R21, 0x1, R10 ;  /* 0x0000000115037824 */ /* 0x000fe200078e020a */
[----:B------:R-:W-:-:S03]  /*0bd0*/  SHF.R.S32.HI R4, RZ, 0x1f, R8 ;  /* 0x0000001fff047819 */ /* 0x000fc60000011408 */
[----:B------:R-:W-:-:S05]  /*0be0*/  IMAD R5, R0, R31, RZ ;  /* 0x0000001f00057224 */ /* 0x000fca00078e02ff */
[----:B------:R-:W-:Y:S02]  /*0bf0*/  SHF.R.S32.HI R7, RZ, 0x1f, R5 ;  /* 0x0000001fff077819 */ /* 0x000fe40000011405 */
[----:B------:R-:W-:-:S05]  /*0c00*/  IADD3 R25, P0, R8, R5, RZ ;  /* 0x0000000508197210 */ /* 0x000fca0007f1e0ff */
[----:B------:R-:W-:Y:S01]  /*0c10*/  IMAD.X R0, R7, 0x1, R4, P0 ;  /* 0x0000000107007824 */ /* 0x000fe200000e0604 */
[----:B------:R-:W-:-:S04]  /*0c20*/  LEA R24, P0, R25, UR10, 0x2 ;  /* 0x0000000a19187c11 */ /* 0x000fc8000f8010ff */
[----:B------:R-:W-:Y:S02]  /*0c30*/  LEA.HI.X R25, R25, UR11, R0, 0x2, P0 ;  /* 0x0000000b19197c11 */ /* 0x000fe400080f1400 */
[----:B------:R-:W-:Y:S02]  /*0c40*/  ISETP.GE.AND P0, PT, R21, R32, PT ;  /* 0x000000201500720c */ /* 0x000fe40003f06270 */
        /* <DEDUP_REMOVED lines=12> */
.L_x_3718:
[----:B------:R-:W-:Y:S01]  /*0d10*/  ISETP.NE.AND P0, PT, R21, R3, PT ;  /* 0x000000031500720c */ /* 0x000fe20003f05270 */
[----:B------:R-:W1:Y:S01]  /*0d20*/  LDC R31, c[0x0][0x23c] ;  /* 0x00008f00ff1f7b82 */ /* 0x000e620000000800 */
[----:B------:R-:W-:Y:S01]  /*0d30*/  MOV R12, R24 ;  /* 0x00000018000c7202 */ /* 0x000fe20000000f00 */
[----:B------:R-:W-:-:S10]  /*0d40*/  IMAD.MOV.U32 R13, RZ, RZ, R25 ;  /* 0x000000ffff0d7224 */ /* 0x000fd400078e0019 */
[----:B0-----:R-:W0:Y:S01]  /*0d50*/  @!P0 LDC.64 R16, c[0x0][0x248] ;  /* 0x00009200ff108b82 */ /* 0x001e220000000a00 */
[----:B------:R-:W-:Y:S02]  /*0d60*/  @!P0 VIADD R30, R30, 0x1 ;  /* 0x000000011e1e8836 */ /* 0x000fe40000000000 */
[----:B------:R-:W-:Y:S02]  /*0d70*/  @!P0 IMAD.SHL.U32 R7, R21, 0x2, RZ ;  /* 0x0000000215078824 */ /* 0x000fe400078e00ff */
[----:B------:R-:W-:-:S06]  /*0d80*/  @!P0 IMAD R14, R30, 0x8, R1 ;  /* 0x000000081e0e8824 */ /* 0x000fcc00078e0201 */
[----:B------:R-:W2:Y:S01]  /*0d90*/  @!P0 LDL.64 R14, [R14] ;  /* 0x000000000e0e8983 */ /* 0x000ea20000100a00 */
[----:B-1----:R-:W-:-:S04]  /*0da0*/  IMAD.WIDE R34, R31, 0x8, R12 ;  /* 0x000000081f227825 */ /* 0x002fc800078e020c */
[----:B------:R-:W-:-:S04]  /*0db0*/  IMAD.WIDE R4, R31, 0x8, R34 ;  /* 0x000000081f047825 */ /* 0x000fc800078e0222 */
[----:B0-----:R-:W-:-:S04]  /*0dc0*/  @!P0 IMAD.WIDE R16, R7, 0x2, R16 ;  /* 0x0000000207108825 */ /* 0x001fc800078e0210 */
[----:B------:R-:W-:Y:S01]  /*0dd0*/  IMAD.WIDE R22, R31, 0x8, R4 ;  /* 0x000000081f167825 */ /* 0x000fe200078e0204 */
[----:B------:R0:W5:Y:S04]  /*0de0*/  @!P0 LDG.E.U16.CONSTANT R20, desc[UR6][R16.64+0x2] ;  /* 0x0000020610148981 */ /* 0x000168000c1e9500 */
[----:B------:R-:W5:Y:S04]  /*0df0*/  LDG.E.128.CONSTANT R4, desc[UR6][R4.64] ;  /* 0x0000000604047981 */ /* 0x000f68000c1e9d00 */
[----:B------:R0:W5:Y:S01]  /*0e00*/  LDG.E.128.CONSTANT R8, desc[UR6][R22.64] ;  /* 0x0000000616087981 */ /* 0x000162000c1e9d00 */
[----:B------:R-:W-:Y:S01]  /*0e10*/  MOV R24, R26 ;  /* 0x0000001a00187202 */ /* 0x000fe20000000f00 */
[----:B------:R-:W-:Y:S01]  /*0e20*/  IMAD.MOV.U32 R25, RZ, RZ, R27 ;  /* 0x000000ffff197224 */ /* 0x000fe200078e001b */
[----:B--2---:R-:W-:-:S02]  /*0e30*/  @!P0 PRMT R2, R14, 0x7610, R2 ;  /* 0x000076100e028816 */ /* 0x004fc40000000002 */
        /* <DEDUP_REMOVED lines=14> */
[--C-:B------:R-:W-:Y:S01]  /*0f20*/  SHF.R.U32.HI R37, RZ, 0x8, R12.reuse ;  /* 0x00000008ff257819 */ /* 0x100fe2000001160c */
[----:B------:R-:W-:Y:S01]  /*0f30*/  VIADD R33, R33, 0xffffff80 ;  /* 0xffffff8021217836 */ /* 0x000fe20000000000 */
[----:B------:R-:W-:Y:S01]  /*0f40*/  LEA.HI R39, R12, 0xffffff80, RZ, 0x8 ;  /* 0xffffff800c277811 */ /* 0x000fe200078f40ff */
[----:B------:R-:W1:Y:S01]  /*0f50*/  I2F.F16 R46, R46 ;  /* 0x0000002e002e7306 */ /* 0x000e620000200c00 */
[----:B------:R-:W-:-:S02]  /*0f60*/  SHF.R.U32.HI R12, RZ, 0x10, R12 ;  /* 0x00000010ff0c7819 */ /* 0x000fc4000001160c */
[----:B------:R-:W-:Y:S02]  /*0f70*/  LOP3.LUT R42, R37, 0xff, RZ, 0xc0, !PT ;  /* 0x000000ff252a7812 */ /* 0x000fe400078ec0ff */
[----:B------:R-:W-:Y:S02]  /*0f80*/  LOP3.LUT R12, R12, 0xff, RZ, 0xc0, !PT ;  /* 0x000000ff0c0c7812 */ /* 0x000fe400078ec0ff */
[--C-:B------:R-:W-:Y:S01]  /*0f90*/  SHF.R.U32.HI R45, RZ, 0x8, R13.reuse ;  /* 0x00000008ff2d7819 */ /* 0x100fe2000001160d */
[----:B------:R-:W2:Y:S01]  /*0fa0*/  I2F.F16 R33, R33 ;  /* 0x0000002100217306 */ /* 0x000ea20000200c00 */
[----:B------:R-:W-:Y:S01]  /*0fb0*/  VIADD R43, R42, 0xffffff80 ;  /* 0xffffff802a2b7836 */ /* 0x000fe20000000000 */
[----:B------:R-:W-:Y:S01]  /*0fc0*/  LEA.HI R41, R13, 0xffffff80, RZ, 0x8 ;  /* 0xffffff800d297811 */ /* 0x000fe200078f40ff */
[----:B------:R-:W-:Y:S01]  /*0fd0*/  VIADD R42, R12, 0xffffff80 ;  /* 0xffffff800c2a7836 */ /* 0x000fe20000000000 */
[----:B------:R-:W-:Y:S02]  /*0fe0*/  SHF.R.U32.HI R13, RZ, 0x10, R13 ;  /* 0x00000010ff0d7819 */ /* 0x000fe4000001160d */
[----:B------:R-:W-:-:S02]  /*0ff0*/  LOP3.LUT R12, R45, 0xff, RZ, 0xc0, !PT ;  /* 0x000000ff2d0c7812 */ /* 0x000fc400078ec0ff */
[----:B------:R-:W4:Y:S01]  /*1000*/  I2F.F16 R44, R44 ;  /* 0x0000002c002c7306 */ /* 0x000f220000200c00 */
[----:B------:R-:W-:Y:S01]  /*1010*/  LOP3.LUT R45, R13, 0xff, RZ, 0xc0, !PT ;  /* 0x000000ff0d2d7812 */ /* 0x000fe200078ec0ff */
[----:B-1----:R-:W-:Y:S01]  /*1020*/  HADD2.F32 R13, -RZ, R46.H0_H0 ;  /* 0x2000002eff0d7230 */ /* 0x002fe20000004100 */
[--C-:B------:R-:W-:Y:S02]  /*1030*/  SHF.R.U32.HI R48, RZ, 0x8, R14.reuse ;  /* 0x00000008ff307819 */ /* 0x100fe4000001160e */
[----:B------:R-:W-:Y:S01]  /*1040*/  LEA.HI R38, R14, 0xffffff80, RZ, 0x8 ;  /* 0xffffff800e267811 */ /* 0x000fe200078f40ff */
[----:B--2---:R-:W-:Y:S02]  /*1050*/  HADD2.F32 R49, -RZ, R33.H0_H0 ;  /* 0x20000021ff317230 */ /* 0x004fe40000004100 */
[----:B------:R1:W2:Y:S01]  /*1060*/  I2F.F16 R37, R47 ;  /* 0x0000002f00257306 */ /* 0x0002a20000200c00 */
[----:B------:R-:W-:Y:S02]  /*1070*/  LOP3.LUT R48, R48, 0xff, RZ, 0xc0, !PT ;  /* 0x000000ff30307812 */ /* 0x000fe400078ec0ff */
[----:B------:R-:W-:-:S02]  /*1080*/  SHF.R.U32.HI R14, RZ, 0x10, R14 ;  /* 0x00000010ff0e7819 */ /* 0x000fc4000001160e */
[----:B------:R-:W-:Y:S01]  /*1090*/  LEA.HI R36, R15, 0xffffff80, RZ, 0x8 ;  /* 0xffffff800f247811 */ /* 0x000fe200078f40ff */
[----:B----4-:R-:W-:Y:S02]  /*10a0*/  HADD2.F32 R33, -RZ, R44.H0_H0 ;  /* 0x2000002cff217230 */ /* 0x010fe40000004100 */
[----:B------:R-:W4:Y:S01]  /*10b0*/  I2F.F16 R43, R43 ;  /* 0x0000002b002b7306 */ /* 0x000f220000200c00 */
[----:B-1----:R-:W-:Y:S01]  /*10c0*/  IADD3 R47, R12, -0x80, RZ ;  /* 0xffffff800c2f7810 */ /* 0x002fe20007ffe0ff */
[----:B0-----:R-:W-:Y:S01]  /*10d0*/  HADD2.F32 R12, -RZ, R26.H0_H0 ;  /* 0x2000001aff0c7230 */ /* 0x001fe20000004100 */
[----:B---3--:R-:W-:Y:S01]  /*10e0*/  LEA.HI R40, R16, 0xffffff80, RZ, 0x8 ;  /* 0xffffff8010287811 */ /* 0x008fe200078f40ff */
[----:B--2---:R-:W-:-:S03]  /*10f0*/  HADD2.F32 R37, -RZ, R37.H0_H0 ;  /* 0x20000025ff257230 */ /* 0x004fc60000004100 */
[----:B------:R-:W-:Y:S01]  /*1100*/  FFMA.FTZ R46, R13, R12, RZ ;  /* 0x0000000c0d2e7223 */ /* 0x000fe200000100ff */
[C---:B------:R-:W-:Y:S01]  /*1110*/  FFMA.FTZ R13, R12.reuse, R49, RZ ;  /* 0x000000310c0d7223 */ /* 0x040fe200000100ff */
[--C-:B------:R-:W-:Y:S01]  /*1120*/  SHF.R.U32.HI R49, RZ, 0x8, R15.reuse ;  /* 0x00000008ff317819 */ /* 0x100fe2000001160f */
[C---:B------:R-:W-:Y:S01]  /*1130*/  FFMA.FTZ R33, R12.reuse, R33, RZ ;  /* 0x000000210c217223 */ /* 0x040fe200000100ff */
[----:B------:R-:W-:Y:S01]  /*1140*/  FFMA.FTZ R37, R12, R37, RZ ;  /* 0x000000250c257223 */ /* 0x000fe200000100ff */
[----:B------:R-:W-:Y:S01]  /*1150*/  VIADD R12, R45, 0xffffff80 ;  /* 0xffffff802d0c7836 */ /* 0x000fe20000000000 */
[----:B------:R-:W-:Y:S01]  /*1160*/  LOP3.LUT R49, R49, 0xff, RZ, 0xc0, !PT ;  /* 0x000000ff31317812 */ /* 0x000fe200078ec0ff */
[----:B------:R-:W-:Y:S01]  /*1170*/  VIADD R45, R48, 0xffffff80 ;  /* 0xffffff80302d7836 */ /* 0x000fe20000000000 */
[----:B------:R0:W1:Y:S01]  /*1180*/  I2F.F16 R44, R47 ;  /* 0x0000002f002c7306 */ /* 0x0000620000200c00 */
[----:B------:R-:W-:Y:S01]  /*1190*/  SHF.R.U32.HI R15, RZ, 0x10, R15 ;  /* 0x00000010ff0f7819 */ /* 0x000fe2000001160f */
[----:B----4-:R-:W-:Y:S01]  /*11a0*/  HADD2.F32 R43, -RZ, R43.H0_H0 ;  /* 0x2000002bff2b7230 */ /* 0x010fe20000004100 */
[----:B------:R-:W-:Y:S01]  /*11b0*/  LOP3.LUT R48, R14, 0xff, RZ, 0xc0, !PT ;  /* 0x000000ff0e307812 */ /* 0x000fe200078ec0ff */
[----:B------:R-:W-:Y:S01]  /*11c0*/  HADD2.F32 R14, -RZ, R26.H1_H1 ;  /* 0x3000001aff0e7230 */ /* 0x000fe20000004100 */
[----:B------:R-:W-:-:S02]  /*11d0*/  LOP3.LUT R15, R15, 0xff, RZ, 0xc0, !PT ;  /* 0x000000ff0f0f7812 */ /* 0x000fc400078ec0ff */
[----:B------:R-:W-:Y:S01]  /*11e0*/  IADD3 R26, R48, -0x80, RZ ;  /* 0xffffff80301a7810 */ /* 0x000fe20007ffe0ff */
[----:B------:R-:W2:Y:S01]  /*11f0*/  I2F.F16 R45, R45 ;  /* 0x0000002d002d7306 */ /* 0x000ea20000200c00 */
[----:B0-----:R-:W-:Y:S02]  /*1200*/  VIADD R47, R49, 0xffffff80 ;  /* 0xffffff80312f7836 */ /* 0x001fe40000000000 */
[----:B------:R-:W-:Y:S01]  /*1210*/  FFMA.FTZ R46, R43, R14, R46 ;  /* 0x0000000e2b2e7223 */ /* 0x000fe2000001002e */
[----:B------:R-:W-:Y:S01]  /*1220*/  VIADD R43, R15, 0xffffff80 ;  /* 0xffffff800f2b7836 */ /* 0x000fe20000000000 */
[----:B------:R-:W-:Y:S01]  /*1230*/  LOP3.LUT R15, R16, 0xff, RZ, 0xc0, !PT ;  /* 0x000000ff100f7812 */ /* 0x000fe200078ec0ff */
[----:B-1----:R-:W-:Y:S02]  /*1240*/  HADD2.F32 R44, -RZ, R44.H0_H0 ;  /* 0x2000002cff2c7230 */ /* 0x002fe40000004100 */
[----:B------:R-:W0:Y:S02]  /*1250*/  I2F.F16 R47, R47 ;  /* 0x0000002f002f7306 */ /* 0x000e240000200c00 */
[----:B------:R-:W-:-:S02]  /*1260*/  VIADD R15, R15, 0xffffff80 ;  /* 0xffffff800f0f7836 */ /* 0x000fc40000000000 */
[----:B------:R-:W-:Y:S01]  /*1270*/  FFMA.FTZ R13, R14, R44, R13 ;  /* 0x0000002c0e0d7223 */ /* 0x000fe2000001000d */
[----:B--2---:R-:W-:-:S03]  /*1280*/  HADD2.F32 R48, -RZ, R45.H0_H0 ;  /* 0x2000002dff307230 */ /* 0x004fc60000004100 */
[----:B------:R-:W1:Y:S01]  /*1290*/  I2F.F16 R42, R42 ;  /* 0x0000002a002a7306 */ /* 0x000e620000200c00 */
[----:B------:R-:W-:Y:S01]  /*12a0*/  LEA.HI R45, R17, 0xffffff80, RZ, 0x8 ;  /* 0xffffff80112d7811 */ /* 0x000fe200078f40ff */
[----:B------:R-:W-:Y:S01]  /*12b0*/  FFMA.FTZ R33, R14, R48, R33 ;  /* 0x000000300e217223 */ /* 0x000fe20000010021 */
[----:B------:R-:W-:Y:S02]  /*12c0*/  HADD2.F32 R48, -RZ, R27.H0_H0 ;  /* 0x2000001bff307230 */ /* 0x000fe40000004100 */
[----:B0-----:R-:W-:-:S03]  /*12d0*/  HADD2.F32 R50, -RZ, R47.H0_H0 ;  /* 0x2000002fff327230 */ /* 0x001fc60000004100 */
[----:B------:R-:W0:Y:S01]  /*12e0*/  I2F.F16 R12, R12 ;  /* 0x0000000c000c7306 */ /* 0x000e220000200c00 */
[----:B------:R-:W-:Y:S02]  /*12f0*/  HADD2.F32 R27, -RZ, R27.H1_H1 ;  /* 0x3000001bff1b7230 */ /* 0x000fe40000004100 */
[----:B------:R-:W-:Y:S01]  /*1300*/  FFMA.FTZ R37, R14, R50, R37 ;  /* 0x000000320e257223 */ /* 0x000fe20000010025 */
[----:B-1----:R-:W-:-:S04]  /*1310*/  HADD2.F32 R47, -RZ, R42.H0_H0 ;  /* 0x2000002aff2f7230 */ /* 0x002fc80000004100 */
[----:B------:R-:W1:Y:S01]  /*1320*/  I2F.F16 R26, R26 ;  /* 0x0000001a001a7306 */ /* 0x000e620000200c00 */
[----:B------:R-:W-:Y:S01]  /*1330*/  LOP3.LUT R42, R17, 0xff, RZ, 0xc0, !PT ;  /* 0x000000ff112a7812 */ /* 0x000fe200078ec0ff */
[----:B------:R-:W-:-:S04]  /*1340*/  FFMA.FTZ R44, R47, R48, R46 ;  /* 0x000000302f2c7223 */ /* 0x000fc8000001002e */
[----:B------:R-:W-:Y:S02]  /*1350*/  VIADD R47, R42, 0xffffff80 ;  /* 0xffffff802a2f7836 */ /* 0x000fe40000000000 */
[----:B------:R-:W2:Y:S01]  /*1360*/  I2F.F16 R43, R43 ;  /* 0x0000002b002b7306 */ /* 0x000ea20000200c00 */
[----:B0-----:R-:W-:-:S05]  /*1370*/  HADD2.F32 R12, -RZ, R12.H0_H0 ;  /* 0x2000000cff0c7230 */ /* 0x001fca0000004100 */
[----:B------:R-:W-:Y:S01]  /*1380*/  FFMA.FTZ R46, R48, R12, R13 ;  /* 0x0000000c302e7223 */ /* 0x000fe2000001000d */
[----:B-1----:R-:W-:Y:S01]  /*1390*/  HADD2.F32 R42, -RZ, R26.H0_H0 ;  /* 0x2000001aff2a7230 */ /* 0x002fe20000004100 */
[----:B------:R-:W-:Y:S01]  /*13a0*/  LOP3.LUT R12, R18, 0xff, RZ, 0xc0, !PT ;  /* 0x000000ff120c7812 */ /* 0x000fe200078ec0ff */
[----:B------:R-:W0:Y:S03]  /*13b0*/  I2F.F16 R39, R39 ;  /* 0x0000002700277306 */ /* 0x000e260000200c00 */
[----:B------:R-:W-:Y:S01]  /*13c0*/  FFMA.FTZ R42, R48, R42, R33 ;  /* 0x0000002a302a7223 */ /* 0x000fe20000010021 */
[----:B--2---:R-:W-:Y:S01]  /*13d0*/  HADD2.F32 R50, -RZ, R43.H0_H0 ;  /* 0x2000002bff327230 */ /* 0x004fe20000004100 */
[----:B------:R-:W-:-:S03]  /*13e0*/  SHF.R.U32.HI R43, RZ, 0x8, R16 ;  /* 0x00000008ff2b7819 */ /* 0x000fc60000011610 */
[----:B------:R-:W-:Y:S01]  /*13f0*/  I2F.F16 R41, R41 ;  /* 0x0000002900297306 */ /* 0x000fe20000200c00 */
[----:B------:R-:W-:Y:S01]  /*1400*/  FFMA.FTZ R33, R48, R50, R37 ;  /* 0x0000003230217223 */ /* 0x000fe20000010025 */
[----:B------:R-:W-:Y:S02]  /*1410*/  IADD3 R37, R12, -0x80, RZ ;  /* 0xffffff800c257810 */ /* 0x000fe40007ffe0ff */
[----:B------:R-:W1:Y:S01]  /*1420*/  LDS.64 R12, [UR4+0x8] ;  /* 0x00000804ff0c7984 */ /* 0x000e620008000a00 */
[----:B0-----:R-:W-:-:S03]  /*1430*/  HADD2.F32 R49, -RZ, R39.H0_H0 ;  /* 0x20000027ff317230 */ /* 0x001fc60000004100 */
[----:B------:R0:W2:Y:S08]  /*1440*/  I2F.F16 R14, R45 ;  /* 0x0000002d000e7306 */ /* 0x0000b00000200c00 */
[----:B------:R-:W-:Y:S01]  /*1450*/  I2F.F16 R36, R36 ;  /* 0x0000002400247306 */ /* 0x000fe20000200c00 */
[----:B0-----:R-:W-:-:S05]  /*1460*/  LOP3.LUT R45, R19, 0xff, RZ, 0xc0, !PT ;  /* 0x000000ff132d7812 */ /* 0x001fca00078ec0ff */
[----:B------:R-:W-:Y:S01]  /*1470*/  VIADD R48, R45, 0xffffff80 ;  /* 0xffffff802d307836 */ /* 0x000fe20000000000 */
[----:B------:R-:W-:Y:S01]  /*1480*/  LOP3.LUT R45, R43, 0xff, RZ, 0xc0, !PT ;  /* 0x000000ff2b2d7812 */ /* 0x000fe200078ec0ff */
[----:B------:R0:W-:Y:S01]  /*1490*/  I2F.F16 R26, R47 ;  /* 0x0000002f001a7306 */ /* 0x0001e20000200c00 */
[----:B--2---:R-:W-:-:S03]  /*14a0*/  HADD2.F32 R14, -RZ, R14.H0_H0 ;  /* 0x2000000eff0e7230 */ /* 0x004fc60000004100 */
[----:B------:R-:W-:-:S04]  /*14b0*/  VIADD R39, R45, 0xffffff80 ;  /* 0xffffff802d277836 */ /* 0x000fc80000000000 */
[----:B------:R-:W2:Y:S01]  /*14c0*/  I2F.F16 R38, R38 ;  /* 0x0000002600267306 */ /* 0x000ea20000200c00 */
[----:B0-----:R-:W-:Y:S01]  /*14d0*/  SHF.R.U32.HI R47, RZ, 0x10, R16 ;  /* 0x00000010ff2f7819 */ /* 0x001fe20000011610 */
[----:B------:R-:W-:Y:S01]  /*14e0*/  FFMA.FTZ R16, R49, R27, R44 ;  /* 0x0000001b31107223 */ /* 0x000fe2000001002c */
[----:B------:R-:W-:Y:S01]  /*14f0*/  HADD2.F32 R49, -RZ, R41.H0_H0 ;  /* 0x20000029ff317230 */ /* 0x000fe20000004100 */
[--C-:B------:R-:W-:Y:S02]  /*1500*/  SHF.R.U32.HI R44, RZ, 0x8, R17.reuse ;  /* 0x00000008ff2c7819 */ /* 0x100fe40000011611 */
[----:B------:R-:W-:Y:S02]  /*1510*/  LOP3.LUT R47, R47, 0xff, RZ, 0xc0, !PT ;  /* 0x000000ff2f2f7812 */ /* 0x000fe400078ec0ff */
[----:B------:R-:W0:Y:S01]  /*1520*/  I2F.F16 R15, R15 ;  /* 0x0000000f000f7306 */ /* 0x000e220000200c00 */
[----:B------:R-:W-:Y:S01]  /*1530*/  LOP3.LUT R45, R44, 0xff, RZ, 0xc0, !PT ;  /* 0x000000ff2c2d7812 */ /* 0x000fe200078ec0ff */
[----:B------:R-:W-:Y:S01]  /*1540*/  FFMA.FTZ R44, R27, R49, R46 ;  /* 0x000000311b2c7223 */ /* 0x000fe2000001002e */
[----:B------:R-:W-:Y:S01]  /*1550*/  SHF.R.U32.HI R46, RZ, 0x10, R17 ;  /* 0x00000010ff2e7819 */ /* 0x000fe20000011611 */
[----:B------:R-:W-:Y:S01]  /*1560*/  VIADD R41, R47, 0xffffff80 ;  /* 0xffffff802f297836 */ /* 0x000fe20000000000 */
[----:B------:R-:W-:-:S02]  /*1570*/  SHF.R.U32.HI R47, RZ, 0x10, R18 ;  /* 0x00000010ff2f7819 */ /* 0x000fc40000011612 */
[----:B------:R-:W-:Y:S01]  /*1580*/  LOP3.LUT R46, R46, 0xff, RZ, 0xc0, !PT ;  /* 0x000000ff2e2e7812 */ /* 0x000fe200078ec0ff */
[----:B------:R3:W-:Y:S01]  /*1590*/  I2F.F16 R43, R48 ;  /* 0x00000030002b7306 */ /* 0x0007e20000200c00 */
[----:B--2---:R-:W-:Y:S01]  /*15a0*/  HADD2.F32 R38, -RZ, R38.H0_H0 ;  /* 0x20000026ff267230 */ /* 0x004fe20000004100 */
[----:B------:R-:W-:Y:S01]  /*15b0*/  IADD3 R17, R45, -0x80, RZ ;  /* 0xffffff802d117810 */ /* 0x000fe20007ffe0ff */
[----:B-1----:R-:W-:Y:S01]  /*15c0*/  HADD2.F32 R45, -RZ, R12.H0_H0 ;  /* 0x2000000cff2d7230 */ /* 0x002fe20000004100 */
[----:B------:R-:W-:Y:S01]  /*15d0*/  LOP3.LUT R47, R47, 0xff, RZ, 0xc0, !PT ;  /* 0x000000ff2f2f7812 */ /* 0x000fe200078ec0ff */
[----:B------:R-:W-:Y:S02]  /*15e0*/  VIADD R46, R46, 0xffffff80 ;  /* 0xffffff802e2e7836 */ /* 0x000fe40000000000 */
[----:B------:R-:W-:Y:S01]  /*15f0*/  FFMA.FTZ R42, R27, R38, R42 ;  /* 0x000000261b2a7223 */ /* 0x000fe2000001002a */
[----:B0-----:R-:W-:Y:S01]  /*1600*/  HADD2.F32 R49, -RZ, R15.H0_H0 ;  /* 0x2000000fff317230 */ /* 0x001fe20000004100 */
[----:B------:R-:W0:Y:S01]  /*1610*/  I2F.F16 R37, R37 ;  /* 0x0000002500257306 */ /* 0x000e220000200c00 */
[----:B---3--:R-:W-:Y:S01]  /*1620*/  HADD2.F32 R48, -RZ, R36.H0_H0 ;  /* 0x20000024ff307230 */ /* 0x008fe20000004100 */
[----:B------:R-:W-:-:S04]  /*1630*/  SHF.R.U32.HI R36, RZ, 0x8, R18 ;  /* 0x00000008ff247819 */ /* 0x000fc80000011612 */
[----:B------:R-:W-:Y:S01]  /*1640*/  FFMA.FTZ R33, R27, R48, R33 ;  /* 0x000000301b217223 */ /* 0x000fe20000010021 */
[----:B------:R-:W-:Y:S01]  /*1650*/  LOP3.LUT R36, R36, 0xff, RZ, 0xc0, !PT ;  /* 0x000000ff24247812 */ /* 0x000fe200078ec0ff */
[----:B------:R1:W-:Y:S01]  /*1660*/  I2F.F16 R27, R46 ;  /* 0x0000002e001b7306 */ /* 0x0003e20000200c00 */
[----:B------:R-:W-:-:S03]  /*1670*/  SHF.R.U32.HI R48, RZ, 0x8, R19 ;  /* 0x00000008ff307819 */ /* 0x000fc60000011613 */
[----:B------:R-:W-:Y:S01]  /*1680*/  VIADD R38, R36, 0xffffff80 ;  /* 0xffffff8024267836 */ /* 0x000fe20000000000 */
[----:B------:R-:W-:Y:S01]  /*1690*/  LOP3.LUT R48, R48, 0xff, RZ, 0xc0, !PT ;  /* 0x000000ff30307812 */ /* 0x000fe200078ec0ff */
[----:B------:R-:W-:Y:S01]  /*16a0*/  FFMA.FTZ R36, R49, R45, R16 ;  /* 0x0000002d31247223 */ /* 0x000fe20000010010 */
[----:B------:R-:W-:Y:S01]  /*16b0*/  VIADD R16, R47, 0xffffff80 ;  /* 0xffffff802f107836 */ /* 0x000fe20000000000 */
        /* <DEDUP_REMOVED lines=9> */
[----:B------:R-:W-:-:S02]  /*1750*/  VIADD R46, R46, 0xffffff80 ;  /* 0xffffff802e2e7836 */ /* 0x000fc40000000000 */
[C---:B------:R-:W-:Y:S01]  /*1760*/  FFMA.FTZ R44, R45.reuse, R47, R44 ;  /* 0x0000002f2d2c7223 */ /* 0x040fe2000001002c */
[----:B------:R-:W-:Y:S02]  /*1770*/  HADD2.F32 R47, -RZ, R12.H1_H1 ;  /* 0x3000000cff2f7230 */ /* 0x000fe40000004100 */
[C---:B------:R-:W-:Y:S01]  /*1780*/  FFMA.FTZ R42, R45.reuse, R38, R42 ;  /* 0x000000262d2a7223 */ /* 0x040fe2000001002a */
[----:B------:R-:W-:Y:S01]  /*1790*/  HADD2.F32 R38, -RZ, R43.H0_H0 ;  /* 0x2000002bff267230 */ /* 0x000fe20000004100 */
[----:B------:R-:W0:Y:S01]  /*17a0*/  I2F.F16 R17, R17 ;  /* 0x0000001100117306 */ /* 0x000e220000200c00 */
[----:B--2---:R-:W-:Y:S02]  /*17b0*/  HADD2.F32 R15, -RZ, R15.H0_H0 ;  /* 0x2000000fff0f7230 */ /* 0x004fe40000004100 */
[----:B------:R-:W-:Y:S02]  /*17c0*/  HADD2.F32 R12, -RZ, R13.H0_H0 ;  /* 0x2000000dff0c7230 */ /* 0x000fe40000004100 */
[----:B------:R-:W-:Y:S01]  /*17d0*/  FFMA.FTZ R38, R45, R38, R33 ;  /* 0x000000262d267223 */ /* 0x000fe20000010021 */
[----:B------:R-:W-:-:S02]  /*17e0*/  HADD2.F32 R27, -RZ, R27.H0_H0 ;  /* 0x2000001bff1b7230 */ /* 0x000fc40000004100 */
        /* <DEDUP_REMOVED lines=45> */
.L_x_3714:
        /* <DEDUP_REMOVED lines=10> */
[----:B------:R-:W-:Y:S01]  /*1b60*/  LEA.HI R40, R12, 0xffffff80, RZ, 0x8 ;  /* 0xffffff800c287811 */ /* 0x000fe200078f40ff */
[----:B------:R-:W-:Y:S01]  /*1b70*/  VIADD R45, R24, 0xffffff80 ;  /* 0xffffff80182d7836 */ /* 0x000fe20000000000 */
[----:B------:R-:W-:Y:S01]  /*1b80*/  LOP3.LUT R24, R14, 0xff, RZ, 0xc0, !PT ;  /* 0x000000ff0e187812 */ /* 0x000fe200078ec0ff */
[----:B------:R-:W-:Y:S01]  /*1b90*/  I2F.F16 R46, R46 ;  /* 0x0000002e002e7306 */ /* 0x000fe20000200c00 */
[----:B------:R-:W-:Y:S01]  /*1ba0*/  VIADD R43, R41, 0xffffff80 ;  /* 0xffffff80292b7836 */ /* 0x000fe20000000000 */
[----:B------:R-:W-:-:S02]  /*1bb0*/  SHF.R.U32.HI R41, RZ, 0x8, R13 ;  /* 0x00000008ff297819 */ /* 0x000fc4000001160d */
[----:B------:R-:W-:Y:S02]  /*1bc0*/  IADD3 R33, R24, -0x80, RZ ;  /* 0xffffff8018217810 */ /* 0x000fe40007ffe0ff */
[----:B------:R-:W-:Y:S02]  /*1bd0*/  LOP3.LUT R24, R15, 0xff, RZ, 0xc0, !PT ;  /* 0x000000ff0f187812 */ /* 0x000fe400078ec0ff */
[----:B------:R-:W-:Y:S01]  /*1be0*/  SHF.R.U32.HI R13, RZ, 0x10, R13 ;  /* 0x00000010ff0d7819 */ /* 0x000fe2000001160d */
[----:B------:R-:W1:Y:S01]  /*1bf0*/  I2F.F16 R45, R45 ;  /* 0x0000002d002d7306 */ /* 0x000e620000200c00 */
[----:B------:R-:W-:Y:S01]  /*1c00*/  SHF.R.U32.HI R12, RZ, 0x10, R12 ;  /* 0x00000010ff0c7819 */ /* 0x000fe2000001160c */
[----:B0-----:R-:W-:Y:S01]  /*1c10*/  VIADD R35, R24, 0xffffff80 ;  /* 0xffffff8018237836 */ /* 0x001fe20000000000 */
[----:B------:R-:W-:Y:S01]  /*1c20*/  LOP3.LUT R13, R13, 0xff, RZ, 0xc0, !PT ;  /* 0x000000ff0d0d7812 */ /* 0x000fe200078ec0ff */
[----:B------:R-:W0:Y:S01]  /*1c30*/  LDS.64 R24, [UR4+0x10] ;  /* 0x00001004ff187984 */ /* 0x000e220008000a00 */
[----:B------:R-:W-:-:S02]  /*1c40*/  LEA.HI R34, R14, 0xffffff80, RZ, 0x8 ;  /* 0xffffff800e227811 */ /* 0x000fc400078f40ff */
[----:B------:R-:W-:Y:S01]  /*1c50*/  SHF.R.U32.HI R47, RZ, 0x8, R14 ;  /* 0x00000008ff2f7819 */ /* 0x000fe2000001160e */
[----:B------:R-:W3:Y:S01]  /*1c60*/  I2F.F16 R33, R33 ;  /* 0x0000002100217306 */ /* 0x000ee20000200c00 */
[----:B------:R-:W-:Y:S02]  /*1c70*/  LOP3.LUT R12, R12, 0xff, RZ, 0xc0, !PT ;  /* 0x000000ff0c0c7812 */ /* 0x000fe400078ec0ff */
[----:B------:R-:W-:Y:S02]  /*1c80*/  LOP3.LUT R42, R41, 0xff, RZ, 0xc0, !PT ;  /* 0x000000ff292a7812 */ /* 0x000fe400078ec0ff */
[----:B------:R-:W-:Y:S01]  /*1c90*/  LOP3.LUT R47, R47, 0xff, RZ, 0xc0, !PT ;  /* 0x000000ff2f2f7812 */ /* 0x000fe200078ec0ff */
[----:B------:R-:W-:Y:S01]  /*1ca0*/  VIADD R12, R12, 0xffffff80 ;  /* 0xffffff800c0c7836 */ /* 0x000fe20000000000 */
[----:B------:R-:W-:Y:S01]  /*1cb0*/  IADD3 R42, R42, -0x80, RZ ;  /* 0xffffff802a2a7810 */ /* 0x000fe20007ffe0ff */
[----:B------:R-:W4:Y:S01]  /*1cc0*/  I2F.F16 R35, R35 ;  /* 0x0000002300237306 */ /* 0x000f220000200c00 */
[----:B-1----:R-:W-:Y:S01]  /*1cd0*/  HADD2.F32 R49, -RZ, R45.H0_H0 ;  /* 0x2000002dff317230 */ /* 0x002fe20000004100 */
[----:B------:R-:W-:Y:S01]  /*1ce0*/  LEA.HI R36, R15, 0xffffff80, RZ, 0x8 ;  /* 0xffffff800f247811 */ /* 0x000fe200078f40ff */
[----:B------:R-:W-:-:S02]  /*1cf0*/  VIADD R47, R47, 0xffffff80 ;  /* 0xffffff802f2f7836 */ /* 0x000fc40000000000 */
[----:B---3--:R-:W-:-:S03]  /*1d00*/  HADD2.F32 R33, -RZ, R33.H0_H0 ;  /* 0x20000021ff217230 */ /* 0x008fc60000004100 */
[----:B------:R-:W1:Y:S01]  /*1d10*/  I2F.F16 R43, R43 ;  /* 0x0000002b002b7306 */ /* 0x000e620000200c00 */
[----:B----4-:R-:W-:-:S07]  /*1d20*/  HADD2.F32 R35, -RZ, R35.H0_H0 ;  /* 0x20000023ff237230 */ /* 0x010fce0000004100 */
[----:B------:R0:W-:Y:S01]  /*1d30*/  I2F.F16 R41, R12 ;  /* 0x0000000c00297306 */ /* 0x0001e20000200c00 */
[----:B-1----:R-:W-:-:S07]  /*1d40*/  HADD2.F32 R48, -RZ, R43.H0_H0 ;  /* 0x2000002bff307230 */ /* 0x002fce0000004100 */
[----:B------:R-:W1:Y:S01]  /*1d50*/  I2F.F16 R42, R42 ;  /* 0x0000002a002a7306 */ /* 0x000e620000200c00 */
[--C-:B0-----:R-:W-:Y:S02]  /*1d60*/  HADD2.F32 R12, -RZ, R24.reuse.H0_H0 ;  /* 0x20000018ff0c7230 */ /* 0x101fe40000004100 */
[----:B------:R-:W-:-:S05]  /*1d70*/  HADD2.F32 R24, -RZ, R24.H1_H1 ;  /* 0x30000018ff187230 */ /* 0x000fca0000004100 */
[----:B------:R-:W-:Y:S01]  /*1d80*/  I2F.F16 R40, R40 ;  /* 0x0000002800287306 */ /* 0x000fe20000200c00 */
[C---:B------:R-:W-:Y:S01]  /*1d90*/  FFMA.FTZ R33, R12.reuse, R33, RZ ;  /* 0x000000210c217223 */ /* 0x040fe200000100ff */
[----:B------:R-:W-:Y:S01]  /*1da0*/  FFMA.FTZ R35, R12, R35, RZ ;  /* 0x000000230c237223 */ /* 0x000fe200000100ff */
[----:B-1----:R-:W-:-:S05]  /*1db0*/  HADD2.F32 R42, -RZ, R42.H0_H0 ;  /* 0x2000002aff2a7230 */ /* 0x002fca0000004100 */
[----:B------:R-:W-:Y:S08]  /*1dc0*/  I2F.F16 R39, R39 ;  /* 0x0000002700277306 */ /* 0x000ff00000200c00 */
[----:B------:R-:W-:Y:S08]  /*1dd0*/  I2F.F16 R34, R34 ;  /* 0x0000002200227306 */ /* 0x000ff00000200c00 */
[----:B------:R-:W-:Y:S01]  /*1de0*/  I2F.F16 R36, R36 ;  /* 0x0000002400247306 */ /* 0x000fe20000200c00 */
[----:B--2---:R-:W-:-:S02]  /*1df0*/  LEA.HI R44, R17, 0xffffff80, RZ, 0x8 ;  /* 0xffffff80112c7811 */ /* 0x004fc400078f40ff */
[----:B------:R-:W-:-:S05]  /*1e00*/  LEA.HI R38, R16, 0xffffff80, RZ, 0x8 ;  /* 0xffffff8010267811 */ /* 0x000fca00078f40ff */
[----:B------:R0:W-:Y:S08]  /*1e10*/  I2F.F16 R37, R44 ;  /* 0x0000002c00257306 */ /* 0x0001f00000200c00 */
[----:B------:R-:W1:Y:S01]  /*1e20*/  I2F.F16 R38, R38 ;  /* 0x0000002600267306 */ /* 0x000e620000200c00 */
[----:B0-----:R-:W-:Y:S01]  /*1e30*/  SHF.R.U32.HI R44, RZ, 0x10, R14 ;  /* 0x00000010ff2c7819 */ /* 0x001fe2000001160e */
[----:B------:R-:W-:-:S02]  /*1e40*/  VIADD R14, R13, 0xffffff80 ;  /* 0xffffff800d0e7836 */ /* 0x000fc40000000000 */
[----:B------:R-:W-:Y:S01]  /*1e50*/  HADD2.F32 R13, -RZ, R46.H0_H0 ;  /* 0x2000002eff0d7230 */ /* 0x000fe20000004100 */
[--C-:B------:R-:W-:Y:S02]  /*1e60*/  SHF.R.U32.HI R46, RZ, 0x8, R15.reuse ;  /* 0x00000008ff2e7819 */ /* 0x100fe4000001160f */
[----:B------:R-:W-:Y:S01]  /*1e70*/  SHF.R.U32.HI R15, RZ, 0x10, R15 ;  /* 0x00000010ff0f7819 */ /* 0x000fe2000001160f */
[----:B------:R-:W-:Y:S01]  /*1e80*/  I2F.F16 R14, R14 ;  /* 0x0000000e000e7306 */ /* 0x000fe20000200c00 */
[----:B------:R-:W-:Y:S01]  /*1e90*/  LOP3.LUT R46, R46, 0xff, RZ, 0xc0, !PT ;  /* 0x000000ff2e2e7812 */ /* 0x000fe200078ec0ff */
[----:B------:R-:W-:Y:S01]  /*1ea0*/  FFMA.FTZ R45, R13, R12, RZ ;  /* 0x0000000c0d2d7223 */ /* 0x000fe200000100ff */
[----:B------:R-:W-:Y:S01]  /*1eb0*/  FFMA.FTZ R13, R12, R49, RZ ;  /* 0x000000310c0d7223 */ /* 0x000fe200000100ff */
[----:B------:R-:W-:Y:S02]  /*1ec0*/  LOP3.LUT R12, R44, 0xff, RZ, 0xc0, !PT ;  /* 0x000000ff2c0c7812 */ /* 0x000fe400078ec0ff */
[----:B------:R-:W-:Y:S01]  /*1ed0*/  IADD3 R46, R46, -0x80, RZ ;  /* 0xffffff802e2e7810 */ /* 0x000fe20007ffe0ff */
[----:B------:R-:W-:Y:S01]  /*1ee0*/  FFMA.FTZ R45, R48, R24, R45 ;  /* 0x00000018302d7223 */ /* 0x000fe2000001002d */
[----:B------:R0:W2:Y:S01]  /*1ef0*/  I2F.F16 R44, R47 ;  /* 0x0000002f002c7306 */ /* 0x0000a20000200c00 */
[----:B------:R-:W-:Y:S01]  /*1f00*/  LOP3.LUT R15, R15, 0xff, RZ, 0xc0, !PT ;  /* 0x000000ff0f0f7812 */ /* 0x000fe200078ec0ff */
[----:B------:R-:W-:-:S02]  /*1f10*/  VIADD R12, R12, 0xffffff80 ;  /* 0xffffff800c0c7836 */ /* 0x000fc40000000000 */
[----:B------:R-:W-:Y:S01]  /*1f20*/  FFMA.FTZ R13, R24, R42, R13 ;  /* 0x0000002a180d7223 */ /* 0x000fe2000001000d */
[----:B------:R-:W-:Y:S01]  /*1f30*/  LOP3.LUT R42, R17, 0xff, RZ, 0xc0, !PT ;  /* 0x000000ff112a7812 */ /* 0x000fe200078ec0ff */
[----:B-1----:R-:W-:Y:S02]  /*1f40*/  HADD2.F32 R38, -RZ, R38.H0_H0 ;  /* 0x20000026ff267230 */ /* 0x002fe40000004100 */
[----:B------:R-:W-:Y:S01]  /*1f50*/  VIADD R43, R15, 0xffffff80 ;  /* 0xffffff800f2b7836 */ /* 0x000fe20000000000 */
[----:B------:R-:W1:Y:S01]  /*1f60*/  I2F.F16 R46, R46 ;  /* 0x0000002e002e7306 */ /* 0x000e620000200c00 */
[----:B0-----:R-:W-:Y:S01]  /*1f70*/  VIADD R47, R42, 0xffffff80 ;  /* 0xffffff802a2f7836 */ /* 0x001fe20000000000 */
[----:B------:R-:W-:Y:S01]  /*1f80*/  LOP3.LUT R15, R16, 0xff, RZ, 0xc0, !PT ;  /* 0x000000ff100f7812 */ /* 0x000fe200078ec0ff */
[----:B------:R-:W-:Y:S01]  /*1f90*/  HADD2.F32 R42, -RZ, R41.H0_H0 ;  /* 0x20000029ff2a7230 */ /* 0x000fe20000004100 */
[----:B------:R-:W-:Y:S01]  /*1fa0*/  LOP3.LUT R41, R19, 0xff, RZ, 0xc0, !PT ;  /* 0x000000ff13297812 */ /* 0x000fe200078ec0ff */
[----:B--2---:R-:W-:-:S03]  /*1fb0*/  HADD2.F32 R44, -RZ, R44.H0_H0 ;  /* 0x2000002cff2c7230 */ /* 0x004fc60000004100 */
[----:B------:R-:W0:Y:S01]  /*1fc0*/  I2F.F16 R12, R12 ;  /* 0x0000000c000c7306 */ /* 0x000e220000200c00 */
[----:B------:R-:W-:Y:S02]  /*1fd0*/  VIADD R49, R41, 0xffffff80 ;  /* 0xffffff8029317836 */ /* 0x000fe40000000000 */
[----:B------:R-:W-:Y:S02]  /*1fe0*/  VIADD R15, R15, 0xffffff80 ;  /* 0xffffff800f0f7836 */ /* 0x000fe40000000000 */
[----:B-1----:R-:W-:-:S03]  /*1ff0*/  HADD2.F32 R48, -RZ, R46.H0_H0 ;  /* 0x2000002eff307230 */ /* 0x002fc60000004100 */
[----:B------:R-:W1:Y:S01]  /*2000*/  I2F.F16 R43, R43 ;  /* 0x0000002b002b7306 */ /* 0x000e620000200c00 */
[C---:B------:R-:W-:Y:S01]  /*2010*/  FFMA.FTZ R46, R24.reuse, R44, R33 ;  /* 0x0000002c182e7223 */ /* 0x040fe20000010021 */
[----:B------:R-:W-:Y:S01]  /*2020*/  HADD2.F32 R44, -RZ, R14.H0_H0 ;  /* 0x2000000eff2c7230 */ /* 0x000fe20000004100 */
[----:B------:R-:W-:Y:S01]  /*2030*/  SHF.R.U32.HI R14, RZ, 0x8, R16 ;  /* 0x00000008ff0e7819 */ /* 0x000fe20000011610 */
[----:B------:R-:W-:Y:S01]  /*2040*/  FFMA.FTZ R35, R24, R48, R35 ;  /* 0x0000003018237223 */ /* 0x000fe20000010023 */
[----:B------:R-:W-:Y:S01]  /*2050*/  HADD2.F32 R48, -RZ, R25.H0_H0 ;  /* 0x20000019ff307230 */ /* 0x000fe20000004100 */
[----:B------:R-:W-:Y:S02]  /*2060*/  LOP3.LUT R33, R18, 0xff, RZ, 0xc0, !PT ;  /* 0x000000ff12217812 */ /* 0x000fe400078ec0ff */
[----:B------:R2:W-:Y:S02]  /*2070*/  I2F.F16 R24, R47 ;  /* 0x0000002f00187306 */ /* 0x0005e40000200c00 */
[----:B------:R-:W-:Y:S01]  /*2080*/  FFMA.FTZ R42, R42, R48, R45 ;  /* 0x000000302a2a7223 */ /* 0x000fe2000001002d */
[----:B0-----:R-:W-:-:S02]  /*2090*/  HADD2.F32 R45, -RZ, R12.H0_H0 ;  /* 0x2000000cff2d7230 */ /* 0x001fc40000004100 */
[----:B------:R-:W-:Y:S01]  /*20a0*/  FFMA.FTZ R44, R48, R44, R13 ;  /* 0x0000002c302c7223 */ /* 0x000fe2000001000d */
[----:B------:R-:W-:Y:S01]  /*20b0*/  LOP3.LUT R13, R14, 0xff, RZ, 0xc0, !PT ;  /* 0x000000ff0e0d7812 */ /* 0x000fe200078ec0ff */
[----:B-1----:R-:W-:Y:S01]  /*20c0*/  HADD2.F32 R50, -RZ, R43.H0_H0 ;  /* 0x2000002bff327230 */ /* 0x002fe20000004100 */
[----:B------:R-:W-:Y:S01]  /*20d0*/  SHF.R.U32.HI R12, RZ, 0x10, R16 ;  /* 0x00000010ff0c7819 */ /* 0x000fe20000011610 */
[C---:B------:R-:W-:Y:S01]  /*20e0*/  FFMA.FTZ R43, R48.reuse, R45, R46 ;  /* 0x0000002d302b7223 */ /* 0x040fe2000001002e */
[----:B------:R-:W-:Y:S01]  /*20f0*/  SHF.R.U32.HI R45, RZ, 0x8, R17 ;  /* 0x00000008ff2d7819 */ /* 0x000fe20000011611 */
[----:B------:R-:W-:Y:S02]  /*2100*/  VIADD R41, R13, 0xffffff80 ;  /* 0xffffff800d297836 */ /* 0x000fe40000000000 */
[----:B------:R-:W-:Y:S01]  /*2110*/  FFMA.FTZ R16, R48, R50, R35 ;  /* 0x0000003230107223 */ /* 0x000fe20000010023 */
[----:B------:R-:W-:Y:S01]  /*2120*/  LOP3.LUT R35, R12, 0xff, RZ, 0xc0, !PT ;  /* 0x000000ff0c237812 */ /* 0x000fe200078ec0ff */
[----:B------:R-:W0:Y:S01]  /*2130*/  I2F.F16 R15, R15 ;  /* 0x0000000f000f7306 */ /* 0x000e220000200c00 */
[----:B------:R-:W1:Y:S01]  /*2140*/  LDS.64 R12, [UR4+0x18] ;  /* 0x00001804ff0c7984 */ /* 0x000e620008000a00 */
[----:B------:R-:W-:-:S02]  /*2150*/  LOP3.LUT R45, R45, 0xff, RZ, 0xc0, !PT ;  /* 0x000000ff2d2d7812 */ /* 0x000fc400078ec0ff */
[----:B------:R-:W-:Y:S01]  /*2160*/  SHF.R.U32.HI R46, RZ, 0x10, R17 ;  /* 0x00000010ff2e7819 */ /* 0x000fe20000011611 */
[----:B------:R-:W-:Y:S01]  /*2170*/  VIADD R35, R35, 0xffffff80 ;  /* 0xffffff8023237836 */ /* 0x000fe20000000000 */
[----:B------:R-:W-:Y:S01]  /*2180*/  IADD3 R17, R45, -0x80, RZ ;  /* 0xffffff802d117810 */ /* 0x000fe20007ffe0ff */
[----:B------:R-:W-:Y:S01]  /*2190*/  HADD2.F32 R45, -RZ, R25.H1_H1 ;  /* 0x30000019ff2d7230 */ /* 0x000fe20000004100 */
[----:B------:R-:W-:Y:S01]  /*21a0*/  LOP3.LUT R46, R46, 0xff, RZ, 0xc0, !PT ;  /* 0x000000ff2e2e7812 */ /* 0x000fe200078ec0ff */
[----:B------:R-:W-:Y:S01]  /*21b0*/  HADD2.F32 R25, -RZ, R40.H0_H0 ;  /* 0x20000028ff197230 */ /* 0x000fe20000004100 */
[----:B--2---:R-:W-:Y:S01]  /*21c0*/  SHF.R.U32.HI R47, RZ, 0x8, R18 ;  /* 0x00000008ff2f7819 */ /* 0x004fe20000011612 */
[----:B------:R-:W-:Y:S01]  /*21d0*/  I2F.F16 R14, R49 ;  /* 0x00000031000e7306 */ /* 0x000fe20000200c00 */
[----:B------:R-:W-:Y:S01]  /*21e0*/  IADD3 R33, R33, -0x80, RZ ;  /* 0xffffff8021217810 */ /* 0x000fe20007ffe0ff */
[----:B------:R-:W-:Y:S02]  /*21f0*/  VIADD R40, R46, 0xffffff80 ;  /* 0xffffff802e287836 */ /* 0x000fe40000000000 */
[----:B------:R-:W-:Y:S01]  /*2200*/  FFMA.FTZ R25, R25, R45, R42 ;  /* 0x0000002d19197223 */ /* 0x000fe2000001002a */
[----:B------:R-:W-:Y:S01]  /*2210*/  SHF.R.U32.HI R42, RZ, 0x10, R18 ;  /* 0x00000010ff2a7819 */ /* 0x000fe20000011612 */
[----:B------:R-:W-:Y:S01]  /*2220*/  HADD2.F32 R46, -RZ, R39.H0_H0 ;  /* 0x20000027ff2e7230 */ /* 0x000fe20000004100 */
[----:B------:R-:W-:-:S02]  /*2230*/  LOP3.LUT R47, R47, 0xff, RZ, 0xc0, !PT ;  /* 0x000000ff2f2f7812 */ /* 0x000fc400078ec0ff */
[----:B------:R-:W-:Y:S01]  /*2240*/  LOP3.LUT R42, R42, 0xff, RZ, 0xc0, !PT ;  /* 0x000000ff2a2a7812 */ /* 0x000fe200078ec0ff */
[----:B------:R-:W2:Y:S01]  /*2250*/  I2F.F16 R33, R33 ;  /* 0x0000002100217306 */ /* 0x000ea20000200c00 */
[----:B------:R-:W-:Y:S01]  /*2260*/  FFMA.FTZ R44, R45, R46, R44 ;  /* 0x0000002e2d2c7223 */ /* 0x000fe2000001002c */
[----:B------:R-:W-:Y:S01]  /*2270*/  VIADD R39, R47, 0xffffff80 ;  /* 0xffffff802f277836 */ /* 0x000fe20000000000 */
[----:B------:R-:W-:Y:S01]  /*2280*/  LEA.HI R18, R18, 0xffffff80, RZ, 0x8 ;  /* 0xffffff8012127811 */ /* 0x000fe200078f40ff */
[----:B------:R-:W-:Y:S02]  /*2290*/  HADD2.F32 R46, -RZ, R34.H0_H0 ;  /* 0x20000022ff2e7230 */ /* 0x000fe40000004100 */
[----:B------:R-:W-:Y:S01]  /*22a0*/  HADD2.F32 R47, -RZ, R36.H0_H0 ;  /* 0x20000024ff2f7230 */ /* 0x000fe20000004100 */
[--C-:B------:R-:W-:Y:S01]  /*22b0*/  SHF.R.U32.HI R36, RZ, 0x8, R19.reuse ;  /* 0x00000008ff247819 */ /* 0x100fe20000011613 */
[----:B------:R-:W-:Y:S01]  /*22c0*/  VIADD R34, R42, 0xffffff80 ;  /* 0xffffff802a227836 */ /* 0x000fe20000000000 */
[----:B------:R-:W-:Y:S01]  /*22d0*/  SHF.R.U32.HI R42, RZ, 0x10, R19 ;  /* 0x00000010ff2a7819 */ /* 0x000fe20000011613 */
[C---:B------:R-:W-:Y:S01]  /*22e0*/  FFMA.FTZ R43, R45.reuse, R46, R43 ;  /* 0x0000002e2d2b7223 */ /* 0x040fe2000001002b */
[----:B------:R-:W-:Y:S01]  /*22f0*/  LOP3.LUT R36, R36, 0xff, RZ, 0xc0, !PT ;  /* 0x000000ff24247812 */ /* 0x000fe200078ec0ff */
[----:B------:R-:W-:Y:S01]  /*2300*/  FFMA.FTZ R16, R45, R47, R16 ;  /* 0x0000002f2d107223 */ /* 0x000fe20000010010 */
[----:B------:R-:W-:Y:S01]  /*2310*/  LOP3.LUT R42, R42, 0xff, RZ, 0xc0, !PT ;  /* 0x000000ff2a2a7812 */ /* 0x000fe200078ec0ff */
[----:B------:R-:W-:Y:S01]  /*2320*/  I2F.F16 R41, R41 ;  /* 0x0000002900297306 */ /* 0x000fe20000200c00 */
[----:B------:R-:W-:Y:S01]  /*2330*/  IADD3 R45, R36, -0x80, RZ ;  /* 0xffffff80242d7810 */ /* 0x000fe20007ffe0ff */
[----:B0-----:R-:W-:Y:S01]  /*2340*/  HADD2.F32 R46, -RZ, R15.H0_H0 ;  /* 0x2000000fff2e7230 */ /* 0x001fe20000004100 */
[----:B------:R-:W-:Y:S01]  /*2350*/  LEA.HI R19, R19, 0xffffff80, RZ, 0x8 ;  /* 0xffffff8013137811 */ /* 0x000fe200078f40ff */
[----:B------:R-:W-:-:S02]  /*2360*/  VIADD R42, R42, 0xffffff80 ;  /* 0xffffff802a2a7836 */ /* 0x000fc40000000000 */
[----:B------:R-:W-:Y:S02]  /*2370*/  HADD2.F32 R47, -RZ, R24.H0_H0 ;  /* 0x20000018ff2f7230 */ /* 0x000fe40000004100 */
[----:B------:R-:W0:Y:S01]  /*2380*/  I2F.F16 R17, R17 ;  /* 0x0000001100117306 */ /* 0x000e220000200c00 */
[--C-:B-1----:R-:W-:Y:S02]  /*2390*/  HADD2.F32 R36, -RZ, R12.reuse.H0_H0 ;  /* 0x2000000cff247230 */ /* 0x102fe40000004100 */
[----:B------:R-:W-:Y:S02]  /*23a0*/  HADD2.F32 R12, -RZ, R12.H1_H1 ;  /* 0x3000000cff0c7230 */ /* 0x000fe40000004100 */
[----:B------:R-:W-:Y:S02]  /*23b0*/  HADD2.F32 R24, -RZ, R13.H0_H0 ;  /* 0x2000000dff187230 */ /* 0x000fe40000004100 */
[----:B------:R-:W-:Y:S01]  /*23c0*/  FFMA.FTZ R25, R46, R36, R25 ;  /* 0x000000242e197223 */ /* 0x000fe20000010019 */
[----:B--2---:R-:W-:Y:S01]  /*23d0*/  HADD2.F32 R46, -RZ, R33.H0_H0 ;  /* 0x20000021ff2e7230 */ /* 0x004fe20000004100 */
[----:B------:R-:W1:Y:S01]  /*23e0*/  I2F.F16 R39, R39 ;  /* 0x0000002700277306 */ /* 0x000e620000200c00 */
[----:B------:R-:W-:Y:S01]  /*23f0*/  FFMA.FTZ R33, R36, R47, R44 ;  /* 0x0000002f24217223 */ /* 0x000fe2000001002c */
[----:B------:R-:W-:-:S02]  /*2400*/  HADD2.F32 R13, -RZ, R13.H1_H1 ;  /* 0x3000000dff0d7230 */ /* 0x000fc40000004100 */
[----:B------:R-:W-:Y:S01]  /*2410*/  FFMA.FTZ R43, R36, R46, R43 ;  /* 0x0000002e242b7223 */ /* 0x000fe2000001002b */
[----:B0-----:R-:W-:-:S03]  /*2420*/  HADD2.F32 R17, -RZ, R17.H0_H0 ;  /* 0x20000011ff117230 */ /* 0x001fc60000004100 */
[----:B------:R0:W2:Y:S02]  /*2430*/  I2F.F16 R15, R45 ;  /* 0x0000002d000f7306 */ /* 0x0000a40000200c00 */
[----:B------:R-:W-:Y:S01]  /*2440*/  FFMA.FTZ R17, R12, R17, R33 ;  /* 0x000000110c117223 */ /* 0x000fe20000010021 */
[----:B-1----:R-:W-:-:S05]  /*2450*/  HADD2.F32 R39, -RZ, R39.H0_H0 ;  /* 0x20000027ff277230 */ /* 0x002fca0000004100 */
[----:B------:R-:W1:Y:S01]  /*2460*/  I2F.F16 R35, R35 ;  /* 0x0000002300237306 */ /* 0x000e620000200c00 */
[----:B0-----:R-:W-:Y:S02]  /*2470*/  HADD2.F32 R45, -RZ, R14.H0_H0 ;  /* 0x2000000eff2d7230 */ /* 0x001fe40000004100 */
[----:B------:R-:W-:Y:S02]  /*2480*/  HADD2.F32 R14, -RZ, R41.H0_H0 ;  /* 0x20000029ff0e7230 */ /* 0x000fe40000004100 */
[----:B------:R-:W-:Y:S01]  /*2490*/  FFMA.FTZ R39, R12, R39, R43 ;  /* 0x000000270c277223 */ /* 0x000fe2000001002b */
[----:B------:R-:W-:Y:S01]  /*24a0*/  FFMA.FTZ R16, R36, R45, R16 ;  /* 0x0000002d24107223 */ /* 0x000fe20000010010 */
[----:B--2---:R-:W-:Y:S01]  /*24b0*/  HADD2.F32 R15, -RZ, R15.H0_H0 ;  /* 0x2000000fff0f7230 */ /* 0x004fe20000004100 */
[----:B------:R-:W0:Y:S01]  /*24c0*/  I2F.F16 R40, R40 ;  /* 0x0000002800287306 */ /* 0x000e220000200c00 */
[----:B------:R-:W-:-:S03]  /*24d0*/  FFMA.FTZ R25, R14, R12, R25 ;  /* 0x0000000c0e197223 */ /* 0x000fc60000010019 */
[----:B------:R-:W-:Y:S01]  /*24e0*/  FFMA.FTZ R15, R12, R15, R16 ;  /* 0x0000000f0c0f7223 */ /* 0x000fe20000010010 */
[----:B------:R-:W-:Y:S02]  /*24f0*/  HADD2.F32 R12, -RZ, R37.H0_H0 ;  /* 0x20000025ff0c7230 */ /* 0x000fe40000004100 */
[----:B-1----:R-:W-:Y:S01]  /*2500*/  HADD2.F32 R14, -RZ, R35.H0_H0 ;  /* 0x20000023ff0e7230 */ /* 0x002fe20000004100 */
        /* <DEDUP_REMOVED lines=33> */
.L_x_3715:
        /* <DEDUP_REMOVED lines=8> */
[----:B------:R-:W-:Y:S01]  /*27a0*/  LOP3.LUT R17, R5, 0xff, RZ, 0xc0, !PT ;  /* 0x000000ff05117812 */ /* 0x000fe200078ec0ff */
[----:B------:R-:W-:Y:S01]  /*27b0*/  VIADD R42, R18, 0xffffff80 ;  /* 0xffffff80122a7836 */ /* 0x000fe20000000000 */
[----:B------:R-:W-:-:S02]  /*27c0*/  SHF.R.U32.HI R18, RZ, 0x8, R5 ;  /* 0x00000008ff127819 */ /* 0x000fc40000011605 */
[----:B------:R-:W-:Y:S01]  /*27d0*/  SHF.R.U32.HI R4, RZ, 0x10, R4 ;  /* 0x00000010ff047819 */ /* 0x000fe20000011604 */
[----:B------:R-:W-:Y:S01]  /*27e0*/  VIADD R38, R17, 0xffffff80 ;  /* 0xffffff8011267836 */ /* 0x000fe20000000000 */
[----:B------:R-:W-:Y:S01]  /*27f0*/  LOP3.LUT R37, R18, 0xff, RZ, 0xc0, !PT ;  /* 0x000000ff12257812 */ /* 0x000fe200078ec0ff */
[----:B------:R-:W-:Y:S01]  /*2800*/  I2F.F16 R45, R45 ;  /* 0x0000002d002d7306 */ /* 0x000fe20000200c00 */
[----:B------:R-:W0:Y:S01]  /*2810*/  LDS.64 R18, [UR4+0x20] ;  /* 0x00002004ff127984 */ /* 0x000e220008000a00 */
[----:B------:R-:W-:Y:S02]  /*2820*/  LOP3.LUT R17, R6, 0xff, RZ, 0xc0, !PT ;  /* 0x000000ff06117812 */ /* 0x000fe400078ec0ff */
[----:B------:R-:W-:Y:S02]  /*2830*/  LEA.HI R16, R5, 0xffffff80, RZ, 0x8 ;  /* 0xffffff8005107811 */ /* 0x000fe400078f40ff */
[----:B------:R-:W-:Y:S02]  /*2840*/  IADD3 R44, R17, -0x80, RZ ;  /* 0xffffff80112c7810 */ /* 0x000fe40007ffe0ff */
[----:B------:R-:W-:Y:S01]  /*2850*/  LOP3.LUT R17, R7, 0xff, RZ, 0xc0, !PT ;  /* 0x000000ff07117812 */ /* 0x000fe200078ec0ff */
[----:B------:R-:W-:Y:S01]  /*2860*/  I2F.F16 R38, R38 ;  /* 0x0000002600267306 */ /* 0x000fe20000200c00 */
[----:B------:R-:W-:-:S02]  /*2870*/  LOP3.LUT R4, R4, 0xff, RZ, 0xc0, !PT ;  /* 0x000000ff04047812 */ /* 0x000fc400078ec0ff */
[----:B------:R-:W-:Y:S01]  /*2880*/  SHF.R.U32.HI R5, RZ, 0x10, R5 ;  /* 0x00000010ff057819 */ /* 0x000fe20000011605 */
[----:B------:R-:W-:Y:S01]  /*2890*/  VIADD R17, R17, 0xffffff80 ;  /* 0xffffff8011117836 */ /* 0x000fe20000000000 */
[----:B------:R-:W-:Y:S01]  /*28a0*/  IADD3 R43, R37, -0x80, RZ ;  /* 0xffffff80252b7810 */ /* 0x000fe20007ffe0ff */
[----:B------:R-:W-:Y:S01]  /*28b0*/  VIADD R4, R4, 0xffffff80 ;  /* 0xffffff8004047836 */ /* 0x000fe20000000000 */
[----:B------:R-:W-:Y:S01]  /*28c0*/  LOP3.LUT R5, R5, 0xff, RZ, 0xc0, !PT ;  /* 0x000000ff05057812 */ /* 0x000fe200078ec0ff */
[----:B------:R-:W1:Y:S01]  /*28d0*/  I2F.F16 R44, R44 ;  /* 0x0000002c002c7306 */ /* 0x000e620000200c00 */
[----:B------:R-:W-:Y:S02]  /*28e0*/  SHF.R.U32.HI R37, RZ, 0x8, R6 ;  /* 0x00000008ff257819 */ /* 0x000fe40000011606 */
[----:B------:R-:W-:Y:S01]  /*28f0*/  LEA.HI R33, R7, 0xffffff80, RZ, 0x8 ;  /* 0xffffff8007217811 */ /* 0x000fe200078f40ff */
[----:B------:R-:W-:Y:S01]  /*2900*/  VIADD R5, R5, 0xffffff80 ;  /* 0xffffff8005057836 */ /* 0x000fe20000000000 */
[----:B------:R-:W-:-:S02]  /*2910*/  LOP3.LUT R39, R37, 0xff, RZ, 0xc0, !PT ;  /* 0x000000ff25277812 */ /* 0x000fc400078ec0ff */
[----:B------:R-:W-:Y:S01]  /*2920*/  LEA.HI R35, R6, 0xffffff80, RZ, 0x8 ;  /* 0xffffff8006237811 */ /* 0x000fe200078f40ff */
[----:B------:R3:W-:Y:S01]  /*2930*/  I2F.F16 R36, R4 ;  /* 0x0000000400247306 */ /* 0x0007e20000200c00 */
[----:B------:R-:W-:Y:S01]  /*2940*/  SHF.R.U32.HI R6, RZ, 0x10, R6 ;  /* 0x00000010ff067819 */ /* 0x000fe20000011606 */
[----:B------:R-:W-:-:S03]  /*2950*/  VIADD R39, R39, 0xffffff80 ;  /* 0xffffff8027277836 */ /* 0x000fc60000000000 */
[----:B------:R-:W-:-:S03]  /*2960*/  LOP3.LUT R6, R6, 0xff, RZ, 0xc0, !PT ;  /* 0x000000ff06067812 */ /* 0x000fc600078ec0ff */
[----:B------:R-:W4:Y:S01]  /*2970*/  I2F.F16 R17, R17 ;  /* 0x0000001100117306 */ /* 0x000f220000200c00 */
[--C-:B---3--:R-:W-:Y:S01]  /*2980*/  SHF.R.U32.HI R4, RZ, 0x8, R7.reuse ;  /* 0x00000008ff047819 */ /* 0x108fe20000011607 */
[----:B------:R-:W-:Y:S01]  /*2990*/  VIADD R6, R6, 0xffffff80 ;  /* 0xffffff8006067836 */ /* 0x000fe20000000000 */
[----:B------:R-:W-:Y:S02]  /*29a0*/  SHF.R.U32.HI R7, RZ, 0x10, R7 ;  /* 0x00000010ff077819 */ /* 0x000fe40000011607 */
[----:B------:R-:W-:Y:S02]  /*29b0*/  LOP3.LUT R4, R4, 0xff, RZ, 0xc0, !PT ;  /* 0x000000ff04047812 */ /* 0x000fe400078ec0ff */
[----:B------:R-:W-:Y:S01]  /*29c0*/  LOP3.LUT R7, R7, 0xff, RZ, 0xc0, !PT ;  /* 0x000000ff07077812 */ /* 0x000fe200078ec0ff */
[----:B------:R-:W-:Y:S01]  /*29d0*/  I2F.F16 R42, R42 ;  /* 0x0000002a002a7306 */ /* 0x000fe20000200c00 */
[----:B------:R-:W-:Y:S01]  /*29e0*/  IADD3 R41, R4, -0x80, RZ ;  /* 0xffffff8004297810 */ /* 0x000fe20007ffe0ff */
[----:B0-----:R-:W-:-:S02]  /*29f0*/  HADD2.F32 R4, -RZ, R18.H0_H0 ;  /* 0x20000012ff047230 */ /* 0x001fc40000004100 */
[----:B------:R-:W-:Y:S02]  /*2a00*/  VIADD R49, R7, 0xffffff80 ;  /* 0xffffff8007317836 */ /* 0x000fe40000000000 */
[----:B-1----:R-:W-:Y:S02]  /*2a10*/  HADD2.F32 R7, -RZ, R44.H0_H0 ;  /* 0x2000002cff077230 */ /* 0x002fe40000004100 */
[----:B------:R-:W0:Y:S01]  /*2a20*/  I2F.F16 R37, R5 ;  /* 0x0000000500257306 */ /* 0x000e220000200c00 */
[----:B----4-:R-:W-:-:S07]  /*2a30*/  HADD2.F32 R17, -RZ, R17.H0_H0 ;  /* 0x20000011ff117230 */ /* 0x010fce0000004100 */
[----:B------:R-:W1:Y:S01]  /*2a40*/  I2F.F16 R43, R43 ;  /* 0x0000002b002b7306 */ /* 0x000e620000200c00 */
[----:B0-----:R-:W-:-:S07]  /*2a50*/  HADD2.F32 R37, -RZ, R37.H0_H0 ;  /* 0x20000025ff257230 */ /* 0x001fce0000004100 */
[----:B------:R-:W0:Y:S01]  /*2a60*/  I2F.F16 R40, R39 ;  /* 0x0000002700287306 */ /* 0x000e220000200c00 */
[----:B-1----:R-:W-:-:S07]  /*2a70*/  HADD2.F32 R43, -RZ, R43.H0_H0 ;  /* 0x2000002bff2b7230 */ /* 0x002fce0000004100 */
        /* <DEDUP_REMOVED lines=9> */
[----:B------:R-:W1:Y:S01]  /*2b10*/  I2F.F16 R33, R33 ;  /* 0x0000002100217306 */ /* 0x000e620000200c00 */
[----:B0-----:R-:W-:-:S02]  /*2b20*/  HADD2.F32 R35, -RZ, R35.H0_H0 ;  /* 0x20000023ff237230 */ /* 0x001fc40000004100 */
[----:B-1----:R-:W-:Y:S01]  /*2b30*/  HADD2.F32 R33, -RZ, R33.H0_H0 ;  /* 0x20000021ff217230 */ /* 0x002fe20000004100 */
[C---:B--2---:R-:W-:Y:S02]  /*2b40*/  LOP3.LUT R5, R12.reuse, 0xff, RZ, 0xc0, !PT ;  /* 0x000000ff0c057812 */ /* 0x044fe400078ec0ff */
[----:B------:R-:W-:Y:S02]  /*2b50*/  LOP3.LUT R46, R13, 0xff, RZ, 0xc0, !PT ;  /* 0x000000ff0d2e7812 */ /* 0x000fe400078ec0ff */
[----:B------:R-:W-:Y:S01]  /*2b60*/  LEA.HI R25, R12, 0xffffff80, RZ, 0x8 ;  /* 0xffffff800c197811 */ /* 0x000fe200078f40ff */
[----:B------:R-:W-:Y:S01]  /*2b70*/  VIADD R48, R5, 0xffffff80 ;  /* 0xffffff8005307836 */ /* 0x000fe20000000000 */
[----:B------:R-:W-:Y:S01]  /*2b80*/  LEA.HI R24, R13, 0xffffff80, RZ, 0x8 ;  /* 0xffffff800d187811 */ /* 0x000fe200078f40ff */
[----:B------:R-:W-:Y:S02]  /*2b90*/  HADD2.F32 R5, -RZ, R45.H0_H0 ;  /* 0x2000002dff057230 */ /* 0x000fe40000004100 */
[----:B------:R-:W-:Y:S01]  /*2ba0*/  HADD2.F32 R45, -RZ, R38.H0_H0 ;  /* 0x20000026ff2d7230 */ /* 0x000fe20000004100 */
[----:B------:R-:W-:Y:S01]  /*2bb0*/  I2F.F16 R25, R25 ;  /* 0x0000001900197306 */ /* 0x000fe20000200c00 */
[----:B------:R-:W-:-:S02]  /*2bc0*/  VIADD R47, R46, 0xffffff80 ;  /* 0xffffff802e2f7836 */ /* 0x000fc40000000000 */
[----:B------:R-:W-:Y:S01]  /*2bd0*/  FFMA.FTZ R46, R5, R4, RZ ;  /* 0x00000004052e7223 */ /* 0x000fe200000100ff */
[C---:B------:R-:W-:Y:S01]  /*2be0*/  FFMA.FTZ R5, R4.reuse, R7, RZ ;  /* 0x0000000704057223 */ /* 0x040fe200000100ff */
[C---:B------:R-:W-:Y:S01]  /*2bf0*/  FFMA.FTZ R44, R4.reuse, R45, RZ ;  /* 0x0000002d042c7223 */ /* 0x040fe200000100ff */
[----:B------:R-:W-:Y:S02]  /*2c00*/  HADD2.F32 R45, -RZ, R18.H1_H1 ;  /* 0x30000012ff2d7230 */ /* 0x000fe40000004100 */
        /* <DEDUP_REMOVED lines=16> */
[----:B------:R-:W-:-:S02]  /*2d10*/  HADD2.F32 R49, -RZ, R36.H0_H0 ;  /* 0x20000024ff317230 */ /* 0x000fc40000004100 */
[----:B------:R-:W-:Y:S01]  /*2d20*/  VIADD R12, R44, 0xffffff80 ;  /* 0xffffff802c0c7836 */ /* 0x000fe20000000000 */
[--C-:B------:R-:W-:Y:S01]  /*2d30*/  SHF.R.U32.HI R44, RZ, 0x8, R13.reuse ;  /* 0x00000008ff2c7819 */ /* 0x100fe2000001160d */
[----:B------:R-:W-:Y:S02]  /*2d40*/  VIADD R45, R46, 0xffffff80 ;  /* 0xffffff802e2d7836 */ /* 0x000fe40000000000 */
[----:B------:R4:W3:Y:S01]  /*2d50*/  I2F.F16 R17, R48 ;  /* 0x0000003000117306 */ /* 0x0008e20000200c00 */
[----:B------:R-:W-:Y:S01]  /*2d60*/  LOP3.LUT R46, R44, 0xff, RZ, 0xc0, !PT ;  /* 0x000000ff2c2e7812 */ /* 0x000fe200078ec0ff */
[--C-:B------:R-:W-:Y:S01]  /*2d70*/  HADD2.F32 R44, -RZ, R19.reuse.H0_H0 ;  /* 0x20000013ff2c7230 */ /* 0x100fe20000004100 */
[----:B--2---:R-:W-:Y:S01]  /*2d80*/  SHF.R.U32.HI R47, RZ, 0x10, R13 ;  /* 0x00000010ff2f7819 */ /* 0x004fe2000001160d */
[----:B------:R-:W-:Y:S01]  /*2d90*/  HADD2.F32 R19, -RZ, R19.H1_H1 ;  /* 0x30000013ff137230 */ /* 0x000fe20000004100 */
[----:B------:R-:W-:Y:S01]  /*2da0*/  IADD3 R13, R46, -0x80, RZ ;  /* 0xffffff802e0d7810 */ /* 0x000fe20007ffe0ff */
[----:B-1----:R-:W-:-:S02]  /*2db0*/  HADD2.F32 R38, -RZ, R38.H0_H0 ;  /* 0x20000026ff267230 */ /* 0x002fc40000004100 */
[----:B------:R-:W-:Y:S01]  /*2dc0*/  FFMA.FTZ R46, R44, R37, R43 ;  /* 0x000000252c2e7223 */ /* 0x000fe2000001002b */
[----:B------:R-:W-:Y:S01]  /*2dd0*/  SHF.R.U32.HI R37, RZ, 0x8, R14 ;  /* 0x00000008ff257819 */ /* 0x000fe2000001160e */
[----:B------:R1:W-:Y:S01]  /*2de0*/  I2F.F16 R36, R45 ;  /* 0x0000002d00247306 */ /* 0x0003e20000200c00 */
[----:B----4-:R-:W-:Y:S02]  /*2df0*/  HADD2.F32 R48, -RZ, R39.H0_H0 ;  /* 0x20000027ff307230 */ /* 0x010fe40000004100 */
[----:B------:R-:W-:Y:S01]  /*2e00*/  FFMA.FTZ R42, R49, R44, R42 ;  /* 0x0000002c312a7223 */ /* 0x000fe2000001002a */
[----:B------:R-:W-:Y:S01]  /*2e10*/  LOP3.LUT R37, R37, 0xff, RZ, 0xc0, !PT ;  /* 0x000000ff25257812 */ /* 0x000fe200078ec0ff */
[----:B------:R-:W-:Y:S01]  /*2e20*/  HADD2.F32 R43, -RZ, R34.H0_H0 ;  /* 0x20000022ff2b7230 */ /* 0x000fe20000004100 */
[----:B------:R-:W-:Y:S02]  /*2e30*/  SHF.R.U32.HI R39, RZ, 0x10, R14 ;  /* 0x00000010ff277819 */ /* 0x000fe4000001160e */
[----:B------:R-:W-:Y:S01]  /*2e40*/  LOP3.LUT R47, R47, 0xff, RZ, 0xc0, !PT ;  /* 0x000000ff2f2f7812 */ /* 0x000fe200078ec0ff */
[----:B------:R-:W-:-:S02]  /*2e50*/  VIADD R34, R37, 0xffffff80 ;  /* 0xffffff8025227836 */ /* 0x000fc40000000000 */
        /* <DEDUP_REMOVED lines=9> */
[C---:B------:R-:W-:Y:S01]  /*2ef0*/  FFMA.FTZ R46, R19.reuse, R42, R46 ;  /* 0x0000002a132e7223 */ /* 0x040fe2000001002e */
[C---:B------:R-:W-:Y:S01]  /*2f00*/  FFMA.FTZ R40, R19.reuse, R35, R40 ;  /* 0x0000002313287223 */ /* 0x040fe20000010028 */
[----:B------:R-:W-:Y:S01]  /*2f10*/  FFMA.FTZ R44, R19, R33, R44 ;  /* 0x00000021132c7223 */ /* 0x000fe2000001002c */
[----:B------:R-:W-:Y:S01]  /*2f20*/  LOP3.LUT R41, R41, 0xff, RZ, 0xc0, !PT ;  /* 0x000000ff29297812 */ /* 0x000fe200078ec0ff */
[----:B------:R-:W2:Y:S01]  /*2f30*/  I2F.F16 R18, R18 ;  /* 0x0000001200127306 */ /* 0x000ea20000200c00 */
[----:B------:R-:W-:Y:S01]  /*2f40*/  SHF.R.U32.HI R33, RZ, 0x10, R15 ;  /* 0x00000010ff217819 */ /* 0x000fe2000001160f */
[----:B------:R-:W-:Y:S01]  /*2f50*/  VIADD R16, R39, 0xffffff80 ;  /* 0xffffff8027107836 */ /* 0x000fe20000000000 */
[----:B------:R-:W-:Y:S01]  /*2f60*/  IADD3 R19, R41, -0x80, RZ ;  /* 0xffffff8029137810 */ /* 0x000fe20007ffe0ff */
[----:B0-----:R-:W-:Y:S01]  /*2f70*/  HADD2.F32 R35, -RZ, R4.H0_H0 ;  /* 0x20000004ff237230 */ /* 0x001fe20000004100 */
[----:B------:R-:W-:Y:S01]  /*2f80*/  LOP3.LUT R33, R33, 0xff, RZ, 0xc0, !PT ;  /* 0x000000ff21217812 */ /* 0x000fe200078ec0ff */
[----:B---3--:R-:W-:Y:S01]  /*2f90*/  HADD2.F32 R41, -RZ, R7.H0_H0 ;  /* 0x20000007ff297230 */ /* 0x008fe20000004100 */
[----:B------:R-:W-:Y:S01]  /*2fa0*/  LEA.HI R14, R14, 0xffffff80, RZ, 0x8 ;  /* 0xffffff800e0e7811 */ /* 0x000fe200078f40ff */
[----:B------:R-:W0:Y:S01]  /*2fb0*/  I2F.F16 R13, R13 ;  /* 0x0000000d000d7306 */ /* 0x000e220000200c00 */
[----:B------:R-:W-:Y:S01]  /*2fc0*/  LEA.HI R15, R15, 0xffffff80, RZ, 0x8 ;  /* 0xffffff800f0f7811 */ /* 0x000fe200078f40ff */
[----:B------:R-:W-:-:S02]  /*2fd0*/  VIADD R39, R33, 0xffffff80 ;  /* 0xffffff8021277836 */ /* 0x000fc40000000000 */
[----:B------:R-:W-:Y:S01]  /*2fe0*/  FFMA.FTZ R38, R38, R35, R37 ;  /* 0x0000002326267223 */ /* 0x000fe20000010025 */
[----:B------:R-:W-:Y:S02]  /*2ff0*/  HADD2.F32 R43, -RZ, R17.H0_H0 ;  /* 0x20000011ff2b7230 */ /* 0x000fe40000004100 */
[C---:B------:R-:W-:Y:S01]  /*3000*/  FFMA.FTZ R41, R35.reuse, R41, R46 ;  /* 0x0000002923297223 */ /* 0x040fe2000001002e */
[----:B------:R-:W-:Y:S01]  /*3010*/  HADD2.F32 R4, -RZ, R4.H1_H1 ;  /* 0x30000004ff047230 */ /* 0x000fe20000004100 */
[----:B------:R-:W3:Y:S01]  /*3020*/  I2F.F16 R34, R34 ;  /* 0x0000002200227306 */ /* 0x000ee20000200c00 */
[----:B-1----:R-:W-:Y:S02]  /*3030*/  HADD2.F32 R17, -RZ, R12.H0_H0 ;  /* 0x2000000cff117230 */ /* 0x002fe40000004100 */
[----:B------:R-:W-:Y:S01]  /*3040*/  FFMA.FTZ R44, R35, R43, R44 ;  /* 0x0000002b232c7223 */ /* 0x000fe2000001002c */
[----:B--2---:R-:W-:Y:S02]  /*3050*/  HADD2.F32 R18, -RZ, R18.H0_H0 ;  /* 0x20000012ff127230 */ /* 0x004fe40000004100 */
[----:B------:R-:W-:-:S02]  /*3060*/  HADD2.F32 R33, -RZ, R5.H0_H0 ;  /* 0x20000005ff217230 */ /* 0x000fc40000004100 */
[----:B------:R-:W-:Y:S01]  /*3070*/  FFMA.FTZ R38, R17, R4, R38 ;  /* 0x0000000411267223 */ /* 0x000fe20000010026 */
[----:B0-----:R-:W-:Y:S01]  /*3080*/  HADD2.F32 R13, -RZ, R13.H0_H0 ;  /* 0x2000000dff0d7230 */ /* 0x001fe20000004100 */
[----:B------:R-:W0:Y:S01]  /*3090*/  I2F.F16 R19, R19 ;  /* 0x0000001300137306 */ /* 0x000e220000200c00 */
[----:B------:R-:W-:Y:S01]  /*30a0*/  FFMA.FTZ R37, R35, R18, R40 ;  /* 0x0000001223257223 */ /* 0x000fe20000010028 */
[----:B------:R-:W-:Y:S02]  /*30b0*/  HADD2.F32 R5, -RZ, R5.H1_H1 ;  /* 0x30000005ff057230 */ /* 0x000fe40000004100 */
[----:B------:R-:W-:Y:S01]  /*30c0*/  FFMA.FTZ R12, R4, R13, R41 ;  /* 0x0000000d040c7223 */ /* 0x000fe20000010029 */
[----:B------:R-:W-:Y:S02]  /*30d0*/  HADD2.F32 R13, -RZ, R36.H0_H0 ;  /* 0x20000024ff0d7230 */ /* 0x000fe40000004100 */
[----:B---3--:R-:W-:Y:S01]  /*30e0*/  HADD2.F32 R17, -RZ, R34.H0_H0 ;  /* 0x20000022ff117230 */ /* 0x008fe20000004100 */
[----:B------:R-:W1:Y:S02]  /*30f0*/  I2F.F16 R6, R47 ;  /* 0x0000002f00067306 */ /* 0x000e640000200c00 */
[----:B------:R-:W-:-:S02]  /*3100*/  FFMA.FTZ R13, R13, R33, R38 ;  /* 0x000000210d0d7223 */ /* 0x000fc40000010026 */
[----:B------:R-:W-:Y:S01]  /*3110*/  FFMA.FTZ R18, R4, R17, R37 ;  /* 0x0000001104127223 */ /* 0x000fe20000010025 */
[----:B0-----:R-:W-:-:S03]  /*3120*/  HADD2.F32 R19, -RZ, R19.H0_H0 ;  /* 0x20000013ff137230 */ /* 0x001fc60000004100 */
[----:B------:R-:W0:Y:S02]  /*3130*/  I2F.F16 R16, R16 ;  /* 0x0000001000107306 */ /* 0x000e240000200c00 */
[----:B------:R-:W-:Y:S01]  /*3140*/  FFMA.FTZ R44, R4, R19, R44 ;  /* 0x00000013042c7223 */ /* 0x000fe2000001002c */
[----:B------:R-:W-:Y:S02]  /*3150*/  HADD2.F32 R4, -RZ, R25.H0_H0 ;  /* 0x20000019ff047230 */ /* 0x000fe40000004100 */
[----:B-1----:R-:W-:-:S03]  /*3160*/  HADD2.F32 R6, -RZ, R6.H0_H0 ;  /* 0x20000006ff067230 */ /* 0x002fc60000004100 */
[----:B------:R-:W1:Y:S01]  /*3170*/  I2F.F16 R7, R39 ;  /* 0x0000002700077306 */ /* 0x000e620000200c00 */
[----:B------:R-:W-:Y:S01]  /*3180*/  FFMA.FTZ R4, R4, R5, R13 ;  /* 0x0000000504047223 */ /* 0x000fe2000001000d */
[----:B------:R-:W-:Y:S02]  /*3190*/  HADD2.F32 R13, -RZ, R2.H0_H0 ;  /* 0x20000002ff0d7230 */ /* 0x000fe40000004100 */
[----:B------:R-:W-:Y:S01]  /*31a0*/  FFMA.FTZ R6, R33, R6, R12 ;  /* 0x0000000621067223 */ /* 0x000fe2000001000c */
[----:B0-----:R-:W-:-:S03]  /*31b0*/  HADD2.F32 R16, -RZ, R16.H0_H0 ;  /* 0x20000010ff107230 */ /* 0x001fc60000004100 */
[----:B------:R-:W0:Y:S01]  /*31c0*/  I2F.F16 R24, R24 ;  /* 0x0000001800187306 */ /* 0x000e220000200c00 */
[----:B------:R-:W-:-:S05]  /*31d0*/  FMUL.FTZ R4, R13, R4 ;  /* 0x000000040d047220 */ /* 0x000fca0000410000 */
[----:B------:R-:W-:Y:S01]  /*31e0*/  F2FP.F16.F32.PACK_AB R4, RZ, R4 ;  /* 0x00000004ff04723e */ /* 0x000fe200000000ff */
[----:B-1----:R-:W-:Y:S01]  /*31f0*/  HADD2.F32 R17, -RZ, R7.H0_H0 ;  /* 0x20000007ff117230 */ /* 0x002fe20000004100 */
[----:B------:R-:W1:Y:S01]  /*3200*/  I2F.F16 R14, R14 ;  /* 0x0000000e000e7306 */ /* 0x000e620000200c00 */
[----:B------:R-:W-:-:S03]  /*3210*/  FFMA.FTZ R7, R33, R16, R18 ;  /* 0x0000001021077223 */ /* 0x000fc60000010012 */
[----:B------:R-:W-:Y:S01]  /*3220*/  FFMA.FTZ R44, R33, R17, R44 ;  /* 0x00000011212c7223 */ /* 0x000fe2000001002c */
[----:B------:R-:W-:Y:S02]  /*3230*/  HADD2.F32 R17, -RZ, R2.H1_H1 ;  /* 0x30000002ff117230 */ /* 0x000fe40000004100 */
[----:B0-----:R-:W-:Y:S01]  /*3240*/  HADD2.F32 R24, -RZ, R24.H0_H0 ;  /* 0x20000018ff187230 */ /* 0x001fe20000004100 */
[----:B------:R-:W0:Y:S04]  /*3250*/  I2F.F16 R15, R15 ;  /* 0x0000000f000f7306 */ /* 0x000e280000200c00 */
[----:B------:R-:W-:Y:S01]  /*3260*/  FFMA.FTZ R6, R5, R24, R6 ;  /* 0x0000001805067223 */ /* 0x000fe20000010006 */
[----:B-1----:R-:W-:-:S05]  /*3270*/  HADD2.F32 R14, -RZ, R14.H0_H0 ;  /* 0x2000000eff0e7230 */ /* 0x002fca0000004100 */
[C---:B------:R-:W-:Y:S01]  /*3280*/  FFMA.FTZ R7, R5.reuse, R14, R7 ;  /* 0x0000000e05077223 */ /* 0x040fe20000010007 */
[--C-:B------:R-:W-:Y:S02]  /*3290*/  HADD2.F32 R14, -RZ, R0.reuse.H0_H0 ;  /* 0x20000000ff0e7230 */ /* 0x100fe40000004100 */
        /* <DEDUP_REMOVED lines=13> */
.L_x_3716:
[----:B-----5:R-:W-:Y:S02]  /*3370*/  @!P0 IMAD.IADD R3, R20, 0x1, R21 ;  /* 0x0000000114038824 */ /* 0x020fe400078e0215 */
[----:B------:R-:W-:Y:S01]  /*3380*/  IMAD.WIDE R26, R31, 0x8, R26 ;  /* 0x000000081f1a7825 */ /* 0x000fe200078e021a */
[----:B------:R-:W-:Y:S06]  /*3390*/  @P1 BRA `(.L_x_3717) ;  /* 0x0000000c000c1947 */ /* 0x000fec0003800000 */
[----:B------:R-:W2:Y:S01]  /*33a0*/  LDG.E.128.CONSTANT R4, desc[UR6][R26.64] ;  /* 0x000000061a047981 */ /* 0x000ea2000c1e9d00 */
[C---:B------:R-:W-:Y:S02]  /*33b0*/  LOP3.LUT R12, R8.reuse, 0xff, RZ, 0xc0, !PT ;  /* 0x000000ff080c7812 */ /* 0x040fe400078ec0ff */
[----:B------:R-:W-:Y:S02]  /*33c0*/  LOP3.LUT R13, R9, 0xff, RZ, 0xc0, !PT ;  /* 0x000000ff090d7812 */ /* 0x000fe400078ec0ff */
[----:B------:R-:W-:Y:S01]  /*33d0*/  LEA.HI R18, R8, 0xffffff80, RZ, 0x8 ;  /* 0xffffff8008127811 */ /* 0x000fe200078f40ff */
[----:B------:R-:W-:Y:S01]  /*33e0*/  VIADD R12, R12, 0xffffff80 ;  /* 0xffffff800c0c7836 */ /* 0x000fe20000000000 */
[----:B------:R-:W-:Y:S02]  /*33f0*/  IADD3 R13, R13, -0x80, RZ ;  /* 0xffffff800d0d7810 */ /* 0x000fe40007ffe0ff */
[----:B------:R-:W-:Y:S01]  /*3400*/  LOP3.LUT R15, R10, 0xff, RZ, 0xc0, !PT ;  /* 0x000000ff0a0f7812 */ /* 0x000fe200078ec0ff */
[----:B------:R1:W-:Y:S01]  /*3410*/  I2F.F16 R47, R12 ;  /* 0x0000000c002f7306 */ /* 0x0003e20000200c00 */
[----:B------:R-:W-:-:S02]  /*3420*/  LEA.HI R14, R9, 0xffffff80, RZ, 0x8 ;  /* 0xffffff80090e7811 */ /* 0x000fc400078f40ff */
[----:B------:R-:W-:Y:S01]  /*3430*/  SHF.R.U32.HI R24, RZ, 0x8, R10 ;  /* 0x00000008ff187819 */ /* 0x000fe2000001160a */
[----:B------:R-:W-:Y:S01]  /*3440*/  VIADD R42, R15, 0xffffff80 ;  /* 0xffffff800f2a7836 */ /* 0x000fe20000000000 */
[----:B------:R-:W-:Y:S02]  /*3450*/  LOP3.LUT R15, R11, 0xff, RZ, 0xc0, !PT ;  /* 0x000000ff0b0f7812 */ /* 0x000fe400078ec0ff */
[----:B------:R-:W-:Y:S01]  /*3460*/  LOP3.LUT R25, R24, 0xff, RZ, 0xc0, !PT ;  /* 0x000000ff18197812 */ /* 0x000fe200078ec0ff */
[----:B------:R3:W4:Y:S01]  /*3470*/  I2F.F16 R41, R13 ;  /* 0x0000000d00297306 */ /* 0x0007220000200c00 */
[--C-:B-1----:R-:W-:Y:S01]  /*3480*/  SHF.R.U32.HI R12, RZ, 0x8, R8.reuse ;  /* 0x00000008ff0c7819 */ /* 0x102fe20000011608 */
[----:B------:R-:W-:Y:S01]  /*3490*/  VIADD R37, R15, 0xffffff80 ;  /* 0xffffff800f257836 */ /* 0x000fe20000000000 */
[----:B------:R-:W-:Y:S01]  /*34a0*/  SHF.R.U32.HI R8, RZ, 0x10, R8 ;  /* 0x00000010ff087819 */ /* 0x000fe20000011608 */
[----:B------:R-:W-:Y:S01]  /*34b0*/  VIADD R25, R25, 0xffffff80 ;  /* 0xffffff8019197836 */ /* 0x000fe20000000000 */
[----:B------:R-:W-:-:S02]  /*34c0*/  LOP3.LUT R12, R12, 0xff, RZ, 0xc0, !PT ;  /* 0x000000ff0c0c7812 */ /* 0x000fc400078ec0ff */
[----:B------:R-:W-:Y:S01]  /*34d0*/  LOP3.LUT R8, R8, 0xff, RZ, 0xc0, !PT ;  /* 0x000000ff08087812 */ /* 0x000fe200078ec0ff */
[----:B------:R-:W-:Y:S01]  /*34e0*/  I2F.F16 R42, R42 ;  /* 0x0000002a002a7306 */ /* 0x000fe20000200c00 */
[--C-:B---3--:R-:W-:Y:S01]  /*34f0*/  SHF.R.U32.HI R13, RZ, 0x8, R9.reuse ;  /* 0x00000008ff0d7819 */ /* 0x108fe20000011609 */
[----:B------:R-:W-:Y:S01]  /*3500*/  VIADD R12, R12, 0xffffff80 ;  /* 0xffffff800c0c7836 */ /* 0x000fe20000000000 */
[----:B------:R-:W-:Y:S02]  /*3510*/  IADD3 R8, R8, -0x80, RZ ;  /* 0xffffff8008087810 */ /* 0x000fe40007ffe0ff */
[----:B------:R-:W-:Y:S02]  /*3520*/  LOP3.LUT R13, R13, 0xff, RZ, 0xc0, !PT ;  /* 0x000000ff0d0d7812 */ /* 0x000fe400078ec0ff */
[----:B------:R-:W-:Y:S01]  /*3530*/  SHF.R.U32.HI R9, RZ, 0x10, R9 ;  /* 0x00000010ff097819 */ /* 0x000fe20000011609 */
[----:B0-----:R0:W-:Y:S01]  /*3540*/  I2F.F16 R35, R12 ;  /* 0x0000000c00237306 */ /* 0x0011e20000200c00 */
[----:B------:R-:W-:Y:S01]  /*3550*/  LEA.HI R17, R11, 0xffffff80, RZ, 0x8 ;  /* 0xffffff800b117811 */ /* 0x000fe200078f40ff */
[----:B------:R-:W-:Y:S01]  /*3560*/  VIADD R36, R13, 0xffffff80 ;  /* 0xffffff800d247836 */ /* 0x000fe20000000000 */
[----:B------:R-:W-:Y:S01]  /*3570*/  LOP3.LUT R9, R9, 0xff, RZ, 0xc0, !PT ;  /* 0x000000ff09097812 */ /* 0x000fe200078ec0ff */
[----:B----4-:R-:W-:Y:S01]  /*3580*/  HADD2.F32 R41, -RZ, R41.H0_H0 ;  /* 0x20000029ff297230 */ /* 0x010fe20000004100 */
[----:B------:R-:W-:-:S02]  /*3590*/  LEA.HI R19, R10, 0xffffff80, RZ, 0x8 ;  /* 0xffffff800a137811 */ /* 0x000fc400078f40ff */
[----:B------:R-:W-:Y:S01]  /*35a0*/  SHF.R.U32.HI R10, RZ, 0x10, R10 ;  /* 0x00000010ff0a7819 */ /* 0x000fe2000001160a */
[----:B------:R1:W3:Y:S01]  /*35b0*/  I2F.F16 R20, R8 ;  /* 0x0000000800147306 */ /* 0x0002e20000200c00 */
[----:B0-----:R-:W0:Y:S01]  /*35c0*/  LDS.64 R12, [UR4+0x30] ;  /* 0x00003004ff0c7984 */ /* 0x001e220008000a00 */
[----:B------:R-:W-:Y:S01]  /*35d0*/  VIADD R9, R9, 0xffffff80 ;  /* 0xffffff8009097836 */ /* 0x000fe20000000000 */
[----:B------:R-:W-:-:S04]  /*35e0*/  LOP3.LUT R10, R10, 0xff, RZ, 0xc0, !PT ;  /* 0x000000ff0a0a7812 */ /* 0x000fc800078ec0ff */
[----:B------:R-:W-:Y:S01]  /*35f0*/  IADD3 R10, R10, -0x80, RZ ;  /* 0xffffff800a0a7810 */ /* 0x000fe20007ffe0ff */
[----:B------:R-:W-:Y:S01]  /*3600*/  I2F.F16 R37, R37 ;  /* 0x0000002500257306 */ /* 0x000fe20000200c00 */
[--C-:B-1----:R-:W-:Y:S02]  /*3610*/  SHF.R.U32.HI R8, RZ, 0x8, R11.reuse ;  /* 0x00000008ff087819 */ /* 0x102fe4000001160b */
[----:B------:R-:W-:Y:S02]  /*3620*/  SHF.R.U32.HI R11, RZ, 0x10, R11 ;  /* 0x00000010ff0b7819 */ /* 0x000fe4000001160b */
[----:B------:R-:W-:Y:S02]  /*3630*/  LOP3.LUT R8, R8, 0xff, RZ, 0xc0, !PT ;  /* 0x000000ff08087812 */ /* 0x000fe400078ec0ff */
[----:B------:R-:W-:Y:S01]  /*3640*/  LOP3.LUT R11, R11, 0xff, RZ, 0xc0, !PT ;  /* 0x000000ff0b0b7812 */ /* 0x000fe200078ec0ff */
[----:B------:R-:W1:Y:S01]  /*3650*/  I2F.F16 R24, R9 ;  /* 0x0000000900187306 */ /* 0x000e620000200c00 */
[----:B---3--:R-:W-:-:S02]  /*3660*/  HADD2.F32 R20, -RZ, R20.H0_H0 ;  /* 0x20000014ff147230 */ /* 0x008fc40000004100 */
[----:B------:R-:W-:Y:S02]  /*3670*/  VIADD R44, R8, 0xffffff80 ;  /* 0xffffff80082c7836 */ /* 0x000fe40000000000 */
[----:B------:R-:W-:-:S03]  /*3680*/  VIADD R11, R11, 0xffffff80 ;  /* 0xffffff800b0b7836 */ /* 0x000fc60000000000 */
[----:B------:R-:W-:Y:S01]  /*3690*/  I2F.F16 R43, R25 ;  /* 0x00000019002b7306 */ /* 0x000fe20000200c00 */
[----:B-1----:R-:W-:-:S07]  /*36a0*/  HADD2.F32 R24, -RZ, R24.H0_H0 ;  /* 0x20000018ff187230 */ /* 0x002fce0000004100 */
[----:B------:R-:W1:Y:S08]  /*36b0*/  I2F.F16 R36, R36 ;  /* 0x0000002400247306 */ /* 0x000e700000200c00 */
[----:B------:R3:W4:Y:S01]  /*36c0*/  I2F.F16 R34, R11 ;  /* 0x0000000b00227306 */ /* 0x0007220000200c00 */
[--C-:B0-----:R-:W-:Y:S02]  /*36d0*/  HADD2.F32 R38, -RZ, R13.reuse.H0_H0 ;  /* 0x2000000dff267230 */ /* 0x101fe40000004100 */
[----:B------:R-:W-:-:S02]  /*36e0*/  HADD2.F32 R40, -RZ, R13.H1_H1 ;  /* 0x3000000dff287230 */ /* 0x000fc40000004100 */
[----:B------:R-:W-:Y:S02]  /*36f0*/  HADD2.F32 R13, -RZ, R37.H0_H0 ;  /* 0x20000025ff0d7230 */ /* 0x000fe40000004100 */
[----:B-1----:R-:W-:Y:S01]  /*3700*/  HADD2.F32 R36, -RZ, R36.H0_H0 ;  /* 0x20000024ff247230 */ /* 0x002fe20000004100 */
[----:B------:R-:W0:Y:S01]  /*3710*/  I2F.F16 R44, R44 ;  /* 0x0000002c002c7306 */ /* 0x000e220000200c00 */
[----:B---3--:R-:W-:Y:S02]  /*3720*/  HADD2.F32 R11, -RZ, R42.H0_H0 ;  /* 0x2000002aff0b7230 */ /* 0x008fe40000004100 */
[----:B------:R-:W-:Y:S02]  /*3730*/  HADD2.F32 R42, -RZ, R43.H0_H0 ;  /* 0x2000002bff2a7230 */ /* 0x000fe40000004100 */
[----:B----4-:R-:W-:-:S03]  /*3740*/  HADD2.F32 R34, -RZ, R34.H0_H0 ;  /* 0x20000022ff227230 */ /* 0x010fc60000004100 */
[----:B------:R-:W1:Y:S01]  /*3750*/  I2F.F16 R10, R10 ;  /* 0x0000000a000a7306 */ /* 0x000e620000200c00 */
[----:B0-----:R-:W-:-:S07]  /*3760*/  HADD2.F32 R44, -RZ, R44.H0_H0 ;  /* 0x2000002cff2c7230 */ /* 0x001fce0000004100 */
[----:B------:R-:W0:Y:S08]  /*3770*/  I2F.F16 R18, R18 ;  /* 0x0000001200127306 */ /* 0x000e300000200c00 */
[----:B------:R-:W3:Y:S08]  /*3780*/  I2F.F16 R14, R14 ;  /* 0x0000000e000e7306 */ /* 0x000ef00000200c00 */
[----:B------:R-:W4:Y:S08]  /*3790*/  I2F.F16 R19, R19 ;  /* 0x0000001300137306 */ /* 0x000f300000200c00 */
[----:B------:R-:W5:Y:S01]  /*37a0*/  I2F.F16 R17, R17 ;  /* 0x0000001100117306 */ /* 0x000f620000200c00 */
[----:B--2---:R-:W-:-:S02]  /*37b0*/  LOP3.LUT R9, R6, 0xff, RZ, 0xc0, !PT ;  /* 0x000000ff06097812 */ /* 0x004fc400078ec0ff */
[C---:B------:R-:W-:Y:S02]  /*37c0*/  LOP3.LUT R8, R4.reuse, 0xff, RZ, 0xc0, !PT ;  /* 0x000000ff04087812 */ /* 0x040fe400078ec0ff */
[----:B------:R-:W-:Y:S01]  /*37d0*/  LEA.HI R16, R4, 0xffffff80, RZ, 0x8 ;  /* 0xffffff8004107811 */ /* 0x000fe200078f40ff */
[----:B------:R-:W-:Y:S01]  /*37e0*/  VIADD R39, R9, 0xffffff80 ;  /* 0xffffff8009277836 */ /* 0x000fe20000000000 */
[----:B------:R-:W-:Y:S01]  /*37f0*/  LOP3.LUT R9, R7, 0xff, RZ, 0xc0, !PT ;  /* 0x000000ff07097812 */ /* 0x000fe200078ec0ff */
[----:B------:R-:W-:Y:S01]  /*3800*/  VIADD R25, R8, 0xffffff80 ;  /* 0xffffff8008197836 */ /* 0x000fe20000000000 */
[----:B------:R-:W-:Y:S02]  /*3810*/  LOP3.LUT R8, R5, 0xff, RZ, 0xc0, !PT ;  /* 0x000000ff05087812 */ /* 0x000fe400078ec0ff */
[--C-:B------:R-:W-:Y:S01]  /*3820*/  SHF.R.U32.HI R45, RZ, 0x8, R4.reuse ;  /* 0x00000008ff2d7819 */ /* 0x100fe20000011604 */
[----:B------:R-:W-:Y:S01]  /*3830*/  I2F.F16 R39, R39 ;  /* 0x0000002700277306 */ /* 0x000fe20000200c00 */
[----:B------:R-:W-:Y:S01]  /*3840*/  SHF.R.U32.HI R46, RZ, 0x10, R4 ;  /* 0x00000010ff2e7819 */ /* 0x000fe20000011604 */
[----:B------:R-:W-:Y:S01]  /*3850*/  VIADD R4, R9, 0xffffff80 ;  /* 0xffffff8009047836 */ /* 0x000fe20000000000 */
[----:B------:R-:W-:Y:S01]  /*3860*/  IADD3 R33, R8, -0x80, RZ ;  /* 0xffffff8008217810 */ /* 0x000fe20007ffe0ff */
[--C-:B------:R-:W-:Y:S01]  /*3870*/  HADD2.F32 R8, -RZ, R12.reuse.H0_H0 ;  /* 0x2000000cff087230 */ /* 0x100fe20000004100 */
[----:B------:R-:W-:Y:S01]  /*3880*/  LEA.HI R15, R5, 0xffffff80, RZ, 0x8 ;  /* 0xffffff80050f7811 */ /* 0x000fe200078f40ff */
[----:B------:R-:W-:Y:S01]  /*3890*/  HADD2.F32 R9, -RZ, R47.H0_H0 ;  /* 0x2000002fff097230 */ /* 0x000fe20000004100 */
[----:B------:R-:W-:Y:S01]  /*38a0*/  LOP3.LUT R45, R45, 0xff, RZ, 0xc0, !PT ;  /* 0x000000ff2d2d7812 */ /* 0x000fe200078ec0ff */
[----:B------:R-:W-:-:S02]  /*38b0*/  HADD2.F32 R12, -RZ, R12.H1_H1 ;  /* 0x3000000cff0c7230 */ /* 0x000fc40000004100 */
[C---:B------:R-:W-:Y:S01]  /*38c0*/  FFMA.FTZ R41, R8.reuse, R41, RZ ;  /* 0x0000002908297223 */ /* 0x040fe200000100ff */
[C---:B------:R-:W-:Y:S01]  /*38d0*/  FFMA.FTZ R37, R8.reuse, R13, RZ ;  /* 0x0000000d08257223 */ /* 0x040fe200000100ff */
[----:B------:R-:W-:Y:S01]  /*38e0*/  FFMA.FTZ R47, R9, R8, RZ ;  /* 0x00000008092f7223 */ /* 0x000fe200000100ff */
[----:B------:R-:W-:Y:S01]  /*38f0*/  FFMA.FTZ R9, R8, R11, RZ ;  /* 0x0000000b08097223 */ /* 0x000fe200000100ff */
[----:B------:R-:W-:Y:S02]  /*3900*/  HADD2.F32 R8, -RZ, R35.H0_H0 ;  /* 0x20000023ff087230 */ /* 0x000fe40000004100 */
[C---:B------:R-:W-:Y:S01]  /*3910*/  FFMA.FTZ R43, R12.reuse, R36, R41 ;  /* 0x000000240c2b7223 */ /* 0x040fe20000010029 */
[C---:B------:R-:W-:Y:S01]  /*3920*/  FFMA.FTZ R37, R12.reuse, R44, R37 ;  /* 0x0000002c0c257223 */ /* 0x040fe20000010025 */
[----:B------:R-:W-:Y:S01]  /*3930*/  FFMA.FTZ R41, R12, R42, R9 ;  /* 0x0000002a0c297223 */ /* 0x000fe20000010009 */
[----:B------:R-:W-:Y:S01]  /*3940*/  SHF.R.U32.HI R42, RZ, 0x10, R5 ;  /* 0x00000010ff2a7819 */ /* 0x000fe20000011605 */
[----:B------:R-:W-:Y:S01]  /*3950*/  FFMA.FTZ R35, R8, R12, R47 ;  /* 0x0000000c08237223 */ /* 0x000fe2000001002f */
[----:B------:R-:W-:Y:S01]  /*3960*/  SHF.R.U32.HI R8, RZ, 0x8, R5 ;  /* 0x00000008ff087819 */ /* 0x000fe20000011605 */
[----:B------:R-:W-:Y:S01]  /*3970*/  FFMA.FTZ R43, R38, R24, R43 ;  /* 0x00000018262b7223 */ /* 0x000fe2000001002b */
[----:B------:R-:W-:Y:S01]  /*3980*/  SHF.R.U32.HI R12, RZ, 0x8, R6 ;  /* 0x00000008ff0c7819 */ /* 0x000fe20000011606 */
[----:B------:R-:W-:Y:S01]  /*3990*/  FFMA.FTZ R35, R20, R38, R35 ;  /* 0x0000002614237223 */ /* 0x000fe20000010023 */
[----:B------:R-:W-:Y:S01]  /*39a0*/  LOP3.LUT R36, R8, 0xff, RZ, 0xc0, !PT ;  /* 0x000000ff08247812 */ /* 0x000fe200078ec0ff */
[----:B-1----:R-:W-:Y:S01]  /*39b0*/  HADD2.F32 R20, -RZ, R10.H0_H0 ;  /* 0x2000000aff147230 */ /* 0x002fe20000004100 */
[----:B------:R-:W1:Y:S01]  /*39c0*/  LDS.64 R8, [UR4+0x38] ;  /* 0x00003804ff087984 */ /* 0x000e620008000a00 */
[----:B------:R-:W-:Y:S01]  /*39d0*/  LOP3.LUT R12, R12, 0xff, RZ, 0xc0, !PT ;  /* 0x000000ff0c0c7812 */ /* 0x000fe200078ec0ff */
[----:B0-----:R-:W-:Y:S01]  /*39e0*/  HADD2.F32 R24, -RZ, R18.H0_H0 ;  /* 0x20000012ff187230 */ /* 0x001fe20000004100 */
[----:B------:R-:W0:Y:S01]  /*39f0*/  I2F.F16 R25, R25 ;  /* 0x0000001900197306 */ /* 0x000e220000200c00 */
[C---:B------:R-:W-:Y:S01]  /*3a00*/  FFMA.FTZ R41, R38.reuse, R20, R41 ;  /* 0x0000001426297223 */ /* 0x040fe20000010029 */
[----:B------:R-:W-:Y:S01]  /*3a10*/  FFMA.FTZ R38, R38, R34, R37 ;  /* 0x0000002226267223 */ /* 0x000fe20000010025 */
[----:B------:R-:W-:-:S02]  /*3a20*/  VIADD R18, R12, 0xffffff80 ;  /* 0xffffff800c127836 */ /* 0x000fc40000000000 */
[----:B------:R-:W-:Y:S01]  /*3a30*/  FFMA.FTZ R12, R24, R40, R35 ;  /* 0x00000028180c7223 */ /* 0x000fe20000010023 */
[----:B---3--:R-:W-:Y:S01]  /*3a40*/  HADD2.F32 R34, -RZ, R14.H0_H0 ;  /* 0x2000000eff227230 */ /* 0x008fe20000004100 */
[----:B------:R-:W-:Y:S01]  /*3a50*/  SHF.R.U32.HI R20, RZ, 0x10, R6 ;  /* 0x00000010ff147819 */ /* 0x000fe20000011606 */
[----:B------:R-:W-:Y:S01]  /*3a60*/  VIADD R5, R36, 0xffffff80 ;  /* 0xffffff8024057836 */ /* 0x000fe20000000000 */
[----:B------:R-:W-:Y:S01]  /*3a70*/  SHF.R.U32.HI R24, RZ, 0x8, R7 ;  /* 0x00000008ff187819 */ /* 0x000fe20000011607 */
[----:B----4-:R-:W-:Y:S02]  /*3a80*/  HADD2.F32 R36, -RZ, R19.H0_H0 ;  /* 0x20000013ff247230 */ /* 0x010fe40000004100 */
[----:B------:R-:W-:Y:S01]  /*3a90*/  FFMA.FTZ R43, R40, R34, R43 ;  /* 0x00000022282b7223 */ /* 0x000fe2000001002b */
[----:B-----5:R-:W-:Y:S01]  /*3aa0*/  HADD2.F32 R19, -RZ, R17.H0_H0 ;  /* 0x20000011ff137230 */ /* 0x020fe20000004100 */
[----:B------:R-:W-:Y:S01]  /*3ab0*/  LOP3.LUT R46, R46, 0xff, RZ, 0xc0, !PT ;  /* 0x000000ff2e2e7812 */ /* 0x000fe200078ec0ff */
[----:B------:R-:W-:Y:S01]  /*3ac0*/  VIADD R11, R45, 0xffffff80 ;  /* 0xffffff802d0b7836 */ /* 0x000fe20000000000 */
[----:B------:R-:W-:Y:S01]  /*3ad0*/  LOP3.LUT R20, R20, 0xff, RZ, 0xc0, !PT ;  /* 0x000000ff14147812 */ /* 0x000fe200078ec0ff */
[----:B------:R-:W-:Y:S01]  /*3ae0*/  FFMA.FTZ R17, R40, R36, R41 ;  /* 0x0000002428117223 */ /* 0x000fe20000010029 */
[----:B------:R-:W-:Y:S01]  /*3af0*/  LOP3.LUT R24, R24, 0xff, RZ, 0xc0, !PT ;  /* 0x000000ff18187812 */ /* 0x000fe200078ec0ff */
[----:B------:R-:W-:Y:S01]  /*3b00*/  FFMA.FTZ R40, R40, R19, R38 ;  /* 0x0000001328287223 */ /* 0x000fe20000010026 */
[----:B------:R-:W-:Y:S01]  /*3b10*/  SHF.R.U32.HI R34, RZ, 0x10, R7 ;  /* 0x00000010ff227819 */ /* 0x000fe20000011607 */
[----:B------:R-:W2:Y:S01]  /*3b20*/  I2F.F16 R33, R33 ;  /* 0x0000002100217306 */ /* 0x000ea20000200c00 */
[----:B------:R-:W-:Y:S01]  /*3b30*/  LOP3.LUT R42, R42, 0xff, RZ, 0xc0, !PT ;  /* 0x000000ff2a2a7812 */ /* 0x000fe200078ec0ff */
[----:B0-----:R-:W-:Y:S01]  /*3b40*/  HADD2.F32 R25, -RZ, R25.H0_H0 ;  /* 0x20000019ff197230 */ /* 0x001fe20000004100 */
[----:B------:R-:W-:Y:S01]  /*3b50*/  LEA.HI R19, R6, 0xffffff80, RZ, 0x8 ;  /* 0xffffff8006137811 */ /* 0x000fe200078f40ff */
[----:B------:R-:W-:Y:S01]  /*3b60*/  HADD2.F32 R39, -RZ, R39.H0_H0 ;  /* 0x20000027ff277230 */ /* 0x000fe20000004100 */
[----:B------:R-:W-:Y:S01]  /*3b70*/  IADD3 R13, R46, -0x80, RZ ;  /* 0xffffff802e0d7810 */ /* 0x000fe20007ffe0ff */
[----:B------:R-:W-:Y:S01]  /*3b80*/  VIADD R42, R42, 0xffffff80 ;  /* 0xffffff802a2a7836 */ /* 0x000fe20000000000 */
[----:B------:R-:W-:Y:S01]  /*3b90*/  IADD3 R14, R20, -0x80, RZ ;  /* 0xffffff80140e7810 */ /* 0x000fe20007ffe0ff */
[----:B------:R-:W0:Y:S01]  /*3ba0*/  I2F.F16 R4, R4 ;  /* 0x0000000400047306 */ /* 0x000e220000200c00 */
[----:B------:R-:W-:Y:S01]  /*3bb0*/  LOP3.LUT R6, R34, 0xff, RZ, 0xc0, !PT ;  /* 0x000000ff22067812 */ /* 0x000fe200078ec0ff */
[----:B------:R-:W-:Y:S01]  /*3bc0*/  VIADD R20, R24, 0xffffff80 ;  /* 0xffffff8018147836 */ /* 0x000fe20000000000 */
[----:B------:R-:W-:-:S03]  /*3bd0*/  LEA.HI R7, R7, 0xffffff80, RZ, 0x8 ;  /* 0xffffff8007077811 */ /* 0x000fc600078f40ff */
[----:B------:R-:W-:Y:S02]  /*3be0*/  VIADD R24, R6, 0xffffff80 ;  /* 0xffffff8006187836 */ /* 0x000fe40000000000 */
[----:B------:R-:W3:Y:S01]  /*3bf0*/  I2F.F16 R11, R11 ;  /* 0x0000000b000b7306 */ /* 0x000ee20000200c00 */
[----:B--2---:R-:W-:Y:S02]  /*3c00*/  HADD2.F32 R33, -RZ, R33.H0_H0 ;  /* 0x20000021ff217230 */ /* 0x004fe40000004100 */
[--C-:B-1----:R-:W-:Y:S02]  /*3c10*/  HADD2.F32 R34, -RZ, R8.reuse.H0_H0 ;  /* 0x20000008ff227230 */ /* 0x102fe40000004100 */
[----:B------:R-:W-:Y:S02]  /*3c20*/  HADD2.F32 R8, -RZ, R8.H1_H1 ;  /* 0x30000008ff087230 */ /* 0x000fe40000004100 */
[----:B------:R-:W-:Y:S01]  /*3c30*/  HADD2.F32 R6, -RZ, R9.H0_H0 ;  /* 0x20000009ff067230 */ /* 0x000fe20000004100 */
[----:B------:R-:W1:Y:S01]  /*3c40*/  I2F.F16 R5, R5 ;  /* 0x0000000500057306 */ /* 0x000e620000200c00 */
[----:B------:R-:W-:Y:S01]  /*3c50*/  FFMA.FTZ R12, R25, R34, R12 ;  /* 0x00000022190c7223 */ /* 0x000fe2000001000c */
[----:B0-----:R-:W-:-:S02]  /*3c60*/  HADD2.F32 R25, -RZ, R4.H0_H0 ;  /* 0x20000004ff197230 */ /* 0x001fc40000004100 */
[C---:B------:R-:W-:Y:S01]  /*3c70*/  FFMA.FTZ R33, R34.reuse, R33, R43 ;  /* 0x0000002122217223 */ /* 0x040fe2000001002b */
[C---:B------:R-:W-:Y:S01]  /*3c80*/  FFMA.FTZ R39, R34.reuse, R39, R17 ;  /* 0x0000002722277223 */ /* 0x040fe20000010011 */
[----:B------:R-:W-:Y:S02]  /*3c90*/  HADD2.F32 R9, -RZ, R9.H1_H1 ;  /* 0x30000009ff097230 */ /* 0x000fe40000004100 */
[----:B---3--:R-:W-:Y:S01]  /*3ca0*/  HADD2.F32 R11, -RZ, R11.H0_H0 ;  /* 0x2000000bff0b7230 */ /* 0x008fe20000004100 */
        /* <DEDUP_REMOVED lines=8> */
[----:B------:R-:W-:Y:S02]  /*3d30*/  HADD2.F32 R13, -RZ, R2.H1_H1 ;  /* 0x30000002ff0d7230 */ /* 0x000fe40000004100 */
        /* <DEDUP_REMOVED lines=41> */
.L_x_3717:
[----:B------:R-:W-:Y:S01]  /*3fd0*/  VIADD R21, R21, 0x20 ;  /* 0x0000002015157836 */ /* 0x000fe20000000000 */
[----:B------:R-:W-:Y:S01]  /*3fe0*/  UIADD3 UR4, UR4, 0x40, URZ ;  /* 0x0000004004047890 */ /* 0x000fe2000fffe03f */
[----:B------:R-:W-:-:S03]  /*3ff0*/  IMAD.WIDE R26, R31, 0x8, R26 ;  /* 0x000000081f1a7825 */ /* 0x000fc600078e021a */
[----:B------:R-:W-:Y:S01]  /*4000*/  ISETP.GE.AND P0, PT, R21, UR5, PT ;  /* 0x0000000515007c0c */ /* 0x000fe2000bf06270 */
[----:B------:R-:W-:Y:S01]  /*4010*/  IMAD.WIDE R24, R31, 0x8, R22 ;  /* 0x000000081f187825 */ /* 0x000fe200078e0216 */
[----:B------:R-:W-:-:S13]  /*4020*/  ISETP.LT.AND P2, PT, R21, R32, PT ;  /* 0x000000201500720c */ /* 0x000fda0003f41270 */
[----:B------:R-:W-:Y:S05]  /*4030*/  @!P0 BRA P2, `(.L_x_3718) ;  /* 0xffffffcc00348947 */ /* 0x000fea000103ffff */
.L_x_3713:
[----:B------:R-:W-:Y:S01]  /*4040*/  ISETP.GE.AND P0, PT, R21, R32, PT ;  /* 0x000000201500720c */ /* 0x000fe20003f06270 */
[----:B------:R-:W-:-:S03]  /*4050*/  ULDC UR5, c[0x0][0x25c] ;  /* 0x0000970000057ab9 */ /* 0x000fc60000000800 */
[----:B------:R-:W-:-:S13]  /*4060*/  ISETP.GE.OR P0, PT, R21, UR5, P0 ;  /* 0x0000000515007c0c */ /* 0x000fda0008706670 */
[----:B------:R-:W-:Y:S05]  /*4070*/  @P0 BRA `(.L_x_3719) ;  /* 0x0000001800200947 */ /* 0x000fea0003800000 */
[----:B------:R-:W1:Y:S01]  /*4080*/  LDC R20, c[0x0][0x23c] ;  /* 0x00008f00ff147b82 */ /* 0x000e620000000800 */
[----:B------:R-:W-:Y:S01]  /*4090*/  SHF.R.S32.HI R22, RZ, 0x1f, R31 ;  /* 0x0000001fff167819 */ /* 0x000fe2000001141f */
[----:B------:R-:W-:-:S06]  /*40a0*/  ULDC UR5, c[0x0][0x25c] ;  /* 0x0000970000057ab9 */ /* 0x000fcc0000000800 */
.L_x_3722:
[----:B------:R-:W-:-:S13]  /*40b0*/  ISETP.NE.AND P0, PT, R21, R3, PT ;  /* 0x000000031500720c */ /* 0x000fda0003f05270 */
[----:B------:R-:W2:Y:S01]  /*40c0*/  @!P0 LDC.64 R26, c[0x0][0x248] ;  /* 0x00009200ff1a8b82 */ /* 0x000ea20000000a00 */
[----:B------:R-:W-:Y:S02]  /*40d0*/  @!P0 IADD3 R30, R30, 0x1, RZ ;  /* 0x000000011e1e8810 */ /* 0x000fe40007ffe0ff */
[----:B------:R-:W-:-:S03]  /*40e0*/  @!P0 LEA R5, R21, 0x1, 0x1 ;  /* 0x0000000115058811 */ /* 0x000fc600078e08ff */
[----:B------:R-:W-:-:S06]  /*40f0*/  @!P0 IMAD R8, R30, 0x8, R1 ;  /* 0x000000081e088824 */ /* 0x000fcc00078e0201 */
[----:B------:R-:W3:Y:S01]  /*4100*/  @!P0 LDL.64 R8, [R8] ;  /* 0x0000000008088983 */ /* 0x000ee20000100a00 */
[----:B--2---:R-:W-:-:S03]  /*4110*/  @!P0 IMAD.WIDE R26, R5, 0x2, R26 ;  /* 0x00000002051a8825 */ /* 0x004fc600078e021a */
[----:B------:R2:W5:Y:S04]  /*4120*/  LDG.E.128.CONSTANT R4, desc[UR6][R24.64] ;  /* 0x0000000618047981 */ /* 0x000568000c1e9d00 */
[----:B------:R2:W5:Y:S01]  /*4130*/  @!P0 LDG.E.U16.CONSTANT R26, desc[UR6][R26.64] ;  /* 0x000000061a1a8981 */ /* 0x000562000c1e9500 */
[----:B-1----:R-:W-:Y:S01]  /*4140*/  IMAD.MOV.U32 R31, RZ, RZ, R20 ;  /* 0x000000ffff1f7224 */ /* 0x002fe200078e0014 */
[----:B---3--:R-:W-:Y:S02]  /*4150*/  @!P0 PRMT R2, R8, 0x7610, R2 ;  /* 0x0000761008028816 */ /* 0x008fe40000000002 */
[----:B------:R-:W-:Y:S02]  /*4160*/  @!P0 PRMT R0, R0, 0x7610, R8 ;  /* 0x0000761000008816 */ /* 0x000fe40000000008 */
[----:B------:R-:W-:-:S02]  /*4170*/  @!P0 PRMT R2, R2, 0x7610, R9 ;  /* 0x0000761002028816 */ /* 0x000fc40000000009 */
[----:B------:R-:W-:Y:S01]  /*4180*/  @!P0 PRMT R0, R9, 0x7610, R0 ;  /* 0x0000761009008816 */ /* 0x000fe20000000000 */
        /* <DEDUP_REMOVED lines=11> */
[----:B-1----:R-:W-:-:S02]  /*4240*/  LOP3.LUT R36, R7, 0x3f003f, RZ, 0xc0, !PT ;  /* 0x003f003f07247812 */ /* 0x002fc400078ec0ff */
[----:B------:R-:W-:Y:S02]  /*4250*/  SHF.R.U32.HI R4, RZ, 0x6, R4 ;  /* 0x00000006ff047819 */ /* 0x000fe40000011604 */
        /* <DEDUP_REMOVED lines=14> */
[-C--:B------:R-:W-:Y:S01]  /*4340*/  HFMA2 R38, R41, R16.reuse, RZ.H0_H0 ;  /* 0x0000001029267231 */ /* 0x080fe200000400ff */
[----:B------:R-:W-:Y:S01]  /*4350*/  LOP3.LUT R5, R4, 0x64006400, RZ, 0xfc, !PT ;  /* 0x6400640004057812 */ /* 0x000fe200078efcff */
[----:B------:R-:W-:Y:S01]  /*4360*/  HFMA2.MMA R4, R39, R16, RZ ;  /* 0x0000001027047235 */ /* 0x000fe200000000ff */
[----:B------:R-:W-:Y:S01]  /*4370*/  LOP3.LUT R36, R36, 0x64006400, RZ, 0xfc, !PT ;  /* 0x6400640024247812 */ /* 0x000fe200078efcff */
[----:B------:R-:W-:Y:S01]  /*4380*/  HFMA2 R16, R43, R16, RZ.H0_H0 ;  /* 0x000000102b107231 */ /* 0x000fe200000400ff */
[--C-:B------:R-:W-:Y:S01]  /*4390*/  SHF.R.U32.HI R27, RZ, 0xc, R7.reuse ;  /* 0x0000000cff1b7819 */ /* 0x100fe20000011607 */
[----:B------:R-:W-:Y:S01]  /*43a0*/  HADD2 R40, R5, -1056, -1056 ;  /* 0xe420e42005287430 */ /* 0x000fe20000000000 */
[----:B------:R-:W-:Y:S01]  /*43b0*/  SHF.R.U32.HI R7, RZ, 0x6, R7 ;  /* 0x00000006ff077819 */ /* 0x000fe20000011607 */
[----:B------:R-:W-:Y:S01]  /*43c0*/  HADD2 R39, R36, -1056, -1056 ;  /* 0xe420e42024277430 */ /* 0x000fe20000000000 */
[----:B------:R-:W-:-:S02]  /*43d0*/  LOP3.LUT R35, R6, 0x3f003f, RZ, 0xc0, !PT ;  /* 0x003f003f06237812 */ /* 0x000fc400078ec0ff */
[----:B------:R-:W-:Y:S01]  /*43e0*/  LOP3.LUT R7, R7, 0x3f003f, RZ, 0xc0, !PT ;  /* 0x003f003f07077812 */ /* 0x000fe200078ec0ff */
[----:B------:R-:W-:Y:S01]  /*43f0*/  HFMA2 R6, R39, R17, R38 ;  /* 0x0000001127067231 */ /* 0x000fe20000000026 */
[----:B------:R-:W-:Y:S01]  /*4400*/  LOP3.LUT R36, R35, 0x64006400, RZ, 0xfc, !PT ;  /* 0x6400640023247812 */ /* 0x000fe200078efcff */
[----:B------:R-:W-:Y:S01]  /*4410*/  HFMA2.MMA R5, R40, R17, R37 ;  /* 0x0000001128057235 */ /* 0x000fe20000000025 */
[----:B------:R-:W-:Y:S02]  /*4420*/  LOP3.LUT R38, R7, 0x64006400, RZ, 0xfc, !PT ;  /* 0x6400640007267812 */ /* 0x000fe400078efcff */
[----:B------:R-:W-:Y:S01]  /*4430*/  LOP3.LUT R44, R34, 0xf000f, RZ, 0xc0, !PT ;  /* 0x000f000f222c7812 */ /* 0x000fe200078ec0ff */
[----:B------:R-:W-:Y:S01]  /*4440*/  HADD2 R39, R36, -1056, -1056 ;  /* 0xe420e42024277430 */ /* 0x000fe20000000000 */
[----:B------:R-:W-:Y:S02]  /*4450*/  LOP3.LUT R47, R27, 0xf000f, RZ, 0xc0, !PT ;  /* 0x000f000f1b2f7812 */ /* 0x000fe400078ec0ff */
[----:B------:R-:W-:-:S03]  /*4460*/  LOP3.LUT R46, R23, 0xf000f, RZ, 0xc0, !PT ;  /* 0x000f000f172e7812 */ /* 0x000fc600078ec0ff */
[----:B------:R-:W-:Y:S01]  /*4470*/  HFMA2.MMA R36, R39, R17, R4 ;  /* 0x0000001127247235 */ /* 0x000fe20000000004 */
[----:B------:R-:W-:-:S04]  /*4480*/  HADD2 R39, R38, -1056, -1056 ;  /* 0xe420e42026277430 */ /* 0x000fc80000000000 */
[----:B------:R-:W-:Y:S01]  /*4490*/  HFMA2 R16, R39, R17, R16 ;  /* 0x0000001127107231 */ /* 0x000fe20000000010 */
[----:B--2---:R-:W-:Y:S02]  /*44a0*/  LOP3.LUT R7, R8, 0x3f003f, RZ, 0xc0, !PT ;  /* 0x003f003f08077812 */ /* 0x004fe400078ec0ff */
        /* <DEDUP_REMOVED lines=8> */
[----:B---3--:R-:W-:Y:S01]  /*4530*/  SHF.R.U32.HI R45, RZ, 0x8, R13 ;  /* 0x00000008ff2d7819 */ /* 0x008fe2000001160d */
[----:B------:R-:W-:Y:S01]  /*4540*/  HADD2 R35, R35, -1056, -1056 ;  /* 0xe420e42023237430 */ /* 0x000fe20000000000 */
[----:B------:R-:W-:Y:S01]  /*4550*/  LOP3.LUT R7, R7, 0x3f003f, RZ, 0xc0, !PT ;  /* 0x003f003f07077812 */ /* 0x000fe200078ec0ff */
[-C--:B------:R-:W-:Y:S01]  /*4560*/  HFMA2.MMA R4, R4, R18.reuse, R5 ;  /* 0x0000001204047235 */ /* 0x080fe20000000005 */
[----:B------:R-:W-:Y:S01]  /*4570*/  SHF.R.U32.HI R42, RZ, 0x8, R15 ;  /* 0x00000008ff2a7819 */ /* 0x000fe2000001160f */
[----:B------:R-:W-:Y:S01]  /*4580*/  HFMA2.MMA R5, R37, R18, R36 ;  /* 0x0000001225057235 */ /* 0x000fe20000000024 */
[----:B------:R-:W-:Y:S01]  /*4590*/  HFMA2 R17, R35, R18, R6 ;  /* 0x0000001223117231 */ /* 0x000fe20000000006 */
[----:B------:R-:W-:-:S02]  /*45a0*/  LOP3.LUT R36, R11, 0x3f003f, RZ, 0xc0, !PT ;  /* 0x003f003f0b247812 */ /* 0x000fc400078ec0ff */
[----:B------:R-:W-:Y:S02]  /*45b0*/  SHF.R.U32.HI R6, RZ, 0x6, R8 ;  /* 0x00000006ff067819 */ /* 0x000fe40000011608 */
[----:B------:R-:W-:Y:S02]  /*45c0*/  SHF.R.U32.HI R35, RZ, 0x6, R10 ;  /* 0x00000006ff237819 */ /* 0x000fe4000001160a */
[----:B------:R-:W-:Y:S02]  /*45d0*/  LOP3.LUT R36, R36, 0x64006400, RZ, 0xfc, !PT ;  /* 0x6400640024247812 */ /* 0x000fe400078efcff */
[----:B------:R-:W-:Y:S02]  /*45e0*/  LOP3.LUT R6, R6, 0x3f003f, RZ, 0xc0, !PT ;  /* 0x003f003f06067812 */ /* 0x000fe400078ec0ff */
[----:B------:R-:W-:Y:S01]  /*45f0*/  LOP3.LUT R35, R35, 0x3f003f, RZ, 0xc0, !PT ;  /* 0x003f003f23237812 */ /* 0x000fe200078ec0ff */
[----:B------:R-:W-:Y:S01]  /*4600*/  HADD2 R39, R36, -1056, -1056 ;  /* 0xe420e42024277430 */ /* 0x000fe20000000000 */
[----:B------:R-:W-:-:S02]  /*4610*/  LOP3.LUT R6, R6, 0x64006400, RZ, 0xfc, !PT ;  /* 0x6400640006067812 */ /* 0x000fc400078efcff */
[----:B------:R-:W-:Y:S01]  /*4620*/  LOP3.LUT R35, R35, 0x64006400, RZ, 0xfc, !PT ;  /* 0x6400640023237812 */ /* 0x000fe200078efcff */
[----:B------:R-:W-:Y:S01]  /*4630*/  HFMA2 R36, R39, R18, R16 ;  /* 0x0000001227247231 */ /* 0x000fe20000000010 */
[----:B------:R-:W-:Y:S01]  /*4640*/  LOP3.LUT R7, R7, 0x64006400, RZ, 0xfc, !PT ;  /* 0x6400640007077812 */ /* 0x000fe200078efcff */
[----:B------:R-:W-:Y:S01]  /*4650*/  HADD2 R39, R6, -1056, -1056 ;  /* 0xe420e42006277430 */ /* 0x000fe20000000000 */
[----:B------:R-:W-:Y:S01]  /*4660*/  SHF.R.U32.HI R37, RZ, 0x6, R11 ;  /* 0x00000006ff257819 */ /* 0x000fe2000001160b */
[----:B------:R-:W-:Y:S01]  /*4670*/  HADD2 R18, R35, -1056, -1056 ;  /* 0xe420e42023127430 */ /* 0x000fe20000000000 */
[----:B------:R-:W-:Y:S01]  /*4680*/  LOP3.LUT R35, R33, 0xf000f, RZ, 0xc0, !PT ;  /* 0x000f000f21237812 */ /* 0x000fe200078ec0ff */
[----:B------:R-:W-:Y:S01]  /*4690*/  HADD2 R6, R7, -1056, -1056 ;  /* 0xe420e42007067430 */ /* 0x000fe20000000000 */
[----:B------:R-:W-:Y:S01]  /*46a0*/  LOP3.LUT R37, R37, 0x3f003f, RZ, 0xc0, !PT ;  /* 0x003f003f25257812 */ /* 0x000fe200078ec0ff */
[-C--:B------:R-:W-:Y:S01]  /*46b0*/  HFMA2.MMA R16, R39, R19.reuse, R4 ;  /* 0x0000001327107235 */ /* 0x080fe20000000004 */
[----:B------:R-:W-:Y:S01]  /*46c0*/  SHF.R.U32.HI R33, RZ, 0xc, R8 ;  /* 0x0000000cff217819 */ /* 0x000fe20000011608 */
[----:B------:R-:W-:Y:S01]  /*46d0*/  HFMA2 R17, R6, R19, R17 ;  /* 0x0000001306117231 */ /* 0x000fe20000000011 */
[----:B------:R-:W-:Y:S01]  /*46e0*/  HFMA2.MMA R18, R18, R19, R5 ;  /* 0x0000001312127235 */ /* 0x000fe20000000005 */
[----:B------:R-:W-:Y:S01]  /*46f0*/  LOP3.LUT R37, R37, 0x64006400, RZ, 0xfc, !PT ;  /* 0x6400640025257812 */ /* 0x000fe200078efcff */
[----:B------:R-:W0:Y:S01]  /*4700*/  LDS.128 R4, [UR4+0x10] ;  /* 0x00001004ff047984 */ /* 0x000e220008000c00 */
[----:B------:R-:W-:-:S02]  /*4710*/  SHF.R.U32.HI R8, RZ, 0x8, R12 ;  /* 0x00000008ff087819 */ /* 0x000fc4000001160c */
[----:B------:R-:W-:Y:S01]  /*4720*/  SHF.R.U32.HI R9, RZ, 0xc, R9 ;  /* 0x0000000cff097819 */ /* 0x000fe20000011609 */
[----:B------:R-:W-:Y:S01]  /*4730*/  HADD2 R37, R37, -1056, -1056 ;  /* 0xe420e42025257430 */ /* 0x000fe20000000000 */
[----:B------:R-:W-:Y:S02]  /*4740*/  LOP3.LUT R8, R35, 0x300030, R8, 0xf8, !PT ;  /* 0x0030003023087812 */ /* 0x000fe400078ef808 */
[----:B------:R-:W-:Y:S01]  /*4750*/  LOP3.LUT R35, R12, 0x3f003f, RZ, 0xc0, !PT ;  /* 0x003f003f0c237812 */ /* 0x000fe200078ec0ff */
[----:B------:R-:W-:Y:S01]  /*4760*/  HFMA2 R19, R37, R19, R36 ;  /* 0x0000001325137231 */ /* 0x000fe20000000024 */
[----:B------:R-:W-:Y:S02]  /*4770*/  SHF.R.U32.HI R10, RZ, 0xc, R10 ;  /* 0x0000000cff0a7819 */ /* 0x000fe4000001160a */
[----:B------:R-:W-:Y:S02]  /*4780*/  LOP3.LUT R36, R14, 0x3f003f, RZ, 0xc0, !PT ;  /* 0x003f003f0e247812 */ /* 0x000fe400078ec0ff */
[----:B------:R-:W-:-:S02]  /*4790*/  LOP3.LUT R23, R44, 0x300030, R45, 0xf8, !PT ;  /* 0x003000302c177812 */ /* 0x000fc400078ef82d */
[----:B------:R-:W-:Y:S02]  /*47a0*/  LOP3.LUT R45, R33, 0xf000f, RZ, 0xc0, !PT ;  /* 0x000f000f212d7812 */ /* 0x000fe400078ec0ff */
[----:B------:R-:W-:Y:S02]  /*47b0*/  SHF.R.U32.HI R38, RZ, 0xa, R12 ;  /* 0x0000000aff267819 */ /* 0x000fe4000001160c */
[----:B------:R-:W-:Y:S02]  /*47c0*/  LOP3.LUT R33, R47, 0x300030, R42, 0xf8, !PT ;  /* 0x003000302f217812 */ /* 0x000fe400078ef82a */
[----:B------:R-:W-:Y:S02]  /*47d0*/  SHF.R.U32.HI R12, RZ, 0x6, R12 ;  /* 0x00000006ff0c7819 */ /* 0x000fe4000001160c */
[----:B------:R-:W-:Y:S02]  /*47e0*/  LOP3.LUT R42, R9, 0xf000f, RZ, 0xc0, !PT ;  /* 0x000f000f092a7812 */ /* 0x000fe400078ec0ff */
[----:B------:R-:W-:-:S02]  /*47f0*/  LOP3.LUT R35, R35, 0x64006400, RZ, 0xfc, !PT ;  /* 0x6400640023237812 */ /* 0x000fc400078efcff */
[----:B------:R-:W-:Y:S02]  /*4800*/  SHF.R.U32.HI R40, RZ, 0xa, R14 ;  /* 0x0000000aff287819 */ /* 0x000fe4000001160e */
[----:B------:R-:W-:Y:S01]  /*4810*/  LOP3.LUT R9, R10, 0xf000f, RZ, 0xc0, !PT ;  /* 0x000f000f0a097812 */ /* 0x000fe200078ec0ff */
[----:B------:R-:W-:Y:S01]  /*4820*/  HADD2 R35, R35, -1056, -1056 ;  /* 0xe420e42023237430 */ /* 0x000fe20000000000 */
[----:B------:R-:W-:Y:S02]  /*4830*/  LOP3.LUT R36, R36, 0x64006400, RZ, 0xfc, !PT ;  /* 0x6400640024247812 */ /* 0x000fe400078efcff */
[----:B------:R-:W-:Y:S02]  /*4840*/  SHF.R.U32.HI R11, RZ, 0xc, R11 ;  /* 0x0000000cff0b7819 */ /* 0x000fe4000001160b */
[----:B------:R-:W-:Y:S02]  /*4850*/  SHF.R.U32.HI R39, RZ, 0xa, R13 ;  /* 0x0000000aff277819 */ /* 0x000fe4000001160d */
[----:B------:R-:W-:-:S02]  /*4860*/  LOP3.LUT R34, R13, 0x3f003f, RZ, 0xc0, !PT ;  /* 0x003f003f0d227812 */ /* 0x000fc400078ec0ff */
[----:B------:R-:W-:Y:S01]  /*4870*/  LOP3.LUT R37, R15, 0x3f003f, RZ, 0xc0, !PT ;  /* 0x003f003f0f257812 */ /* 0x000fe200078ec0ff */
[----:B0-----:R-:W-:Y:S01]  /*4880*/  HFMA2.MMA R16, R35, R4, R16 ;  /* 0x0000000423107235 */ /* 0x001fe20000000010 */
[----:B------:R-:W-:Y:S02]  /*4890*/  SHF.R.U32.HI R13, RZ, 0x6, R13 ;  /* 0x00000006ff0d7819 */ /* 0x000fe4000001160d */
[----:B------:R-:W-:Y:S02]  /*48a0*/  LOP3.LUT R12, R12, 0x3f003f, RZ, 0xc0, !PT ;  /* 0x003f003f0c0c7812 */ /* 0x000fe400078ec0ff */
[----:B------:R-:W-:Y:S01]  /*48b0*/  LOP3.LUT R40, R9, 0x300030, R40, 0xf8, !PT ;  /* 0x0030003009287812 */ /* 0x000fe200078ef828 */
[----:B------:R-:W-:Y:S01]  /*48c0*/  HADD2 R9, R36, -1056, -1056 ;  /* 0xe420e42024097430 */ /* 0x000fe20000000000 */
[--C-:B------:R-:W-:Y:S02]  /*48d0*/  SHF.R.U32.HI R43, RZ, 0x8, R14.reuse ;  /* 0x00000008ff2b7819 */ /* 0x100fe4000001160e */
[----:B------:R-:W-:-:S02]  /*48e0*/  SHF.R.U32.HI R14, RZ, 0x6, R14 ;  /* 0x00000006ff0e7819 */ /* 0x000fc4000001160e */
[--C-:B------:R-:W-:Y:S01]  /*48f0*/  SHF.R.U32.HI R41, RZ, 0xa, R15.reuse ;  /* 0x0000000aff297819 */ /* 0x100fe2000001160f */
[----:B------:R-:W-:Y:S01]  /*4900*/  HFMA2.MMA R18, R9, R4, R18 ;  /* 0x0000000409127235 */ /* 0x000fe20000000012 */
[----:B------:R-:W-:Y:S02]  /*4910*/  LOP3.LUT R34, R34, 0x64006400, RZ, 0xfc, !PT ;  /* 0x6400640022227812 */ /* 0x000fe400078efcff */
[----:B------:R-:W-:Y:S02]  /*4920*/  LOP3.LUT R10, R11, 0xf000f, RZ, 0xc0, !PT ;  /* 0x000f000f0b0a7812 */ /* 0x000fe400078ec0ff */
[----:B------:R-:W-:Y:S01]  /*4930*/  LOP3.LUT R37, R37, 0x64006400, RZ, 0xfc, !PT ;  /* 0x6400640025257812 */ /* 0x000fe200078efcff */
[----:B------:R-:W-:Y:S01]  /*4940*/  HADD2 R34, R34, -1056, -1056 ;  /* 0xe420e42022227430 */ /* 0x000fe20000000000 */
[----:B------:R-:W-:Y:S02]  /*4950*/  LOP3.LUT R13, R13, 0x3f003f, RZ, 0xc0, !PT ;  /* 0x003f003f0d0d7812 */ /* 0x000fe400078ec0ff */
[----:B------:R-:W-:Y:S01]  /*4960*/  LOP3.LUT R12, R12, 0x64006400, RZ, 0xfc, !PT ;  /* 0x640064000c0c7812 */ /* 0x000fe200078efcff */
[----:B------:R-:W-:Y:S01]  /*4970*/  HFMA2 R17, R34, R4, R17 ;  /* 0x0000000422117231 */ /* 0x000fe20000000011 */
[----:B------:R-:W-:-:S02]  /*4980*/  SHF.R.U32.HI R15, RZ, 0x6, R15 ;  /* 0x00000006ff0f7819 */ /* 0x000fc4000001160f */
[----:B------:R-:W-:Y:S01]  /*4990*/  LOP3.LUT R41, R10, 0x300030, R41, 0xf8, !PT ;  /* 0x003000300a297812 */ /* 0x000fe200078ef829 */
[----:B------:R-:W-:Y:S01]  /*49a0*/  HADD2 R10, R37, -1056, -1056 ;  /* 0xe420e420250a7430 */ /* 0x000fe20000000000 */
[----:B------:R-:W-:Y:S01]  /*49b0*/  LOP3.LUT R14, R14, 0x3f003f, RZ, 0xc0, !PT ;  /* 0x003f003f0e0e7812 */ /* 0x000fe200078ec0ff */
[----:B------:R-:W-:Y:S01]  /*49c0*/  HADD2 R9, R12, -1056, -1056 ;  /* 0xe420e4200c097430 */ /* 0x000fe20000000000 */
[----:B------:R-:W-:Y:S01]  /*49d0*/  LOP3.LUT R13, R13, 0x64006400, RZ, 0xfc, !PT ;  /* 0x640064000d0d7812 */ /* 0x000fe200078efcff */
[----:B------:R-:W-:Y:S01]  /*49e0*/  HFMA2 R19, R10, R4, R19 ;  /* 0x000000040a137231 */ /* 0x000fe20000000013 */
[----:B------:R-:W-:Y:S02]  /*49f0*/  LOP3.LUT R15, R15, 0x3f003f, RZ, 0xc0, !PT ;  /* 0x003f003f0f0f7812 */ /* 0x000fe400078ec0ff */
[----:B------:R-:W-:Y:S01]  /*4a00*/  LOP3.LUT R14, R14, 0x64006400, RZ, 0xfc, !PT ;  /* 0x640064000e0e7812 */ /* 0x000fe200078efcff */
[----:B------:R-:W-:Y:S01]  /*4a10*/  HADD2 R4, R13, -1056, -1056 ;  /* 0xe420e4200d047430 */ /* 0x000fe20000000000 */
[----:B------:R-:W-:Y:S01]  /*4a20*/  LOP3.LUT R15, R15, 0x64006400, RZ, 0xfc, !PT ;  /* 0x640064000f0f7812 */ /* 0x000fe200078efcff */
[-C--:B------:R-:W-:Y:S01]  /*4a30*/  HFMA2.MMA R16, R9, R5.reuse, R16 ;  /* 0x0000000509107235 */ /* 0x080fe20000000010 */
[----:B------:R-:W-:Y:S01]  /*4a40*/  LOP3.LUT R8, R8, 0x64006400, RZ, 0xfc, !PT ;  /* 0x6400640008087812 */ /* 0x000fe200078efcff */
[----:B------:R-:W-:Y:S01]  /*4a50*/  HADD2 R9, R14, -1056, -1056 ;  /* 0xe420e4200e097430 */ /* 0x000fe20000000000 */
[----:B------:R-:W-:Y:S01]  /*4a60*/  LOP3.LUT R27, R46, 0x300030, R43, 0xf8, !PT ;  /* 0x003000302e1b7812 */ /* 0x000fe200078ef82b */
[-C--:B------:R-:W-:Y:S01]  /*4a70*/  HFMA2 R17, R4, R5.reuse, R17 ;  /* 0x0000000504117231 */ /* 0x080fe20000000011 */
[----:B------:R-:W-:Y:S01]  /*4a80*/  LOP3.LUT R38, R45, 0x300030, R38, 0xf8, !PT ;  /* 0x003000302d267812 */ /* 0x000fe200078ef826 */
[----:B------:R-:W-:Y:S01]  /*4a90*/  HADD2 R4, R15, -1056, -1056 ;  /* 0xe420e4200f047430 */ /* 0x000fe20000000000 */
        /* <DEDUP_REMOVED lines=8> */
[----:B------:R-:W-:Y:S01]  /*4b20*/  LOP3.LUT R39, R42, 0x300030, R39, 0xf8, !PT ;  /* 0x003000302a277812 */ /* 0x000fe200078ef827 */
[----:B------:R-:W-:Y:S01]  /*4b30*/  HADD2 R27, R27, -1056, -1056 ;  /* 0xe420e4201b1b7430 */ /* 0x000fe20000000000 */
[----:B------:R-:W-:Y:S01]  /*4b40*/  LOP3.LUT R40, R40, 0x64006400, RZ, 0xfc, !PT ;  /* 0x6400640028287812 */ /* 0x000fe200078efcff */
        /* <DEDUP_REMOVED lines=8> */
[----:B------:R-:W-:Y:S01]  /*4bd0*/  HFMA2.MMA R16, R5, R7, R16 ;  /* 0x0000000705107235 */ /* 0x000fe20000000010 */
[----:B------:R-:W-:Y:S01]  /*4be0*/  HFMA2 R19, R4, R6, R19 ;  /* 0x0000000604137231 */ /* 0x000fe20000000013 */
[----:B------:R-:W-:Y:S01]  /*4bf0*/  PRMT R5, R2, 0x7610, R0 ;  /* 0x0000761002057816 */ /* 0x000fe20000000000 */
[----:B------:R-:W-:-:S02]  /*4c00*/  HADD2 R4, R39, -1056, -1056 ;  /* 0xe420e42027047430 */ /* 0x000fc40000000000 */
[----:B------:R-:W-:Y:S01]  /*4c10*/  HFMA2.MMA R18, R9, R7, R18 ;  /* 0x0000000709127235 */ /* 0x000fe20000000012 */
[----:B------:R-:W-:Y:S02]  /*4c20*/  HADD2 R6, R41, -1056, -1056 ;  /* 0xe420e42029067430 */ /* 0x000fe40000000000 */
[-C--:B------:R-:W-:Y:S02]  /*4c30*/  HFMA2 R17, R4, R7.reuse, R17 ;  /* 0x0000000704117231 */ /* 0x080fe40000000011 */
[----:B------:R-:W-:Y:S02]  /*4c40*/  HADD2 R16, R16.H0_H0, R16.H1_H1 ;  /* 0x3000001010107230 */ /* 0x000fe40000000800 */
[----:B------:R-:W-:Y:S02]  /*4c50*/  HADD2 R8, R17.H0_H0, R17.H1_H1 ;  /* 0x3000001111087230 */ /* 0x000fe40000000800 */
[----:B------:R-:W-:Y:S02]  /*4c60*/  HFMA2 R19, R6, R7, R19 ;  /* 0x0000000706137231 */ /* 0x000fe40000000013 */
[----:B------:R-:W-:Y:S01]  /*4c70*/  HADD2 R18, R18.H0_H0, R18.H1_H1 ;  /* 0x3000001212127230 */ /* 0x000fe20000000800 */
[----:B------:R-:W-:Y:S01]  /*4c80*/  PRMT R16, R16, 0x5410, R8 ;  /* 0x0000541010107816 */ /* 0x000fe20000000008 */
[----:B------:R-:W-:-:S05]  /*4c90*/  HADD2 R9, R19.H0_H0, R19.H1_H1 ;  /* 0x3000001313097230 */ /* 0x000fca0000000800 */
[----:B------:R-:W-:Y:S01]  /*4ca0*/  HFMA2.MMA R29, R16, R5, R29 ;  /* 0x00000005101d7235 */ /* 0x000fe2000000001d */
[----:B------:R-:W-:Y:S02]  /*4cb0*/  PRMT R18, R18, 0x5410, R9 ;  /* 0x0000541012127816 */ /* 0x000fe40000000009 */
[----:B------:R-:W-:-:S05]  /*4cc0*/  PRMT R5, R0, 0x7610, R2 ;  /* 0x0000761000057816 */ /* 0x000fca0000000002 */
[----:B------:R-:W-:-:S07]  /*4cd0*/  HFMA2 R28, R18, R5, R28 ;  /* 0x00000005121c7231 */ /* 0x000fce000000001c */
.L_x_3720:
[----:B-----5:R-:W-:Y:S01]  /*4ce0*/  @!P0 IMAD.IADD R3, R26, 0x1, R21 ;  /* 0x000000011a038824 */ /* 0x020fe200078e0215 */
[----:B------:R-:W-:Y:S06]  /*4cf0*/  @P1 BRA `(.L_x_3721) ;  /* 0x0000000800e01947 */ /* 0x000fec0003800000 */
[----:B------:R-:W-:Y:S01]  /*4d00*/  IMAD R5, R22, 0xc, RZ ;  /* 0x0000000c16057824 */ /* 0x000fe200078e02ff */
        /* <DEDUP_REMOVED lines=12> */
[--C-:B------:R-:W-:Y:S02]  /*4dd0*/  SHF.R.U32.HI R23, RZ, 0xc, R5.reuse ;  /* 0x0000000cff177819 */ /* 0x100fe40000011605 */
[----:B------:R-:W-:-:S02]  /*4de0*/  SHF.R.U32.HI R5, RZ, 0x6, R5 ;  /* 0x00000006ff057819 */ /* 0x000fc40000011605 */
[----:B------:R-:W-:Y:S02]  /*4df0*/  LOP3.LUT R36, R36, 0x64006400, RZ, 0xfc, !PT ;  /* 0x6400640024247812 */ /* 0x000fe400078efcff */
[----:B------:R-:W-:Y:S02]  /*4e00*/  LOP3.LUT R4, R4, 0x3f003f, RZ, 0xc0, !PT ;  /* 0x003f003f04047812 */ /* 0x000fe400078ec0ff */
[----:B-1----:R-:W-:Y:S01]  /*4e10*/  LOP3.LUT R34, R7, 0x3f003f, RZ, 0xc0, !PT ;  /* 0x003f003f07227812 */ /* 0x002fe200078ec0ff */
[----:B------:R-:W-:Y:S01]  /*4e20*/  HADD2 R35, R36, -1056, -1056 ;  /* 0xe420e42024237430 */ /* 0x000fe20000000000 */
        /* <DEDUP_REMOVED lines=8> */
[--C-:B------:R-:W-:Y:S01]  /*4eb0*/  SHF.R.U32.HI R26, RZ, 0xc, R6.reuse ;  /* 0x0000000cff1a7819 */ /* 0x100fe20000011606 */
[----:B0-----:R-:W-:Y:S01]  /*4ec0*/  HFMA2.MMA R4, R35, R16, RZ ;  /* 0x0000001023047235 */ /* 0x001fe200000000ff */
[----:B------:R-:W-:Y:S01]  /*4ed0*/  SHF.R.U32.HI R6, RZ, 0x6, R6 ;  /* 0x00000006ff067819 */ /* 0x000fe20000011606 */
[----:B------:R-:W-:Y:S01]  /*4ee0*/  HADD2 R43, R34, -1056, -1056 ;  /* 0xe420e420222b7430 */ /* 0x000fe20000000000 */
[----:B------:R-:W-:Y:S01]  /*4ef0*/  LOP3.LUT R38, R38, 0x64006400, RZ, 0xfc, !PT ;  /* 0x6400640026267812 */ /* 0x000fe200078efcff */
[----:B------:R-:W-:Y:S01]  /*4f00*/  HADD2 R36, R5, -1056, -1056 ;  /* 0xe420e42005247430 */ /* 0x000fe20000000000 */
[----:B------:R-:W-:Y:S01]  /*4f10*/  LOP3.LUT R34, R6, 0x3f003f, RZ, 0xc0, !PT ;  /* 0x003f003f06227812 */ /* 0x000fe200078ec0ff */
[-C--:B------:R-:W-:Y:S01]  /*4f20*/  HFMA2 R35, R39, R16.reuse, RZ.H0_H0 ;  /* 0x0000001027237231 */ /* 0x080fe200000400ff */
[--C-:B------:R-:W-:Y:S01]  /*4f30*/  SHF.R.U32.HI R27, RZ, 0xc, R7.reuse ;  /* 0x0000000cff1b7819 */ /* 0x100fe20000011607 */
[----:B------:R-:W-:Y:S01]  /*4f40*/  HADD2 R41, R38, -1056, -1056 ;  /* 0xe420e42026297430 */ /* 0x000fe20000000000 */
[----:B------:R-:W-:Y:S01]  /*4f50*/  SHF.R.U32.HI R7, RZ, 0x6, R7 ;  /* 0x00000006ff077819 */ /* 0x000fe20000011607 */
[----:B------:R-:W-:Y:S01]  /*4f60*/  HFMA2 R6, R36, R17, R35 ;  /* 0x0000001124067231 */ /* 0x000fe20000000023 */
[----:B------:R-:W-:Y:S01]  /*4f70*/  LOP3.LUT R35, R34, 0x64006400, RZ, 0xfc, !PT ;  /* 0x6400640022237812 */ /* 0x000fe200078efcff */
[----:B------:R-:W-:Y:S01]  /*4f80*/  HFMA2.MMA R4, R37, R17, R4 ;  /* 0x0000001125047235 */ /* 0x000fe20000000004 */
[----:B------:R-:W-:Y:S01]  /*4f90*/  LOP3.LUT R37, R7, 0x3f003f, RZ, 0xc0, !PT ;  /* 0x003f003f07257812 */ /* 0x000fe200078ec0ff */
[----:B------:R-:W-:Y:S01]  /*4fa0*/  HFMA2.MMA R5, R41, R16, RZ ;  /* 0x0000001029057235 */ /* 0x000fe200000000ff */
[----:B---3--:R-:W-:Y:S01]  /*4fb0*/  LOP3.LUT R36, R10, 0x3f003f, RZ, 0xc0, !PT ;  /* 0x003f003f0a247812 */ /* 0x008fe200078ec0ff */
[----:B------:R-:W-:Y:S01]  /*4fc0*/  HADD2 R38, R35, -1056, -1056 ;  /* 0xe420e42023267430 */ /* 0x000fe20000000000 */
[----:B------:R-:W-:Y:S01]  /*4fd0*/  LOP3.LUT R7, R8, 0x3f003f, RZ, 0xc0, !PT ;  /* 0x003f003f08077812 */ /* 0x000fe200078ec0ff */
[----:B------:R-:W-:Y:S01]  /*4fe0*/  HFMA2 R16, R43, R16, RZ.H0_H0 ;  /* 0x000000102b107231 */ /* 0x000fe200000400ff */
        /* <DEDUP_REMOVED lines=10> */
[----:B----4-:R-:W-:Y:S01]  /*5090*/  SHF.R.U32.HI R44, RZ, 0x8, R12 ;  /* 0x00000008ff2c7819 */ /* 0x010fe2000001160c */
[----:B------:R-:W-:Y:S01]  /*50a0*/  HADD2 R5, R34, -1056, -1056 ;  /* 0xe420e42022057430 */ /* 0x000fe20000000000 */
[----:B------:R-:W-:Y:S01]  /*50b0*/  SHF.R.U32.HI R34, RZ, 0x6, R10 ;  /* 0x00000006ff227819 */ /* 0x000fe2000001160a */
[----:B------:R-:W-:Y:S01]  /*50c0*/  HFMA2 R16, R37, R17, R16 ;  /* 0x0000001125107231 */ /* 0x000fe20000000010 */
[-C--:B------:R-:W-:Y:S01]  /*50d0*/  HFMA2.MMA R17, R36, R18.reuse, R35 ;  /* 0x0000001224117235 */ /* 0x080fe20000000023 */
[----:B------:R-:W-:Y:S01]  /*50e0*/  HFMA2 R5, R5, R18, R6 ;  /* 0x0000001205057231 */ /* 0x000fe20000000006 */
[----:B------:R-:W-:Y:S01]  /*50f0*/  SHF.R.U32.HI R6, RZ, 0x6, R8 ;  /* 0x00000006ff067819 */ /* 0x000fe20000011608 */
[----:B------:R-:W-:Y:S01]  /*5100*/  HFMA2.MMA R4, R7, R18, R4 ;  /* 0x0000001207047235 */ /* 0x000fe20000000004 */
[----:B------:R-:W-:-:S02]  /*5110*/  LOP3.LUT R35, R11, 0x3f003f, RZ, 0xc0, !PT ;  /* 0x003f003f0b237812 */ /* 0x000fc400078ec0ff */
[----:B------:R-:W-:Y:S02]  /*5120*/  SHF.R.U32.HI R7, RZ, 0x6, R9 ;  /* 0x00000006ff077819 */ /* 0x000fe40000011609 */
        /* <DEDUP_REMOVED lines=9> */
[----:B------:R-:W-:Y:S01]  /*51c0*/  HFMA2 R35, R35, R18, R16 ;  /* 0x0000001223237231 */ /* 0x000fe20000000010 */
[----:B------:R-:W-:Y:S01]  /*51d0*/  LOP3.LUT R36, R36, 0x3f003f, RZ, 0xc0, !PT ;  /* 0x003f003f24247812 */ /* 0x000fe200078ec0ff */
[----:B------:R-:W-:Y:S01]  /*51e0*/  HADD2 R16, R7, -1056, -1056 ;  /* 0xe420e42007107430 */ /* 0x000fe20000000000 */
[----:B------:R-:W-:Y:S01]  /*51f0*/  LOP3.LUT R34, R34, 0x64006400, RZ, 0xfc, !PT ;  /* 0x6400640022227812 */ /* 0x000fe200078efcff */
[----:B------:R-:W-:Y:S01]  /*5200*/  HFMA2.MMA R18, R37, R19, R4 ;  /* 0x0000001325127235 */ /* 0x000fe20000000004 */
[----:B------:R-:W-:Y:S01]  /*5210*/  LOP3.LUT R36, R36, 0x64006400, RZ, 0xfc, !PT ;  /* 0x6400640024247812 */ /* 0x000fe200078efcff */
[----:B------:R-:W-:Y:S01]  /*5220*/  HFMA2 R16, R16, R19, R5 ;  /* 0x0000001310107231 */ /* 0x000fe20000000005 */
[----:B------:R-:W-:Y:S01]  /*5230*/  SHF.R.U32.HI R43, RZ, 0x8, R13 ;  /* 0x00000008ff2b7819 */ /* 0x000fe2000001160d */
[----:B------:R-:W0:Y:S01]  /*5240*/  LDS.128 R4, [UR4+0x30] ;  /* 0x00003004ff047984 */ /* 0x000e220008000c00 */
[----:B------:R-:W-:Y:S01]  /*5250*/  HADD2 R34, R34, -1056, -1056 ;  /* 0xe420e42022227430 */ /* 0x000fe20000000000 */
[----:B------:R-:W-:Y:S01]  /*5260*/  LOP3.LUT R46, R23, 0xf000f, RZ, 0xc0, !PT ;  /* 0x000f000f172e7812 */ /* 0x000fe200078ec0ff */
[----:B------:R-:W-:Y:S01]  /*5270*/  HADD2 R36, R36, -1056, -1056 ;  /* 0xe420e42024247430 */ /* 0x000fe20000000000 */
[----:B------:R-:W-:-:S02]  /*5280*/  SHF.R.U32.HI R8, RZ, 0xc, R8 ;  /* 0x0000000cff087819 */ /* 0x000fc40000011608 */
[----:B------:R-:W-:Y:S01]  /*5290*/  LOP3.LUT R23, R45, 0x300030, R44, 0xf8, !PT ;  /* 0x003000302d177812 */ /* 0x000fe200078ef82c */
[----:B------:R-:W-:Y:S01]  /*52a0*/  HFMA2.MMA R17, R34, R19, R17 ;  /* 0x0000001322117235 */ /* 0x000fe20000000011 */
[----:B------:R-:W-:Y:S01]  /*52b0*/  LOP3.LUT R33, R12, 0x3f003f, RZ, 0xc0, !PT ;  /* 0x003f003f0c217812 */ /* 0x000fe200078ec0ff */
[----:B------:R-:W-:Y:S01]  /*52c0*/  HFMA2 R19, R36, R19, R35 ;  /* 0x0000001324137231 */ /* 0x000fe20000000023 */
[----:B------:R-:W-:Y:S02]  /*52d0*/  SHF.R.U32.HI R42, RZ, 0x8, R14 ;  /* 0x00000008ff2a7819 */ /* 0x000fe4000001160e */
[----:B------:R-:W-:Y:S02]  /*52e0*/  LOP3.LUT R45, R26, 0xf000f, RZ, 0xc0, !PT ;  /* 0x000f000f1a2d7812 */ /* 0x000fe400078ec0ff */
[----:B------:R-:W-:Y:S02]  /*52f0*/  SHF.R.U32.HI R9, RZ, 0xc, R9 ;  /* 0x0000000cff097819 */ /* 0x000fe40000011609 */
[----:B------:R-:W-:-:S02]  /*5300*/  SHF.R.U32.HI R10, RZ, 0xc, R10 ;  /* 0x0000000cff0a7819 */ /* 0x000fc4000001160a */
[----:B------:R-:W-:Y:S02]  /*5310*/  LOP3.LUT R26, R46, 0x300030, R43, 0xf8, !PT ;  /* 0x003000302e1a7812 */ /* 0x000fe400078ef82b */
[----:B------:R-:W-:Y:S02]  /*5320*/  SHF.R.U32.HI R11, RZ, 0xc, R11 ;  /* 0x0000000cff0b7819 */ /* 0x000fe4000001160b */
[----:B------:R-:W-:Y:S02]  /*5330*/  SHF.R.U32.HI R36, RZ, 0xa, R12 ;  /* 0x0000000aff247819 */ /* 0x000fe4000001160c */
[----:B------:R-:W-:Y:S02]  /*5340*/  LOP3.LUT R34, R13, 0x3f003f, RZ, 0xc0, !PT ;  /* 0x003f003f0d227812 */ /* 0x000fe400078ec0ff */
[----:B------:R-:W-:Y:S02]  /*5350*/  LOP3.LUT R35, R14, 0x3f003f, RZ, 0xc0, !PT ;  /* 0x003f003f0e237812 */ /* 0x000fe400078ec0ff */
[----:B------:R-:W-:-:S02]  /*5360*/  LOP3.LUT R43, R8, 0xf000f, RZ, 0xc0, !PT ;  /* 0x000f000f082b7812 */ /* 0x000fc400078ec0ff */
[----:B------:R-:W-:Y:S02]  /*5370*/  SHF.R.U32.HI R12, RZ, 0x6, R12 ;  /* 0x00000006ff0c7819 */ /* 0x000fe4000001160c */
[----:B------:R-:W-:Y:S02]  /*5380*/  LOP3.LUT R8, R45, 0x300030, R42, 0xf8, !PT ;  /* 0x003000302d087812 */ /* 0x000fe400078ef82a */
[----:B------:R-:W-:Y:S02]  /*5390*/  LOP3.LUT R33, R33, 0x64006400, RZ, 0xfc, !PT ;  /* 0x6400640021217812 */ /* 0x000fe400078efcff */
[----:B------:R-:W-:Y:S02]  /*53a0*/  LOP3.LUT R42, R9, 0xf000f, RZ, 0xc0, !PT ;  /* 0x000f000f092a7812 */ /* 0x000fe400078ec0ff */
[----:B------:R-:W-:Y:S01]  /*53b0*/  SHF.R.U32.HI R38, RZ, 0xa, R14 ;  /* 0x0000000aff267819 */ /* 0x000fe2000001160e */
[----:B------:R-:W-:Y:S01]  /*53c0*/  HADD2 R33, R33, -1056, -1056 ;  /* 0xe420e42021217430 */ /* 0x000fe20000000000 */
[----:B------:R-:W-:-:S02]  /*53d0*/  LOP3.LUT R9, R10, 0xf000f, RZ, 0xc0, !PT ;  /* 0x000f000f0a097812 */ /* 0x000fc400078ec0ff */
[----:B------:R-:W-:Y:S02]  /*53e0*/  SHF.R.U32.HI R14, RZ, 0x6, R14 ;  /* 0x00000006ff0e7819 */ /* 0x000fe4000001160e */
[----:B------:R-:W-:Y:S01]  /*53f0*/  SHF.R.U32.HI R39, RZ, 0xa, R15 ;  /* 0x0000000aff277819 */ /* 0x000fe2000001160f */
[----:B0-----:R-:W-:Y:S01]  /*5400*/  HFMA2.MMA R18, R33, R4, R18 ;  /* 0x0000000421127235 */ /* 0x001fe20000000012 */
[----:B------:R-:W-:Y:S02]  /*5410*/  LOP3.LUT R34, R34, 0x64006400, RZ, 0xfc, !PT ;  /* 0x6400640022227812 */ /* 0x000fe400078efcff */
[----:B------:R-:W-:Y:S02]  /*5420*/  LOP3.LUT R10, R11, 0xf000f, RZ, 0xc0, !PT ;  /* 0x000f000f0b0a7812 */ /* 0x000fe400078ec0ff */
[----:B------:R-:W-:Y:S02]  /*5430*/  LOP3.LUT R35, R35, 0x64006400, RZ, 0xfc, !PT ;  /* 0x6400640023237812 */ /* 0x000fe400078efcff */
[----:B------:R-:W-:-:S02]  /*5440*/  LOP3.LUT R12, R12, 0x3f003f, RZ, 0xc0, !PT ;  /* 0x003f003f0c0c7812 */ /* 0x000fc400078ec0ff */
[----:B------:R-:W-:Y:S02]  /*5450*/  SHF.R.U32.HI R37, RZ, 0xa, R13 ;  /* 0x0000000aff257819 */ /* 0x000fe4000001160d */
[----:B------:R-:W-:Y:S02]  /*5460*/  SHF.R.U32.HI R41, RZ, 0x8, R15 ;  /* 0x00000008ff297819 */ /* 0x000fe4000001160f */
[----:B------:R-:W-:Y:S02]  /*5470*/  LOP3.LUT R40, R15, 0x3f003f, RZ, 0xc0, !PT ;  /* 0x003f003f0f287812 */ /* 0x000fe400078ec0ff */
[----:B------:R-:W-:Y:S02]  /*5480*/  SHF.R.U32.HI R13, RZ, 0x6, R13 ;  /* 0x00000006ff0d7819 */ /* 0x000fe4000001160d */
[----:B------:R-:W-:Y:S02]  /*5490*/  SHF.R.U32.HI R15, RZ, 0x6, R15 ;  /* 0x00000006ff0f7819 */ /* 0x000fe4000001160f */
[----:B------:R-:W-:Y:S01]  /*54a0*/  LOP3.LUT R38, R9, 0x300030, R38, 0xf8, !PT ;  /* 0x0030003009267812 */ /* 0x000fe200078ef826 */
[----:B------:R-:W-:Y:S01]  /*54b0*/  HADD2 R9, R34, -1056, -1056 ;  /* 0xe420e42022097430 */ /* 0x000fe20000000000 */
[----:B------:R-:W-:Y:S01]  /*54c0*/  LOP3.LUT R39, R10, 0x300030, R39, 0xf8, !PT ;  /* 0x003000300a277812 */ /* 0x000fe200078ef827 */
[----:B------:R-:W-:Y:S01]  /*54d0*/  HADD2 R10, R35, -1056, -1056 ;  /* 0xe420e420230a7430 */ /* 0x000fe20000000000 */
[----:B------:R-:W-:Y:S01]  /*54e0*/  LOP3.LUT R14, R14, 0x3f003f, RZ, 0xc0, !PT ;  /* 0x003f003f0e0e7812 */ /* 0x000fe200078ec0ff */
[----:B------:R-:W-:Y:S01]  /*54f0*/  HFMA2 R16, R9, R4, R16 ;  /* 0x0000000409107231 */ /* 0x000fe20000000010 */
[----:B------:R-:W-:-:S02]  /*5500*/  LOP3.LUT R12, R12, 0x64006400, RZ, 0xfc, !PT ;  /* 0x640064000c0c7812 */ /* 0x000fc400078efcff */
[----:B------:R-:W-:Y:S01]  /*5510*/  LOP3.LUT R40, R40, 0x64006400, RZ, 0xfc, !PT ;  /* 0x6400640028287812 */ /* 0x000fe200078efcff */
[----:B------:R-:W-:Y:S01]  /*5520*/  HFMA2.MMA R17, R10, R4, R17 ;  /* 0x000000040a117235 */ /* 0x000fe20000000011 */
[----:B------:R-:W-:Y:S01]  /*5530*/  LOP3.LUT R13, R13, 0x3f003f, RZ, 0xc0, !PT ;  /* 0x003f003f0d0d7812 */ /* 0x000fe200078ec0ff */
[----:B------:R-:W-:Y:S01]  /*5540*/  HADD2 R9, R12, -1056, -1056 ;  /* 0xe420e4200c097430 */ /* 0x000fe20000000000 */
        /* <DEDUP_REMOVED lines=15> */
[----:B------:R-:W-:Y:S01]  /*5640*/  LOP3.LUT R36, R43, 0x300030, R36, 0xf8, !PT ;  /* 0x003000302b247812 */ /* 0x000fe200078ef824 */
[-C--:B------:R-:W-:Y:S01]  /*5650*/  HFMA2 R16, R13, R5.reuse, R16 ;  /* 0x000000050d107231 */ /* 0x080fe20000000010 */
[----:B------:R-:W-:Y:S01]  /*5660*/  LOP3.LUT R44, R27, 0xf000f, RZ, 0xc0, !PT ;  /* 0x000f000f1b2c7812 */ /* 0x000fe200078ec0ff */
[----:B------:R-:W-:Y:S01]  /*5670*/  HFMA2 R19, R4, R5, R19 ;  /* 0x0000000504137231 */ /* 0x000fe20000000013 */
[----:B------:R-:W-:Y:S01]  /*5680*/  LOP3.LUT R36, R36, 0x64006400, RZ, 0xfc, !PT ;  /* 0x6400640024247812 */ /* 0x000fe200078efcff */
[----:B------:R-:W-:Y:S01]  /*5690*/  HADD2 R5, R26, -1056, -1056 ;  /* 0xe420e4201a057430 */ /* 0x000fe20000000000 */
[----:B------:R-:W-:Y:S01]  /*56a0*/  LOP3.LUT R27, R44, 0x300030, R41, 0xf8, !PT ;  /* 0x003000302c1b7812 */ /* 0x000fe200078ef829 */
[----:B------:R-:W-:Y:S01]  /*56b0*/  HADD2 R8, R8, -1056, -1056 ;  /* 0xe420e42008087430 */ /* 0x000fe20000000000 */
[-C--:B------:R-:W-:Y:S01]  /*56c0*/  HFMA2.MMA R18, R23, R6.reuse, R18 ;  /* 0x0000000617127235 */ /* 0x080fe20000000012 */
[----:B------:R-:W-:Y:S01]  /*56d0*/  LOP3.LUT R38, R38, 0x64006400, RZ, 0xfc, !PT ;  /* 0x6400640026267812 */ /* 0x000fe200078efcff */
[-C--:B------:R-:W-:Y:S01]  /*56e0*/  HFMA2 R16, R5, R6.reuse, R16 ;  /* 0x0000000605107231 */ /* 0x080fe20000000010 */
        /* <DEDUP_REMOVED lines=10> */
[----:B------:R-:W-:Y:S01]  /*5790*/  PRMT R5, R2, 0x7610, R0 ;  /* 0x0000761002057816 */ /* 0x000fe20000000000 */
[----:B------:R-:W-:Y:S01]  /*57a0*/  HFMA2.MMA R17, R38, R7, R17 ;  /* 0x0000000726117235 */ /* 0x000fe20000000011 */
[----:B------:R-:W-:-:S02]  /*57b0*/  HFMA2 R19, R4, R6, R19 ;  /* 0x0000000604137231 */ /* 0x000fc40000000013 */
[----:B------:R-:W-:Y:S02]  /*57c0*/  HADD2 R4, R39, -1056, -1056 ;  /* 0xe420e42027047430 */ /* 0x000fe40000000000 */
[-C--:B------:R-:W-:Y:S02]  /*57d0*/  HFMA2 R16, R37, R7.reuse, R16 ;  /* 0x0000000725107231 */ /* 0x080fe40000000010 */
[----:B------:R-:W-:Y:S01]  /*57e0*/  HFMA2 R19, R4, R7, R19 ;  /* 0x0000000704137231 */ /* 0x000fe20000000013 */
[----:B------:R-:W-:Y:S01]  /*57f0*/  PRMT R4, R0, 0x7610, R2 ;  /* 0x0000761000047816 */ /* 0x000fe20000000002 */
        /* <DEDUP_REMOVED lines=8> */
.L_x_3721:
[----:B------:R-:W-:Y:S01]  /*5880*/  VIADD R21, R21, 0x20 ;  /* 0x0000002015157836 */ /* 0x000fe20000000000 */
[----:B------:R-:W-:Y:S01]  /*5890*/  UIADD3 UR4, UR4, 0x40, URZ ;  /* 0x0000004004047890 */ /* 0x000fe2000fffe03f */
[----:B------:R-:W-:-:S03]  /*58a0*/  IMAD.WIDE.U32 R24, R31, 0x18, R24 ;  /* 0x000000181f187825 */ /* 0x000fc600078e0018 */
[C---:B------:R-:W-:Y:S01]  /*58b0*/  ISETP.GE.AND P0, PT, R21.reuse, UR5, PT ;  /* 0x0000000515007c0c */ /* 0x040fe2000bf06270 */
[----:B------:R-:W-:Y:S01]  /*58c0*/  IMAD R5, R22, 0x18, RZ ;  /* 0x0000001816057824 */ /* 0x000fe200078e02ff */
[----:B------:R-:W-:-:S03]  /*58d0*/  ISETP.LT.AND P2, PT, R21, R32, PT ;  /* 0x000000201500720c */ /* 0x000fc60003f41270 */
[----:B------:R-:W-:-:S10]  /*58e0*/  IMAD.IADD R25, R25, 0x1, R5 ;  /* 0x0000000119197824 */ /* 0x000fd400078e0205 */
[----:B------:R-:W-:Y:S05]  /*58f0*/  @!P0 BRA P2, `(.L_x_3722) ;  /* 0xffffffe400ec8947 */ /* 0x000fea000103ffff */
.L_x_3719:
[----:B------:R-:W-:Y:S01]  /*5900*/  ISETP.GE.AND P0, PT, R21, R32, PT ;  /* 0x000000201500720c */ /* 0x000fe20003f06270 */
[----:B------:R-:W-:-:S03]  /*5910*/  ULDC UR5, c[0x0][0x260] ;  /* 0x0000980000057ab9 */ /* 0x000fc60000000800 */
[----:B------:R-:W-:Y:S01]  /*5920*/  ISETP.GE.OR P0, PT, R21, UR5, P0 ;  /* 0x0000000515007c0c */ /* 0x000fe20008706670 */
[----:B------:R-:W-:-:S12]  /*5930*/  ULDC UR5, c[0x0][0x260] ;  /* 0x0000980000057ab9 */ /* 0x000fd80000000800 */
[----:B------:R-:W-:Y:S05]  /*5940*/  @P0 BRA `(.L_x_3723) ;  /* 0x00000014009c0947 */ /* 0x000fea0003800000 */
.L_x_3725:
[----:B------:R-:W-:Y:S01]  /*5950*/  ISETP.NE.AND P0, PT, R21, R3, PT ;  /* 0x000000031500720c */ /* 0x000fe20003f05270 */
[----:B------:R-:W0:-:S12]  /*5960*/  LDC R31, c[0x0][0x23c] ;  /* 0x00008f00ff1f7b82 */ /* 0x000e180000000800 */
[----:B------:R-:W1:Y:S01]  /*5970*/  @!P0 LDC.64 R22, c[0x0][0x248] ;  /* 0x00009200ff168b82 */ /* 0x000e620000000a00 */
[----:B------:R-:W-:Y:S01]  /*5980*/  @!P0 VIADD R30, R30, 0x1 ;  /* 0x000000011e1e8836 */ /* 0x000fe20000000000 */
[----:B------:R-:W-:-:S04]  /*5990*/  @!P0 LEA R5, R21, 0x1, 0x1 ;  /* 0x0000000115058811 */ /* 0x000fc800078e08ff */
[----:B------:R-:W-:Y:S01]  /*59a0*/  @!P0 LEA R12, R30, R1, 0x3 ;  /* 0x000000011e0c8211 */ /* 0x000fe200078e18ff */
[----:B0-----:R-:W-:-:S05]  /*59b0*/  IMAD.WIDE R16, R31, 0x4, R24 ;  /* 0x000000041f107825 */ /* 0x001fca00078e0218 */
[----:B------:R-:W2:Y:S04]  /*59c0*/  @!P0 LDL.64 R12, [R12] ;  /* 0x000000000c0c8983 */ /* 0x000ea80000100a00 */
        /* <DEDUP_REMOVED lines=8> */
[----:B------:R-:W-:-:S02]  /*5a50*/  VIADD R33, R21, 0x20 ;  /* 0x0000002015217836 */ /* 0x000fc40000000000 */
[----:B------:R-:W-:-:S03]  /*5a60*/  IMAD.WIDE R34, R31, 0x4, R14 ;  /* 0x000000041f227825 */ /* 0x000fc600078e020e */
[----:B------:R-:W-:Y:S02]  /*5a70*/  ISETP.GE.AND P2, PT, R33, UR5, PT ;  /* 0x0000000521007c0c */ /* 0x000fe4000bf46270 */
[----:B--2---:R-:W-:Y:S02]  /*5a80*/  @!P0 PRMT R2, R12, 0x7610, R2 ;  /* 0x000076100c028816 */ /* 0x004fe40000000002 */
[----:B------:R-:W-:Y:S02]  /*5a90*/  @!P0 PRMT R0, R0, 0x7610, R12 ;  /* 0x0000761000008816 */ /* 0x000fe4000000000c */
[----:B------:R-:W-:Y:S02]  /*5aa0*/  @!P0 PRMT R2, R2, 0x7610, R13 ;  /* 0x0000761002028816 */ /* 0x000fe4000000000d */
[----:B------:R-:W-:Y:S01]  /*5ab0*/  @!P0 PRMT R0, R13, 0x7610, R0 ;  /* 0x000076100d008816 */ /* 0x000fe20000000000 */
[----:B---3--:R-:W-:Y:S01]  /*5ac0*/  @!P0 IMAD.IADD R3, R22, 0x1, R21 ;  /* 0x0000000116038824 */ /* 0x008fe200078e0215 */
        /* <DEDUP_REMOVED lines=8> */
[----:B------:R-:W-:Y:S02]  /*5b50*/  SHF.R.U32.HI R37, RZ, 0xf, R25 ;  /* 0x0000000fff257819 */ /* 0x000fe40000011619 */
[----:B------:R-:W-:-:S02]  /*5b60*/  LOP3.LUT R40, R38, 0x10001, RZ, 0xc0, !PT ;  /* 0x0001000126287812 */ /* 0x000fc400078ec0ff */
[----:B------:R-:W-:Y:S02]  /*5b70*/  LOP3.LUT R38, R36, 0x20002, R39, 0xf8, !PT ;  /* 0x0002000224267812 */ /* 0x000fe400078ef827 */
[----:B------:R-:W-:Y:S02]  /*5b80*/  LOP3.LUT R39, R24, 0x1f001f, RZ, 0xc0, !PT ;  /* 0x001f001f18277812 */ /* 0x000fe400078ec0ff */
[----:B------:R-:W-:Y:S02]  /*5b90*/  SHF.R.U32.HI R41, RZ, 0xe, R17 ;  /* 0x0000000eff297819 */ /* 0x000fe40000011611 */
[----:B------:R-:W-:Y:S02]  /*5ba0*/  LOP3.LUT R42, R37, 0x10001, RZ, 0xc0, !PT ;  /* 0x00010001252a7812 */ /* 0x000fe400078ec0ff */
[----:B------:R-:W-:Y:S02]  /*5bb0*/  SHF.R.U32.HI R43, RZ, 0xe, R18 ;  /* 0x0000000eff2b7819 */ /* 0x000fe40000011612 */
[----:B------:R-:W-:-:S02]  /*5bc0*/  LOP3.LUT R39, R39, 0x64006400, RZ, 0xfc, !PT ;  /* 0x6400640027277812 */ /* 0x000fc400078efcff */
[----:B------:R-:W-:Y:S02]  /*5bd0*/  LOP3.LUT R42, R42, 0x20002, R41, 0xf8, !PT ;  /* 0x000200022a2a7812 */ /* 0x000fe400078ef829 */
[----:B------:R-:W-:Y:S01]  /*5be0*/  LOP3.LUT R36, R40, 0x20002, R43, 0xf8, !PT ;  /* 0x0002000228247812 */ /* 0x000fe200078ef82b */
[----:B------:R-:W-:Y:S01]  /*5bf0*/  HADD2 R39, R39, -1040, -1040 ;  /* 0xe410e41027277430 */ /* 0x000fe20000000000 */
[C---:B------:R-:W-:Y:S02]  /*5c00*/  LOP3.LUT R41, R25.reuse, 0x1f001f, RZ, 0xc0, !PT ;  /* 0x001f001f19297812 */ /* 0x040fe400078ec0ff */
[----:B------:R-:W-:Y:S02]  /*5c10*/  LOP3.LUT R40, R24, 0x3e003e0, RZ, 0xc0, !PT ;  /* 0x03e003e018287812 */ /* 0x000fe400078ec0ff */
[----:B------:R-:W-:Y:S02]  /*5c20*/  LOP3.LUT R43, R25, 0x3e003e0, RZ, 0xc0, !PT ;  /* 0x03e003e0192b7812 */ /* 0x000fe400078ec0ff */
[----:B------:R-:W-:-:S02]  /*5c30*/  LOP3.LUT R41, R41, 0x64006400, RZ, 0xfc, !PT ;  /* 0x6400640029297812 */ /* 0x000fc400078efcff */
[----:B------:R-:W-:Y:S02]  /*5c40*/  PRMT R37, R44, 0x7610, R37 ;  /* 0x000076102c257816 */ /* 0x000fe40000000025 */
[----:B------:R-:W-:Y:S01]  /*5c50*/  LOP3.LUT R45, R26, 0x1f001f, RZ, 0xc0, !PT ;  /* 0x001f001f1a2d7812 */ /* 0x000fe200078ec0ff */
[----:B------:R-:W-:Y:S01]  /*5c60*/  HADD2 R41, R41, -1040, -1040 ;  /* 0xe410e41029297430 */ /* 0x000fe20000000000 */
[----:B------:R-:W-:Y:S02]  /*5c70*/  LOP3.LUT R40, R40, 0x64006400, RZ, 0xfc, !PT ;  /* 0x6400640028287812 */ /* 0x000fe400078efcff */
[----:B------:R-:W-:Y:S01]  /*5c80*/  LOP3.LUT R44, R43, 0x64006400, RZ, 0xfc, !PT ;  /* 0x640064002b2c7812 */ /* 0x000fe200078efcff */
[----:B0-----:R-:W-:Y:S01]  /*5c90*/  HFMA2.MMA R39, R39, R20, RZ ;  /* 0x0000001427277235 */ /* 0x001fe200000000ff */
[----:B------:R-:W-:Y:S01]  /*5ca0*/  LOP3.LUT R45, R45, 0x64006400, RZ, 0xfc, !PT ;  /* 0x640064002d2d7812 */ /* 0x000fe200078efcff */
[-C--:B------:R-:W-:Y:S01]  /*5cb0*/  HFMA2 R40, R40, R37.reuse.H0_H0, -48, -48 ;  /* 0xd200d20028287431 */ /* 0x080fe20000040025 */
[C---:B------:R-:W-:Y:S01]  /*5cc0*/  LOP3.LUT R46, R27.reuse, 0x1f001f, RZ, 0xc0, !PT ;  /* 0x001f001f1b2e7812 */ /* 0x040fe200078ec0ff */
[----:B------:R-:W-:Y:S01]  /*5cd0*/  HFMA2 R44, R44, R37.H0_H0, -48, -48 ;  /* 0xd200d2002c2c7431 */ /* 0x000fe20000040025 */
[----:B------:R-:W-:Y:S01]  /*5ce0*/  SHF.R.U32.HI R24, RZ, 0xa, R24 ;  /* 0x0000000aff187819 */ /* 0x000fe20000011618 */
[-C--:B------:R-:W-:Y:S01]  /*5cf0*/  HFMA2 R43, R41, R20.reuse, RZ.H0_H0 ;  /* 0x00000014292b7231 */ /* 0x080fe200000400ff */
[----:B------:R-:W-:Y:S01]  /*5d00*/  LOP3.LUT R46, R46, 0x64006400, RZ, 0xfc, !PT ;  /* 0x640064002e2e7812 */ /* 0x000fe200078efcff */
[----:B------:R-:W-:Y:S01]  /*5d10*/  HADD2 R45, R45, -1040, -1040 ;  /* 0xe410e4102d2d7430 */ /* 0x000fe20000000000 */
[----:B------:R-:W-:Y:S01]  /*5d20*/  HFMA2.MMA R40, R40, R21, R39 ;  /* 0x0000001528287235 */ /* 0x000fe20000000027 */
[----:B------:R-:W-:Y:S01]  /*5d30*/  HFMA2 R39, R44, R21, R43 ;  /* 0x000000152c277231 */ /* 0x000fe2000000002b */
[----:B------:R-:W-:Y:S01]  /*5d40*/  LOP3.LUT R43, R26, 0x3e003e0, RZ, 0xc0, !PT ;  /* 0x03e003e01a2b7812 */ /* 0x000fe200078ec0ff */
[----:B------:R-:W-:Y:S01]  /*5d50*/  HADD2 R47, R46, -1040, -1040 ;  /* 0xe410e4102e2f7430 */ /* 0x000fe20000000000 */
[----:B------:R-:W-:Y:S01]  /*5d60*/  LOP3.LUT R24, R24, 0x1f001f, RZ, 0xc0, !PT ;  /* 0x001f001f18187812 */ /* 0x000fe200078ec0ff */
[----:B------:R-:W-:Y:S01]  /*5d70*/  HFMA2.MMA R41, R45, R20, RZ ;  /* 0x000000142d297235 */ /* 0x000fe200000000ff */
[----:B------:R-:W-:Y:S01]  /*5d80*/  LOP3.LUT R45, R27, 0x3e003e0, RZ, 0xc0, !PT ;  /* 0x03e003e01b2d7812 */ /* 0x000fe200078ec0ff */
[----:B------:R-:W-:Y:S01]  /*5d90*/  HFMA2 R20, R47, R20, RZ.H0_H0 ;  /* 0x000000142f147231 */ /* 0x000fe200000400ff */
[----:B------:R-:W-:-:S02]  /*5da0*/  LOP3.LUT R44, R43, 0x64006400, RZ, 0xfc, !PT ;  /* 0x640064002b2c7812 */ /* 0x000fc400078efcff */
[----:B------:R-:W-:Y:S02]  /*5db0*/  LOP3.LUT R46, R45, 0x64006400, RZ, 0xfc, !PT ;  /* 0x640064002d2e7812 */ /* 0x000fe400078efcff */
[----:B------:R-:W-:Y:S01]  /*5dc0*/  LOP3.LUT R43, R24, 0x64006400, RZ, 0xfc, !PT ;  /* 0x64006400182b7812 */ /* 0x000fe200078efcff */
[-C--:B------:R-:W-:Y:S01]  /*5dd0*/  HFMA2 R44, R44, R37.reuse.H0_H0, -48, -48 ;  /* 0xd200d2002c2c7431 */ /* 0x080fe20000040025 */
[--C-:B------:R-:W-:Y:S01]  /*5de0*/  SHF.R.U32.HI R24, RZ, 0xf, R27.reuse ;  /* 0x0000000fff187819 */ /* 0x100fe2000001161b */
[----:B------:R-:W-:Y:S01]  /*5df0*/  HFMA2 R45, R46, R37.H0_H0, -48, -48 ;  /* 0xd200d2002e2d7431 */ /* 0x000fe20000040025 */
[----:B------:R-:W-:Y:S01]  /*5e00*/  SHF.R.U32.HI R27, RZ, 0xa, R27 ;  /* 0x0000000aff1b7819 */ /* 0x000fe2000001161b */
[----:B------:R-:W-:Y:S01]  /*5e10*/  HADD2 R43, R43, -1040, -1040 ;  /* 0xe410e4102b2b7430 */ /* 0x000fe20000000000 */
[----:B------:R-:W-:Y:S01]  /*5e20*/  SHF.R.U32.HI R25, RZ, 0xa, R25 ;  /* 0x0000000aff197819 */ /* 0x000fe20000011619 */
[----:B------:R-:W-:Y:S01]  /*5e30*/  HFMA2.MMA R41, R44, R21, R41 ;  /* 0x000000152c297235 */ /* 0x000fe20000000029 */
[----:B------:R-:W-:Y:S01]  /*5e40*/  SHF.R.U32.HI R26, RZ, 0xa, R26 ;  /* 0x0000000aff1a7819 */ /* 0x000fe2000001161a */
[----:B------:R-:W-:Y:S01]  /*5e50*/  HFMA2 R21, R45, R21, R20 ;  /* 0x000000152d157231 */ /* 0x000fe20000000014 */
[----:B------:R-:W-:Y:S01]  /*5e60*/  LOP3.LUT R27, R27, 0x1f001f, RZ, 0xc0, !PT ;  /* 0x001f001f1b1b7812 */ /* 0x000fe200078ec0ff */
        /* <DEDUP_REMOVED lines=11> */
[----:B------:R-:W-:Y:S01]  /*5f20*/  LOP3.LUT R45, R18, 0x1f001f, RZ, 0xc0, !PT ;  /* 0x001f001f122d7812 */ /* 0x000fe200078ec0ff */
[-C--:B------:R-:W-:Y:S01]  /*5f30*/  HFMA2 R43, R48, R22.reuse, R21 ;  /* 0x00000016302b7231 */ /* 0x080fe20000000015 */
[----:B------:R-:W-:Y:S01]  /*5f40*/  LOP3.LUT R21, R16, 0x1f001f, RZ, 0xc0, !PT ;  /* 0x001f001f10157812 */ /* 0x000fe200078ec0ff */
[----:B------:R-:W-:Y:S01]  /*5f50*/  HFMA2 R39, R46, R22, R39 ;  /* 0x000000162e277231 */ /* 0x000fe20000000027 */
[----:B------:R-:W-:Y:S01]  /*5f60*/  HFMA2.MMA R41, R44, R22, R41 ;  /* 0x000000162c297235 */ /* 0x000fe20000000029 */
[----:B------:R-:W-:-:S02]  /*5f70*/  LOP3.LUT R45, R45, 0x64006400, RZ, 0xfc, !PT ;  /* 0x640064002d2d7812 */ /* 0x000fc400078efcff */
[----:B------:R-:W-:Y:S02]  /*5f80*/  LOP3.LUT R22, R21, 0x64006400, RZ, 0xfc, !PT ;  /* 0x6400640015167812 */ /* 0x000fe400078efcff */
[----:B------:R-:W-:Y:S02]  /*5f90*/  SHF.R.U32.HI R21, RZ, 0xd, R4 ;  /* 0x0000000dff157819 */ /* 0x000fe40000011604 */
[----:B------:R-:W-:Y:S02]  /*5fa0*/  SHF.R.U32.HI R20, RZ, 0xe, R19 ;  /* 0x0000000eff147819 */ /* 0x000fe40000011613 */
        /* <DEDUP_REMOVED lines=15> */
[----:B------:R-:W-:Y:S01]  /*60a0*/  LOP3.LUT R44, R41, 0x64006400, RZ, 0xfc, !PT ;  /* 0x64006400292c7812 */ /* 0x000fe200078efcff */
[----:B------:R-:W-:Y:S01]  /*60b0*/  HFMA2 R23, R46, R23, R43 ;  /* 0x000000172e177231 */ /* 0x000fe2000000002b */
[----:B------:R-:W-:-:S02]  /*60c0*/  SHF.R.U32.HI R16, RZ, 0xa, R16 ;  /* 0x0000000aff107819 */ /* 0x000fc40000011610 */
[----:B------:R-:W-:Y:S01]  /*60d0*/  LOP3.LUT R43, R17, 0x3e003e0, RZ, 0xc0, !PT ;  /* 0x03e003e0112b7812 */ /* 0x000fe200078ec0ff */
[----:B------:R-:W-:Y:S01]  /*60e0*/  HFMA2 R45, R44, R37.H0_H0, -48, -48 ;  /* 0xd200d2002c2d7431 */ /* 0x000fe20000040025 */
[----:B------:R-:W-:Y:S02]  /*60f0*/  SHF.R.U32.HI R17, RZ, 0xa, R17 ;  /* 0x0000000aff117819 */ /* 0x000fe40000011611 */
[----:B------:R-:W-:Y:S02]  /*6100*/  LOP3.LUT R41, R19, 0x3e003e0, RZ, 0xc0, !PT ;  /* 0x03e003e013297812 */ /* 0x000fe400078ec0ff */
[----:B------:R-:W-:Y:S01]  /*6110*/  LOP3.LUT R40, R40, 0x64006400, RZ, 0xfc, !PT ;  /* 0x6400640028287812 */ /* 0x000fe200078efcff */
[----:B0-----:R-:W-:Y:S01]  /*6120*/  HFMA2.MMA R22, R45, R24, R22 ;  /* 0x000000182d167235 */ /* 0x001fe20000000016 */
[----:B------:R-:W-:Y:S02]  /*6130*/  LOP3.LUT R16, R16, 0x1f001f, RZ, 0xc0, !PT ;  /* 0x001f001f10107812 */ /* 0x000fe400078ec0ff */
[----:B------:R-:W-:-:S02]  /*6140*/  LOP3.LUT R46, R43, 0x64006400, RZ, 0xfc, !PT ;  /* 0x640064002b2e7812 */ /* 0x000fc400078efcff */
[----:B------:R-:W-:Y:S02]  /*6150*/  LOP3.LUT R17, R17, 0x1f001f, RZ, 0xc0, !PT ;  /* 0x001f001f11117812 */ /* 0x000fe400078ec0ff */
[----:B------:R-:W-:Y:S01]  /*6160*/  LOP3.LUT R44, R41, 0x64006400, RZ, 0xfc, !PT ;  /* 0x64006400292c7812 */ /* 0x000fe200078efcff */
[-C--:B------:R-:W-:Y:S01]  /*6170*/  HFMA2 R41, R40, R37.reuse.H0_H0, -48, -48 ;  /* 0xd200d20028297431 */ /* 0x080fe20000040025 */
[----:B------:R-:W-:Y:S01]  /*6180*/  SHF.R.U32.HI R18, RZ, 0xa, R18 ;  /* 0x0000000aff127819 */ /* 0x000fe20000011612 */
[-C--:B------:R-:W-:Y:S01]  /*6190*/  HFMA2 R46, R46, R37.reuse.H0_H0, -48, -48 ;  /* 0xd200d2002e2e7431 */ /* 0x080fe20000040025 */
[----:B------:R-:W-:Y:S01]  /*61a0*/  LOP3.LUT R16, R16, 0x64006400, RZ, 0xfc, !PT ;  /* 0x6400640010107812 */ /* 0x000fe200078efcff */
[----:B------:R-:W-:Y:S01]  /*61b0*/  HFMA2 R44, R44, R37.H0_H0, -48, -48 ;  /* 0xd200d2002c2c7431 */ /* 0x000fe20000040025 */
[----:B------:R-:W-:Y:S01]  /*61c0*/  LOP3.LUT R17, R17, 0x64006400, RZ, 0xfc, !PT ;  /* 0x6400640011117812 */ /* 0x000fe200078efcff */
[----:B------:R-:W-:Y:S01]  /*61d0*/  HFMA2.MMA R38, R41, R24, R38 ;  /* 0x0000001829267235 */ /* 0x000fe20000000026 */
[----:B------:R-:W-:Y:S01]  /*61e0*/  LOP3.LUT R18, R18, 0x1f001f, RZ, 0xc0, !PT ;  /* 0x001f001f12127812 */ /* 0x000fe200078ec0ff */
[----:B------:R-:W-:Y:S01]  /*61f0*/  HADD2 R41, R16, -1040, -1040 ;  /* 0xe410e41010297430 */ /* 0x000fe20000000000 */
[----:B------:R-:W-:Y:S01]  /*6200*/  SHF.R.U32.HI R19, RZ, 0xa, R19 ;  /* 0x0000000aff137819 */ /* 0x000fe20000011613 */
[-C--:B------:R-:W-:Y:S01]  /*6210*/  HFMA2 R39, R46, R24.reuse, R39 ;  /* 0x000000182e277231 */ /* 0x080fe20000000027 */
[----:B------:R-:W-:Y:S01]  /*6220*/  LOP3.LUT R18, R18, 0x64006400, RZ, 0xfc, !PT ;  /* 0x6400640012127812 */ /* 0x000fe200078efcff */
[----:B------:R-:W-:Y:S01]  /*6230*/  HADD2 R16, R17, -1040, -1040 ;  /* 0xe410e41011107430 */ /* 0x000fe20000000000 */
[----:B------:R-:W-:Y:S01]  /*6240*/  LOP3.LUT R19, R19, 0x1f001f, RZ, 0xc0, !PT ;  /* 0x001f001f13137812 */ /* 0x000fe200078ec0ff */
[----:B------:R-:W-:Y:S01]  /*6250*/  HFMA2.MMA R17, R41, R25, R22 ;  /* 0x0000001929117235 */ /* 0x000fe20000000016 */
[----:B------:R-:W-:Y:S01]  /*6260*/  HFMA2 R23, R44, R24, R23 ;  /* 0x000000182c177231 */ /* 0x000fe20000000017 */
[----:B------:R-:W-:Y:S01]  /*6270*/  LOP3.LUT R24, R7, 0x1f001f, RZ, 0xc0, !PT ;  /* 0x001f001f07187812 */ /* 0x000fe200078ec0ff */
[----:B------:R-:W-:Y:S01]  /*6280*/  HFMA2 R39, R16, R25, R39 ;  /* 0x0000001910277231 */ /* 0x000fe20000000027 */
[----:B------:R-:W-:Y:S01]  /*6290*/  LOP3.LUT R16, R4, 0x1f001f, RZ, 0xc0, !PT ;  /* 0x001f001f04107812 */ /* 0x000fe200078ec0ff */
[----:B------:R-:W-:Y:S01]  /*62a0*/  HADD2 R45, R18, -1040, -1040 ;  /* 0xe410e410122d7430 */ /* 0x000fe20000000000 */
[----:B------:R-:W-:-:S02]  /*62b0*/  LOP3.LUT R22, R19, 0x64006400, RZ, 0xfc, !PT ;  /* 0x6400640013167812 */ /* 0x000fc400078efcff */
[----:B------:R-:W-:Y:S02]  /*62c0*/  LOP3.LUT R18, R5, 0x1f001f, RZ, 0xc0, !PT ;  /* 0x001f001f05127812 */ /* 0x000fe400078ec0ff */
[----:B------:R-:W-:Y:S01]  /*62d0*/  LOP3.LUT R19, R6, 0x1f001f, RZ, 0xc0, !PT ;  /* 0x001f001f06137812 */ /* 0x000fe200078ec0ff */
        /* <DEDUP_REMOVED lines=47> */
[----:B------:R-:W-:Y:S02]  /*65d0*/  SHF.R.U32.HI R4, RZ, 0xa, R4 ;  /* 0x0000000aff047819 */ /* 0x000fe40000011604 */
[----:B------:R-:W-:Y:S02]  /*65e0*/  LOP3.LUT R5, R5, 0x64006400, RZ, 0xfc, !PT ;  /* 0x6400640005057812 */ /* 0x000fe400078efcff */
[----:B------:R-:W-:Y:S02]  /*65f0*/  LOP3.LUT R4, R4, 0x1f001f, RZ, 0xc0, !PT ;  /* 0x001f001f04047812 */ /* 0x000fe400078ec0ff */
[----:B------:R-:W-:Y:S01]  /*6600*/  SHF.R.U32.HI R6, RZ, 0xa, R6 ;  /* 0x0000000aff067819 */ /* 0x000fe20000011606 */
[----:B------:R-:W-:Y:S01]  /*6610*/  HADD2 R5, R5, -1040, -1040 ;  /* 0xe410e41005057430 */ /* 0x000fe20000000000 */
[----:B------:R-:W-:-:S02]  /*6620*/  LOP3.LUT R4, R4, 0x64006400, RZ, 0xfc, !PT ;  /* 0x6400640004047812 */ /* 0x000fc400078efcff */
[----:B------:R-:W-:Y:S02]  /*6630*/  SHF.R.U32.HI R7, RZ, 0xa, R7 ;  /* 0x0000000aff077819 */ /* 0x000fe40000011607 */
[----:B------:R-:W-:Y:S01]  /*6640*/  LOP3.LUT R6, R6, 0x1f001f, RZ, 0xc0, !PT ;  /* 0x001f001f06067812 */ /* 0x000fe200078ec0ff */
[----:B------:R-:W-:-:S03]  /*6650*/  HADD2 R4, R4, -1040, -1040 ;  /* 0xe410e41004047430 */ /* 0x000fc60000000000 */
[----:B------:R-:W-:Y:S02]  /*6660*/  LOP3.LUT R43, R6, 0x64006400, RZ, 0xfc, !PT ;  /* 0x64006400062b7812 */ /* 0x000fe400078efcff */
[----:B------:R-:W-:-:S04]  /*6670*/  LOP3.LUT R6, R10, 0x1f001f, RZ, 0xc0, !PT ;  /* 0x001f001f0a067812 */ /* 0x000fc800078ec0ff */
[----:B------:R-:W-:Y:S02]  /*6680*/  LOP3.LUT R6, R6, 0x64006400, RZ, 0xfc, !PT ;  /* 0x6400640006067812 */ /* 0x000fe400078efcff */
[----:B--2---:R-:W-:Y:S02]  /*6690*/  LOP3.LUT R24, R12, 0x3e003e0, RZ, 0xc0, !PT ;  /* 0x03e003e00c187812 */ /* 0x004fe400078ec0ff */
        /* <DEDUP_REMOVED lines=8> */
[-C--:B------:R-:W-:Y:S02]  /*6720*/  HFMA2 R41, R22, R37.reuse.H0_H0, -48, -48 ;  /* 0xd200d20016297431 */ /* 0x080fe40000040025 */
[-C--:B------:R-:W-:Y:S02]  /*6730*/  HFMA2 R22, R38, R37.reuse.H0_H0, -48, -48 ;  /* 0xd200d20026167431 */ /* 0x080fe40000040025 */
[-C--:B------:R-:W-:Y:S01]  /*6740*/  HFMA2 R24, R46, R37.reuse.H0_H0, -48, -48 ;  /* 0xd200d2002e187431 */ /* 0x080fe20000040025 */
[----:B------:R-:W-:Y:S01]  /*6750*/  LOP3.LUT R46, R36, 0x40004, R47, 0xf8, !PT ;  /* 0x00040004242e7812 */ /* 0x000fe200078ef82f */
[----:B------:R-:W-:Y:S01]  /*6760*/  HFMA2 R38, R48, R37.H0_H0, -48, -48 ;  /* 0xd200d20030267431 */ /* 0x000fe20000040025 */
[----:B------:R-:W-:Y:S01]  /*6770*/  HFMA2.MMA R37, R18, R27, R17 ;  /* 0x0000001b12257235 */ /* 0x000fe20000000011 */
[----:B------:R-:W-:Y:S01]  /*6780*/  LOP3.LUT R36, R20, 0x40004, R49, 0xf8, !PT ;  /* 0x0004000414247812 */ /* 0x000fe200078ef831 */
[----:B------:R-:W0:Y:S01]  /*6790*/  LDS.128 R16, [UR4+0x20] ;  /* 0x00002004ff107984 */ /* 0x000e220008000c00 */
[----:B------:R-:W-:-:S02]  /*67a0*/  SHF.R.U32.HI R20, RZ, 0xc, R8 ;  /* 0x0000000cff147819 */ /* 0x000fc40000011608 */
[----:B------:R-:W-:Y:S02]  /*67b0*/  SHF.R.U32.HI R47, RZ, 0xc, R9 ;  /* 0x0000000cff2f7819 */ /* 0x000fe40000011609 */
[----:B------:R-:W-:Y:S02]  /*67c0*/  LOP3.LUT R21, R21, 0x80008, R20, 0xf8, !PT ;  /* 0x0008000815157812 */ /* 0x000fe400078ef814 */
[----:B------:R-:W-:Y:S02]  /*67d0*/  LOP3.LUT R20, R42, 0x80008, R47, 0xf8, !PT ;  /* 0x000800082a147812 */ /* 0x000fe400078ef82f */
[--C-:B------:R-:W-:Y:S02]  /*67e0*/  SHF.R.U32.HI R47, RZ, 0xc, R10.reuse ;  /* 0x0000000cff2f7819 */ /* 0x100fe4000001160a */
[----:B------:R-:W-:Y:S02]  /*67f0*/  SHF.R.U32.HI R10, RZ, 0xa, R10 ;  /* 0x0000000aff0a7819 */ /* 0x000fe4000001160a */
[----:B------:R-:W-:-:S02]  /*6800*/  LOP3.LUT R42, R46, 0x80008, R47, 0xf8, !PT ;  /* 0x000800082e2a7812 */ /* 0x000fc400078ef82f */
[----:B------:R-:W-:Y:S02]  /*6810*/  SHF.R.U32.HI R46, RZ, 0xb, R12 ;  /* 0x0000000bff2e7819 */ /* 0x000fe4000001160c */
[----:B------:R-:W-:Y:S02]  /*6820*/  LOP3.LUT R10, R10, 0x1f001f, RZ, 0xc0, !PT ;  /* 0x001f001f0a0a7812 */ /* 0x000fe400078ec0ff */
[----:B------:R-:W-:Y:S01]  /*6830*/  LOP3.LUT R21, R21, 0x100010, R46, 0xf8, !PT ;  /* 0x0010001015157812 */ /* 0x000fe200078ef82e */
[----:B------:R-:W-:Y:S01]  /*6840*/  HADD2 R46, R43, -1040, -1040 ;  /* 0xe410e4102b2e7430 */ /* 0x000fe20000000000 */
[----:B------:R-:W-:Y:S02]  /*6850*/  LOP3.LUT R10, R10, 0x64006400, RZ, 0xfc, !PT ;  /* 0x640064000a0a7812 */ /* 0x000fe400078efcff */
[----:B------:R-:W-:Y:S02]  /*6860*/  SHF.R.U32.HI R49, RZ, 0xc, R11 ;  /* 0x0000000cff317819 */ /* 0x000fe4000001160b */
[----:B------:R-:W-:Y:S01]  /*6870*/  SHF.R.U32.HI R47, RZ, 0xb, R13 ;  /* 0x0000000bff2f7819 */ /* 0x000fe2000001160d */
[----:B------:R-:W-:Y:S01]  /*6880*/  HADD2 R10, R10, -1040, -1040 ;  /* 0xe410e4100a0a7430 */ /* 0x000fe20000000000 */
[----:B------:R-:W-:-:S02]  /*6890*/  LOP3.LUT R21, R21, 0x64006400, RZ, 0xfc, !PT ;  /* 0x6400640015157812 */ /* 0x000fc400078efcff */
[----:B------:R-:W-:Y:S02]  /*68a0*/  LOP3.LUT R20, R20, 0x100010, R47, 0xf8, !PT ;  /* 0x0010001014147812 */ /* 0x000fe400078ef82f */
[----:B------:R-:W-:Y:S01]  /*68b0*/  SHF.R.U32.HI R47, RZ, 0xb, R14 ;  /* 0x0000000bff2f7819 */ /* 0x000fe2000001160e */
[----:B------:R-:W-:Y:S01]  /*68c0*/  HADD2 R21, R21, -1040, -1040 ;  /* 0xe410e41015157430 */ /* 0x000fe20000000000 */
[----:B------:R-:W-:Y:S02]  /*68d0*/  LOP3.LUT R36, R36, 0x80008, R49, 0xf8, !PT ;  /* 0x0008000824247812 */ /* 0x000fe400078ef831 */
[----:B------:R-:W-:Y:S02]  /*68e0*/  LOP3.LUT R42, R42, 0x100010, R47, 0xf8, !PT ;  /* 0x001000102a2a7812 */ /* 0x000fe400078ef82f */
[----:B------:R-:W-:Y:S02]  /*68f0*/  SHF.R.U32.HI R47, RZ, 0xb, R15 ;  /* 0x0000000bff2f7819 */ /* 0x000fe4000001160f */
        /* <DEDUP_REMOVED lines=20> */
[----:B------:R-:W-:Y:S01]  /*6a40*/  HFMA2.MMA R37, R46, R17, R45 ;  /* 0x000000112e257235 */ /* 0x000fe2000000002d */
[----:B------:R-:W-:Y:S01]  /*6a50*/  HADD2 R43, R7, -1040, -1040 ;  /* 0xe410e410072b7430 */ /* 0x000fe20000000000 */
[----:B------:R-:W-:Y:S01]  /*6a60*/  LOP3.LUT R8, R8, 0x1f001f, RZ, 0xc0, !PT ;  /* 0x001f001f08087812 */ /* 0x000fe200078ec0ff */
[----:B------:R-:W0:Y:S01]  /*6a70*/  LDS.128 R4, [UR4+0x30] ;  /* 0x00003004ff047984 */ /* 0x000e220008000c00 */
[----:B------:R-:W-:Y:S01]  /*6a80*/  SHF.R.U32.HI R9, RZ, 0xa, R9 ;  /* 0x0000000aff097819 */ /* 0x000fe20000011609 */
        /* <DEDUP_REMOVED lines=11> */
[----:B------:R-:W-:Y:S01]  /*6b40*/  HFMA2 R17, R41, R18, R17 ;  /* 0x0000001229117231 */ /* 0x000fe20000000011 */
[----:B------:R-:W-:Y:S01]  /*6b50*/  SHF.R.U32.HI R11, RZ, 0xa, R11 ;  /* 0x0000000aff0b7819 */ /* 0x000fe2000001160b */
[-C--:B------:R-:W-:Y:S01]  /*6b60*/  HFMA2.MMA R16, R23, R19.reuse, R16 ;  /* 0x0000001317107235 */ /* 0x080fe20000000010 */
[----:B------:R-:W-:Y:S01]  /*6b70*/  LOP3.LUT R40, R40, 0x64006400, RZ, 0xfc, !PT ;  /* 0x6400640028287812 */ /* 0x000fe200078efcff */
[----:B------:R-:W-:Y:S01]  /*6b80*/  HADD2 R8, R9, -1040, -1040 ;  /* 0xe410e41009087430 */ /* 0x000fe20000000000 */
[----:B------:R-:W-:Y:S01]  /*6b90*/  LOP3.LUT R44, R44, 0x64006400, RZ, 0xfc, !PT ;  /* 0x640064002c2c7812 */ /* 0x000fe200078efcff */
[----:B------:R-:W-:Y:S01]  /*6ba0*/  HFMA2.MMA R37, R10, R19, R37 ;  /* 0x000000130a257235 */ /* 0x000fe20000000025 */
[----:B------:R-:W-:Y:S01]  /*6bb0*/  LOP3.LUT R11, R11, 0x1f001f, RZ, 0xc0, !PT ;  /* 0x001f001f0b0b7812 */ /* 0x000fe200078ec0ff */
[----:B------:R-:W-:Y:S01]  /*6bc0*/  HADD2 R9, R40, -1040, -1040 ;  /* 0xe410e41028097430 */ /* 0x000fe20000000000 */
[----:B------:R-:W-:Y:S01]  /*6bd0*/  SHF.R.U32.HI R12, RZ, 0xa, R12 ;  /* 0x0000000aff0c7819 */ /* 0x000fe2000001160c */
[----:B------:R-:W-:Y:S01]  /*6be0*/  HADD2 R44, R44, -1040, -1040 ;  /* 0xe410e4102c2c7430 */ /* 0x000fe20000000000 */
[----:B------:R-:W-:Y:S01]  /*6bf0*/  LOP3.LUT R11, R11, 0x64006400, RZ, 0xfc, !PT ;  /* 0x640064000b0b7812 */ /* 0x000fe200078efcff */
[----:B------:R-:W-:Y:S01]  /*6c00*/  HFMA2 R27, R8, R19, R27 ;  /* 0x00000013081b7231 */ /* 0x000fe2000000001b */
[----:B------:R-:W-:-:S02]  /*6c10*/  SHF.R.U32.HI R14, RZ, 0xa, R14 ;  /* 0x0000000aff0e7819 */ /* 0x000fc4000001160e */
[----:B------:R-:W-:Y:S01]  /*6c20*/  LOP3.LUT R12, R12, 0x1f001f, RZ, 0xc0, !PT ;  /* 0x001f001f0c0c7812 */ /* 0x000fe200078ec0ff */
[----:B------:R-:W-:Y:S01]  /*6c30*/  HADD2 R8, R11, -1040, -1040 ;  /* 0xe410e4100b087430 */ /* 0x000fe20000000000 */
[----:B------:R-:W-:Y:S02]  /*6c40*/  LOP3.LUT R43, R13, 0x1f001f, RZ, 0xc0, !PT ;  /* 0x001f001f0d2b7812 */ /* 0x000fe400078ec0ff */
[----:B------:R-:W-:Y:S01]  /*6c50*/  LOP3.LUT R14, R14, 0x1f001f, RZ, 0xc0, !PT ;  /* 0x001f001f0e0e7812 */ /* 0x000fe200078ec0ff */
[----:B------:R-:W-:Y:S01]  /*6c60*/  HFMA2 R17, R8, R19, R17 ;  /* 0x0000001308117231 */ /* 0x000fe20000000011 */
[----:B------:R-:W-:Y:S02]  /*6c70*/  LOP3.LUT R12, R12, 0x64006400, RZ, 0xfc, !PT ;  /* 0x640064000c0c7812 */ /* 0x000fe400078efcff */
[----:B------:R-:W-:Y:S02]  /*6c80*/  LOP3.LUT R45, R15, 0x1f001f, RZ, 0xc0, !PT ;  /* 0x001f001f0f2d7812 */ /* 0x000fe400078ec0ff */
[----:B------:R-:W-:Y:S01]  /*6c90*/  SHF.R.U32.HI R13, RZ, 0xa, R13 ;  /* 0x0000000aff0d7819 */ /* 0x000fe2000001160d */
[-C--:B0-----:R-:W-:Y:S01]  /*6ca0*/  HFMA2.MMA R16, R9, R4.reuse, R16 ;  /* 0x0000000409107235 */ /* 0x081fe20000000010 */
        /* <DEDUP_REMOVED lines=8> */
[----:B------:R-:W-:Y:S01]  /*6d30*/  SHF.R.U32.HI R15, RZ, 0xa, R15 ;  /* 0x0000000aff0f7819 */ /* 0x000fe2000001160f */
        /* <DEDUP_REMOVED lines=9> */
[----:B------:R-:W-:Y:S01]  /*6dd0*/  LOP3.LUT R36, R36, 0x100010, R47, 0xf8, !PT ;  /* 0x0010001024247812 */ /* 0x000fe200078ef82f */
        /* <DEDUP_REMOVED lines=8> */
[----:B------:R-:W-:Y:S01]  /*6e60*/  HFMA2 R19, R38, R5, R19 ;  /* 0x0000000526137231 */ /* 0x000fe20000000013 */
[----:B------:R-:W-:Y:S01]  /*6e70*/  PRMT R5, R2, 0x7610, R0 ;  /* 0x0000761002057816 */ /* 0x000fe20000000000 */
[----:B------:R-:W-:-:S02]  /*6e80*/  HADD2 R4, R15, -1040, -1040 ;  /* 0xe410e4100f047430 */ /* 0x000fc40000000000 */
[----:B------:R-:W-:Y:S02]  /*6e90*/  HADD2 R20, R20, -1040, -1040 ;  /* 0xe410e41014147430 */ /* 0x000fe40000000000 */
[----:B------:R-:W-:Y:S01]  /*6ea0*/  HFMA2 R19, R4, R6, R19 ;  /* 0x0000000604137231 */ /* 0x000fe20000000013 */
[----:B------:R-:W-:Y:S01]  /*6eb0*/  PRMT R4, R0, 0x7610, R2 ;  /* 0x0000761000047816 */ /* 0x000fe20000000002 */
        /* <DEDUP_REMOVED lines=11> */
.L_x_3724:
[----:B------:R-:W-:Y:S01]  /*6f70*/  ISETP.LT.AND P0, PT, R33, R32, PT ;  /* 0x000000202100720c */ /* 0x000fe20003f01270 */
[----:B------:R-:W-:Y:S01]  /*6f80*/  UIADD3 UR4, UR4, 0x40, URZ ;  /* 0x0000004004047890 */ /* 0x000fe2000fffe03f */
[----:B-----5:R-:W-:Y:S01]  /*6f90*/  IMAD.WIDE R24, R31, 0x4, R34 ;  /* 0x000000041f187825 */ /* 0x020fe200078e0222 */
[----:B------:R-:W-:-:S10]  /*6fa0*/  MOV R21, R33 ;  /* 0x0000002100157202 */ /* 0x000fd40000000f00 */
[----:B------:R-:W-:Y:S05]  /*6fb0*/  @!P2 BRA P0, `(.L_x_3725) ;  /* 0xffffffe80064a947 */ /* 0x000fea000003ffff */
.L_x_3723:
[----:B------:R-:W-:Y:S05]  /*6fc0*/  @P1 EXIT ;  /* 0x000000000000194d */ /* 0x000fea0003800000 */
[----:B------:R-:W1:Y:S01]  /*6fd0*/  S2R R0, SR_CTAID.X ;  /* 0x0000000000007919 */ /* 0x000e620000002500 */
[----:B------:R-:W2:Y:S01]  /*6fe0*/  S2UR UR4, SR_CTAID.Y ;  /* 0x00000000000479c3 */ /* 0x000ea20000002600 */
[----:B------:R-:W1:Y:S07]  /*6ff0*/  S2R R5, SR_TID.X ;  /* 0x0000000000057919 */ /* 0x000e6e0000002100 */
[----:B------:R-:W3:Y:S01]  /*7000*/  LDC.64 R2, c[0x0][0x230] ;  /* 0x00008c00ff027b82 */ /* 0x000ee20000000a00 */
[----:B-1----:R-:W-:-:S04]  /*7010*/  IMAD R0, R0, 0x40, R5 ;  /* 0x0000004000007824 */ /* 0x002fc800078e0205 */
        /* <DEDUP_REMOVED lines=8> */
[----:B------:R-:W-:-:S05]  /*70a0*/  IMAD.MOV.U32 R2, RZ, RZ, R4 ;  /* 0x000000ffff027224 */ /* 0x000fca00078e0004 */
[----:B------:R-:W-:-:S07]  /*70b0*/  MOV R0, R2 ;  /* 0x0000000200007202 */ /* 0x000fce0000000f00 */
.L_x_3729:
[----:B------:R-:W1:Y:S02]  /*70c0*/  LDS R2, [R0] ;  /* 0x0000000000027984 */ /* 0x000e640000000800 */
[----:B-1----:R-:W-:-:S06]  /*70d0*/  HADD2 R3, R2, R29 ;  /* 0x0000001d02037230 */ /* 0x002fcc0000000000 */
[----:B------:R-:W1:Y:S02]  /*70e0*/  ATOMS.CAST.SPIN R3, [R0], R2, R3 ;  /* 0x000000020003738d */ /* 0x000e640001800003 */
[----:B-1----:R-:W-:-:S13]  /*70f0*/  ISETP.EQ.U32.AND P0, PT, R3, 0x1, PT ;  /* 0x000000010300780c */ /* 0x002fda0003f02070 */
[----:B------:R-:W-:Y:S05]  /*7100*/  @!P0 BRA `(.L_x_3729) ;  /* 0xfffffffc00ec8947 */ /* 0x000fea000383ffff */
[----:B------:R-:W-:Y:S05]  /*7110*/  BRA `(.L_x_3727) ;  /* 0x00000000000c7947 */ /* 0x000fea0003800000 */
.L_x_3728:
[----:B------:R-:W2:Y:S02]  /*7120*/  LD.E R0, desc[UR6][R4.64] ;  /* 0x0000000604007980 */ /* 0x000ea4000c101900 */
[----:B--2---:R-:W-:-:S05]  /*7130*/  IADD3 R3, R29, R0, RZ ;  /* 0x000000001d037210 */ /* 0x004fca0007ffe0ff */
[----:B------:R1:W-:Y:S02]  /*7140*/  ST.E desc[UR6][R4.64], R3 ;  /* 0x0000000304007985 */ /* 0x0003e4000c101906 */
.L_x_3727:
[----:B------:R-:W-:Y:S05]  /*7150*/  BSYNC B0 ;  /* 0x0000000000007941 */ /* 0x000fea0003800000 */
.L_x_3726:
[----:B------:R2:W-:Y:S02]  /*7160*/  ATOM.E.ADD.F16x2.RN.STRONG.GPU P0, RZ, desc[UR6][R4.64+0x4], R28 ;  /* 0x0000041c04ff79a2 */ /* 0x0005e4000810e1c6 */
[----:B--2---:R-:W-:Y:S05]  /*7170*/  @P0 EXIT ;  /* 0x000000000000094d */ /* 0x004fea0003800000 */
[----:B------:R-:W2:Y:S02]  /*7180*/  QSPC.E.S P0, RZ, [R4+0x4] ;  /* 0x0000040004ff73aa */ /* 0x000ea40000000500 */
[----:B--2---:R-:W-:Y:S05]  /*7190*/  @!P0 BRA `(.L_x_3730) ;  /* 0x0000000000208947 */ /* 0x004fea0003800000 */
[----:B------:R-:W-:-:S05]  /*71a0*/  IMAD.MOV.U32 R2, RZ, RZ, R4 ;  /* 0x000000ffff027224 */ /* 0x000fca00078e0004 */
[----:B------:R-:W-:-:S07]  /*71b0*/  MOV R0, R2 ;  /* 0x0000000200007202 */ /* 0x000fce0000000f00 */
.L_x_3731:
[----:B------:R-:W1:Y:S02]  /*71c0*/  LDS R2, [R0+0x4] ;  /* 0x0000040000027984 */ /* 0x000e640000000800 */
[----:B-1----:R-:W-:-:S10]  /*71d0*/  HFMA2.MMA R3, R2, 1, 1, R28 ;  /* 0x3c003c0002037835 */ /* 0x002fd4000000001c */
[----:B------:R-:W1:Y:S02]  /*71e0*/  ATOMS.CAST.SPIN R3, [R0+0x4], R2, R3 ;  /* 0x000004020003738d */ /* 0x000e640001800003 */
[----:B-1----:R-:W-:-:S13]  /*71f0*/  ISETP.EQ.U32.AND P0, PT, R3, 0x1, PT ;  /* 0x000000010300780c */ /* 0x002fda0003f02070 */
[----:B------:R-:W-:Y:S05]  /*7200*/  @!P0 BRA `(.L_x_3731) ;  /* 0xfffffffc00ec8947 */ /* 0x000fea000383ffff */
[----:B------:R-:W-:Y:S05]  /*7210*/  EXIT ;  /* 0x000000000000794d */ /* 0x000fea0003800000 */
.L_x_3730:
[----:B------:R-:W1:Y:S02]  /*7220*/  LD.E R0, desc[UR6][R4.64+0x4] ;  /* 0x0000040604007980 */ /* 0x000e64000c101900 */
[----:B-1----:R-:W-:-:S05]  /*7230*/  IMAD.IADD R3, R28, 0x1, R0 ;  /* 0x000000011c037824 */ /* 0x002fca00078e0200 */
[----:B------:R-:W-:Y:S01]  /*7240*/  ST.E desc[UR6][R4.64+0x4], R3 ;  /* 0x0000040304007985 */ /* 0x000fe2000c101906 */
[----:B------:R-:W-:Y:S05]  /*7250*/  EXIT ;  /* 0x000000000000794d */ /* 0x000fea0003800000 */
.L_x_3732:
        /* <DEDUP_REMOVED lines=10> */
.L_x_4226:


//--------------------- .text._Z23gemm_half_q_half_kernelILi1ELi152ELb0ELb0ELi64EEvPK6__halfPKjS4_S2_PS0_iiiiPKtS7_iiiiiibS2_i --------------------------
	.section	.text._Z23gemm_half_q_half_kernelILi1ELi152ELb0ELb0ELi64EEvPK6__halfPKjS4_S2_PS0_iiiiPKtS7_iiiiiibS2_i,"ax",@progbits
	.align	128
        .global         _Z23gemm_half_q_half_kernelILi1ELi152ELb0ELb0ELi64EEvPK6__halfPKjS4_S2_PS0_iiiiPKtS7_iiiiiibS2_i
        .type           _Z23gemm_half_q_half_kernelILi1ELi152ELb0ELb0ELi64EEvPK6__halfPKjS4_S2_PS0_iiiiPKtS7_iiiiiibS2_i,@function
        .size           _Z23gemm_half_q_half_kernelILi1ELi152ELb0ELb0ELi64EEvPK6__halfPKjS4_S2_PS0_iiiiPKtS7_iiiiiibS2_i,(.L_x_4227 - _Z23gemm_half_q_half_kernelILi1ELi152ELb0ELb0ELi64EEvPK6__halfPKjS4_S2_PS0_iiiiPKtS7_iiiiiibS2_i)
        .other          _Z23gemm_half_q_half_kernelILi1ELi152ELb0ELb0ELi64EEvPK6__halfPKjS4_S2_PS0_iiiiPKtS7_iiiiiibS2_i,@"STO_CUDA_ENTRY STV_DEFAULT"
_Z23gemm_half_q_half_kernelILi1ELi152ELb0ELb0ELi64EEvPK6__halfPKjS4_S2_PS0_iiiiPKtS7_iiiiiibS2_i:
.text._Z23gemm_half_q_half_kernelILi1ELi152ELb0ELb0ELi64EEvPK6__halfPKjS4_S2_PS0_iiiiPKtS7_iiiiiibS2_i:
        /* <DEDUP_REMOVED lines=30> */
[----:B------:R-:W-:Y:S02]  /*01e0*/  @P0 IADD3.X R7, RZ, R7, RZ, P3, !PT ;  /* 0x00000007ff070210 */ /* 0x000fe40001ffe4ff */
[----:B------:R-:W-:-:S02]  /*01f0*/  @P0 LEA R6, P3, R12, UR4, 0x1 ;  /* 0x000000040c060c11 */ /* 0x000fc4000f8608ff */
[C---:B------:R-:W-:Y:S02]  /*0200*/  @!P0 LEA R8, P2, R3.reuse, UR4, 0x1 ;  /* 0x0000000403088c11 */ /* 0x040fe4000f8408ff */
[----:B------:R-:W-:Y:S02]  /*0210*/  @P0 LEA.HI.X R7, R12, UR5, R7, 0x1, P3 ;  /* 0x000000050c070c11 */ /* 0x000fe400098f0c07 */
[----:B------:R-:W-:-:S04]  /*0220*/  @!P0 LEA.HI.X R9, R3, UR5, R0, 0x1, P2 ;  /* 0x0000000503098c11 */ /* 0x000fc800090f0c00 */
[----:B------:R-:W2:Y:S04]  /*0230*/  @P0 LDG.E.U16.CONSTANT R7, desc[UR6][R6.64] ;  /* 0x0000000606070981 */ /* 0x000ea8000c1e9500 */
[----:B------:R-:W3:Y:S01]  /*0240*/  @!P0 LDG.E.U16.CONSTANT R9, desc[UR6][R8.64] ;  /* 0x0000000608098981 */ /* 0x000ee2000c1e9500 */
[----:B------:R-:W0:Y:S01]  /*0250*/  S2UR UR5, SR_CgaCtaId ;  /* 0x00000000000579c3 */ /* 0x000e220000008800 */
[----:B------:R-:W-:Y:S02]  /*0260*/  UMOV UR4, 0x400 ;  /* 0x0000040000047882 */ /* 0x000fe40000000000 */
[----:B0-----:R-:W-:-:S06]  /*0270*/  ULEA UR4, UR5, UR4, 0x18 ;  /* 0x0000000405047291 */ /* 0x001fcc000f8ec03f */
[----:B------:R-:W-:-:S05]  /*0280*/  LEA R0, R10, UR4, 0x1 ;  /* 0x000000040a007c11 */ /* 0x000fca000f8e08ff */
[----:B--2---:R0:W-:Y:S04]  /*0290*/  @P0 STS.U16 [R0], R7 ;  /* 0x0000000700000388 */ /* 0x0041e80000000400 */
[----:B---3--:R0:W-:Y:S02]  /*02a0*/  @!P0 STS.U16 [R0], R9 ;  /* 0x0000000900008388 */ /* 0x0081e40000000400 */
.L_x_3734:
[----:B------:R-:W-:Y:S05]  /*02b0*/  BSYNC B0 ;  /* 0x0000000000007941 */ /* 0x000fea0003800000 */
.L_x_3733:
[----:B------:R-:W-:Y:S01]  /*02c0*/  ULDC UR4, c[0x0][0x23c] ;  /* 0x00008f0000047ab9 */ /* 0x000fe20000000800 */
[----:B------:R-:W-:Y:S02]  /*02d0*/  SHF.L.U32 R10, R11, 0x2, RZ ;  /* 0x000000020b0a7819 */ /* 0x000fe400000006ff */
[----:B------:R-:W-:-:S04]  /*02e0*/  MOV R3, UR4 ;  /* 0x0000000400037c02 */ /* 0x000fc80008000f00 */
[----:B------:R-:W-:-:S13]  /*02f0*/  ISETP.GE.AND P0, PT, R10, R3, PT ;  /* 0x000000030a00720c */ /* 0x000fda0003f06270 */
[----:B------:R-:W-:Y:S05]  /*0300*/  @P0 EXIT ;  /* 0x000000000000094d */ /* 0x000fea0003800000 */
[----:B------:R-:W1:Y:S01]  /*0310*/  LDC.64 R4, c[0x0][0x248] ;  /* 0x00009200ff047b82 */ /* 0x000e620000000a00 */
[----:B------:R-:W-:-:S07]  /*0320*/  SHF.L.U32 R17, R2, 0x7, RZ ;  /* 0x0000000702117819 */ /* 0x000fce00000006ff */
[----:B0-----:R-:W0:Y:S01]  /*0330*/  LDC.U8 R0, c[0x0][0x270] ;  /* 0x00009c00ff007b82 */ /* 0x001e220000000000 */
[----:B-1----:R-:W-:-:S05]  /*0340*/  IMAD.WIDE R16, R17, 0x2, R4 ;  /* 0x0000000211107825 */ /* 0x002fca00078e0204 */
[----:B------:R1:W5:Y:S01]  /*0350*/  LDG.E.U16.CONSTANT R30, desc[UR6][R16.64+0x2] ;  /* 0x00000206101e7981 */ /* 0x000362000c1e9500 */
[----:B0-----:R-:W-:-:S04]  /*0360*/  PRMT R0, R0, 0x8880, RZ ;  /* 0x0000888000007816 */ /* 0x001fc800000000ff */
[----:B------:R-:W-:-:S04]  /*0370*/  ISETP.NE.AND P0, PT, R0, RZ, PT ;  /* 0x000000ff0000720c */ /* 0x000fc80003f05270 */
[----:B------:R-:W-:-:S04]  /*0380*/  ISETP.NE.OR P0, PT, R2, RZ, !P0 ;  /* 0x000000ff0200720c */ /* 0x000fc80004705670 */
[----:B------:R-:W-:Y:S02]  /*0390*/  ISETP.LE.OR P2, PT, R13, UR8, P0 ;  /* 0x000000080d007c0c */ /* 0x000fe40008743670 */
[----:B------:R-:W-:-:S11]  /*03a0*/  ISETP.GE.AND P0, PT, R21, R20, PT ;  /* 0x000000141500720c */ /* 0x000fd60003f06270 */
        /* <DEDUP_REMOVED lines=8> */
[----:B------:R-:W-:Y:S02]  /*0430*/  SHF.R.S32.HI R11, RZ, 0x1f, R10 ;  /* 0x0000001fff0b7819 */ /* 0x000fe4000001140a */
[----:B------:R-:W-:Y:S02]  /*0440*/  SHF.L.U32 R12, R10, 0x2, RZ ;  /* 0x000000020a0c7819 */ /* 0x000fe400000006ff */
[----:B------:R-:W-:Y:S01]  /*0450*/  LEA.HI R14, R11, R10, RZ, 0x3 ;  /* 0x0000000a0b0e7211 */ /* 0x000fe200078f18ff */
[----:B------:R-:W-:Y:S01]  /*0460*/  HFMA2.MMA R11, -RZ, RZ, 0, 0 ;  /* 0x00000000ff0b7435 */ /* 0x000fe200000001ff */
[----:B------:R-:W-:Y:S01]  /*0470*/  MOV R13, R21 ;  /* 0x00000015000d7202 */ /* 0x000fe20000000f00 */
[----:B------:R-:W2:Y:S01]  /*0480*/  LDC.64 R8, c[0x0][0x228] ;  /* 0x00008a00ff087b82 */ /* 0x000ea20000000a00 */
[----:B------:R-:W-:-:S02]  /*0490*/  LOP3.LUT R12, R12, 0x10, RZ, 0xc0, !PT ;  /* 0x000000100c0c7812 */ /* 0x000fc400078ec0ff */
[----:B0-----:R-:W-:-:S07]  /*04a0*/  SHF.R.S32.HI R14, RZ, 0x3, R14 ;  /* 0x00000003ff0e7819 */ /* 0x001fce000001140e */
.L_x_3736:
        /* <DEDUP_REMOVED lines=30> */
[----:B------:R-:W-:Y:S02]  /*0690*/  LEA R15, R11, R1, 0x3 ;  /* 0x000000010b0f7211 */ /* 0x000fe400078e18ff */
[----:B------:R-:W-:Y:S02]  /*06a0*/  ISETP.GE.AND P2, PT, R13, R20, PT ;  /* 0x000000140d00720c */ /* 0x000fe40003f46270 */
[----:B------:R-:W-:-:S03]  /*06b0*/  IADD3 R11, R11, 0x1, RZ ;  /* 0x000000010b0b7810 */ /* 0x000fc60007ffe0ff */
        /* <DEDUP_REMOVED lines=9> */
.L_x_3735:
[----:B------:R2:W5:Y:S01]  /*0750*/  LDL.64 R12, [R1] ;  /* 0x00000000010c7983 */ /* 0x0005620000100a00 */
[----:B-1----:R-:W1:Y:S01]  /*0760*/  LDC R6, c[0x0][0x25c] ;  /* 0x00009700ff067b82 */ /* 0x002e620000000800 */
[----:B------:R-:W-:Y:S01]  /*0770*/  ULDC UR8, c[0x0][0x258] ;  /* 0x0000960000087ab9 */ /* 0x000fe20000000800 */
[----:B------:R-:W-:Y:S01]  /*0780*/  HFMA2.MMA R0, -RZ, RZ, 0, 0 ;  /* 0x00000000ff007435 */ /* 0x000fe200000001ff */
[----:B------:R-:W-:Y:S02]  /*0790*/  ISETP.GT.AND P2, PT, R21, UR8, PT ;  /* 0x0000000815007c0c */ /* 0x000fe4000bf44270 */
[----:B------:R-:W-:-:S03]  /*07a0*/  MOV R4, RZ ;  /* 0x000000ff00047202 */ /* 0x000fc60000000f00 */
[----:B------:R-:W3:Y:S01]  /*07b0*/  LDC R8, c[0x0][0x264] ;  /* 0x00009900ff087b82 */ /* 0x000ee20000000800 */
[----:B-1----:R-:W-:-:S07]  /*07c0*/  ISETP.GT.AND P3, PT, R21, R6, PT ;  /* 0x000000061500720c */ /* 0x002fce0003f64270 */
[----:B--2---:R-:W-:Y:S06]  /*07d0*/  @!P2 BRA `(.L_x_3737) ;  /* 0x00000000001ca947 */ /* 0x004fec0003800000 */
[----:B------:R-:W1:Y:S02]  /*07e0*/  LDC R4, c[0x0][0x25c] ;  /* 0x00009700ff047b82 */ /* 0x000e640000000800 */
[----:B-1----:R-:W-:-:S04]  /*07f0*/  VIMNMX R4, R21, R4, PT ;  /* 0x0000000415047248 */ /* 0x002fc80003fe0100 */
[----:B------:R-:W-:-:S04]  /*0800*/  IADD3 R4, R4, -UR8, RZ ;  /* 0x8000000804047c10 */ /* 0x000fc8000fffe0ff */
[----:B------:R-:W-:-:S04]  /*0810*/  SHF.R.S32.HI R5, RZ, 0x1f, R4 ;  /* 0x0000001fff057819 */ /* 0x000fc80000011404 */
[----:B------:R-:W-:-:S04]  /*0820*/  LEA.HI R5, R5, R4, RZ, 0x5 ;  /* 0x0000000405057211 */ /* 0x000fc800078f28ff */
[----:B------:R-:W-:-:S05]  /*0830*/  SHF.R.S32.HI R5, RZ, 0x5, R5 ;  /* 0x00000005ff057819 */ /* 0x000fca0000011405 */
[----:B------:R-:W-:-:S07]  /*0840*/  IMAD R4, R5, 0x6, RZ ;  /* 0x0000000605047824 */ /* 0x000fce00078e02ff */
.L_x_3737:
        /* <DEDUP_REMOVED lines=8> */
.L_x_3738:
[----:B------:R-:W-:Y:S01]  /*08d0*/  ULDC UR4, c[0x0][0x260] ;  /* 0x0000980000047ab9 */ /* 0x000fe20000000800 */
[----:B------:R-:W-:Y:S01]  /*08e0*/  HFMA2.MMA R5, -RZ, RZ, 0, 0 ;  /* 0x00000000ff057435 */ /* 0x000fe200000001ff */
[C---:B------:R-:W-:Y:S02]  /*08f0*/  ISETP.GT.AND P2, PT, R21.reuse, UR4, PT ;  /* 0x0000000415007c0c */ /* 0x040fe4000bf44270 */
[----:B---3--:R-:W-:Y:S02]  /*0900*/  ISETP.GT.AND P3, PT, R21, R8, PT ;  /* 0x000000081500720c */ /* 0x008fe40003f64270 */
[----:B------:R-:W-:-:S09]  /*0910*/  MOV R7, RZ ;  /* 0x000000ff00077202 */ /* 0x000fd20000000f00 */
[----:B------:R-:W-:Y:S05]  /*0920*/  @!P2 BRA `(.L_x_3739) ;  /* 0x00000000001ca947 */ /* 0x000fea0003800000 */
[----:B------:R-:W1:Y:S02]  /*0930*/  LDC R6, c[0x0][0x264] ;  /* 0x00009900ff067b82 */ /* 0x000e640000000800 */
[----:B-1----:R-:W-:-:S04]  /*0940*/  VIMNMX R6, R21, R6, PT ;  /* 0x0000000615067248 */ /* 0x002fc80003fe0100 */
[----:B------:R-:W-:-:S04]  /*0950*/  IADD3 R6, R6, -UR4, RZ ;  /* 0x8000000406067c10 */ /* 0x000fc8000fffe0ff */
[----:B------:R-:W-:-:S04]  /*0960*/  SHF.R.S32.HI R7, RZ, 0x1f, R6 ;  /* 0x0000001fff077819 */ /* 0x000fc80000011406 */
[----:B------:R-:W-:-:S04]  /*0970*/  LEA.HI R7, R7, R6, RZ, 0x5 ;  /* 0x0000000607077211 */ /* 0x000fc800078f28ff */
[----:B------:R-:W-:-:S04]  /*0980*/  SHF.R.S32.HI R7, RZ, 0x5, R7 ;  /* 0x00000005ff077819 */ /* 0x000fc80000011407 */
[----:B------:R-:W-:-:S07]  /*0990*/  SHF.L.U32 R7, R7, 0x2, RZ ;  /* 0x0000000207077819 */ /* 0x000fce00000006ff */
.L_x_3739:
        /* <DEDUP_REMOVED lines=8> */
.L_x_3740:
[----:B------:R-:W-:Y:S01]  /*0a20*/  ULDC UR4, c[0x0][0x268] ;  /* 0x00009a0000047ab9 */ /* 0x000fe20000000800 */
[----:B------:R-:W-:Y:S01]  /*0a30*/  HFMA2.MMA R6, -RZ, RZ, 0, 0 ;  /* 0x00000000ff067435 */ /* 0x000fe200000001ff */
[----:B------:R-:W-:-:S13]  /*0a40*/  ISETP.GT.AND P2, PT, R21, UR4, PT ;  /* 0x0000000415007c0c */ /* 0x000fda000bf44270 */
        /* <DEDUP_REMOVED lines=8> */
.L_x_3741:
[C---:B------:R-:W-:Y:S01]  /*0ad0*/  VIMNMX R8, R21.reuse, UR8, PT ;  /* 0x0000000815087c48 */ /* 0x040fe2000bfe0100 */
[----:B------:R-:W1:Y:S01]  /*0ae0*/  S2UR UR5, SR_CgaCtaId ;  /* 0x00000000000579c3 */ /* 0x000e620000008800 */
[----:B------:R-:W-:Y:S01]  /*0af0*/  ISETP.GE.OR P0, PT, R21, UR8, P0 ;  /* 0x0000000815007c0c */ /* 0x000fe20008706670 */
[----:B------:R-:W-:Y:S01]  /*0b00*/  UMOV UR4, 0x400 ;  /* 0x0000040000047882 */ /* 0x000fe20000000000 */
[----:B------:R-:W-:Y:S01]  /*0b10*/  SHF.R.S32.HI R9, RZ, 0x1f, R8 ;  /* 0x0000001fff097819 */ /* 0x000fe20000011408 */
[----:B------:R-:W-:Y:S01]  /*0b20*/  ULDC.64 UR10, c[0x0][0x218] ;  /* 0x00008600000a7ab9 */ /* 0x000fe20000000a00 */
[----:B-----5:R-:W-:Y:S02]  /*0b30*/  PRMT R34, R13, 0x7610, R13 ;  /* 0x000076100d227816 */ /* 0x020fe4000000000d */
[----:B------:R-:W-:Y:S02]  /*0b40*/  LEA.HI R9, R9, R8, RZ, 0x5 ;  /* 0x0000000809097211 */ /* 0x000fe400078f28ff */
[----:B------:R-:W-:-:S02]  /*0b50*/  MOV R28, RZ ;  /* 0x000000ff001c7202 */ /* 0x000fc40000000f00 */
[----:B------:R-:W-:Y:S02]  /*0b60*/  SHF.R.S32.HI R9, RZ, 0x5, R9 ;  /* 0x00000005ff097819 */ /* 0x000fe40000011409 */
[----:B------:R-:W-:Y:S02]  /*0b70*/  PRMT R31, RZ, 0x5410, RZ ;  /* 0x00005410ff1f7816 */ /* 0x000fe400000000ff */
[----:B------:R-:W-:Y:S02]  /*0b80*/  LEA R4, R9, R4, 0x3 ;  /* 0x0000000409047211 */ /* 0x000fe400078e18ff */
[----:B------:R-:W-:Y:S02]  /*0b90*/  PRMT R29, RZ, 0x5410, RZ ;  /* 0x00005410ff1d7816 */ /* 0x000fe400000000ff */
[----:B------:R-:W-:Y:S02]  /*0ba0*/  IADD3 R0, R7, R4, R0 ;  /* 0x0000000407007210 */ /* 0x000fe40007ffe000 */
[----:B------:R-:W-:-:S02]  /*0bb0*/  SHF.R.S32.HI R4, RZ, 0x1f, R10 ;  /* 0x0000001fff047819 */ /* 0x000fc4000001140a */
[----:B------:R-:W-:Y:S01]  /*0bc0*/  IADD3 R0, R6, R0, R5 ;  /* 0x0000000006007210 */ /* 0x000fe20007ffe005 */
[----:B-1----:R-:W-:Y:S01]  /*0bd0*/  ULEA UR5, UR5, UR4, 0x18 ;  /* 0x0000000405057291 */ /* 0x002fe2000f8ec03f */
[----:B------:R-:W-:-:S03]  /*0be0*/  IADD3 R30, R21, R30, RZ ;  /* 0x0000001e151e7210 */ /* 0x000fc60007ffe0ff */
[----:B------:R-:W-:-:S03]  /*0bf0*/  IMAD R5, R0, R3, RZ ;  /* 0x0000000300057224 */ /* 0x000fc600078e02ff */
[----:B------:R-:W-:Y:S02]  /*0c00*/  UMOV UR4, UR5 ;  /* 0x0000000500047c82 */ /* 0x000fe40008000000 */
[----:B------:R-:W-:Y:S02]  /*0c10*/  SHF.R.S32.HI R7, RZ, 0x1f, R5 ;  /* 0x0000001fff077819 */ /* 0x000fe40000011405 */
[----:B0-----:R-:W-:-:S04]  /*0c20*/  IADD3 R17, P2, R10, R5, RZ ;  /* 0x000000050a117210 */ /* 0x001fc80007f5e0ff */
[----:B------:R-:W-:Y:S02]  /*0c30*/  IADD3.X R0, R7, R4, RZ, P2, !PT ;  /* 0x0000000407007210 */ /* 0x000fe400017fe4ff */
[----:B------:R-:W-:-:S04]  /*0c40*/  LEA R16, P2, R17, UR10, 0x2 ;  /* 0x0000000a11107c11 */ /* 0x000fc8000f8410ff */
[----:B------:R-:W-:Y:S02]  /*0c50*/  LEA.HI.X R17, R17, UR11, R0, 0x2, P2 ;  /* 0x0000000b11117c11 */ /* 0x000fe400090f1400 */
[----:B------:R-:W-:Y:S01]  /*0c60*/  PRMT R0, R12, 0x7610, R12 ;  /* 0x000076100c007816 */ /* 0x000fe2000000000c */
[----:B------:R-:W-:Y:S06]  /*0c70*/  @P0 BRA `(.L_x_3742) ;  /* 0x0000003000f40947 */ /* 0x000fec0003800000 */
        /* <DEDUP_REMOVED lines=9> */
.L_x_3747:
[----:B------:R-:W-:-:S13]  /*0d10*/  ISETP.NE.AND P0, PT, R21, R30, PT ;  /* 0x0000001e1500720c */ /* 0x000fda0003f05270 */
[----:B0-----:R-:W0:Y:S01]  /*0d20*/  @!P0 LDC.64 R24, c[0x0][0x248] ;  /* 0x00009200ff188b82 */ /* 0x001e220000000a00 */
[----:B------:R-:W-:-:S04]  /*0d30*/  @!P0 IADD3 R28, R28, 0x1, RZ ;  /* 0x000000011c1c8810 */ /* 0x000fc80007ffe0ff */
[----:B------:R-:W-:Y:S02]  /*0d40*/  @!P0 LEA R12, R28, R1, 0x3 ;  /* 0x000000011c0c8211 */ /* 0x000fe400078e18ff */
[----:B------:R-:W-:Y:S02]  /*0d50*/  @!P0 SHF.L.U32 R3, R21, 0x1, RZ ;  /* 0x0000000115038819 */ /* 0x000fe400000006ff */
[----:B------:R-:W-:Y:S02]  /*0d60*/  MOV R18, R16 ;  /* 0x0000001000127202 */ /* 0x000fe40000000f00 */
[----:B------:R-:W-:Y:S01]  /*0d70*/  MOV R19, R17 ;  /* 0x0000001100137202 */ /* 0x000fe20000000f00 */
[----:B------:R-:W2:Y:S01]  /*0d80*/  @!P0 LDL.64 R12, [R12] ;  /* 0x000000000c0c8983 */ /* 0x000ea20000100a00 */
[----:B------:R-:W-:Y:S02]  /*0d90*/  MOV R16, R36 ;  /* 0x0000002400107202 */ /* 0x000fe40000000f00 */
[----:B------:R-:W-:Y:S01]  /*0da0*/  MOV R17, R37 ;  /* 0x0000002500117202 */ /* 0x000fe20000000f00 */
[----:B------:R-:W3:Y:S04]  /*0db0*/  LDG.E.128.CONSTANT R4, desc[UR6][R18.64] ;  /* 0x0000000612047981 */ /* 0x000ee8000c1e9d00 */
[----:B------:R-:W4:Y:S01]  /*0dc0*/  LDG.E.128.CONSTANT R8, desc[UR6][R16.64] ;  /* 0x0000000610087981 */ /* 0x000f22000c1e9d00 */
[----:B0-----:R-:W-:-:S02]  /*0dd0*/  @!P0 IMAD.WIDE R24, R3, 0x2, R24 ;  /* 0x0000000203188825 */ /* 0x001fc400078e0218 */
[----:B------:R-:W0:Y:S04]  /*0de0*/  LDC R3, c[0x0][0x23c] ;  /* 0x00008f00ff037b82 */ /* 0x000e280000000800 */
[----:B------:R1:W5:Y:S01]  /*0df0*/  @!P0 LDG.E.U16.CONSTANT R24, desc[UR6][R24.64+0x2] ;  /* 0x0000020618188981 */ /* 0x000362000c1e9500 */
[----:B0-----:R-:W-:-:S04]  /*0e00*/  IMAD.WIDE R14, R3, 0x8, R18 ;  /* 0x00000008030e7825 */ /* 0x001fc800078e0212 */
[----:B------:R-:W-:-:S04]  /*0e10*/  IMAD.WIDE R32, R3, 0x8, R14 ;  /* 0x0000000803207825 */ /* 0x000fc800078e020e */
[----:B------:R-:W-:Y:S01]  /*0e20*/  IMAD.WIDE R22, R3, 0x8, R32 ;  /* 0x0000000803167825 */ /* 0x000fe200078e0220 */
[----:B--2---:R-:W-:Y:S02]  /*0e30*/  @!P0 PRMT R0, R12, 0x7610, R0 ;  /* 0x000076100c008816 */ /* 0x004fe40000000000 */
[----:B------:R-:W-:Y:S02]  /*0e40*/  @!P0 PRMT R34, R13, 0x7610, R34 ;  /* 0x000076100d228816 */ /* 0x000fe40000000022 */
[----:B------:R-:W-:Y:S02]  /*0e50*/  @!P0 PRMT R0, R0, 0x7610, R12 ;  /* 0x0000761000008816 */ /* 0x000fe4000000000c */
[----:B------:R-:W-:Y:S02]  /*0e60*/  @!P0 PRMT R34, R34, 0x7610, R13 ;  /* 0x0000761022228816 */ /* 0x000fe4000000000d */
[----:B---3--:R-:W-:Y:S02]  /*0e70*/  LEA.HI R39, R4, 0xffffff80, RZ, 0x8 ;  /* 0xffffff8004277811 */ /* 0x008fe400078f40ff */
[----:B------:R-:W-:-:S02]  /*0e80*/  LEA.HI R42, R5, 0xffffff80, RZ, 0x8 ;  /* 0xffffff80052a7811 */ /* 0x000fc400078f40ff */
[----:B------:R-:W-:Y:S02]  /*0e90*/  LEA.HI R41, R6, 0xffffff80, RZ, 0x8 ;  /* 0xffffff8006297811 */ /* 0x000fe400078f40ff */
[----:B------:R-:W-:Y:S02]  /*0ea0*/  LEA.HI R35, R7, 0xffffff80, RZ, 0x8 ;  /* 0xffffff8007237811 */ /* 0x000fe400078f40ff */
[----:B----4-:R-:W-:Y:S02]  /*0eb0*/  LEA.HI R38, R8, 0xffffff80, RZ, 0x8 ;  /* 0xffffff8008267811 */ /* 0x010fe400078f40ff */
[----:B------:R-:W-:Y:S02]  /*0ec0*/  LEA.HI R37, R9, 0xffffff80, RZ, 0x8 ;  /* 0xffffff8009257811 */ /* 0x000fe400078f40ff */
[----:B------:R-:W-:Y:S02]  /*0ed0*/  LEA.HI R36, R10, 0xffffff80, RZ, 0x8 ;  /* 0xffffff800a247811 */ /* 0x000fe400078f40ff */
[----:B------:R-:W-:Y:S01]  /*0ee0*/  LEA.HI R40, R11, 0xffffff80, RZ, 0x8 ;  /* 0xffffff800b287811 */ /* 0x000fe200078f40ff */
[----:B-1----:R-:W-:Y:S06]  /*0ef0*/  @P1 BRA `(.L_x_3743) ;  /* 0x0000000800e81947 */ /* 0x002fec0003800000 */
[----:B------:R-:W0:Y:S01]  /*0f00*/  LDS.64 R26, [UR5] ;  /* 0x00000005ff1a7984 */ /* 0x000e220008000a00 */
[----:B------:R-:W-:Y:S01]  /*0f10*/  LOP3.LUT R12, R5, 0xff, RZ, 0xc0, !PT ;  /* 0x000000ff050c7812 */ /* 0x000fe200078ec0ff */
[----:B------:R-:W1:Y:S01]  /*0f20*/  I2F.F16 R42, R42 ;  /* 0x0000002a002a7306 */ /* 0x000e620000200c00 */
[----:B------:R-:W-:Y:S02]  /*0f30*/  LOP3.LUT R19, R6, 0xff, RZ, 0xc0, !PT ;  /* 0x000000ff06137812 */ /* 0x000fe400078ec0ff */
[----:B------:R-:W-:Y:S02]  /*0f40*/  IADD3 R47, R12, -0x80, RZ ;  /* 0xffffff800c2f7810 */ /* 0x000fe40007ffe0ff */
[----:B------:R-:W-:Y:S02]  /*0f50*/  LOP3.LUT R12, R4, 0xff, RZ, 0xc0, !PT ;  /* 0x000000ff040c7812 */ /* 0x000fe400078ec0ff */
[----:B------:R-:W-:Y:S01]  /*0f60*/  SHF.R.U32.HI R45, RZ, 0x8, R6 ;  /* 0x00000008ff2d7819 */ /* 0x000fe20000011606 */
[----:B------:R-:W-:Y:S01]  /*0f70*/  I2F.F16 R35, R35 ;  /* 0x0000002300237306 */ /* 0x000fe20000200c00 */
[----:B------:R-:W-:-:S02]  /*0f80*/  IADD3 R12, R12, -0x80, RZ ;  /* 0xffffff800c0c7810 */ /* 0x000fc40007ffe0ff */
[----:B------:R-:W-:Y:S02]  /*0f90*/  IADD3 R19, R19, -0x80, RZ ;  /* 0xffffff8013137810 */ /* 0x000fe40007ffe0ff */
[----:B------:R-:W-:Y:S02]  /*0fa0*/  LOP3.LUT R45, R45, 0xff, RZ, 0xc0, !PT ;  /* 0x000000ff2d2d7812 */ /* 0x000fe400078ec0ff */
[----:B------:R-:W-:Y:S01]  /*0fb0*/  LOP3.LUT R43, R7, 0xff, RZ, 0xc0, !PT ;  /* 0x000000ff072b7812 */ /* 0x000fe200078ec0ff */
[----:B------:R2:W3:Y:S01]  /*0fc0*/  I2F.F16 R13, R12 ;  /* 0x0000000c000d7306 */ /* 0x0004e20000200c00 */
[----:B------:R-:W-:Y:S01]  /*0fd0*/  IADD3 R45, R45, -0x80, RZ ;  /* 0xffffff802d2d7810 */ /* 0x000fe20007ffe0ff */
[----:B-1----:R-:W-:Y:S01]  /*0fe0*/  HADD2.F32 R42, -RZ, R42.H0_H0 ;  /* 0x2000002aff2a7230 */ /* 0x002fe20000004100 */
[----:B------:R-:W-:Y:S02]  /*0ff0*/  SHF.R.U32.HI R25, RZ, 0x8, R5 ;  /* 0x00000008ff197819 */ /* 0x000fe40000011605 */
[----:B------:R-:W-:-:S02]  /*1000*/  IADD3 R46, R43, -0x80, RZ ;  /* 0xffffff802b2e7810 */ /* 0x000fc40007ffe0ff */
[----:B------:R-:W-:Y:S01]  /*1010*/  LOP3.LUT R43, R25, 0xff, RZ, 0xc0, !PT ;  /* 0x000000ff192b7812 */ /* 0x000fe200078ec0ff */
[----:B------:R-:W1:Y:S01]  /*1020*/  I2F.F16 R19, R19 ;  /* 0x0000001300137306 */ /* 0x000e620000200c00 */
[----:B--2---:R-:W-:Y:S02]  /*1030*/  SHF.R.U32.HI R12, RZ, 0x8, R4 ;  /* 0x00000008ff0c7819 */ /* 0x004fe40000011604 */
[----:B------:R-:W-:Y:S02]  /*1040*/  IADD3 R43, R43, -0x80, RZ ;  /* 0xffffff802b2b7810 */ /* 0x000fe40007ffe0ff */
[----:B------:R-:W-:Y:S01]  /*1050*/  LOP3.LUT R12, R12, 0xff, RZ, 0xc0, !PT ;  /* 0x000000ff0c0c7812 */ /* 0x000fe200078ec0ff */
[----:B---3--:R-:W-:Y:S02]  /*1060*/  HADD2.F32 R13, -RZ, R13.H0_H0 ;  /* 0x2000000dff0d7230 */ /* 0x008fe40000004100 */
[----:B------:R-:W-:Y:S01]  /*1070*/  I2F.F16 R45, R45 ;  /* 0x0000002d002d7306 */ /* 0x000fe20000200c00 */
[----:B------:R-:W-:-:S02]  /*1080*/  IADD3 R44, R12, -0x80, RZ ;  /* 0xffffff800c2c7810 */ /* 0x000fc40007ffe0ff */
[----:B------:R-:W-:Y:S02]  /*1090*/  SHF.R.U32.HI R5, RZ, 0x10, R5 ;  /* 0x00000010ff057819 */ /* 0x000fe40000011605 */
[----:B------:R-:W-:Y:S01]  /*10a0*/  SHF.R.U32.HI R4, RZ, 0x10, R4 ;  /* 0x00000010ff047819 */ /* 0x000fe20000011604 */
[----:B0-----:R-:W-:Y:S01]  /*10b0*/  HADD2.F32 R12, -RZ, R26.H0_H0 ;  /* 0x2000001aff0c7230 */ /* 0x001fe20000004100 */
[----:B------:R-:W-:Y:S01]  /*10c0*/  SHF.R.U32.HI R48, RZ, 0x10, R6 ;  /* 0x00000010ff307819 */ /* 0x000fe20000011606 */
[----:B------:R-:W0:Y:S01]  /*10d0*/  I2F.F16 R44, R44 ;  /* 0x0000002c002c7306 */ /* 0x000e220000200c00 */
[----:B-1----:R-:W-:Y:S01]  /*10e0*/  HADD2.F32 R19, -RZ, R19.H0_H0 ;  /* 0x20000013ff137230 */ /* 0x002fe20000004100 */
[----:B------:R-:W-:Y:S01]  /*10f0*/  LOP3.LUT R18, R8, 0xff, RZ, 0xc0, !PT ;  /* 0x000000ff08127812 */ /* 0x000fe200078ec0ff */
[----:B------:R-:W-:Y:S01]  /*1100*/  FFMA.FTZ R13, R13, R12, RZ ;  /* 0x0000000c0d0d7223 */ /* 0x000fe200000100ff */
[----:B------:R-:W-:Y:S02]  /*1110*/  LOP3.LUT R48, R48, 0xff, RZ, 0xc0, !PT ;  /* 0x000000ff30307812 */ /* 0x000fe400078ec0ff */
[----:B------:R-:W-:Y:S01]  /*1120*/  FFMA.FTZ R19, R12, R19, RZ ;  /* 0x000000130c137223 */ /* 0x000fe200000100ff */
[----:B------:R-:W-:Y:S01]  /*1130*/  IADD3 R18, R18, -0x80, RZ ;  /* 0xffffff8012127810 */ /* 0x000fe20007ffe0ff */
[----:B------:R1:W2:Y:S01]  /*1140*/  I2F.F16 R25, R46 ;  /* 0x0000002e00197306 */ /* 0x0002a20000200c00 */
[----:B------:R-:W-:Y:S01]  /*1150*/  IADD3 R48, R48, -0x80, RZ ;  /* 0xffffff8030307810 */ /* 0x000fe20007ffe0ff */
[----:B0-----:R-:W-:-:S06]  /*1160*/  HADD2.F32 R44, -RZ, R44.H0_H0 ;  /* 0x2000002cff2c7230 */ /* 0x001fcc0000004100 */
[----:B------:R-:W0:Y:S01]  /*1170*/  I2F.F16 R47, R47 ;  /* 0x0000002f002f7306 */ /* 0x000e220000200c00 */
[----:B-1----:R-:W-:Y:S01]  /*1180*/  HADD2.F32 R46, -RZ, R26.H1_H1 ;  /* 0x3000001aff2e7230 */ /* 0x002fe20000004100 */
[----:B------:R-:W-:-:S04]  /*1190*/  LOP3.LUT R26, R10, 0xff, RZ, 0xc0, !PT ;  /* 0x000000ff0a1a7812 */ /* 0x000fc800078ec0ff */
[----:B------:R-:W-:Y:S01]  /*11a0*/  FFMA.FTZ R44, R44, R46, R13 ;  /* 0x0000002e2c2c7223 */ /* 0x000fe2000001000d */
[----:B------:R-:W-:Y:S01]  /*11b0*/  IADD3 R13, R26, -0x80, RZ ;  /* 0xffffff801a0d7810 */ /* 0x000fe20007ffe0ff */
[----:B------:R-:W-:Y:S01]  /*11c0*/  HADD2.F32 R26, -RZ, R45.H0_H0 ;  /* 0x2000002dff1a7230 */ /* 0x000fe20000004100 */
[----:B------:R-:W1:Y:S01]  /*11d0*/  I2F.F16 R43, R43 ;  /* 0x0000002b002b7306 */ /* 0x000e620000200c00 */
[----:B------:R-:W-:Y:S01]  /*11e0*/  LOP3.LUT R45, R11, 0xff, RZ, 0xc0, !PT ;  /* 0x000000ff0b2d7812 */ /* 0x000fe200078ec0ff */
[----:B--2---:R-:W-:Y:S02]  /*11f0*/  HADD2.F32 R25, -RZ, R25.H0_H0 ;  /* 0x20000019ff197230 */ /* 0x004fe40000004100 */
[----:B------:R-:W-:Y:S01]  /*1200*/  FFMA.FTZ R26, R46, R26, R19 ;  /* 0x0000001a2e1a7223 */ /* 0x000fe20000010013 */
[--C-:B------:R-:W-:Y:S01]  /*1210*/  SHF.R.U32.HI R19, RZ, 0x8, R7.reuse ;  /* 0x00000008ff137819 */ /* 0x100fe20000011607 */
[----:B0-----:R-:W-:Y:S01]  /*1220*/  HADD2.F32 R47, -RZ, R47.H0_H0 ;  /* 0x2000002fff2f7230 */ /* 0x001fe20000004100 */
[----:B------:R-:W-:Y:S01]  /*1230*/  IADD3 R50, R45, -0x80, RZ ;  /* 0xffffff802d327810 */ /* 0x000fe20007ffe0ff */
[C---:B------:R-:W-:Y:S01]  /*1240*/  FFMA.FTZ R25, R12.reuse, R25, RZ ;  /* 0x000000190c197223 */ /* 0x040fe200000100ff */
[----:B------:R-:W-:Y:S01]  /*1250*/  LOP3.LUT R45, R19, 0xff, RZ, 0xc0, !PT ;  /* 0x000000ff132d7812 */ /* 0x000fe200078ec0ff */
[----:B------:R-:W0:Y:S01]  /*1260*/  I2F.F16 R39, R39 ;  /* 0x0000002700277306 */ /* 0x000e220000200c00 */
[----:B------:R-:W-:Y:S01]  /*1270*/  FFMA.FTZ R47, R12, R47, RZ ;  /* 0x0000002f0c2f7223 */ /* 0x000fe200000100ff */
[----:B------:R-:W-:-:S02]  /*1280*/  SHF.R.U32.HI R7, RZ, 0x10, R7 ;  /* 0x00000010ff077819 */ /* 0x000fc40000011607 */
[----:B------:R-:W-:Y:S01]  /*1290*/  IADD3 R49, R45, -0x80, RZ ;  /* 0xffffff802d317810 */ /* 0x000fe20007ffe0ff */
[----:B-1----:R-:W-:Y:S01]  /*12a0*/  HADD2.F32 R43, -RZ, R43.H0_H0 ;  /* 0x2000002bff2b7230 */ /* 0x002fe20000004100 */
[----:B------:R-:W-:Y:S02]  /*12b0*/  LOP3.LUT R45, R5, 0xff, RZ, 0xc0, !PT ;  /* 0x000000ff052d7812 */ /* 0x000fe400078ec0ff */
[----:B------:R-:W1:Y:S01]  /*12c0*/  I2F.F16 R5, R49 ;  /* 0x0000003100057306 */ /* 0x000e620000200c00 */
[----:B------:R-:W-:Y:S01]  /*12d0*/  LOP3.LUT R12, R9, 0xff, RZ, 0xc0, !PT ;  /* 0x000000ff090c7812 */ /* 0x000fe200078ec0ff */
[----:B------:R-:W-:Y:S01]  /*12e0*/  FFMA.FTZ R43, R46, R43, R47 ;  /* 0x0000002b2e2b7223 */ /* 0x000fe2000001002f */
[----:B------:R-:W-:Y:S02]  /*12f0*/  IADD3 R47, R45, -0x80, RZ ;  /* 0xffffff802d2f7810 */ /* 0x000fe40007ffe0ff */
[----:B------:R-:W-:Y:S02]  /*1300*/  LOP3.LUT R45, R4, 0xff, RZ, 0xc0, !PT ;  /* 0x000000ff042d7812 */ /* 0x000fe400078ec0ff */
[----:B------:R-:W-:Y:S01]  /*1310*/  IADD3 R12, R12, -0x80, RZ ;  /* 0xffffff800c0c7810 */ /* 0x000fe20007ffe0ff */
[----:B------:R-:W2:Y:S01]  /*1320*/  I2F.F16 R4, R47 ;  /* 0x0000002f00047306 */ /* 0x000ea20000200c00 */
[----:B------:R-:W-:Y:S01]  /*1330*/  IADD3 R6, R45, -0x80, RZ ;  /* 0xffffff802d067810 */ /* 0x000fe20007ffe0ff */
[----:B0-----:R-:W-:Y:S01]  /*1340*/  HADD2.F32 R39, -RZ, R39.H0_H0 ;  /* 0x20000027ff277230 */ /* 0x001fe20000004100 */
[----:B------:R-:W-:-:S02]  /*1350*/  LOP3.LUT R45, R7, 0xff, RZ, 0xc0, !PT ;  /* 0x000000ff072d7812 */ /* 0x000fc400078ec0ff */
[--C-:B------:R-:W-:Y:S01]  /*1360*/  SHF.R.U32.HI R7, RZ, 0x8, R8.reuse ;  /* 0x00000008ff077819 */ /* 0x100fe20000011608 */
[----:B-1----:R-:W-:Y:S02]  /*1370*/  HADD2.F32 R49, -RZ, R5.H0_H0 ;  /* 0x20000005ff317230 */ /* 0x002fe40000004100 */
[----:B------:R-:W0:Y:S01]  /*1380*/  I2F.F16 R6, R6 ;  /* 0x0000000600067306 */ /* 0x000e220000200c00 */
[----:B------:R-:W-:Y:S02]  /*1390*/  IADD3 R45, R45, -0x80, RZ ;  /* 0xffffff802d2d7810 */ /* 0x000fe40007ffe0ff */
[----:B------:R-:W-:Y:S01]  /*13a0*/  LOP3.LUT R7, R7, 0xff, RZ, 0xc0, !PT ;  /* 0x000000ff07077812 */ /* 0x000fe200078ec0ff */
[----:B------:R-:W-:Y:S01]  /*13b0*/  FFMA.FTZ R25, R46, R49, R25 ;  /* 0x000000312e197223 */ /* 0x000fe20000010019 */
[----:B------:R-:W-:Y:S01]  /*13c0*/  HADD2.F32 R46, -RZ, R27.H0_H0 ;  /* 0x2000001bff2e7230 */ /* 0x000fe20000004100 */
[----:B------:R-:W-:Y:S01]  /*13d0*/  SHF.R.U32.HI R8, RZ, 0x10, R8 ;  /* 0x00000010ff087819 */ /* 0x000fe20000011608 */
[----:B--2---:R-:W-:Y:S01]  /*13e0*/  HADD2.F32 R4, -RZ, R4.H0_H0 ;  /* 0x20000004ff047230 */ /* 0x004fe20000004100 */
[----:B------:R-:W1:Y:S01]  /*13f0*/  I2F.F16 R5, R48 ;  /* 0x0000003000057306 */ /* 0x000e620000200c00 */
[----:B------:R-:W-:-:S02]  /*1400*/  IADD3 R7, R7, -0x80, RZ ;  /* 0xffffff8007077810 */ /* 0x000fc40007ffe0ff */
[----:B------:R-:W-:Y:S01]  /*1410*/  LOP3.LUT R8, R8, 0xff, RZ, 0xc0, !PT ;  /* 0x000000ff08087812 */ /* 0x000fe200078ec0ff */
[----:B------:R-:W-:Y:S01]  /*1420*/  FFMA.FTZ R43, R46, R4, R43 ;  /* 0x000000042e2b7223 */ /* 0x000fe2000001002b */
[--C-:B------:R-:W-:Y:S01]  /*1430*/  SHF.R.U32.HI R4, RZ, 0x8, R9.reuse ;  /* 0x00000008ff047819 */ /* 0x100fe20000011609 */
[----:B0-----:R-:W-:Y:S02]  /*1440*/  HADD2.F32 R47, -RZ, R6.H0_H0 ;  /* 0x20000006ff2f7230 */ /* 0x001fe40000004100 */
[----:B------:R-:W0:Y:S01]  /*1450*/  I2F.F16 R45, R45 ;  /* 0x0000002d002d7306 */ /* 0x000e220000200c00 */
[----:B------:R-:W-:Y:S02]  /*1460*/  IADD3 R8, R8, -0x80, RZ ;  /* 0xffffff8008087810 */ /* 0x000fe40007ffe0ff */
[----:B------:R-:W-:Y:S01]  /*1470*/  FFMA.FTZ R6, R47, R46, R44 ;  /* 0x0000002e2f067223 */ /* 0x000fe2000001002c */
[----:B------:R-:W-:Y:S01]  /*1480*/  LOP3.LUT R44, R4, 0xff, RZ, 0xc0, !PT ;  /* 0x000000ff042c7812 */ /* 0x000fe200078ec0ff */
[----:B-1----:R-:W-:Y:S01]  /*1490*/  HADD2.F32 R5, -RZ, R5.H0_H0 ;  /* 0x20000005ff057230 */ /* 0x002fe20000004100 */
[----:B------:R-:W-:-:S02]  /*14a0*/  SHF.R.U32.HI R47, RZ, 0x10, R9 ;  /* 0x00000010ff2f7819 */ /* 0x000fc40000011609 */
[----:B------:R-:W1:Y:S01]  /*14b0*/  I2F.F16 R41, R41 ;  /* 0x0000002900297306 */ /* 0x000e620000200c00 */
[----:B------:R-:W-:Y:S01]  /*14c0*/  IADD3 R9, R44, -0x80, RZ ;  /* 0xffffff802c097810 */ /* 0x000fe20007ffe0ff */
[----:B------:R-:W-:Y:S01]  /*14d0*/  FFMA.FTZ R26, R46, R5, R26 ;  /* 0x000000052e1a7223 */ /* 0x000fe2000001001a */
[--C-:B------:R-:W-:Y:S01]  /*14e0*/  SHF.R.U32.HI R44, RZ, 0x8, R10.reuse ;  /* 0x00000008ff2c7819 */ /* 0x100fe2000001160a */
[----:B------:R-:W2:Y:S01]  /*14f0*/  LDS.64 R4, [UR5+0x8] ;  /* 0x00000805ff047984 */ /* 0x000ea20008000a00 */
[----:B0-----:R-:W-:Y:S01]  /*1500*/  HADD2.F32 R45, -RZ, R45.H0_H0 ;  /* 0x2000002dff2d7230 */ /* 0x001fe20000004100 */
[----:B------:R-:W-:Y:S02]  /*1510*/  LOP3.LUT R47, R47, 0xff, RZ, 0xc0, !PT ;  /* 0x000000ff2f2f7812 */ /* 0x000fe400078ec0ff */
[----:B------:R-:W0:Y:S01]  /*1520*/  I2F.F16 R18, R18 ;  /* 0x0000001200127306 */ /* 0x000e220000200c00 */
[----:B------:R-:W-:Y:S01]  /*1530*/  LOP3.LUT R44, R44, 0xff, RZ, 0xc0, !PT ;  /* 0x000000ff2c2c7812 */ /* 0x000fe200078ec0ff */
[----:B------:R-:W-:Y:S01]  /*1540*/  FFMA.FTZ R46, R46, R45, R25 ;  /* 0x0000002d2e2e7223 */ /* 0x000fe20000010019 */
[----:B------:R-:W-:Y:S01]  /*1550*/  HADD2.F32 R45, -RZ, R27.H1_H1 ;  /* 0x3000001bff2d7230 */ /* 0x000fe20000004100 */
[----:B------:R-:W-:-:S02]  /*1560*/  SHF.R.U32.HI R27, RZ, 0x10, R10 ;  /* 0x00000010ff1b7819 */ /* 0x000fc4000001160a */
[----:B------:R-:W-:Y:S02]  /*1570*/  IADD3 R10, R44, -0x80, RZ ;  /* 0xffffff802c0a7810 */ /* 0x000fe40007ffe0ff */
[----:B------:R-:W3:Y:S01]  /*1580*/  I2F.F16 R13, R13 ;  /* 0x0000000d000d7306 */ /* 0x000ee20000200c00 */
[----:B------:R-:W-:Y:S01]  /*1590*/  FFMA.FTZ R43, R45, R42, R43 ;  /* 0x0000002a2d2b7223 */ /* 0x000fe2000001002b */
[--C-:B------:R-:W-:Y:S01]  /*15a0*/  SHF.R.U32.HI R42, RZ, 0x8, R11.reuse ;  /* 0x00000008ff2a7819 */ /* 0x100fe2000001160b */
[----:B-1----:R-:W-:Y:S01]  /*15b0*/  HADD2.F32 R41, -RZ, R41.H0_H0 ;  /* 0x20000029ff297230 */ /* 0x002fe20000004100 */
[----:B------:R-:W-:Y:S01]  /*15c0*/  IADD3 R25, R47, -0x80, RZ ;  /* 0xffffff802f197810 */ /* 0x000fe20007ffe0ff */
[----:B------:R-:W-:Y:S01]  /*15d0*/  HADD2.F32 R47, -RZ, R35.H0_H0 ;  /* 0x20000023ff2f7230 */ /* 0x000fe20000004100 */
[----:B------:R-:W-:Y:S01]  /*15e0*/  LOP3.LUT R42, R42, 0xff, RZ, 0xc0, !PT ;  /* 0x000000ff2a2a7812 */ /* 0x000fe200078ec0ff */
[----:B------:R-:W-:Y:S01]  /*15f0*/  FFMA.FTZ R6, R39, R45, R6 ;  /* 0x0000002d27067223 */ /* 0x000fe20000010006 */
[----:B------:R-:W1:Y:S01]  /*1600*/  I2F.F16 R12, R12 ;  /* 0x0000000c000c7306 */ /* 0x000e620000200c00 */
[----:B------:R-:W-:Y:S01]  /*1610*/  SHF.R.U32.HI R35, RZ, 0x10, R11 ;  /* 0x00000010ff237819 */ /* 0x000fe2000001160b */
[----:B------:R-:W-:Y:S01]  /*1620*/  FFMA.FTZ R26, R45, R41, R26 ;  /* 0x000000292d1a7223 */ /* 0x000fe2000001001a */
[----:B------:R-:W-:Y:S01]  /*1630*/  IADD3 R11, R42, -0x80, RZ ;  /* 0xffffff802a0b7810 */ /* 0x000fe20007ffe0ff */
[----:B0-----:R-:W-:Y:S01]  /*1640*/  HADD2.F32 R41, -RZ, R18.H0_H0 ;  /* 0x20000012ff297230 */ /* 0x001fe20000004100 */
[----:B------:R-:W-:Y:S01]  /*1650*/  LOP3.LUT R27, R27, 0xff, RZ, 0xc0, !PT ;  /* 0x000000ff1b1b7812 */ /* 0x000fe200078ec0ff */
[----:B------:R-:W-:Y:S01]  /*1660*/  FFMA.FTZ R46, R45, R47, R46 ;  /* 0x0000002f2d2e7223 */ /* 0x000fe2000001002e */
[----:B------:R-:W-:Y:S01]  /*1670*/  LOP3.LUT R39, R35, 0xff, RZ, 0xc0, !PT ;  /* 0x000000ff23277812 */ /* 0x000fe200078ec0ff */
[----:B------:R-:W0:Y:S01]  /*1680*/  I2F.F16 R19, R50 ;  /* 0x0000003200137306 */ /* 0x000e220000200c00 */
[----:B------:R-:W-:Y:S01]  /*1690*/  IADD3 R27, R27, -0x80, RZ ;  /* 0xffffff801b1b7810 */ /* 0x000fe20007ffe0ff */
[----:B---3--:R-:W-:Y:S01]  /*16a0*/  HADD2.F32 R13, -RZ, R13.H0_H0 ;  /* 0x2000000dff0d7230 */ /* 0x008fe20000004100 */
[----:B------:R-:W-:Y:S01]  /*16b0*/  IADD3 R39, R39, -0x80, RZ ;  /* 0xffffff8027277810 */ /* 0x000fe20007ffe0ff */
[----:B-1----:R-:W-:-:S04]  /*16c0*/  HADD2.F32 R42, -RZ, R12.H0_H0 ;  /* 0x2000000cff2a7230 */ /* 0x002fc80000004100 */
[----:B------:R-:W1:Y:S01]  /*16d0*/  I2F.F16 R10, R10 ;  /* 0x0000000a000a7306 */ /* 0x000e620000200c00 */
[--C-:B--2---:R-:W-:Y:S02]  /*16e0*/  HADD2.F32 R35, -RZ, R4.reuse.H0_H0 ;  /* 0x20000004ff237230 */ /* 0x104fe40000004100 */
[----:B------:R-:W-:-:S05]  /*16f0*/  HADD2.F32 R4, -RZ, R4.H1_H1 ;  /* 0x30000004ff047230 */ /* 0x000fca0000004100 */
[----:B------:R-:W2:Y:S01]  /*1700*/  I2F.F16 R9, R9 ;  /* 0x0000000900097306 */ /* 0x000ea20000200c00 */
[----:B------:R-:W-:Y:S02]  /*1710*/  HADD2.F32 R18, -RZ, R5.H0_H0 ;  /* 0x20000005ff127230 */ /* 0x000fe40000004100 */
[----:B------:R-:W-:Y:S01]  /*1720*/  FFMA.FTZ R6, R41, R35, R6 ;  /* 0x0000002329067223 */ /* 0x000fe20000010006 */
[----:B0-----:R-:W-:Y:S02]  /*1730*/  HADD2.F32 R41, -RZ, R19.H0_H0 ;  /* 0x20000013ff297230 */ /* 0x001fe40000004100 */
[C---:B------:R-:W-:Y:S01]  /*1740*/  FFMA.FTZ R19, R35.reuse, R13, R26 ;  /* 0x0000000d23137223 */ /* 0x040fe2000001001a */
[----:B------:R-:W-:Y:S01]  /*1750*/  FFMA.FTZ R43, R35, R42, R43 ;  /* 0x0000002a232b7223 */ /* 0x000fe2000001002b */
[----:B------:R-:W-:Y:S01]  /*1760*/  HADD2.F32 R5, -RZ, R5.H1_H1 ;  /* 0x30000005ff057230 */ /* 0x000fe20000004100 */
[----:B------:R-:W0:Y:S01]  /*1770*/  I2F.F16 R7, R7 ;  /* 0x0000000700077306 */ /* 0x000e220000200c00 */
[----:B-1----:R-:W-:-:S02]  /*1780*/  HADD2.F32 R13, -RZ, R10.H0_H0 ;  /* 0x2000000aff0d7230 */ /* 0x002fc40000004100 */
[----:B------:R-:W-:-:S03]  /*1790*/  FFMA.FTZ R46, R35, R41, R46 ;  /* 0x00000029232e7223 */ /* 0x000fc6000001002e */
        /* <DEDUP_REMOVED lines=16> */
[----:B------:R-:W-:Y:S01]  /*18a0*/  FFMA.FTZ R7, R8, R18, R7 ;  /* 0x0000001208077223 */ /* 0x000fe20000010007 */
[----:B------:R-:W-:Y:S02]  /*18b0*/  HADD2.F32 R8, -RZ, R34.H0_H0 ;  /* 0x20000022ff087230 */ /* 0x000fe40000004100 */
[----:B0-----:R-:W-:-:S04]  /*18c0*/  HADD2.F32 R4, -RZ, R37.H0_H0 ;  /* 0x20000025ff047230 */ /* 0x001fc80000004100 */
        /* <DEDUP_REMOVED lines=8> */
[----:B0-----:R-:W-:Y:S01]  /*1950*/  HADD2.F32 R12, -RZ, R12.H0_H0 ;  /* 0x2000000cff0c7230 */ /* 0x001fe20000004100 */
[----:B------:R-:W0:Y:S04]  /*1960*/  I2F.F16 R36, R36 ;  /* 0x0000002400247306 */ /* 0x000e280000200c00 */
[----:B------:R-:W-:Y:S01]  /*1970*/  FFMA.FTZ R12, R18, R12, R11 ;  /* 0x0000000c120c7223 */ /* 0x000fe2000001000b */
[----:B------:R-:W-:Y:S02]  /*1980*/  HADD2.F32 R11, -RZ, R34.H1_H1 ;  /* 0x30000022ff0b7230 */ /* 0x000fe40000004100 */
[----:B-1----:R-:W-:Y:S01]  /*1990*/  HADD2.F32 R38, -RZ, R38.H0_H0 ;  /* 0x20000026ff267230 */ /* 0x002fe20000004100 */
[----:B------:R-:W1:Y:S04]  /*19a0*/  I2F.F16 R10, R40 ;  /* 0x00000028000a7306 */ /* 0x000e680000200c00 */
[----:B------:R-:W-:Y:S01]  /*19b0*/  FFMA.FTZ R7, R38, R5, R7 ;  /* 0x0000000526077223 */ /* 0x000fe20000010007 */
[----:B0-----:R-:W-:-:S03]  /*19c0*/  HADD2.F32 R36, -RZ, R36.H0_H0 ;  /* 0x20000024ff247230 */ /* 0x001fc60000004100 */
[----:B------:R-:W-:Y:S02]  /*19d0*/  FMUL.FTZ R4, R7, R4 ;  /* 0x0000000407047220 */ /* 0x000fe40000410000 */
        /* <DEDUP_REMOVED lines=11> */
[----:B------:R-:W-:-:S07]  /*1a90*/  HADD2 R29, R8, R29 ;  /* 0x0000001d081d7230 */ /* 0x000fce0000000000 */
.L_x_3743:
[----:B------:R0:W5:Y:S04]  /*1aa0*/  LDG.E.128.CONSTANT R4, desc[UR6][R32.64] ;  /* 0x0000000620047981 */ /* 0x000168000c1e9d00 */
[----:B------:R0:W5:Y:S04]  /*1ab0*/  LDG.E.128.CONSTANT R8, desc[UR6][R22.64] ;  /* 0x0000000616087981 */ /* 0x000168000c1e9d00 */
[----:B------:R-:W5:Y:S01]  /*1ac0*/  LDG.E.128.CONSTANT R12, desc[UR6][R14.64] ;  /* 0x000000060e0c7981 */ /* 0x000f62000c1e9d00 */
[----:B------:R-:W-:Y:S01]  /*1ad0*/  UIADD3 UR4, UR5, 0x40, URZ ;  /* 0x0000004005047890 */ /* 0x000fe2000fffe03f */
[----:B------:R-:W-:Y:S01]  /*1ae0*/  IMAD.WIDE R36, R3, 0x8, R16 ;  /* 0x0000000803247825 */ /* 0x000fe200078e0210 */
[----:B------:R-:W-:Y:S10]  /*1af0*/  @P1 BRA `(.L_x_3744) ;  /* 0x0000000c000c1947 */ /* 0x000ff40003800000 */
[----:B------:R-:W2:Y:S01]  /*1b00*/  LDG.E.128.CONSTANT R16, desc[UR6][R36.64] ;  /* 0x0000000624107981 */ /* 0x000ea2000c1e9d00 */
[----:B-----5:R-:W-:Y:S02]  /*1b10*/  LOP3.LUT R25, R12, 0xff, RZ, 0xc0, !PT ;  /* 0x000000ff0c197812 */ /* 0x020fe400078ec0ff */
[----:B0-----:R-:W-:Y:S01]  /*1b20*/  LOP3.LUT R33, R15, 0xff, RZ, 0xc0, !PT ;  /* 0x000000ff0f217812 */ /* 0x001fe200078ec0ff */
[----:B------:R-:W0:Y:S01]  /*1b30*/  LDS.64 R26, [UR5+0x10] ;  /* 0x00001005ff1a7984 */ /* 0x000e220008000a00 */
[----:B------:R-:W-:Y:S02]  /*1b40*/  IADD3 R46, R25, -0x80, RZ ;  /* 0xffffff80192e7810 */ /* 0x000fe40007ffe0ff */
[----:B------:R-:W-:Y:S02]  /*1b50*/  LOP3.LUT R25, R13, 0xff, RZ, 0xc0, !PT ;  /* 0x000000ff0d197812 */ /* 0x000fe400078ec0ff */
[----:B------:R-:W-:Y:S02]  /*1b60*/  SHF.R.U32.HI R35, RZ, 0x8, R12 ;  /* 0x00000008ff237819 */ /* 0x000fe4000001160c */
[----:B------:R-:W-:Y:S01]  /*1b70*/  IADD3 R43, R25, -0x80, RZ ;  /* 0xffffff80192b7810 */ /* 0x000fe20007ffe0ff */
[----:B------:R-:W-:Y:S01]  /*1b80*/  I2F.F16 R46, R46 ;  /* 0x0000002e002e7306 */ /* 0x000fe20000200c00 */
[----:B------:R-:W-:-:S02]  /*1b90*/  LOP3.LUT R25, R14, 0xff, RZ, 0xc0, !PT ;  /* 0x000000ff0e197812 */ /* 0x000fc400078ec0ff */
[----:B------:R-:W-:Y:S02]  /*1ba0*/  IADD3 R33, R33, -0x80, RZ ;  /* 0xffffff8021217810 */ /* 0x000fe40007ffe0ff */
[----:B------:R-:W-:Y:S02]  /*1bb0*/  IADD3 R25, R25, -0x80, RZ ;  /* 0xffffff8019197810 */ /* 0x000fe40007ffe0ff */
[----:B------:R-:W-:Y:S01]  /*1bc0*/  LOP3.LUT R42, R35, 0xff, RZ, 0xc0, !PT ;  /* 0x000000ff232a7812 */ /* 0x000fe200078ec0ff */
[----:B------:R-:W1:Y:S01]  /*1bd0*/  I2F.F16 R43, R43 ;  /* 0x0000002b002b7306 */ /* 0x000e620000200c00 */
[----:B------:R-:W-:Y:S02]  /*1be0*/  LEA.HI R40, R12, 0xffffff80, RZ, 0x8 ;  /* 0xffffff800c287811 */ /* 0x000fe400078f40ff */
[----:B------:R-:W-:Y:S02]  /*1bf0*/  SHF.R.U32.HI R12, RZ, 0x10, R12 ;  /* 0x00000010ff0c7819 */ /* 0x000fe4000001160c */
[----:B------:R-:W-:-:S02]  /*1c00*/  IADD3 R44, R42, -0x80, RZ ;  /* 0xffffff802a2c7810 */ /* 0x000fc40007ffe0ff */
[----:B------:R-:W-:Y:S01]  /*1c10*/  LOP3.LUT R12, R12, 0xff, RZ, 0xc0, !PT ;  /* 0x000000ff0c0c7812 */ /* 0x000fe200078ec0ff */
[----:B------:R-:W3:Y:S01]  /*1c20*/  I2F.F16 R25, R25 ;  /* 0x0000001900197306 */ /* 0x000ee20000200c00 */
[--C-:B------:R-:W-:Y:S02]  /*1c30*/  SHF.R.U32.HI R45, RZ, 0x8, R13.reuse ;  /* 0x00000008ff2d7819 */ /* 0x100fe4000001160d */
[----:B------:R-:W-:Y:S02]  /*1c40*/  LEA.HI R41, R13, 0xffffff80, RZ, 0x8 ;  /* 0xffffff800d297811 */ /* 0x000fe400078f40ff */
[----:B------:R-:W-:Y:S02]  /*1c50*/  IADD3 R42, R12, -0x80, RZ ;  /* 0xffffff800c2a7810 */ /* 0x000fe40007ffe0ff */
[----:B------:R-:W-:Y:S01]  /*1c60*/  SHF.R.U32.HI R13, RZ, 0x10, R13 ;  /* 0x00000010ff0d7819 */ /* 0x000fe2000001160d */
[----:B------:R-:W4:Y:S01]  /*1c70*/  I2F.F16 R33, R33 ;  /* 0x0000002100217306 */ /* 0x000f220000200c00 */
[----:B------:R-:W-:Y:S01]  /*1c80*/  LOP3.LUT R12, R45, 0xff, RZ, 0xc0, !PT ;  /* 0x000000ff2d0c7812 */ /* 0x000fe200078ec0ff */
[----:B-1----:R-:W-:Y:S01]  /*1c90*/  HADD2.F32 R49, -RZ, R43.H0_H0 ;  /* 0x2000002bff317230 */ /* 0x002fe20000004100 */
[----:B------:R-:W-:Y:S01]  /*1ca0*/  LOP3.LUT R45, R13, 0xff, RZ, 0xc0, !PT ;  /* 0x000000ff0d2d7812 */ /* 0x000fe200078ec0ff */
[----:B------:R-:W-:Y:S01]  /*1cb0*/  HADD2.F32 R13, -RZ, R46.H0_H0 ;  /* 0x2000002eff0d7230 */ /* 0x000fe20000004100 */
[----:B------:R-:W-:Y:S01]  /*1cc0*/  IADD3 R48, R12, -0x80, RZ ;  /* 0xffffff800c307810 */ /* 0x000fe20007ffe0ff */
[----:B---3--:R-:W-:-:S02]  /*1cd0*/  HADD2.F32 R25, -RZ, R25.H0_H0 ;  /* 0x20000019ff197230 */ /* 0x008fc40000004100 */
[----:B------:R-:W1:Y:S01]  /*1ce0*/  I2F.F16 R44, R44 ;  /* 0x0000002c002c7306 */ /* 0x000e620000200c00 */
[--C-:B0-----:R-:W-:Y:S01]  /*1cf0*/  HADD2.F32 R12, -RZ, R26.reuse.H0_H0 ;  /* 0x2000001aff0c7230 */ /* 0x101fe20000004100 */
[----:B------:R-:W-:Y:S01]  /*1d00*/  LEA.HI R39, R14, 0xffffff80, RZ, 0x8 ;  /* 0xffffff800e277811 */ /* 0x000fe200078f40ff */
[----:B------:R-:W-:Y:S01]  /*1d10*/  HADD2.F32 R46, -RZ, R26.H1_H1 ;  /* 0x3000001aff2e7230 */ /* 0x000fe20000004100 */
[----:B------:R-:W-:Y:S02]  /*1d20*/  IADD3 R45, R45, -0x80, RZ ;  /* 0xffffff802d2d7810 */ /* 0x000fe40007ffe0ff */
[----:B------:R-:W-:Y:S01]  /*1d30*/  FFMA.FTZ R25, R12, R25, RZ ;  /* 0x000000190c197223 */ /* 0x000fe200000100ff */
[----:B----4-:R-:W-:Y:S01]  /*1d40*/  HADD2.F32 R33, -RZ, R33.H0_H0 ;  /* 0x20000021ff217230 */ /* 0x010fe20000004100 */
[----:B------:R0:W3:Y:S01]  /*1d50*/  I2F.F16 R43, R48 ;  /* 0x00000030002b7306 */ /* 0x0000e20000200c00 */
[----:B------:R-:W-:-:S03]  /*1d60*/  LEA.HI R32, R15, 0xffffff80, RZ, 0x8 ;  /* 0xffffff800f207811 */ /* 0x000fc600078f40ff */
[----:B------:R-:W-:Y:S01]  /*1d70*/  FFMA.FTZ R33, R12, R33, RZ ;  /* 0x000000210c217223 */ /* 0x000fe200000100ff */
[----:B-1----:R-:W-:-:S03]  /*1d80*/  HADD2.F32 R44, -RZ, R44.H0_H0 ;  /* 0x2000002cff2c7230 */ /* 0x002fc60000004100 */
[----:B------:R1:W4:Y:S01]  /*1d90*/  I2F.F16 R26, R45 ;  /* 0x0000002d001a7306 */ /* 0x0003220000200c00 */
[----:B0-----:R-:W-:-:S04]  /*1da0*/  SHF.R.U32.HI R48, RZ, 0x10, R14 ;  /* 0x00000010ff307819 */ /* 0x001fc8000001160e */
[----:B------:R-:W-:Y:S01]  /*1db0*/  LOP3.LUT R48, R48, 0xff, RZ, 0xc0, !PT ;  /* 0x000000ff30307812 */ /* 0x000fe200078ec0ff */
[----:B---3--:R-:W-:Y:S02]  /*1dc0*/  HADD2.F32 R43, -RZ, R43.H0_H0 ;  /* 0x2000002bff2b7230 */ /* 0x008fe40000004100 */
[----:B------:R-:W-:Y:S01]  /*1dd0*/  I2F.F16 R42, R42 ;  /* 0x0000002a002a7306 */ /* 0x000fe20000200c00 */
[----:B-1----:R-:W-:-:S04]  /*1de0*/  SHF.R.U32.HI R45, RZ, 0x10, R15 ;  /* 0x00000010ff2d7819 */ /* 0x002fc8000001160f */
[----:B------:R-:W-:Y:S01]  /*1df0*/  LOP3.LUT R45, R45, 0xff, RZ, 0xc0, !PT ;  /* 0x000000ff2d2d7812 */ /* 0x000fe200078ec0ff */
[----:B----4-:R-:W-:Y:S02]  /*1e00*/  HADD2.F32 R26, -RZ, R26.H0_H0 ;  /* 0x2000001aff1a7230 */ /* 0x010fe40000004100 */
[----:B------:R-:W-:Y:S08]  /*1e10*/  I2F.F16 R41, R41 ;  /* 0x0000002900297306 */ /* 0x000ff00000200c00 */
[----:B------:R-:W0:Y:S08]  /*1e20*/  I2F.F16 R40, R40 ;  /* 0x0000002800287306 */ /* 0x000e300000200c00 */
[----:B------:R-:W-:Y:S08]  /*1e30*/  I2F.F16 R32, R32 ;  /* 0x0000002000207306 */ /* 0x000ff00000200c00 */
[----:B------:R-:W-:Y:S01]  /*1e40*/  I2F.F16 R39, R39 ;  /* 0x0000002700277306 */ /* 0x000fe20000200c00 */
[----:B--2---:R-:W-:-:S02]  /*1e50*/  LEA.HI R47, R17, 0xffffff80, RZ, 0x8 ;  /* 0xffffff80112f7811 */ /* 0x004fc400078f40ff */
[----:B------:R-:W-:-:S05]  /*1e60*/  LEA.HI R38, R16, 0xffffff80, RZ, 0x8 ;  /* 0xffffff8010267811 */ /* 0x000fca00078f40ff */
[----:B------:R1:W-:Y:S08]  /*1e70*/  I2F.F16 R35, R47 ;  /* 0x0000002f00237306 */ /* 0x0003f00000200c00 */
[----:B------:R-:W2:Y:S01]  /*1e80*/  I2F.F16 R38, R38 ;  /* 0x0000002600267306 */ /* 0x000ea20000200c00 */
[----:B-1----:R-:W-:Y:S01]  /*1e90*/  FFMA.FTZ R47, R13, R12, RZ ;  /* 0x0000000c0d2f7223 */ /* 0x002fe200000100ff */
[----:B------:R-:W-:Y:S01]  /*1ea0*/  FFMA.FTZ R13, R12, R49, RZ ;  /* 0x000000310c0d7223 */ /* 0x000fe200000100ff */
[----:B------:R-:W-:Y:S01]  /*1eb0*/  SHF.R.U32.HI R12, RZ, 0x8, R14 ;  /* 0x00000008ff0c7819 */ /* 0x000fe2000001160e */
[----:B0-----:R-:W-:-:S02]  /*1ec0*/  HADD2.F32 R49, -RZ, R40.H0_H0 ;  /* 0x20000028ff317230 */ /* 0x001fc40000004100 */
[----:B------:R-:W-:Y:S01]  /*1ed0*/  FFMA.FTZ R44, R44, R46, R47 ;  /* 0x0000002e2c2c7223 */ /* 0x000fe2000001002f */
[----:B------:R-:W-:Y:S01]  /*1ee0*/  SHF.R.U32.HI R47, RZ, 0x8, R15 ;  /* 0x00000008ff2f7819 */ /* 0x000fe2000001160f */
[----:B------:R-:W-:Y:S01]  /*1ef0*/  FFMA.FTZ R43, R46, R43, R13 ;  /* 0x0000002b2e2b7223 */ /* 0x000fe2000001000d */
[----:B------:R-:W-:Y:S02]  /*1f00*/  LOP3.LUT R12, R12, 0xff, RZ, 0xc0, !PT ;  /* 0x000000ff0c0c7812 */ /* 0x000fe400078ec0ff */
[----:B------:R-:W-:Y:S02]  /*1f10*/  LOP3.LUT R47, R47, 0xff, RZ, 0xc0, !PT ;  /* 0x000000ff2f2f7812 */ /* 0x000fe400078ec0ff */
[----:B------:R-:W-:Y:S02]  /*1f20*/  IADD3 R14, R12, -0x80, RZ ;  /* 0xffffff800c0e7810 */ /* 0x000fe40007ffe0ff */
[----:B------:R-:W-:Y:S01]  /*1f30*/  IADD3 R15, R47, -0x80, RZ ;  /* 0xffffff802f0f7810 */ /* 0x000fe20007ffe0ff */
[----:B--2---:R-:W-:Y:S01]  /*1f40*/  HADD2.F32 R38, -RZ, R38.H0_H0 ;  /* 0x20000026ff267230 */ /* 0x004fe20000004100 */
[----:B------:R-:W-:-:S02]  /*1f50*/  IADD3 R12, R48, -0x80, RZ ;  /* 0xffffff80300c7810 */ /* 0x000fc40007ffe0ff */
[----:B------:R-:W0:Y:S01]  /*1f60*/  I2F.F16 R14, R14 ;  /* 0x0000000e000e7306 */ /* 0x000e220000200c00 */
[----:B------:R-:W-:Y:S02]  /*1f70*/  IADD3 R47, R45, -0x80, RZ ;  /* 0xffffff802d2f7810 */ /* 0x000fe40007ffe0ff */
[----:B------:R-:W-:Y:S02]  /*1f80*/  LOP3.LUT R45, R16, 0xff, RZ, 0xc0, !PT ;  /* 0x000000ff102d7812 */ /* 0x000fe400078ec0ff */
[----:B------:R-:W-:-:S03]  /*1f90*/  SHF.R.U32.HI R40, RZ, 0x10, R17 ;  /* 0x00000010ff287819 */ /* 0x000fc60000011611 */
[----:B------:R-:W1:Y:S01]  /*1fa0*/  I2F.F16 R15, R15 ;  /* 0x0000000f000f7306 */ /* 0x000e620000200c00 */
[----:B------:R-:W-:-:S04]  /*1fb0*/  LOP3.LUT R40, R40, 0xff, RZ, 0xc0, !PT ;  /* 0x000000ff28287812 */ /* 0x000fc800078ec0ff */
[----:B------:R-:W-:Y:S01]  /*1fc0*/  IADD3 R40, R40, -0x80, RZ ;  /* 0xffffff8028287810 */ /* 0x000fe20007ffe0ff */
[----:B0-----:R-:W-:Y:S02]  /*1fd0*/  HADD2.F32 R48, -RZ, R14.H0_H0 ;  /* 0x2000000eff307230 */ /* 0x001fe40000004100 */
[----:B------:R-:W0:Y:S01]  /*1fe0*/  I2F.F16 R12, R12 ;  /* 0x0000000c000c7306 */ /* 0x000e220000200c00 */
[----:B------:R-:W-:Y:S02]  /*1ff0*/  IADD3 R14, R45, -0x80, RZ ;  /* 0xffffff802d0e7810 */ /* 0x000fe40007ffe0ff */
[----:B------:R-:W-:Y:S01]  /*2000*/  FFMA.FTZ R45, R46, R48, R25 ;  /* 0x000000302e2d7223 */ /* 0x000fe20000010019 */
[----:B------:R-:W-:Y:S01]  /*2010*/  LOP3.LUT R25, R17, 0xff, RZ, 0xc0, !PT ;  /* 0x000000ff11197812 */ /* 0x000fe200078ec0ff */
[----:B-1----:R-:W-:-:S03]  /*2020*/  HADD2.F32 R48, -RZ, R15.H0_H0 ;  /* 0x2000000fff307230 */ /* 0x002fc60000004100 */
[----:B------:R-:W1:Y:S01]  /*2030*/  I2F.F16 R13, R47 ;  /* 0x0000002f000d7306 */ /* 0x000e620000200c00 */
[----:B------:R-:W-:Y:S02]  /*2040*/  IADD3 R15, R25, -0x80, RZ ;  /* 0xffffff80190f7810 */ /* 0x000fe40007ffe0ff */
[----:B------:R-:W-:Y:S01]  /*2050*/  LOP3.LUT R25, R18, 0xff, RZ, 0xc0, !PT ;  /* 0x000000ff12197812 */ /* 0x000fe200078ec0ff */
[----:B------:R-:W-:Y:S01]  /*2060*/  FFMA.FTZ R46, R46, R48, R33 ;  /* 0x000000302e2e7223 */ /* 0x000fe20000010021 */
[----:B------:R-:W-:Y:S02]  /*2070*/  HADD2.F32 R48, -RZ, R27.H0_H0 ;  /* 0x2000001bff307230 */ /* 0x000fe40000004100 */
[----:B------:R-:W-:Y:S01]  /*2080*/  HADD2.F32 R33, -RZ, R42.H0_H0 ;  /* 0x2000002aff217230 */ /* 0x000fe20000004100 */
[----:B------:R-:W-:Y:S01]  /*2090*/  I2F.F16 R14, R14 ;  /* 0x0000000e000e7306 */ /* 0x000fe20000200c00 */
[----:B0-----:R-:W-:Y:S02]  /*20a0*/  HADD2.F32 R42, -RZ, R12.H0_H0 ;  /* 0x2000000cff2a7230 */ /* 0x001fe40000004100 */
[C---:B------:R-:W-:Y:S01]  /*20b0*/  FFMA.FTZ R43, R48.reuse, R26, R43 ;  /* 0x0000001a302b7223 */ /* 0x040fe2000001002b */
[----:B------:R-:W-:Y:S01]  /*20c0*/  LOP3.LUT R26, R19, 0xff, RZ, 0xc0, !PT ;  /* 0x000000ff131a7812 */ /* 0x000fe200078ec0ff */
[----:B------:R-:W-:Y:S01]  /*20d0*/  FFMA.FTZ R44, R33, R48, R44 ;  /* 0x00000030212c7223 */ /* 0x000fe2000001002c */
[----:B------:R-:W-:Y:S01]  /*20e0*/  SHF.R.U32.HI R12, RZ, 0x8, R16 ;  /* 0x00000008ff0c7819 */ /* 0x000fe20000011610 */
[----:B------:R-:W-:Y:S01]  /*20f0*/  FFMA.FTZ R42, R48, R42, R45 ;  /* 0x0000002a302a7223 */ /* 0x000fe2000001002d */
[----:B-1----:R-:W-:Y:S01]  /*2100*/  HADD2.F32 R13, -RZ, R13.H0_H0 ;  /* 0x2000000dff0d7230 */ /* 0x002fe20000004100 */
[----:B------:R-:W-:Y:S01]  /*2110*/  IADD3 R33, R26, -0x80, RZ ;  /* 0xffffff801a217810 */ /* 0x000fe20007ffe0ff */
[----:B------:R-:W0:Y:S01]  /*2120*/  I2F.F16 R15, R15 ;  /* 0x0000000f000f7306 */ /* 0x000e220000200c00 */
[----:B------:R-:W-:-:S02]  /*2130*/  LOP3.LUT R45, R12, 0xff, RZ, 0xc0, !PT ;  /* 0x000000ff0c2d7812 */ /* 0x000fc400078ec0ff */
[----:B------:R-:W-:Y:S01]  /*2140*/  FFMA.FTZ R26, R48, R13, R46 ;  /* 0x0000000d301a7223 */ /* 0x000fe2000001002e */
[----:B------:R-:W-:Y:S01]  /*2150*/  SHF.R.U32.HI R46, RZ, 0x10, R16 ;  /* 0x00000010ff2e7819 */ /* 0x000fe20000011610 */
[----:B------:R-:W1:Y:S01]  /*2160*/  LDS.64 R12, [UR5+0x18] ;  /* 0x00001805ff0c7984 */ /* 0x000e620008000a00 */
[----:B------:R-:W-:Y:S01]  /*2170*/  SHF.R.U32.HI R47, RZ, 0x8, R17 ;  /* 0x00000008ff2f7819 */ /* 0x000fe20000011611 */
[----:B------:R-:W-:Y:S01]  /*2180*/  HADD2.F32 R48, -RZ, R41.H0_H0 ;  /* 0x20000029ff307230 */ /* 0x000fe20000004100 */
[----:B------:R-:W-:Y:S01]  /*2190*/  LOP3.LUT R46, R46, 0xff, RZ, 0xc0, !PT ;  /* 0x000000ff2e2e7812 */ /* 0x000fe200078ec0ff */
[----:B------:R-:W-:Y:S01]  /*21a0*/  I2F.F16 R33, R33 ;  /* 0x0000002100217306 */ /* 0x000fe20000200c00 */
[----:B------:R-:W-:Y:S02]  /*21b0*/  SHF.R.U32.HI R41, RZ, 0x8, R18 ;  /* 0x00000008ff297819 */ /* 0x000fe40000011612 */
[----:B------:R-:W-:Y:S02]  /*21c0*/  LOP3.LUT R47, R47, 0xff, RZ, 0xc0, !PT ;  /* 0x000000ff2f2f7812 */ /* 0x000fe400078ec0ff */
[----:B------:R-:W-:-:S02]  /*21d0*/  IADD3 R46, R46, -0x80, RZ ;  /* 0xffffff802e2e7810 */ /* 0x000fc40007ffe0ff */
[----:B------:R-:W-:Y:S01]  /*21e0*/  LOP3.LUT R41, R41, 0xff, RZ, 0xc0, !PT ;  /* 0x000000ff29297812 */ /* 0x000fe200078ec0ff */
[----:B------:R-:W2:Y:S01]  /*21f0*/  I2F.F16 R40, R40 ;  /* 0x0000002800287306 */ /* 0x000ea20000200c00 */
[----:B------:R-:W-:Y:S01]  /*2200*/  IADD3 R16, R45, -0x80, RZ ;  /* 0xffffff802d107810 */ /* 0x000fe20007ffe0ff */
[----:B------:R-:W-:Y:S01]  /*2210*/  HADD2.F32 R45, -RZ, R27.H1_H1 ;  /* 0x3000001bff2d7230 */ /* 0x000fe20000004100 */
[----:B------:R-:W-:Y:S01]  /*2220*/  IADD3 R17, R47, -0x80, RZ ;  /* 0xffffff802f117810 */ /* 0x000fe20007ffe0ff */
[----:B------:R-:W-:Y:S01]  /*2230*/  HADD2.F32 R47, -RZ, R32.H0_H0 ;  /* 0x20000020ff2f7230 */ /* 0x000fe20000004100 */
[----:B------:R-:W-:Y:S02]  /*2240*/  IADD3 R32, R41, -0x80, RZ ;  /* 0xffffff8029207810 */ /* 0x000fe40007ffe0ff */
[----:B------:R-:W-:Y:S01]  /*2250*/  SHF.R.U32.HI R41, RZ, 0x8, R19 ;  /* 0x00000008ff297819 */ /* 0x000fe20000011613 */
[----:B------:R3:W4:Y:S01]  /*2260*/  I2F.F16 R27, R46 ;  /* 0x0000002e001b7306 */ /* 0x0007220000200c00 */
[----:B------:R-:W-:Y:S01]  /*2270*/  IADD3 R25, R25, -0x80, RZ ;  /* 0xffffff8019197810 */ /* 0x000fe20007ffe0ff */
[----:B------:R-:W-:Y:S01]  /*2280*/  FFMA.FTZ R44, R49, R45, R44 ;  /* 0x0000002d312c7223 */ /* 0x000fe2000001002c */
[----:B------:R-:W-:Y:S01]  /*2290*/  LOP3.LUT R41, R41, 0xff, RZ, 0xc0, !PT ;  /* 0x000000ff29297812 */ /* 0x000fe200078ec0ff */
[----:B------:R-:W-:Y:S01]  /*22a0*/  FFMA.FTZ R43, R45, R48, R43 ;  /* 0x000000302d2b7223 */ /* 0x000fe2000001002b */
[----:B0-----:R-:W-:-:S02]  /*22b0*/  HADD2.F32 R48, -RZ, R15.H0_H0 ;  /* 0x2000000fff307230 */ /* 0x001fc40000004100 */
[----:B--2---:R-:W-:Y:S01]  /*22c0*/  HADD2.F32 R40, -RZ, R40.H0_H0 ;  /* 0x20000028ff287230 */ /* 0x004fe20000004100 */
[----:B------:R-:W0:Y:S01]  /*22d0*/  I2F.F16 R25, R25 ;  /* 0x0000001900197306 */ /* 0x000e220000200c00 */
[----:B---3--:R-:W-:Y:S01]  /*22e0*/  HADD2.F32 R46, -RZ, R39.H0_H0 ;  /* 0x20000027ff2e7230 */ /* 0x008fe20000004100 */
[----:B------:R-:W-:Y:S02]  /*22f0*/  SHF.R.U32.HI R39, RZ, 0x10, R18 ;  /* 0x00000010ff277819 */ /* 0x000fe40000011612 */
[----:B------:R-:W-:Y:S02]  /*2300*/  LEA.HI R18, R18, 0xffffff80, RZ, 0x8 ;  /* 0xffffff8012127811 */ /* 0x000fe400078f40ff */
[C---:B------:R-:W-:Y:S01]  /*2310*/  FFMA.FTZ R42, R45.reuse, R46, R42 ;  /* 0x0000002e2d2a7223 */ /* 0x040fe2000001002a */
[----:B------:R-:W-:Y:S01]  /*2320*/  FFMA.FTZ R45, R45, R47, R26 ;  /* 0x0000002f2d2d7223 */ /* 0x000fe2000001001a */
[----:B------:R-:W-:Y:S01]  /*2330*/  SHF.R.U32.HI R46, RZ, 0x10, R19 ;  /* 0x00000010ff2e7819 */ /* 0x000fe20000011613 */
[----:B------:R-:W-:Y:S01]  /*2340*/  HADD2.F32 R47, -RZ, R14.H0_H0 ;  /* 0x2000000eff2f7230 */ /* 0x000fe20000004100 */
[----:B------:R-:W2:Y:S01]  /*2350*/  I2F.F16 R16, R16 ;  /* 0x0000001000107306 */ /* 0x000ea20000200c00 */
[----:B------:R-:W-:Y:S01]  /*2360*/  IADD3 R14, R41, -0x80, RZ ;  /* 0xffffff80290e7810 */ /* 0x000fe20007ffe0ff */
[----:B-1----:R-:W-:Y:S01]  /*2370*/  HADD2.F32 R15, -RZ, R13.H0_H0 ;  /* 0x2000000dff0f7230 */ /* 0x002fe20000004100 */
[----:B------:R-:W-:Y:S01]  /*2380*/  LOP3.LUT R39, R39, 0xff, RZ, 0xc0, !PT ;  /* 0x000000ff27277812 */ /* 0x000fe200078ec0ff */
[----:B----4-:R-:W-:Y:S01]  /*2390*/  HADD2.F32 R27, -RZ, R27.H0_H0 ;  /* 0x2000001bff1b7230 */ /* 0x010fe20000004100 */
[----:B------:R-:W-:Y:S01]  /*23a0*/  LOP3.LUT R46, R46, 0xff, RZ, 0xc0, !PT ;  /* 0x000000ff2e2e7812 */ /* 0x000fe200078ec0ff */
[----:B------:R-:W-:Y:S01]  /*23b0*/  HADD2.F32 R13, -RZ, R13.H1_H1 ;  /* 0x3000000dff0d7230 */ /* 0x000fe20000004100 */
[----:B------:R-:W-:Y:S01]  /*23c0*/  IADD3 R26, R39, -0x80, RZ ;  /* 0xffffff80271a7810 */ /* 0x000fe20007ffe0ff */
[----:B------:R-:W1:Y:S01]  /*23d0*/  I2F.F16 R17, R17 ;  /* 0x0000001100117306 */ /* 0x000e620000200c00 */
[----:B------:R-:W-:Y:S01]  /*23e0*/  IADD3 R41, R46, -0x80, RZ ;  /* 0xffffff802e297810 */ /* 0x000fe20007ffe0ff */
[----:B------:R-:W-:Y:S01]  /*23f0*/  HADD2.F32 R39, -RZ, R12.H0_H0 ;  /* 0x2000000cff277230 */ /* 0x000fe20000004100 */
[----:B------:R-:W-:Y:S01]  /*2400*/  LEA.HI R19, R19, 0xffffff80, RZ, 0x8 ;  /* 0xffffff8013137811 */ /* 0x000fe200078f40ff */
[----:B0-----:R-:W-:-:S02]  /*2410*/  HADD2.F32 R46, -RZ, R25.H0_H0 ;  /* 0x20000019ff2e7230 */ /* 0x001fc40000004100 */
[----:B------:R-:W-:Y:S02]  /*2420*/  HADD2.F32 R12, -RZ, R12.H1_H1 ;  /* 0x3000000cff0c7230 */ /* 0x000fe40000004100 */
[----:B------:R-:W-:Y:S01]  /*2430*/  FFMA.FTZ R44, R47, R39, R44 ;  /* 0x000000272f2c7223 */ /* 0x000fe2000001002c */
[----:B------:R-:W0:Y:S01]  /*2440*/  I2F.F16 R32, R32 ;  /* 0x0000002000207306 */ /* 0x000e220000200c00 */
[----:B--2---:R-:W-:Y:S02]  /*2450*/  HADD2.F32 R25, -RZ, R16.H0_H0 ;  /* 0x20000010ff197230 */ /* 0x004fe40000004100 */
[----:B------:R-:W-:Y:S01]  /*2460*/  FFMA.FTZ R43, R39, R48, R43 ;  /* 0x00000030272b7223 */ /* 0x000fe2000001002b */
[----:B------:R-:W-:Y:S02]  /*2470*/  HADD2.F32 R48, -RZ, R33.H0_H0 ;  /* 0x20000021ff307230 */ /* 0x000fe40000004100 */
[----:B------:R-:W-:Y:S01]  /*2480*/  FFMA.FTZ R44, R25, R12, R44 ;  /* 0x0000000c192c7223 */ /* 0x000fe2000001002c */
[----:B-1----:R-:W-:Y:S01]  /*2490*/  HADD2.F32 R16, -RZ, R17.H0_H0 ;  /* 0x20000011ff107230 */ /* 0x002fe20000004100 */
[----:B------:R-:W1:Y:S01]  /*24a0*/  I2F.F16 R14, R14 ;  /* 0x0000000e000e7306 */ /* 0x000e620000200c00 */
[C---:B------:R-:W-:Y:S01]  /*24b0*/  FFMA.FTZ R17, R39.reuse, R46, R42 ;  /* 0x0000002e27117223 */ /* 0x040fe2000001002a */
[----:B------:R-:W-:Y:S01]  /*24c0*/  FFMA.FTZ R48, R39, R48, R45 ;  /* 0x0000003027307223 */ /* 0x000fe2000001002d */
[----:B------:R-:W-:Y:S01]  /*24d0*/  FFMA.FTZ R27, R27, R15, R44 ;  /* 0x0000000f1b1b7223 */ /* 0x000fe2000001002c */
[----:B------:R-:W-:Y:S01]  /*24e0*/  FFMA.FTZ R16, R12, R16, R43 ;  /* 0x000000100c107223 */ /* 0x000fe2000001002b */
[----:B0-----:R-:W-:-:S03]  /*24f0*/  HADD2.F32 R32, -RZ, R32.H0_H0 ;  /* 0x20000020ff207230 */ /* 0x001fc60000004100 */
[----:B------:R-:W0:Y:S01]  /*2500*/  I2F.F16 R26, R26 ;  /* 0x0000001a001a7306 */ /* 0x000e220000200c00 */
[----:B------:R-:W-:Y:S01]  /*2510*/  FFMA.FTZ R16, R15, R40, R16 ;  /* 0x000000280f107223 */ /* 0x000fe20000010010 */
[----:B------:R-:W-:Y:S01]  /*2520*/  FFMA.FTZ R27, R38, R13, R27 ;  /* 0x0000000d261b7223 */ /* 0x000fe2000001001b */
[----:B------:R-:W-:Y:S01]  /*2530*/  FFMA.FTZ R32, R12, R32, R17 ;  /* 0x000000200c207223 */ /* 0x000fe20000010011 */
        /* <DEDUP_REMOVED lines=8> */
[----:B------:R-:W-:Y:S01]  /*25c0*/  FFMA.FTZ R17, R15, R26, R32 ;  /* 0x0000001a0f117223 */ /* 0x000fe20000010020 */
[----:B-1----:R-:W-:-:S03]  /*25d0*/  HADD2.F32 R41, -RZ, R41.H0_H0 ;  /* 0x20000029ff297230 */ /* 0x002fc60000004100 */
[----:B------:R-:W1:Y:S01]  /*25e0*/  I2F.F16 R19, R19 ;  /* 0x0000001300137306 */ /* 0x000e620000200c00 */
[----:B------:R-:W-:Y:S01]  /*25f0*/  FMUL.FTZ R27, R16, R27 ;  /* 0x0000001b101b7220 */ /* 0x000fe20000410000 */
[----:B------:R-:W-:Y:S01]  /*2600*/  FFMA.FTZ R48, R15, R41, R48 ;  /* 0x000000290f307223 */ /* 0x000fe20000010030 */
[----:B------:R-:W-:-:S03]  /*2610*/  HADD2.F32 R15, -RZ, R0.H1_H1 ;  /* 0x30000000ff0f7230 */ /* 0x000fc60000004100 */
[----:B------:R-:W-:Y:S01]  /*2620*/  F2FP.F16.F32.PACK_AB R27, RZ, R27 ;  /* 0x0000001bff1b723e */ /* 0x000fe200000000ff */
[----:B0-----:R-:W-:Y:S02]  /*2630*/  HADD2.F32 R18, -RZ, R18.H0_H0 ;  /* 0x20000012ff127230 */ /* 0x001fe40000004100 */
[----:B------:R-:W-:-:S03]  /*2640*/  FMUL.FTZ R12, R15, R12 ;  /* 0x0000000c0f0c7220 */ /* 0x000fc60000410000 */
[C---:B------:R-:W-:Y:S01]  /*2650*/  FFMA.FTZ R17, R13.reuse, R18, R17 ;  /* 0x000000120d117223 */ /* 0x040fe20000010011 */
[--C-:B------:R-:W-:Y:S02]  /*2660*/  HADD2.F32 R18, -RZ, R34.reuse.H0_H0 ;  /* 0x20000022ff127230 */ /* 0x100fe40000004100 */
[----:B-1----:R-:W-:Y:S01]  /*2670*/  HADD2.F32 R14, -RZ, R19.H0_H0 ;  /* 0x20000013ff0e7230 */ /* 0x002fe20000004100 */
[----:B------:R-:W-:Y:S01]  /*2680*/  F2FP.F16.F32.PACK_AB R12, RZ, R12 ;  /* 0x0000000cff0c723e */ /* 0x000fe200000000ff */
[----:B------:R-:W-:Y:S02]  /*2690*/  HADD2.F32 R19, -RZ, R34.H1_H1 ;  /* 0x30000022ff137230 */ /* 0x000fe40000004100 */
[----:B------:R-:W-:Y:S01]  /*26a0*/  FMUL.FTZ R17, R18, R17 ;  /* 0x0000001112117220 */ /* 0x000fe20000410000 */
[----:B------:R-:W-:Y:S01]  /*26b0*/  FFMA.FTZ R14, R13, R14, R48 ;  /* 0x0000000e0d0e7223 */ /* 0x000fe20000010030 */
[----:B------:R-:W-:-:S03]  /*26c0*/  PRMT R27, R27, 0x5410, R12 ;  /* 0x000054101b1b7816 */ /* 0x000fc6000000000c */
[----:B------:R-:W-:Y:S01]  /*26d0*/  F2FP.F16.F32.PACK_AB R17, RZ, R17 ;  /* 0x00000011ff11723e */ /* 0x000fe200000000ff */
[----:B------:R-:W-:Y:S02]  /*26e0*/  FMUL.FTZ R14, R19, R14 ;  /* 0x0000000e130e7220 */ /* 0x000fe40000410000 */
[----:B------:R-:W-:-:S03]  /*26f0*/  HFMA2.MMA R31, R27, 1, 1, R31 ;  /* 0x3c003c001b1f7835 */ /* 0x000fc6000000001f */
[----:B------:R-:W-:-:S04]  /*2700*/  F2FP.F16.F32.PACK_AB R14, RZ, R14 ;  /* 0x0000000eff0e723e */ /* 0x000fc800000000ff */
[----:B------:R-:W-:-:S05]  /*2710*/  PRMT R17, R17, 0x5410, R14 ;  /* 0x0000541011117816 */ /* 0x000fca000000000e */
[----:B------:R-:W-:-:S07]  /*2720*/  HADD2 R29, R17, R29 ;  /* 0x0000001d111d7230 */ /* 0x000fce0000000000 */
.L_x_3744:
[----:B------:R-:W-:Y:S01]  /*2730*/  IMAD.WIDE R36, R3, 0x8, R36 ;  /* 0x0000000803247825 */ /* 0x000fe200078e0224 */
[----:B------:R-:W-:Y:S06]  /*2740*/  @P1 BRA `(.L_x_3745) ;  /* 0x0000000c000c1947 */ /* 0x000fec0003800000 */
[----:B-----5:R-:W2:Y:S01]  /*2750*/  LDG.E.128.CONSTANT R12, desc[UR6][R36.64] ;  /* 0x00000006240c7981 */ /* 0x020ea2000c1e9d00 */
[----:B------:R-:W-:Y:S02]  /*2760*/  LOP3.LUT R16, R4, 0xff, RZ, 0xc0, !PT ;  /* 0x000000ff04107812 */ /* 0x000fe400078ec0ff */
[----:B------:R-:W-:Y:S02]  /*2770*/  LOP3.LUT R17, R5, 0xff, RZ, 0xc0, !PT ;  /* 0x000000ff05117812 */ /* 0x000fe400078ec0ff */
[----:B------:R-:W-:Y:S02]  /*2780*/  IADD3 R16, R16, -0x80, RZ ;  /* 0xffffff8010107810 */ /* 0x000fe40007ffe0ff */
[----:B------:R-:W-:Y:S02]  /*2790*/  IADD3 R17, R17, -0x80, RZ ;  /* 0xffffff8011117810 */ /* 0x000fe40007ffe0ff */
[----:B------:R1:W-:Y:S01]  /*27a0*/  I2F.F16 R46, R16 ;  /* 0x00000010002e7306 */ /* 0x0003e20000200c00 */
[----:B------:R-:W-:-:S02]  /*27b0*/  LOP3.LUT R19, R6, 0xff, RZ, 0xc0, !PT ;  /* 0x000000ff06137812 */ /* 0x000fc400078ec0ff */
[----:B0-----:R-:W-:Y:S02]  /*27c0*/  LEA.HI R32, R4, 0xffffff80, RZ, 0x8 ;  /* 0xffffff8004207811 */ /* 0x001fe400078f40ff */
[----:B------:R-:W-:Y:S02]  /*27d0*/  IADD3 R45, R19, -0x80, RZ ;  /* 0xffffff80132d7810 */ /* 0x000fe40007ffe0ff */
[----:B------:R-:W-:Y:S01]  /*27e0*/  LOP3.LUT R19, R7, 0xff, RZ, 0xc0, !PT ;  /* 0x000000ff07137812 */ /* 0x000fe200078ec0ff */
[----:B------:R0:W3:Y:S01]  /*27f0*/  I2F.F16 R40, R17 ;  /* 0x0000001100287306 */ /* 0x0000e20000200c00 */
[--C-:B-1----:R-:W-:Y:S02]  /*2800*/  SHF.R.U32.HI R16, RZ, 0x8, R4.reuse ;  /* 0x00000008ff107819 */ /* 0x102fe40000011604 */
[----:B------:R-:W-:Y:S02]  /*2810*/  SHF.R.U32.HI R4, RZ, 0x10, R4 ;  /* 0x00000010ff047819 */ /* 0x000fe40000011604 */
[----:B------:R-:W-:-:S02]  /*2820*/  LOP3.LUT R16, R16, 0xff, RZ, 0xc0, !PT ;  /* 0x000000ff10107812 */ /* 0x000fc400078ec0ff */
[----:B------:R-:W-:Y:S01]  /*2830*/  LOP3.LUT R4, R4, 0xff, RZ, 0xc0, !PT ;  /* 0x000000ff04047812 */ /* 0x000fe200078ec0ff */
[----:B------:R-:W-:Y:S01]  /*2840*/  I2F.F16 R45, R45 ;  /* 0x0000002d002d7306 */ /* 0x000fe20000200c00 */
[----:B------:R-:W-:Y:S02]  /*2850*/  IADD3 R44, R16, -0x80, RZ ;  /* 0xffffff80102c7810 */ /* 0x000fe40007ffe0ff */
[--C-:B------:R-:W-:Y:S02]  /*2860*/  SHF.R.U32.HI R16, RZ, 0x8, R5.reuse ;  /* 0x00000008ff107819 */ /* 0x100fe40000011605 */
[----:B------:R-:W-:Y:S02]  /*2870*/  LEA.HI R18, R5, 0xffffff80, RZ, 0x8 ;  /* 0xffffff8005127811 */ /* 0x000fe400078f40ff */
[----:B------:R-:W-:Y:S01]  /*2880*/  LOP3.LUT R35, R16, 0xff, RZ, 0xc0, !PT ;  /* 0x000000ff10237812 */ /* 0x000fe200078ec0ff */
[----:B------:R-:W-:Y:S01]  /*2890*/  I2F.F16 R44, R44 ;  /* 0x0000002c002c7306 */ /* 0x000fe20000200c00 */
[----:B0-----:R-:W0:Y:S01]  /*28a0*/  LDS.64 R16, [UR5+0x20] ;  /* 0x00002005ff107984 */ /* 0x001e220008000a00 */
[----:B------:R-:W-:Y:S01]  /*28b0*/  IADD3 R19, R19, -0x80, RZ ;  /* 0xffffff8013137810 */ /* 0x000fe20007ffe0ff */
[----:B---3--:R-:W-:Y:S01]  /*28c0*/  HADD2.F32 R51, -RZ, R40.H0_H0 ;  /* 0x20000028ff337230 */ /* 0x008fe20000004100 */
[----:B------:R-:W-:-:S02]  /*28d0*/  SHF.R.U32.HI R5, RZ, 0x10, R5 ;  /* 0x00000010ff057819 */ /* 0x000fc40000011605 */
[----:B------:R-:W-:Y:S02]  /*28e0*/  IADD3 R4, R4, -0x80, RZ ;  /* 0xffffff8004047810 */ /* 0x000fe40007ffe0ff */
[----:B------:R-:W-:Y:S01]  /*28f0*/  IADD3 R43, R35, -0x80, RZ ;  /* 0xffffff80232b7810 */ /* 0x000fe20007ffe0ff */
[----:B------:R-:W1:Y:S01]  /*2900*/  I2F.F16 R19, R19 ;  /* 0x0000001300137306 */ /* 0x000e620000200c00 */
[----:B------:R-:W-:Y:S02]  /*2910*/  LOP3.LUT R5, R5, 0xff, RZ, 0xc0, !PT ;  /* 0x000000ff05057812 */ /* 0x000fe400078ec0ff */
[----:B------:R-:W-:Y:S02]  /*2920*/  SHF.R.U32.HI R35, RZ, 0x8, R6 ;  /* 0x00000008ff237819 */ /* 0x000fe40000011606 */
[----:B------:R-:W-:Y:S02]  /*2930*/  IADD3 R5, R5, -0x80, RZ ;  /* 0xffffff8005057810 */ /* 0x000fe40007ffe0ff */
[----:B------:R-:W-:Y:S01]  /*2940*/  LEA.HI R27, R7, 0xffffff80, RZ, 0x8 ;  /* 0xffffff80071b7811 */ /* 0x000fe200078f40ff */
[----:B------:R3:W-:Y:S01]  /*2950*/  I2F.F16 R38, R4 ;  /* 0x0000000400267306 */ /* 0x0007e20000200c00 */
[----:B------:R-:W-:-:S02]  /*2960*/  LOP3.LUT R39, R35, 0xff, RZ, 0xc0, !PT ;  /* 0x000000ff23277812 */ /* 0x000fc400078ec0ff */
[----:B------:R-:W-:Y:S02]  /*2970*/  LEA.HI R33, R6, 0xffffff80, RZ, 0x8 ;  /* 0xffffff8006217811 */ /* 0x000fe400078f40ff */
[----:B------:R-:W-:Y:S01]  /*2980*/  IADD3 R39, R39, -0x80, RZ ;  /* 0xffffff8027277810 */ /* 0x000fe20007ffe0ff */
[----:B-1----:R-:W-:Y:S02]  /*2990*/  HADD2.F32 R19, -RZ, R19.H0_H0 ;  /* 0x20000013ff137230 */ /* 0x002fe40000004100 */
[----:B------:R-:W-:Y:S01]  /*29a0*/  I2F.F16 R43, R43 ;  /* 0x0000002b002b7306 */ /* 0x000fe20000200c00 */
[--C-:B---3--:R-:W-:Y:S02]  /*29b0*/  SHF.R.U32.HI R4, RZ, 0x8, R7.reuse ;  /* 0x00000008ff047819 */ /* 0x108fe40000011607 */
[----:B------:R-:W-:Y:S02]  /*29c0*/  SHF.R.U32.HI R7, RZ, 0x10, R7 ;  /* 0x00000010ff077819 */ /* 0x000fe40000011607 */
[----:B------:R-:W-:-:S02]  /*29d0*/  LOP3.LUT R4, R4, 0xff, RZ, 0xc0, !PT ;  /* 0x000000ff04047812 */ /* 0x000fc400078ec0ff */
[----:B------:R-:W-:Y:S01]  /*29e0*/  LOP3.LUT R7, R7, 0xff, RZ, 0xc0, !PT ;  /* 0x000000ff07077812 */ /* 0x000fe200078ec0ff */
[----:B------:R-:W-:Y:S01]  /*29f0*/  I2F.F16 R35, R5 ;  /* 0x0000000500237306 */ /* 0x000fe20000200c00 */
[----:B------:R-:W-:Y:S02]  /*2a00*/  IADD3 R41, R4, -0x80, RZ ;  /* 0xffffff8004297810 */ /* 0x000fe40007ffe0ff */
[----:B------:R-:W-:Y:S01]  /*2a10*/  IADD3 R50, R7, -0x80, RZ ;  /* 0xffffff8007327810 */ /* 0x000fe20007ffe0ff */
[----:B------:R-:W-:Y:S01]  /*2a20*/  HADD2.F32 R7, -RZ, R45.H0_H0 ;  /* 0x2000002dff077230 */ /* 0x000fe20000004100 */
[----:B------:R-:W-:-:S03]  /*2a30*/  SHF.R.U32.HI R6, RZ, 0x10, R6 ;  /* 0x00000010ff067819 */ /* 0x000fc60000011606 */
[----:B------:R-:W-:Y:S01]  /*2a40*/  I2F.F16 R42, R39 ;  /* 0x00000027002a7306 */ /* 0x000fe20000200c00 */
[----:B0-----:R-:W-:Y:S01]  /*2a50*/  HADD2.F32 R4, -RZ, R16.H0_H0 ;  /* 0x20000010ff047230 */ /* 0x001fe20000004100 */
[----:B------:R-:W-:-:S04]  /*2a60*/  LOP3.LUT R6, R6, 0xff, RZ, 0xc0, !PT ;  /* 0x000000ff06067812 */ /* 0x000fc800078ec0ff */
[----:B------:R-:W-:Y:S01]  /*2a70*/  FFMA.FTZ R45, R4, R51, RZ ;  /* 0x00000033042d7223 */ /* 0x000fe200000100ff */
[----:B------:R-:W-:Y:S01]  /*2a80*/  IADD3 R6, R6, -0x80, RZ ;  /* 0xffffff8006067810 */ /* 0x000fe20007ffe0ff */
[----:B------:R-:W-:Y:S08]  /*2a90*/  I2F.F16 R41, R41 ;  /* 0x0000002900297306 */ /* 0x000ff00000200c00 */
[----:B------:R-:W-:Y:S08]  /*2aa0*/  I2F.F16 R39, R50 ;  /* 0x0000003200277306 */ /* 0x000ff00000200c00 */
[----:B------:R-:W-:Y:S08]  /*2ab0*/  I2F.F16 R32, R32 ;  /* 0x0000002000207306 */ /* 0x000ff00000200c00 */
[----:B------:R-:W0:Y:S08]  /*2ac0*/  I2F.F16 R6, R6 ;  /* 0x0000000600067306 */ /* 0x000e300000200c00 */
[----:B------:R-:W1:Y:S01]  /*2ad0*/  I2F.F16 R18, R18 ;  /* 0x0000001200127306 */ /* 0x000e620000200c00 */
[----:B0-----:R-:W-:-:S07]  /*2ae0*/  HADD2.F32 R50, -RZ, R6.H0_H0 ;  /* 0x20000006ff327230 */ /* 0x001fce0000004100 */
[----:B------:R-:W-:Y:S08]  /*2af0*/  I2F.F16 R27, R27 ;  /* 0x0000001b001b7306 */ /* 0x000ff00000200c00 */
[----:B------:R-:W0:Y:S01]  /*2b00*/  I2F.F16 R33, R33 ;  /* 0x0000002100217306 */ /* 0x000e220000200c00 */
[----:B--2---:R-:W-:Y:S02]  /*2b10*/  LOP3.LUT R5, R12, 0xff, RZ, 0xc0, !PT ;  /* 0x000000ff0c057812 */ /* 0x004fe400078ec0ff */
[----:B------:R-:W-:-:S02]  /*2b20*/  LOP3.LUT R48, R13, 0xff, RZ, 0xc0, !PT ;  /* 0x000000ff0d307812 */ /* 0x000fc400078ec0ff */
[----:B------:R-:W-:Y:S01]  /*2b30*/  IADD3 R49, R5, -0x80, RZ ;  /* 0xffffff8005317810 */ /* 0x000fe20007ffe0ff */
[----:B------:R-:W-:Y:S02]  /*2b40*/  HADD2.F32 R5, -RZ, R46.H0_H0 ;  /* 0x2000002eff057230 */ /* 0x000fe40000004100 */
[C---:B------:R-:W-:Y:S01]  /*2b50*/  FFMA.FTZ R46, R4.reuse, R19, RZ ;  /* 0x00000013042e7223 */ /* 0x040fe200000100ff */
[----:B------:R-:W-:Y:S01]  /*2b60*/  HADD2.F32 R19, -RZ, R43.H0_H0 ;  /* 0x2000002bff137230 */ /* 0x000fe20000004100 */
[----:B------:R-:W-:Y:S01]  /*2b70*/  SHF.R.U32.HI R43, RZ, 0x8, R12 ;  /* 0x00000008ff2b7819 */ /* 0x000fe2000001160c */
[----:B------:R-:W2:Y:S01]  /*2b80*/  I2F.F16 R40, R49 ;  /* 0x0000003100287306 */ /* 0x000ea20000200c00 */
[----:B------:R-:W-:Y:S01]  /*2b90*/  FFMA.FTZ R47, R5, R4, RZ ;  /* 0x00000004052f7223 */ /* 0x000fe200000100ff */
[----:B------:R-:W-:Y:S01]  /*2ba0*/  FFMA.FTZ R5, R4, R7, RZ ;  /* 0x0000000704057223 */ /* 0x000fe200000100ff */
[----:B------:R-:W-:Y:S01]  /*2bb0*/  IADD3 R7, R48, -0x80, RZ ;  /* 0xffffff8030077810 */ /* 0x000fe20007ffe0ff */
[----:B------:R-:W-:Y:S01]  /*2bc0*/  HADD2.F32 R48, -RZ, R16.H1_H1 ;  /* 0x30000010ff307230 */ /* 0x000fe20000004100 */
[----:B------:R-:W-:Y:S01]  /*2bd0*/  LOP3.LUT R43, R43, 0xff, RZ, 0xc0, !PT ;  /* 0x000000ff2b2b7812 */ /* 0x000fe200078ec0ff */
[----:B------:R-:W-:Y:S01]  /*2be0*/  HADD2.F32 R4, -RZ, R44.H0_H0 ;  /* 0x2000002cff047230 */ /* 0x000fe20000004100 */
[----:B------:R-:W-:-:S02]  /*2bf0*/  LOP3.LUT R44, R15, 0xff, RZ, 0xc0, !PT ;  /* 0x000000ff0f2c7812 */ /* 0x000fc400078ec0ff */
[----:B------:R-:W-:Y:S01]  /*2c00*/  FFMA.FTZ R19, R48, R19, R45 ;  /* 0x0000001330137223 */ /* 0x000fe2000001002d */
[----:B------:R-:W-:Y:S02]  /*2c10*/  HADD2.F32 R45, -RZ, R42.H0_H0 ;  /* 0x2000002aff2d7230 */ /* 0x000fe40000004100 */
[----:B------:R-:W-:Y:S01]  /*2c20*/  FFMA.FTZ R4, R4, R48, R47 ;  /* 0x0000003004047223 */ /* 0x000fe2000001002f */
[----:B------:R-:W-:Y:S01]  /*2c30*/  HADD2.F32 R47, -RZ, R41.H0_H0 ;  /* 0x20000029ff2f7230 */ /* 0x000fe20000004100 */
[----:B------:R-:W-:Y:S01]  /*2c40*/  LEA.HI R26, R12, 0xffffff80, RZ, 0x8 ;  /* 0xffffff800c1a7811 */ /* 0x000fe200078f40ff */
[----:B------:R-:W3:Y:S01]  /*2c50*/  I2F.F16 R7, R7 ;  /* 0x0000000700077306 */ /* 0x000ee20000200c00 */
[C---:B------:R-:W-:Y:S01]  /*2c60*/  FFMA.FTZ R41, R48.reuse, R45, R5 ;  /* 0x0000002d30297223 */ /* 0x040fe20000010005 */
[----:B------:R-:W-:Y:S01]  /*2c70*/  SHF.R.U32.HI R5, RZ, 0x10, R12 ;  /* 0x00000010ff057819 */ /* 0x000fe2000001160c */
[----:B------:R-:W-:Y:S01]  /*2c80*/  FFMA.FTZ R46, R48, R47, R46 ;  /* 0x0000002f302e7223 */ /* 0x000fe2000001002e */
[----:B------:R-:W-:Y:S01]  /*2c90*/  IADD3 R12, R43, -0x80, RZ ;  /* 0xffffff802b0c7810 */ /* 0x000fe20007ffe0ff */
[----:B------:R-:W-:Y:S01]  /*2ca0*/  HADD2.F32 R43, -RZ, R17.H0_H0 ;  /* 0x20000011ff2b7230 */ /* 0x000fe20000004100 */
[----:B------:R-:W-:Y:S01]  /*2cb0*/  IADD3 R44, R44, -0x80, RZ ;  /* 0xffffff802c2c7810 */ /* 0x000fe20007ffe0ff */
[----:B------:R-:W-:Y:S01]  /*2cc0*/  HADD2.F32 R47, -RZ, R38.H0_H0 ;  /* 0x20000026ff2f7230 */ /* 0x000fe20000004100 */
[----:B------:R-:W-:Y:S01]  /*2cd0*/  LOP3.LUT R5, R5, 0xff, RZ, 0xc0, !PT ;  /* 0x000000ff05057812 */ /* 0x000fe200078ec0ff */
[----:B------:R-:W-:Y:S01]  /*2ce0*/  HADD2.F32 R48, -RZ, R35.H0_H0 ;  /* 0x20000023ff307230 */ /* 0x000fe20000004100 */
[----:B------:R4:W3:Y:S01]  /*2cf0*/  I2F.F16 R42, R44 ;  /* 0x0000002c002a7306 */ /* 0x0008e20000200c00 */
[----:B------:R-:W-:Y:S01]  /*2d00*/  SHF.R.U32.HI R35, RZ, 0x8, R14 ;  /* 0x00000008ff237819 */ /* 0x000fe2000001160e */
[----:B------:R-:W-:Y:S01]  /*2d10*/  FFMA.FTZ R41, R43, R50, R41 ;  /* 0x000000322b297223 */ /* 0x000fe20000010029 */
[----:B------:R-:W-:Y:S01]  /*2d20*/  IADD3 R38, R5, -0x80, RZ ;  /* 0xffffff8005267810 */ /* 0x000fe20007ffe0ff */
[----:B------:R-:W-:Y:S01]  /*2d30*/  FFMA.FTZ R19, R43, R48, R19 ;  /* 0x000000302b137223 */ /* 0x000fe20000010013 */
[----:B------:R-:W-:Y:S01]  /*2d40*/  HADD2.F32 R48, -RZ, R17.H1_H1 ;  /* 0x30000011ff307230 */ /* 0x000fe20000004100 */
[----:B------:R-:W-:-:S02]  /*2d50*/  LOP3.LUT R35, R35, 0xff, RZ, 0xc0, !PT ;  /* 0x000000ff23237812 */ /* 0x000fc400078ec0ff */
[----:B------:R-:W-:Y:S01]  /*2d60*/  SHF.R.U32.HI R45, RZ, 0x8, R13 ;  /* 0x00000008ff2d7819 */ /* 0x000fe2000001160d */
[----:B----4-:R-:W-:Y:S01]  /*2d70*/  FFMA.FTZ R44, R47, R43, R4 ;  /* 0x0000002b2f2c7223 */ /* 0x010fe20000010004 */
[----:B------:R-:W-:Y:S01]  /*2d80*/  HADD2.F32 R47, -RZ, R39.H0_H0 ;  /* 0x20000027ff2f7230 */ /* 0x000fe20000004100 */
[----:B------:R-:W4:Y:S01]  /*2d90*/  LDS.64 R4, [UR5+0x28] ;  /* 0x00002805ff047984 */ /* 0x000f220008000a00 */
[----:B------:R-:W-:Y:S01]  /*2da0*/  HADD2.F32 R39, -RZ, R32.H0_H0 ;  /* 0x20000020ff277230 */ /* 0x000fe20000004100 */
[----:B------:R-:W-:Y:S01]  /*2db0*/  SHF.R.U32.HI R32, RZ, 0x10, R14 ;  /* 0x00000010ff207819 */ /* 0x000fe2000001160e */
[----:B------:R-:W-:Y:S01]  /*2dc0*/  I2F.F16 R12, R12 ;  /* 0x0000000c000c7306 */ /* 0x000fe20000200c00 */
[----:B------:R-:W-:Y:S01]  /*2dd0*/  IADD3 R17, R35, -0x80, RZ ;  /* 0xffffff8023117810 */ /* 0x000fe20007ffe0ff */
[----:B------:R-:W-:Y:S01]  /*2de0*/  FFMA.FTZ R43, R43, R47, R46 ;  /* 0x0000002f2b2b7223 */ /* 0x000fe2000001002e */
[----:B------:R-:W-:Y:S01]  /*2df0*/  LOP3.LUT R32, R32, 0xff, RZ, 0xc0, !PT ;  /* 0x000000ff20207812 */ /* 0x000fe200078ec0ff */
[----:B------:R-:W-:Y:S01]  /*2e00*/  FFMA.FTZ R44, R39, R48, R44 ;  /* 0x00000030272c7223 */ /* 0x000fe2000001002c */
[----:B------:R-:W-:Y:S01]  /*2e10*/  LEA.HI R25, R13, 0xffffff80, RZ, 0x8 ;  /* 0xffffff800d197811 */ /* 0x000fe200078f40ff */
[----:B-1----:R-:W-:Y:S01]  /*2e20*/  HADD2.F32 R39, -RZ, R18.H0_H0 ;  /* 0x20000012ff277230 */ /* 0x002fe20000004100 */
[----:B------:R-:W-:Y:S01]  /*2e30*/  LOP3.LUT R16, R14, 0xff, RZ, 0xc0, !PT ;  /* 0x000000ff0e107812 */ /* 0x000fe200078ec0ff */
[----:B0-----:R-:W-:Y:S01]  /*2e40*/  HADD2.F32 R46, -RZ, R33.H0_H0 ;  /* 0x20000021ff2e7230 */ /* 0x001fe20000004100 */
[----:B------:R-:W-:Y:S01]  /*2e50*/  SHF.R.U32.HI R35, RZ, 0x8, R15 ;  /* 0x00000008ff237819 */ /* 0x000fe2000001160f */
[----:B------:R-:W-:Y:S01]  /*2e60*/  I2F.F16 R17, R17 ;  /* 0x0000001100117306 */ /* 0x000fe20000200c00 */
[----:B------:R-:W-:Y:S01]  /*2e70*/  SHF.R.U32.HI R13, RZ, 0x10, R13 ;  /* 0x00000010ff0d7819 */ /* 0x000fe2000001160d */
[----:B------:R-:W-:Y:S01]  /*2e80*/  FFMA.FTZ R19, R48, R39, R19 ;  /* 0x0000002730137223 */ /* 0x000fe20000010013 */
[----:B------:R-:W-:Y:S01]  /*2e90*/  IADD3 R18, R32, -0x80, RZ ;  /* 0xffffff8020127810 */ /* 0x000fe20007ffe0ff */
[----:B------:R-:W-:Y:S01]  /*2ea0*/  HADD2.F32 R32, -RZ, R27.H0_H0 ;  /* 0x2000001bff207230 */ /* 0x000fe20000004100 */
[----:B------:R-:W-:Y:S01]  /*2eb0*/  LOP3.LUT R45, R45, 0xff, RZ, 0xc0, !PT ;  /* 0x000000ff2d2d7812 */ /* 0x000fe200078ec0ff */
[----:B--2---:R-:W-:Y:S01]  /*2ec0*/  HADD2.F32 R39, -RZ, R40.H0_H0 ;  /* 0x20000028ff277230 */ /* 0x004fe20000004100 */
[----:B------:R-:W-:Y:S01]  /*2ed0*/  IADD3 R16, R16, -0x80, RZ ;  /* 0xffffff8010107810 */ /* 0x000fe20007ffe0ff */
[----:B---3--:R-:W-:Y:S01]  /*2ee0*/  HADD2.F32 R40, -RZ, R7.H0_H0 ;  /* 0x20000007ff287230 */ /* 0x008fe20000004100 */
[----:B------:R-:W-:Y:S01]  /*2ef0*/  LOP3.LUT R35, R35, 0xff, RZ, 0xc0, !PT ;  /* 0x000000ff23237812 */ /* 0x000fe200078ec0ff */
[C---:B------:R-:W-:Y:S01]  /*2f00*/  FFMA.FTZ R43, R48.reuse, R32, R43 ;  /* 0x00000020302b7223 */ /* 0x040fe2000001002b */
[----:B------:R-:W-:Y:S01]  /*2f10*/  LOP3.LUT R13, R13, 0xff, RZ, 0xc0, !PT ;  /* 0x000000ff0d0d7812 */ /* 0x000fe200078ec0ff */
[----:B------:R-:W-:Y:S01]  /*2f20*/  I2F.F16 R38, R38 ;  /* 0x0000002600267306 */ /* 0x000fe20000200c00 */
[----:B------:R-:W-:Y:S01]  /*2f30*/  IADD3 R45, R45, -0x80, RZ ;  /* 0xffffff802d2d7810 */ /* 0x000fe20007ffe0ff */
[----:B------:R-:W-:Y:S01]  /*2f40*/  HADD2.F32 R42, -RZ, R42.H0_H0 ;  /* 0x2000002aff2a7230 */ /* 0x000fe20000004100 */
[----:B------:R-:W-:Y:S01]  /*2f50*/  IADD3 R27, R35, -0x80, RZ ;  /* 0xffffff80231b7810 */ /* 0x000fe20007ffe0ff */
[----:B------:R-:W-:Y:S01]  /*2f60*/  FFMA.FTZ R41, R48, R46, R41 ;  /* 0x0000002e30297223 */ /* 0x000fe20000010029 */
[----:B------:R-:W-:-:S02]  /*2f70*/  IADD3 R13, R13, -0x80, RZ ;  /* 0xffffff800d0d7810 */ /* 0x000fc40007ffe0ff */
[----:B------:R-:W-:Y:S01]  /*2f80*/  SHF.R.U32.HI R32, RZ, 0x10, R15 ;  /* 0x00000010ff207819 */ /* 0x000fe2000001160f */
[----:B------:R-:W0:Y:S01]  /*2f90*/  I2F.F16 R16, R16 ;  /* 0x0000001000107306 */ /* 0x000e220000200c00 */
[----:B------:R-:W-:Y:S02]  /*2fa0*/  LEA.HI R14, R14, 0xffffff80, RZ, 0x8 ;  /* 0xffffff800e0e7811 */ /* 0x000fe400078f40ff */
[----:B------:R-:W-:Y:S02]  /*2fb0*/  LOP3.LUT R33, R32, 0xff, RZ, 0xc0, !PT ;  /* 0x000000ff20217812 */ /* 0x000fe400078ec0ff */
[----:B------:R-:W-:Y:S01]  /*2fc0*/  LEA.HI R15, R15, 0xffffff80, RZ, 0x8 ;  /* 0xffffff800f0f7811 */ /* 0x000fe200078f40ff */
[--C-:B----4-:R-:W-:Y:S02]  /*2fd0*/  HADD2.F32 R32, -RZ, R4.reuse.H0_H0 ;  /* 0x20000004ff207230 */ /* 0x110fe40000004100 */
[----:B------:R1:W2:Y:S01]  /*2fe0*/  I2F.F16 R6, R45 ;  /* 0x0000002d00067306 */ /* 0x0002a20000200c00 */
[----:B------:R-:W-:Y:S01]  /*2ff0*/  IADD3 R35, R33, -0x80, RZ ;  /* 0xffffff8021237810 */ /* 0x000fe20007ffe0ff */
[----:B------:R-:W-:-:S02]  /*3000*/  HADD2.F32 R4, -RZ, R4.H1_H1 ;  /* 0x30000004ff047230 */ /* 0x000fc40000004100 */
[----:B------:R-:W-:Y:S01]  /*3010*/  FFMA.FTZ R44, R39, R32, R44 ;  /* 0x00000020272c7223 */ /* 0x000fe2000001002c */
[--C-:B------:R-:W-:Y:S02]  /*3020*/  HADD2.F32 R33, -RZ, R5.reuse.H0_H0 ;  /* 0x20000005ff217230 */ /* 0x100fe40000004100 */
[C---:B------:R-:W-:Y:S01]  /*3030*/  FFMA.FTZ R42, R32.reuse, R42, R43 ;  /* 0x0000002a202a7223 */ /* 0x040fe2000001002b */
[----:B0-----:R-:W-:Y:S01]  /*3040*/  HADD2.F32 R16, -RZ, R16.H0_H0 ;  /* 0x20000010ff107230 */ /* 0x001fe20000004100 */
[----:B------:R-:W0:Y:S01]  /*3050*/  I2F.F16 R27, R27 ;  /* 0x0000001b001b7306 */ /* 0x000e220000200c00 */
[C---:B-1----:R-:W-:Y:S01]  /*3060*/  FFMA.FTZ R45, R32.reuse, R40, R19 ;  /* 0x00000028202d7223 */ /* 0x042fe20000010013 */
[----:B------:R-:W-:Y:S02]  /*3070*/  HADD2.F32 R19, -RZ, R12.H0_H0 ;  /* 0x2000000cff137230 */ /* 0x000fe40000004100 */
[----:B------:R-:W-:Y:S01]  /*3080*/  FFMA.FTZ R41, R32, R16, R41 ;  /* 0x0000001020297223 */ /* 0x000fe20000010029 */
[----:B------:R-:W-:-:S02]  /*3090*/  HADD2.F32 R5, -RZ, R5.H1_H1 ;  /* 0x30000005ff057230 */ /* 0x000fc40000004100 */
[----:B--2---:R-:W-:Y:S01]  /*30a0*/  HADD2.F32 R39, -RZ, R6.H0_H0 ;  /* 0x20000006ff277230 */ /* 0x004fe20000004100 */
[----:B------:R-:W1:Y:S01]  /*30b0*/  I2F.F16 R13, R13 ;  /* 0x0000000d000d7306 */ /* 0x000e620000200c00 */
[----:B------:R-:W-:Y:S01]  /*30c0*/  FFMA.FTZ R44, R19, R4, R44 ;  /* 0x00000004132c7223 */ /* 0x000fe2000001002c */
[----:B------:R-:W-:Y:S02]  /*30d0*/  HADD2.F32 R19, -RZ, R17.H0_H0 ;  /* 0x20000011ff137230 */ /* 0x000fe40000004100 */
[C---:B------:R-:W-:Y:S01]  /*30e0*/  FFMA.FTZ R6, R4.reuse, R39, R45 ;  /* 0x0000002704067223 */ /* 0x040fe2000001002d */
[----:B------:R-:W-:Y:S02]  /*30f0*/  HADD2.F32 R17, -RZ, R38.H0_H0 ;  /* 0x20000026ff117230 */ /* 0x000fe40000004100 */
[----:B0-----:R-:W-:Y:S01]  /*3100*/  HADD2.F32 R27, -RZ, R27.H0_H0 ;  /* 0x2000001bff1b7230 */ /* 0x001fe20000004100 */
[----:B------:R-:W0:Y:S01]  /*3110*/  I2F.F16 R25, R25 ;  /* 0x0000001900197306 */ /* 0x000e220000200c00 */
[----:B------:R-:W-:Y:S01]  /*3120*/  FFMA.FTZ R12, R4, R19, R41 ;  /* 0x00000013040c7223 */ /* 0x000fe20000010029 */
[----:B------:R-:W-:-:S02]  /*3130*/  FFMA.FTZ R17, R17, R33, R44 ;  /* 0x0000002111117223 */ /* 0x000fc4000001002c */
        /* <DEDUP_REMOVED lines=9> */
[----:B0-----:R-:W-:-:S07]  /*31d0*/  HADD2.F32 R13, -RZ, R7.H0_H0 ;  /* 0x20000007ff0d7230 */ /* 0x001fce0000004100 */
[----:B------:R-:W0:Y:S01]  /*31e0*/  I2F.F16 R14, R14 ;  /* 0x0000000e000e7306 */ /* 0x000e220000200c00 */
[C---:B------:R-:W-:Y:S01]  /*31f0*/  FFMA.FTZ R7, R33.reuse, R18, R12 ;  /* 0x0000001221077223 */ /* 0x040fe2000001000c */
[--C-:B------:R-:W-:Y:S02]  /*3200*/  HADD2.F32 R12, -RZ, R0.reuse.H0_H0 ;  /* 0x20000000ff0c7230 */ /* 0x100fe40000004100 */
[----:B------:R-:W-:Y:S01]  /*3210*/  FFMA.FTZ R42, R33, R13, R42 ;  /* 0x0000000d212a7223 */ /* 0x000fe2000001002a */
[----:B------:R-:W-:Y:S02]  /*3220*/  HADD2.F32 R13, -RZ, R0.H1_H1 ;  /* 0x30000000ff0d7230 */ /* 0x000fe40000004100 */
[----:B-1----:R-:W-:Y:S01]  /*3230*/  HADD2.F32 R26, -RZ, R26.H0_H0 ;  /* 0x2000001aff1a7230 */ /* 0x002fe20000004100 */
[----:B------:R-:W1:Y:S02]  /*3240*/  I2F.F16 R15, R15 ;  /* 0x0000000f000f7306 */ /* 0x000e640000200c00 */
[----:B------:R-:W-:-:S02]  /*3250*/  FMUL.FTZ R4, R13, R4 ;  /* 0x000000040d047220 */ /* 0x000fc40000410000 */
[----:B------:R-:W-:Y:S01]  /*3260*/  FFMA.FTZ R17, R26, R5, R17 ;  /* 0x000000051a117223 */ /* 0x000fe20000010011 */
[----:B0-----:R-:W-:-:S03]  /*3270*/  HADD2.F32 R14, -RZ, R14.H0_H0 ;  /* 0x2000000eff0e7230 */ /* 0x001fc60000004100 */
[----:B------:R-:W-:Y:S01]  /*3280*/  FMUL.FTZ R17, R12, R17 ;  /* 0x000000110c117220 */ /* 0x000fe20000410000 */
[----:B------:R-:W-:Y:S01]  /*3290*/  F2FP.F16.F32.PACK_AB R4, RZ, R4 ;  /* 0x00000004ff04723e */ /* 0x000fe200000000ff */
[----:B------:R-:W-:Y:S01]  /*32a0*/  FFMA.FTZ R7, R5, R14, R7 ;  /* 0x0000000e05077223 */ /* 0x000fe20000010007 */
[--C-:B------:R-:W-:Y:S02]  /*32b0*/  HADD2.F32 R14, -RZ, R34.reuse.H0_H0 ;  /* 0x20000022ff0e7230 */ /* 0x100fe40000004100 */
[----:B------:R-:W-:Y:S01]  /*32c0*/  F2FP.F16.F32.PACK_AB R17, RZ, R17 ;  /* 0x00000011ff11723e */ /* 0x000fe200000000ff */
[----:B-1----:R-:W-:Y:S02]  /*32d0*/  HADD2.F32 R6, -RZ, R15.H0_H0 ;  /* 0x2000000fff067230 */ /* 0x002fe40000004100 */
[----:B------:R-:W-:Y:S02]  /*32e0*/  HADD2.F32 R15, -RZ, R34.H1_H1 ;  /* 0x30000022ff0f7230 */ /* 0x000fe40000004100 */
[----:B------:R-:W-:Y:S01]  /*32f0*/  FMUL.FTZ R7, R14, R7 ;  /* 0x000000070e077220 */ /* 0x000fe20000410000 */
[----:B------:R-:W-:Y:S01]  /*3300*/  PRMT R17, R17, 0x5410, R4 ;  /* 0x0000541011117816 */ /* 0x000fe20000000004 */
[----:B------:R-:W-:-:S03]  /*3310*/  FFMA.FTZ R6, R5, R6, R42 ;  /* 0x0000000605067223 */ /* 0x000fc6000001002a */
[----:B------:R-:W-:Y:S01]  /*3320*/  F2FP.F16.F32.PACK_AB R7, RZ, R7 ;  /* 0x00000007ff07723e */ /* 0x000fe200000000ff */
[----:B------:R-:W-:Y:S01]  /*3330*/  FMUL.FTZ R6, R15, R6 ;  /* 0x000000060f067220 */ /* 0x000fe20000410000 */
[----:B------:R-:W-:-:S04]  /*3340*/  HFMA2.MMA R31, R17, 1, 1, R31 ;  /* 0x3c003c00111f7835 */ /* 0x000fc8000000001f */
[----:B------:R-:W-:-:S04]  /*3350*/  F2FP.F16.F32.PACK_AB R6, RZ, R6 ;  /* 0x00000006ff06723e */ /* 0x000fc800000000ff */
[----:B------:R-:W-:-:S05]  /*3360*/  PRMT R7, R7, 0x5410, R6 ;  /* 0x0000541007077816 */ /* 0x000fca0000000006 */
[----:B------:R-:W-:-:S07]  /*3370*/  HADD2 R29, R7, R29 ;  /* 0x0000001d071d7230 */ /* 0x000fce0000000000 */
.L_x_3745:
[----:B-----5:R-:W-:Y:S01]  /*3380*/  @!P0 IADD3 R30, R24, R21, RZ ;  /* 0x00000015181e8210 */ /* 0x020fe20007ffe0ff */
        /* <DEDUP_REMOVED lines=11> */
[----:B------:R-:W-:Y:S01]  /*3440*/  IADD3 R41, R15, -0x80, RZ ;  /* 0xffffff800f297810 */ /* 0x000fe20007ffe0ff */
[----:B------:R3:W4:Y:S01]  /*3450*/  I2F.F16 R39, R13 ;  /* 0x0000000d00277306 */ /* 0x0007220000200c00 */
[--C-:B-1----:R-:W-:Y:S02]  /*3460*/  SHF.R.U32.HI R12, RZ, 0x8, R8.reuse ;  /* 0x00000008ff0c7819 */ /* 0x102fe40000011608 */
[----:B------:R-:W-:Y:S02]  /*3470*/  SHF.R.U32.HI R8, RZ, 0x10, R8 ;  /* 0x00000010ff087819 */ /* 0x000fe40000011608 */
[----:B------:R-:W-:-:S02]  /*3480*/  LOP3.LUT R12, R12, 0xff, RZ, 0xc0, !PT ;  /* 0x000000ff0c0c7812 */ /* 0x000fc400078ec0ff */
[----:B------:R-:W-:Y:S01]  /*3490*/  LOP3.LUT R8, R8, 0xff, RZ, 0xc0, !PT ;  /* 0x000000ff08087812 */ /* 0x000fe200078ec0ff */
[----:B------:R-:W-:Y:S01]  /*34a0*/  I2F.F16 R41, R41 ;  /* 0x0000002900297306 */ /* 0x000fe20000200c00 */
[----:B---3--:R-:W-:Y:S02]  /*34b0*/  SHF.R.U32.HI R13, RZ, 0x8, R9 ;  /* 0x00000008ff0d7819 */ /* 0x008fe40000011609 */
[----:B------:R-:W-:Y:S02]  /*34c0*/  IADD3 R12, R12, -0x80, RZ ;  /* 0xffffff800c0c7810 */ /* 0x000fe40007ffe0ff */
[----:B------:R-:W-:Y:S02]  /*34d0*/  LOP3.LUT R13, R13, 0xff, RZ, 0xc0, !PT ;  /* 0x000000ff0d0d7812 */ /* 0x000fe400078ec0ff */
[----:B------:R-:W-:Y:S01]  /*34e0*/  LOP3.LUT R15, R11, 0xff, RZ, 0xc0, !PT ;  /* 0x000000ff0b0f7812 */ /* 0x000fe200078ec0ff */
[----:B------:R1:W-:Y:S01]  /*34f0*/  I2F.F16 R27, R12 ;  /* 0x0000000c001b7306 */ /* 0x0003e20000200c00 */
[----:B------:R-:W-:Y:S01]  /*3500*/  IADD3 R38, R13, -0x80, RZ ;  /* 0xffffff800d267810 */ /* 0x000fe20007ffe0ff */
[----:B----4-:R-:W-:Y:S01]  /*3510*/  HADD2.F32 R39, -RZ, R39.H0_H0 ;  /* 0x20000027ff277230 */ /* 0x010fe20000004100 */
[----:B------:R-:W-:-:S02]  /*3520*/  IADD3 R8, R8, -0x80, RZ ;  /* 0xffffff8008087810 */ /* 0x000fc40007ffe0ff */
[----:B------:R-:W-:Y:S02]  /*3530*/  SHF.R.U32.HI R9, RZ, 0x10, R9 ;  /* 0x00000010ff097819 */ /* 0x000fe40000011609 */
[----:B------:R-:W-:Y:S01]  /*3540*/  IADD3 R26, R15, -0x80, RZ ;  /* 0xffffff800f1a7810 */ /* 0x000fe20007ffe0ff */
[----:B------:R3:W4:Y:S01]  /*3550*/  I2F.F16 R24, R8 ;  /* 0x0000000800187306 */ /* 0x0007220000200c00 */
[----:B-1----:R-:W1:Y:S01]  /*3560*/  LDS.64 R12, [UR5+0x30] ;  /* 0x00003005ff0c7984 */ /* 0x002e620008000a00 */
[----:B------:R-:W-:Y:S02]  /*3570*/  LOP3.LUT R9, R9, 0xff, RZ, 0xc0, !PT ;  /* 0x000000ff09097812 */ /* 0x000fe400078ec0ff */
[----:B------:R-:W-:Y:S02]  /*3580*/  SHF.R.U32.HI R25, RZ, 0x8, R10 ;  /* 0x00000008ff197819 */ /* 0x000fe4000001160a */
[----:B------:R-:W-:Y:S02]  /*3590*/  IADD3 R9, R9, -0x80, RZ ;  /* 0xffffff8009097810 */ /* 0x000fe40007ffe0ff */
[----:B0-----:R-:W-:Y:S01]  /*35a0*/  LOP3.LUT R32, R25, 0xff, RZ, 0xc0, !PT ;  /* 0x000000ff19207812 */ /* 0x001fe200078ec0ff */
[----:B------:R-:W-:Y:S01]  /*35b0*/  I2F.F16 R26, R26 ;  /* 0x0000001a001a7306 */ /* 0x000fe20000200c00 */
[----:B---3--:R-:W-:-:S02]  /*35c0*/  SHF.R.U32.HI R8, RZ, 0x8, R11 ;  /* 0x00000008ff087819 */ /* 0x008fc4000001160b */
[----:B------:R-:W-:Y:S02]  /*35d0*/  LEA.HI R17, R11, 0xffffff80, RZ, 0x8 ;  /* 0xffffff800b117811 */ /* 0x000fe400078f40ff */
[----:B------:R-:W-:Y:S01]  /*35e0*/  LOP3.LUT R8, R8, 0xff, RZ, 0xc0, !PT ;  /* 0x000000ff08087812 */ /* 0x000fe200078ec0ff */
[----:B----4-:R-:W-:Y:S01]  /*35f0*/  HADD2.F32 R24, -RZ, R24.H0_H0 ;  /* 0x20000018ff187230 */ /* 0x010fe20000004100 */
[----:B------:R-:W-:Y:S01]  /*3600*/  SHF.R.U32.HI R11, RZ, 0x10, R11 ;  /* 0x00000010ff0b7819 */ /* 0x000fe2000001160b */
[----:B------:R-:W0:Y:S01]  /*3610*/  I2F.F16 R25, R9 ;  /* 0x0000000900197306 */ /* 0x000e220000200c00 */
[----:B------:R-:W-:Y:S02]  /*3620*/  IADD3 R32, R32, -0x80, RZ ;  /* 0xffffff8020207810 */ /* 0x000fe40007ffe0ff */
[----:B------:R-:W-:Y:S02]  /*3630*/  IADD3 R44, R8, -0x80, RZ ;  /* 0xffffff80082c7810 */ /* 0x000fe40007ffe0ff */
[----:B------:R-:W-:-:S02]  /*3640*/  LOP3.LUT R11, R11, 0xff, RZ, 0xc0, !PT ;  /* 0x000000ff0b0b7812 */ /* 0x000fc400078ec0ff */
[----:B------:R-:W-:Y:S01]  /*3650*/  LEA.HI R19, R10, 0xffffff80, RZ, 0x8 ;  /* 0xffffff800a137811 */ /* 0x000fe200078f40ff */
[----:B------:R-:W3:Y:S01]  /*3660*/  I2F.F16 R40, R32 ;  /* 0x0000002000287306 */ /* 0x000ee20000200c00 */
[----:B------:R-:W-:Y:S02]  /*3670*/  IADD3 R11, R11, -0x80, RZ ;  /* 0xffffff800b0b7810 */ /* 0x000fe40007ffe0ff */
[----:B------:R-:W-:-:S04]  /*3680*/  SHF.R.U32.HI R10, RZ, 0x10, R10 ;  /* 0x00000010ff0a7819 */ /* 0x000fc8000001160a */
[----:B------:R-:W-:Y:S01]  /*3690*/  LOP3.LUT R10, R10, 0xff, RZ, 0xc0, !PT ;  /* 0x000000ff0a0a7812 */ /* 0x000fe200078ec0ff */
[----:B------:R-:W4:Y:S01]  /*36a0*/  I2F.F16 R38, R38 ;  /* 0x0000002600267306 */ /* 0x000f220000200c00 */
[----:B0-----:R-:W-:Y:S02]  /*36b0*/  HADD2.F32 R25, -RZ, R25.H0_H0 ;  /* 0x20000019ff197230 */ /* 0x001fe40000004100 */
[----:B------:R-:W-:Y:S01]  /*36c0*/  IADD3 R10, R10, -0x80, RZ ;  /* 0xffffff800a0a7810 */ /* 0x000fe20007ffe0ff */
[----:B---3--:R-:W-:-:S04]  /*36d0*/  HADD2.F32 R40, -RZ, R40.H0_H0 ;  /* 0x20000028ff287230 */ /* 0x008fc80000004100 */
[----:B------:R0:W-:Y:S01]  /*36e0*/  I2F.F16 R35, R11 ;  /* 0x0000000b00237306 */ /* 0x0001e20000200c00 */
[--C-:B-1----:R-:W-:Y:S02]  /*36f0*/  HADD2.F32 R42, -RZ, R13.reuse.H0_H0 ;  /* 0x2000000dff2a7230 */ /* 0x102fe40000004100 */
[----:B------:R-:W-:Y:S02]  /*3700*/  HADD2.F32 R46, -RZ, R13.H1_H1 ;  /* 0x3000000dff2e7230 */ /* 0x000fe40000004100 */
[----:B------:R-:W-:Y:S02]  /*3710*/  HADD2.F32 R13, -RZ, R26.H0_H0 ;  /* 0x2000001aff0d7230 */ /* 0x000fe40000004100 */
[----:B----4-:R-:W-:Y:S01]  /*3720*/  HADD2.F32 R38, -RZ, R38.H0_H0 ;  /* 0x20000026ff267230 */ /* 0x010fe20000004100 */
[----:B------:R-:W1:Y:S01]  /*3730*/  I2F.F16 R44, R44 ;  /* 0x0000002c002c7306 */ /* 0x000e620000200c00 */
[----:B0-----:R-:W-:-:S07]  /*3740*/  HADD2.F32 R11, -RZ, R41.H0_H0 ;  /* 0x20000029ff0b7230 */ /* 0x001fce0000004100 */
[----:B------:R-:W0:Y:S01]  /*3750*/  I2F.F16 R10, R10 ;  /* 0x0000000a000a7306 */ /* 0x000e220000200c00 */
[----:B-1----:R-:W-:-:S07]  /*3760*/  HADD2.F32 R44, -RZ, R44.H0_H0 ;  /* 0x2000002cff2c7230 */ /* 0x002fce0000004100 */
[----:B------:R-:W-:Y:S08]  /*3770*/  I2F.F16 R18, R18 ;  /* 0x0000001200127306 */ /* 0x000ff00000200c00 */
[----:B------:R-:W1:Y:S08]  /*3780*/  I2F.F16 R14, R14 ;  /* 0x0000000e000e7306 */ /* 0x000e700000200c00 */
[----:B------:R-:W3:Y:S08]  /*3790*/  I2F.F16 R19, R19 ;  /* 0x0000001300137306 */ /* 0x000ef00000200c00 */
[----:B------:R-:W4:Y:S01]  /*37a0*/  I2F.F16 R17, R17 ;  /* 0x0000001100117306 */ /* 0x000f220000200c00 */
[----:B--2---:R-:W-:-:S02]  /*37b0*/  LOP3.LUT R8, R4, 0xff, RZ, 0xc0, !PT ;  /* 0x000000ff04087812 */ /* 0x004fc400078ec0ff */
[----:B------:R-:W-:Y:S02]  /*37c0*/  LOP3.LUT R9, R6, 0xff, RZ, 0xc0, !PT ;  /* 0x000000ff06097812 */ /* 0x000fe400078ec0ff */
[----:B------:R-:W-:Y:S02]  /*37d0*/  IADD3 R32, R8, -0x80, RZ ;  /* 0xffffff8008207810 */ /* 0x000fe40007ffe0ff */
[----:B------:R-:W-:Y:S02]  /*37e0*/  IADD3 R43, R9, -0x80, RZ ;  /* 0xffffff80092b7810 */ /* 0x000fe40007ffe0ff */
[----:B------:R-:W-:Y:S02]  /*37f0*/  LOP3.LUT R8, R5, 0xff, RZ, 0xc0, !PT ;  /* 0x000000ff05087812 */ /* 0x000fe400078ec0ff */
[----:B------:R-:W-:Y:S01]  /*3800*/  LOP3.LUT R9, R7, 0xff, RZ, 0xc0, !PT ;  /* 0x000000ff07097812 */ /* 0x000fe200078ec0ff */
[----:B------:R-:W2:Y:S01]  /*3810*/  I2F.F16 R32, R32 ;  /* 0x0000002000207306 */ /* 0x000ea20000200c00 */
[----:B------:R-:W-:-:S02]  /*3820*/  LEA.HI R16, R4, 0xffffff80, RZ, 0x8 ;  /* 0xffffff8004107811 */ /* 0x000fc400078f40ff */
[--C-:B------:R-:W-:Y:S02]  /*3830*/  SHF.R.U32.HI R47, RZ, 0x8, R4.reuse ;  /* 0x00000008ff2f7819 */ /* 0x100fe40000011604 */
        /* <DEDUP_REMOVED lines=13> */
[----:B------:R-:W-:Y:S01]  /*3910*/  FFMA.FTZ R13, R12, R44, R13 ;  /* 0x0000002c0c0d7223 */ /* 0x000fe2000001000d */
[----:B------:R-:W-:Y:S01]  /*3920*/  HADD2.F32 R44, -RZ, R35.H0_H0 ;  /* 0x20000023ff2c7230 */ /* 0x000fe20000004100 */
[----:B------:R-:W-:Y:S01]  /*3930*/  LOP3.LUT R47, R47, 0xff, RZ, 0xc0, !PT ;  /* 0x000000ff2f2f7812 */ /* 0x000fe200078ec0ff */
[----:B------:R-:W-:Y:S01]  /*3940*/  FFMA.FTZ R27, R8, R12, R41 ;  /* 0x0000000c081b7223 */ /* 0x000fe20000010029 */
[----:B------:R-:W-:Y:S01]  /*3950*/  SHF.R.U32.HI R8, RZ, 0x8, R5 ;  /* 0x00000008ff087819 */ /* 0x000fe20000011605 */
[----:B------:R-:W-:Y:S01]  /*3960*/  FFMA.FTZ R41, R12, R40, R9 ;  /* 0x000000280c297223 */ /* 0x000fe20000010009 */
[--C-:B------:R-:W-:Y:S01]  /*3970*/  SHF.R.U32.HI R12, RZ, 0x8, R6.reuse ;  /* 0x00000008ff0c7819 */ /* 0x100fe20000011606 */
[----:B------:R-:W-:Y:S01]  /*3980*/  FFMA.FTZ R27, R24, R42, R27 ;  /* 0x0000002a181b7223 */ /* 0x000fe2000001001b */
[----:B------:R-:W-:Y:S01]  /*3990*/  LOP3.LUT R38, R8, 0xff, RZ, 0xc0, !PT ;  /* 0x000000ff08267812 */ /* 0x000fe200078ec0ff */
[----:B0-----:R-:W-:Y:S01]  /*39a0*/  HADD2.F32 R24, -RZ, R10.H0_H0 ;  /* 0x2000000aff187230 */ /* 0x001fe20000004100 */
[----:B------:R-:W0:Y:S01]  /*39b0*/  LDS.64 R8, [UR5+0x38] ;  /* 0x00003805ff087984 */ /* 0x000e220008000a00 */
[----:B------:R-:W-:Y:S01]  /*39c0*/  SHF.R.U32.HI R40, RZ, 0x10, R5 ;  /* 0x00000010ff287819 */ /* 0x000fe20000011605 */
[----:B-1----:R-:W-:Y:S01]  /*39d0*/  HADD2.F32 R35, -RZ, R14.H0_H0 ;  /* 0x2000000eff237230 */ /* 0x002fe20000004100 */
[----:B------:R-:W-:Y:S01]  /*39e0*/  IADD3 R5, R38, -0x80, RZ ;  /* 0xffffff8026057810 */ /* 0x000fe20007ffe0ff */
[----:B------:R-:W-:Y:S01]  /*39f0*/  FFMA.FTZ R41, R42, R24, R41 ;  /* 0x000000182a297223 */ /* 0x000fe20000010029 */
[----:B------:R-:W-:Y:S01]  /*3a00*/  SHF.R.U32.HI R24, RZ, 0x10, R6 ;  /* 0x00000010ff187819 */ /* 0x000fe20000011606 */
[----:B------:R-:W-:Y:S01]  /*3a10*/  HADD2.F32 R38, -RZ, R18.H0_H0 ;  /* 0x20000012ff267230 */ /* 0x000fe20000004100 */
[----:B------:R-:W-:Y:S01]  /*3a20*/  LOP3.LUT R12, R12, 0xff, RZ, 0xc0, !PT ;  /* 0x000000ff0c0c7812 */ /* 0x000fe200078ec0ff */
[----:B------:R-:W-:Y:S01]  /*3a30*/  FFMA.FTZ R39, R42, R25, R39 ;  /* 0x000000192a277223 */ /* 0x000fe20000010027 */
[----:B------:R-:W-:Y:S01]  /*3a40*/  LOP3.LUT R24, R24, 0xff, RZ, 0xc0, !PT ;  /* 0x000000ff18187812 */ /* 0x000fe200078ec0ff */
[----:B------:R-:W-:Y:S01]  /*3a50*/  FFMA.FTZ R25, R42, R44, R13 ;  /* 0x0000002c2a197223 */ /* 0x000fe2000001000d */
[----:B------:R-:W-:Y:S01]  /*3a60*/  IADD3 R18, R12, -0x80, RZ ;  /* 0xffffff800c127810 */ /* 0x000fe20007ffe0ff */
[----:B------:R-:W-:Y:S01]  /*3a70*/  FFMA.FTZ R12, R38, R46, R27 ;  /* 0x0000002e260c7223 */ /* 0x000fe2000001001b */
[----:B------:R-:W-:Y:S01]  /*3a80*/  SHF.R.U32.HI R27, RZ, 0x8, R7 ;  /* 0x00000008ff1b7819 */ /* 0x000fe20000011607 */
[----:B---3--:R-:W-:Y:S01]  /*3a90*/  HADD2.F32 R38, -RZ, R19.H0_H0 ;  /* 0x20000013ff267230 */ /* 0x008fe20000004100 */
[----:B------:R-:W-:Y:S01]  /*3aa0*/  IADD3 R14, R24, -0x80, RZ ;  /* 0xffffff80180e7810 */ /* 0x000fe20007ffe0ff */
[----:B----4-:R-:W-:Y:S01]  /*3ab0*/  HADD2.F32 R24, -RZ, R17.H0_H0 ;  /* 0x20000011ff187230 */ /* 0x010fe20000004100 */
[----:B------:R1:W3:Y:S01]  /*3ac0*/  I2F.F16 R13, R18 ;  /* 0x00000012000d7306 */ /* 0x0002e20000200c00 */
[----:B------:R-:W-:Y:S01]  /*3ad0*/  LOP3.LUT R27, R27, 0xff, RZ, 0xc0, !PT ;  /* 0x000000ff1b1b7812 */ /* 0x000fe200078ec0ff */
[C---:B------:R-:W-:Y:S01]  /*3ae0*/  FFMA.FTZ R39, R46.reuse, R35, R39 ;  /* 0x000000232e277223 */ /* 0x040fe20000010027 */
[C---:B------:R-:W-:Y:S01]  /*3af0*/  FFMA.FTZ R17, R46.reuse, R38, R41 ;  /* 0x000000262e117223 */ /* 0x040fe20000010029 */
[----:B------:R-:W-:Y:S01]  /*3b00*/  IADD3 R11, R47, -0x80, RZ ;  /* 0xffffff802f0b7810 */ /* 0x000fe20007ffe0ff */
[----:B------:R-:W-:Y:S01]  /*3b10*/  FFMA.FTZ R46, R46, R24, R25 ;  /* 0x000000182e2e7223 */ /* 0x000fe20000010019 */
[----:B------:R-:W-:Y:S01]  /*3b20*/  LOP3.LUT R48, R48, 0xff, RZ, 0xc0, !PT ;  /* 0x000000ff30307812 */ /* 0x000fe200078ec0ff */
[----:B--2---:R-:W-:Y:S01]  /*3b30*/  HADD2.F32 R25, -RZ, R32.H0_H0 ;  /* 0x20000020ff197230 */ /* 0x004fe20000004100 */
[----:B------:R-:W2:Y:S01]  /*3b40*/  I2F.F16 R33, R33 ;  /* 0x0000002100217306 */ /* 0x000ea20000200c00 */
[----:B-1----:R-:W-:-:S02]  /*3b50*/  SHF.R.U32.HI R18, RZ, 0x10, R7 ;  /* 0x00000010ff127819 */ /* 0x002fc40000011607 */
[----:B------:R-:W-:Y:S02]  /*3b60*/  LOP3.LUT R40, R40, 0xff, RZ, 0xc0, !PT ;  /* 0x000000ff28287812 */ /* 0x000fe400078ec0ff */
[----:B------:R-:W-:Y:S02]  /*3b70*/  IADD3 R19, R27, -0x80, RZ ;  /* 0xffffff801b137810 */ /* 0x000fe40007ffe0ff */
[----:B------:R-:W-:Y:S01]  /*3b80*/  LOP3.LUT R24, R18, 0xff, RZ, 0xc0, !PT ;  /* 0x000000ff12187812 */ /* 0x000fe200078ec0ff */
[----:B------:R-:W1:Y:S01]  /*3b90*/  I2F.F16 R43, R43 ;  /* 0x0000002b002b7306 */ /* 0x000e620000200c00 */
[----:B------:R-:W-:Y:S01]  /*3ba0*/  IADD3 R26, R48, -0x80, RZ ;  /* 0xffffff80301a7810 */ /* 0x000fe20007ffe0ff */
[----:B---3--:R-:W-:Y:S01]  /*3bb0*/  HADD2.F32 R13, -RZ, R13.H0_H0 ;  /* 0x2000000dff0d7230 */ /* 0x008fe20000004100 */
[----:B------:R-:W-:Y:S02]  /*3bc0*/  IADD3 R40, R40, -0x80, RZ ;  /* 0xffffff8028287810 */ /* 0x000fe40007ffe0ff */
[----:B------:R-:W-:-:S02]  /*3bd0*/  IADD3 R24, R24, -0x80, RZ ;  /* 0xffffff8018187810 */ /* 0x000fc40007ffe0ff */
[----:B------:R-:W-:Y:S01]  /*3be0*/  LEA.HI R6, R6, 0xffffff80, RZ, 0x8 ;  /* 0xffffff8006067811 */ /* 0x000fe200078f40ff */
[----:B------:R-:W3:Y:S01]  /*3bf0*/  I2F.F16 R4, R4 ;  /* 0x0000000400047306 */ /* 0x000ee20000200c00 */
[----:B------:R-:W-:Y:S01]  /*3c00*/  LEA.HI R7, R7, 0xffffff80, RZ, 0x8 ;  /* 0xffffff8007077811 */ /* 0x000fe200078f40ff */
[--C-:B0-----:R-:W-:Y:S02]  /*3c10*/  HADD2.F32 R38, -RZ, R8.reuse.H0_H0 ;  /* 0x20000008ff267230 */ /* 0x101fe40000004100 */
[----:B--2---:R-:W-:Y:S02]  /*3c20*/  HADD2.F32 R33, -RZ, R33.H0_H0 ;  /* 0x20000021ff217230 */ /* 0x004fe40000004100 */
[----:B------:R-:W-:Y:S02]  /*3c30*/  HADD2.F32 R18, -RZ, R8.H1_H1 ;  /* 0x30000008ff127230 */ /* 0x000fe40000004100 */
[----:B------:R-:W-:Y:S01]  /*3c40*/  FFMA.FTZ R12, R25, R38, R12 ;  /* 0x00000026190c7223 */ /* 0x000fe2000001000c */
[----:B------:R-:W0:Y:S01]  /*3c50*/  I2F.F16 R5, R5 ;  /* 0x0000000500057306 */ /* 0x000e220000200c00 */
[----:B-1----:R-:W-:-:S02]  /*3c60*/  HADD2.F32 R43, -RZ, R43.H0_H0 ;  /* 0x2000002bff2b7230 */ /* 0x002fc40000004100 */
[C---:B------:R-:W-:Y:S01]  /*3c70*/  FFMA.FTZ R33, R38.reuse, R33, R39 ;  /* 0x0000002126217223 */ /* 0x040fe20000010027 */
[--C-:B------:R-:W-:Y:S02]  /*3c80*/  HADD2.F32 R8, -RZ, R9.reuse.H0_H0 ;  /* 0x20000009ff087230 */ /* 0x100fe40000004100 */
[----:B------:R-:W-:Y:S02]  /*3c90*/  HADD2.F32 R9, -RZ, R9.H1_H1 ;  /* 0x30000009ff097230 */ /* 0x000fe40000004100 */
[----:B------:R-:W-:Y:S01]  /*3ca0*/  FFMA.FTZ R17, R38, R43, R17 ;  /* 0x0000002b26117223 */ /* 0x000fe20000010011 */
[----:B---3--:R-:W-:Y:S01]  /*3cb0*/  HADD2.F32 R25, -RZ, R4.H0_H0 ;  /* 0x20000004ff197230 */ /* 0x008fe20000004100 */
[----:B------:R-:W1:Y:S02]  /*3cc0*/  I2F.F16 R11, R11 ;  /* 0x0000000b000b7306 */ /* 0x000e640000200c00 */
[----:B------:R-:W-:Y:S02]  /*3cd0*/  FFMA.FTZ R13, R18, R13, R17 ;  /* 0x0000000d120d7223 */ /* 0x000fe40000010011 */
        /* <DEDUP_REMOVED lines=28> */
[----:B------:R-:W0:Y:S01]  /*3ea0*/  I2F.F16 R7, R7 ;  /* 0x0000000700077306 */ /* 0x000e220000200c00 */
[----:B------:R-:W-:Y:S01]  /*3eb0*/  FMUL.FTZ R4, R5, R4 ;  /* 0x0000000405047220 */ /* 0x000fe20000410000 */
[----:B------:R-:W-:-:S04]  /*3ec0*/  FFMA.FTZ R11, R16, R9, R11 ;  /* 0x00000009100b7223 */ /* 0x000fc8000001000b */
[----:B------:R-:W-:Y:S01]  /*3ed0*/  F2FP.F16.F32.PACK_AB R4, RZ, R4 ;  /* 0x00000004ff04723e */ /* 0x000fe200000000ff */
[----:B-1----:R-:W-:Y:S02]  /*3ee0*/  HADD2.F32 R6, -RZ, R6.H0_H0 ;  /* 0x20000006ff067230 */ /* 0x002fe40000004100 */
[----:B------:R-:W-:-:S03]  /*3ef0*/  FMUL.FTZ R11, R10, R11 ;  /* 0x0000000b0a0b7220 */ /* 0x000fc60000410000 */
[----:B------:R-:W-:Y:S01]  /*3f00*/  FFMA.FTZ R6, R9, R6, R13 ;  /* 0x0000000609067223 */ /* 0x000fe2000001000d */
[--C-:B------:R-:W-:Y:S01]  /*3f10*/  HADD2.F32 R13, -RZ, R34.reuse.H1_H1 ;  /* 0x30000022ff0d7230 */ /* 0x100fe20000004100 */
        /* <DEDUP_REMOVED lines=12> */
.L_x_3746:
[----:B------:R-:W-:Y:S01]  /*3fe0*/  IADD3 R21, R21, 0x20, RZ ;  /* 0x0000002015157810 */ /* 0x000fe20007ffe0ff */
[----:B------:R-:W-:Y:S01]  /*3ff0*/  UMOV UR5, UR4 ;  /* 0x0000000400057c82 */ /* 0x000fe20008000000 */
[----:B------:R-:W-:Y:S02]  /*4000*/  IMAD.WIDE R36, R3, 0x8, R36 ;  /* 0x0000000803247825 */ /* 0x000fe400078e0224 */
[C---:B------:R-:W-:Y:S02]  /*4010*/  ISETP.GE.AND P0, PT, R21.reuse, UR8, PT ;  /* 0x0000000815007c0c */ /* 0x040fe4000bf06270 */
[----:B------:R-:W-:Y:S01]  /*4020*/  ISETP.LT.AND P2, PT, R21, R20, PT ;  /* 0x000000141500720c */ /* 0x000fe20003f41270 */
[----:B------:R-:W-:-:S12]  /*4030*/  IMAD.WIDE R16, R3, 0x8, R22 ;  /* 0x0000000803107825 */ /* 0x000fd800078e0216 */
[----:B------:R-:W-:Y:S05]  /*4040*/  @!P0 BRA P2, `(.L_x_3747) ;  /* 0xffffffcc00308947 */ /* 0x000fea000103ffff */
.L_x_3742:
[C---:B------:R-:W-:Y:S01]  /*4050*/  ISETP.GE.AND P0, PT, R21.reuse, R20, PT ;  /* 0x000000141500720c */ /* 0x040fe20003f06270 */
[----:B------:R-:W-:Y:S01]  /*4060*/  ULDC UR5, c[0x0][0x260] ;  /* 0x0000980000057ab9 */ /* 0x000fe20000000800 */
[----:B------:R-:W-:Y:S02]  /*4070*/  ULDC UR8, c[0x0][0x240] ;  /* 0x0000900000087ab9 */ /* 0x000fe40000000800 */
[----:B------:R-:W-:Y:S01]  /*4080*/  ISETP.GE.OR P0, PT, R21, UR5, P0 ;  /* 0x0000000515007c0c */ /* 0x000fe20008706670 */
[----:B------:R-:W-:-:S12]  /*4090*/  ULDC UR5, c[0x0][0x260] ;  /* 0x0000980000057ab9 */ /* 0x000fd80000000800 */
[----:B------:R-:W-:Y:S05]  /*40a0*/  @P0 BRA `(.L_x_3748) ;  /* 0x0000001400a40947 */ /* 0x000fea0003800000 */
.L_x_3750:
[----:B------:R-:W-:Y:S01]  /*40b0*/  ISETP.NE.AND P0, PT, R21, R30, PT ;  /* 0x0000001e1500720c */ /* 0x000fe20003f05270 */
[----:B------:R-:W1:-:S12]  /*40c0*/  LDC R3, c[0x0][0x23c] ;  /* 0x00008f00ff037b82 */ /* 0x000e580000000800 */
[----:B0-----:R-:W0:Y:S01]  /*40d0*/  @!P0 LDC.64 R22, c[0x0][0x248] ;  /* 0x00009200ff168b82 */ /* 0x001e220000000a00 */
[----:B------:R-:W-:Y:S02]  /*40e0*/  MOV R24, R16 ;  /* 0x0000001000187202 */ /* 0x000fe40000000f00 */
[----:B------:R-:W-:Y:S02]  /*40f0*/  MOV R25, R17 ;  /* 0x0000001100197202 */ /* 0x000fe40000000f00 */
[----:B------:R-:W-:Y:S02]  /*4100*/  @!P0 IADD3 R28, R28, 0x1, RZ ;  /* 0x000000011c1c8810 */ /* 0x000fe40007ffe0ff */
[----:B------:R-:W-:Y:S02]  /*4110*/  @!P0 LEA R5, R21, 0x1, 0x1 ;  /* 0x0000000115058811 */ /* 0x000fe400078e08ff */
[----:B------:R-:W-:Y:S01]  /*4120*/  @!P0 LEA R12, R28, R1, 0x3 ;  /* 0x000000011c0c8211 */ /* 0x000fe200078e18ff */
[----:B-1----:R-:W-:-:S02]  /*4130*/  IMAD.WIDE R16, R3, 0x4, R24 ;  /* 0x0000000403107825 */ /* 0x002fc400078e0218 */
[----:B------:R-:W5:Y:S04]  /*4140*/  LDG.E.128.CONSTANT R24, desc[UR6][R24.64] ;  /* 0x0000000618187981 */ /* 0x000f68000c1e9d00 */
[----:B------:R-:W2:Y:S01]  /*4150*/  @!P0 LDL.64 R12, [R12] ;  /* 0x000000000c0c8983 */ /* 0x000ea20000100a00 */
[----:B0-----:R-:W-:-:S04]  /*4160*/  @!P0 IMAD.WIDE R22, R5, 0x2, R22 ;  /* 0x0000000205168825 */ /* 0x001fc800078e0216 */
[C---:B------:R-:W-:Y:S02]  /*4170*/  IMAD.WIDE R4, R3.reuse, 0x4, R16 ;  /* 0x0000000403047825 */ /* 0x040fe400078e0210 */
[----:B------:R-:W3:Y:S02]  /*4180*/  @!P0 LDG.E.U16.CONSTANT R22, desc[UR6][R22.64] ;  /* 0x0000000616168981 */ /* 0x000ee4000c1e9500 */
[----:B------:R-:W-:Y:S02]  /*4190*/  IMAD.WIDE R14, R3, 0x4, R4 ;  /* 0x00000004030e7825 */ /* 0x000fe400078e0204 */
[----:B------:R-:W5:Y:S04]  /*41a0*/  LDG.E.128.CONSTANT R16, desc[UR6][R16.64] ;  /* 0x0000000610107981 */ /* 0x000f68000c1e9d00 */
[----:B------:R-:W5:Y:S04]  /*41b0*/  LDG.E.128.CONSTANT R4, desc[UR6][R4.64] ;  /* 0x0000000604047981 */ /* 0x000f68000c1e9d00 */
[----:B------:R0:W5:Y:S01]  /*41c0*/  LDG.E.128.CONSTANT R8, desc[UR6][R14.64] ;  /* 0x000000060e087981 */ /* 0x000162000c1e9d00 */
[----:B------:R-:W-:-:S02]  /*41d0*/  LEA R20, R2, 0x40, 0x6 ;  /* 0x0000004002147811 */ /* 0x000fc400078e30ff */
[----:B------:R-:W-:Y:S02]  /*41e0*/  IADD3 R35, R21, 0x20, RZ ;  /* 0x0000002015237810 */ /* 0x000fe40007ffe0ff */
[----:B------:R-:W-:Y:S01]  /*41f0*/  VIMNMX R20, R20, UR8, PT ;  /* 0x0000000814147c48 */ /* 0x000fe2000bfe0100 */
[----:B------:R-:W-:-:S03]  /*4200*/  IMAD.WIDE R32, R3, 0x4, R14 ;  /* 0x0000000403207825 */ /* 0x000fc600078e020e */
[----:B------:R-:W-:Y:S02]  /*4210*/  ISETP.LT.AND P2, PT, R35, R20, PT ;  /* 0x000000142300720c */ /* 0x000fe40003f41270 */
[----:B--2---:R-:W-:Y:S02]  /*4220*/  @!P0 PRMT R0, R12, 0x7610, R0 ;  /* 0x000076100c008816 */ /* 0x004fe40000000000 */
[----:B------:R-:W-:Y:S02]  /*4230*/  @!P0 PRMT R34, R13, 0x7610, R34 ;  /* 0x000076100d228816 */ /* 0x000fe40000000022 */
[----:B------:R-:W-:Y:S02]  /*4240*/  @!P0 PRMT R0, R0, 0x7610, R12 ;  /* 0x0000761000008816 */ /* 0x000fe4000000000c */
[----:B------:R-:W-:Y:S02]  /*4250*/  @!P0 PRMT R34, R34, 0x7610, R13 ;  /* 0x0000761022228816 */ /* 0x000fe4000000000d */
[----:B---3--:R-:W-:Y:S01]  /*4260*/  @!P0 IADD3 R30, R22, R21, RZ ;  /* 0x00000015161e8210 */ /* 0x008fe20007ffe0ff */
[----:B0-----:R-:W-:Y:S06]  /*4270*/  @P1 BRA `(.L_x_3749) ;  /* 0x00000014001c1947 */ /* 0x001fec0003800000 */
[----:B------:R-:W2:Y:S01]  /*4280*/  LDG.E.128.CONSTANT R12, desc[UR6][R32.64] ;  /* 0x00000006200c7981 */ /* 0x000ea2000c1e9d00 */
[----:B-----5:R-:W-:Y:S01]  /*4290*/  SHF.R.U32.HI R36, RZ, 0xf, R24 ;  /* 0x0000000fff247819 */ /* 0x020fe20000011618 */
[----:B------:R-:W-:Y:S01]  /*42a0*/  HFMA2.MMA R44, -RZ, RZ, 0, 0.03125 ;  /* 0x00002800ff2c7435 */ /* 0x000fe200000001ff */
        /* <DEDUP_REMOVED lines=309> */
[----:B------:R-:W-:-:S02]  /*5600*/  HFMA2 R19, R38, R5, R19 ;  /* 0x0000000526137231 */ /* 0x000fc40000000013 */
[----:B------:R-:W-:Y:S02]  /*5610*/  HADD2 R4, R15, -1040, -1040 ;  /* 0xe410e4100f047430 */ /* 0x000fe40000000000 */
        /* <DEDUP_REMOVED lines=13> */
.L_x_3749:
[----:B------:R-:W-:Y:S01]  /*56f0*/  ISETP.GE.AND P0, PT, R35, UR5, PT ;  /* 0x0000000523007c0c */ /* 0x000fe2000bf06270 */
[----:B------:R-:W-:Y:S01]  /*5700*/  UIADD3 UR4, UR4, 0x40, URZ ;  /* 0x0000004004047890 */ /* 0x000fe2000fffe03f */
[----:B-----5:R-:W-:Y:S01]  /*5710*/  IMAD.WIDE R16, R3, 0x4, R32 ;  /* 0x0000000403107825 */ /* 0x020fe200078e0220 */
[----:B------:R-:W-:-:S10]  /*5720*/  MOV R21, R35 ;  /* 0x0000002300157202 */ /* 0x000fd40000000f00 */
[----:B------:R-:W-:Y:S05]  /*5730*/  @!P0 BRA P2, `(.L_x_3750) ;  /* 0xffffffe8005c8947 */ /* 0x000fea000103ffff */
.L_x_3748:
[----:B------:R-:W-:Y:S01]  /*5740*/  LEA R24, R2, 0x40, 0x6 ;  /* 0x0000004002187811 */ /* 0x000fe200078e30ff */
[----:B------:R-:W-:-:S03]  /*5750*/  ULDC UR5, c[0x0][0x240] ;  /* 0x0000900000057ab9 */ /* 0x000fc60000000800 */
[----:B------:R-:W-:Y:S01]  /*5760*/  VIMNMX R24, R24, UR5, PT ;  /* 0x0000000518187c48 */ /* 0x000fe2000bfe0100 */
[----:B------:R-:W-:-:S03]  /*5770*/  ULDC UR5, c[0x0][0x264] ;  /* 0x0000990000057ab9 */ /* 0x000fc60000000800 */
[----:B------:R-:W-:-:S04]  /*5780*/  ISETP.GE.AND P0, PT, R21, R24, PT ;  /* 0x000000181500720c */ /* 0x000fc80003f06270 */
[----:B------:R-:W-:-:S13]  /*5790*/  ISETP.GE.OR P0, PT, R21, UR5, P0 ;  /* 0x0000000515007c0c */ /* 0x000fda0008706670 */
[----:B------:R-:W-:Y:S05]  /*57a0*/  @P0 BRA `(.L_x_3751) ;  /* 0x0000002400380947 */ /* 0x000fea0003800000 */
[----:B0-----:R-:W-:Y:S01]  /*57b0*/  SHF.R.S32.HI R22, RZ, 0x1f, R3 ;  /* 0x0000001fff167819 */ /* 0x001fe20000011403 */
[----:B------:R-:W-:-:S06]  /*57c0*/  ULDC UR5, c[0x0][0x264] ;  /* 0x0000990000057ab9 */ /* 0x000fcc0000000800 */
.L_x_3753:
        /* <DEDUP_REMOVED lines=19> */
[----:B------:R1:W3:Y:S01]  /*5900*/  LDG.E.128.CONSTANT R8, desc[UR6][R2.64] ;  /* 0x0000000602087981 */ /* 0x0002e2000c1e9d00 */
[----:B------:R-:W-:-:S05]  /*5910*/  IMAD.WIDE R18, R23, 0x4, R2 ;  /* 0x0000000417127825 */ /* 0x000fca00078e0202 */
[----:B------:R0:W4:Y:S01]  /*5920*/  LDG.E.128.CONSTANT R4, desc[UR6][R18.64] ;  /* 0x0000000612047981 */ /* 0x000122000c1e9d00 */
[----:B------:R-:W-:Y:S01]  /*5930*/  MOV R20, 0x2c00 ;  /* 0x00002c0000147802 */ /* 0x000fe20000000f00 */
[--C-:B-1----:R-:W-:Y:S02]  /*5940*/  HADD2.F32 R2, -RZ, R26.reuse.H0_H0 ;  /* 0x2000001aff027230 */ /* 0x102fe40000004100 */
[----:B------:R-:W-:Y:S02]  /*5950*/  HADD2.F32 R39, -RZ, R26.H1_H1 ;  /* 0x3000001aff277230 */ /* 0x000fe40000004100 */
[----:B------:R-:W-:Y:S01]  /*5960*/  HADD2.F32 R40, -RZ, R27.H0_H0 ;  /* 0x2000001bff287230 */ /* 0x000fe20000004100 */
[C---:B--2---:R-:W-:Y:S02]  /*5970*/  LOP3.LUT R41, R13.reuse, 0xf000f, RZ, 0xc0, !PT ;  /* 0x000f000f0d297812 */ /* 0x044fe400078ec0ff */
[----:B------:R-:W-:Y:S02]  /*5980*/  LOP3.LUT R35, R13, 0xf000f0, RZ, 0xc0, !PT ;  /* 0x00f000f00d237812 */ /* 0x000fe400078ec0ff */
[----:B------:R-:W-:-:S02]  /*5990*/  SHF.R.U32.HI R25, RZ, 0x8, R13 ;  /* 0x00000008ff197819 */ /* 0x000fc4000001160d */
[----:B------:R-:W-:Y:S02]  /*59a0*/  LOP3.LUT R38, R12, 0xf000f, RZ, 0xc0, !PT ;  /* 0x000f000f0c267812 */ /* 0x000fe400078ec0ff */
[----:B------:R-:W-:Y:S02]  /*59b0*/  LOP3.LUT R13, R14, 0xf000f, RZ, 0xc0, !PT ;  /* 0x000f000f0e0d7812 */ /* 0x000fe400078ec0ff */
[C---:B------:R-:W-:Y:S02]  /*59c0*/  LOP3.LUT R42, R15.reuse, 0xf000f, RZ, 0xc0, !PT ;  /* 0x000f000f0f2a7812 */ /* 0x040fe400078ec0ff */
[----:B------:R-:W-:Y:S02]  /*59d0*/  LOP3.LUT R37, R15, 0xf000f0, RZ, 0xc0, !PT ;  /* 0x00f000f00f257812 */ /* 0x000fe400078ec0ff */
[----:B------:R-:W-:Y:S02]  /*59e0*/  SHF.R.U32.HI R32, RZ, 0x8, R15 ;  /* 0x00000008ff207819 */ /* 0x000fe4000001160f */
[----:B------:R-:W-:Y:S01]  /*59f0*/  LOP3.LUT R3, R38, 0x64006400, RZ, 0xfc, !PT ;  /* 0x6400640026037812 */ /* 0x000fe200078efcff */
[----:B------:R-:W-:Y:S01]  /*5a00*/  HADD2.F32 R38, -RZ, R27.H1_H1 ;  /* 0x3000001bff267230 */ /* 0x000fe20000004100 */
[----:B------:R-:W-:Y:S01]  /*5a10*/  LOP3.LUT R41, R41, 0x64006400, RZ, 0xfc, !PT ;  /* 0x6400640029297812 */ /* 0x000fe200078efcff */
[----:B------:R-:W1:Y:S01]  /*5a20*/  LDS.64 R26, [UR4+0x8] ;  /* 0x00000804ff1a7984 */ /* 0x000e620008000a00 */
        /* <DEDUP_REMOVED lines=11> */
[----:B------:R-:W-:Y:S01]  /*5ae0*/  FFMA.FTZ R3, R3, R2, RZ ;  /* 0x0000000203037223 */ /* 0x000fe200000100ff */
[----:B------:R-:W-:Y:S02]  /*5af0*/  HADD2.F32 R15, -RZ, R41.H0_H0 ;  /* 0x20000029ff0f7230 */ /* 0x000fe40000004100 */
[----:B------:R-:W-:Y:S01]  /*5b00*/  FFMA.FTZ R46, R2, R45, RZ ;  /* 0x0000002d022e7223 */ /* 0x000fe200000100ff */
[----:B------:R-:W-:-:S02]  /*5b10*/  HADD2.F32 R48, -RZ, R44.H1_H1 ;  /* 0x3000002cff307230 */ /* 0x000fc40000004100 */
[C---:B------:R-:W-:Y:S01]  /*5b20*/  FFMA.FTZ R44, R2.reuse, R13, RZ ;  /* 0x0000000d022c7223 */ /* 0x040fe200000100ff */
[----:B------:R-:W-:Y:S01]  /*5b30*/  LOP3.LUT R33, R33, 0x64006400, RZ, 0xfc, !PT ;  /* 0x6400640021217812 */ /* 0x000fe200078efcff */
[----:B------:R-:W-:Y:S01]  /*5b40*/  FFMA.FTZ R2, R2, R15, RZ ;  /* 0x0000000f02027223 */ /* 0x000fe200000100ff */
[----:B------:R-:W-:Y:S01]  /*5b50*/  HADD2.F32 R15, -RZ, R43.H1_H1 ;  /* 0x3000002bff0f7230 */ /* 0x000fe20000004100 */
[----:B------:R-:W-:Y:S01]  /*5b60*/  LOP3.LUT R43, R35, 0x64006400, RZ, 0xfc, !PT ;  /* 0x64006400232b7812 */ /* 0x000fe200078efcff */
[----:B------:R-:W-:Y:S01]  /*5b70*/  HADD2.F32 R13, -RZ, R42.H1_H1 ;  /* 0x3000002aff0d7230 */ /* 0x000fe20000004100 */
[----:B------:R-:W-:Y:S01]  /*5b80*/  LOP3.LUT R45, R36, 0x64006400, RZ, 0xfc, !PT ;  /* 0x64006400242d7812 */ /* 0x000fe200078efcff */
[-C--:B------:R-:W-:Y:S02]  /*5b90*/  HFMA2 R35, R33, R20.reuse.H0_H0, -72, -72 ;  /* 0xd480d48021237431 */ /* 0x080fe40000040014 */
[----:B------:R-:W-:Y:S01]  /*5ba0*/  FFMA.FTZ R15, R39, R15, R44 ;  /* 0x0000000f270f7223 */ /* 0x000fe2000001002c */
[----:B------:R-:W-:Y:S01]  /*5bb0*/  HFMA2 R33, R43, R20.H0_H0, -72, -72 ;  /* 0xd480d4802b217431 */ /* 0x000fe20000040014 */
[----:B------:R-:W-:Y:S01]  /*5bc0*/  LOP3.LUT R43, R37, 0x64006400, RZ, 0xfc, !PT ;  /* 0x64006400252b7812 */ /* 0x000fe200078efcff */
[----:B------:R-:W-:-:S02]  /*5bd0*/  HADD2.F32 R44, -RZ, R41.H1_H1 ;  /* 0x30000029ff2c7230 */ /* 0x000fc40000004100 */
[-C--:B------:R-:W-:Y:S02]  /*5be0*/  HFMA2 R37, R45, R20.reuse.H0_H0, -72, -72 ;  /* 0xd480d4802d257431 */ /* 0x080fe40000040014 */
[----:B------:R-:W-:Y:S01]  /*5bf0*/  FFMA.FTZ R3, R48, R39, R3 ;  /* 0x0000002730037223 */ /* 0x000fe20000010003 */
[C---:B------:R-:W-:Y:S01]  /*5c00*/  FFMA.FTZ R13, R39.reuse, R13, R46 ;  /* 0x0000000d270d7223 */ /* 0x040fe2000001002e */
[----:B------:R-:W-:Y:S02]  /*5c10*/  HADD2.F32 R42, -RZ, R35.H0_H0 ;  /* 0x20000023ff2a7230 */ /* 0x000fe40000004100 */
[----:B------:R-:W-:Y:S01]  /*5c20*/  FFMA.FTZ R39, R39, R44, R2 ;  /* 0x0000002c27277223 */ /* 0x000fe20000010002 */
[----:B------:R-:W-:Y:S02]  /*5c30*/  HADD2.F32 R2, -RZ, R37.H0_H0 ;  /* 0x20000025ff027230 */ /* 0x000fe40000004100 */
[----:B------:R-:W-:Y:S02]  /*5c40*/  HFMA2 R36, R43, R20.H0_H0, -72, -72 ;  /* 0xd480d4802b247431 */ /* 0x000fe40000040014 */
[----:B------:R-:W-:-:S02]  /*5c50*/  HADD2.F32 R35, -RZ, R35.H1_H1 ;  /* 0x30000023ff237230 */ /* 0x000fc40000004100 */
[----:B------:R-:W-:Y:S01]  /*5c60*/  FFMA.FTZ R42, R42, R40, R3 ;  /* 0x000000282a2a7223 */ /* 0x000fe20000010003 */
[----:B------:R-:W-:Y:S02]  /*5c70*/  HADD2.F32 R3, -RZ, R37.H1_H1 ;  /* 0x30000025ff037230 */ /* 0x000fe40000004100 */
[----:B------:R-:W-:Y:S01]  /*5c80*/  FFMA.FTZ R2, R40, R2, R15 ;  /* 0x0000000228027223 */ /* 0x000fe2000001000f */
[----:B------:R-:W-:Y:S01]  /*5c90*/  SHF.R.U32.HI R12, RZ, 0x8, R12 ;  /* 0x00000008ff0c7819 */ /* 0x000fe2000001160c */
[--C-:B------:R-:W-:Y:S02]  /*5ca0*/  HADD2.F32 R41, -RZ, R33.reuse.H0_H0 ;  /* 0x20000021ff297230 */ /* 0x100fe40000004100 */
[----:B------:R-:W-:Y:S01]  /*5cb0*/  FFMA.FTZ R15, R35, R38, R42 ;  /* 0x00000026230f7223 */ /* 0x000fe2000001002a */
[----:B------:R-:W-:Y:S02]  /*5cc0*/  HADD2.F32 R44, -RZ, R36.H0_H0 ;  /* 0x20000024ff2c7230 */ /* 0x000fe40000004100 */
[----:B------:R-:W-:Y:S01]  /*5cd0*/  FFMA.FTZ R35, R38, R3, R2 ;  /* 0x0000000326237223 */ /* 0x000fe20000010002 */
[----:B------:R-:W-:Y:S01]  /*5ce0*/  LOP3.LUT R2, R12, 0xf000f, RZ, 0xc0, !PT ;  /* 0x000f000f0c027812 */ /* 0x000fe200078ec0ff */
[----:B------:R-:W-:-:S02]  /*5cf0*/  HADD2.F32 R33, -RZ, R33.H1_H1 ;  /* 0x30000021ff217230 */ /* 0x000fc40000004100 */
[C---:B------:R-:W-:Y:S01]  /*5d00*/  FFMA.FTZ R13, R40.reuse, R41, R13 ;  /* 0x00000029280d7223 */ /* 0x040fe2000001000d */
[----:B------:R-:W-:Y:S01]  /*5d10*/  FFMA.FTZ R44, R40, R44, R39 ;  /* 0x0000002c282c7223 */ /* 0x000fe20000010027 */
[----:B------:R-:W-:Y:S01]  /*5d20*/  SHF.R.U32.HI R14, RZ, 0x8, R14 ;  /* 0x00000008ff0e7819 */ /* 0x000fe2000001160e */
[----:B------:R-:W-:Y:S01]  /*5d30*/  HADD2.F32 R39, -RZ, R36.H1_H1 ;  /* 0x30000024ff277230 */ /* 0x000fe20000004100 */
[----:B------:R-:W-:Y:S01]  /*5d40*/  LOP3.LUT R2, R2, 0x64006400, RZ, 0xfc, !PT ;  /* 0x6400640002027812 */ /* 0x000fe200078efcff */
[----:B------:R-:W-:Y:S01]  /*5d50*/  FFMA.FTZ R37, R38, R33, R13 ;  /* 0x0000002126257223 */ /* 0x000fe2000001000d */
[----:B------:R-:W-:Y:S01]  /*5d60*/  LOP3.LUT R33, R14, 0xf000f, RZ, 0xc0, !PT ;  /* 0x000f000f0e217812 */ /* 0x000fe200078ec0ff */
[--C-:B-1----:R-:W-:Y:S01]  /*5d70*/  HADD2.F32 R36, -RZ, R26.reuse.H0_H0 ;  /* 0x2000001aff247230 */ /* 0x102fe20000004100 */
[----:B------:R-:W-:Y:S01]  /*5d80*/  LOP3.LUT R3, R25, 0xf000f, RZ, 0xc0, !PT ;  /* 0x000f000f19037812 */ /* 0x000fe200078ec0ff */
[----:B------:R-:W-:Y:S01]  /*5d90*/  FFMA.FTZ R38, R38, R39, R44 ;  /* 0x0000002726267223 */ /* 0x000fe2000001002c */
[----:B------:R-:W-:Y:S01]  /*5da0*/  LOP3.LUT R40, R32, 0xf000f, RZ, 0xc0, !PT ;  /* 0x000f000f20287812 */ /* 0x000fe200078ec0ff */
[----:B------:R-:W-:Y:S01]  /*5db0*/  HADD2 R39, R2, -1032, -1032 ;  /* 0xe408e40802277430 */ /* 0x000fe20000000000 */
[----:B------:R-:W-:Y:S01]  /*5dc0*/  LOP3.LUT R33, R33, 0x64006400, RZ, 0xfc, !PT ;  /* 0x6400640021217812 */ /* 0x000fe200078efcff */
[----:B------:R-:W-:Y:S01]  /*5dd0*/  HADD2.F32 R13, -RZ, R26.H1_H1 ;  /* 0x3000001aff0d7230 */ /* 0x000fe20000004100 */
[----:B------:R-:W-:Y:S01]  /*5de0*/  LOP3.LUT R3, R3, 0x64006400, RZ, 0xfc, !PT ;  /* 0x6400640003037812 */ /* 0x000fe200078efcff */
[----:B------:R-:W-:Y:S01]  /*5df0*/  HADD2.F32 R2, -RZ, R27.H1_H1 ;  /* 0x3000001bff027230 */ /* 0x000fe20000004100 */
[----:B------:R-:W-:Y:S01]  /*5e00*/  LOP3.LUT R40, R40, 0x64006400, RZ, 0xfc, !PT ;  /* 0x6400640028287812 */ /* 0x000fe200078efcff */
[----:B------:R-:W-:-:S02]  /*5e10*/  HADD2.F32 R42, -RZ, R39.H0_H0 ;  /* 0x20000027ff2a7230 */ /* 0x000fc40000004100 */
[----:B------:R-:W-:Y:S01]  /*5e20*/  HADD2 R43, R33, -1032, -1032 ;  /* 0xe408e408212b7430 */ /* 0x000fe20000000000 */
[----:B------:R-:W-:Y:S01]  /*5e30*/  LOP3.LUT R12, R12, 0xf000f0, RZ, 0xc0, !PT ;  /* 0x00f000f00c0c7812 */ /* 0x000fe200078ec0ff */
[----:B------:R-:W-:Y:S02]  /*5e40*/  HADD2 R26, R3, -1032, -1032 ;  /* 0xe408e408031a7430 */ /* 0x000fe40000000000 */
[----:B------:R-:W-:Y:S02]  /*5e50*/  HADD2.F32 R3, -RZ, R27.H0_H0 ;  /* 0x2000001bff037230 */ /* 0x000fe40000004100 */
[----:B------:R-:W-:Y:S02]  /*5e60*/  HADD2 R33, R40, -1032, -1032 ;  /* 0xe408e40828217430 */ /* 0x000fe40000000000 */
[----:B------:R-:W-:Y:S02]  /*5e70*/  HADD2.F32 R40, -RZ, R39.H1_H1 ;  /* 0x30000027ff287230 */ /* 0x000fe40000004100 */
[----:B------:R-:W-:Y:S01]  /*5e80*/  FFMA.FTZ R15, R42, R36, R15 ;  /* 0x000000242a0f7223 */ /* 0x000fe2000001000f */
[----:B------:R-:W-:Y:S01]  /*5e90*/  HADD2.F32 R41, -RZ, R26.H0_H0 ;  /* 0x2000001aff297230 */ /* 0x000fe20000004100 */
[----:B------:R-:W-:Y:S01]  /*5ea0*/  LOP3.LUT R14, R14, 0xf000f0, RZ, 0xc0, !PT ;  /* 0x00f000f00e0e7812 */ /* 0x000fe200078ec0ff */
[----:B------:R-:W-:-:S02]  /*5eb0*/  HADD2.F32 R27, -RZ, R43.H0_H0 ;  /* 0x2000002bff1b7230 */ /* 0x000fc40000004100 */
[----:B------:R-:W-:Y:S01]  /*5ec0*/  FFMA.FTZ R40, R40, R13, R15 ;  /* 0x0000000d28287223 */ /* 0x000fe2000001000f */
[----:B------:R-:W-:Y:S01]  /*5ed0*/  LOP3.LUT R15, R25, 0xf000f0, RZ, 0xc0, !PT ;  /* 0x00f000f0190f7812 */ /* 0x000fe200078ec0ff */
[C---:B------:R-:W-:Y:S01]  /*5ee0*/  FFMA.FTZ R44, R36.reuse, R41, R37 ;  /* 0x00000029242c7223 */ /* 0x040fe20000010025 */
[----:B------:R-:W-:Y:S02]  /*5ef0*/  HADD2.F32 R37, -RZ, R33.H0_H0 ;  /* 0x20000021ff257230 */ /* 0x000fe40000004100 */
        /* <DEDUP_REMOVED lines=8> */
[----:B------:R-:W-:Y:S02]  /*5f80*/  HFMA2 R32, R15, R20.H0_H0, -72, -72 ;  /* 0xd480d4800f207431 */ /* 0x000fe40000040014 */
[C---:B------:R-:W-:Y:S01]  /*5f90*/  FFMA.FTZ R38, R13.reuse, R26, R44 ;  /* 0x0000001a0d267223 */ /* 0x040fe2000001002c */
[C---:B------:R-:W-:Y:S01]  /*5fa0*/  FFMA.FTZ R36, R13.reuse, R46, R27 ;  /* 0x0000002e0d247223 */ /* 0x040fe2000001001b */
[----:B------:R-:W-:Y:S01]  /*5fb0*/  LOP3.LUT R33, R14, 0x64006400, RZ, 0xfc, !PT ;  /* 0x640064000e217812 */ /* 0x000fe200078efcff */
[----:B------:R-:W-:Y:S01]  /*5fc0*/  FFMA.FTZ R42, R13, R35, R42 ;  /* 0x000000230d2a7223 */ /* 0x000fe2000001002a */
[----:B------:R-:W-:Y:S01]  /*5fd0*/  LOP3.LUT R15, R12, 0x64006400, RZ, 0xfc, !PT ;  /* 0x640064000c0f7812 */ /* 0x000fe200078efcff */
[----:B------:R-:W-:Y:S01]  /*5fe0*/  HADD2.F32 R14, -RZ, R32.H0_H0 ;  /* 0x20000020ff0e7230 */ /* 0x000fe20000004100 */
[----:B------:R-:W1:Y:S01]  /*5ff0*/  LDS.64 R26, [UR4+0x10] ;  /* 0x00001004ff1a7984 */ /* 0x000e620008000a00 */
[----:B------:R-:W-:-:S04]  /*6000*/  IMAD.WIDE R12, R23, 0x4, R18 ;  /* 0x00000004170c7825 */ /* 0x000fc800078e0212 */
[-C--:B------:R-:W-:Y:S02]  /*6010*/  HFMA2 R33, R33, R20.reuse.H0_H0, -72, -72 ;  /* 0xd480d48021217431 */ /* 0x080fe40000040014 */
[-C--:B------:R-:W-:Y:S02]  /*6020*/  HFMA2 R37, R15, R20.reuse.H0_H0, -72, -72 ;  /* 0xd480d4800f257431 */ /* 0x080fe40000040014 */
[----:B------:R-:W-:Y:S01]  /*6030*/  FFMA.FTZ R23, R3, R14, R38 ;  /* 0x0000000e03177223 */ /* 0x000fe20000010026 */
[----:B------:R-:W-:Y:S01]  /*6040*/  HFMA2 R25, R25, R20.H0_H0, -72, -72 ;  /* 0xd480d48019197431 */ /* 0x000fe20000040014 */
[----:B------:R-:W2:Y:S01]  /*6050*/  LDG.E.128.CONSTANT R12, desc[UR6][R12.64] ;  /* 0x000000060c0c7981 */ /* 0x000ea2000c1e9d00 */
[----:B0-----:R-:W-:-:S03]  /*6060*/  HADD2.F32 R19, -RZ, R33.H0_H0 ;  /* 0x20000021ff137230 */ /* 0x001fc60000004100 */
        /* <DEDUP_REMOVED lines=8> */
[----:B------:R-:W-:Y:S02]  /*60f0*/  HADD2.F32 R37, -RZ, R37.H1_H1 ;  /* 0x30000025ff257230 */ /* 0x000fe40000004100 */
[----:B------:R-:W-:Y:S01]  /*6100*/  FFMA.FTZ R32, R25, R2, R40 ;  /* 0x0000000219207223 */ /* 0x000fe20000010028 */
[----:B------:R-:W-:Y:S01]  /*6110*/  FFMA.FTZ R33, R2, R19, R23 ;  /* 0x0000001302217223 */ /* 0x000fe20000010017 */
[----:B---3--:R-:W-:Y:S01]  /*6120*/  LOP3.LUT R3, R8, 0xf000f, RZ, 0xc0, !PT ;  /* 0x000f000f08037812 */ /* 0x008fe200078ec0ff */
[C---:B------:R-:W-:Y:S01]  /*6130*/  FFMA.FTZ R23, R2.reuse, R35, R36 ;  /* 0x0000002302177223 */ /* 0x040fe20000010024 */
[----:B------:R-:W-:Y:S01]  /*6140*/  FFMA.FTZ R25, R2, R37, R18 ;  /* 0x0000002502197223 */ /* 0x000fe20000010012 */
        /* <DEDUP_REMOVED lines=13> */
[----:B-1----:R-:W-:Y:S01]  /*6220*/  HADD2.F32 R2, -RZ, R26.H0_H0 ;  /* 0x2000001aff027230 */ /* 0x002fe20000004100 */
[----:B------:R-:W-:Y:S01]  /*6230*/  LOP3.LUT R40, R11, 0xf000f0, RZ, 0xc0, !PT ;  /* 0x00f000f00b287812 */ /* 0x000fe200078ec0ff */
[--C-:B------:R-:W-:Y:S01]  /*6240*/  HADD2.F32 R3, -RZ, R9.reuse.H0_H0 ;  /* 0x20000009ff037230 */ /* 0x100fe20000004100 */
[----:B------:R-:W-:Y:S01]  /*6250*/  SHF.R.U32.HI R37, RZ, 0x8, R11 ;  /* 0x00000008ff257819 */ /* 0x000fe2000001160b */
[----:B------:R-:W-:Y:S01]  /*6260*/  HADD2.F32 R47, -RZ, R9.H1_H1 ;  /* 0x30000009ff2f7230 */ /* 0x000fe20000004100 */
[----:B------:R-:W-:Y:S01]  /*6270*/  LOP3.LUT R36, R8, 0xf000f0, RZ, 0xc0, !PT ;  /* 0x00f000f008247812 */ /* 0x000fe200078ec0ff */
[----:B------:R-:W-:Y:S01]  /*6280*/  HADD2.F32 R49, -RZ, R44.H0_H0 ;  /* 0x2000002cff317230 */ /* 0x000fe20000004100 */
[----:B------:R-:W0:Y:S01]  /*6290*/  LDS.64 R18, [UR4+0x18] ;  /* 0x00001804ff127984 */ /* 0x000e220008000a00 */
[----:B------:R-:W-:-:S02]  /*62a0*/  HADD2.F32 R9, -RZ, R43.H0_H0 ;  /* 0x2000002bff097230 */ /* 0x000fc40000004100 */
[----:B------:R-:W-:Y:S02]  /*62b0*/  HADD2.F32 R11, -RZ, R42.H0_H0 ;  /* 0x2000002aff0b7230 */ /* 0x000fe40000004100 */
        /* <DEDUP_REMOVED lines=25> */
[----:B------:R-:W-:Y:S01]  /*6450*/  HADD2.F32 R2, -RZ, R3.H1_H1 ;  /* 0x30000003ff027230 */ /* 0x000fe20000004100 */
[----:B------:R-:W-:Y:S01]  /*6460*/  SHF.R.U32.HI R8, RZ, 0x8, R8 ;  /* 0x00000008ff087819 */ /* 0x000fe20000011608 */
[----:B------:R-:W-:Y:S02]  /*6470*/  HADD2.F32 R42, -RZ, R39.H0_H0 ;  /* 0x20000027ff2a7230 */ /* 0x000fe40000004100 */
[----:B------:R-:W-:Y:S01]  /*6480*/  FFMA.FTZ R44, R26, R44, R11 ;  /* 0x0000002c1a2c7223 */ /* 0x000fe2000001000b */
[--C-:B------:R-:W-:Y:S02]  /*6490*/  HADD2.F32 R47, -RZ, R40.reuse.H0_H0 ;  /* 0x20000028ff2f7230 */ /* 0x100fe40000004100 */
[C---:B------:R-:W-:Y:S01]  /*64a0*/  FFMA.FTZ R11, R41.reuse, R43, R38 ;  /* 0x0000002b290b7223 */ /* 0x040fe20000010026 */
        /* <DEDUP_REMOVED lines=32> */
[----:B------:R-:W-:-:S02]  /*66b0*/  HADD2.F32 R46, -RZ, R3.H0_H0 ;  /* 0x20000003ff2e7230 */ /* 0x000fc40000004100 */
[----:B------:R-:W-:Y:S01]  /*66c0*/  FFMA.FTZ R39, R36, R44, R11 ;  /* 0x0000002c24277223 */ /* 0x000fe2000001000b */
[----:B------:R-:W-:Y:S01]  /*66d0*/  FFMA.FTZ R11, R9, R18, R42 ;  /* 0x00000012090b7223 */ /* 0x000fe2000001002a */
[----:B------:R-:W-:Y:S01]  /*66e0*/  LOP3.LUT R26, R35, 0xf000f0, RZ, 0xc0, !PT ;  /* 0x00f000f0231a7812 */ /* 0x000fe200078ec0ff */
[----:B------:R-:W-:Y:S01]  /*66f0*/  FFMA.FTZ R9, R18, R43, R41 ;  /* 0x0000002b12097223 */ /* 0x000fe20000010029 */
[----:B------:R-:W-:Y:S01]  /*6700*/  FFMA.FTZ R27, R36, R46, R27 ;  /* 0x0000002e241b7223 */ /* 0x000fe2000001001b */
[----:B------:R-:W-:Y:S02]  /*6710*/  LOP3.LUT R41, R10, 0x64006400, RZ, 0xfc, !PT ;  /* 0x640064000a297812 */ /* 0x000fe400078efcff */
[----:B------:R-:W-:Y:S02]  /*6720*/  LOP3.LUT R36, R37, 0xf000f0, RZ, 0xc0, !PT ;  /* 0x00f000f025247812 */ /* 0x000fe400078ec0ff */
[----:B------:R-:W-:Y:S02]  /*6730*/  LOP3.LUT R8, R8, 0xf000f0, RZ, 0xc0, !PT ;  /* 0x00f000f008087812 */ /* 0x000fe400078ec0ff */
[----:B------:R-:W-:Y:S01]  /*6740*/  LOP3.LUT R37, R26, 0x64006400, RZ, 0xfc, !PT ;  /* 0x640064001a257812 */ /* 0x000fe200078efcff */
[----:B------:R-:W-:-:S02]  /*6750*/  HFMA2 R41, R41, R20.H0_H0, -72, -72 ;  /* 0xd480d48029297431 */ /* 0x000fc40000040014 */
[----:B------:R-:W-:Y:S01]  /*6760*/  HADD2.F32 R38, -RZ, R38.H1_H1 ;  /* 0x30000026ff267230 */ /* 0x000fe20000004100 */
[----:B------:R-:W-:Y:S02]  /*6770*/  LOP3.LUT R35, R8, 0x64006400, RZ, 0xfc, !PT ;  /* 0x6400640008237812 */ /* 0x000fe400078efcff */
[----:B------:R-:W-:Y:S01]  /*6780*/  LOP3.LUT R43, R36, 0x64006400, RZ, 0xfc, !PT ;  /* 0x64006400242b7812 */ /* 0x000fe200078efcff */
[-C--:B------:R-:W-:Y:S02]  /*6790*/  HFMA2 R37, R37, R20.reuse.H0_H0, -72, -72 ;  /* 0xd480d48025257431 */ /* 0x080fe40000040014 */
[----:B------:R-:W-:Y:S02]  /*67a0*/  HADD2.F32 R3, -RZ, R3.H1_H1 ;  /* 0x30000003ff037230 */ /* 0x000fe40000004100 */
[----:B------:R-:W-:Y:S01]  /*67b0*/  FFMA.FTZ R39, R18, R38, R39 ;  /* 0x0000002612277223 */ /* 0x000fe20000010027 */
[----:B------:R-:W-:Y:S02]  /*67c0*/  HADD2.F32 R2, -RZ, R19.H0_H0 ;  /* 0x20000013ff027230 */ /* 0x000fe40000004100 */
[----:B------:R-:W-:-:S02]  /*67d0*/  HFMA2 R35, R35, R20.H0_H0, -72, -72 ;  /* 0xd480d48023237431 */ /* 0x000fc40000040014 */
[----:B------:R-:W-:Y:S02]  /*67e0*/  HADD2.F32 R36, -RZ, R41.H0_H0 ;  /* 0x20000029ff247230 */ /* 0x000fe40000004100 */
[----:B------:R-:W-:Y:S02]  /*67f0*/  HFMA2 R8, R43, R20.H0_H0, -72, -72 ;  /* 0xd480d4802b087431 */ /* 0x000fe40000040014 */
[----:B------:R-:W-:Y:S02]  /*6800*/  HADD2.F32 R26, -RZ, R37.H0_H0 ;  /* 0x20000025ff1a7230 */ /* 0x000fe40000004100 */
[----:B------:R-:W-:Y:S01]  /*6810*/  FFMA.FTZ R43, R18, R3, R27 ;  /* 0x00000003122b7223 */ /* 0x000fe2000001001b */
[--C-:B------:R-:W-:Y:S02]  /*6820*/  HADD2.F32 R10, -RZ, R35.reuse.H0_H0 ;  /* 0x20000023ff0a7230 */ /* 0x100fe40000004100 */
[----:B------:R-:W-:Y:S01]  /*6830*/  FFMA.FTZ R27, R2, R36, R39 ;  /* 0x00000024021b7223 */ /* 0x000fe20000010027 */
[----:B------:R-:W-:-:S02]  /*6840*/  HADD2.F32 R36, -RZ, R35.H1_H1 ;  /* 0x30000023ff247230 */ /* 0x000fc40000004100 */
[----:B------:R-:W-:Y:S01]  /*6850*/  FFMA.FTZ R26, R2, R26, R9 ;  /* 0x0000001a021a7223 */ /* 0x000fe20000010009 */
[--C-:B------:R-:W-:Y:S02]  /*6860*/  HADD2.F32 R38, -RZ, R8.reuse.H0_H0 ;  /* 0x20000008ff267230 */ /* 0x100fe40000004100 */
[----:B------:R-:W-:Y:S02]  /*6870*/  HADD2.F32 R35, -RZ, R8.H1_H1 ;  /* 0x30000008ff237230 */ /* 0x000fe40000004100 */
[----:B------:R-:W0:Y:S01]  /*6880*/  LDS.64 R8, [UR4+0x20] ;  /* 0x00002004ff087984 */ /* 0x000e220008000a00 */
[----:B------:R-:W-:Y:S01]  /*6890*/  FFMA.FTZ R3, R10, R2, R11 ;  /* 0x000000020a037223 */ /* 0x000fe2000001000b */
[--C-:B------:R-:W-:Y:S02]  /*68a0*/  HADD2.F32 R11, -RZ, R0.reuse.H0_H0 ;  /* 0x20000000ff0b7230 */ /* 0x100fe40000004100 */
[----:B------:R-:W-:Y:S02]  /*68b0*/  HADD2.F32 R10, -RZ, R0.H1_H1 ;  /* 0x30000000ff0a7230 */ /* 0x000fe40000004100 */
[----:B------:R-:W-:-:S02]  /*68c0*/  HADD2.F32 R19, -RZ, R19.H1_H1 ;  /* 0x30000013ff137230 */ /* 0x000fc40000004100 */
[----:B------:R-:W-:Y:S02]  /*68d0*/  HADD2.F32 R18, -RZ, R37.H1_H1 ;  /* 0x30000025ff127230 */ /* 0x000fe40000004100 */
[----:B------:R-:W-:Y:S01]  /*68e0*/  FMUL.FTZ R32, R11, R32 ;  /* 0x000000200b207220 */ /* 0x000fe20000410000 */
[----:B------:R-:W-:Y:S01]  /*68f0*/  FMUL.FTZ R33, R10, R33 ;  /* 0x000000210a217220 */ /* 0x000fe20000410000 */
[----:B------:R-:W-:Y:S01]  /*6900*/  FFMA.FTZ R36, R36, R19, R3 ;  /* 0x0000001324247223 */ /* 0x000fe20000010003 */
[----:B------:R-:W-:Y:S01]  /*6910*/  FFMA.FTZ R3, R19, R18, R26 ;  /* 0x0000001213037223 */ /* 0x000fe2000001001a */
[--C-:B------:R-:W-:Y:S01]  /*6920*/  HADD2.F32 R26, -RZ, R34.reuse.H0_H0 ;  /* 0x20000022ff1a7230 */ /* 0x100fe20000004100 */
[----:B------:R-:W-:Y:S01]  /*6930*/  F2FP.F16.F32.PACK_AB R32, RZ, R32 ;  /* 0x00000020ff20723e */ /* 0x000fe200000000ff */
[----:B------:R-:W-:Y:S01]  /*6940*/  HADD2.F32 R18, -RZ, R34.H1_H1 ;  /* 0x30000022ff127230 */ /* 0x000fe20000004100 */
[----:B------:R-:W-:Y:S01]  /*6950*/  F2FP.F16.F32.PACK_AB R33, RZ, R33 ;  /* 0x00000021ff21723e */ /* 0x000fe200000000ff */
[----:B------:R-:W-:Y:S01]  /*6960*/  FFMA.FTZ R2, R2, R38, R43 ;  /* 0x0000002602027223 */ /* 0x000fe2000001002b */
[----:B------:R-:W-:Y:S01]  /*6970*/  FMUL.FTZ R36, R11, R36 ;  /* 0x000000240b247220 */ /* 0x000fe20000410000 */
[----:B------:R-:W-:Y:S01]  /*6980*/  FMUL.FTZ R3, R10, R3 ;  /* 0x000000030a037220 */ /* 0x000fe20000410000 */
[----:B------:R-:W-:-:S02]  /*6990*/  HADD2.F32 R38, -RZ, R41.H1_H1 ;  /* 0x30000029ff267230 */ /* 0x000fc40000004100 */
[----:B------:R-:W-:Y:S01]  /*69a0*/  FMUL.FTZ R23, R26, R23 ;  /* 0x000000171a177220 */ /* 0x000fe20000410000 */
[----:B------:R-:W-:Y:S01]  /*69b0*/  FMUL.FTZ R25, R18, R25 ;  /* 0x0000001912197220 */ /* 0x000fe20000410000 */
[----:B------:R-:W-:Y:S01]  /*69c0*/  PRMT R32, R32, 0x5410, R33 ;  /* 0x0000541020207816 */ /* 0x000fe20000000021 */
[C---:B------:R-:W-:Y:S01]  /*69d0*/  FFMA.FTZ R35, R19.reuse, R35, R2 ;  /* 0x0000002313237223 */ /* 0x040fe20000010002 */
[----:B------:R-:W-:Y:S01]  /*69e0*/  F2FP.F16.F32.PACK_AB R36, RZ, R36 ;  /* 0x00000024ff24723e */ /* 0x000fe200000000ff */
[----:B------:R-:W-:Y:S01]  /*69f0*/  FFMA.FTZ R27, R19, R38, R27 ;  /* 0x00000026131b7223 */ /* 0x000fe2000001001b */
[----:B------:R-:W-:Y:S02]  /*6a00*/  F2FP.F16.F32.PACK_AB R3, RZ, R3 ;  /* 0x00000003ff03723e */ /* 0x000fe400000000ff */
[----:B------:R-:W-:Y:S01]  /*6a10*/  F2FP.F16.F32.PACK_AB R2, RZ, R23 ;  /* 0x00000017ff02723e */ /* 0x000fe200000000ff */
[----:B------:R-:W-:Y:S01]  /*6a20*/  HFMA2.MMA R23, R32, 1, 1, R31 ;  /* 0x3c003c0020177835 */ /* 0x000fe2000000001f */
[----:B------:R-:W-:Y:S01]  /*6a30*/  F2FP.F16.F32.PACK_AB R25, RZ, R25 ;  /* 0x00000019ff19723e */ /* 0x000fe200000000ff */
[----:B------:R-:W-:Y:S01]  /*6a40*/  FMUL.FTZ R27, R26, R27 ;  /* 0x0000001b1a1b7220 */ /* 0x000fe20000410000 */
[----:B------:R-:W-:Y:S01]  /*6a50*/  PRMT R36, R36, 0x5410, R3 ;  /* 0x0000541024247816 */ /* 0x000fe20000000003 */
[----:B------:R-:W-:Y:S01]  /*6a60*/  FMUL.FTZ R35, R18, R35 ;  /* 0x0000002312237220 */ /* 0x000fe20000410000 */
[----:B------:R-:W-:-:S02]  /*6a70*/  PRMT R2, R2, 0x5410, R25 ;  /* 0x0000541002027816 */ /* 0x000fc40000000019 */
[----:B----4-:R-:W-:Y:S02]  /*6a80*/  LOP3.LUT R3, R4, 0xf000f, RZ, 0xc0, !PT ;  /* 0x000f000f04037812 */ /* 0x010fe400078ec0ff */
[----:B------:R-:W-:Y:S01]  /*6a90*/  F2FP.F16.F32.PACK_AB R27, RZ, R27 ;  /* 0x0000001bff1b723e */ /* 0x000fe200000000ff */
[----:B------:R-:W-:Y:S01]  /*6aa0*/  HADD2 R19, R2, R29 ;  /* 0x0000001d02137230 */ /* 0x000fe20000000000 */
[----:B------:R-:W-:Y:S01]  /*6ab0*/  F2FP.F16.F32.PACK_AB R35, RZ, R35 ;  /* 0x00000023ff23723e */ /* 0x000fe200000000ff */
[----:B------:R-:W-:Y:S01]  /*6ac0*/  HFMA2.MMA R23, R36, 1, 1, R23 ;  /* 0x3c003c0024177835 */ /* 0x000fe20000000017 */
[C---:B------:R-:W-:Y:S02]  /*6ad0*/  LOP3.LUT R36, R5.reuse, 0xf000f, RZ, 0xc0, !PT ;  /* 0x000f000f05247812 */ /* 0x040fe400078ec0ff */
[----:B------:R-:W-:Y:S02]  /*6ae0*/  LOP3.LUT R29, R5, 0xf000f0, RZ, 0xc0, !PT ;  /* 0x00f000f0051d7812 */ /* 0x000fe400078ec0ff */
[----:B------:R-:W-:-:S02]  /*6af0*/  SHF.R.U32.HI R25, RZ, 0x8, R5 ;  /* 0x00000008ff197819 */ /* 0x000fc40000011605 */
[C---:B------:R-:W-:Y:S02]  /*6b00*/  LOP3.LUT R5, R6.reuse, 0xf000f, RZ, 0xc0, !PT ;  /* 0x000f000f06057812 */ /* 0x040fe400078ec0ff */
[----:B------:R-:W-:Y:S01]  /*6b10*/  LOP3.LUT R3, R3, 0x64006400, RZ, 0xfc, !PT ;  /* 0x6400640003037812 */ /* 0x000fe200078efcff */
[--C-:B0-----:R-:W-:Y:S01]  /*6b20*/  HADD2.F32 R2, -RZ, R8.reuse.H0_H0 ;  /* 0x20000008ff027230 */ /* 0x101fe20000004100 */
[----:B------:R-:W-:Y:S01]  /*6b30*/  PRMT R27, R27, 0x5410, R35 ;  /* 0x000054101b1b7816 */ /* 0x000fe20000000023 */
[----:B------:R-:W-:Y:S01]  /*6b40*/  HADD2.F32 R33, -RZ, R8.H1_H1 ;  /* 0x30000008ff217230 */ /* 0x000fe20000004100 */
[----:B------:R-:W-:Y:S01]  /*6b50*/  LOP3.LUT R8, R5, 0x64006400, RZ, 0xfc, !PT ;  /* 0x6400640005087812 */ /* 0x000fe200078efcff */
[----:B------:R-:W-:Y:S01]  /*6b60*/  HADD2 R5, R3, -1032, -1032 ;  /* 0xe408e40803057430 */ /* 0x000fe20000000000 */
[----:B------:R-:W-:Y:S01]  /*6b70*/  LOP3.LUT R35, R6, 0xf000f0, RZ, 0xc0, !PT ;  /* 0x00f000f006237812 */ /* 0x000fe200078ec0ff */
[----:B------:R-:W-:Y:S01]  /*6b80*/  HADD2 R19, R27, R19 ;  /* 0x000000131b137230 */ /* 0x000fe20000000000 */
[----:B------:R-:W-:-:S02]  /*6b90*/  SHF.R.U32.HI R27, RZ, 0x8, R6 ;  /* 0x00000008ff1b7819 */ /* 0x000fc40000011606 */
[C---:B------:R-:W-:Y:S01]  /*6ba0*/  LOP3.LUT R38, R7.reuse, 0xf000f, RZ, 0xc0, !PT ;  /* 0x000f000f07267812 */ /* 0x040fe200078ec0ff */
[----:B------:R-:W-:Y:S01]  /*6bb0*/  HADD2.F32 R3, -RZ, R5.H0_H0 ;  /* 0x20000005ff037230 */ /* 0x000fe20000004100 */
[----:B------:R-:W-:Y:S02]  /*6bc0*/  LOP3.LUT R31, R7, 0xf000f0, RZ, 0xc0, !PT ;  /* 0x00f000f0071f7812 */ /* 0x000fe400078ec0ff */
[----:B------:R-:W-:Y:S01]  /*6bd0*/  SHF.R.U32.HI R6, RZ, 0x8, R7 ;  /* 0x00000008ff067819 */ /* 0x000fe20000011607 */
[--C-:B------:R-:W-:Y:S01]  /*6be0*/  HADD2.F32 R37, -RZ, R9.reuse.H0_H0 ;  /* 0x20000009ff257230 */ /* 0x100fe20000004100 */
[----:B------:R-:W-:Y:S01]  /*6bf0*/  LOP3.LUT R7, R36, 0x64006400, RZ, 0xfc, !PT ;  /* 0x6400640024077812 */ /* 0x000fe200078efcff */
[----:B------:R-:W-:Y:S02]  /*6c00*/  HADD2.F32 R36, -RZ, R9.H1_H1 ;  /* 0x30000009ff247230 */ /* 0x000fe40000004100 */
[----:B------:R-:W-:Y:S01]  /*6c10*/  HADD2 R41, R8, -1032, -1032 ;  /* 0xe408e40808297430 */ /* 0x000fe20000000000 */
[----:B------:R-:W-:Y:S01]  /*6c20*/  LOP3.LUT R38, R38, 0x64006400, RZ, 0xfc, !PT ;  /* 0x6400640026267812 */ /* 0x000fe200078efcff */
[----:B------:R-:W0:Y:S01]  /*6c30*/  LDS.64 R8, [UR4+0x28] ;  /* 0x00002804ff087984 */ /* 0x000e220008000a00 */
[----:B------:R-:W-:-:S02]  /*6c40*/  HADD2.F32 R40, -RZ, R5.H1_H1 ;  /* 0x30000005ff287230 */ /* 0x000fc40000004100 */
[----:B------:R-:W-:Y:S01]  /*6c50*/  FFMA.FTZ R3, R3, R2, RZ ;  /* 0x0000000203037223 */ /* 0x000fe200000100ff */
[----:B------:R-:W-:Y:S01]  /*6c60*/  LOP3.LUT R32, R4, 0xf000f0, RZ, 0xc0, !PT ;  /* 0x00f000f004207812 */ /* 0x000fe200078ec0ff */
[----:B------:R-:W-:Y:S02]  /*6c70*/  HADD2 R39, R7, -1032, -1032 ;  /* 0xe408e40807277430 */ /* 0x000fe40000000000 */
[----:B------:R-:W-:Y:S02]  /*6c80*/  HADD2 R38, R38, -1032, -1032 ;  /* 0xe408e40826267430 */ /* 0x000fe40000000000 */
[----:B------:R-:W-:Y:S02]  /*6c90*/  HADD2.F32 R5, -RZ, R41.H0_H0 ;  /* 0x20000029ff057230 */ /* 0x000fe40000004100 */
[----:B------:R-:W-:Y:S01]  /*6ca0*/  FFMA.FTZ R40, R40, R33, R3 ;  /* 0x0000002128287223 */ /* 0x000fe20000010003 */
[----:B------:R-:W-:Y:S01]  /*6cb0*/  LOP3.LUT R3, R32, 0x64006400, RZ, 0xfc, !PT ;  /* 0x6400640020037812 */ /* 0x000fe200078efcff */
[--C-:B------:R-:W-:Y:S01]  /*6cc0*/  HADD2.F32 R43, -RZ, R39.reuse.H0_H0 ;  /* 0x20000027ff2b7230 */ /* 0x100fe20000004100 */
[----:B------:R-:W-:Y:S01]  /*6cd0*/  LOP3.LUT R29, R29, 0x64006400, RZ, 0xfc, !PT ;  /* 0x640064001d1d7812 */ /* 0x000fe200078efcff */
[----:B------:R-:W-:Y:S01]  /*6ce0*/  HADD2.F32 R7, -RZ, R38.H0_H0 ;  /* 0x20000026ff077230 */ /* 0x000fe20000004100 */
[----:B------:R-:W-:Y:S01]  /*6cf0*/  LOP3.LUT R31, R31, 0x64006400, RZ, 0xfc, !PT ;  /* 0x640064001f1f7812 */ /* 0x000fe200078efcff */
[----:B------:R-:W-:-:S02]  /*6d00*/  HADD2.F32 R42, -RZ, R39.H1_H1 ;  /* 0x30000027ff2a7230 */ /* 0x000fc40000004100 */
[C---:B------:R-:W-:Y:S01]  /*6d10*/  FFMA.FTZ R39, R2.reuse, R5, RZ ;  /* 0x0000000502277223 */ /* 0x040fe200000100ff */
[----:B------:R-:W-:Y:S01]  /*6d20*/  LOP3.LUT R5, R35, 0x64006400, RZ, 0xfc, !PT ;  /* 0x6400640023057812 */ /* 0x000fe200078efcff */
[-C--:B------:R-:W-:Y:S02]  /*6d30*/  HFMA2 R3, R3, R20.reuse.H0_H0, -72, -72 ;  /* 0xd480d48003037431 */ /* 0x080fe40000040014 */
[C---:B------:R-:W-:Y:S01]  /*6d40*/  FFMA.FTZ R44, R2.reuse, R43, RZ ;  /* 0x0000002b022c7223 */ /* 0x040fe200000100ff */
[----:B------:R-:W-:Y:S02]  /*6d50*/  HADD2.F32 R46, -RZ, R41.H1_H1 ;  /* 0x30000029ff2e7230 */ /* 0x000fe40000004100 */
[-C--:B------:R-:W-:Y:S02]  /*6d60*/  HFMA2 R29, R29, R20.reuse.H0_H0, -72, -72 ;  /* 0xd480d4801d1d7431 */ /* 0x080fe40000040014 */
[----:B------:R-:W-:Y:S02]  /*6d70*/  HADD2.F32 R38, -RZ, R38.H1_H1 ;  /* 0x30000026ff267230 */ /* 0x000fe40000004100 */
[----:B------:R-:W-:Y:S01]  /*6d80*/  FFMA.FTZ R2, R2, R7, RZ ;  /* 0x0000000702027223 */ /* 0x000fe200000100ff */
[----:B------:R-:W-:-:S02]  /*6d90*/  HFMA2 R31, R31, R20.H0_H0, -72, -72 ;  /* 0xd480d4801f1f7431 */ /* 0x000fc40000040014 */
[C---:B------:R-:W-:Y:S01]  /*6da0*/  FFMA.FTZ R32, R33.reuse, R42, R44 ;  /* 0x0000002a21207223 */ /* 0x040fe2000001002c */
[----:B------:R-:W-:Y:S02]  /*6db0*/  HFMA2 R5, R5, R20.H0_H0, -72, -72 ;  /* 0xd480d48005057431 */ /* 0x000fe40000040014 */
[----:B------:R-:W-:Y:S02]  /*6dc0*/  HADD2.F32 R7, -RZ, R3.H0_H0 ;  /* 0x20000003ff077230 */ /* 0x000fe40000004100 */
[C---:B------:R-:W-:Y:S01]  /*6dd0*/  FFMA.FTZ R42, R33.reuse, R46, R39 ;  /* 0x0000002e212a7223 */ /* 0x040fe20000010027 */
[----:B------:R-:W-:Y:S02]  /*6de0*/  HADD2.F32 R35, -RZ, R29.H0_H0 ;  /* 0x2000001dff237230 */ /* 0x000fe40000004100 */
[----:B------:R-:W-:Y:S01]  /*6df0*/  FFMA.FTZ R2, R33, R38, R2 ;  /* 0x0000002621027223 */ /* 0x000fe20000010002 */
[----:B------:R-:W-:Y:S01]  /*6e00*/  HADD2.F32 R33, -RZ, R31.H0_H0 ;  /* 0x2000001fff217230 */ /* 0x000fe20000004100 */
[----:B------:R-:W-:Y:S01]  /*6e10*/  SHF.R.U32.HI R4, RZ, 0x8, R4 ;  /* 0x00000008ff047819 */ /* 0x000fe20000011604 */
[----:B------:R-:W-:-:S02]  /*6e20*/  HADD2.F32 R3, -RZ, R3.H1_H1 ;  /* 0x30000003ff037230 */ /* 0x000fc40000004100 */
[----:B------:R-:W-:Y:S01]  /*6e30*/  FFMA.FTZ R40, R7, R37, R40 ;  /* 0x0000002507287223 */ /* 0x000fe20000010028 */
[----:B------:R-:W-:Y:S02]  /*6e40*/  HADD2.F32 R39, -RZ, R5.H0_H0 ;  /* 0x20000005ff277230 */ /* 0x000fe40000004100 */
[C---:B------:R-:W-:Y:S01]  /*6e50*/  FFMA.FTZ R35, R37.reuse, R35, R32 ;  /* 0x0000002325237223 */ /* 0x040fe20000010020 */
        /* <DEDUP_REMOVED lines=8> */
[----:B------:R-:W-:-:S02]  /*6ee0*/  LOP3.LUT R33, R27, 0xf000f, RZ, 0xc0, !PT ;  /* 0x000f000f1b217812 */ /* 0x000fc400078ec0ff */
[----:B------:R-:W-:Y:S02]  /*6ef0*/  LOP3.LUT R37, R6, 0xf000f, RZ, 0xc0, !PT ;  /* 0x000f000f06257812 */ /* 0x000fe400078ec0ff */
[----:B------:R-:W-:Y:S01]  /*6f00*/  LOP3.LUT R2, R2, 0x64006400, RZ, 0xfc, !PT ;  /* 0x6400640002027812 */ /* 0x000fe200078efcff */
[C---:B------:R-:W-:Y:S01]  /*6f10*/  FFMA.FTZ R7, R36.reuse, R7, R35 ;  /* 0x0000000724077223 */ /* 0x040fe20000010023 */
[----:B------:R-:W-:Y:S01]  /*6f20*/  LOP3.LUT R3, R3, 0x64006400, RZ, 0xfc, !PT ;  /* 0x6400640003037812 */ /* 0x000fe200078efcff */
[C---:B------:R-:W-:Y:S01]  /*6f30*/  FFMA.FTZ R5, R36.reuse, R5, R42 ;  /* 0x0000000524057223 */ /* 0x040fe2000001002a */
[----:B------:R-:W-:Y:S01]  /*6f40*/  LOP3.LUT R35, R33, 0x64006400, RZ, 0xfc, !PT ;  /* 0x6400640021237812 */ /* 0x000fe200078efcff */
[----:B------:R-:W-:Y:S01]  /*6f50*/  FFMA.FTZ R36, R36, R31, R32 ;  /* 0x0000001f24247223 */ /* 0x000fe20000010020 */
[----:B------:R-:W-:Y:S01]  /*6f60*/  LOP3.LUT R37, R37, 0x64006400, RZ, 0xfc, !PT ;  /* 0x6400640025257812 */ /* 0x000fe200078efcff */
[----:B------:R-:W-:Y:S02]  /*6f70*/  HADD2 R31, R2, -1032, -1032 ;  /* 0xe408e408021f7430 */ /* 0x000fe40000000000 */
[----:B------:R-:W-:-:S02]  /*6f80*/  HADD2 R33, R3, -1032, -1032 ;  /* 0xe408e40803217430 */ /* 0x000fc40000000000 */
[----:B------:R-:W-:Y:S02]  /*6f90*/  HADD2 R35, R35, -1032, -1032 ;  /* 0xe408e40823237430 */ /* 0x000fe40000000000 */
[----:B------:R-:W-:Y:S02]  /*6fa0*/  HADD2 R3, R37, -1032, -1032 ;  /* 0xe408e40825037430 */ /* 0x000fe40000000000 */
[----:B0-----:R-:W-:Y:S02]  /*6fb0*/  HADD2.F32 R32, -RZ, R8.H0_H0 ;  /* 0x20000008ff207230 */ /* 0x001fe40000004100 */
[----:B------:R-:W-:Y:S02]  /*6fc0*/  HADD2.F32 R38, -RZ, R31.H0_H0 ;  /* 0x2000001fff267230 */ /* 0x000fe40000004100 */
[----:B------:R-:W-:Y:S02]  /*6fd0*/  HADD2.F32 R37, -RZ, R33.H0_H0 ;  /* 0x20000021ff257230 */ /* 0x000fe40000004100 */
[----:B------:R-:W-:-:S02]  /*6fe0*/  HADD2.F32 R40, -RZ, R35.H0_H0 ;  /* 0x20000023ff287230 */ /* 0x000fc40000004100 */
[----:B------:R-:W-:Y:S02]  /*6ff0*/  HADD2.F32 R41, -RZ, R3.H0_H0 ;  /* 0x20000003ff297230 */ /* 0x000fe40000004100 */
[----:B------:R-:W-:Y:S01]  /*7000*/  FFMA.FTZ R38, R38, R32, R29 ;  /* 0x0000002026267223 */ /* 0x000fe2000001001d */
[----:B------:R-:W-:Y:S02]  /*7010*/  HADD2.F32 R29, -RZ, R31.H1_H1 ;  /* 0x3000001fff1d7230 */ /* 0x000fe40000004100 */
[C---:B------:R-:W-:Y:S01]  /*7020*/  FFMA.FTZ R37, R32.reuse, R37, R7 ;  /* 0x0000002520257223 */ /* 0x040fe20000010007 */
[----:B------:R-:W-:Y:S02]  /*7030*/  HADD2.F32 R31, -RZ, R33.H1_H1 ;  /* 0x30000021ff1f7230 */ /* 0x000fe40000004100 */
[C---:B------:R-:W-:Y:S01]  /*7040*/  FFMA.FTZ R39, R32.reuse, R40, R5 ;  /* 0x0000002820277223 */ /* 0x040fe20000010005 */
[----:B------:R-:W-:Y:S01]  /*7050*/  FFMA.FTZ R7, R32, R41, R36 ;  /* 0x0000002920077223 */ /* 0x000fe20000010024 */
[----:B------:R-:W-:-:S02]  /*7060*/  LOP3.LUT R33, R25, 0xf000f0, RZ, 0xc0, !PT ;  /* 0x00f000f019217812 */ /* 0x000fc400078ec0ff */
[----:B------:R-:W-:Y:S02]  /*7070*/  LOP3.LUT R32, R4, 0xf000f0, RZ, 0xc0, !PT ;  /* 0x00f000f004207812 */ /* 0x000fe400078ec0ff */
[----:B------:R-:W0:Y:S01]  /*7080*/  LDS.64 R4, [UR4+0x30] ;  /* 0x00003004ff047984 */ /* 0x000e220008000a00 */
        /* <DEDUP_REMOVED lines=8> */
[-C--:B------:R-:W-:Y:S01]  /*7110*/  HFMA2 R33, R33, R20.reuse.H0_H0, -72, -72 ;  /* 0xd480d48021217431 */ /* 0x080fe20000040014 */
[----:B------:R-:W-:Y:S01]  /*7120*/  LOP3.LUT R35, R6, 0x64006400, RZ, 0xfc, !PT ;  /* 0x6400640006237812 */ /* 0x000fe200078efcff */
[----:B------:R-:W-:-:S02]  /*7130*/  HFMA2 R25, R25, R20.H0_H0, -72, -72 ;  /* 0xd480d48019197431 */ /* 0x000fc40000040014 */
[----:B------:R-:W-:Y:S02]  /*7140*/  HADD2.F32 R32, -RZ, R3.H1_H1 ;  /* 0x30000003ff207230 */ /* 0x000fe40000004100 */
[-C--:B------:R-:W-:Y:S02]  /*7150*/  HFMA2 R27, R27, R20.reuse.H0_H0, -72, -72 ;  /* 0xd480d4801b1b7431 */ /* 0x080fe40000040014 */
[----:B------:R-:W-:Y:S02]  /*7160*/  HADD2.F32 R2, -RZ, R9.H0_H0 ;  /* 0x20000009ff027230 */ /* 0x000fe40000004100 */
[----:B------:R-:W-:Y:S01]  /*7170*/  FFMA.FTZ R31, R8, R31, R37 ;  /* 0x0000001f081f7223 */ /* 0x000fe20000010025 */
[----:B------:R-:W-:Y:S02]  /*7180*/  HADD2.F32 R3, -RZ, R33.H0_H0 ;  /* 0x20000021ff037230 */ /* 0x000fe40000004100 */
[----:B------:R-:W-:Y:S02]  /*7190*/  HFMA2 R35, R35, R20.H0_H0, -72, -72 ;  /* 0xd480d48023237431 */ /* 0x000fe40000040014 */
[----:B------:R-:W-:-:S02]  /*71a0*/  HADD2.F32 R6, -RZ, R25.H0_H0 ;  /* 0x20000019ff067230 */ /* 0x000fc40000004100 */
[----:B------:R-:W-:Y:S01]  /*71b0*/  FFMA.FTZ R29, R29, R8, R38 ;  /* 0x000000081d1d7223 */ /* 0x000fe20000010026 */
[----:B------:R-:W-:Y:S01]  /*71c0*/  FFMA.FTZ R7, R8, R32, R7 ;  /* 0x0000002008077223 */ /* 0x000fe20000010007 */
        /* <DEDUP_REMOVED lines=28> */
[----:B------:R-:W-:Y:S01]  /*7390*/  HADD2.F32 R35, -RZ, R4.H1_H1 ;  /* 0x30000004ff237230 */ /* 0x000fe20000004100 */
[----:B------:R-:W-:Y:S01]  /*73a0*/  LOP3.LUT R32, R12, 0xf000f0, RZ, 0xc0, !PT ;  /* 0x00f000f00c207812 */ /* 0x000fe200078ec0ff */
[--C-:B------:R-:W-:Y:S01]  /*73b0*/  HADD2.F32 R4, -RZ, R5.reuse.H0_H0 ;  /* 0x20000005ff047230 */ /* 0x100fe20000004100 */
[----:B------:R-:W-:Y:S01]  /*73c0*/  LOP3.LUT R33, R13, 0xf000f0, RZ, 0xc0, !PT ;  /* 0x00f000f00d217812 */ /* 0x000fe200078ec0ff */
[----:B------:R-:W-:Y:S01]  /*73d0*/  HADD2.F32 R36, -RZ, R5.H1_H1 ;  /* 0x30000005ff247230 */ /* 0x000fe20000004100 */
[----:B------:R-:W0:Y:S01]  /*73e0*/  LDS.64 R8, [UR4+0x38] ;  /* 0x00003804ff087984 */ /* 0x000e220008000a00 */
[----:B------:R-:W-:-:S02]  /*73f0*/  HADD2.F32 R43, -RZ, R40.H0_H0 ;  /* 0x20000028ff2b7230 */ /* 0x000fc40000004100 */
[----:B------:R-:W-:Y:S02]  /*7400*/  HADD2.F32 R3, -RZ, R39.H0_H0 ;  /* 0x20000027ff037230 */ /* 0x000fe40000004100 */
[----:B------:R-:W-:Y:S02]  /*7410*/  HADD2.F32 R5, -RZ, R41.H0_H0 ;  /* 0x20000029ff057230 */ /* 0x000fe40000004100 */
[----:B------:R-:W-:Y:S02]  /*7420*/  HADD2.F32 R7, -RZ, R38.H0_H0 ;  /* 0x20000026ff077230 */ /* 0x000fe40000004100 */
[----:B------:R-:W-:Y:S01]  /*7430*/  FFMA.FTZ R44, R2, R43, RZ ;  /* 0x0000002b022c7223 */ /* 0x000fe200000100ff */
[----:B------:R-:W-:Y:S01]  /*7440*/  LOP3.LUT R37, R14, 0xf000f0, RZ, 0xc0, !PT ;  /* 0x00f000f00e257812 */ /* 0x000fe200078ec0ff */
[----:B------:R-:W-:Y:S01]  /*7450*/  FFMA.FTZ R3, R3, R2, RZ ;  /* 0x0000000203037223 */ /* 0x000fe200000100ff */
[----:B------:R-:W-:Y:S01]  /*7460*/  FFMA.FTZ R43, R2, R5, RZ ;  /* 0x00000005022b7223 */ /* 0x000fe200000100ff */
[----:B------:R-:W-:Y:S01]  /*7470*/  LOP3.LUT R31, R15, 0xf000f0, RZ, 0xc0, !PT ;  /* 0x00f000f00f1f7812 */ /* 0x000fe200078ec0ff */
[----:B------:R-:W-:-:S02]  /*7480*/  HADD2.F32 R42, -RZ, R39.H1_H1 ;  /* 0x30000027ff2a7230 */ /* 0x000fc40000004100 */
[----:B------:R-:W-:Y:S01]  /*7490*/  FFMA.FTZ R2, R2, R7, RZ ;  /* 0x0000000702027223 */ /* 0x000fe200000100ff */
[----:B------:R-:W-:Y:S02]  /*74a0*/  LOP3.LUT R7, R32, 0x64006400, RZ, 0xfc, !PT ;  /* 0x6400640020077812 */ /* 0x000fe400078efcff */
[----:B------:R-:W-:Y:S02]  /*74b0*/  LOP3.LUT R39, R33, 0x64006400, RZ, 0xfc, !PT ;  /* 0x6400640021277812 */ /* 0x000fe400078efcff */
[----:B------:R-:W-:Y:S02]  /*74c0*/  LOP3.LUT R37, R37, 0x64006400, RZ, 0xfc, !PT ;  /* 0x6400640025257812 */ /* 0x000fe400078efcff */
[----:B------:R-:W-:Y:S01]  /*74d0*/  LOP3.LUT R31, R31, 0x64006400, RZ, 0xfc, !PT ;  /* 0x640064001f1f7812 */ /* 0x000fe200078efcff */
[----:B------:R-:W-:Y:S02]  /*74e0*/  HFMA2 R33, R7, R20.H0_H0, -72, -72 ;  /* 0xd480d48007217431 */ /* 0x000fe40000040014 */
[----:B------:R-:W-:-:S02]  /*74f0*/  HADD2.F32 R40, -RZ, R40.H1_H1 ;  /* 0x30000028ff287230 */ /* 0x000fc40000004100 */
[-C--:B------:R-:W-:Y:S02]  /*7500*/  HFMA2 R32, R39, R20.reuse.H0_H0, -72, -72 ;  /* 0xd480d48027207431 */ /* 0x080fe40000040014 */
[----:B------:R-:W-:Y:S01]  /*7510*/  FFMA.FTZ R3, R42, R35, R3 ;  /* 0x000000232a037223 */ /* 0x000fe20000010003 */
[-C--:B------:R-:W-:Y:S02]  /*7520*/  HFMA2 R7, R37, R20.reuse.H0_H0, -72, -72 ;  /* 0xd480d48025077431 */ /* 0x080fe40000040014 */
[----:B------:R-:W-:Y:S02]  /*7530*/  HADD2.F32 R39, -RZ, R38.H1_H1 ;  /* 0x30000026ff277230 */ /* 0x000fe40000004100 */
[----:B------:R-:W-:Y:S02]  /*7540*/  HFMA2 R31, R31, R20.H0_H0, -72, -72 ;  /* 0xd480d4801f1f7431 */ /* 0x000fe40000040014 */
[----:B------:R-:W-:Y:S02]  /*7550*/  HADD2.F32 R42, -RZ, R41.H1_H1 ;  /* 0x30000029ff2a7230 */ /* 0x000fe40000004100 */
[----:B------:R-:W-:Y:S01]  /*7560*/  FFMA.FTZ R5, R35, R40, R44 ;  /* 0x0000002823057223 */ /* 0x000fe2000001002c */
[----:B------:R-:W-:-:S02]  /*7570*/  HADD2.F32 R38, -RZ, R33.H0_H0 ;  /* 0x20000021ff267230 */ /* 0x000fc40000004100 */
[----:B------:R-:W-:Y:S02]  /*7580*/  HADD2.F32 R37, -RZ, R32.H0_H0 ;  /* 0x20000020ff257230 */ /* 0x000fe40000004100 */
[C---:B------:R-:W-:Y:S01]  /*7590*/  FFMA.FTZ R39, R35.reuse, R39, R2 ;  /* 0x0000002723277223 */ /* 0x040fe20000010002 */
[----:B------:R-:W-:Y:S02]  /*75a0*/  HADD2.F32 R40, -RZ, R7.H0_H0 ;  /* 0x20000007ff287230 */ /* 0x000fe40000004100 */
[----:B------:R-:W-:Y:S01]  /*75b0*/  FFMA.FTZ R43, R35, R42, R43 ;  /* 0x0000002a232b7223 */ /* 0x000fe2000001002b */
[----:B------:R-:W-:Y:S02]  /*75c0*/  HADD2.F32 R2, -RZ, R31.H0_H0 ;  /* 0x2000001fff027230 */ /* 0x000fe40000004100 */
[----:B------:R-:W-:Y:S01]  /*75d0*/  FFMA.FTZ R38, R38, R4, R3 ;  /* 0x0000000426267223 */ /* 0x000fe20000010003 */
[----:B------:R-:W-:Y:S01]  /*75e0*/  FFMA.FTZ R37, R4, R37, R5 ;  /* 0x0000002504257223 */ /* 0x000fe20000010005 */
[----:B------:R-:W-:-:S02]  /*75f0*/  HADD2.F32 R33, -RZ, R33.H1_H1 ;  /* 0x30000021ff217230 */ /* 0x000fc40000004100 */
[C---:B------:R-:W-:Y:S01]  /*7600*/  FFMA.FTZ R40, R4.reuse, R40, R43 ;  /* 0x0000002804287223 */ /* 0x040fe2000001002b */
[----:B------:R-:W-:Y:S02]  /*7610*/  HADD2.F32 R5, -RZ, R32.H1_H1 ;  /* 0x30000020ff057230 */ /* 0x000fe40000004100 */
[----:B------:R-:W-:Y:S02]  /*7620*/  HADD2.F32 R3, -RZ, R7.H1_H1 ;  /* 0x30000007ff037230 */ /* 0x000fe40000004100 */
[----:B------:R-:W-:Y:S01]  /*7630*/  FFMA.FTZ R2, R4, R2, R39 ;  /* 0x0000000204027223 */ /* 0x000fe20000010027 */
[----:B------:R-:W-:Y:S01]  /*7640*/  HADD2.F32 R31, -RZ, R31.H1_H1 ;  /* 0x3000001fff1f7230 */ /* 0x000fe20000004100 */
[----:B------:R-:W-:Y:S01]  /*7650*/  SHF.R.U32.HI R14, RZ, 0x8, R14 ;  /* 0x00000008ff0e7819 */ /* 0x000fe2000001160e */
[----:B------:R-:W-:Y:S01]  /*7660*/  FFMA.FTZ R7, R33, R36, R38 ;  /* 0x0000002421077223 */ /* 0x000fe20000010026 */
[C---:B------:R-:W-:Y:S01]  /*7670*/  FFMA.FTZ R5, R36.reuse, R5, R37 ;  /* 0x0000000524057223 */ /* 0x040fe20000010025 */
[C---:B------:R-:W-:Y:S01]  /*7680*/  FFMA.FTZ R4, R36.reuse, R3, R40 ;  /* 0x0000000324047223 */ /* 0x040fe20000010028 */
[----:B------:R-:W-:Y:S01]  /*7690*/  SHF.R.U32.HI R12, RZ, 0x8, R12 ;  /* 0x00000008ff0c7819 */ /* 0x000fe2000001160c */
[----:B------:R-:W-:Y:S01]  /*76a0*/  FFMA.FTZ R36, R36, R31, R2 ;  /* 0x0000001f24247223 */ /* 0x000fe20000010002 */
[----:B------:R-:W-:-:S02]  /*76b0*/  LOP3.LUT R31, R14, 0xf000f, RZ, 0xc0, !PT ;  /* 0x000f000f0e1f7812 */ /* 0x000fc400078ec0ff */
[----:B------:R-:W-:Y:S02]  /*76c0*/  SHF.R.U32.HI R13, RZ, 0x8, R13 ;  /* 0x00000008ff0d7819 */ /* 0x000fe4000001160d */
[----:B------:R-:W-:Y:S02]  /*76d0*/  LOP3.LUT R2, R12, 0xf000f, RZ, 0xc0, !PT ;  /* 0x000f000f0c027812 */ /* 0x000fe400078ec0ff */
[----:B------:R-:W-:Y:S02]  /*76e0*/  LOP3.LUT R35, R31, 0x64006400, RZ, 0xfc, !PT ;  /* 0x640064001f237812 */ /* 0x000fe400078efcff */
[----:B------:R-:W-:Y:S02]  /*76f0*/  SHF.R.U32.HI R15, RZ, 0x8, R15 ;  /* 0x00000008ff0f7819 */ /* 0x000fe4000001160f */
[----:B------:R-:W-:Y:S02]  /*7700*/  LOP3.LUT R3, R13, 0xf000f, RZ, 0xc0, !PT ;  /* 0x000f000f0d037812 */ /* 0x000fe400078ec0ff */
[----:B------:R-:W-:Y:S01]  /*7710*/  LOP3.LUT R2, R2, 0x64006400, RZ, 0xfc, !PT ;  /* 0x6400640002027812 */ /* 0x000fe200078efcff */
[----:B------:R-:W-:Y:S01]  /*7720*/  HADD2 R35, R35, -1032, -1032 ;  /* 0xe408e40823237430 */ /* 0x000fe20000000000 */
[----:B------:R-:W-:-:S02]  /*7730*/  LOP3.LUT R33, R15, 0xf000f, RZ, 0xc0, !PT ;  /* 0x000f000f0f217812 */ /* 0x000fc400078ec0ff */
[----:B------:R-:W-:Y:S01]  /*7740*/  LOP3.LUT R3, R3, 0x64006400, RZ, 0xfc, !PT ;  /* 0x6400640003037812 */ /* 0x000fe200078efcff */
[----:B------:R-:W-:Y:S02]  /*7750*/  HADD2 R31, R2, -1032, -1032 ;  /* 0xe408e408021f7430 */ /* 0x000fe40000000000 */
[----:B0-----:R-:W-:Y:S01]  /*7760*/  HADD2.F32 R32, -RZ, R8.H0_H0 ;  /* 0x20000008ff207230 */ /* 0x001fe20000004100 */
[----:B------:R-:W-:Y:S01]  /*7770*/  LOP3.LUT R37, R33, 0x64006400, RZ, 0xfc, !PT ;  /* 0x6400640021257812 */ /* 0x000fe200078efcff */
[----:B------:R-:W-:Y:S02]  /*7780*/  HADD2.F32 R39, -RZ, R35.H0_H0 ;  /* 0x20000023ff277230 */ /* 0x000fe40000004100 */
[----:B------:R-:W-:Y:S02]  /*7790*/  HADD2 R33, R3, -1032, -1032 ;  /* 0xe408e40803217430 */ /* 0x000fe40000000000 */
[----:B------:R-:W-:Y:S02]  /*77a0*/  HADD2.F32 R38, -RZ, R31.H0_H0 ;  /* 0x2000001fff267230 */ /* 0x000fe40000004100 */
[----:B------:R-:W-:-:S02]  /*77b0*/  HADD2 R3, R37, -1032, -1032 ;  /* 0xe408e40825037430 */ /* 0x000fc40000000000 */
[----:B------:R-:W-:Y:S01]  /*77c0*/  FFMA.FTZ R39, R32, R39, R4 ;  /* 0x0000002720277223 */ /* 0x000fe20000010004 */
[----:B------:R-:W-:Y:S01]  /*77d0*/  LOP3.LUT R4, R13, 0xf000f0, RZ, 0xc0, !PT ;  /* 0x00f000f00d047812 */ /* 0x000fe200078ec0ff */
[----:B------:R-:W-:Y:S02]  /*77e0*/  HADD2.F32 R37, -RZ, R33.H0_H0 ;  /* 0x20000021ff257230 */ /* 0x000fe40000004100 */
        /* <DEDUP_REMOVED lines=10> */
[----:B------:R-:W-:Y:S02]  /*7890*/  LOP3.LUT R13, R12, 0x64006400, RZ, 0xfc, !PT ;  /* 0x640064000c0d7812 */ /* 0x000fe400078efcff */
[----:B------:R-:W-:Y:S01]  /*78a0*/  LOP3.LUT R15, R14, 0x64006400, RZ, 0xfc, !PT ;  /* 0x640064000e0f7812 */ /* 0x000fe200078efcff */
[----:B------:R-:W-:Y:S02]  /*78b0*/  HADD2.F32 R35, -RZ, R35.H1_H1 ;  /* 0x30000023ff237230 */ /* 0x000fe40000004100 */
[----:B------:R-:W-:Y:S01]  /*78c0*/  FFMA.FTZ R37, R8, R33, R37 ;  /* 0x0000002108257223 */ /* 0x000fe20000010025 */
[----:B------:R-:W-:Y:S02]  /*78d0*/  HADD2.F32 R12, -RZ, R3.H1_H1 ;  /* 0x30000003ff0c7230 */ /* 0x000fe40000004100 */
[----:B------:R-:W-:Y:S01]  /*78e0*/  FFMA.FTZ R5, R32, R41, R36 ;  /* 0x0000002920057223 */ /* 0x000fe20000010024 */
[-C--:B------:R-:W-:Y:S01]  /*78f0*/  HFMA2 R13, R13, R20.reuse.H0_H0, -72, -72 ;  /* 0xd480d4800d0d7431 */ /* 0x080fe20000040014 */
[----:B------:R-:W-:Y:S01]  /*7900*/  LOP3.LUT R33, R4, 0x64006400, RZ, 0xfc, !PT ;  /* 0x6400640004217812 */ /* 0x000fe200078efcff */
[----:B------:R-:W-:-:S02]  /*7910*/  HFMA2 R15, R15, R20.H0_H0, -72, -72 ;  /* 0xd480d4800f0f7431 */ /* 0x000fc40000040014 */
[-C--:B------:R-:W-:Y:S02]  /*7920*/  HFMA2 R31, R31, R20.reuse.H0_H0, -72, -72 ;  /* 0xd480d4801f1f7431 */ /* 0x080fe40000040014 */
[----:B------:R-:W-:Y:S01]  /*7930*/  FFMA.FTZ R7, R7, R8, R38 ;  /* 0x0000000807077223 */ /* 0x000fe20000010026 */
[C---:B------:R-:W-:Y:S01]  /*7940*/  FFMA.FTZ R35, R8.reuse, R35, R39 ;  /* 0x0000002308237223 */ /* 0x040fe20000010027 */
[----:B------:R-:W-:Y:S01]  /*7950*/  FFMA.FTZ R5, R8, R12, R5 ;  /* 0x0000000c08057223 */ /* 0x000fe20000010005 */
[----:B------:R-:W-:Y:S02]  /*7960*/  HADD2.F32 R2, -RZ, R9.H0_H0 ;  /* 0x20000009ff027230 */ /* 0x000fe40000004100 */
[----:B------:R-:W-:Y:S02]  /*7970*/  HFMA2 R20, R33, R20.H0_H0, -72, -72 ;  /* 0xd480d48021147431 */ /* 0x000fe40000040014 */
[----:B------:R-:W-:Y:S02]  /*7980*/  HADD2.F32 R4, -RZ, R13.H0_H0 ;  /* 0x2000000dff047230 */ /* 0x000fe40000004100 */
[----:B------:R-:W-:-:S02]  /*7990*/  HADD2.F32 R8, -RZ, R15.H0_H0 ;  /* 0x2000000fff087230 */ /* 0x000fc40000004100 */
[----:B------:R-:W-:Y:S02]  /*79a0*/  HADD2.F32 R3, -RZ, R31.H0_H0 ;  /* 0x2000001fff037230 */ /* 0x000fe40000004100 */
[----:B------:R-:W-:Y:S01]  /*79b0*/  FFMA.FTZ R7, R4, R2, R7 ;  /* 0x0000000204077223 */ /* 0x000fe20000010007 */
[----:B------:R-:W-:Y:S02]  /*79c0*/  HADD2.F32 R32, -RZ, R20.H0_H0 ;  /* 0x20000014ff207230 */ /* 0x000fe40000004100 */
[C---:B------:R-:W-:Y:S01]  /*79d0*/  FFMA.FTZ R35, R2.reuse, R8, R35 ;  /* 0x0000000802237223 */ /* 0x040fe20000010023 */
[----:B------:R-:W-:Y:S02]  /*79e0*/  HADD2.F32 R9, -RZ, R9.H1_H1 ;  /* 0x30000009ff097230 */ /* 0x000fe40000004100 */
        /* <DEDUP_REMOVED lines=34> */
.L_x_3752:
        /* <DEDUP_REMOVED lines=8> */
.L_x_3751:
[----:B------:R-:W-:Y:S05]  /*7c90*/  @P1 EXIT ;  /* 0x000000000000194d */ /* 0x000fea0003800000 */
[----:B------:R-:W1:Y:S01]  /*7ca0*/  S2R R0, SR_CTAID.X ;  /* 0x0000000000007919 */ /* 0x000e620000002500 */
[----:B------:R-:W2:Y:S01]  /*7cb0*/  S2UR UR4, SR_CTAID.Y ;  /* 0x00000000000479c3 */ /* 0x000ea20000002600 */
[----:B------:R-:W1:Y:S07]  /*7cc0*/  S2R R7, SR_TID.X ;  /* 0x0000000000077919 */ /* 0x000e6e0000002100 */
        /* <DEDUP_REMOVED lines=12> */
.L_x_3757:
[----:B------:R-:W1:Y:S02]  /*7d90*/  LDS R2, [R0] ;  /* 0x0000000000027984 */ /* 0x000e640000000800 */
[----:B-1----:R-:W-:-:S10]  /*7da0*/  HFMA2.MMA R3, R2, 1, 1, R31 ;  /* 0x3c003c0002037835 */ /* 0x002fd4000000001f */
[----:B------:R-:W1:Y:S02]  /*7db0*/  ATOMS.CAST.SPIN R3, [R0], R2, R3 ;  /* 0x000000020003738d */ /* 0x000e640001800003 */
[----:B-1----:R-:W-:-:S13]  /*7dc0*/  ISETP.EQ.U32.AND P0, PT, R3, 0x1, PT ;  /* 0x000000010300780c */ /* 0x002fda0003f02070 */
[----:B------:R-:W-:Y:S05]  /*7dd0*/  @!P0 BRA `(.L_x_3757) ;  /* 0xfffffffc00ec8947 */ /* 0x000fea000383ffff */
[----:B------:R-:W-:Y:S05]  /*7de0*/  BRA `(.L_x_3755) ;  /* 0x00000000000c7947 */ /* 0x000fea0003800000 */
.L_x_3756:
[----:B------:R-:W2:Y:S02]  /*7df0*/  LD.E R0, desc[UR6][R4.64] ;  /* 0x0000000604007980 */ /* 0x000ea4000c101900 */
[----:B--2---:R-:W-:-:S05]  /*7e00*/  IADD3 R3, R31, R0, RZ ;  /* 0x000000001f037210 */ /* 0x004fca0007ffe0ff */
[----:B------:R1:W-:Y:S02]  /*7e10*/  ST.E desc[UR6][R4.64], R3 ;  /* 0x0000000304007985 */ /* 0x0003e4000c101906 */
.L_x_3755:
[----:B------:R-:W-:Y:S05]  /*7e20*/  BSYNC B0 ;  /* 0x0000000000007941 */ /* 0x000fea0003800000 */
.L_x_3754:
[----:B------:R2:W-:Y:S02]  /*7e30*/  ATOM.E.ADD.F16x2.RN.STRONG.GPU P0, RZ, desc[UR6][R4.64+0x4], R29 ;  /* 0x0000041d04ff79a2 */ /* 0x0005e4000810e1c6 */
[----:B--2---:R-:W-:Y:S05]  /*7e40*/  @P0 EXIT ;  /* 0x000000000000094d */ /* 0x004fea0003800000 */
[----:B------:R-:W2:Y:S02]  /*7e50*/  QSPC.E.S P0, RZ, [R4+0x4] ;  /* 0x0000040004ff73aa */ /* 0x000ea40000000500 */
[----:B--2---:R-:W-:Y:S05]  /*7e60*/  @!P0 BRA `(.L_x_3758) ;  /* 0x0000000000208947 */ /* 0x004fea0003800000 */
[----:B------:R-:W-:-:S04]  /*7e70*/  MOV R2, R4 ;  /* 0x0000000400027202 */ /* 0x000fc80000000f00 */
[----:B------:R-:W-:-:S07]  /*7e80*/  MOV R0, R2 ;  /* 0x0000000200007202 */ /* 0x000fce0000000f00 */
.L_x_3759:
[----:B------:R-:W1:Y:S02]  /*7e90*/  LDS R2, [R0+0x4] ;  /* 0x0000040000027984 */ /* 0x000e640000000800 */
[----:B-1----:R-:W-:-:S06]  /*7ea0*/  HADD2 R3, R2, R29 ;  /* 0x0000001d02037230 */ /* 0x002fcc0000000000 */
[----:B------:R-:W1:Y:S02]  /*7eb0*/  ATOMS.CAST.SPIN R3, [R0+0x4], R2, R3 ;  /* 0x000004020003738d */ /* 0x000e640001800003 */
[----:B-1----:R-:W-:-:S13]  /*7ec0*/  ISETP.EQ.U32.AND P0, PT, R3, 0x1, PT ;  /* 0x000000010300780c */ /* 0x002fda0003f02070 */
[----:B------:R-:W-:Y:S05]  /*7ed0*/  @!P0 BRA `(.L_x_3759) ;  /* 0xfffffffc00ec8947 */ /* 0x000fea000383ffff */
[----:B------:R-:W-:Y:S05]  /*7ee0*/  EXIT ;  /* 0x000000000000794d */ /* 0x000fea0003800000 */
.L_x_3758:
[----:B------:R-:W1:Y:S02]  /*7ef0*/  LD.E R0, desc[UR6][R4.64+0x4] ;  /* 0x0000040604007980 */ /* 0x000e64000c101900 */
[----:B-1----:R-:W-:-:S05]  /*7f00*/  IADD3 R3, R29, R0, RZ ;  /* 0x000000001d037210 */ /* 0x002fca0007ffe0ff */
[----:B------:R-:W-:Y:S01]  /*7f10*/  ST.E desc[UR6][R4.64+0x4], R3 ;  /* 0x0000040304007985 */ /* 0x000fe2000c101906 */
[----:B------:R-:W-:Y:S05]  /*7f20*/  EXIT ;  /* 0x000000000000794d */ /* 0x000fea0003800000 */
.L_x_3760:
        /* <DEDUP_REMOVED lines=13> */
.L_x_4227:


//--------------------- .text._Z23gemm_half_q_half_kernelILi1ELi140ELb0ELb0ELi64EEvPK6__halfPKjS4_S2_PS0_iiiiPKtS7_iiiiiibS2_i --------------------------
	.section	.text._Z23gemm_half_q_half_kernelILi1ELi140ELb0ELb0ELi64EEvPK6__halfPKjS4_S2_PS0_iiiiPKtS7_iiiiiibS2_i,"ax",@progbits
	.align	128
        .global         _Z23gemm_half_q_half_kernelILi1ELi140ELb0ELb0ELi64EEvPK6__halfPKjS4_S2_PS0_iiiiPKtS7_iiiiiibS2_i
        .type           _Z23gemm_half_q_half_kernelILi1ELi140ELb0ELb0ELi64EEvPK6__halfPKjS4_S2_PS0_iiiiPKtS7_iiiiiibS2_i,@function
        .size           _Z23gemm_half_q_half_kernelILi1ELi140ELb0ELb0ELi64EEvPK6__halfPKjS4_S2_PS0_iiiiPKtS7_iiiiiibS2_i,(.L_x_4228 - _Z23gemm_half_q_half_kernelILi1ELi140ELb0ELb0ELi64EEvPK6__halfPKjS4_S2_PS0_iiiiPKtS7_iiiiiibS2_i)
        .other          _Z23gemm_half_q_half_kernelILi1ELi140ELb0ELb0ELi64EEvPK6__halfPKjS4_S2_PS0_iiiiPKtS7_iiiiiibS2_i,@"STO_CUDA_ENTRY STV_DEFAULT"
_Z23gemm_half_q_half_kernelILi1ELi140ELb0ELb0ELi64EEvPK6__halfPKjS4_S2_PS0_iiiiPKtS7_iiiiiibS2_i:
.text._Z23gemm_half_q_half_kernelILi1ELi140ELb0ELb0ELi64EEvPK6__halfPKjS4_S2_PS0_iiiiPKtS7_iiiiiibS2_i:
        /* <DEDUP_REMOVED lines=27> */
[----:B------:R-:W-:-:S04]  /*01b0*/  @!P0 IADD3 R5, P2, R5, R4, RZ ;  /* 0x0000000405058210 */ /* 0x000fc80007f5e0ff */
[----:B------:R-:W-:Y:S02]  /*01c0*/  @!P0 IADD3.X R10, R6, R7, RZ, P2, !PT ;  /* 0x00000007060a8210 */ /* 0x000fe400017fe4ff */
[----:B------:R-:W-:Y:S02]  /*01d0*/  @!P0 LEA R6, P2, R5, UR4, 0x1 ;  /* 0x0000000405068c11 */ /* 0x000fe4000f8408ff */
[----:B--2---:R-:W-:-:S04]  /*01e0*/  @P0 IADD3 R11, P3, R4, R3, RZ ;  /* 0x00000003040b0210 */ /* 0x004fc80007f7e0ff */
[----:B------:R-:W-:Y:S02]  /*01f0*/  @P0 IADD3.X R12, RZ, R7, RZ, P3, !PT ;  /* 0x00000007ff0c0210 */ /* 0x000fe40001ffe4ff */
[----:B------:R-:W-:Y:S02]  /*0200*/  @P0 LEA R4, P3, R11, UR4, 0x1 ;  /* 0x000000040b040c11 */ /* 0x000fe4000f8608ff */
        /* <DEDUP_REMOVED lines=10> */
.L_x_3762:
[----:B------:R-:W-:Y:S05]  /*02b0*/  BSYNC B0 ;  /* 0x0000000000007941 */ /* 0x000fea0003800000 */
.L_x_3761:
        /* <DEDUP_REMOVED lines=23> */
[----:B------:R-:W-:Y:S02]  /*0430*/  SHF.R.S32.HI R4, RZ, 0x1f, R5 ;  /* 0x0000001fff047819 */ /* 0x000fe40000011405 */
[----:B------:R-:W-:Y:S02]  /*0440*/  SHF.L.U32 R14, R5, 0x2, RZ ;  /* 0x00000002050e7819 */ /* 0x000fe400000006ff */
[----:B------:R-:W-:Y:S01]  /*0450*/  LEA.HI R15, R4, R5, RZ, 0x3 ;  /* 0x00000005040f7211 */ /* 0x000fe200078f18ff */
[----:B------:R-:W-:Y:S01]  /*0460*/  HFMA2.MMA R4, -RZ, RZ, 0, 0 ;  /* 0x00000000ff047435 */ /* 0x000fe200000001ff */
[----:B------:R-:W-:Y:S01]  /*0470*/  MOV R11, R21 ;  /* 0x00000015000b7202 */ /* 0x000fe20000000f00 */
[----:B------:R-:W2:Y:S01]  /*0480*/  LDC.64 R12, c[0x0][0x228] ;  /* 0x00008a00ff0c7b82 */ /* 0x000ea20000000a00 */
[----:B------:R-:W-:-:S02]  /*0490*/  LOP3.LUT R14, R14, 0x10, RZ, 0xc0, !PT ;  /* 0x000000100e0e7812 */ /* 0x000fc400078ec0ff */
[----:B-1----:R-:W-:-:S07]  /*04a0*/  SHF.R.S32.HI R15, RZ, 0x3, R15 ;  /* 0x00000003ff0f7819 */ /* 0x002fce000001140f */
.L_x_3764:
        /* <DEDUP_REMOVED lines=42> */
.L_x_3763:
        /* <DEDUP_REMOVED lines=16> */
.L_x_3765:
        /* <DEDUP_REMOVED lines=8> */
.L_x_3766:
        /* <DEDUP_REMOVED lines=13> */
.L_x_3767:
        /* <DEDUP_REMOVED lines=8> */
.L_x_3768:
        /* <DEDUP_REMOVED lines=11> */
.L_x_3769:
[----:B------:R-:W-:Y:S01]  /*0ad0*/  VIMNMX R8, R21, UR8, PT ;  /* 0x0000000815087c48 */ /* 0x000fe2000bfe0100 */
[----:B------:R-:W0:Y:S01]  /*0ae0*/  S2UR UR5, SR_CgaCtaId ;  /* 0x00000000000579c3 */ /* 0x000e220000008800 */
[----:B------:R-:W-:Y:S01]  /*0af0*/  ULDC.64 UR10, c[0x0][0x218] ;  /* 0x00008600000a7ab9 */ /* 0x000fe20000000a00 */
[----:B------:R-:W-:Y:S01]  /*0b00*/  UMOV UR4, 0x400 ;  /* 0x0000040000047882 */ /* 0x000fe20000000000 */
[----:B------:R-:W-:Y:S02]  /*0b10*/  SHF.R.S32.HI R9, RZ, 0x1f, R8 ;  /* 0x0000001fff097819 */ /* 0x000fe40000011408 */
[----:B-----5:R-:W-:Y:S02]  /*0b20*/  PRMT R27, R12, 0x7610, R12 ;  /* 0x000076100c1b7816 */ /* 0x020fe4000000000c */
[----:B------:R-:W-:Y:S02]  /*0b30*/  LEA.HI R9, R9, R8, RZ, 0x5 ;  /* 0x0000000809097211 */ /* 0x000fe400078f28ff */
[----:B------:R-:W-:-:S02]  /*0b40*/  PRMT R28, R13, 0x7610, R13 ;  /* 0x000076100d1c7816 */ /* 0x000fc4000000000d */
[----:B------:R-:W-:Y:S02]  /*0b50*/  SHF.R.S32.HI R9, RZ, 0x5, R9 ;  /* 0x00000005ff097819 */ /* 0x000fe40000011409 */
[----:B------:R-:W-:Y:S02]  /*0b60*/  MOV R24, RZ ;  /* 0x000000ff00187202 */ /* 0x000fe40000000f00 */
[----:B------:R-:W-:Y:S02]  /*0b70*/  LEA R4, R9, R4, 0x3 ;  /* 0x0000000409047211 */ /* 0x000fe400078e18ff */
[----:B------:R-:W-:Y:S02]  /*0b80*/  PRMT R26, RZ, 0x5410, RZ ;  /* 0x00005410ff1a7816 */ /* 0x000fe400000000ff */
[----:B------:R-:W-:Y:S02]  /*0b90*/  IADD3 R3, R14, R4, R3 ;  /* 0x000000040e037210 */ /* 0x000fe40007ffe003 */
[----:B------:R-:W-:-:S02]  /*0ba0*/  SHF.R.S32.HI R4, RZ, 0x1f, R5 ;  /* 0x0000001fff047819 */ /* 0x000fc40000011405 */
[----:B------:R-:W-:Y:S01]  /*0bb0*/  IADD3 R3, R7, R3, R6 ;  /* 0x0000000307037210 */ /* 0x000fe20007ffe006 */
[----:B0-----:R-:W-:Y:S01]  /*0bc0*/  ULEA UR4, UR5, UR4, 0x18 ;  /* 0x0000000405047291 */ /* 0x001fe2000f8ec03f */
[----:B------:R-:W-:-:S03]  /*0bd0*/  IADD3 R25, R21, R10, RZ ;  /* 0x0000000a15197210 */ /* 0x000fc60007ffe0ff */
[----:B------:R-:W-:Y:S01]  /*0be0*/  IMAD R8, R3, R2, RZ ;  /* 0x0000000203087224 */ /* 0x000fe200078e02ff */
[----:B------:R-:W-:-:S04]  /*0bf0*/  PRMT R3, RZ, 0x5410, RZ ;  /* 0x00005410ff037816 */ /* 0x000fc800000000ff */
[----:B------:R-:W-:Y:S02]  /*0c00*/  SHF.R.S32.HI R7, RZ, 0x1f, R8 ;  /* 0x0000001fff077819 */ /* 0x000fe40000011408 */
[----:B------:R-:W-:-:S04]  /*0c10*/  IADD3 R17, P0, R5, R8, RZ ;  /* 0x0000000805117210 */ /* 0x000fc80007f1e0ff */
[----:B------:R-:W-:Y:S02]  /*0c20*/  IADD3.X R6, R7, R4, RZ, P0, !PT ;  /* 0x0000000407067210 */ /* 0x000fe400007fe4ff */
[----:B-1----:R-:W-:-:S04]  /*0c30*/  LEA R16, P0, R17, UR10, 0x2 ;  /* 0x0000000a11107c11 */ /* 0x002fc8000f8010ff */
[----:B------:R-:W-:Y:S02]  /*0c40*/  LEA.HI.X R17, R17, UR11, R6, 0x2, P0 ;  /* 0x0000000b11117c11 */ /* 0x000fe400080f1406 */
[----:B------:R-:W-:-:S04]  /*0c50*/  ISETP.GE.AND P0, PT, R21, R0, PT ;  /* 0x000000001500720c */ /* 0x000fc80003f06270 */
        /* <DEDUP_REMOVED lines=11> */
.L_x_3775:
[----:B------:R-:W-:Y:S01]  /*0d10*/  ISETP.NE.AND P0, PT, R21, R25, PT ;  /* 0x000000191500720c */ /* 0x000fe20003f05270 */
[----:B------:R-:W0:-:S12]  /*0d20*/  LDC R2, c[0x0][0x23c] ;  /* 0x00008f00ff027b82 */ /* 0x000e180000000800 */
[----:B------:R-:W-:Y:S01]  /*0d30*/  @!P0 IADD3 R24, R24, 0x1, RZ ;  /* 0x0000000118188810 */ /* 0x000fe20007ffe0ff */
[----:B-1----:R-:W1:Y:S03]  /*0d40*/  @!P0 LDC.64 R14, c[0x0][0x248] ;  /* 0x00009200ff0e8b82 */ /* 0x002e660000000a00 */
[----:B------:R-:W-:-:S06]  /*0d50*/  @!P0 LEA R4, R24, R1, 0x3 ;  /* 0x0000000118048211 */ /* 0x000fcc00078e18ff */
[----:B------:R-:W2:Y:S01]  /*0d60*/  @!P0 LDL.64 R4, [R4] ;  /* 0x0000000004048983 */ /* 0x000ea20000100a00 */
        /* <DEDUP_REMOVED lines=11> */
[----:B------:R-:W-:Y:S02]  /*0e20*/  IADD3 R37, R29, -0x80, RZ ;  /* 0xffffff801d257810 */ /* 0x000fe40007ffe0ff */
[----:B------:R-:W-:Y:S02]  /*0e30*/  LOP3.LUT R29, R6, 0xff, RZ, 0xc0, !PT ;  /* 0x000000ff061d7812 */ /* 0x000fe400078ec0ff */
[----:B------:R-:W-:Y:S02]  /*0e40*/  LOP3.LUT R36, R7, 0xff, RZ, 0xc0, !PT ;  /* 0x000000ff07247812 */ /* 0x000fe400078ec0ff */
[----:B------:R-:W-:Y:S01]  /*0e50*/  IADD3 R29, R29, -0x80, RZ ;  /* 0xffffff801d1d7810 */ /* 0x000fe20007ffe0ff */
[----:B------:R-:W1:Y:S01]  /*0e60*/  I2F.F16 R37, R37 ;  /* 0x0000002500257306 */ /* 0x000e620000200c00 */
[----:B------:R-:W-:Y:S02]  /*0e70*/  SHF.R.U32.HI R31, RZ, 0x8, R4 ;  /* 0x00000008ff1f7819 */ /* 0x000fe40000011604 */
[----:B------:R-:W-:-:S02]  /*0e80*/  IADD3 R16, R16, -0x80, RZ ;  /* 0xffffff8010107810 */ /* 0x000fc40007ffe0ff */
[----:B------:R-:W-:Y:S02]  /*0e90*/  IADD3 R40, R36, -0x80, RZ ;  /* 0xffffff8024287810 */ /* 0x000fe40007ffe0ff */
[----:B------:R-:W-:Y:S01]  /*0ea0*/  LOP3.LUT R36, R31, 0xff, RZ, 0xc0, !PT ;  /* 0x000000ff1f247812 */ /* 0x000fe200078ec0ff */
[----:B------:R2:W4:Y:S01]  /*0eb0*/  I2F.F16 R17, R16 ;  /* 0x0000001000117306 */ /* 0x0005220000200c00 */
[----:B---3--:R-:W-:Y:S02]  /*0ec0*/  LOP3.LUT R39, R8, 0xff, RZ, 0xc0, !PT ;  /* 0x000000ff08277812 */ /* 0x008fe400078ec0ff */
[----:B------:R-:W-:Y:S02]  /*0ed0*/  IADD3 R38, R36, -0x80, RZ ;  /* 0xffffff8024267810 */ /* 0x000fe40007ffe0ff */
[----:B------:R-:W-:Y:S01]  /*0ee0*/  IADD3 R39, R39, -0x80, RZ ;  /* 0xffffff8027277810 */ /* 0x000fe20007ffe0ff */
[----:B-1----:R-:W-:Y:S02]  /*0ef0*/  HADD2.F32 R37, -RZ, R37.H0_H0 ;  /* 0x20000025ff257230 */ /* 0x002fe40000004100 */
[----:B------:R-:W1:Y:S01]  /*0f00*/  I2F.F16 R29, R29 ;  /* 0x0000001d001d7306 */ /* 0x000e620000200c00 */
[----:B--2---:R-:W-:-:S02]  /*0f10*/  SHF.R.U32.HI R16, RZ, 0x8, R5 ;  /* 0x00000008ff107819 */ /* 0x004fc40000011605 */
[----:B------:R-:W-:Y:S02]  /*0f20*/  LEA.HI R35, R4, 0xffffff80, RZ, 0x8 ;  /* 0xffffff8004237811 */ /* 0x000fe400078f40ff */
[----:B------:R-:W-:Y:S01]  /*0f30*/  LOP3.LUT R36, R16, 0xff, RZ, 0xc0, !PT ;  /* 0x000000ff10247812 */ /* 0x000fe200078ec0ff */
[--C-:B0-----:R-:W-:Y:S01]  /*0f40*/  HADD2.F32 R16, -RZ, R22.reuse.H0_H0 ;  /* 0x20000016ff107230 */ /* 0x101fe20000004100 */
[----:B------:R-:W-:Y:S01]  /*0f50*/  SHF.R.U32.HI R4, RZ, 0x10, R4 ;  /* 0x00000010ff047819 */ /* 0x000fe20000011604 */
[----:B------:R0:W2:Y:S01]  /*0f60*/  I2F.F16 R31, R40 ;  /* 0x00000028001f7306 */ /* 0x0000a20000200c00 */
[----:B----4-:R-:W-:Y:S01]  /*0f70*/  HADD2.F32 R17, -RZ, R17.H0_H0 ;  /* 0x20000011ff117230 */ /* 0x010fe20000004100 */
[----:B------:R-:W-:Y:S01]  /*0f80*/  IADD3 R36, R36, -0x80, RZ ;  /* 0xffffff8024247810 */ /* 0x000fe20007ffe0ff */
[----:B------:R-:W-:Y:S01]  /*0f90*/  FFMA.FTZ R37, R16, R37, RZ ;  /* 0x0000002510257223 */ /* 0x000fe200000100ff */
[----:B------:R-:W-:Y:S01]  /*0fa0*/  SHF.R.U32.HI R42, RZ, 0x8, R6 ;  /* 0x00000008ff2a7819 */ /* 0x000fe20000011606 */
[----:B------:R-:W-:-:S02]  /*0fb0*/  HADD2.F32 R22, -RZ, R22.H1_H1 ;  /* 0x30000016ff167230 */ /* 0x000fc40000004100 */
[----:B------:R-:W-:Y:S01]  /*0fc0*/  FFMA.FTZ R17, R17, R16, RZ ;  /* 0x0000001011117223 */ /* 0x000fe200000100ff */
[----:B-1----:R-:W-:Y:S01]  /*0fd0*/  HADD2.F32 R29, -RZ, R29.H0_H0 ;  /* 0x2000001dff1d7230 */ /* 0x002fe20000004100 */
[----:B------:R-:W1:Y:S01]  /*0fe0*/  I2F.F16 R36, R36 ;  /* 0x0000002400247306 */ /* 0x000e620000200c00 */
[----:B0-----:R-:W-:Y:S02]  /*0ff0*/  LOP3.LUT R40, R9, 0xff, RZ, 0xc0, !PT ;  /* 0x000000ff09287812 */ /* 0x001fe400078ec0ff */
[----:B------:R-:W-:Y:S01]  /*1000*/  LOP3.LUT R4, R4, 0xff, RZ, 0xc0, !PT ;  /* 0x000000ff04047812 */ /* 0x000fe200078ec0ff */
[----:B------:R-:W-:Y:S01]  /*1010*/  FFMA.FTZ R29, R16, R29, RZ ;  /* 0x0000001d101d7223 */ /* 0x000fe200000100ff */
[----:B------:R-:W-:Y:S01]  /*1020*/  LOP3.LUT R42, R42, 0xff, RZ, 0xc0, !PT ;  /* 0x000000ff2a2a7812 */ /* 0x000fe200078ec0ff */
[----:B--2---:R-:W-:Y:S01]  /*1030*/  HADD2.F32 R31, -RZ, R31.H0_H0 ;  /* 0x2000001fff1f7230 */ /* 0x004fe20000004100 */
[----:B------:R-:W-:Y:S01]  /*1040*/  IADD3 R41, R40, -0x80, RZ ;  /* 0xffffff8028297810 */ /* 0x000fe20007ffe0ff */
[----:B------:R-:W0:Y:S01]  /*1050*/  I2F.F16 R38, R38 ;  /* 0x0000002600267306 */ /* 0x000e220000200c00 */
[----:B------:R-:W-:-:S02]  /*1060*/  IADD3 R40, R4, -0x80, RZ ;  /* 0xffffff8004287810 */ /* 0x000fc40007ffe0ff */
[----:B------:R-:W-:Y:S01]  /*1070*/  FFMA.FTZ R31, R16, R31, RZ ;  /* 0x0000001f101f7223 */ /* 0x000fe200000100ff */
[----:B------:R-:W-:Y:S02]  /*1080*/  IADD3 R4, R42, -0x80, RZ ;  /* 0xffffff802a047810 */ /* 0x000fe40007ffe0ff */
[----:B------:R-:W-:Y:S01]  /*1090*/  LEA.HI R34, R5, 0xffffff80, RZ, 0x8 ;  /* 0xffffff8005227811 */ /* 0x000fe200078f40ff */
[----:B-1----:R-:W-:Y:S01]  /*10a0*/  HADD2.F32 R36, -RZ, R36.H0_H0 ;  /* 0x20000024ff247230 */ /* 0x002fe20000004100 */
[----:B------:R1:W-:Y:S01]  /*10b0*/  I2F.F16 R16, R39 ;  /* 0x0000002700107306 */ /* 0x0003e20000200c00 */
[----:B------:R-:W-:Y:S02]  /*10c0*/  SHF.R.U32.HI R5, RZ, 0x10, R5 ;  /* 0x00000010ff057819 */ /* 0x000fe40000011605 */
[----:B------:R-:W-:Y:S01]  /*10d0*/  LEA.HI R20, R6, 0xffffff80, RZ, 0x8 ;  /* 0xffffff8006147811 */ /* 0x000fe200078f40ff */
[----:B------:R-:W-:Y:S01]  /*10e0*/  FFMA.FTZ R36, R22, R36, R37 ;  /* 0x0000002416247223 */ /* 0x000fe20000010025 */
[----:B------:R-:W-:-:S02]  /*10f0*/  LOP3.LUT R5, R5, 0xff, RZ, 0xc0, !PT ;  /* 0x000000ff05057812 */ /* 0x000fc400078ec0ff */
[----:B------:R-:W-:Y:S01]  /*1100*/  SHF.R.U32.HI R6, RZ, 0x10, R6 ;  /* 0x00000010ff067819 */ /* 0x000fe20000011606 */
[----:B------:R-:W2:Y:S01]  /*1110*/  I2F.F16 R4, R4 ;  /* 0x0000000400047306 */ /* 0x000ea20000200c00 */
[----:B-1----:R-:W-:Y:S01]  /*1120*/  SHF.R.U32.HI R39, RZ, 0x8, R7 ;  /* 0x00000008ff277819 */ /* 0x002fe20000011607 */
[----:B0-----:R-:W-:Y:S01]  /*1130*/  HADD2.F32 R38, -RZ, R38.H0_H0 ;  /* 0x20000026ff267230 */ /* 0x001fe20000004100 */
[----:B------:R-:W-:Y:S02]  /*1140*/  IADD3 R5, R5, -0x80, RZ ;  /* 0xffffff8005057810 */ /* 0x000fe40007ffe0ff */
[----:B------:R-:W-:Y:S02]  /*1150*/  LOP3.LUT R39, R39, 0xff, RZ, 0xc0, !PT ;  /* 0x000000ff27277812 */ /* 0x000fe400078ec0ff */
[----:B------:R-:W-:Y:S01]  /*1160*/  LOP3.LUT R6, R6, 0xff, RZ, 0xc0, !PT ;  /* 0x000000ff06067812 */ /* 0x000fe200078ec0ff */
[----:B------:R0:W1:Y:S01]  /*1170*/  I2F.F16 R37, R40 ;  /* 0x0000002800257306 */ /* 0x0000620000200c00 */
[----:B------:R-:W-:Y:S01]  /*1180*/  IADD3 R39, R39, -0x80, RZ ;  /* 0xffffff8027277810 */ /* 0x000fe20007ffe0ff */
[----:B------:R-:W-:Y:S01]  /*1190*/  FFMA.FTZ R38, R38, R22, R17 ;  /* 0x0000001626267223 */ /* 0x000fe20000010011 */
[----:B------:R-:W-:-:S02]  /*11a0*/  LEA.HI R30, R7, 0xffffff80, RZ, 0x8 ;  /* 0xffffff80071e7811 */ /* 0x000fc400078f40ff */
[----:B------:R-:W-:Y:S02]  /*11b0*/  LEA.HI R33, R8, 0xffffff80, RZ, 0x8 ;  /* 0xffffff8008217811 */ /* 0x000fe400078f40ff */
[----:B------:R-:W-:Y:S01]  /*11c0*/  LEA.HI R32, R9, 0xffffff80, RZ, 0x8 ;  /* 0xffffff8009207811 */ /* 0x000fe200078f40ff */
[----:B------:R-:W3:Y:S01]  /*11d0*/  I2F.F16 R39, R39 ;  /* 0x0000002700277306 */ /* 0x000ee20000200c00 */
[----:B0-----:R-:W-:Y:S02]  /*11e0*/  SHF.R.U32.HI R40, RZ, 0x10, R7 ;  /* 0x00000010ff287819 */ /* 0x001fe40000011607 */
[----:B------:R-:W-:Y:S02]  /*11f0*/  IADD3 R7, R6, -0x80, RZ ;  /* 0xffffff8006077810 */ /* 0x000fe40007ffe0ff */
[----:B------:R-:W-:Y:S01]  /*1200*/  LOP3.LUT R6, R40, 0xff, RZ, 0xc0, !PT ;  /* 0x000000ff28067812 */ /* 0x000fe200078ec0ff */
[----:B--2---:R-:W-:Y:S02]  /*1210*/  HADD2.F32 R40, -RZ, R4.H0_H0 ;  /* 0x20000004ff287230 */ /* 0x004fe40000004100 */
[----:B------:R-:W0:Y:S01]  /*1220*/  I2F.F16 R5, R5 ;  /* 0x0000000500057306 */ /* 0x000e220000200c00 */
[----:B-1----:R-:W-:-:S02]  /*1230*/  HADD2.F32 R37, -RZ, R37.H0_H0 ;  /* 0x20000025ff257230 */ /* 0x002fc40000004100 */
[----:B------:R-:W-:Y:S01]  /*1240*/  FFMA.FTZ R29, R22, R40, R29 ;  /* 0x00000028161d7223 */ /* 0x000fe2000001001d */
[----:B---3--:R-:W-:-:S04]  /*1250*/  HADD2.F32 R42, -RZ, R39.H0_H0 ;  /* 0x20000027ff2a7230 */ /* 0x008fc80000004100 */
[----:B------:R1:W-:Y:S01]  /*1260*/  I2F.F16 R17, R41 ;  /* 0x0000002900117306 */ /* 0x0003e20000200c00 */
[--C-:B------:R-:W-:Y:S02]  /*1270*/  HADD2.F32 R39, -RZ, R23.reuse.H0_H0 ;  /* 0x20000017ff277230 */ /* 0x100fe40000004100 */
[----:B------:R-:W-:Y:S02]  /*1280*/  HADD2.F32 R23, -RZ, R23.H1_H1 ;  /* 0x30000017ff177230 */ /* 0x000fe40000004100 */
[----:B------:R-:W-:Y:S01]  /*1290*/  FFMA.FTZ R31, R22, R42, R31 ;  /* 0x0000002a161f7223 */ /* 0x000fe2000001001f */
[----:B------:R-:W-:Y:S01]  /*12a0*/  FFMA.FTZ R38, R37, R39, R38 ;  /* 0x0000002725267223 */ /* 0x000fe20000010026 */
[----:B0-----:R-:W-:Y:S01]  /*12b0*/  HADD2.F32 R37, -RZ, R5.H0_H0 ;  /* 0x20000005ff257230 */ /* 0x001fe20000004100 */
[----:B------:R-:W0:Y:S01]  /*12c0*/  I2F.F16 R4, R7 ;  /* 0x0000000700047306 */ /* 0x000e220000200c00 */
[----:B-1----:R-:W-:Y:S02]  /*12d0*/  IADD3 R41, R6, -0x80, RZ ;  /* 0xffffff8006297810 */ /* 0x002fe40007ffe0ff */
[----:B------:R-:W-:Y:S01]  /*12e0*/  SHF.R.U32.HI R5, RZ, 0x8, R8 ;  /* 0x00000008ff057819 */ /* 0x000fe20000011608 */
[----:B------:R-:W-:Y:S01]  /*12f0*/  FFMA.FTZ R36, R39, R37, R36 ;  /* 0x0000002527247223 */ /* 0x000fe20000010024 */
[----:B------:R-:W-:-:S02]  /*1300*/  LOP3.LUT R6, R10, 0xff, RZ, 0xc0, !PT ;  /* 0x000000ff0a067812 */ /* 0x000fc400078ec0ff */
[----:B------:R-:W-:Y:S01]  /*1310*/  LOP3.LUT R5, R5, 0xff, RZ, 0xc0, !PT ;  /* 0x000000ff05057812 */ /* 0x000fe200078ec0ff */
[----:B------:R-:W1:Y:S01]  /*1320*/  I2F.F16 R22, R41 ;  /* 0x0000002900167306 */ /* 0x000e620000200c00 */
[----:B------:R-:W-:Y:S02]  /*1330*/  IADD3 R40, R6, -0x80, RZ ;  /* 0xffffff8006287810 */ /* 0x000fe40007ffe0ff */
[----:B------:R-:W-:Y:S02]  /*1340*/  IADD3 R37, R5, -0x80, RZ ;  /* 0xffffff8005257810 */ /* 0x000fe40007ffe0ff */
[----:B------:R-:W-:Y:S01]  /*1350*/  LOP3.LUT R6, R11, 0xff, RZ, 0xc0, !PT ;  /* 0x000000ff0b067812 */ /* 0x000fe200078ec0ff */
[----:B0-----:R-:W-:Y:S01]  /*1360*/  HADD2.F32 R42, -RZ, R4.H0_H0 ;  /* 0x20000004ff2a7230 */ /* 0x001fe20000004100 */
[----:B------:R-:W-:Y:S01]  /*1370*/  SHF.R.U32.HI R4, RZ, 0x10, R8 ;  /* 0x00000010ff047819 */ /* 0x000fe20000011608 */
[----:B------:R-:W0:Y:S01]  /*1380*/  I2F.F16 R35, R35 ;  /* 0x0000002300237306 */ /* 0x000e220000200c00 */
[----:B------:R-:W-:Y:S01]  /*1390*/  IADD3 R6, R6, -0x80, RZ ;  /* 0xffffff8006067810 */ /* 0x000fe20007ffe0ff */
[----:B-1----:R-:W-:-:S02]  /*13a0*/  HADD2.F32 R44, -RZ, R22.H0_H0 ;  /* 0x20000016ff2c7230 */ /* 0x002fc40000004100 */
[----:B------:R-:W-:Y:S01]  /*13b0*/  FFMA.FTZ R22, R39, R42, R29 ;  /* 0x0000002a27167223 */ /* 0x000fe2000001001d */
[----:B------:R-:W-:-:S03]  /*13c0*/  LOP3.LUT R29, R4, 0xff, RZ, 0xc0, !PT ;  /* 0x000000ff041d7812 */ /* 0x000fc600078ec0ff */
[----:B------:R-:W-:Y:S01]  /*13d0*/  I2F.F16 R34, R34 ;  /* 0x0000002200227306 */ /* 0x000fe20000200c00 */
[----:B------:R-:W1:Y:S01]  /*13e0*/  LDS.64 R4, [UR4+0x8] ;  /* 0x00000804ff047984 */ /* 0x000e620008000a00 */
[----:B------:R-:W-:Y:S01]  /*13f0*/  FFMA.FTZ R8, R39, R44, R31 ;  /* 0x0000002c27087223 */ /* 0x000fe2000001001f */
[--C-:B------:R-:W-:Y:S02]  /*1400*/  SHF.R.U32.HI R39, RZ, 0x8, R9.reuse ;  /* 0x00000008ff277819 */ /* 0x100fe40000011609 */
[----:B------:R-:W-:Y:S02]  /*1410*/  IADD3 R29, R29, -0x80, RZ ;  /* 0xffffff801d1d7810 */ /* 0x000fe40007ffe0ff */
[----:B------:R-:W-:Y:S01]  /*1420*/  LOP3.LUT R39, R39, 0xff, RZ, 0xc0, !PT ;  /* 0x000000ff27277812 */ /* 0x000fe200078ec0ff */
[----:B------:R-:W-:Y:S08]  /*1430*/  I2F.F16 R30, R30 ;  /* 0x0000001e001e7306 */ /* 0x000ff00000200c00 */
[----:B------:R2:W3:Y:S08]  /*1440*/  I2F.F16 R7, R40 ;  /* 0x0000002800077306 */ /* 0x0004f00000200c00 */
[----:B------:R-:W4:Y:S01]  /*1450*/  I2F.F16 R20, R20 ;  /* 0x0000001400147306 */ /* 0x000f220000200c00 */
[----:B--2---:R-:W-:-:S02]  /*1460*/  SHF.R.U32.HI R40, RZ, 0x10, R9 ;  /* 0x00000010ff287819 */ /* 0x004fc40000011609 */
[----:B------:R-:W-:Y:S01]  /*1470*/  IADD3 R9, R39, -0x80, RZ ;  /* 0xffffff8027097810 */ /* 0x000fe20007ffe0ff */
[----:B0-----:R-:W-:Y:S01]  /*1480*/  HADD2.F32 R39, -RZ, R35.H0_H0 ;  /* 0x20000023ff277230 */ /* 0x001fe20000004100 */
[----:B------:R-:W-:Y:S01]  /*1490*/  LOP3.LUT R40, R40, 0xff, RZ, 0xc0, !PT ;  /* 0x000000ff28287812 */ /* 0x000fe200078ec0ff */
[----:B---3--:R-:W-:Y:S02]  /*14a0*/  HADD2.F32 R7, -RZ, R7.H0_H0 ;  /* 0x20000007ff077230 */ /* 0x008fe40000004100 */
[----:B------:R0:W-:Y:S01]  /*14b0*/  I2F.F16 R31, R37 ;  /* 0x00000025001f7306 */ /* 0x0001e20000200c00 */
[----:B------:R-:W-:Y:S01]  /*14c0*/  IADD3 R35, R40, -0x80, RZ ;  /* 0xffffff8028237810 */ /* 0x000fe20007ffe0ff */
[----:B------:R-:W-:Y:S02]  /*14d0*/  HADD2.F32 R40, -RZ, R34.H0_H0 ;  /* 0x20000022ff287230 */ /* 0x000fe40000004100 */
[----:B------:R-:W-:Y:S01]  /*14e0*/  FFMA.FTZ R38, R39, R23, R38 ;  /* 0x0000001727267223 */ /* 0x000fe20000010026 */
[----:B------:R-:W-:-:S02]  /*14f0*/  SHF.R.U32.HI R39, RZ, 0x10, R10 ;  /* 0x00000010ff277819 */ /* 0x000fc4000001160a */
[----:B------:R-:W-:Y:S01]  /*1500*/  FFMA.FTZ R36, R23, R40, R36 ;  /* 0x0000002817247223 */ /* 0x000fe20000010024 */
[----:B----4-:R-:W-:Y:S01]  /*1510*/  HADD2.F32 R40, -RZ, R20.H0_H0 ;  /* 0x20000014ff287230 */ /* 0x010fe20000004100 */
[----:B0-----:R-:W-:Y:S01]  /*1520*/  SHF.R.U32.HI R37, RZ, 0x8, R10 ;  /* 0x00000008ff257819 */ /* 0x001fe2000001160a */
[----:B------:R-:W0:Y:S01]  /*1530*/  I2F.F16 R6, R6 ;  /* 0x0000000600067306 */ /* 0x000e220000200c00 */
[----:B------:R-:W-:Y:S02]  /*1540*/  LOP3.LUT R39, R39, 0xff, RZ, 0xc0, !PT ;  /* 0x000000ff27277812 */ /* 0x000fe400078ec0ff */
[----:B------:R-:W-:Y:S01]  /*1550*/  LOP3.LUT R37, R37, 0xff, RZ, 0xc0, !PT ;  /* 0x000000ff25257812 */ /* 0x000fe200078ec0ff */
[----:B------:R-:W-:Y:S01]  /*1560*/  FFMA.FTZ R22, R23, R40, R22 ;  /* 0x0000002817167223 */ /* 0x000fe20000010016 */
[----:B------:R-:W-:Y:S01]  /*1570*/  IADD3 R20, R39, -0x80, RZ ;  /* 0xffffff8027147810 */ /* 0x000fe20007ffe0ff */
[----:B------:R-:W-:Y:S01]  /*1580*/  HADD2.F32 R39, -RZ, R16.H0_H0 ;  /* 0x20000010ff277230 */ /* 0x000fe20000004100 */
[----:B------:R-:W-:Y:S01]  /*1590*/  IADD3 R34, R37, -0x80, RZ ;  /* 0xffffff8025227810 */ /* 0x000fe20007ffe0ff */
[----:B------:R-:W-:Y:S01]  /*15a0*/  HADD2.F32 R37, -RZ, R30.H0_H0 ;  /* 0x2000001eff257230 */ /* 0x000fe20000004100 */
[--C-:B------:R-:W-:Y:S01]  /*15b0*/  SHF.R.U32.HI R30, RZ, 0x8, R11.reuse ;  /* 0x00000008ff1e7819 */ /* 0x100fe2000001160b */
[----:B------:R-:W2:Y:S01]  /*15c0*/  I2F.F16 R9, R9 ;  /* 0x0000000900097306 */ /* 0x000ea20000200c00 */
[----:B------:R-:W-:Y:S01]  /*15d0*/  LEA.HI R10, R10, 0xffffff80, RZ, 0x8 ;  /* 0xffffff800a0a7811 */ /* 0x000fe200078f40ff */
[----:B------:R-:W-:Y:S01]  /*15e0*/  HADD2.F32 R40, -RZ, R17.H0_H0 ;  /* 0x20000011ff287230 */ /* 0x000fe20000004100 */
[----:B------:R-:W-:Y:S01]  /*15f0*/  LOP3.LUT R30, R30, 0xff, RZ, 0xc0, !PT ;  /* 0x000000ff1e1e7812 */ /* 0x000fe200078ec0ff */
[----:B------:R-:W-:Y:S01]  /*1600*/  FFMA.FTZ R8, R23, R37, R8 ;  /* 0x0000002517087223 */ /* 0x000fe20000010008 */
[----:B------:R-:W-:Y:S01]  /*1610*/  SHF.R.U32.HI R37, RZ, 0x10, R11 ;  /* 0x00000010ff257819 */ /* 0x000fe2000001160b */
[----:B-1----:R-:W-:Y:S01]  /*1620*/  HADD2.F32 R23, -RZ, R4.H0_H0 ;  /* 0x20000004ff177230 */ /* 0x002fe20000004100 */
[----:B------:R-:W-:Y:S01]  /*1630*/  IADD3 R30, R30, -0x80, RZ ;  /* 0xffffff801e1e7810 */ /* 0x000fe20007ffe0ff */
[----:B------:R-:W1:Y:S01]  /*1640*/  I2F.F16 R34, R34 ;  /* 0x0000002200227306 */ /* 0x000e620000200c00 */
[----:B------:R-:W-:Y:S01]  /*1650*/  LOP3.LUT R37, R37, 0xff, RZ, 0xc0, !PT ;  /* 0x000000ff25257812 */ /* 0x000fe200078ec0ff */
[----:B0-----:R-:W-:-:S02]  /*1660*/  HADD2.F32 R41, -RZ, R6.H0_H0 ;  /* 0x20000006ff297230 */ /* 0x001fc40000004100 */
[----:B------:R-:W-:Y:S01]  /*1670*/  FFMA.FTZ R38, R39, R23, R38 ;  /* 0x0000001727267223 */ /* 0x000fe20000010026 */
[----:B------:R-:W-:Y:S01]  /*1680*/  LEA.HI R11, R11, 0xffffff80, RZ, 0x8 ;  /* 0xffffff800b0b7811 */ /* 0x000fe200078f40ff */
[----:B------:R-:W-:Y:S01]  /*1690*/  HADD2.F32 R31, -RZ, R31.H0_H0 ;  /* 0x2000001fff1f7230 */ /* 0x000fe20000004100 */
[----:B------:R-:W-:Y:S01]  /*16a0*/  IADD3 R39, R37, -0x80, RZ ;  /* 0xffffff8025277810 */ /* 0x000fe20007ffe0ff */
[----:B------:R-:W-:Y:S01]  /*16b0*/  HADD2.F32 R37, -RZ, R4.H1_H1 ;  /* 0x30000004ff257230 */ /* 0x000fe20000004100 */
[----:B------:R-:W0:Y:S01]  /*16c0*/  I2F.F16 R16, R30 ;  /* 0x0000001e00107306 */ /* 0x000e220000200c00 */
[C---:B------:R-:W-:Y:S01]  /*16d0*/  FFMA.FTZ R22, R23.reuse, R7, R22 ;  /* 0x0000000717167223 */ /* 0x040fe20000010016 */
[----:B--2---:R-:W-:Y:S02]  /*16e0*/  HADD2.F32 R9, -RZ, R9.H0_H0 ;  /* 0x20000009ff097230 */ /* 0x004fe40000004100 */
[C---:B------:R-:W-:Y:S01]  /*16f0*/  FFMA.FTZ R41, R23.reuse, R41, R8 ;  /* 0x0000002917297223 */ /* 0x040fe20000010008 */
[----:B------:R-:W-:Y:S01]  /*1700*/  FFMA.FTZ R36, R23, R40, R36 ;  /* 0x0000002817247223 */ /* 0x000fe20000010024 */
[----:B------:R-:W-:-:S02]  /*1710*/  HADD2.F32 R4, -RZ, R5.H0_H0 ;  /* 0x20000005ff047230 */ /* 0x000fc40000004100 */
[----:B------:R-:W-:Y:S01]  /*1720*/  FFMA.FTZ R31, R31, R37, R38 ;  /* 0x000000251f1f7223 */ /* 0x000fe20000010026 */
[----:B-1----:R-:W-:Y:S01]  /*1730*/  HADD2.F32 R34, -RZ, R34.H0_H0 ;  /* 0x20000022ff227230 */ /* 0x002fe20000004100 */
[----:B------:R-:W1:Y:S01]  /*1740*/  I2F.F16 R29, R29 ;  /* 0x0000001d001d7306 */ /* 0x000e620000200c00 */
[C---:B------:R-:W-:Y:S01]  /*1750*/  FFMA.FTZ R9, R37.reuse, R9, R36 ;  /* 0x0000000925097223 */ /* 0x040fe20000010024 */
[----:B------:R-:W-:Y:S02]  /*1760*/  HADD2.F32 R5, -RZ, R5.H1_H1 ;  /* 0x30000005ff057230 */ /* 0x000fe40000004100 */
        /* <DEDUP_REMOVED lines=16> */
[----:B------:R-:W-:Y:S02]  /*1870*/  HADD2.F32 R17, -RZ, R28.H1_H1 ;  /* 0x3000001cff117230 */ /* 0x000fe40000004100 */
        /* <DEDUP_REMOVED lines=8> */
[----:B-1----:R-:W-:-:S03]  /*1900*/  HADD2.F32 R32, -RZ, R32.H0_H0 ;  /* 0x20000020ff207230 */ /* 0x002fc60000004100 */
[----:B------:R-:W-:Y:S02]  /*1910*/  FMUL.FTZ R6, R6, R7 ;  /* 0x0000000706067220 */ /* 0x000fe40000410000 */
[----:B------:R-:W-:-:S03]  /*1920*/  FFMA.FTZ R8, R5, R32, R8 ;  /* 0x0000002005087223 */ /* 0x000fc60000010008 */
[----:B------:R-:W-:Y:S01]  /*1930*/  F2FP.F16.F32.PACK_AB R6, RZ, R6 ;  /* 0x00000006ff06723e */ /* 0x000fe200000000ff */
[----:B0-----:R-:W-:Y:S02]  /*1940*/  HADD2.F32 R4, -RZ, R11.H0_H0 ;  /* 0x2000000bff047230 */ /* 0x001fe40000004100 */
[----:B------:R-:W-:Y:S01]  /*1950*/  FMUL.FTZ R8, R8, R9 ;  /* 0x0000000908087220 */ /* 0x000fe20000410000 */
[----:B------:R-:W-:Y:S02]  /*1960*/  HADD2.F32 R11, -RZ, R28.H0_H0 ;  /* 0x2000001cff0b7230 */ /* 0x000fe40000004100 */
[----:B------:R-:W-:Y:S02]  /*1970*/  FFMA.FTZ R4, R5, R4, R16 ;  /* 0x0000000405047223 */ /* 0x000fe40000010010 */
[----:B------:R-:W-:Y:S01]  /*1980*/  F2FP.F16.F32.PACK_AB R8, RZ, R8 ;  /* 0x00000008ff08723e */ /* 0x000fe200000000ff */
[----:B------:R-:W-:Y:S01]  /*1990*/  FMUL.FTZ R10, R10, R11 ;  /* 0x0000000b0a0a7220 */ /* 0x000fe20000410000 */
[----:B------:R-:W-:-:S02]  /*19a0*/  FMUL.FTZ R4, R4, R17 ;  /* 0x0000001104047220 */ /* 0x000fc40000410000 */
[----:B------:R-:W-:Y:S02]  /*19b0*/  PRMT R6, R6, 0x5410, R8 ;  /* 0x0000541006067816 */ /* 0x000fe40000000008 */
[----:B------:R-:W-:Y:S02]  /*19c0*/  F2FP.F16.F32.PACK_AB R10, RZ, R10 ;  /* 0x0000000aff0a723e */ /* 0x000fe400000000ff */
[----:B------:R-:W-:Y:S02]  /*19d0*/  F2FP.F16.F32.PACK_AB R4, RZ, R4 ;  /* 0x00000004ff04723e */ /* 0x000fe400000000ff */
[----:B------:R-:W-:Y:S02]  /*19e0*/  HFMA2.MMA R26, R6, 1, 1, R26 ;  /* 0x3c003c00061a7835 */ /* 0x000fe4000000001a */
[----:B------:R-:W-:-:S05]  /*19f0*/  PRMT R10, R10, 0x5410, R4 ;  /* 0x000054100a0a7816 */ /* 0x000fca0000000004 */
[----:B------:R-:W-:-:S07]  /*1a00*/  HADD2 R3, R10, R3 ;  /* 0x000000030a037230 */ /* 0x000fce0000000000 */
.L_x_3771:
        /* <DEDUP_REMOVED lines=24> */
[----:B------:R-:W-:Y:S02]  /*1b90*/  IADD3 R35, R35, -0x80, RZ ;  /* 0xffffff8023237810 */ /* 0x000fe40007ffe0ff */
        /* <DEDUP_REMOVED lines=9> */
[----:B------:R-:W-:-:S02]  /*1c30*/  LEA.HI R33, R8, 0xffffff80, RZ, 0x8 ;  /* 0xffffff8008217811 */ /* 0x000fc400078f40ff */
[----:B------:R-:W-:Y:S01]  /*1c40*/  LOP3.LUT R9, R9, 0xff, RZ, 0xc0, !PT ;  /* 0x000000ff09097812 */ /* 0x000fe200078ec0ff */
[----:B-1----:R-:W-:Y:S02]  /*1c50*/  HADD2.F32 R34, -RZ, R34.H0_H0 ;  /* 0x20000022ff227230 */ /* 0x002fe40000004100 */
        /* <DEDUP_REMOVED lines=63> */
[----:B------:R-:W-:Y:S01]  /*2050*/  IADD3 R41, R33, -0x80, RZ ;  /* 0xffffff8021297810 */ /* 0x000fe20007ffe0ff */
[----:B------:R-:W-:Y:S01]  /*2060*/  HADD2.F32 R33, -RZ, R22.H0_H0 ;  /* 0x20000016ff217230 */ /* 0x000fe20000004100 */
[----:B------:R1:W-:Y:S01]  /*2070*/  I2F.F16 R29, R39 ;  /* 0x00000027001d7306 */ /* 0x0003e20000200c00 */
[----:B------:R-:W-:Y:S01]  /*2080*/  LEA.HI R36, R12, 0xffffff80, RZ, 0x8 ;  /* 0xffffff800c247811 */ /* 0x000fe200078f40ff */
[----:B------:R-:W-:Y:S01]  /*2090*/  FFMA.FTZ R10, R23, R37, R10 ;  /* 0x00000025170a7223 */ /* 0x000fe2000001000a */
[----:B------:R-:W-:Y:S01]  /*20a0*/  LOP3.LUT R37, R15, 0xff, RZ, 0xc0, !PT ;  /* 0x000000ff0f257812 */ /* 0x000fe200078ec0ff */
[----:B------:R-:W-:Y:S01]  /*20b0*/  FFMA.FTZ R34, R23, R33, R34 ;  /* 0x0000002117227223 */ /* 0x000fe20000010022 */
[----:B------:R-:W-:-:S02]  /*20c0*/  SHF.R.U32.HI R33, RZ, 0x8, R12 ;  /* 0x00000008ff217819 */ /* 0x000fc4000001160c */
[----:B------:R-:W-:Y:S01]  /*20d0*/  IADD3 R42, R37, -0x80, RZ ;  /* 0xffffff80252a7810 */ /* 0x000fe20007ffe0ff */
[----:B------:R-:W2:Y:S01]  /*20e0*/  I2F.F16 R11, R11 ;  /* 0x0000000b000b7306 */ /* 0x000ea20000200c00 */
[----:B-1----:R-:W-:Y:S01]  /*20f0*/  HADD2.F32 R39, -RZ, R32.H0_H0 ;  /* 0x20000020ff277230 */ /* 0x002fe20000004100 */
[----:B------:R-:W-:Y:S02]  /*2100*/  LOP3.LUT R37, R33, 0xff, RZ, 0xc0, !PT ;  /* 0x000000ff21257812 */ /* 0x000fe400078ec0ff */
[----:B------:R-:W-:Y:S02]  /*2110*/  SHF.R.U32.HI R32, RZ, 0x10, R12 ;  /* 0x00000010ff207819 */ /* 0x000fe4000001160c */
[----:B------:R-:W-:Y:S01]  /*2120*/  FFMA.FTZ R40, R23, R39, R40 ;  /* 0x0000002717287223 */ /* 0x000fe20000010028 */
[----:B------:R-:W-:Y:S01]  /*2130*/  SHF.R.U32.HI R23, RZ, 0x8, R13 ;  /* 0x00000008ff177819 */ /* 0x000fe2000001160d */
[----:B------:R1:W3:Y:S01]  /*2140*/  I2F.F16 R22, R41 ;  /* 0x0000002900167306 */ /* 0x0002e20000200c00 */
[----:B------:R-:W-:-:S02]  /*2150*/  IADD3 R12, R37, -0x80, RZ ;  /* 0xffffff80250c7810 */ /* 0x000fc40007ffe0ff */
[----:B------:R-:W-:Y:S02]  /*2160*/  LOP3.LUT R37, R23, 0xff, RZ, 0xc0, !PT ;  /* 0x000000ff17257812 */ /* 0x000fe400078ec0ff */
[----:B------:R-:W-:Y:S02]  /*2170*/  LOP3.LUT R32, R32, 0xff, RZ, 0xc0, !PT ;  /* 0x000000ff20207812 */ /* 0x000fe400078ec0ff */
[----:B------:R-:W-:Y:S01]  /*2180*/  LEA.HI R38, R13, 0xffffff80, RZ, 0x8 ;  /* 0xffffff800d267811 */ /* 0x000fe200078f40ff */
[----:B------:R-:W4:Y:S01]  /*2190*/  I2F.F16 R33, R42 ;  /* 0x0000002a00217306 */ /* 0x000f220000200c00 */
[----:B------:R-:W-:Y:S01]  /*21a0*/  SHF.R.U32.HI R39, RZ, 0x10, R13 ;  /* 0x00000010ff277819 */ /* 0x000fe2000001160d */
[----:B--2---:R-:W-:Y:S01]  /*21b0*/  HADD2.F32 R44, -RZ, R11.H0_H0 ;  /* 0x2000000bff2c7230 */ /* 0x004fe20000004100 */
[----:B------:R-:W-:Y:S01]  /*21c0*/  IADD3 R13, R37, -0x80, RZ ;  /* 0xffffff80250d7810 */ /* 0x000fe20007ffe0ff */
[----:B-1----:R-:W-:Y:S01]  /*21d0*/  HADD2.F32 R41, -RZ, R29.H0_H0 ;  /* 0x2000001dff297230 */ /* 0x002fe20000004100 */
[----:B------:R-:W-:-:S02]  /*21e0*/  IADD3 R32, R32, -0x80, RZ ;  /* 0xffffff8020207810 */ /* 0x000fc40007ffe0ff */
[----:B------:R-:W-:Y:S01]  /*21f0*/  SHF.R.U32.HI R37, RZ, 0x8, R14 ;  /* 0x00000008ff257819 */ /* 0x000fe2000001160e */
[----:B------:R-:W1:Y:S01]  /*2200*/  I2F.F16 R12, R12 ;  /* 0x0000000c000c7306 */ /* 0x000e620000200c00 */
[----:B------:R-:W-:Y:S01]  /*2210*/  LOP3.LUT R39, R39, 0xff, RZ, 0xc0, !PT ;  /* 0x000000ff27277812 */ /* 0x000fe200078ec0ff */
[----:B0-----:R-:W-:Y:S01]  /*2220*/  HADD2.F32 R23, -RZ, R8.H0_H0 ;  /* 0x20000008ff177230 */ /* 0x001fe20000004100 */
[----:B------:R-:W-:Y:S02]  /*2230*/  LOP3.LUT R37, R37, 0xff, RZ, 0xc0, !PT ;  /* 0x000000ff25257812 */ /* 0x000fe400078ec0ff */
[----:B------:R-:W-:Y:S01]  /*2240*/  IADD3 R29, R39, -0x80, RZ ;  /* 0xffffff80271d7810 */ /* 0x000fe20007ffe0ff */
[----:B---3--:R-:W-:Y:S01]  /*2250*/  HADD2.F32 R39, -RZ, R22.H0_H0 ;  /* 0x20000016ff277230 */ /* 0x008fe20000004100 */
[----:B------:R-:W-:Y:S01]  /*2260*/  IADD3 R22, R37, -0x80, RZ ;  /* 0xffffff8025167810 */ /* 0x000fe20007ffe0ff */
[----:B------:R0:W-:Y:S01]  /*2270*/  I2F.F16 R11, R32 ;  /* 0x00000020000b7306 */ /* 0x0001e20000200c00 */
[----:B----4-:R-:W-:Y:S01]  /*2280*/  HADD2.F32 R37, -RZ, R33.H0_H0 ;  /* 0x20000021ff257230 */ /* 0x010fe20000004100 */
[----:B------:R-:W-:Y:S01]  /*2290*/  SHF.R.U32.HI R33, RZ, 0x8, R15 ;  /* 0x00000008ff217819 */ /* 0x000fe2000001160f */
[C---:B------:R-:W-:Y:S01]  /*22a0*/  FFMA.FTZ R34, R23.reuse, R39, R34 ;  /* 0x0000002717227223 */ /* 0x040fe20000010022 */
[----:B------:R-:W-:Y:S01]  /*22b0*/  FFMA.FTZ R35, R44, R23, R35 ;  /* 0x000000172c237223 */ /* 0x000fe20000010023 */
[----:B------:R-:W-:Y:S01]  /*22c0*/  FFMA.FTZ R10, R23, R41, R10 ;  /* 0x00000029170a7223 */ /* 0x000fe2000001000a */
[----:B------:R-:W-:Y:S01]  /*22d0*/  LOP3.LUT R33, R33, 0xff, RZ, 0xc0, !PT ;  /* 0x000000ff21217812 */ /* 0x000fe200078ec0ff */
[----:B------:R-:W-:Y:S01]  /*22e0*/  FFMA.FTZ R40, R23, R37, R40 ;  /* 0x0000002517287223 */ /* 0x000fe20000010028 */
[----:B------:R-:W2:Y:S01]  /*22f0*/  I2F.F16 R13, R13 ;  /* 0x0000000d000d7306 */ /* 0x000ea20000200c00 */
[----:B0-----:R-:W-:Y:S01]  /*2300*/  SHF.R.U32.HI R32, RZ, 0x10, R14 ;  /* 0x00000010ff207819 */ /* 0x001fe2000001160e */
[----:B------:R-:W-:Y:S01]  /*2310*/  HADD2.F32 R37, -RZ, R8.H1_H1 ;  /* 0x30000008ff257230 */ /* 0x000fe20000004100 */
[----:B------:R-:W-:Y:S01]  /*2320*/  IADD3 R33, R33, -0x80, RZ ;  /* 0xffffff8021217810 */ /* 0x000fe20007ffe0ff */
[----:B-1----:R-:W-:Y:S01]  /*2330*/  HADD2.F32 R12, -RZ, R12.H0_H0 ;  /* 0x2000000cff0c7230 */ /* 0x002fe20000004100 */
[----:B------:R-:W-:-:S02]  /*2340*/  LOP3.LUT R32, R32, 0xff, RZ, 0xc0, !PT ;  /* 0x000000ff20207812 */ /* 0x000fc400078ec0ff */
[----:B------:R-:W-:Y:S01]  /*2350*/  LEA.HI R8, R14, 0xffffff80, RZ, 0x8 ;  /* 0xffffff800e087811 */ /* 0x000fe200078f40ff */
[----:B------:R-:W0:Y:S01]  /*2360*/  I2F.F16 R22, R22 ;  /* 0x0000001600167306 */ /* 0x000e220000200c00 */
[----:B------:R-:W-:Y:S01]  /*2370*/  IADD3 R39, R32, -0x80, RZ ;  /* 0xffffff8020277810 */ /* 0x000fe20007ffe0ff */
[----:B------:R-:W-:Y:S01]  /*2380*/  FFMA.FTZ R35, R12, R37, R35 ;  /* 0x000000250c237223 */ /* 0x000fe20000010023 */
[----:B------:R-:W-:Y:S01]  /*2390*/  SHF.R.U32.HI R32, RZ, 0x10, R15 ;  /* 0x00000010ff207819 */ /* 0x000fe2000001160f */
[--C-:B------:R-:W-:Y:S01]  /*23a0*/  HADD2.F32 R12, -RZ, R9.reuse.H0_H0 ;  /* 0x20000009ff0c7230 */ /* 0x100fe20000004100 */
[----:B------:R-:W-:Y:S01]  /*23b0*/  LEA.HI R15, R15, 0xffffff80, RZ, 0x8 ;  /* 0xffffff800f0f7811 */ /* 0x000fe200078f40ff */
[----:B------:R-:W-:Y:S01]  /*23c0*/  HADD2.F32 R9, -RZ, R9.H1_H1 ;  /* 0x30000009ff097230 */ /* 0x000fe20000004100 */
[----:B------:R-:W-:Y:S01]  /*23d0*/  LOP3.LUT R32, R32, 0xff, RZ, 0xc0, !PT ;  /* 0x000000ff20207812 */ /* 0x000fe200078ec0ff */
[----:B------:R-:W1:Y:S01]  /*23e0*/  I2F.F16 R33, R33 ;  /* 0x0000002100217306 */ /* 0x000e620000200c00 */
[----:B--2---:R-:W-:-:S02]  /*23f0*/  HADD2.F32 R13, -RZ, R13.H0_H0 ;  /* 0x2000000dff0d7230 */ /* 0x004fc40000004100 */
[----:B------:R-:W-:Y:S01]  /*2400*/  IADD3 R32, R32, -0x80, RZ ;  /* 0xffffff8020207810 */ /* 0x000fe20007ffe0ff */
[----:B------:R-:W-:Y:S02]  /*2410*/  HADD2.F32 R14, -RZ, R27.H0_H0 ;  /* 0x2000001bff0e7230 */ /* 0x000fe40000004100 */
[----:B------:R-:W-:Y:S01]  /*2420*/  FFMA.FTZ R13, R37, R13, R10 ;  /* 0x0000000d250d7223 */ /* 0x000fe2000001000a */
[----:B0-----:R-:W-:Y:S01]  /*2430*/  HADD2.F32 R22, -RZ, R22.H0_H0 ;  /* 0x20000016ff167230 */ /* 0x001fe20000004100 */
[----:B------:R-:W0:Y:S01]  /*2440*/  I2F.F16 R23, R39 ;  /* 0x0000002700177306 */ /* 0x000e220000200c00 */
[----:B------:R-:W-:-:S03]  /*2450*/  HADD2.F32 R10, -RZ, R11.H0_H0 ;  /* 0x2000000bff0a7230 */ /* 0x000fc60000004100 */
[C---:B------:R-:W-:Y:S02]  /*2460*/  FFMA.FTZ R11, R37.reuse, R22, R34 ;  /* 0x00000016250b7223 */ /* 0x040fe40000010022 */
[----:B------:R-:W-:Y:S01]  /*2470*/  FFMA.FTZ R35, R10, R12, R35 ;  /* 0x0000000c0a237223 */ /* 0x000fe20000010023 */
        /* <DEDUP_REMOVED lines=37> */
.L_x_3772:
        /* <DEDUP_REMOVED lines=8> */
[----:B------:R-:W-:Y:S02]  /*2750*/  LOP3.LUT R30, R10, 0xff, RZ, 0xc0, !PT ;  /* 0x000000ff0a1e7812 */ /* 0x000fe400078ec0ff */
[----:B------:R-:W-:Y:S02]  /*2760*/  IADD3 R29, R29, -0x80, RZ ;  /* 0xffffff801d1d7810 */ /* 0x000fe40007ffe0ff */
[----:B------:R-:W-:Y:S01]  /*2770*/  IADD3 R32, R30, -0x80, RZ ;  /* 0xffffff801e207810 */ /* 0x000fe20007ffe0ff */
[----:B------:R-:W1:Y:S01]  /*2780*/  I2F.F16 R42, R42 ;  /* 0x0000002a002a7306 */ /* 0x000e620000200c00 */
[----:B------:R-:W-:-:S02]  /*2790*/  LOP3.LUT R36, R11, 0xff, RZ, 0xc0, !PT ;  /* 0x000000ff0b247812 */ /* 0x000fc400078ec0ff */
[----:B------:R-:W-:Y:S02]  /*27a0*/  SHF.R.U32.HI R30, RZ, 0x8, R8 ;  /* 0x00000008ff1e7819 */ /* 0x000fe40000011608 */
[----:B------:R-:W-:Y:S02]  /*27b0*/  IADD3 R39, R36, -0x80, RZ ;  /* 0xffffff8024277810 */ /* 0x000fe40007ffe0ff */
[----:B------:R-:W-:Y:S01]  /*27c0*/  LOP3.LUT R36, R30, 0xff, RZ, 0xc0, !PT ;  /* 0x000000ff1e247812 */ /* 0x000fe200078ec0ff */
[----:B------:R3:W4:Y:S01]  /*27d0*/  I2F.F16 R34, R29 ;  /* 0x0000001d00227306 */ /* 0x0007220000200c00 */
[----:B------:R-:W-:Y:S02]  /*27e0*/  SHF.R.U32.HI R38, RZ, 0x8, R10 ;  /* 0x00000008ff267819 */ /* 0x000fe4000001160a */
[----:B------:R-:W-:Y:S02]  /*27f0*/  IADD3 R37, R36, -0x80, RZ ;  /* 0xffffff8024257810 */ /* 0x000fe40007ffe0ff */
[----:B------:R-:W-:Y:S01]  /*2800*/  LOP3.LUT R38, R38, 0xff, RZ, 0xc0, !PT ;  /* 0x000000ff26267812 */ /* 0x000fe200078ec0ff */
[----:B-1----:R-:W-:-:S02]  /*2810*/  HADD2.F32 R42, -RZ, R42.H0_H0 ;  /* 0x2000002aff2a7230 */ /* 0x002fc40000004100 */
[----:B------:R-:W1:Y:S01]  /*2820*/  I2F.F16 R32, R32 ;  /* 0x0000002000207306 */ /* 0x000e620000200c00 */
[----:B---3--:R-:W-:Y:S02]  /*2830*/  SHF.R.U32.HI R29, RZ, 0x8, R9 ;  /* 0x00000008ff1d7819 */ /* 0x008fe40000011609 */
[----:B------:R-:W-:Y:S02]  /*2840*/  IADD3 R38, R38, -0x80, RZ ;  /* 0xffffff8026267810 */ /* 0x000fe40007ffe0ff */
[----:B------:R-:W-:Y:S01]  /*2850*/  LOP3.LUT R29, R29, 0xff, RZ, 0xc0, !PT ;  /* 0x000000ff1d1d7812 */ /* 0x000fe200078ec0ff */
[----:B----4-:R-:W-:Y:S02]  /*2860*/  HADD2.F32 R34, -RZ, R34.H0_H0 ;  /* 0x20000022ff227230 */ /* 0x010fe40000004100 */
[----:B------:R-:W3:Y:S01]  /*2870*/  I2F.F16 R37, R37 ;  /* 0x0000002500257306 */ /* 0x000ee20000200c00 */
[----:B------:R-:W-:Y:S02]  /*2880*/  IADD3 R36, R29, -0x80, RZ ;  /* 0xffffff801d247810 */ /* 0x000fe40007ffe0ff */
[----:B------:R-:W-:-:S02]  /*2890*/  LEA.HI R31, R8, 0xffffff80, RZ, 0x8 ;  /* 0xffffff80081f7811 */ /* 0x000fc400078f40ff */
[----:B------:R-:W-:Y:S01]  /*28a0*/  LEA.HI R33, R9, 0xffffff80, RZ, 0x8 ;  /* 0xffffff8009217811 */ /* 0x000fe200078f40ff */
[----:B-1----:R-:W-:Y:S02]  /*28b0*/  HADD2.F32 R32, -RZ, R32.H0_H0 ;  /* 0x20000020ff207230 */ /* 0x002fe40000004100 */
[----:B------:R-:W1:Y:S01]  /*28c0*/  I2F.F16 R36, R36 ;  /* 0x0000002400247306 */ /* 0x000e620000200c00 */
[----:B0-----:R-:W-:Y:S01]  /*28d0*/  HADD2.F32 R29, -RZ, R18.H0_H0 ;  /* 0x20000012ff1d7230 */ /* 0x001fe20000004100 */
[----:B------:R-:W-:Y:S02]  /*28e0*/  SHF.R.U32.HI R9, RZ, 0x10, R9 ;  /* 0x00000010ff097819 */ /* 0x000fe40000011609 */
[----:B------:R-:W-:Y:S02]  /*28f0*/  SHF.R.U32.HI R41, RZ, 0x10, R10 ;  /* 0x00000010ff297819 */ /* 0x000fe4000001160a */
[----:B------:R-:W-:Y:S01]  /*2900*/  FFMA.FTZ R40, R34, R29, RZ ;  /* 0x0000001d22287223 */ /* 0x000fe200000100ff */
[----:B---3--:R-:W-:Y:S01]  /*2910*/  HADD2.F32 R37, -RZ, R37.H0_H0 ;  /* 0x20000025ff257230 */ /* 0x008fe20000004100 */
[----:B------:R-:W0:Y:S01]  /*2920*/  I2F.F16 R38, R38 ;  /* 0x0000002600267306 */ /* 0x000e220000200c00 */
[C---:B------:R-:W-:Y:S01]  /*2930*/  FFMA.FTZ R34, R29.reuse, R42, RZ ;  /* 0x0000002a1d227223 */ /* 0x040fe200000100ff */
[----:B------:R-:W-:Y:S01]  /*2940*/  FFMA.FTZ R32, R29, R32, RZ ;  /* 0x000000201d207223 */ /* 0x000fe200000100ff */
[----:B------:R-:W-:-:S02]  /*2950*/  LEA.HI R35, R10, 0xffffff80, RZ, 0x8 ;  /* 0xffffff800a237811 */ /* 0x000fc400078f40ff */
[----:B------:R-:W-:Y:S01]  /*2960*/  LOP3.LUT R41, R41, 0xff, RZ, 0xc0, !PT ;  /* 0x000000ff29297812 */ /* 0x000fe200078ec0ff */
[----:B-1----:R-:W-:Y:S02]  /*2970*/  HADD2.F32 R36, -RZ, R36.H0_H0 ;  /* 0x20000024ff247230 */ /* 0x002fe40000004100 */
        /* <DEDUP_REMOVED lines=21> */
[----:B------:R-:W-:Y:S02]  /*2ad0*/  SHF.R.U32.HI R37, RZ, 0x10, R11 ;  /* 0x00000010ff257819 */ /* 0x000fe4000001160b */
[----:B------:R-:W-:Y:S02]  /*2ae0*/  IADD3 R11, R41, -0x80, RZ ;  /* 0xffffff80290b7810 */ /* 0x000fe40007ffe0ff */
        /* <DEDUP_REMOVED lines=59> */
[----:B------:R-:W-:-:S02]  /*2ea0*/  LOP3.LUT R40, R40, 0xff, RZ, 0xc0, !PT ;  /* 0x000000ff28287812 */ /* 0x000fc400078ec0ff */
[----:B------:R-:W-:Y:S01]  /*2eb0*/  IADD3 R10, R35, -0x80, RZ ;  /* 0xffffff80230a7810 */ /* 0x000fe20007ffe0ff */
[----:B------:R-:W2:Y:S01]  /*2ec0*/  I2F.F16 R12, R12 ;  /* 0x0000000c000c7306 */ /* 0x000ea20000200c00 */
[----:B------:R-:W-:Y:S02]  /*2ed0*/  SHF.R.U32.HI R35, RZ, 0x10, R14 ;  /* 0x00000010ff237819 */ /* 0x000fe4000001160e */
[----:B------:R-:W-:Y:S01]  /*2ee0*/  IADD3 R18, R40, -0x80, RZ ;  /* 0xffffff8028127810 */ /* 0x000fe20007ffe0ff */
[----:B------:R-:W-:Y:S01]  /*2ef0*/  HADD2.F32 R40, -RZ, R31.H0_H0 ;  /* 0x2000001fff287230 */ /* 0x000fe20000004100 */
[----:B------:R-:W-:Y:S01]  /*2f00*/  LOP3.LUT R35, R35, 0xff, RZ, 0xc0, !PT ;  /* 0x000000ff23237812 */ /* 0x000fe200078ec0ff */
[----:B-1----:R-:W-:Y:S01]  /*2f10*/  HADD2.F32 R37, -RZ, R37.H0_H0 ;  /* 0x20000025ff257230 */ /* 0x002fe20000004100 */
[----:B------:R-:W-:Y:S01]  /*2f20*/  LEA.HI R14, R14, 0xffffff80, RZ, 0x8 ;  /* 0xffffff800e0e7811 */ /* 0x000fe200078f40ff */
[--C-:B0-----:R-:W-:Y:S01]  /*2f30*/  HADD2.F32 R19, -RZ, R8.reuse.H0_H0 ;  /* 0x20000008ff137230 */ /* 0x101fe20000004100 */
[----:B------:R-:W0:Y:S04]  /*2f40*/  I2F.F16 R13, R13 ;  /* 0x0000000d000d7306 */ /* 0x000e280000200c00 */
        /* <DEDUP_REMOVED lines=62> */
.L_x_3773:
        /* <DEDUP_REMOVED lines=21> */
[----:B------:R-:W-:Y:S02]  /*3480*/  IADD3 R15, R15, -0x80, RZ ;  /* 0xffffff800f0f7810 */ /* 0x000fe40007ffe0ff */
[----:B------:R-:W-:Y:S01]  /*3490*/  SHF.R.U32.HI R32, RZ, 0x8, R5 ;  /* 0x00000008ff207819 */ /* 0x000fe20000011605 */
[----:B----4-:R-:W-:Y:S01]  /*34a0*/  HADD2.F32 R41, -RZ, R38.H0_H0 ;  /* 0x20000026ff297230 */ /* 0x010fe20000004100 */
[----:B------:R-:W-:Y:S01]  /*34b0*/  IADD3 R4, R4, -0x80, RZ ;  /* 0xffffff8004047810 */ /* 0x000fe20007ffe0ff */
[----:B------:R-:W1:Y:S01]  /*34c0*/  I2F.F16 R31, R31 ;  /* 0x0000001f001f7306 */ /* 0x000e620000200c00 */
[----:B------:R-:W-:-:S02]  /*34d0*/  SHF.R.U32.HI R34, RZ, 0x8, R6 ;  /* 0x00000008ff227819 */ /* 0x000fc40000011606 */
[----:B------:R-:W-:Y:S02]  /*34e0*/  LOP3.LUT R33, R32, 0xff, RZ, 0xc0, !PT ;  /* 0x000000ff20217812 */ /* 0x000fe400078ec0ff */
[----:B------:R-:W-:Y:S02]  /*34f0*/  LEA.HI R14, R5, 0xffffff80, RZ, 0x8 ;  /* 0xffffff80050e7811 */ /* 0x000fe400078f40ff */
[----:B------:R-:W-:Y:S01]  /*3500*/  SHF.R.U32.HI R5, RZ, 0x10, R5 ;  /* 0x00000010ff057819 */ /* 0x000fe20000011605 */
[----:B------:R-:W3:Y:S01]  /*3510*/  I2F.F16 R15, R15 ;  /* 0x0000000f000f7306 */ /* 0x000ee20000200c00 */
[----:B------:R-:W-:Y:S02]  /*3520*/  LOP3.LUT R36, R34, 0xff, RZ, 0xc0, !PT ;  /* 0x000000ff22247812 */ /* 0x000fe400078ec0ff */
[----:B------:R-:W-:Y:S02]  /*3530*/  IADD3 R33, R33, -0x80, RZ ;  /* 0xffffff8021217810 */ /* 0x000fe40007ffe0ff */
[----:B------:R-:W-:-:S02]  /*3540*/  LEA.HI R20, R7, 0xffffff80, RZ, 0x8 ;  /* 0xffffff8007147811 */ /* 0x000fc400078f40ff */
[----:B------:R-:W-:Y:S01]  /*3550*/  LOP3.LUT R5, R5, 0xff, RZ, 0xc0, !PT ;  /* 0x000000ff05057812 */ /* 0x000fe200078ec0ff */
[----:B------:R4:W-:Y:S01]  /*3560*/  I2F.F16 R32, R4 ;  /* 0x0000000400207306 */ /* 0x0009e20000200c00 */
[----:B------:R-:W-:Y:S01]  /*3570*/  IADD3 R36, R36, -0x80, RZ ;  /* 0xffffff8024247810 */ /* 0x000fe20007ffe0ff */
[----:B-1----:R-:W-:Y:S01]  /*3580*/  HADD2.F32 R42, -RZ, R31.H0_H0 ;  /* 0x2000001fff2a7230 */ /* 0x002fe20000004100 */
[----:B------:R-:W-:Y:S02]  /*3590*/  IADD3 R5, R5, -0x80, RZ ;  /* 0xffffff8005057810 */ /* 0x000fe40007ffe0ff */
[----:B------:R-:W-:Y:S01]  /*35a0*/  LEA.HI R30, R6, 0xffffff80, RZ, 0x8 ;  /* 0xffffff80061e7811 */ /* 0x000fe200078f40ff */
[----:B---3--:R-:W-:Y:S02]  /*35b0*/  HADD2.F32 R15, -RZ, R15.H0_H0 ;  /* 0x2000000fff0f7230 */ /* 0x008fe40000004100 */
        /* <DEDUP_REMOVED lines=10> */
[----:B------:R-:W-:Y:S01]  /*3660*/  SHF.R.U32.HI R6, RZ, 0x10, R6 ;  /* 0x00000010ff067819 */ /* 0x000fe20000011606 */
[----:B------:R-:W-:-:S02]  /*3670*/  HADD2.F32 R12, -RZ, R12.H1_H1 ;  /* 0x3000000cff0c7230 */ /* 0x000fc40000004100 */
[C---:B------:R-:W-:Y:S01]  /*3680*/  FFMA.FTZ R38, R4.reuse, R41, RZ ;  /* 0x0000002904267223 */ /* 0x040fe200000100ff */
[----:B------:R0:W-:Y:S01]  /*3690*/  I2F.F16 R34, R5 ;  /* 0x0000000500227306 */ /* 0x0001e20000200c00 */
[C---:B------:R-:W-:Y:S01]  /*36a0*/  FFMA.FTZ R7, R4.reuse, R7, RZ ;  /* 0x0000000704077223 */ /* 0x040fe200000100ff */
[----:B------:R-:W-:Y:S01]  /*36b0*/  FFMA.FTZ R15, R4, R15, RZ ;  /* 0x0000000f040f7223 */ /* 0x000fe200000100ff */
[----:B-1----:R-:W-:Y:S01]  /*36c0*/  HADD2.F32 R33, -RZ, R33.H0_H0 ;  /* 0x20000021ff217230 */ /* 0x002fe20000004100 */
[----:B------:R-:W-:Y:S01]  /*36d0*/  LOP3.LUT R6, R6, 0xff, RZ, 0xc0, !PT ;  /* 0x000000ff06067812 */ /* 0x000fe200078ec0ff */
[----:B------:R-:W-:Y:S02]  /*36e0*/  HADD2.F32 R32, -RZ, R32.H0_H0 ;  /* 0x20000020ff207230 */ /* 0x000fe40000004100 */
[----:B---3--:R-:W-:Y:S01]  /*36f0*/  HADD2.F32 R36, -RZ, R36.H0_H0 ;  /* 0x20000024ff247230 */ /* 0x008fe20000004100 */
[----:B------:R-:W1:Y:S01]  /*3700*/  I2F.F16 R37, R37 ;  /* 0x0000002500257306 */ /* 0x000e620000200c00 */
[----:B0-----:R-:W-:-:S02]  /*3710*/  HADD2.F32 R5, -RZ, R39.H0_H0 ;  /* 0x20000027ff057230 */ /* 0x001fc40000004100 */
[----:B------:R-:W-:Y:S01]  /*3720*/  FFMA.FTZ R41, R12, R33, R38 ;  /* 0x000000210c297223 */ /* 0x000fe20000010026 */
[----:B------:R-:W-:Y:S01]  /*3730*/  IADD3 R6, R6, -0x80, RZ ;  /* 0xffffff8006067810 */ /* 0x000fe20007ffe0ff */
[----:B------:R-:W-:Y:S01]  /*3740*/  FFMA.FTZ R33, R12, R36, R7 ;  /* 0x000000240c217223 */ /* 0x000fe20000010007 */
[----:B------:R-:W-:Y:S02]  /*3750*/  FFMA.FTZ R5, R5, R4, RZ ;  /* 0x0000000405057223 */ /* 0x000fe400000100ff */
[----:B------:R-:W-:Y:S02]  /*3760*/  I2F.F16 R35, R40 ;  /* 0x0000002800237306 */ /* 0x000fe40000200c00 */
[----:B------:R-:W-:Y:S01]  /*3770*/  FFMA.FTZ R5, R42, R12, R5 ;  /* 0x0000000c2a057223 */ /* 0x000fe20000010005 */
[----:B-1----:R-:W-:-:S05]  /*3780*/  HADD2.F32 R37, -RZ, R37.H0_H0 ;  /* 0x20000025ff257230 */ /* 0x002fca0000004100 */
[----:B------:R-:W-:Y:S01]  /*3790*/  I2F.F16 R6, R6 ;  /* 0x0000000600067306 */ /* 0x000fe20000200c00 */
[----:B------:R-:W-:-:S07]  /*37a0*/  FFMA.FTZ R15, R12, R37, R15 ;  /* 0x000000250c0f7223 */ /* 0x000fce000001000f */
        /* <DEDUP_REMOVED lines=10> */
[----:B------:R-:W-:-:S02]  /*3850*/  SHF.R.U32.HI R37, RZ, 0x10, R8 ;  /* 0x00000010ff257819 */ /* 0x000fc40000011608 */
[----:B------:R-:W-:Y:S01]  /*3860*/  IADD3 R38, R4, -0x80, RZ ;  /* 0xffffff8004267810 */ /* 0x000fe20007ffe0ff */
[----:B------:R-:W0:Y:S01]  /*3870*/  I2F.F16 R31, R31 ;  /* 0x0000001f001f7306 */ /* 0x000e220000200c00 */
[----:B------:R-:W-:Y:S02]  /*3880*/  SHF.R.U32.HI R4, RZ, 0x8, R8 ;  /* 0x00000008ff047819 */ /* 0x000fe40000011608 */
[----:B------:R-:W-:Y:S01]  /*3890*/  IADD3 R40, R36, -0x80, RZ ;  /* 0xffffff8024287810 */ /* 0x000fe20007ffe0ff */
[----:B------:R-:W-:Y:S01]  /*38a0*/  HADD2.F32 R36, -RZ, R13.H0_H0 ;  /* 0x2000000dff247230 */ /* 0x000fe20000004100 */
[----:B------:R-:W-:Y:S02]  /*38b0*/  LOP3.LUT R4, R4, 0xff, RZ, 0xc0, !PT ;  /* 0x000000ff04047812 */ /* 0x000fe400078ec0ff */
[C---:B------:R-:W-:Y:S01]  /*38c0*/  LEA.HI R19, R8.reuse, 0xffffff80, RZ, 0x8 ;  /* 0xffffff8008137811 */ /* 0x040fe200078f40ff */
[----:B------:R1:W-:Y:S01]  /*38d0*/  I2F.F16 R7, R38 ;  /* 0x0000002600077306 */ /* 0x0003e20000200c00 */
[----:B------:R-:W-:-:S02]  /*38e0*/  LOP3.LUT R39, R8, 0xff, RZ, 0xc0, !PT ;  /* 0x000000ff08277812 */ /* 0x000fc400078ec0ff */
[----:B------:R-:W-:Y:S02]  /*38f0*/  IADD3 R8, R4, -0x80, RZ ;  /* 0xffffff8004087810 */ /* 0x000fe40007ffe0ff */
[----:B------:R-:W-:Y:S02]  /*3900*/  LOP3.LUT R37, R37, 0xff, RZ, 0xc0, !PT ;  /* 0x000000ff25257812 */ /* 0x000fe400078ec0ff */
[----:B------:R-:W-:Y:S01]  /*3910*/  SHF.R.U32.HI R4, RZ, 0x8, R9 ;  /* 0x00000008ff047819 */ /* 0x000fe20000011609 */
[----:B------:R2:W-:Y:S01]  /*3920*/  I2F.F16 R12, R40 ;  /* 0x00000028000c7306 */ /* 0x0005e20000200c00 */
[----:B-1----:R-:W-:Y:S02]  /*3930*/  HADD2.F32 R38, -RZ, R34.H0_H0 ;  /* 0x20000022ff267230 */ /* 0x002fe40000004100 */
[----:B------:R-:W-:Y:S01]  /*3940*/  FFMA.FTZ R34, R32, R36, R5 ;  /* 0x0000002420227223 */ /* 0x000fe20000010005 */
[----:B------:R-:W-:Y:S02]  /*3950*/  IADD3 R32, R37, -0x80, RZ ;  /* 0xffffff8025207810 */ /* 0x000fe40007ffe0ff */
[----:B------:R-:W-:Y:S01]  /*3960*/  LOP3.LUT R37, R4, 0xff, RZ, 0xc0, !PT ;  /* 0x000000ff04257812 */ /* 0x000fe200078ec0ff */
[C---:B------:R-:W-:Y:S01]  /*3970*/  FFMA.FTZ R41, R36.reuse, R38, R41 ;  /* 0x0000002624297223 */ /* 0x040fe20000010029 */
[----:B------:R-:W1:Y:S01]  /*3980*/  LDS.64 R4, [UR4+0x38] ;  /* 0x00003804ff047984 */ /* 0x000e620008000a00 */
[----:B------:R-:W-:Y:S01]  /*3990*/  HADD2.F32 R38, -RZ, R6.H0_H0 ;  /* 0x20000006ff267230 */ /* 0x000fe20000004100 */
[----:B------:R-:W-:Y:S01]  /*39a0*/  IADD3 R39, R39, -0x80, RZ ;  /* 0xffffff8027277810 */ /* 0x000fe20007ffe0ff */
[----:B--2---:R-:W-:Y:S01]  /*39b0*/  HADD2.F32 R40, -RZ, R35.H0_H0 ;  /* 0x20000023ff287230 */ /* 0x004fe20000004100 */
[--C-:B------:R-:W-:Y:S01]  /*39c0*/  SHF.R.U32.HI R35, RZ, 0x8, R10.reuse ;  /* 0x00000008ff237819 */ /* 0x100fe2000001160a */
[----:B------:R-:W-:Y:S01]  /*39d0*/  I2F.F16 R8, R8 ;  /* 0x0000000800087306 */ /* 0x000fe20000200c00 */
[C---:B------:R-:W-:Y:S01]  /*39e0*/  FFMA.FTZ R33, R36.reuse, R38, R33 ;  /* 0x0000002624217223 */ /* 0x040fe20000010021 */
[----:B------:R-:W-:Y:S01]  /*39f0*/  IADD3 R6, R37, -0x80, RZ ;  /* 0xffffff8025067810 */ /* 0x000fe20007ffe0ff */
[----:B------:R-:W-:Y:S01]  /*3a00*/  FFMA.FTZ R15, R36, R40, R15 ;  /* 0x00000028240f7223 */ /* 0x000fe2000001000f */
[----:B------:R-:W-:Y:S01]  /*3a10*/  LOP3.LUT R35, R35, 0xff, RZ, 0xc0, !PT ;  /* 0x000000ff23237812 */ /* 0x000fe200078ec0ff */
[----:B------:R-:W-:Y:S01]  /*3a20*/  HADD2.F32 R36, -RZ, R13.H1_H1 ;  /* 0x3000000dff247230 */ /* 0x000fe20000004100 */
[----:B------:R-:W-:Y:S01]  /*3a30*/  LEA.HI R18, R9, 0xffffff80, RZ, 0x8 ;  /* 0xffffff8009127811 */ /* 0x000fe200078f40ff */
[----:B------:R-:W-:Y:S01]  /*3a40*/  HADD2.F32 R37, -RZ, R29.H0_H0 ;  /* 0x2000001dff257230 */ /* 0x000fe20000004100 */
[----:B------:R-:W-:Y:S01]  /*3a50*/  IADD3 R13, R35, -0x80, RZ ;  /* 0xffffff80230d7810 */ /* 0x000fe20007ffe0ff */
[----:B------:R-:W2:Y:S01]  /*3a60*/  I2F.F16 R39, R39 ;  /* 0x0000002700277306 */ /* 0x000ea20000200c00 */
[----:B------:R-:W-:Y:S01]  /*3a70*/  SHF.R.U32.HI R29, RZ, 0x10, R10 ;  /* 0x00000010ff1d7819 */ /* 0x000fe2000001160a */
[C---:B------:R-:W-:Y:S01]  /*3a80*/  FFMA.FTZ R15, R36.reuse, R20, R15 ;  /* 0x00000014240f7223 */ /* 0x040fe2000001000f */
[----:B------:R-:W-:Y:S01]  /*3a90*/  SHF.R.U32.HI R35, RZ, 0x8, R11 ;  /* 0x00000008ff237819 */ /* 0x000fe2000001160b */
[----:B------:R-:W-:Y:S01]  /*3aa0*/  FFMA.FTZ R34, R37, R36, R34 ;  /* 0x0000002425227223 */ /* 0x000fe20000010022 */
[----:B------:R-:W-:Y:S01]  /*3ab0*/  SHF.R.U32.HI R9, RZ, 0x10, R9 ;  /* 0x00000010ff097819 */ /* 0x000fe20000011609 */
[----:B------:R-:W-:Y:S01]  /*3ac0*/  HADD2.F32 R37, -RZ, R14.H0_H0 ;  /* 0x2000000eff257230 */ /* 0x000fe20000004100 */
[----:B------:R-:W-:Y:S01]  /*3ad0*/  LOP3.LUT R29, R29, 0xff, RZ, 0xc0, !PT ;  /* 0x000000ff1d1d7812 */ /* 0x000fe200078ec0ff */
[----:B------:R-:W3:Y:S01]  /*3ae0*/  I2F.F16 R6, R6 ;  /* 0x0000000600067306 */ /* 0x000ee20000200c00 */
[----:B------:R-:W-:Y:S01]  /*3af0*/  LOP3.LUT R35, R35, 0xff, RZ, 0xc0, !PT ;  /* 0x000000ff23237812 */ /* 0x000fe200078ec0ff */
[C---:B------:R-:W-:Y:S01]  /*3b00*/  FFMA.FTZ R33, R36.reuse, R30, R33 ;  /* 0x0000001e24217223 */ /* 0x040fe20000010021 */
[----:B------:R-:W-:Y:S01]  /*3b10*/  LOP3.LUT R9, R9, 0xff, RZ, 0xc0, !PT ;  /* 0x000000ff09097812 */ /* 0x000fe200078ec0ff */
[----:B------:R-:W-:Y:S01]  /*3b20*/  FFMA.FTZ R41, R36, R37, R41 ;  /* 0x0000002524297223 */ /* 0x000fe20000010029 */
[----:B------:R-:W-:Y:S01]  /*3b30*/  IADD3 R14, R29, -0x80, RZ ;  /* 0xffffff801d0e7810 */ /* 0x000fe20007ffe0ff */
[----:B0-----:R-:W-:Y:S01]  /*3b40*/  HADD2.F32 R37, -RZ, R31.H0_H0 ;  /* 0x2000001fff257230 */ /* 0x001fe20000004100 */
[----:B------:R-:W-:Y:S01]  /*3b50*/  IADD3 R20, R35, -0x80, RZ ;  /* 0xffffff8023147810 */ /* 0x000fe20007ffe0ff */
[----:B------:R-:W0:Y:S01]  /*3b60*/  I2F.F16 R13, R13 ;  /* 0x0000000d000d7306 */ /* 0x000e220000200c00 */
[----:B------:R-:W-:Y:S01]  /*3b70*/  SHF.R.U32.HI R29, RZ, 0x10, R11 ;  /* 0x00000010ff1d7819 */ /* 0x000fe2000001160b */
[----:B--2---:R-:W-:Y:S01]  /*3b80*/  HADD2.F32 R35, -RZ, R39.H0_H0 ;  /* 0x20000027ff237230 */ /* 0x004fe20000004100 */
[----:B------:R-:W-:Y:S01]  /*3b90*/  IADD3 R9, R9, -0x80, RZ ;  /* 0xffffff8009097810 */ /* 0x000fe20007ffe0ff */
[----:B------:R-:W-:Y:S01]  /*3ba0*/  HADD2.F32 R12, -RZ, R12.H0_H0 ;  /* 0x2000000cff0c7230 */ /* 0x000fe20000004100 */
[----:B------:R-:W-:Y:S01]  /*3bb0*/  LOP3.LUT R29, R29, 0xff, RZ, 0xc0, !PT ;  /* 0x000000ff1d1d7812 */ /* 0x000fe200078ec0ff */
[----:B------:R-:W-:Y:S01]  /*3bc0*/  HADD2.F32 R8, -RZ, R8.H0_H0 ;  /* 0x20000008ff087230 */ /* 0x000fe20000004100 */
[----:B------:R-:W-:Y:S01]  /*3bd0*/  LEA.HI R10, R10, 0xffffff80, RZ, 0x8 ;  /* 0xffffff800a0a7811 */ /* 0x000fe200078f40ff */
[----:B------:R-:W2:Y:S01]  /*3be0*/  I2F.F16 R20, R20 ;  /* 0x0000001400147306 */ /* 0x000ea20000200c00 */
[----:B------:R-:W-:Y:S01]  /*3bf0*/  IADD3 R36, R29, -0x80, RZ ;  /* 0xffffff801d247810 */ /* 0x000fe20007ffe0ff */
[--C-:B-1----:R-:W-:Y:S01]  /*3c00*/  HADD2.F32 R30, -RZ, R4.reuse.H0_H0 ;  /* 0x20000004ff1e7230 */ /* 0x102fe20000004100 */
[----:B------:R-:W-:Y:S01]  /*3c10*/  LEA.HI R11, R11, 0xffffff80, RZ, 0x8 ;  /* 0xffffff800b0b7811 */ /* 0x000fe200078f40ff */
[----:B------:R-:W-:-:S02]  /*3c20*/  HADD2.F32 R4, -RZ, R4.H1_H1 ;  /* 0x30000004ff047230 */ /* 0x000fc40000004100 */
[----:B------:R-:W-:Y:S02]  /*3c30*/  HADD2.F32 R29, -RZ, R5.H0_H0 ;  /* 0x20000005ff1d7230 */ /* 0x000fe40000004100 */
[----:B------:R-:W-:Y:S01]  /*3c40*/  FFMA.FTZ R35, R35, R30, R34 ;  /* 0x0000001e23237223 */ /* 0x000fe20000010022 */
[----:B------:R-:W1:Y:S01]  /*3c50*/  I2F.F16 R32, R32 ;  /* 0x0000002000207306 */ /* 0x000e620000200c00 */
[----:B------:R-:W-:Y:S02]  /*3c60*/  HADD2.F32 R34, -RZ, R7.H0_H0 ;  /* 0x20000007ff227230 */ /* 0x000fe40000004100 */
[----:B------:R-:W-:Y:S01]  /*3c70*/  FFMA.FTZ R37, R30, R37, R41 ;  /* 0x000000251e257223 */ /* 0x000fe20000010029 */
[----:B---3--:R-:W-:Y:S02]  /*3c80*/  HADD2.F32 R7, -RZ, R6.H0_H0 ;  /* 0x20000006ff077230 */ /* 0x008fe40000004100 */
[----:B------:R-:W-:Y:S01]  /*3c90*/  FFMA.FTZ R8, R8, R4, R35 ;  /* 0x0000000408087223 */ /* 0x000fe20000010023 */
[----:B0-----:R-:W-:-:S02]  /*3ca0*/  HADD2.F32 R13, -RZ, R13.H0_H0 ;  /* 0x2000000dff0d7230 */ /* 0x001fc40000004100 */
[C---:B------:R-:W-:Y:S01]  /*3cb0*/  FFMA.FTZ R33, R30.reuse, R34, R33 ;  /* 0x000000221e217223 */ /* 0x040fe20000010021 */
[----:B------:R-:W-:Y:S01]  /*3cc0*/  FFMA.FTZ R30, R30, R12, R15 ;  /* 0x0000000c1e1e7223 */ /* 0x000fe2000001000f */
[----:B------:R-:W0:Y:S01]  /*3cd0*/  I2F.F16 R9, R9 ;  /* 0x0000000900097306 */ /* 0x000e220000200c00 */
[----:B--2---:R-:W-:Y:S02]  /*3ce0*/  HADD2.F32 R15, -RZ, R20.H0_H0 ;  /* 0x20000014ff0f7230 */ /* 0x004fe40000004100 */
[C---:B------:R-:W-:Y:S01]  /*3cf0*/  FFMA.FTZ R6, R4.reuse, R7, R37 ;  /* 0x0000000704067223 */ /* 0x040fe20000010025 */
[C---:B------:R-:W-:Y:S01]  /*3d00*/  FFMA.FTZ R12, R4.reuse, R13, R33 ;  /* 0x0000000d040c7223 */ /* 0x040fe20000010021 */
[----:B------:R-:W-:Y:S02]  /*3d10*/  HADD2.F32 R5, -RZ, R5.H1_H1 ;  /* 0x30000005ff057230 */ /* 0x000fe40000004100 */
        /* <DEDUP_REMOVED lines=39> */
.L_x_3774:
[----:B------:R-:W-:Y:S01]  /*3f90*/  IADD3 R21, R21, 0x20, RZ ;  /* 0x0000002015157810 */ /* 0x000fe20007ffe0ff */
[C---:B------:R-:W-:Y:S01]  /*3fa0*/  IMAD.WIDE R22, R2.reuse, 0x8, R22 ;  /* 0x0000000802167825 */ /* 0x040fe200078e0216 */
[----:B------:R-:W-:Y:S02]  /*3fb0*/  UIADD3 UR4, UR4, 0x40, URZ ;  /* 0x0000004004047890 */ /* 0x000fe4000fffe03f */
[C---:B------:R-:W-:Y:S01]  /*3fc0*/  ISETP.GE.AND P0, PT, R21.reuse, UR5, PT ;  /* 0x0000000515007c0c */ /* 0x040fe2000bf06270 */
[----:B0-----:R-:W-:Y:S01]  /*3fd0*/  IMAD.WIDE R16, R2, 0x8, R16 ;  /* 0x0000000802107825 */ /* 0x001fe200078e0210 */
[----:B------:R-:W-:Y:S02]  /*3fe0*/  ISETP.LT.AND P2, PT, R21, R0, PT ;  /* 0x000000001500720c */ /* 0x000fe40003f41270 */
[----:B------:R-:W-:Y:S02]  /*3ff0*/  MOV R18, R22 ;  /* 0x0000001600127202 */ /* 0x000fe40000000f00 */
[----:B------:R-:W-:-:S09]  /*4000*/  MOV R19, R23 ;  /* 0x0000001700137202 */ /* 0x000fd20000000f00 */
[----:B------:R-:W-:Y:S05]  /*4010*/  @!P0 BRA P2, `(.L_x_3775) ;  /* 0xffffffcc003c8947 */ /* 0x000fea000103ffff */
.L_x_3770:
[----:B------:R-:W-:Y:S01]  /*4020*/  ISETP.GE.AND P0, PT, R21, R0, PT ;  /* 0x000000001500720c */ /* 0x000fe20003f06270 */
[----:B------:R-:W-:-:S03]  /*4030*/  ULDC UR5, c[0x0][0x264] ;  /* 0x0000990000057ab9 */ /* 0x000fc60000000800 */
[----:B------:R-:W-:-:S13]  /*4040*/  ISETP.GE.OR P0, PT, R21, UR5, P0 ;  /* 0x0000000515007c0c */ /* 0x000fda0008706670 */
[----:B------:R-:W-:Y:S05]  /*4050*/  @P0 BRA `(.L_x_3776) ;  /* 0x00000024003c0947 */ /* 0x000fea0003800000 */
[----:B------:R-:W-:Y:S01]  /*4060*/  SHF.R.S32.HI R20, RZ, 0x1f, R2 ;  /* 0x0000001fff147819 */ /* 0x000fe20000011402 */
[----:B------:R-:W-:-:S06]  /*4070*/  ULDC UR5, c[0x0][0x264] ;  /* 0x0000990000057ab9 */ /* 0x000fcc0000000800 */
.L_x_3778:
        /* <DEDUP_REMOVED lines=16> */
[----:B------:R-:W3:Y:S01]  /*4180*/  LDS.64 R18, [UR4] ;  /* 0x00000004ff127984 */ /* 0x000ee20008000a00 */
[----:B0-----:R-:W-:-:S04]  /*4190*/  LEA R22, P0, R29, R16, 0x2 ;  /* 0x000000101d167211 */ /* 0x001fc800078010ff */
[----:B------:R-:W-:-:S05]  /*41a0*/  LEA.HI.X R23, R29, R17, R20, 0x2, P0 ;  /* 0x000000111d177211 */ /* 0x000fca00000f1414 */
[----:B-----5:R0:W4:Y:S01]  /*41b0*/  LDG.E.128.CONSTANT R8, desc[UR6][R22.64] ;  /* 0x0000000616087981 */ /* 0x020122000c1e9d00 */
[----:B-1----:R-:W-:-:S05]  /*41c0*/  IMAD.WIDE R30, R29, 0x4, R22 ;  /* 0x000000041d1e7825 */ /* 0x002fca00078e0216 */
[----:B------:R1:W4:Y:S01]  /*41d0*/  LDG.E.128.CONSTANT R4, desc[UR6][R30.64] ;  /* 0x000000061e047981 */ /* 0x000322000c1e9d00 */
[----:B------:R-:W-:Y:S01]  /*41e0*/  MOV R36, 0x2c00 ;  /* 0x00002c0000247802 */ /* 0x000fe20000000f00 */
[----:B---3--:R-:W-:Y:S01]  /*41f0*/  HADD2.F32 R40, -RZ, R19.H0_H0 ;  /* 0x20000013ff287230 */ /* 0x008fe20000004100 */
[----:B--2---:R-:W-:Y:S02]  /*4200*/  LOP3.LUT R2, R12, 0xf000f, RZ, 0xc0, !PT ;  /* 0x000f000f0c027812 */ /* 0x004fe400078ec0ff */
[----:B------:R-:W-:Y:S02]  /*4210*/  LOP3.LUT R32, R13, 0xf000f, RZ, 0xc0, !PT ;  /* 0x000f000f0d207812 */ /* 0x000fe400078ec0ff */
[----:B------:R-:W-:Y:S02]  /*4220*/  LOP3.LUT R33, R14, 0xf000f, RZ, 0xc0, !PT ;  /* 0x000f000f0e217812 */ /* 0x000fe400078ec0ff */
[----:B------:R-:W-:Y:S02]  /*4230*/  LOP3.LUT R34, R15, 0xf000f, RZ, 0xc0, !PT ;  /* 0x000f000f0f227812 */ /* 0x000fe400078ec0ff */
[----:B------:R-:W-:-:S02]  /*4240*/  LOP3.LUT R2, R2, 0x64006400, RZ, 0xfc, !PT ;  /* 0x6400640002027812 */ /* 0x000fc400078efcff */
[----:B------:R-:W-:Y:S02]  /*4250*/  LOP3.LUT R32, R32, 0x64006400, RZ, 0xfc, !PT ;  /* 0x6400640020207812 */ /* 0x000fe400078efcff */
[----:B------:R-:W-:Y:S01]  /*4260*/  LOP3.LUT R35, R33, 0x64006400, RZ, 0xfc, !PT ;  /* 0x6400640021237812 */ /* 0x000fe200078efcff */
[----:B0-----:R-:W-:Y:S01]  /*4270*/  HADD2 R23, R2, -1032, -1032 ;  /* 0xe408e40802177430 */ /* 0x001fe20000000000 */
[----:B------:R-:W-:Y:S01]  /*4280*/  LOP3.LUT R34, R34, 0x64006400, RZ, 0xfc, !PT ;  /* 0x6400640022227812 */ /* 0x000fe200078efcff */
[----:B------:R-:W-:Y:S01]  /*4290*/  HADD2 R33, R32, -1032, -1032 ;  /* 0xe408e40820217430 */ /* 0x000fe20000000000 */
[----:B------:R-:W-:Y:S01]  /*42a0*/  PRMT R2, R36, 0x7610, R2 ;  /* 0x0000761024027816 */ /* 0x000fe20000000002 */
[----:B------:R-:W-:Y:S02]  /*42b0*/  HADD2 R35, R35, -1032, -1032 ;  /* 0xe408e40823237430 */ /* 0x000fe40000000000 */
[----:B------:R-:W-:Y:S02]  /*42c0*/  HADD2.F32 R22, -RZ, R23.H0_H0 ;  /* 0x20000017ff167230 */ /* 0x000fe40000004100 */
[----:B------:R-:W-:-:S02]  /*42d0*/  HADD2 R36, R34, -1032, -1032 ;  /* 0xe408e40822247430 */ /* 0x000fc40000000000 */
[----:B------:R-:W-:Y:S02]  /*42e0*/  HADD2.F32 R37, -RZ, R23.H1_H1 ;  /* 0x30000017ff257230 */ /* 0x000fe40000004100 */
[----:B------:R-:W-:Y:S02]  /*42f0*/  HADD2.F32 R23, -RZ, R18.H0_H0 ;  /* 0x20000012ff177230 */ /* 0x000fe40000004100 */
[----:B------:R-:W-:Y:S02]  /*4300*/  HADD2.F32 R38, -RZ, R33.H0_H0 ;  /* 0x20000021ff267230 */ /* 0x000fe40000004100 */
[----:B------:R-:W-:Y:S02]  /*4310*/  HADD2.F32 R32, -RZ, R35.H0_H0 ;  /* 0x20000023ff207230 */ /* 0x000fe40000004100 */
[----:B------:R-:W-:Y:S02]  /*4320*/  HADD2.F32 R34, -RZ, R36.H0_H0 ;  /* 0x20000024ff227230 */ /* 0x000fe40000004100 */
[----:B------:R-:W-:Y:S01]  /*4330*/  FFMA.FTZ R22, R22, R23, RZ ;  /* 0x0000001716167223 */ /* 0x000fe200000100ff */
[----:B------:R-:W-:-:S02]  /*4340*/  HADD2.F32 R18, -RZ, R18.H1_H1 ;  /* 0x30000012ff127230 */ /* 0x000fc40000004100 */
[C---:B------:R-:W-:Y:S01]  /*4350*/  FFMA.FTZ R41, R23.reuse, R38, RZ ;  /* 0x0000002617297223 */ /* 0x040fe200000100ff */
[C---:B------:R-:W-:Y:S01]  /*4360*/  FFMA.FTZ R39, R23.reuse, R32, RZ ;  /* 0x0000002017277223 */ /* 0x040fe200000100ff */
[----:B------:R-:W-:Y:S01]  /*4370*/  FFMA.FTZ R23, R23, R34, RZ ;  /* 0x0000002217177223 */ /* 0x000fe200000100ff */
[----:B------:R-:W-:Y:S02]  /*4380*/  HADD2.F32 R32, -RZ, R33.H1_H1 ;  /* 0x30000021ff207230 */ /* 0x000fe40000004100 */
[----:B------:R-:W-:Y:S01]  /*4390*/  FFMA.FTZ R33, R37, R18, R22 ;  /* 0x0000001225217223 */ /* 0x000fe20000010016 */
[----:B------:R-:W-:Y:S01]  /*43a0*/  HADD2.F32 R34, -RZ, R35.H1_H1 ;  /* 0x30000023ff227230 */ /* 0x000fe20000004100 */
[----:B------:R-:W-:Y:S01]  /*43b0*/  LOP3.LUT R22, R12, 0xf000f0, RZ, 0xc0, !PT ;  /* 0x00f000f00c167812 */ /* 0x000fe200078ec0ff */
[----:B------:R-:W-:Y:S02]  /*43c0*/  HADD2.F32 R36, -RZ, R36.H1_H1 ;  /* 0x30000024ff247230 */ /* 0x000fe40000004100 */
[C---:B------:R-:W-:Y:S01]  /*43d0*/  FFMA.FTZ R41, R18.reuse, R32, R41 ;  /* 0x0000002012297223 */ /* 0x040fe20000010029 */
[----:B------:R-:W-:Y:S01]  /*43e0*/  FFMA.FTZ R35, R18, R34, R39 ;  /* 0x0000002212237223 */ /* 0x000fe20000010027 */
[----:B------:R-:W-:Y:S01]  /*43f0*/  LOP3.LUT R37, R22, 0x64006400, RZ, 0xfc, !PT ;  /* 0x6400640016257812 */ /* 0x000fe200078efcff */
[----:B------:R-:W-:Y:S01]  /*4400*/  FFMA.FTZ R39, R18, R36, R23 ;  /* 0x0000002412277223 */ /* 0x000fe20000010017 */
[----:B------:R-:W-:Y:S01]  /*4410*/  LOP3.LUT R18, R13, 0xf000f0, RZ, 0xc0, !PT ;  /* 0x00f000f00d127812 */ /* 0x000fe200078ec0ff */
[----:B------:R-:W0:Y:S01]  /*4420*/  LDS.64 R22, [UR4+0x8] ;  /* 0x00000804ff167984 */ /* 0x000e220008000a00 */
[----:B------:R-:W-:Y:S01]  /*4430*/  LOP3.LUT R32, R14, 0xf000f0, RZ, 0xc0, !PT ;  /* 0x00f000f00e207812 */ /* 0x000fe200078ec0ff */
[----:B------:R-:W-:Y:S01]  /*4440*/  HFMA2 R38, R37, R2.H0_H0, -72, -72 ;  /* 0xd480d48025267431 */ /* 0x000fe20000040002 */
[----:B------:R-:W-:-:S02]  /*4450*/  LOP3.LUT R37, R18, 0x64006400, RZ, 0xfc, !PT ;  /* 0x6400640012257812 */ /* 0x000fc400078efcff */
[----:B------:R-:W-:Y:S02]  /*4460*/  LOP3.LUT R34, R15, 0xf000f0, RZ, 0xc0, !PT ;  /* 0x00f000f00f227812 */ /* 0x000fe400078ec0ff */
[----:B------:R-:W-:Y:S01]  /*4470*/  LOP3.LUT R43, R32, 0x64006400, RZ, 0xfc, !PT ;  /* 0x64006400202b7812 */ /* 0x000fe200078efcff */
[----:B------:R-:W-:Y:S01]  /*4480*/  HADD2.F32 R18, -RZ, R38.H0_H0 ;  /* 0x20000026ff127230 */ /* 0x000fe20000004100 */
[----:B------:R-:W-:Y:S01]  /*4490*/  LOP3.LUT R45, R34, 0x64006400, RZ, 0xfc, !PT ;  /* 0x64006400222d7812 */ /* 0x000fe200078efcff */
[-C--:B------:R-:W-:Y:S02]  /*44a0*/  HFMA2 R36, R37, R2.reuse.H0_H0, -72, -72 ;  /* 0xd480d48025247431 */ /* 0x080fe40000040002 */
[-C--:B------:R-:W-:Y:S02]  /*44b0*/  HFMA2 R37, R43, R2.reuse.H0_H0, -72, -72 ;  /* 0xd480d4802b257431 */ /* 0x080fe40000040002 */
[----:B------:R-:W-:Y:S01]  /*44c0*/  FFMA.FTZ R33, R18, R40, R33 ;  /* 0x0000002812217223 */ /* 0x000fe20000010021 */
[----:B------:R-:W-:-:S02]  /*44d0*/  HFMA2 R34, R45, R2.H0_H0, -72, -72 ;  /* 0xd480d4802d227431 */ /* 0x000fc40000040002 */
[----:B------:R-:W-:Y:S02]  /*44e0*/  HADD2.F32 R18, -RZ, R37.H0_H0 ;  /* 0x20000025ff127230 */ /* 0x000fe40000004100 */
[----:B------:R-:W-:Y:S02]  /*44f0*/  HADD2.F32 R32, -RZ, R36.H0_H0 ;  /* 0x20000024ff207230 */ /* 0x000fe40000004100 */
[----:B------:R-:W-:Y:S02]  /*4500*/  HADD2.F32 R42, -RZ, R34.H0_H0 ;  /* 0x20000022ff2a7230 */ /* 0x000fe40000004100 */
[C---:B------:R-:W-:Y:S01]  /*4510*/  FFMA.FTZ R18, R40.reuse, R18, R35 ;  /* 0x0000001228127223 */ /* 0x040fe20000010023 */
[----:B------:R-:W-:Y:S02]  /*4520*/  HADD2.F32 R35, -RZ, R19.H1_H1 ;  /* 0x30000013ff237230 */ /* 0x000fe40000004100 */
[----:B------:R-:W-:Y:S02]  /*4530*/  HADD2.F32 R37, -RZ, R37.H1_H1 ;  /* 0x30000025ff257230 */ /* 0x000fe40000004100 */
[----:B------:R-:W-:Y:S01]  /*4540*/  FFMA.FTZ R32, R40, R32, R41 ;  /* 0x0000002028207223 */ /* 0x000fe20000010029 */
[----:B------:R-:W-:Y:S01]  /*4550*/  HADD2.F32 R36, -RZ, R36.H1_H1 ;  /* 0x30000024ff247230 */ /* 0x000fe20000004100 */
[----:B------:R-:W-:Y:S01]  /*4560*/  SHF.R.U32.HI R12, RZ, 0x8, R12 ;  /* 0x00000008ff0c7819 */ /* 0x000fe2000001160c */
[----:B------:R-:W-:-:S02]  /*4570*/  HADD2.F32 R34, -RZ, R34.H1_H1 ;  /* 0x30000022ff227230 */ /* 0x000fc40000004100 */
[----:B------:R-:W-:Y:S01]  /*4580*/  FFMA.FTZ R19, R40, R42, R39 ;  /* 0x0000002a28137223 */ /* 0x000fe20000010027 */
[----:B------:R-:W-:Y:S01]  /*4590*/  SHF.R.U32.HI R14, RZ, 0x8, R14 ;  /* 0x00000008ff0e7819 */ /* 0x000fe2000001160e */
[C---:B------:R-:W-:Y:S01]  /*45a0*/  FFMA.FTZ R37, R35.reuse, R37, R18 ;  /* 0x0000002523257223 */ /* 0x040fe20000010012 */
[----:B------:R-:W-:Y:S02]  /*45b0*/  SHF.R.U32.HI R13, RZ, 0x8, R13 ;  /* 0x00000008ff0d7819 */ /* 0x000fe4000001160d */
[----:B------:R-:W-:Y:S01]  /*45c0*/  SHF.R.U32.HI R15, RZ, 0x8, R15 ;  /* 0x00000008ff0f7819 */ /* 0x000fe2000001160f */
[----:B------:R-:W-:Y:S02]  /*45d0*/  HADD2.F32 R38, -RZ, R38.H1_H1 ;  /* 0x30000026ff267230 */ /* 0x000fe40000004100 */
[C---:B------:R-:W-:Y:S01]  /*45e0*/  FFMA.FTZ R36, R35.reuse, R36, R32 ;  /* 0x0000002423247223 */ /* 0x040fe20000010020 */
[----:B------:R-:W-:Y:S01]  /*45f0*/  LOP3.LUT R18, R12, 0xf000f, RZ, 0xc0, !PT ;  /* 0x000f000f0c127812 */ /* 0x000fe200078ec0ff */
[----:B------:R-:W-:Y:S01]  /*4600*/  FFMA.FTZ R39, R35, R34, R19 ;  /* 0x0000002223277223 */ /* 0x000fe20000010013 */
[----:B------:R-:W-:-:S02]  /*4610*/  LOP3.LUT R32, R14, 0xf000f, RZ, 0xc0, !PT ;  /* 0x000f000f0e207812 */ /* 0x000fc400078ec0ff */
[----:B------:R-:W-:Y:S02]  /*4620*/  LOP3.LUT R19, R13, 0xf000f, RZ, 0xc0, !PT ;  /* 0x000f000f0d137812 */ /* 0x000fe400078ec0ff */
[----:B------:R-:W-:Y:S01]  /*4630*/  LOP3.LUT R34, R15, 0xf000f, RZ, 0xc0, !PT ;  /* 0x000f000f0f227812 */ /* 0x000fe200078ec0ff */
[----:B------:R-:W-:Y:S01]  /*4640*/  FFMA.FTZ R33, R38, R35, R33 ;  /* 0x0000002326217223 */ /* 0x000fe20000010021 */
        /* <DEDUP_REMOVED lines=8> */
[----:B0-----:R-:W-:Y:S02]  /*46d0*/  HADD2.F32 R40, -RZ, R22.H0_H0 ;  /* 0x20000016ff287230 */ /* 0x001fe40000004100 */
[----:B------:R-:W-:Y:S02]  /*46e0*/  HADD2.F32 R19, -RZ, R34.H0_H0 ;  /* 0x20000022ff137230 */ /* 0x000fe40000004100 */
[----:B------:R-:W-:-:S02]  /*46f0*/  HADD2.F32 R35, -RZ, R38.H0_H0 ;  /* 0x20000026ff237230 */ /* 0x000fc40000004100 */
[----:B------:R-:W-:Y:S02]  /*4700*/  HADD2.F32 R44, -RZ, R18.H0_H0 ;  /* 0x20000012ff2c7230 */ /* 0x000fe40000004100 */
[----:B------:R-:W-:Y:S02]  /*4710*/  HADD2.F32 R42, -RZ, R32.H0_H0 ;  /* 0x20000020ff2a7230 */ /* 0x000fe40000004100 */
[----:B------:R-:W-:Y:S01]  /*4720*/  FFMA.FTZ R19, R19, R40, R33 ;  /* 0x0000002813137223 */ /* 0x000fe20000010021 */
[----:B------:R-:W-:Y:S01]  /*4730*/  LOP3.LUT R12, R12, 0xf000f0, RZ, 0xc0, !PT ;  /* 0x00f000f00c0c7812 */ /* 0x000fe200078ec0ff */
[C---:B------:R-:W-:Y:S01]  /*4740*/  FFMA.FTZ R35, R40.reuse, R35, R36 ;  /* 0x0000002328237223 */ /* 0x040fe20000010024 */
[C---:B------:R-:W-:Y:S01]  /*4750*/  FFMA.FTZ R37, R40.reuse, R44, R37 ;  /* 0x0000002c28257223 */ /* 0x040fe20000010025 */
[----:B------:R-:W-:Y:S01]  /*4760*/  FFMA.FTZ R33, R40, R42, R39 ;  /* 0x0000002a28217223 */ /* 0x000fe20000010027 */
[----:B------:R-:W-:Y:S01]  /*4770*/  HADD2.F32 R40, -RZ, R18.H1_H1 ;  /* 0x30000012ff287230 */ /* 0x000fe20000004100 */
[----:B------:R-:W-:-:S02]  /*4780*/  LOP3.LUT R18, R13, 0xf000f0, RZ, 0xc0, !PT ;  /* 0x00f000f00d127812 */ /* 0x000fc400078ec0ff */
[----:B------:R-:W-:Y:S02]  /*4790*/  LOP3.LUT R13, R12, 0x64006400, RZ, 0xfc, !PT ;  /* 0x640064000c0d7812 */ /* 0x000fe400078efcff */
[----:B------:R-:W-:Y:S02]  /*47a0*/  LOP3.LUT R14, R14, 0xf000f0, RZ, 0xc0, !PT ;  /* 0x00f000f00e0e7812 */ /* 0x000fe400078ec0ff */
[----:B------:R-:W-:Y:S01]  /*47b0*/  LOP3.LUT R41, R18, 0x64006400, RZ, 0xfc, !PT ;  /* 0x6400640012297812 */ /* 0x000fe200078efcff */
[----:B------:R-:W-:Y:S01]  /*47c0*/  HADD2.F32 R36, -RZ, R34.H1_H1 ;  /* 0x30000022ff247230 */ /* 0x000fe20000004100 */
[----:B------:R-:W-:Y:S01]  /*47d0*/  LOP3.LUT R12, R15, 0xf000f0, RZ, 0xc0, !PT ;  /* 0x00f000f00f0c7812 */ /* 0x000fe200078ec0ff */
[-C--:B------:R-:W-:Y:S02]  /*47e0*/  HFMA2 R15, R13, R2.reuse.H0_H0, -72, -72 ;  /* 0xd480d4800d0f7431 */ /* 0x080fe40000040002 */
[----:B------:R-:W-:Y:S01]  /*47f0*/  HADD2.F32 R34, -RZ, R22.H1_H1 ;  /* 0x30000016ff227230 */ /* 0x000fe20000004100 */
[----:B------:R-:W-:Y:S01]  /*4800*/  LOP3.LUT R43, R14, 0x64006400, RZ, 0xfc, !PT ;  /* 0x640064000e2b7812 */ /* 0x000fe200078efcff */
[----:B------:R-:W-:-:S02]  /*4810*/  HFMA2 R14, R41, R2.H0_H0, -72, -72 ;  /* 0xd480d480290e7431 */ /* 0x000fc40000040002 */
[----:B------:R-:W-:Y:S01]  /*4820*/  HADD2.F32 R38, -RZ, R38.H1_H1 ;  /* 0x30000026ff267230 */ /* 0x000fe20000004100 */
[----:B------:R-:W-:Y:S01]  /*4830*/  LOP3.LUT R13, R12, 0x64006400, RZ, 0xfc, !PT ;  /* 0x640064000c0d7812 */ /* 0x000fe200078efcff */
[----:B------:R-:W-:Y:S02]  /*4840*/  HADD2.F32 R41, -RZ, R32.H1_H1 ;  /* 0x30000020ff297230 */ /* 0x000fe40000004100 */
[----:B------:R-:W-:Y:S01]  /*4850*/  FFMA.FTZ R39, R36, R34, R19 ;  /* 0x0000002224277223 */ /* 0x000fe20000010013 */
[----:B------:R-:W-:Y:S02]  /*4860*/  HADD2.F32 R22, -RZ, R23.H0_H0 ;  /* 0x20000017ff167230 */ /* 0x000fe40000004100 */
[C---:B------:R-:W-:Y:S01]  /*4870*/  FFMA.FTZ R35, R34.reuse, R38, R35 ;  /* 0x0000002622237223 */ /* 0x040fe20000010023 */
[----:B------:R-:W-:Y:S02]  /*4880*/  HADD2.F32 R12, -RZ, R15.H0_H0 ;  /* 0x2000000fff0c7230 */ /* 0x000fe40000004100 */
[C---:B------:R-:W-:Y:S01]  /*4890*/  FFMA.FTZ R37, R34.reuse, R40, R37 ;  /* 0x0000002822257223 */ /* 0x040fe20000010025 */
[----:B------:R-:W-:Y:S01]  /*48a0*/  FFMA.FTZ R41, R34, R41, R33 ;  /* 0x0000002922297223 */ /* 0x000fe20000010021 */
[----:B------:R-:W-:-:S02]  /*48b0*/  HFMA2 R33, R13, R2.H0_H0, -72, -72 ;  /* 0xd480d4800d217431 */ /* 0x000fc40000040002 */
[--C-:B------:R-:W-:Y:S02]  /*48c0*/  HADD2.F32 R36, -RZ, R14.reuse.H0_H0 ;  /* 0x2000000eff247230 */ /* 0x100fe40000004100 */
[----:B------:R-:W-:Y:S01]  /*48d0*/  FFMA.FTZ R34, R12, R22, R39 ;  /* 0x000000160c227223 */ /* 0x000fe20000010027 */
[----:B------:R-:W-:Y:S01]  /*48e0*/  IMAD.WIDE R12, R29, 0x4, R30 ;  /* 0x000000041d0c7825 */ /* 0x000fe200078e021e */
[----:B------:R-:W0:Y:S03]  /*48f0*/  LDS.64 R18, [UR4+0x10] ;  /* 0x00001004ff127984 */ /* 0x000e260008000a00 */
[----:B------:R-:W-:Y:S02]  /*4900*/  HADD2.F32 R29, -RZ, R15.H1_H1 ;  /* 0x3000000fff1d7230 */ /* 0x000fe40000004100 */
[----:B-1----:R-:W-:Y:S02]  /*4910*/  HADD2.F32 R30, -RZ, R14.H1_H1 ;  /* 0x3000000eff1e7230 */ /* 0x002fe40000004100 */
[----:B------:R-:W2:Y:S01]  /*4920*/  LDG.E.128.CONSTANT R12, desc[UR6][R12.64] ;  /* 0x000000060c0c7981 */ /* 0x000ea2000c1e9d00 */
[----:B------:R-:W-:-:S02]  /*4930*/  HFMA2 R32, R43, R2.H0_H0, -72, -72 ;  /* 0xd480d4802b207431 */ /* 0x000fc40000040002 */
[C---:B------:R-:W-:Y:S01]  /*4940*/  FFMA.FTZ R36, R22.reuse, R36, R35 ;  /* 0x0000002416247223 */ /* 0x040fe20000010023 */
[----:B------:R-:W-:Y:S02]  /*4950*/  HADD2.F32 R35, -RZ, R33.H0_H0 ;  /* 0x20000021ff237230 */ /* 0x000fe40000004100 */
[--C-:B------:R-:W-:Y:S02]  /*4960*/  HADD2.F32 R38, -RZ, R32.reuse.H0_H0 ;  /* 0x20000020ff267230 */ /* 0x100fe40000004100 */
[----:B------:R-:W-:Y:S02]  /*4970*/  HADD2.F32 R23, -RZ, R23.H1_H1 ;  /* 0x30000017ff177230 */ /* 0x000fe40000004100 */
[----:B------:R-:W-:Y:S02]  /*4980*/  HADD2.F32 R31, -RZ, R32.H1_H1 ;  /* 0x30000020ff1f7230 */ /* 0x000fe40000004100 */
[C---:B------:R-:W-:Y:S01]  /*4990*/  FFMA.FTZ R38, R22.reuse, R38, R37 ;  /* 0x0000002616267223 */ /* 0x040fe20000010025 */
[----:B------:R-:W-:Y:S01]  /*49a0*/  FFMA.FTZ R22, R22, R35, R41 ;  /* 0x0000002316167223 */ /* 0x000fe20000010029 */
[----:B----4-:R-:W-:Y:S01]  /*49b0*/  LOP3.LUT R35, R8, 0xf000f, RZ, 0xc0, !PT ;  /* 0x000f000f08237812 */ /* 0x010fe200078ec0ff */
[----:B------:R-:W-:Y:S01]  /*49c0*/  FFMA.FTZ R32, R29, R23, R34 ;  /* 0x000000171d207223 */ /* 0x000fe20000010022 */
[----:B------:R-:W-:Y:S01]  /*49d0*/  FFMA.FTZ R29, R23, R31, R38 ;  /* 0x0000001f171d7223 */ /* 0x000fe20000010026 */
[----:B------:R-:W-:-:S02]  /*49e0*/  HADD2.F32 R31, -RZ, R33.H1_H1 ;  /* 0x30000021ff1f7230 */ /* 0x000fc40000004100 */
[----:B------:R-:W-:Y:S01]  /*49f0*/  FFMA.FTZ R30, R23, R30, R36 ;  /* 0x0000001e171e7223 */ /* 0x000fe20000010024 */
[----:B------:R-:W-:Y:S02]  /*4a00*/  LOP3.LUT R34, R10, 0xf000f, RZ, 0xc0, !PT ;  /* 0x000f000f0a227812 */ /* 0x000fe400078ec0ff */
[----:B------:R-:W-:Y:S02]  /*4a10*/  LOP3.LUT R35, R35, 0x64006400, RZ, 0xfc, !PT ;  /* 0x6400640023237812 */ /* 0x000fe400078efcff */
[----:B------:R-:W-:Y:S02]  /*4a20*/  LOP3.LUT R33, R9, 0xf000f, RZ, 0xc0, !PT ;  /* 0x000f000f09217812 */ /* 0x000fe400078ec0ff */
[----:B------:R-:W-:Y:S01]  /*4a30*/  LOP3.LUT R36, R11, 0xf000f, RZ, 0xc0, !PT ;  /* 0x000f000f0b247812 */ /* 0x000fe200078ec0ff */
[----:B------:R-:W-:Y:S01]  /*4a40*/  FFMA.FTZ R31, R23, R31, R22 ;  /* 0x0000001f171f7223 */ /* 0x000fe20000010016 */
[----:B------:R-:W-:Y:S01]  /*4a50*/  LOP3.LUT R34, R34, 0x64006400, RZ, 0xfc, !PT ;  /* 0x6400640022227812 */ /* 0x000fe200078efcff */
[----:B------:R-:W-:Y:S01]  /*4a60*/  HADD2 R35, R35, -1032, -1032 ;  /* 0xe408e40823237430 */ /* 0x000fe20000000000 */
[----:B------:R-:W-:-:S02]  /*4a70*/  LOP3.LUT R33, R33, 0x64006400, RZ, 0xfc, !PT ;  /* 0x6400640021217812 */ /* 0x000fc400078efcff */
[----:B------:R-:W-:Y:S01]  /*4a80*/  LOP3.LUT R22, R36, 0x64006400, RZ, 0xfc, !PT ;  /* 0x6400640024167812 */ /* 0x000fe200078efcff */
[----:B------:R-:W-:Y:S02]  /*4a90*/  HADD2 R37, R34, -1032, -1032 ;  /* 0xe408e40822257430 */ /* 0x000fe40000000000 */
[--C-:B------:R-:W-:Y:S02]  /*4aa0*/  HADD2.F32 R23, -RZ, R35.reuse.H0_H0 ;  /* 0x20000023ff177230 */ /* 0x100fe40000004100 */
[----:B------:R-:W-:Y:S02]  /*4ab0*/  HADD2 R36, R33, -1032, -1032 ;  /* 0xe408e40821247430 */ /* 0x000fe40000000000 */
[----:B------:R-:W-:Y:S02]  /*4ac0*/  HADD2 R34, R22, -1032, -1032 ;  /* 0xe408e40816227430 */ /* 0x000fe40000000000 */
[----:B0-----:R-:W-:Y:S01]  /*4ad0*/  HADD2.F32 R22, -RZ, R18.H0_H0 ;  /* 0x20000012ff167230 */ /* 0x001fe20000004100 */
[----:B------:R-:W-:Y:S01]  /*4ae0*/  LOP3.LUT R38, R8, 0xf000f0, RZ, 0xc0, !PT ;  /* 0x00f000f008267812 */ /* 0x000fe200078ec0ff */
[----:B------:R-:W-:-:S02]  /*4af0*/  HADD2.F32 R39, -RZ, R35.H1_H1 ;  /* 0x30000023ff277230 */ /* 0x000fc40000004100 */
[----:B------:R-:W-:Y:S02]  /*4b00*/  HADD2.F32 R18, -RZ, R18.H1_H1 ;  /* 0x30000012ff127230 */ /* 0x000fe40000004100 */
[----:B------:R-:W-:Y:S01]  /*4b10*/  FFMA.FTZ R40, R23, R22, RZ ;  /* 0x0000001617287223 */ /* 0x000fe200000100ff */
[----:B------:R-:W-:Y:S01]  /*4b20*/  HADD2.F32 R41, -RZ, R36.H0_H0 ;  /* 0x20000024ff297230 */ /* 0x000fe20000004100 */
[----:B------:R-:W-:Y:S01]  /*4b30*/  LOP3.LUT R43, R38, 0x64006400, RZ, 0xfc, !PT ;  /* 0x64006400262b7812 */ /* 0x000fe200078efcff */
[----:B------:R-:W-:Y:S02]  /*4b40*/  HADD2.F32 R35, -RZ, R37.H0_H0 ;  /* 0x20000025ff237230 */ /* 0x000fe40000004100 */
[----:B------:R-:W-:Y:S02]  /*4b50*/  HADD2.F32 R33, -RZ, R34.H0_H0 ;  /* 0x20000022ff217230 */ /* 0x000fe40000004100 */
[----:B------:R-:W-:Y:S01]  /*4b60*/  FFMA.FTZ R41, R22, R41, RZ ;  /* 0x0000002916297223 */ /* 0x000fe200000100ff */
[----:B------:R-:W-:-:S02]  /*4b70*/  HADD2.F32 R36, -RZ, R36.H1_H1 ;  /* 0x30000024ff247230 */ /* 0x000fc40000004100 */
[C---:B------:R-:W-:Y:S01]  /*4b80*/  FFMA.FTZ R35, R22.reuse, R35, RZ ;  /* 0x0000002316237223 */ /* 0x040fe200000100ff */
[----:B------:R-:W-:Y:S02]  /*4b90*/  HADD2.F32 R37, -RZ, R37.H1_H1 ;  /* 0x30000025ff257230 */ /* 0x000fe40000004100 */
[----:B------:R-:W-:Y:S01]  /*4ba0*/  FFMA.FTZ R33, R22, R33, RZ ;  /* 0x0000002116217223 */ /* 0x000fe200000100ff */
[----:B------:R-:W-:Y:S01]  /*4bb0*/  FFMA.FTZ R23, R39, R18, R40 ;  /* 0x0000001227177223 */ /* 0x000fe20000010028 */
[----:B------:R-:W-:Y:S01]  /*4bc0*/  HFMA2 R39, R43, R2.H0_H0, -72, -72 ;  /* 0xd480d4802b277431 */ /* 0x000fe20000040002 */
[----:B------:R-:W-:Y:S01]  /*4bd0*/  LOP3.LUT R22, R9, 0xf000f0, RZ, 0xc0, !PT ;  /* 0x00f000f009167812 */ /* 0x000fe200078ec0ff */
[C---:B------:R-:W-:Y:S01]  /*4be0*/  FFMA.FTZ R41, R18.reuse, R36, R41 ;  /* 0x0000002412297223 */ /* 0x040fe20000010029 */
[----:B------:R-:W-:Y:S01]  /*4bf0*/  FFMA.FTZ R37, R18, R37, R35 ;  /* 0x0000002512257223 */ /* 0x000fe20000010023 */
[----:B------:R-:W-:Y:S01]  /*4c00*/  HADD2.F32 R36, -RZ, R34.H1_H1 ;  /* 0x30000022ff247230 */ /* 0x000fe20000004100 */
[----:B------:R-:W-:Y:S01]  /*4c10*/  LOP3.LUT R35, R22, 0x64006400, RZ, 0xfc, !PT ;  /* 0x6400640016237812 */ /* 0x000fe200078efcff */
[----:B------:R-:W-:Y:S01]  /*4c20*/  HADD2.F32 R38, -RZ, R19.H0_H0 ;  /* 0x20000013ff267230 */ /* 0x000fe20000004100 */
[----:B------:R-:W-:Y:S01]  /*4c30*/  LOP3.LUT R22, R11, 0xf000f0, RZ, 0xc0, !PT ;  /* 0x00f000f00b167812 */ /* 0x000fe200078ec0ff */
[----:B------:R-:W-:-:S02]  /*4c40*/  HADD2.F32 R34, -RZ, R39.H0_H0 ;  /* 0x20000027ff227230 */ /* 0x000fc40000004100 */
[----:B------:R-:W-:Y:S01]  /*4c50*/  FFMA.FTZ R33, R18, R36, R33 ;  /* 0x0000002412217223 */ /* 0x000fe20000010021 */
[----:B------:R-:W-:Y:S02]  /*4c60*/  LOP3.LUT R18, R10, 0xf000f0, RZ, 0xc0, !PT ;  /* 0x00f000f00a127812 */ /* 0x000fe400078ec0ff */
[----:B------:R-:W-:Y:S01]  /*4c70*/  LOP3.LUT R45, R22, 0x64006400, RZ, 0xfc, !PT ;  /* 0x64006400162d7812 */ /* 0x000fe200078efcff */
[----:B------:R-:W-:Y:S02]  /*4c80*/  FFMA.FTZ R34, R34, R38, R23 ;  /* 0x0000002622227223 */ /* 0x000fe40000010017 */
[----:B------:R-:W0:Y:S01]  /*4c90*/  LDS.64 R22, [UR4+0x18] ;  /* 0x00001804ff167984 */ /* 0x000e220008000a00 */
[-C--:B------:R-:W-:Y:S01]  /*4ca0*/  HFMA2 R35, R35, R2.reuse.H0_H0, -72, -72 ;  /* 0xd480d48023237431 */ /* 0x080fe20000040002 */
[----:B------:R-:W-:Y:S01]  /*4cb0*/  LOP3.LUT R43, R18, 0x64006400, RZ, 0xfc, !PT ;  /* 0x64006400122b7812 */ /* 0x000fe200078efcff */
[----:B------:R-:W-:-:S03]  /*4cc0*/  HFMA2 R40, R45, R2.H0_H0, -72, -72 ;  /* 0xd480d4802d287431 */ /* 0x000fc60000040002 */
[----:B------:R-:W-:Y:S02]  /*4cd0*/  HADD2.F32 R18, -RZ, R35.H0_H0 ;  /* 0x20000023ff127230 */ /* 0x000fe40000004100 */
[----:B------:R-:W-:Y:S02]  /*4ce0*/  HFMA2 R36, R43, R2.H0_H0, -72, -72 ;  /* 0xd480d4802b247431 */ /* 0x000fe40000040002 */
[----:B------:R-:W-:Y:S02]  /*4cf0*/  HADD2.F32 R42, -RZ, R40.H0_H0 ;  /* 0x20000028ff2a7230 */ /* 0x000fe40000004100 */
[C---:B------:R-:W-:Y:S01]  /*4d00*/  FFMA.FTZ R18, R38.reuse, R18, R41 ;  /* 0x0000001226127223 */ /* 0x040fe20000010029 */
[----:B------:R-:W-:Y:S02]  /*4d10*/  HADD2.F32 R41, -RZ, R36.H0_H0 ;  /* 0x20000024ff297230 */ /* 0x000fe40000004100 */
[----:B------:R-:W-:Y:S01]  /*4d20*/  FFMA.FTZ R42, R38, R42, R33 ;  /* 0x0000002a262a7223 */ /* 0x000fe20000010021 */
[----:B------:R-:W-:-:S02]  /*4d30*/  HADD2.F32 R19, -RZ, R19.H1_H1 ;  /* 0x30000013ff137230 */ /* 0x000fc40000004100 */
[----:B------:R-:W-:Y:S02]  /*4d40*/  HADD2.F32 R39, -RZ, R39.H1_H1 ;  /* 0x30000027ff277230 */ /* 0x000fe40000004100 */
[----:B------:R-:W-:Y:S01]  /*4d50*/  FFMA.FTZ R44, R38, R41, R37 ;  /* 0x00000029262c7223 */ /* 0x000fe20000010025 */
[----:B------:R-:W-:Y:S02]  /*4d60*/  HADD2.F32 R35, -RZ, R35.H1_H1 ;  /* 0x30000023ff237230 */ /* 0x000fe40000004100 */
[----:B------:R-:W-:Y:S02]  /*4d70*/  HADD2.F32 R33, -RZ, R36.H1_H1 ;  /* 0x30000024ff217230 */ /* 0x000fe40000004100 */
[----:B------:R-:W-:Y:S01]  /*4d80*/  HADD2.F32 R37, -RZ, R40.H1_H1 ;  /* 0x30000028ff257230 */ /* 0x000fe20000004100 */
[----:B------:R-:W-:Y:S02]  /*4d90*/  SHF.R.U32.HI R8, RZ, 0x8, R8 ;  /* 0x00000008ff087819 */ /* 0x000fe40000011608 */
[----:B------:R-:W-:-:S02]  /*4da0*/  SHF.R.U32.HI R10, RZ, 0x8, R10 ;  /* 0x00000008ff0a7819 */ /* 0x000fc4000001160a */
[----:B------:R-:W-:Y:S02]  /*4db0*/  SHF.R.U32.HI R9, RZ, 0x8, R9 ;  /* 0x00000008ff097819 */ /* 0x000fe40000011609 */
[----:B------:R-:W-:Y:S01]  /*4dc0*/  SHF.R.U32.HI R11, RZ, 0x8, R11 ;  /* 0x00000008ff0b7819 */ /* 0x000fe2000001160b */
[----:B------:R-:W-:Y:S01]  /*4dd0*/  FFMA.FTZ R34, R39, R19, R34 ;  /* 0x0000001327227223 */ /* 0x000fe20000010022 */
[C---:B------:R-:W-:Y:S01]  /*4de0*/  FFMA.FTZ R18, R19.reuse, R35, R18 ;  /* 0x0000002313127223 */ /* 0x040fe20000010012 */
[C---:B------:R-:W-:Y:S01]  /*4df0*/  FFMA.FTZ R33, R19.reuse, R33, R44 ;  /* 0x0000002113217223 */ /* 0x040fe2000001002c */
[----:B------:R-:W-:Y:S01]  /*4e00*/  FFMA.FTZ R37, R19, R37, R42 ;  /* 0x0000002513257223 */ /* 0x000fe2000001002a */
        /* <DEDUP_REMOVED lines=18> */
[----:B------:R-:W-:Y:S01]  /*4f30*/  HADD2.F32 R22, -RZ, R22.H1_H1 ;  /* 0x30000016ff167230 */ /* 0x000fe20000004100 */
[----:B------:R-:W-:Y:S01]  /*4f40*/  LOP3.LUT R8, R8, 0xf000f0, RZ, 0xc0, !PT ;  /* 0x00f000f008087812 */ /* 0x000fe200078ec0ff */
[----:B------:R-:W-:Y:S02]  /*4f50*/  HADD2.F32 R38, -RZ, R38.H1_H1 ;  /* 0x30000026ff267230 */ /* 0x000fe40000004100 */
[C---:B------:R-:W-:Y:S01]  /*4f60*/  FFMA.FTZ R18, R35.reuse, R40, R18 ;  /* 0x0000002823127223 */ /* 0x040fe20000010012 */
[C---:B------:R-:W-:Y:S01]  /*4f70*/  FFMA.FTZ R33, R35.reuse, R42, R33 ;  /* 0x0000002a23217223 */ /* 0x040fe20000010021 */
[----:B------:R-:W-:Y:S01]  /*4f80*/  FFMA.FTZ R37, R35, R44, R37 ;  /* 0x0000002c23257223 */ /* 0x000fe20000010025 */
[----:B------:R-:W-:Y:S01]  /*4f90*/  HADD2.F32 R41, -RZ, R19.H1_H1 ;  /* 0x30000013ff297230 */ /* 0x000fe20000004100 */
[----:B------:R-:W-:Y:S01]  /*4fa0*/  LOP3.LUT R10, R10, 0xf000f0, RZ, 0xc0, !PT ;  /* 0x00f000f00a0a7812 */ /* 0x000fe200078ec0ff */
[----:B------:R-:W-:-:S02]  /*4fb0*/  HADD2.F32 R35, -RZ, R23.H0_H0 ;  /* 0x20000017ff237230 */ /* 0x000fc40000004100 */
[----:B------:R-:W-:Y:S01]  /*4fc0*/  HADD2.F32 R19, -RZ, R23.H1_H1 ;  /* 0x30000017ff137230 */ /* 0x000fe20000004100 */
[----:B------:R-:W-:Y:S01]  /*4fd0*/  LOP3.LUT R23, R9, 0xf000f0, RZ, 0xc0, !PT ;  /* 0x00f000f009177812 */ /* 0x000fe200078ec0ff */
[----:B------:R-:W-:Y:S01]  /*4fe0*/  FFMA.FTZ R38, R22, R38, R33 ;  /* 0x0000002616267223 */ /* 0x000fe20000010021 */
[----:B------:R-:W-:Y:S02]  /*4ff0*/  LOP3.LUT R9, R8, 0x64006400, RZ, 0xfc, !PT ;  /* 0x6400640008097812 */ /* 0x000fe400078efcff */
[----:B------:R-:W-:Y:S02]  /*5000*/  LOP3.LUT R33, R11, 0xf000f0, RZ, 0xc0, !PT ;  /* 0x00f000f00b217812 */ /* 0x000fe400078ec0ff */
[----:B------:R-:W-:Y:S02]  /*5010*/  LOP3.LUT R23, R23, 0x64006400, RZ, 0xfc, !PT ;  /* 0x6400640017177812 */ /* 0x000fe400078efcff */
[----:B------:R-:W-:Y:S01]  /*5020*/  LOP3.LUT R11, R10, 0x64006400, RZ, 0xfc, !PT ;  /* 0x640064000a0b7812 */ /* 0x000fe200078efcff */
[----:B------:R-:W-:-:S02]  /*5030*/  HFMA2 R10, R9, R2.H0_H0, -72, -72 ;  /* 0xd480d480090a7431 */ /* 0x000fc40000040002 */
[----:B------:R-:W-:Y:S01]  /*5040*/  HADD2.F32 R39, -RZ, R39.H1_H1 ;  /* 0x30000027ff277230 */ /* 0x000fe20000004100 */
[----:B------:R-:W-:Y:S01]  /*5050*/  LOP3.LUT R33, R33, 0x64006400, RZ, 0xfc, !PT ;  /* 0x6400640021217812 */ /* 0x000fe200078efcff */
[----:B------:R-:W-:Y:S02]  /*5060*/  HADD2.F32 R36, -RZ, R36.H1_H1 ;  /* 0x30000024ff247230 */ /* 0x000fe40000004100 */
[-C--:B------:R-:W-:Y:S02]  /*5070*/  HFMA2 R8, R23, R2.reuse.H0_H0, -72, -72 ;  /* 0xd480d48017087431 */ /* 0x080fe40000040002 */
[-C--:B------:R-:W-:Y:S02]  /*5080*/  HFMA2 R9, R11, R2.reuse.H0_H0, -72, -72 ;  /* 0xd480d4800b097431 */ /* 0x080fe40000040002 */
[----:B------:R-:W-:Y:S02]  /*5090*/  HADD2.F32 R23, -RZ, R10.H0_H0 ;  /* 0x2000000aff177230 */ /* 0x000fe40000004100 */
[----:B------:R-:W-:Y:S01]  /*50a0*/  FFMA.FTZ R34, R41, R22, R34 ;  /* 0x0000001629227223 */ /* 0x000fe20000010022 */
[----:B------:R-:W-:Y:S01]  /*50b0*/  FFMA.FTZ R18, R22, R39, R18 ;  /* 0x0000002716127223 */ /* 0x000fe20000010012 */
[----:B------:R-:W-:-:S02]  /*50c0*/  HFMA2 R11, R33, R2.H0_H0, -72, -72 ;  /* 0xd480d480210b7431 */ /* 0x000fc40000040002 */
[----:B------:R-:W-:Y:S01]  /*50d0*/  FFMA.FTZ R36, R22, R36, R37 ;  /* 0x0000002416247223 */ /* 0x000fe20000010025 */
[----:B------:R-:W-:Y:S02]  /*50e0*/  HADD2.F32 R22, -RZ, R8.H0_H0 ;  /* 0x20000008ff167230 */ /* 0x000fe40000004100 */
        /* <DEDUP_REMOVED lines=8> */
[----:B------:R-:W-:Y:S02]  /*5170*/  HADD2.F32 R37, -RZ, R11.H0_H0 ;  /* 0x2000000bff257230 */ /* 0x000fe40000004100 */
[--C-:B------:R-:W-:Y:S02]  /*5180*/  HADD2.F32 R33, -RZ, R27.reuse.H0_H0 ;  /* 0x2000001bff217230 */ /* 0x100fe40000004100 */
[----:B------:R-:W-:Y:S02]  /*5190*/  HADD2.F32 R23, -RZ, R27.H1_H1 ;  /* 0x3000001bff177230 */ /* 0x000fe40000004100 */
[C---:B------:R-:W-:Y:S01]  /*51a0*/  FFMA.FTZ R34, R19.reuse, R8, R18 ;  /* 0x0000000813227223 */ /* 0x040fe20000010012 */
[----:B------:R-:W-:Y:S02]  /*51b0*/  HADD2.F32 R22, -RZ, R11.H1_H1 ;  /* 0x3000000bff167230 */ /* 0x000fe40000004100 */
[----:B------:R-:W-:Y:S01]  /*51c0*/  FFMA.FTZ R11, R19, R9, R38 ;  /* 0x00000009130b7223 */ /* 0x000fe20000010026 */
[----:B------:R-:W-:Y:S01]  /*51d0*/  FFMA.FTZ R37, R35, R37, R36 ;  /* 0x0000002523257223 */ /* 0x000fe20000010024 */
[----:B------:R-:W0:Y:S01]  /*51e0*/  LDS.64 R8, [UR4+0x20] ;  /* 0x00002004ff087984 */ /* 0x000e220008000a00 */
[----:B------:R-:W-:Y:S01]  /*51f0*/  FMUL.FTZ R32, R33, R32 ;  /* 0x0000002021207220 */ /* 0x000fe20000410000 */
[----:B------:R-:W-:Y:S01]  /*5200*/  FMUL.FTZ R30, R23, R30 ;  /* 0x0000001e171e7220 */ /* 0x000fe20000410000 */
[----:B------:R-:W-:Y:S01]  /*5210*/  FFMA.FTZ R19, R19, R22, R37 ;  /* 0x0000001613137223 */ /* 0x000fe20000010025 */
[----:B------:R-:W-:-:S02]  /*5220*/  HADD2.F32 R22, -RZ, R28.H0_H0 ;  /* 0x2000001cff167230 */ /* 0x000fc40000004100 */
[----:B------:R-:W-:Y:S01]  /*5230*/  HADD2.F32 R18, -RZ, R28.H1_H1 ;  /* 0x3000001cff127230 */ /* 0x000fe20000004100 */
[----:B------:R-:W-:Y:S02]  /*5240*/  F2FP.F16.F32.PACK_AB R32, RZ, R32 ;  /* 0x00000020ff20723e */ /* 0x000fe400000000ff */
[----:B------:R-:W-:Y:S01]  /*5250*/  F2FP.F16.F32.PACK_AB R30, RZ, R30 ;  /* 0x0000001eff1e723e */ /* 0x000fe200000000ff */
[----:B------:R-:W-:Y:S01]  /*5260*/  FMUL.FTZ R29, R22, R29 ;  /* 0x0000001d161d7220 */ /* 0x000fe20000410000 */
[----:B------:R-:W-:Y:S01]  /*5270*/  FMUL.FTZ R31, R18, R31 ;  /* 0x0000001f121f7220 */ /* 0x000fe20000410000 */
[----:B------:R-:W-:Y:S01]  /*5280*/  FMUL.FTZ R34, R23, R34 ;  /* 0x0000002217227220 */ /* 0x000fe20000410000 */
[----:B------:R-:W-:Y:S01]  /*5290*/  PRMT R32, R32, 0x5410, R30 ;  /* 0x0000541020207816 */ /* 0x000fe2000000001e */
[----:B------:R-:W-:Y:S01]  /*52a0*/  FMUL.FTZ R30, R33, R10 ;  /* 0x0000000a211e7220 */ /* 0x000fe20000410000 */
[----:B------:R-:W-:Y:S02]  /*52b0*/  F2FP.F16.F32.PACK_AB R10, RZ, R29 ;  /* 0x0000001dff0a723e */ /* 0x000fe400000000ff */
[----:B------:R-:W-:-:S02]  /*52c0*/  F2FP.F16.F32.PACK_AB R31, RZ, R31 ;  /* 0x0000001fff1f723e */ /* 0x000fc400000000ff */
[----:B------:R-:W-:Y:S02]  /*52d0*/  F2FP.F16.F32.PACK_AB R30, RZ, R30 ;  /* 0x0000001eff1e723e */ /* 0x000fe400000000ff */
[----:B------:R-:W-:Y:S01]  /*52e0*/  F2FP.F16.F32.PACK_AB R34, RZ, R34 ;  /* 0x00000022ff22723e */ /* 0x000fe200000000ff */
[----:B------:R-:W-:Y:S01]  /*52f0*/  HFMA2.MMA R29, R32, 1, 1, R26 ;  /* 0x3c003c00201d7835 */ /* 0x000fe2000000001a */
[----:B------:R-:W-:Y:S02]  /*5300*/  PRMT R10, R10, 0x5410, R31 ;  /* 0x000054100a0a7816 */ /* 0x000fe4000000001f */
[----:B------:R-:W-:Y:S01]  /*5310*/  PRMT R30, R30, 0x5410, R34 ;  /* 0x000054101e1e7816 */ /* 0x000fe20000000022 */
[----:B------:R-:W-:Y:S02]  /*5320*/  FMUL.FTZ R11, R22, R11 ;  /* 0x0000000b160b7220 */ /* 0x000fe40000410000 */
[----:B------:R-:W-:Y:S01]  /*5330*/  HADD2 R26, R10, R3 ;  /* 0x000000030a1a7230 */ /* 0x000fe20000000000 */
[----:B------:R-:W-:Y:S01]  /*5340*/  LOP3.LUT R3, R4, 0xf000f, RZ, 0xc0, !PT ;  /* 0x000f000f04037812 */ /* 0x000fe200078ec0ff */
[----:B------:R-:W-:Y:S01]  /*5350*/  FMUL.FTZ R19, R18, R19 ;  /* 0x0000001312137220 */ /* 0x000fe20000410000 */
[----:B------:R-:W-:Y:S01]  /*5360*/  HFMA2.MMA R29, R30, 1, 1, R29 ;  /* 0x3c003c001e1d7835 */ /* 0x000fe2000000001d */
[----:B------:R-:W-:-:S02]  /*5370*/  LOP3.LUT R10, R5, 0xf000f, RZ, 0xc0, !PT ;  /* 0x000f000f050a7812 */ /* 0x000fc400078ec0ff */
[----:B------:R-:W-:Y:S02]  /*5380*/  LOP3.LUT R30, R6, 0xf000f, RZ, 0xc0, !PT ;  /* 0x000f000f061e7812 */ /* 0x000fe400078ec0ff */
[----:B------:R-:W-:Y:S02]  /*5390*/  LOP3.LUT R31, R7, 0xf000f, RZ, 0xc0, !PT ;  /* 0x000f000f071f7812 */ /* 0x000fe400078ec0ff */
[----:B------:R-:W-:Y:S02]  /*53a0*/  LOP3.LUT R3, R3, 0x64006400, RZ, 0xfc, !PT ;  /* 0x6400640003037812 */ /* 0x000fe400078efcff */
[----:B------:R-:W-:Y:S02]  /*53b0*/  F2FP.F16.F32.PACK_AB R11, RZ, R11 ;  /* 0x0000000bff0b723e */ /* 0x000fe400000000ff */
[----:B------:R-:W-:Y:S02]  /*53c0*/  F2FP.F16.F32.PACK_AB R19, RZ, R19 ;  /* 0x00000013ff13723e */ /* 0x000fe400000000ff */
[----:B------:R-:W-:-:S02]  /*53d0*/  LOP3.LUT R34, R10, 0x64006400, RZ, 0xfc, !PT ;  /* 0x640064000a227812 */ /* 0x000fc400078efcff */
[----:B------:R-:W-:Y:S02]  /*53e0*/  LOP3.LUT R30, R30, 0x64006400, RZ, 0xfc, !PT ;  /* 0x640064001e1e7812 */ /* 0x000fe400078efcff */
[----:B------:R-:W-:Y:S01]  /*53f0*/  LOP3.LUT R31, R31, 0x64006400, RZ, 0xfc, !PT ;  /* 0x640064001f1f7812 */ /* 0x000fe200078efcff */
[----:B------:R-:W-:Y:S01]  /*5400*/  HADD2 R10, R3, -1032, -1032 ;  /* 0xe408e408030a7430 */ /* 0x000fe20000000000 */
[----:B------:R-:W-:Y:S01]  /*5410*/  PRMT R11, R11, 0x5410, R19 ;  /* 0x000054100b0b7816 */ /* 0x000fe20000000013 */
[----:B------:R-:W-:Y:S02]  /*5420*/  HADD2 R34, R34, -1032, -1032 ;  /* 0xe408e40822227430 */ /* 0x000fe40000000000 */
[----:B------:R-:W-:Y:S02]  /*5430*/  HADD2 R30, R30, -1032, -1032 ;  /* 0xe408e4081e1e7430 */ /* 0x000fe40000000000 */
[----:B------:R-:W-:Y:S02]  /*5440*/  HADD2 R31, R31, -1032, -1032 ;  /* 0xe408e4081f1f7430 */ /* 0x000fe40000000000 */
[----:B------:R-:W-:-:S02]  /*5450*/  HADD2.F32 R3, -RZ, R10.H0_H0 ;  /* 0x2000000aff037230 */ /* 0x000fc40000004100 */
[----:B------:R-:W-:Y:S01]  /*5460*/  HADD2.F32 R37, -RZ, R10.H1_H1 ;  /* 0x3000000aff257230 */ /* 0x000fe20000004100 */
[----:B------:R-:W-:Y:S01]  /*5470*/  HFMA2.MMA R26, R11, 1, 1, R26 ;  /* 0x3c003c000b1a7835 */ /* 0x000fe2000000001a */
[----:B0-----:R-:W-:Y:S02]  /*5480*/  HADD2.F32 R10, -RZ, R8.H0_H0 ;  /* 0x20000008ff0a7230 */ /* 0x001fe40000004100 */
[----:B------:R-:W-:Y:S02]  /*5490*/  HADD2.F32 R35, -RZ, R34.H0_H0 ;  /* 0x20000022ff237230 */ /* 0x000fe40000004100 */
[----:B------:R-:W-:Y:S02]  /*54a0*/  HADD2.F32 R11, -RZ, R30.H0_H0 ;  /* 0x2000001eff0b7230 */ /* 0x000fe40000004100 */
[----:B------:R-:W-:Y:S02]  /*54b0*/  HADD2.F32 R19, -RZ, R31.H0_H0 ;  /* 0x2000001fff137230 */ /* 0x000fe40000004100 */
[----:B------:R-:W-:Y:S01]  /*54c0*/  FFMA.FTZ R32, R3, R10, RZ ;  /* 0x0000000a03207223 */ /* 0x000fe200000100ff */
[C---:B------:R-:W-:Y:S01]  /*54d0*/  FFMA.FTZ R3, R10.reuse, R35, RZ ;  /* 0x000000230a037223 */ /* 0x040fe200000100ff */
[C---:B------:R-:W-:Y:S01]  /*54e0*/  FFMA.FTZ R35, R10.reuse, R11, RZ ;  /* 0x0000000b0a237223 */ /* 0x040fe200000100ff */
[----:B------:R-:W-:-:S02]  /*54f0*/  FFMA.FTZ R19, R10, R19, RZ ;  /* 0x000000130a137223 */ /* 0x000fc400000100ff */
[----:B------:R-:W0:Y:S01]  /*5500*/  LDS.64 R10, [UR4+0x28] ;  /* 0x00002804ff0a7984 */ /* 0x000e220008000a00 */
[----:B------:R-:W-:Y:S02]  /*5510*/  HADD2.F32 R8, -RZ, R8.H1_H1 ;  /* 0x30000008ff087230 */ /* 0x000fe40000004100 */
[----:B------:R-:W-:Y:S01]  /*5520*/  HADD2.F32 R36, -RZ, R34.H1_H1 ;  /* 0x30000022ff247230 */ /* 0x000fe20000004100 */
[----:B------:R-:W-:Y:S02]  /*5530*/  LOP3.LUT R34, R4, 0xf000f0, RZ, 0xc0, !PT ;  /* 0x00f000f004227812 */ /* 0x000fe400078ec0ff */
[----:B------:R-:W-:Y:S01]  /*5540*/  FFMA.FTZ R32, R37, R8, R32 ;  /* 0x0000000825207223 */ /* 0x000fe20000010020 */
[----:B------:R-:W-:Y:S01]  /*5550*/  LOP3.LUT R37, R5, 0xf000f0, RZ, 0xc0, !PT ;  /* 0x00f000f005257812 */ /* 0x000fe200078ec0ff */
[----:B------:R-:W-:Y:S01]  /*5560*/  FFMA.FTZ R3, R8, R36, R3 ;  /* 0x0000002408037223 */ /* 0x000fe20000010003 */
[----:B------:R-:W-:Y:S01]  /*5570*/  LOP3.LUT R39, R6, 0xf000f0, RZ, 0xc0, !PT ;  /* 0x00f000f006277812 */ /* 0x000fe200078ec0ff */
[----:B------:R-:W-:-:S02]  /*5580*/  HADD2.F32 R30, -RZ, R30.H1_H1 ;  /* 0x3000001eff1e7230 */ /* 0x000fc40000004100 */
[----:B------:R-:W-:Y:S01]  /*5590*/  HADD2.F32 R36, -RZ, R31.H1_H1 ;  /* 0x3000001fff247230 */ /* 0x000fe20000004100 */
[----:B------:R-:W-:Y:S02]  /*55a0*/  LOP3.LUT R31, R34, 0x64006400, RZ, 0xfc, !PT ;  /* 0x64006400221f7812 */ /* 0x000fe400078efcff */
[----:B------:R-:W-:Y:S02]  /*55b0*/  LOP3.LUT R37, R37, 0x64006400, RZ, 0xfc, !PT ;  /* 0x6400640025257812 */ /* 0x000fe400078efcff */
[----:B------:R-:W-:Y:S01]  /*55c0*/  LOP3.LUT R39, R39, 0x64006400, RZ, 0xfc, !PT ;  /* 0x6400640027277812 */ /* 0x000fe200078efcff */
[C---:B------:R-:W-:Y:S01]  /*55d0*/  FFMA.FTZ R35, R8.reuse, R30, R35 ;  /* 0x0000001e08237223 */ /* 0x040fe20000010023 */
[----:B------:R-:W-:Y:S01]  /*55e0*/  LOP3.LUT R38, R7, 0xf000f0, RZ, 0xc0, !PT ;  /* 0x00f000f007267812 */ /* 0x000fe200078ec0ff */
[----:B------:R-:W-:Y:S01]  /*55f0*/  FFMA.FTZ R19, R8, R36, R19 ;  /* 0x0000002408137223 */ /* 0x000fe20000010013 */
[-C--:B------:R-:W-:Y:S02]  /*5600*/  HFMA2 R8, R31, R2.reuse.H0_H0, -72, -72 ;  /* 0xd480d4801f087431 */ /* 0x080fe40000040002 */
[-C--:B------:R-:W-:Y:S01]  /*5610*/  HFMA2 R30, R37, R2.reuse.H0_H0, -72, -72 ;  /* 0xd480d480251e7431 */ /* 0x080fe20000040002 */
[----:B------:R-:W-:Y:S01]  /*5620*/  LOP3.LUT R37, R38, 0x64006400, RZ, 0xfc, !PT ;  /* 0x6400640026257812 */ /* 0x000fe200078efcff */
[----:B------:R-:W-:-:S02]  /*5630*/  HFMA2 R31, R39, R2.H0_H0, -72, -72 ;  /* 0xd480d480271f7431 */ /* 0x000fc40000040002 */
[----:B------:R-:W-:Y:S02]  /*5640*/  HADD2.F32 R34, -RZ, R9.H0_H0 ;  /* 0x20000009ff227230 */ /* 0x000fe40000004100 */
[----:B------:R-:W-:Y:S02]  /*5650*/  HFMA2 R36, R37, R2.H0_H0, -72, -72 ;  /* 0xd480d48025247431 */ /* 0x000fe40000040002 */
[----:B------:R-:W-:Y:S02]  /*5660*/  HADD2.F32 R38, -RZ, R31.H0_H0 ;  /* 0x2000001fff267230 */ /* 0x000fe40000004100 */
[----:B------:R-:W-:Y:S02]  /*5670*/  HADD2.F32 R40, -RZ, R30.H0_H0 ;  /* 0x2000001eff287230 */ /* 0x000fe40000004100 */
[----:B------:R-:W-:Y:S02]  /*5680*/  HADD2.F32 R39, -RZ, R8.H0_H0 ;  /* 0x20000008ff277230 */ /* 0x000fe40000004100 */
[----:B------:R-:W-:Y:S01]  /*5690*/  FFMA.FTZ R38, R34, R38, R35 ;  /* 0x0000002622267223 */ /* 0x000fe20000010023 */
[----:B------:R-:W-:-:S02]  /*56a0*/  HADD2.F32 R35, -RZ, R36.H0_H0 ;  /* 0x20000024ff237230 */ /* 0x000fc40000004100 */
[C---:B------:R-:W-:Y:S01]  /*56b0*/  FFMA.FTZ R40, R34.reuse, R40, R3 ;  /* 0x0000002822287223 */ /* 0x040fe20000010003 */
[----:B------:R-:W-:Y:S01]  /*56c0*/  HADD2.F32 R9, -RZ, R9.H1_H1 ;  /* 0x30000009ff097230 */ /* 0x000fe20000004100 */
[----:B------:R-:W-:Y:S01]  /*56d0*/  SHF.R.U32.HI R7, RZ, 0x8, R7 ;  /* 0x00000008ff077819 */ /* 0x000fe20000011607 */
[----:B------:R-:W-:Y:S01]  /*56e0*/  HADD2.F32 R30, -RZ, R30.H1_H1 ;  /* 0x3000001eff1e7230 */ /* 0x000fe20000004100 */
[----:B------:R-:W-:Y:S01]  /*56f0*/  SHF.R.U32.HI R6, RZ, 0x8, R6 ;  /* 0x00000008ff067819 */ /* 0x000fe20000011606 */
        /* <DEDUP_REMOVED lines=8> */
[----:B------:R-:W-:Y:S01]  /*5780*/  SHF.R.U32.HI R4, RZ, 0x8, R4 ;  /* 0x00000008ff047819 */ /* 0x000fe20000011604 */
[C---:B------:R-:W-:Y:S01]  /*5790*/  FFMA.FTZ R8, R9.reuse, R31, R38 ;  /* 0x0000001f09087223 */ /* 0x040fe20000010026 */
[----:B------:R-:W-:Y:S01]  /*57a0*/  SHF.R.U32.HI R5, RZ, 0x8, R5 ;  /* 0x00000008ff057819 */ /* 0x000fe20000011605 */
[----:B------:R-:W-:Y:S01]  /*57b0*/  FFMA.FTZ R32, R9, R42, R19 ;  /* 0x0000002a09207223 */ /* 0x000fe20000010013 */
[----:B------:R-:W-:Y:S01]  /*57c0*/  LOP3.LUT R30, R6, 0xf000f, RZ, 0xc0, !PT ;  /* 0x000f000f061e7812 */ /* 0x000fe200078ec0ff */
[--C-:B0-----:R-:W-:Y:S02]  /*57d0*/  HADD2.F32 R31, -RZ, R10.reuse.H0_H0 ;  /* 0x2000000aff1f7230 */ /* 0x101fe40000004100 */
[----:B------:R-:W-:Y:S01]  /*57e0*/  HADD2.F32 R19, -RZ, R10.H1_H1 ;  /* 0x3000000aff137230 */ /* 0x000fe20000004100 */
[----:B------:R-:W-:-:S02]  /*57f0*/  LOP3.LUT R10, R35, 0x64006400, RZ, 0xfc, !PT ;  /* 0x64006400230a7812 */ /* 0x000fc400078efcff */
[----:B------:R-:W-:Y:S02]  /*5800*/  LOP3.LUT R3, R4, 0xf000f, RZ, 0xc0, !PT ;  /* 0x000f000f04037812 */ /* 0x000fe400078ec0ff */
[----:B------:R-:W-:Y:S02]  /*5810*/  LOP3.LUT R9, R5, 0xf000f, RZ, 0xc0, !PT ;  /* 0x000f000f05097812 */ /* 0x000fe400078ec0ff */
[----:B------:R-:W-:Y:S01]  /*5820*/  LOP3.LUT R30, R30, 0x64006400, RZ, 0xfc, !PT ;  /* 0x640064001e1e7812 */ /* 0x000fe200078efcff */
[----:B------:R-:W-:Y:S01]  /*5830*/  HADD2 R10, R10, -1032, -1032 ;  /* 0xe408e4080a0a7430 */ /* 0x000fe20000000000 */
[----:B------:R-:W-:Y:S02]  /*5840*/  LOP3.LUT R3, R3, 0x64006400, RZ, 0xfc, !PT ;  /* 0x6400640003037812 */ /* 0x000fe400078efcff */
[----:B------:R-:W-:Y:S01]  /*5850*/  LOP3.LUT R9, R9, 0x64006400, RZ, 0xfc, !PT ;  /* 0x6400640009097812 */ /* 0x000fe200078efcff */
[----:B------:R-:W-:Y:S02]  /*5860*/  HADD2 R30, R30, -1032, -1032 ;  /* 0xe408e4081e1e7430 */ /* 0x000fe40000000000 */
[----:B------:R-:W-:-:S02]  /*5870*/  HADD2.F32 R37, -RZ, R10.H0_H0 ;  /* 0x2000000aff257230 */ /* 0x000fc40000004100 */
[----:B------:R-:W-:Y:S02]  /*5880*/  HADD2 R35, R3, -1032, -1032 ;  /* 0xe408e40803237430 */ /* 0x000fe40000000000 */
[----:B------:R-:W-:Y:S02]  /*5890*/  HADD2 R9, R9, -1032, -1032 ;  /* 0xe408e40809097430 */ /* 0x000fe40000000000 */
[--C-:B------:R-:W-:Y:S02]  /*58a0*/  HADD2.F32 R39, -RZ, R30.reuse.H0_H0 ;  /* 0x2000001eff277230 */ /* 0x100fe40000004100 */
[C---:B------:R-:W-:Y:S01]  /*58b0*/  FFMA.FTZ R32, R31.reuse, R37, R32 ;  /* 0x000000251f207223 */ /* 0x040fe20000010020 */
[----:B------:R-:W-:Y:S02]  /*58c0*/  HADD2.F32 R41, -RZ, R35.H0_H0 ;  /* 0x20000023ff297230 */ /* 0x000fe40000004100 */
[--C-:B------:R-:W-:Y:S02]  /*58d0*/  HADD2.F32 R38, -RZ, R9.reuse.H0_H0 ;  /* 0x20000009ff267230 */ /* 0x100fe40000004100 */
[----:B------:R-:W-:Y:S01]  /*58e0*/  FFMA.FTZ R8, R31, R39, R8 ;  /* 0x000000271f087223 */ /* 0x000fe20000010008 */
[----:B------:R-:W-:Y:S01]  /*58f0*/  HADD2.F32 R37, -RZ, R9.H1_H1 ;  /* 0x30000009ff257230 */ /* 0x000fe20000004100 */
[----:B------:R-:W-:Y:S01]  /*5900*/  LOP3.LUT R9, R4, 0xf000f0, RZ, 0xc0, !PT ;  /* 0x00f000f004097812 */ /* 0x000fe200078ec0ff */
[----:B------:R-:W-:-:S02]  /*5910*/  HADD2.F32 R39, -RZ, R30.H1_H1 ;  /* 0x3000001eff277230 */ /* 0x000fc40000004100 */
[----:B------:R-:W-:Y:S01]  /*5920*/  FFMA.FTZ R34, R41, R31, R34 ;  /* 0x0000001f29227223 */ /* 0x000fe20000010022 */
[----:B------:R-:W-:Y:S01]  /*5930*/  FFMA.FTZ R36, R31, R38, R36 ;  /* 0x000000261f247223 */ /* 0x000fe20000010024 */
[----:B------:R-:W-:Y:S01]  /*5940*/  LOP3.LUT R31, R5, 0xf000f0, RZ, 0xc0, !PT ;  /* 0x00f000f0051f7812 */ /* 0x000fe200078ec0ff */
[----:B------:R-:W-:Y:S02]  /*5950*/  HADD2.F32 R35, -RZ, R35.H1_H1 ;  /* 0x30000023ff237230 */ /* 0x000fe40000004100 */
[----:B------:R-:W-:Y:S01]  /*5960*/  FFMA.FTZ R4, R19, R39, R8 ;  /* 0x0000002713047223 */ /* 0x000fe20000010008 */
[----:B------:R-:W-:Y:S02]  /*5970*/  LOP3.LUT R5, R9, 0x64006400, RZ, 0xfc, !PT ;  /* 0x6400640009057812 */ /* 0x000fe400078efcff */
[----:B------:R-:W0:Y:S01]  /*5980*/  LDS.64 R8, [UR4+0x30] ;  /* 0x00003004ff087984 */ /* 0x000e220008000a00 */
[----:B------:R-:W-:Y:S01]  /*5990*/  FFMA.FTZ R30, R35, R19, R34 ;  /* 0x00000013231e7223 */ /* 0x000fe20000010022 */
[----:B------:R-:W-:-:S02]  /*59a0*/  LOP3.LUT R34, R6, 0xf000f0, RZ, 0xc0, !PT ;  /* 0x00f000f006227812 */ /* 0x000fc400078ec0ff */
[----:B------:R-:W-:Y:S02]  /*59b0*/  LOP3.LUT R35, R7, 0xf000f0, RZ, 0xc0, !PT ;  /* 0x00f000f007237812 */ /* 0x000fe400078ec0ff */
[----:B------:R-:W-:Y:S02]  /*59c0*/  LOP3.LUT R7, R34, 0x64006400, RZ, 0xfc, !PT ;  /* 0x6400640022077812 */ /* 0x000fe400078efcff */
[----:B------:R-:W-:Y:S02]  /*59d0*/  LOP3.LUT R31, R31, 0x64006400, RZ, 0xfc, !PT ;  /* 0x640064001f1f7812 */ /* 0x000fe400078efcff */
[----:B------:R-:W-:Y:S01]  /*59e0*/  LOP3.LUT R35, R35, 0x64006400, RZ, 0xfc, !PT ;  /* 0x6400640023237812 */ /* 0x000fe200078efcff */
[----:B------:R-:W-:Y:S01]  /*59f0*/  FFMA.FTZ R36, R19, R37, R36 ;  /* 0x0000002513247223 */ /* 0x000fe20000010024 */
[----:B------:R-:W-:Y:S02]  /*5a00*/  HADD2.F32 R37, -RZ, R10.H1_H1 ;  /* 0x3000000aff257230 */ /* 0x000fe40000004100 */
[----:B------:R-:W-:-:S02]  /*5a10*/  HFMA2 R6, R5, R2.H0_H0, -72, -72 ;  /* 0xd480d48005067431 */ /* 0x000fc40000040002 */
[-C--:B------:R-:W-:Y:S02]  /*5a20*/  HFMA2 R10, R7, R2.reuse.H0_H0, -72, -72 ;  /* 0xd480d480070a7431 */ /* 0x080fe40000040002 */
[-C--:B------:R-:W-:Y:S02]  /*5a30*/  HFMA2 R5, R31, R2.reuse.H0_H0, -72, -72 ;  /* 0xd480d4801f057431 */ /* 0x080fe40000040002 */
[----:B------:R-:W-:Y:S02]  /*5a40*/  HFMA2 R7, R35, R2.H0_H0, -72, -72 ;  /* 0xd480d48023077431 */ /* 0x000fe40000040002 */
[----:B------:R-:W-:Y:S01]  /*5a50*/  FFMA.FTZ R38, R19, R37, R32 ;  /* 0x0000002513267223 */ /* 0x000fe20000010020 */
[----:B------:R-:W-:Y:S02]  /*5a60*/  HADD2.F32 R3, -RZ, R11.H0_H0 ;  /* 0x2000000bff037230 */ /* 0x000fe40000004100 */
[----:B------:R-:W-:Y:S02]  /*5a70*/  HADD2.F32 R19, -RZ, R10.H0_H0 ;  /* 0x2000000aff137230 */ /* 0x000fe40000004100 */
[----:B------:R-:W-:-:S02]  /*5a80*/  HADD2.F32 R31, -RZ, R6.H0_H0 ;  /* 0x20000006ff1f7230 */ /* 0x000fc40000004100 */
[----:B------:R-:W-:Y:S02]  /*5a90*/  HADD2.F32 R34, -RZ, R5.H0_H0 ;  /* 0x20000005ff227230 */ /* 0x000fe40000004100 */
[----:B------:R-:W-:Y:S02]  /*5aa0*/  HADD2.F32 R35, -RZ, R7.H0_H0 ;  /* 0x20000007ff237230 */ /* 0x000fe40000004100 */
[----:B------:R-:W-:Y:S01]  /*5ab0*/  FFMA.FTZ R19, R3, R19, R4 ;  /* 0x0000001303137223 */ /* 0x000fe20000010004 */
[----:B------:R-:W-:Y:S01]  /*5ac0*/  FFMA.FTZ R31, R31, R3, R30 ;  /* 0x000000031f1f7223 */ /* 0x000fe2000001001e */
[C---:B------:R-:W-:Y:S01]  /*5ad0*/  FFMA.FTZ R34, R3.reuse, R34, R36 ;  /* 0x0000002203227223 */ /* 0x040fe20000010024 */
[----:B------:R-:W-:Y:S01]  /*5ae0*/  FFMA.FTZ R4, R3, R35, R38 ;  /* 0x0000002303047223 */ /* 0x000fe20000010026 */
[----:B--2---:R-:W-:Y:S01]  /*5af0*/  LOP3.LUT R3, R12, 0xf000f, RZ, 0xc0, !PT ;  /* 0x000f000f0c037812 */ /* 0x004fe200078ec0ff */
[----:B------:R-:W-:Y:S02]  /*5b00*/  HADD2.F32 R11, -RZ, R11.H1_H1 ;  /* 0x3000000bff0b7230 */ /* 0x000fe40000004100 */
[----:B------:R-:W-:Y:S01]  /*5b10*/  HADD2.F32 R32, -RZ, R5.H1_H1 ;  /* 0x30000005ff207230 */ /* 0x000fe20000004100 */
[----:B------:R-:W-:Y:S01]  /*5b20*/  LOP3.LUT R5, R13, 0xf000f, RZ, 0xc0, !PT ;  /* 0x000f000f0d057812 */ /* 0x000fe200078ec0ff */
        /* <DEDUP_REMOVED lines=9> */
[----:B------:R-:W-:Y:S02]  /*5bc0*/  HADD2 R5, R3, -1032, -1032 ;  /* 0xe408e40803057430 */ /* 0x000fe40000000000 */
[----:B------:R-:W-:Y:S01]  /*5bd0*/  FFMA.FTZ R19, R11, R36, R19 ;  /* 0x000000240b137223 */ /* 0x000fe20000010013 */
[----:B------:R-:W-:Y:S01]  /*5be0*/  LOP3.LUT R6, R6, 0x64006400, RZ, 0xfc, !PT ;  /* 0x6400640006067812 */ /* 0x000fe200078efcff */
[----:B------:R-:W-:Y:S01]  /*5bf0*/  HADD2 R34, R34, -1032, -1032 ;  /* 0xe408e40822227430 */ /* 0x000fe20000000000 */
[----:B------:R-:W-:Y:S01]  /*5c00*/  LOP3.LUT R31, R31, 0x64006400, RZ, 0xfc, !PT ;  /* 0x640064001f1f7812 */ /* 0x000fe200078efcff */
[----:B------:R-:W-:Y:S01]  /*5c10*/  FFMA.FTZ R11, R11, R7, R4 ;  /* 0x000000070b0b7223 */ /* 0x000fe20000010004 */
[----:B------:R-:W-:-:S02]  /*5c20*/  HADD2.F32 R3, -RZ, R5.H0_H0 ;  /* 0x20000005ff037230 */ /* 0x000fc40000004100 */
[----:B0-----:R-:W-:Y:S02]  /*5c30*/  HADD2.F32 R4, -RZ, R8.H0_H0 ;  /* 0x20000008ff047230 */ /* 0x001fe40000004100 */
[----:B------:R-:W-:Y:S02]  /*5c40*/  HADD2 R6, R6, -1032, -1032 ;  /* 0xe408e40806067430 */ /* 0x000fe40000000000 */
[----:B------:R-:W-:Y:S02]  /*5c50*/  HADD2.F32 R35, -RZ, R34.H0_H0 ;  /* 0x20000022ff237230 */ /* 0x000fe40000004100 */
[----:B------:R-:W-:Y:S02]  /*5c60*/  HADD2 R31, R31, -1032, -1032 ;  /* 0xe408e4081f1f7430 */ /* 0x000fe40000000000 */
[----:B------:R-:W-:Y:S02]  /*5c70*/  HADD2.F32 R37, -RZ, R5.H1_H1 ;  /* 0x30000005ff257230 */ /* 0x000fe40000004100 */
[----:B------:R-:W-:Y:S01]  /*5c80*/  FFMA.FTZ R32, R3, R4, RZ ;  /* 0x0000000403207223 */ /* 0x000fe200000100ff */
[----:B------:R-:W-:-:S02]  /*5c90*/  HADD2.F32 R8, -RZ, R8.H1_H1 ;  /* 0x30000008ff087230 */ /* 0x000fc40000004100 */
[----:B------:R-:W-:Y:S01]  /*5ca0*/  FFMA.FTZ R3, R4, R35, RZ ;  /* 0x0000002304037223 */ /* 0x000fe200000100ff */
[----:B------:R-:W-:Y:S02]  /*5cb0*/  HADD2.F32 R36, -RZ, R34.H1_H1 ;  /* 0x30000022ff247230 */ /* 0x000fe40000004100 */
[--C-:B------:R-:W-:Y:S02]  /*5cc0*/  HADD2.F32 R5, -RZ, R6.reuse.H0_H0 ;  /* 0x20000006ff057230 */ /* 0x100fe40000004100 */
[----:B------:R-:W-:Y:S01]  /*5cd0*/  FFMA.FTZ R32, R37, R8, R32 ;  /* 0x0000000825207223 */ /* 0x000fe20000010020 */
[----:B------:R-:W-:Y:S01]  /*5ce0*/  HADD2.F32 R7, -RZ, R31.H0_H0 ;  /* 0x2000001fff077230 */ /* 0x000fe20000004100 */
[----:B------:R-:W-:Y:S01]  /*5cf0*/  LOP3.LUT R37, R13, 0xf000f0, RZ, 0xc0, !PT ;  /* 0x00f000f00d257812 */ /* 0x000fe200078ec0ff */
[----:B------:R-:W-:Y:S01]  /*5d00*/  FFMA.FTZ R3, R8, R36, R3 ;  /* 0x0000002408037223 */ /* 0x000fe20000010003 */
[----:B------:R-:W-:Y:S01]  /*5d10*/  FFMA.FTZ R35, R4, R5, RZ ;  /* 0x0000000504237223 */ /* 0x000fe200000100ff */
[----:B------:R-:W-:-:S02]  /*5d20*/  HADD2.F32 R6, -RZ, R6.H1_H1 ;  /* 0x30000006ff067230 */ /* 0x000fc40000004100 */
[----:B------:R-:W-:Y:S01]  /*5d30*/  FFMA.FTZ R7, R4, R7, RZ ;  /* 0x0000000704077223 */ /* 0x000fe200000100ff */
[----:B------:R-:W-:Y:S01]  /*5d40*/  HADD2.F32 R36, -RZ, R31.H1_H1 ;  /* 0x3000001fff247230 */ /* 0x000fe20000004100 */
[----:B------:R-:W0:Y:S01]  /*5d50*/  LDS.64 R4, [UR4+0x38] ;  /* 0x00003804ff047984 */ /* 0x000e220008000a00 */
[----:B------:R-:W-:Y:S02]  /*5d60*/  LOP3.LUT R34, R12, 0xf000f0, RZ, 0xc0, !PT ;  /* 0x00f000f00c227812 */ /* 0x000fe400078ec0ff */
[----:B------:R-:W-:Y:S02]  /*5d70*/  LOP3.LUT R37, R37, 0x64006400, RZ, 0xfc, !PT ;  /* 0x6400640025257812 */ /* 0x000fe400078efcff */
[----:B------:R-:W-:Y:S02]  /*5d80*/  LOP3.LUT R39, R14, 0xf000f0, RZ, 0xc0, !PT ;  /* 0x00f000f00e277812 */ /* 0x000fe400078ec0ff */
        /* <DEDUP_REMOVED lines=13> */
[----:B------:R-:W-:Y:S01]  /*5e60*/  FFMA.FTZ R40, R34, R40, R3 ;  /* 0x0000002822287223 */ /* 0x000fe20000010003 */
[----:B------:R-:W-:-:S02]  /*5e70*/  HADD2.F32 R3, -RZ, R36.H0_H0 ;  /* 0x20000024ff037230 */ /* 0x000fc40000004100 */
[----:B------:R-:W-:Y:S02]  /*5e80*/  HADD2.F32 R9, -RZ, R9.H1_H1 ;  /* 0x30000009ff097230 */ /* 0x000fe40000004100 */
[----:B------:R-:W-:Y:S02]  /*5e90*/  HADD2.F32 R8, -RZ, R8.H1_H1 ;  /* 0x30000008ff087230 */ /* 0x000fe40000004100 */
[C---:B------:R-:W-:Y:S01]  /*5ea0*/  FFMA.FTZ R38, R34.reuse, R38, R35 ;  /* 0x0000002622267223 */ /* 0x040fe20000010023 */
[----:B------:R-:W-:Y:S02]  /*5eb0*/  HADD2.F32 R31, -RZ, R31.H1_H1 ;  /* 0x3000001fff1f7230 */ /* 0x000fe40000004100 */
[----:B------:R-:W-:Y:S01]  /*5ec0*/  FFMA.FTZ R3, R34, R3, R7 ;  /* 0x0000000322037223 */ /* 0x000fe20000010007 */
[----:B------:R-:W-:Y:S01]  /*5ed0*/  HADD2.F32 R36, -RZ, R36.H1_H1 ;  /* 0x30000024ff247230 */ /* 0x000fe20000004100 */
[----:B------:R-:W-:Y:S01]  /*5ee0*/  SHF.R.U32.HI R12, RZ, 0x8, R12 ;  /* 0x00000008ff0c7819 */ /* 0x000fe2000001160c */
[--C-:B------:R-:W-:Y:S01]  /*5ef0*/  HADD2.F32 R39, -RZ, R6.reuse.H0_H0 ;  /* 0x20000006ff277230 */ /* 0x100fe20000004100 */
[----:B------:R-:W-:Y:S01]  /*5f00*/  SHF.R.U32.HI R13, RZ, 0x8, R13 ;  /* 0x00000008ff0d7819 */ /* 0x000fe2000001160d */
[C---:B------:R-:W-:Y:S01]  /*5f10*/  FFMA.FTZ R35, R9.reuse, R8, R40 ;  /* 0x0000000809237223 */ /* 0x040fe20000010028 */
[----:B------:R-:W-:Y:S01]  /*5f20*/  SHF.R.U32.HI R14, RZ, 0x8, R14 ;  /* 0x00000008ff0e7819 */ /* 0x000fe2000001160e */
[----:B------:R-:W-:Y:S01]  /*5f30*/  FFMA.FTZ R8, R9, R31, R38 ;  /* 0x0000001f09087223 */ /* 0x000fe20000010026 */
[----:B------:R-:W-:Y:S01]  /*5f40*/  SHF.R.U32.HI R15, RZ, 0x8, R15 ;  /* 0x00000008ff0f7819 */ /* 0x000fe2000001160f */
[----:B------:R-:W-:-:S02]  /*5f50*/  HADD2.F32 R37, -RZ, R6.H1_H1 ;  /* 0x30000006ff257230 */ /* 0x000fc40000004100 */
[----:B------:R-:W-:Y:S01]  /*5f60*/  FFMA.FTZ R31, R9, R36, R3 ;  /* 0x00000024091f7223 */ /* 0x000fe20000010003 */
[----:B------:R-:W-:Y:S01]  /*5f70*/  FFMA.FTZ R32, R39, R34, R32 ;  /* 0x0000002227207223 */ /* 0x000fe20000010020 */
[----:B------:R-:W-:Y:S02]  /*5f80*/  LOP3.LUT R3, R12, 0xf000f, RZ, 0xc0, !PT ;  /* 0x000f000f0c037812 */ /* 0x000fe400078ec0ff */
[----:B------:R-:W-:Y:S02]  /*5f90*/  LOP3.LUT R6, R13, 0xf000f, RZ, 0xc0, !PT ;  /* 0x000f000f0d067812 */ /* 0x000fe400078ec0ff */
[----:B------:R-:W-:Y:S02]  /*5fa0*/  LOP3.LUT R7, R14, 0xf000f, RZ, 0xc0, !PT ;  /* 0x000f000f0e077812 */ /* 0x000fe400078ec0ff */
[----:B------:R-:W-:Y:S01]  /*5fb0*/  LOP3.LUT R34, R15, 0xf000f, RZ, 0xc0, !PT ;  /* 0x000f000f0f227812 */ /* 0x000fe200078ec0ff */
        /* <DEDUP_REMOVED lines=15> */
[----:B------:R-:W-:Y:S01]  /*60b0*/  LOP3.LUT R12, R12, 0xf000f0, RZ, 0xc0, !PT ;  /* 0x00f000f00c0c7812 */ /* 0x000fe200078ec0ff */
[C---:B------:R-:W-:Y:S01]  /*60c0*/  FFMA.FTZ R37, R32.reuse, R40, R35 ;  /* 0x0000002820257223 */ /* 0x040fe20000010023 */
[----:B------:R-:W-:Y:S01]  /*60d0*/  LOP3.LUT R13, R13, 0xf000f0, RZ, 0xc0, !PT ;  /* 0x00f000f00d0d7812 */ /* 0x000fe200078ec0ff */
[C---:B------:R-:W-:Y:S01]  /*60e0*/  FFMA.FTZ R35, R32.reuse, R39, R8 ;  /* 0x0000002720237223 */ /* 0x040fe20000010008 */
[----:B------:R-:W-:Y:S01]  /*60f0*/  FFMA.FTZ R31, R32, R36, R31 ;  /* 0x00000024201f7223 */ /* 0x000fe2000001001f */
[----:B------:R-:W-:Y:S01]  /*6100*/  LOP3.LUT R14, R14, 0xf000f0, RZ, 0xc0, !PT ;  /* 0x00f000f00e0e7812 */ /* 0x000fe200078ec0ff */
[----:B------:R-:W-:-:S02]  /*6110*/  HADD2.F32 R4, -RZ, R4.H1_H1 ;  /* 0x30000004ff047230 */ /* 0x000fc40000004100 */
[----:B------:R-:W-:Y:S02]  /*6120*/  HADD2.F32 R8, -RZ, R9.H1_H1 ;  /* 0x30000009ff087230 */ /* 0x000fe40000004100 */
[----:B------:R-:W-:Y:S01]  /*6130*/  HADD2.F32 R32, -RZ, R7.H1_H1 ;  /* 0x30000007ff207230 */ /* 0x000fe20000004100 */
[----:B------:R-:W-:Y:S02]  /*6140*/  LOP3.LUT R7, R12, 0x64006400, RZ, 0xfc, !PT ;  /* 0x640064000c077812 */ /* 0x000fe400078efcff */
[----:B------:R-:W-:Y:S02]  /*6150*/  LOP3.LUT R13, R13, 0x64006400, RZ, 0xfc, !PT ;  /* 0x640064000d0d7812 */ /* 0x000fe400078efcff */
[----:B------:R-:W-:Y:S02]  /*6160*/  LOP3.LUT R12, R15, 0xf000f0, RZ, 0xc0, !PT ;  /* 0x00f000f00f0c7812 */ /* 0x000fe400078ec0ff */
[----:B------:R-:W-:Y:S01]  /*6170*/  LOP3.LUT R15, R14, 0x64006400, RZ, 0xfc, !PT ;  /* 0x640064000e0f7812 */ /* 0x000fe200078efcff */
[C---:B------:R-:W-:Y:S01]  /*6180*/  FFMA.FTZ R37, R4.reuse, R8, R37 ;  /* 0x0000000804257223 */ /* 0x040fe20000010025 */
[----:B------:R-:W-:Y:S01]  /*6190*/  FFMA.FTZ R35, R4, R32, R35 ;  /* 0x0000002004237223 */ /* 0x000fe20000010023 */
[----:B------:R-:W-:-:S02]  /*61a0*/  HFMA2 R8, R7, R2.H0_H0, -72, -72 ;  /* 0xd480d48007087431 */ /* 0x000fc40000040002 */
[----:B------:R-:W-:Y:S02]  /*61b0*/  HADD2.F32 R34, -RZ, R34.H1_H1 ;  /* 0x30000022ff227230 */ /* 0x000fe40000004100 */
[-C--:B------:R-:W-:Y:S02]  /*61c0*/  HFMA2 R7, R13, R2.reuse.H0_H0, -72, -72 ;  /* 0xd480d4800d077431 */ /* 0x080fe40000040002 */
[----:B------:R-:W-:Y:S01]  /*61d0*/  HADD2.F32 R32, -RZ, R3.H1_H1 ;  /* 0x30000003ff207230 */ /* 0x000fe20000004100 */
[----:B------:R-:W-:Y:S01]  /*61e0*/  LOP3.LUT R13, R12, 0x64006400, RZ, 0xfc, !PT ;  /* 0x640064000c0d7812 */ /* 0x000fe200078efcff */
[-C--:B------:R-:W-:Y:S02]  /*61f0*/  HFMA2 R3, R15, R2.reuse.H0_H0, -72, -72 ;  /* 0xd480d4800f037431 */ /* 0x080fe40000040002 */
[----:B------:R-:W-:Y:S01]  /*6200*/  FFMA.FTZ R9, R34, R4, R41 ;  /* 0x0000000422097223 */ /* 0x000fe20000010029 */
[----:B------:R-:W-:Y:S02]  /*6210*/  HADD2.F32 R6, -RZ, R5.H0_H0 ;  /* 0x20000005ff067230 */ /* 0x000fe40000004100 */
[----:B------:R-:W-:Y:S01]  /*6220*/  FFMA.FTZ R31, R4, R32, R31 ;  /* 0x00000020041f7223 */ /* 0x000fe2000001001f */
[----:B------:R-:W-:-:S02]  /*6230*/  HFMA2 R2, R13, R2.H0_H0, -72, -72 ;  /* 0xd480d4800d027431 */ /* 0x000fc40000040002 */
[----:B------:R-:W-:Y:S02]  /*6240*/  HADD2.F32 R4, -RZ, R3.H0_H0 ;  /* 0x20000003ff047230 */ /* 0x000fe40000004100 */
        /* <DEDUP_REMOVED lines=40> */
.L_x_3777:
        /* <DEDUP_REMOVED lines=8> */
.L_x_3776:
[----:B------:R-:W-:Y:S01]  /*6550*/  ISETP.GE.AND P0, PT, R21, R0, PT ;  /* 0x000000001500720c */ /* 0x000fe20003f06270 */
[----:B------:R-:W-:-:S03]  /*6560*/  ULDC UR5, c[0x0][0x268] ;  /* 0x00009a0000057ab9 */ /* 0x000fc60000000800 */
[----:B------:R-:W-:Y:S01]  /*6570*/  ISETP.GE.OR P0, PT, R21, UR5, P0 ;  /* 0x0000000515007c0c */ /* 0x000fe20008706670 */
[----:B------:R-:W-:-:S12]  /*6580*/  ULDC UR5, c[0x0][0x268] ;  /* 0x00009a0000057ab9 */ /* 0x000fd80000000800 */
[----:B------:R-:W-:Y:S05]  /*6590*/  @P0 BRA `(.L_x_3779) ;  /* 0x0000001400280947 */ /* 0x000fea0003800000 */
.L_x_3781:
[----:B------:R-:W-:Y:S01]  /*65a0*/  ISETP.NE.AND P0, PT, R21, R25, PT ;  /* 0x000000191500720c */ /* 0x000fe20003f05270 */
[----:B------:R-:W0:-:S12]  /*65b0*/  LDC R2, c[0x0][0x23c] ;  /* 0x00008f00ff027b82 */ /* 0x000e180000000800 */
[----:B-----5:R-:W2:Y:S01]  /*65c0*/  @!P0 LDC.64 R10, c[0x0][0x248] ;  /* 0x00009200ff0a8b82 */ /* 0x020ea20000000a00 */
[----:B------:R-:W-:Y:S02]  /*65d0*/  @!P0 IADD3 R24, R24, 0x1, RZ ;  /* 0x0000000118188810 */ /* 0x000fe40007ffe0ff */
[----:B------:R-:W-:Y:S02]  /*65e0*/  @!P0 LEA R5, R21, 0x1, 0x1 ;  /* 0x0000000115058811 */ /* 0x000fe400078e08ff */
[----:B------:R-:W-:-:S06]  /*65f0*/  @!P0 LEA R8, R24, R1, 0x3 ;  /* 0x0000000118088211 */ /* 0x000fcc00078e18ff */
[----:B------:R-:W3:Y:S01]  /*6600*/  @!P0 LDL.64 R8, [R8] ;  /* 0x0000000008088983 */ /* 0x000ee20000100a00 */
[----:B0-----:R-:W-:-:S03]  /*6610*/  IMAD.WIDE R12, R2, 0x4, R16 ;  /* 0x00000004020c7825 */ /* 0x001fc600078e0210 */
[----:B------:R-:W5:Y:S01]  /*6620*/  LDG.E.128.CONSTANT R16, desc[UR6][R16.64] ;  /* 0x0000000610107981 */ /* 0x000f62000c1e9d00 */
[----:B--2---:R-:W-:-:S03]  /*6630*/  @!P0 IMAD.WIDE R10, R5, 0x2, R10 ;  /* 0x00000002050a8825 */ /* 0x004fc600078e020a */
[----:B------:R0:W5:Y:S04]  /*6640*/  LDG.E.128.CONSTANT R4, desc[UR6][R12.64] ;  /* 0x000000060c047981 */ /* 0x000168000c1e9d00 */
[----:B------:R-:W2:Y:S01]  /*6650*/  @!P0 LDG.E.U16.CONSTANT R10, desc[UR6][R10.64] ;  /* 0x000000060a0a8981 */ /* 0x000ea2000c1e9500 */
[----:B------:R-:W-:Y:S01]  /*6660*/  IADD3 R29, R21, 0x20, RZ ;  /* 0x00000020151d7810 */ /* 0x000fe20007ffe0ff */
[----:B-1----:R-:W-:-:S03]  /*6670*/  IMAD.WIDE R30, R2, 0x4, R12 ;  /* 0x00000004021e7825 */ /* 0x002fc600078e020c */
[----:B------:R-:W-:Y:S02]  /*6680*/  ISETP.GE.AND P2, PT, R29, UR5, PT ;  /* 0x000000051d007c0c */ /* 0x000fe4000bf46270 */
[----:B---3--:R-:W-:Y:S02]  /*6690*/  @!P0 PRMT R27, R8, 0x7610, R27 ;  /* 0x00007610081b8816 */ /* 0x008fe4000000001b */
[----:B------:R-:W-:Y:S02]  /*66a0*/  @!P0 PRMT R28, R9, 0x7610, R28 ;  /* 0x00007610091c8816 */ /* 0x000fe4000000001c */
[----:B------:R-:W-:Y:S02]  /*66b0*/  @!P0 PRMT R27, R27, 0x7610, R8 ;  /* 0x000076101b1b8816 */ /* 0x000fe40000000008 */
[----:B------:R-:W-:Y:S02]  /*66c0*/  @!P0 PRMT R28, R28, 0x7610, R9 ;  /* 0x000076101c1c8816 */ /* 0x000fe40000000009 */
[----:B--2---:R-:W-:Y:S01]  /*66d0*/  @!P0 IADD3 R25, R10, R21, RZ ;  /* 0x000000150a198210 */ /* 0x004fe20007ffe0ff */
[----:B0-----:R-:W-:Y:S06]  /*66e0*/  @P1 BRA `(.L_x_3780) ;  /* 0x0000001000c01947 */ /* 0x001fec0003800000 */
[----:B------:R-:W2:Y:S01]  /*66f0*/  LDG.E.128.CONSTANT R8, desc[UR6][R30.64] ;  /* 0x000000061e087981 */ /* 0x000ea2000c1e9d00 */
[----:B------:R-:W-:Y:S01]  /*6700*/  HFMA2.MMA R13, -RZ, RZ, 0, 0.015625 ;  /* 0x00002400ff0d7435 */ /* 0x000fe200000001ff */
[----:B-----5:R-:W-:Y:S02]  /*6710*/  SHF.R.U32.HI R12, RZ, 0xf, R17 ;  /* 0x0000000fff0c7819 */ /* 0x020fe40000011611 */
[----:B------:R-:W0:Y:S01]  /*6720*/  LDS.128 R20, [UR4] ;  /* 0x00000004ff147984 */ /* 0x000e220008000c00 */
[----:B------:R-:W-:Y:S02]  /*6730*/  MOV R32, 0x3000 ;  /* 0x0000300000207802 */ /* 0x000fe40000000f00 */
[----:B------:R-:W-:Y:S02]  /*6740*/  SHF.R.U32.HI R33, RZ, 0xe, R5 ;  /* 0x0000000eff217819 */ /* 0x000fe40000011605 */
[----:B------:R-:W-:Y:S02]  /*6750*/  LOP3.LUT R12, R12, 0x10001, RZ, 0xc0, !PT ;  /* 0x000100010c0c7812 */ /* 0x000fe400078ec0ff */
[----:B------:R-:W-:-:S02]  /*6760*/  PRMT R32, R13, 0x5410, R32 ;  /* 0x000054100d207816 */ /* 0x000fc40000000020 */
[C---:B------:R-:W-:Y:S02]  /*6770*/  LOP3.LUT R13, R17.reuse, 0x70007, RZ, 0xc0, !PT ;  /* 0x00070007110d7812 */ /* 0x040fe400078ec0ff */
[----:B------:R-:W-:Y:S02]  /*6780*/  LOP3.LUT R33, R12, 0x20002, R33, 0xf8, !PT ;  /* 0x000200020c217812 */ /* 0x000fe400078ef821 */
        /* <DEDUP_REMOVED lines=9> */
[----:B------:R-:W-:Y:S01]  /*6820*/  HFMA2 R34, R15, R32.H1_H1, -132, -132 ;  /* 0xd820d8200f227431 */ /* 0x000fe20000060020 */
[----:B------:R-:W-:Y:S01]  /*6830*/  LOP3.LUT R35, R35, 0x64006400, RZ, 0xfc, !PT ;  /* 0x6400640023237812 */ /* 0x000fe200078efcff */
[----:B------:R-:W-:Y:S01]  /*6840*/  HADD2 R15, R12, -1028, -1028 ;  /* 0xe404e4040c0f7430 */ /* 0x000fe20000000000 */
[----:B------:R-:W-:Y:S01]  /*6850*/  SHF.R.U32.HI R17, RZ, 0x6, R17 ;  /* 0x00000006ff117819 */ /* 0x000fe20000011611 */
[----:B------:R-:W-:Y:S01]  /*6860*/  HADD2 R37, R14, -1028, -1028 ;  /* 0xe404e4040e257430 */ /* 0x000fe20000000000 */
[----:B------:R-:W-:Y:S01]  /*6870*/  LOP3.LUT R38, R19, 0x380038, RZ, 0xc0, !PT ;  /* 0x0038003813267812 */ /* 0x000fe200078ec0ff */
[----:B------:R-:W-:Y:S01]  /*6880*/  HADD2 R35, R35, -1028, -1028 ;  /* 0xe404e40423237430 */ /* 0x000fe20000000000 */
[-C--:B0-----:R-:W-:Y:S01]  /*6890*/  HFMA2.MMA R13, R13, R20.reuse, RZ ;  /* 0x000000140d0d7235 */ /* 0x081fe200000000ff */
[-C--:B------:R-:W-:Y:S01]  /*68a0*/  HFMA2 R14, R15, R20.reuse, RZ.H0_H0 ;  /* 0x000000140f0e7231 */ /* 0x080fe200000400ff */
[----:B------:R-:W-:Y:S01]  /*68b0*/  LOP3.LUT R15, R16, 0x380038, RZ, 0xc0, !PT ;  /* 0x00380038100f7812 */ /* 0x000fe200078ec0ff */
[----:B------:R-:W-:Y:S01]  /*68c0*/  HFMA2.MMA R12, R37, R20, RZ ;  /* 0x00000014250c7235 */ /* 0x000fe200000000ff */
[----:B------:R-:W-:Y:S01]  /*68d0*/  HFMA2 R37, R35, R20, RZ.H0_H0 ;  /* 0x0000001423257231 */ /* 0x000fe200000400ff */
[----:B------:R-:W-:-:S02]  /*68e0*/  LOP3.LUT R35, R18, 0x380038, RZ, 0xc0, !PT ;  /* 0x0038003812237812 */ /* 0x000fc400078ec0ff */
[----:B------:R-:W-:Y:S01]  /*68f0*/  LOP3.LUT R39, R15, 0x64006400, RZ, 0xfc, !PT ;  /* 0x640064000f277812 */ /* 0x000fe200078efcff */
[-C--:B------:R-:W-:Y:S01]  /*6900*/  HFMA2.MMA R13, R34, R21.reuse, R13 ;  /* 0x00000015220d7235 */ /* 0x080fe2000000000d */
[----:B------:R-:W-:Y:S02]  /*6910*/  SHF.R.U32.HI R34, RZ, 0x6, R16 ;  /* 0x00000006ff227819 */ /* 0x000fe40000011610 */
[----:B------:R-:W-:Y:S01]  /*6920*/  LOP3.LUT R20, R17, 0x70007, RZ, 0xc0, !PT ;  /* 0x0007000711147812 */ /* 0x000fe200078ec0ff */
[-C--:B------:R-:W-:Y:S01]  /*6930*/  HFMA2 R39, R39, R32.reuse.H1_H1, -132, -132 ;  /* 0xd820d82027277431 */ /* 0x080fe20000060020 */
[----:B------:R-:W-:Y:S02]  /*6940*/  LOP3.LUT R35, R35, 0x64006400, RZ, 0xfc, !PT ;  /* 0x6400640023237812 */ /* 0x000fe400078efcff */
[----:B------:R-:W-:Y:S02]  /*6950*/  LOP3.LUT R36, R34, 0x70007, RZ, 0xc0, !PT ;  /* 0x0007000722247812 */ /* 0x000fe400078ec0ff */
[----:B------:R-:W-:Y:S01]  /*6960*/  LOP3.LUT R20, R20, 0x64006400, RZ, 0xfc, !PT ;  /* 0x6400640014147812 */ /* 0x000fe200078efcff */
[----:B------:R-:W-:Y:S01]  /*6970*/  HFMA2 R35, R35, R32.H1_H1, -132, -132 ;  /* 0xd820d82023237431 */ /* 0x000fe20000060020 */
[----:B------:R-:W-:Y:S01]  /*6980*/  LOP3.LUT R15, R38, 0x64006400, RZ, 0xfc, !PT ;  /* 0x64006400260f7812 */ /* 0x000fe200078efcff */
[----:B------:R-:W-:Y:S01]  /*6990*/  HFMA2.MMA R14, R39, R21, R14 ;  /* 0x00000015270e7235 */ /* 0x000fe2000000000e */
[----:B------:R-:W-:Y:S01]  /*69a0*/  LOP3.LUT R36, R36, 0x64006400, RZ, 0xfc, !PT ;  /* 0x6400640024247812 */ /* 0x000fe200078efcff */
[----:B------:R-:W-:-:S02]  /*69b0*/  HADD2 R38, R20, -1028, -1028 ;  /* 0xe404e40414267430 */ /* 0x000fc40000000000 */
[----:B------:R-:W-:Y:S01]  /*69c0*/  HFMA2 R40, R15, R32.H1_H1, -132, -132 ;  /* 0xd820d8200f287431 */ /* 0x000fe20000060020 */
[----:B------:R-:W-:Y:S01]  /*69d0*/  HFMA2.MMA R20, R35, R21, R12 ;  /* 0x0000001523147235 */ /* 0x000fe2000000000c */
[----:B------:R-:W-:Y:S01]  /*69e0*/  HADD2 R15, R36, -1028, -1028 ;  /* 0xe404e404240f7430 */ /* 0x000fe20000000000 */
[----:B------:R-:W-:Y:S01]  /*69f0*/  SHF.R.U32.HI R35, RZ, 0x6, R18 ;  /* 0x00000006ff237819 */ /* 0x000fe20000011612 */
[----:B------:R-:W-:Y:S01]  /*6a00*/  HFMA2.MMA R13, R38, R22, R13 ;  /* 0x00000016260d7235 */ /* 0x000fe2000000000d */
[----:B------:R-:W-:Y:S01]  /*6a10*/  SHF.R.U32.HI R38, RZ, 0xf, R16 ;  /* 0x0000000fff267819 */ /* 0x000fe20000011610 */
[----:B------:R-:W-:Y:S01]  /*6a20*/  HFMA2 R12, R15, R22, R14 ;  /* 0x000000160f0c7231 */ /* 0x000fe2000000000e */
[----:B------:R-:W-:Y:S01]  /*6a30*/  LOP3.LUT R16, R35, 0x70007, RZ, 0xc0, !PT ;  /* 0x0007000723107812 */ /* 0x000fe200078ec0ff */
[----:B------:R-:W-:Y:S01]  /*6a40*/  HFMA2 R37, R40, R21, R37 ;  /* 0x0000001528257231 */ /* 0x000fe20000000025 */
[----:B------:R-:W-:Y:S02]  /*6a50*/  LOP3.LUT R15, R17, 0x380038, RZ, 0xc0, !PT ;  /* 0x00380038110f7812 */ /* 0x000fe400078ec0ff */
[----:B------:R-:W-:-:S02]  /*6a60*/  SHF.R.U32.HI R36, RZ, 0x6, R19 ;  /* 0x00000006ff247819 */ /* 0x000fc40000011613 */
[----:B------:R-:W-:Y:S02]  /*6a70*/  LOP3.LUT R16, R16, 0x64006400, RZ, 0xfc, !PT ;  /* 0x6400640010107812 */ /* 0x000fe400078efcff */
[----:B------:R-:W-:Y:S02]  /*6a80*/  LOP3.LUT R15, R15, 0x64006400, RZ, 0xfc, !PT ;  /* 0x640064000f0f7812 */ /* 0x000fe400078efcff */
[----:B------:R-:W-:Y:S01]  /*6a90*/  LOP3.LUT R14, R36, 0x70007, RZ, 0xc0, !PT ;  /* 0x00070007240e7812 */ /* 0x000fe200078ec0ff */
[----:B------:R-:W-:Y:S01]  /*6aa0*/  HADD2 R39, R16, -1028, -1028 ;  /* 0xe404e40410277430 */ /* 0x000fe20000000000 */
[----:B------:R-:W-:Y:S01]  /*6ab0*/  LOP3.LUT R40, R34, 0x380038, RZ, 0xc0, !PT ;  /* 0x0038003822287812 */ /* 0x000fe200078ec0ff */
[-C--:B------:R-:W-:Y:S01]  /*6ac0*/  HFMA2 R16, R15, R32.reuse.H1_H1, -132, -132 ;  /* 0xd820d8200f107431 */ /* 0x080fe20000060020 */
[----:B------:R-:W-:Y:S02]  /*6ad0*/  LOP3.LUT R14, R14, 0x64006400, RZ, 0xfc, !PT ;  /* 0x640064000e0e7812 */ /* 0x000fe400078efcff */
[----:B------:R-:W-:Y:S01]  /*6ae0*/  LOP3.LUT R41, R40, 0x64006400, RZ, 0xfc, !PT ;  /* 0x6400640028297812 */ /* 0x000fe200078efcff */
[----:B------:R-:W-:Y:S01]  /*6af0*/  HFMA2.MMA R20, R39, R22, R20 ;  /* 0x0000001627147235 */ /* 0x000fe20000000014 */
[----:B------:R-:W-:Y:S01]  /*6b00*/  LOP3.LUT R39, R35, 0x380038, RZ, 0xc0, !PT ;  /* 0x0038003823277812 */ /* 0x000fe200078ec0ff */
[----:B------:R-:W-:Y:S01]  /*6b10*/  HADD2 R14, R14, -1028, -1028 ;  /* 0xe404e4040e0e7430 */ /* 0x000fe20000000000 */
[----:B------:R-:W-:Y:S01]  /*6b20*/  HFMA2.MMA R16, R16, R23, R13 ;  /* 0x0000001710107235 */ /* 0x000fe2000000000d */
[----:B------:R-:W-:Y:S01]  /*6b30*/  HFMA2 R41, R41, R32.H1_H1, -132, -132 ;  /* 0xd820d82029297431 */ /* 0x000fe20000060020 */
[----:B------:R-:W-:-:S02]  /*6b40*/  SHF.R.U32.HI R13, RZ, 0xf, R18 ;  /* 0x0000000fff0d7819 */ /* 0x000fc40000011612 */
[----:B------:R-:W-:Y:S01]  /*6b50*/  LOP3.LUT R39, R39, 0x64006400, RZ, 0xfc, !PT ;  /* 0x6400640027277812 */ /* 0x000fe200078efcff */
[----:B------:R-:W-:Y:S01]  /*6b60*/  HFMA2 R18, R41, R23, R12 ;  /* 0x0000001729127231 */ /* 0x000fe2000000000c */
[----:B------:R-:W-:Y:S01]  /*6b70*/  HFMA2.MMA R37, R14, R22, R37 ;  /* 0x000000160e257235 */ /* 0x000fe20000000025 */
[----:B------:R-:W-:Y:S02]  /*6b80*/  LOP3.LUT R41, R13, 0x10001, RZ, 0xc0, !PT ;  /* 0x000100010d297812 */ /* 0x000fe400078ec0ff */
[----:B------:R-:W0:Y:S01]  /*6b90*/  LDS.128 R12, [UR4+0x10] ;  /* 0x00001004ff0c7984 */ /* 0x000e220008000c00 */
[----:B------:R-:W-:Y:S01]  /*6ba0*/  SHF.R.U32.HI R21, RZ, 0xe, R4 ;  /* 0x0000000eff157819 */ /* 0x000fe20000011604 */
[----:B------:R-:W-:Y:S01]  /*6bb0*/  HFMA2 R39, R39, R32.H1_H1, -132, -132 ;  /* 0xd820d82027277431 */ /* 0x000fe20000060020 */
[----:B------:R-:W-:Y:S02]  /*6bc0*/  LOP3.LUT R38, R38, 0x10001, RZ, 0xc0, !PT ;  /* 0x0001000126267812 */ /* 0x000fe400078ec0ff */
[----:B------:R-:W-:-:S02]  /*6bd0*/  SHF.R.U32.HI R22, RZ, 0xe, R6 ;  /* 0x0000000eff167819 */ /* 0x000fc40000011606 */
[----:B------:R-:W-:Y:S02]  /*6be0*/  LOP3.LUT R21, R38, 0x20002, R21, 0xf8, !PT ;  /* 0x0002000226157812 */ /* 0x000fe400078ef815 */
[----:B------:R-:W-:Y:S01]  /*6bf0*/  SHF.R.U32.HI R38, RZ, 0xf, R19 ;  /* 0x0000000fff267819 */ /* 0x000fe20000011613 */
[----:B------:R-:W-:Y:S01]  /*6c00*/  HFMA2.MMA R19, R39, R23, R20 ;  /* 0x0000001727137235 */ /* 0x000fe20000000014 */
[----:B------:R-:W-:Y:S02]  /*6c10*/  LOP3.LUT R39, R36, 0x380038, RZ, 0xc0, !PT ;  /* 0x0038003824277812 */ /* 0x000fe400078ec0ff */
[----:B------:R-:W-:Y:S02]  /*6c20*/  LOP3.LUT R22, R41, 0x20002, R22, 0xf8, !PT ;  /* 0x0002000229167812 */ /* 0x000fe400078ef816 */
[----:B------:R-:W-:Y:S02]  /*6c30*/  LOP3.LUT R39, R39, 0x64006400, RZ, 0xfc, !PT ;  /* 0x6400640027277812 */ /* 0x000fe400078efcff */
[----:B------:R-:W-:-:S02]  /*6c40*/  SHF.R.U32.HI R41, RZ, 0xe, R7 ;  /* 0x0000000eff297819 */ /* 0x000fc40000011607 */
[----:B------:R-:W-:Y:S02]  /*6c50*/  LOP3.LUT R38, R38, 0x10001, RZ, 0xc0, !PT ;  /* 0x0001000126267812 */ /* 0x000fe400078ec0ff */
[----:B------:R-:W-:Y:S02]  /*6c60*/  LOP3.LUT R34, R34, 0x1c001c0, RZ, 0xc0, !PT ;  /* 0x01c001c022227812 */ /* 0x000fe400078ec0ff */
[----:B------:R-:W-:Y:S02]  /*6c70*/  LOP3.LUT R38, R38, 0x20002, R41, 0xf8, !PT ;  /* 0x0002000226267812 */ /* 0x000fe400078ef829 */
[----:B------:R-:W-:Y:S02]  /*6c80*/  LOP3.LUT R17, R17, 0x1c001c0, RZ, 0xc0, !PT ;  /* 0x01c001c011117812 */ /* 0x000fe400078ec0ff */
[----:B------:R-:W-:Y:S02]  /*6c90*/  LOP3.LUT R36, R36, 0x1c001c0, RZ, 0xc0, !PT ;  /* 0x01c001c024247812 */ /* 0x000fe400078ec0ff */
[----:B--2---:R-:W-:-:S02]  /*6ca0*/  SHF.R.U32.HI R40, RZ, 0xd, R8 ;  /* 0x0000000dff287819 */ /* 0x004fc40000011608 */
[----:B------:R-:W-:Y:S02]  /*6cb0*/  SHF.R.U32.HI R20, RZ, 0xd, R9 ;  /* 0x0000000dff147819 */ /* 0x000fe40000011609 */
[----:B------:R-:W-:Y:S01]  /*6cc0*/  LOP3.LUT R21, R21, 0x40004, R40, 0xf8, !PT ;  /* 0x0004000415157812 */ /* 0x000fe200078ef828 */
[----:B------:R-:W-:Y:S01]  /*6cd0*/  HFMA2 R40, R39, R32.H1_H1, -132, -132 ;  /* 0xd820d82027287431 */ /* 0x000fe20000060020 */
[----:B------:R-:W-:Y:S02]  /*6ce0*/  LOP3.LUT R20, R33, 0x40004, R20, 0xf8, !PT ;  /* 0x0004000421147812 */ /* 0x000fe400078ef814 */
[----:B------:R-:W-:Y:S02]  /*6cf0*/  SHF.R.U32.HI R33, RZ, 0xd, R10 ;  /* 0x0000000dff217819 */ /* 0x000fe4000001160a */
[----:B------:R-:W-:Y:S01]  /*6d00*/  SHF.R.U32.HI R39, RZ, 0xd, R11 ;  /* 0x0000000dff277819 */ /* 0x000fe2000001160b */
[----:B------:R-:W-:Y:S01]  /*6d10*/  HFMA2.MMA R37, R40, R23, R37 ;  /* 0x0000001728257235 */ /* 0x000fe20000000025 */
[----:B------:R-:W-:-:S02]  /*6d20*/  LOP3.LUT R23, R34, 0x64006400, RZ, 0xfc, !PT ;  /* 0x6400640022177812 */ /* 0x000fc400078efcff */
[----:B------:R-:W-:Y:S02]  /*6d30*/  LOP3.LUT R22, R22, 0x40004, R33, 0xf8, !PT ;  /* 0x0004000416167812 */ /* 0x000fe400078ef821 */
[----:B------:R-:W-:Y:S01]  /*6d40*/  LOP3.LUT R33, R38, 0x40004, R39, 0xf8, !PT ;  /* 0x0004000426217812 */ /* 0x000fe200078ef827 */
[-C--:B------:R-:W-:Y:S01]  /*6d50*/  HFMA2 R41, R23, R32.reuse.H0_H0, -20, -20 ;  /* 0xcd00cd0017297431 */ /* 0x080fe20000040020 */
[----:B------:R-:W-:Y:S02]  /*6d60*/  LOP3.LUT R38, R35, 0x1c001c0, RZ, 0xc0, !PT ;  /* 0x01c001c023267812 */ /* 0x000fe400078ec0ff */
[----:B------:R-:W-:Y:S02]  /*6d70*/  LOP3.LUT R35, R17, 0x64006400, RZ, 0xfc, !PT ;  /* 0x6400640011237812 */ /* 0x000fe400078efcff */
[----:B------:R-:W-:Y:S01]  /*6d80*/  LOP3.LUT R17, R36, 0x64006400, RZ, 0xfc, !PT ;  /* 0x6400640024117812 */ /* 0x000fe200078efcff */
[----:B0-----:R-:W-:Y:S01]  /*6d90*/  HFMA2.MMA R18, R41, R12, R18 ;  /* 0x0000000c29127235 */ /* 0x001fe20000000012 */
[----:B------:R-:W-:Y:S01]  /*6da0*/  LOP3.LUT R34, R4, 0x70007, RZ, 0xc0, !PT ;  /* 0x0007000704227812 */ /* 0x000fe200078ec0ff */
[-C--:B------:R-:W-:Y:S01]  /*6db0*/  HFMA2 R35, R35, R32.reuse.H0_H0, -20, -20 ;  /* 0xcd00cd0023237431 */ /* 0x080fe20000040020 */
[----:B------:R-:W-:Y:S01]  /*6dc0*/  LOP3.LUT R39, R38, 0x64006400, RZ, 0xfc, !PT ;  /* 0x6400640026277812 */ /* 0x000fe200078efcff */
[----:B------:R-:W-:Y:S01]  /*6dd0*/  HFMA2 R36, R17, R32.H0_H0, -20, -20 ;  /* 0xcd00cd0011247431 */ /* 0x000fe20000040020 */
[----:B------:R-:W-:-:S02]  /*6de0*/  LOP3.LUT R23, R34, 0x64006400, RZ, 0xfc, !PT ;  /* 0x6400640022177812 */ /* 0x000fc400078efcff */
[----:B------:R-:W-:Y:S01]  /*6df0*/  LOP3.LUT R17, R6, 0x70007, RZ, 0xc0, !PT ;  /* 0x0007000706117812 */ /* 0x000fe200078ec0ff */
[----:B------:R-:W-:Y:S01]  /*6e00*/  HFMA2 R34, R39, R32.H0_H0, -20, -20 ;  /* 0xcd00cd0027227431 */ /* 0x000fe20000040020 */
[-C--:B------:R-:W-:Y:S01]  /*6e10*/  HFMA2.MMA R16, R35, R12.reuse, R16 ;  /* 0x0000000c23107235 */ /* 0x080fe20000000010 */
[----:B------:R-:W-:Y:S01]  /*6e20*/  HADD2 R23, R23, -1028, -1028 ;  /* 0xe404e40417177430 */ /* 0x000fe20000000000 */
[----:B------:R-:W-:Y:S01]  /*6e30*/  HFMA2.MMA R37, R36, R12, R37 ;  /* 0x0000000c24257235 */ /* 0x000fe20000000025 */
[----:B------:R-:W-:Y:S01]  /*6e40*/  HFMA2 R19, R34, R12, R19 ;  /* 0x0000000c22137231 */ /* 0x000fe20000000013 */
[----:B------:R-:W-:Y:S01]  /*6e50*/  LOP3.LUT R12, R5, 0x70007, RZ, 0xc0, !PT ;  /* 0x00070007050c7812 */ /* 0x000fe200078ec0ff */
[----:B------:R-:W-:Y:S01]  /*6e60*/  HFMA2 R34, R23, R13, R18 ;  /* 0x0000000d17227231 */ /* 0x000fe20000000012 */
        /* <DEDUP_REMOVED lines=11> */
[----:B------:R-:W-:Y:S01]  /*6f20*/  HFMA2 R23, R18, R13, R19 ;  /* 0x0000000d12177231 */ /* 0x000fe20000000013 */
[----:B------:R-:W-:Y:S01]  /*6f30*/  SHF.R.U32.HI R4, RZ, 0x6, R4 ;  /* 0x00000006ff047819 */ /* 0x000fe20000011604 */
[----:B------:R-:W-:Y:S01]  /*6f40*/  HADD2 R36, R17, -1028, -1028 ;  /* 0xe404e40411247430 */ /* 0x000fe20000000000 */
[----:B------:R-:W-:Y:S01]  /*6f50*/  SHF.R.U32.HI R5, RZ, 0x6, R5 ;  /* 0x00000006ff057819 */ /* 0x000fe20000011605 */
[-C--:B------:R-:W-:Y:S01]  /*6f60*/  HFMA2 R35, R35, R32.reuse.H1_H1, -132, -132 ;  /* 0xd820d82023237431 */ /* 0x080fe20000060020 */
[----:B------:R-:W0:Y:S01]  /*6f70*/  LDS.128 R16, [UR4+0x20] ;  /* 0x00002004ff107984 */ /* 0x000e220008000c00 */
[----:B------:R-:W-:Y:S01]  /*6f80*/  HFMA2 R39, R39, R32.H1_H1, -132, -132 ;  /* 0xd820d82027277431 */ /* 0x000fe20000060020 */
[----:B------:R-:W-:Y:S01]  /*6f90*/  LOP3.LUT R38, R4, 0x70007, RZ, 0xc0, !PT ;  /* 0x0007000704267812 */ /* 0x000fe200078ec0ff */
[----:B------:R-:W-:Y:S01]  /*6fa0*/  HFMA2 R34, R35, R14, R34 ;  /* 0x0000000e23227231 */ /* 0x000fe20000000022 */
[----:B------:R-:W-:Y:S01]  /*6fb0*/  LOP3.LUT R35, R6, 0x380038, RZ, 0xc0, !PT ;  /* 0x0038003806237812 */ /* 0x000fe200078ec0ff */
[----:B------:R-:W-:Y:S01]  /*6fc0*/  HFMA2.MMA R13, R36, R13, R37 ;  /* 0x0000000d240d7235 */ /* 0x000fe20000000025 */
[----:B------:R-:W-:Y:S01]  /*6fd0*/  LOP3.LUT R37, R7, 0x380038, RZ, 0xc0, !PT ;  /* 0x0038003807257812 */ /* 0x000fe200078ec0ff */
[----:B------:R-:W-:Y:S01]  /*6fe0*/  HFMA2.MMA R12, R39, R14, R12 ;  /* 0x0000000e270c7235 */ /* 0x000fe2000000000c */
[----:B------:R-:W-:-:S02]  /*6ff0*/  LOP3.LUT R35, R35, 0x64006400, RZ, 0xfc, !PT ;  /* 0x6400640023237812 */ /* 0x000fc400078efcff */
[----:B------:R-:W-:Y:S02]  /*7000*/  LOP3.LUT R37, R37, 0x64006400, RZ, 0xfc, !PT ;  /* 0x6400640025257812 */ /* 0x000fe400078efcff */
[----:B------:R-:W-:Y:S01]  /*7010*/  LOP3.LUT R36, R5, 0x70007, RZ, 0xc0, !PT ;  /* 0x0007000705247812 */ /* 0x000fe200078ec0ff */
[-C--:B------:R-:W-:Y:S01]  /*7020*/  HFMA2 R40, R35, R32.reuse.H1_H1, -132, -132 ;  /* 0xd820d82023287431 */ /* 0x080fe20000060020 */
[----:B------:R-:W-:Y:S01]  /*7030*/  LOP3.LUT R38, R38, 0x64006400, RZ, 0xfc, !PT ;  /* 0x6400640026267812 */ /* 0x000fe200078efcff */
[----:B------:R-:W-:Y:S01]  /*7040*/  HFMA2 R42, R37, R32.H1_H1, -132, -132 ;  /* 0xd820d820252a7431 */ /* 0x000fe20000060020 */
[----:B------:R-:W-:Y:S02]  /*7050*/  LOP3.LUT R36, R36, 0x64006400, RZ, 0xfc, !PT ;  /* 0x6400640024247812 */ /* 0x000fe400078efcff */
[----:B------:R-:W-:Y:S01]  /*7060*/  SHF.R.U32.HI R6, RZ, 0x6, R6 ;  /* 0x00000006ff067819 */ /* 0x000fe20000011606 */
[----:B------:R-:W-:Y:S01]  /*7070*/  HFMA2.MMA R23, R40, R14, R23 ;  /* 0x0000000e28177235 */ /* 0x000fe20000000017 */
[----:B------:R-:W-:Y:S01]  /*7080*/  SHF.R.U32.HI R7, RZ, 0x6, R7 ;  /* 0x00000006ff077819 */ /* 0x000fe20000011607 */
[----:B------:R-:W-:Y:S01]  /*7090*/  HFMA2 R13, R42, R14, R13 ;  /* 0x0000000e2a0d7231 */ /* 0x000fe2000000000d */
[----:B------:R-:W-:Y:S01]  /*70a0*/  LOP3.LUT R14, R6, 0x70007, RZ, 0xc0, !PT ;  /* 0x00070007060e7812 */ /* 0x000fe200078ec0ff */
[----:B------:R-:W-:Y:S01]  /*70b0*/  HADD2 R35, R38, -1028, -1028 ;  /* 0xe404e40426237430 */ /* 0x000fe20000000000 */
[----:B------:R-:W-:Y:S01]  /*70c0*/  LOP3.LUT R38, R7, 0x70007, RZ, 0xc0, !PT ;  /* 0x0007000707267812 */ /* 0x000fe200078ec0ff */
[----:B------:R-:W-:Y:S01]  /*70d0*/  HADD2 R37, R36, -1028, -1028 ;  /* 0xe404e40424257430 */ /* 0x000fe20000000000 */
[----:B------:R-:W-:-:S02]  /*70e0*/  LOP3.LUT R36, R14, 0x64006400, RZ, 0xfc, !PT ;  /* 0x640064000e247812 */ /* 0x000fc400078efcff */
[----:B------:R-:W-:Y:S01]  /*70f0*/  LOP3.LUT R14, R38, 0x64006400, RZ, 0xfc, !PT ;  /* 0x64006400260e7812 */ /* 0x000fe200078efcff */
[----:B------:R-:W-:Y:S01]  /*7100*/  HFMA2 R12, R37, R15, R12 ;  /* 0x0000000f250c7231 */ /* 0x000fe2000000000c */
[----:B------:R-:W-:Y:S01]  /*7110*/  LOP3.LUT R37, R5, 0x380038, RZ, 0xc0, !PT ;  /* 0x0038003805257812 */ /* 0x000fe200078ec0ff */
[-C--:B------:R-:W-:Y:S01]  /*7120*/  HFMA2.MMA R34, R35, R15.reuse, R34 ;  /* 0x0000000f23227235 */ /* 0x080fe20000000022 */
[----:B------:R-:W-:Y:S01]  /*7130*/  LOP3.LUT R35, R6, 0x380038, RZ, 0xc0, !PT ;  /* 0x0038003806237812 */ /* 0x000fe200078ec0ff */
[----:B------:R-:W-:Y:S01]  /*7140*/  HADD2 R14, R14, -1028, -1028 ;  /* 0xe404e4040e0e7430 */ /* 0x000fe20000000000 */
[----:B------:R-:W-:Y:S01]  /*7150*/  LOP3.LUT R37, R37, 0x64006400, RZ, 0xfc, !PT ;  /* 0x6400640025257812 */ /* 0x000fe200078efcff */
[----:B------:R-:W-:Y:S01]  /*7160*/  HADD2 R36, R36, -1028, -1028 ;  /* 0xe404e40424247430 */ /* 0x000fe20000000000 */
[----:B------:R-:W-:Y:S02]  /*7170*/  LOP3.LUT R35, R35, 0x64006400, RZ, 0xfc, !PT ;  /* 0x6400640023237812 */ /* 0x000fe400078efcff */
[C---:B------:R-:W-:Y:S01]  /*7180*/  LOP3.LUT R39, R4.reuse, 0x380038, RZ, 0xc0, !PT ;  /* 0x0038003804277812 */ /* 0x040fe200078ec0ff */
[-C--:B------:R-:W-:Y:S01]  /*7190*/  HFMA2 R37, R37, R32.reuse.H1_H1, -132, -132 ;  /* 0xd820d82025257431 */ /* 0x080fe20000060020 */
[-C--:B------:R-:W-:Y:S01]  /*71a0*/  HFMA2.MMA R13, R14, R15.reuse, R13 ;  /* 0x0000000f0e0d7235 */ /* 0x080fe2000000000d */
[----:B------:R-:W-:Y:S01]  /*71b0*/  LOP3.LUT R14, R7, 0x380038, RZ, 0xc0, !PT ;  /* 0x00380038070e7812 */ /* 0x000fe200078ec0ff */
[----:B------:R-:W-:Y:S01]  /*71c0*/  HFMA2.MMA R23, R36, R15, R23 ;  /* 0x0000000f24177235 */ /* 0x000fe20000000017 */
[----:B------:R-:W-:Y:S01]  /*71d0*/  LOP3.LUT R4, R4, 0x1c001c0, RZ, 0xc0, !PT ;  /* 0x01c001c004047812 */ /* 0x000fe200078ec0ff */
[----:B------:R-:W-:Y:S01]  /*71e0*/  HFMA2 R36, R35, R32.H1_H1, -132, -132 ;  /* 0xd820d82023247431 */ /* 0x000fe20000060020 */
[----:B0-----:R-:W-:Y:S01]  /*71f0*/  HFMA2.MMA R15, R37, R16, R12 ;  /* 0x00000010250f7235 */ /* 0x001fe2000000000c */
[----:B------:R-:W-:-:S02]  /*7200*/  LOP3.LUT R12, R5, 0x1c001c0, RZ, 0xc0, !PT ;  /* 0x01c001c0050c7812 */ /* 0x000fc400078ec0ff */
[----:B------:R-:W-:Y:S02]  /*7210*/  LOP3.LUT R35, R14, 0x64006400, RZ, 0xfc, !PT ;  /* 0x640064000e237812 */ /* 0x000fe400078efcff */
[----:B------:R-:W-:Y:S02]  /*7220*/  LOP3.LUT R5, R4, 0x64006400, RZ, 0xfc, !PT ;  /* 0x6400640004057812 */ /* 0x000fe400078efcff */
[----:B------:R-:W-:Y:S01]  /*7230*/  LOP3.LUT R39, R39, 0x64006400, RZ, 0xfc, !PT ;  /* 0x6400640027277812 */ /* 0x000fe200078efcff */
[----:B------:R-:W-:Y:S01]  /*7240*/  HFMA2 R23, R36, R16, R23 ;  /* 0x0000001024177231 */ /* 0x000fe20000000017 */
[----:B------:R-:W-:Y:S01]  /*7250*/  LOP3.LUT R6, R6, 0x1c001c0, RZ, 0xc0, !PT ;  /* 0x01c001c006067812 */ /* 0x000fe200078ec0ff */
[-C--:B------:R-:W-:Y:S01]  /*7260*/  HFMA2 R37, R5, R32.reuse.H0_H0, -20, -20 ;  /* 0xcd00cd0005257431 */ /* 0x080fe20000040020 */
[----:B------:R-:W-:Y:S01]  /*7270*/  LOP3.LUT R4, R7, 0x1c001c0, RZ, 0xc0, !PT ;  /* 0x01c001c007047812 */ /* 0x000fe200078ec0ff */
[-C--:B------:R-:W-:Y:S01]  /*7280*/  HFMA2 R39, R39, R32.reuse.H1_H1, -132, -132 ;  /* 0xd820d82027277431 */ /* 0x080fe20000060020 */
[----:B------:R-:W-:Y:S01]  /*7290*/  LOP3.LUT R7, R12, 0x64006400, RZ, 0xfc, !PT ;  /* 0x640064000c077812 */ /* 0x000fe200078efcff */
[----:B------:R-:W-:Y:S01]  /*72a0*/  HFMA2 R12, R35, R32.H1_H1, -132, -132 ;  /* 0xd820d820230c7431 */ /* 0x000fe20000060020 */
[----:B------:R-:W-:Y:S01]  /*72b0*/  LOP3.LUT R5, R6, 0x64006400, RZ, 0xfc, !PT ;  /* 0x6400640006057812 */ /* 0x000fe200078efcff */
[----:B------:R-:W-:Y:S01]  /*72c0*/  HFMA2 R34, R39, R16, R34 ;  /* 0x0000001027227231 */ /* 0x000fe20000000022 */
[----:B------:R-:W-:Y:S01]  /*72d0*/  LOP3.LUT R35, R4, 0x64006400, RZ, 0xfc, !PT ;  /* 0x6400640004237812 */ /* 0x000fe200078efcff */
[-C--:B------:R-:W-:Y:S01]  /*72e0*/  HFMA2 R14, R7, R32.reuse.H0_H0, -20, -20 ;  /* 0xcd00cd00070e7431 */ /* 0x080fe20000040020 */
[C---:B------:R-:W-:Y:S01]  /*72f0*/  LOP3.LUT R38, R9.reuse, 0x70007, RZ, 0xc0, !PT ;  /* 0x0007000709267812 */ /* 0x040fe200078ec0ff */
[----:B------:R-:W-:Y:S01]  /*7300*/  HFMA2.MMA R13, R12, R16, R13 ;  /* 0x000000100c0d7235 */ /* 0x000fe2000000000d */
[-C--:B------:R-:W-:Y:S01]  /*7310*/  HFMA2 R16, R5, R32.reuse.H0_H0, -20, -20 ;  /* 0xcd00cd0005107431 */ /* 0x080fe20000040020 */
[----:B------:R-:W-:Y:S01]  /*7320*/  LOP3.LUT R36, R10, 0x70007, RZ, 0xc0, !PT ;  /* 0x000700070a247812 */ /* 0x000fe200078ec0ff */
[----:B------:R-:W0:Y:S01]  /*7330*/  LDS.128 R4, [UR4+0x30] ;  /* 0x00003004ff047984 */ /* 0x000e220008000c00 */
[-C--:B------:R-:W-:Y:S01]  /*7340*/  HFMA2.MMA R15, R14, R17.reuse, R15 ;  /* 0x000000110e0f7235 */ /* 0x080fe2000000000f */
[----:B------:R-:W-:Y:S01]  /*7350*/  LOP3.LUT R14, R8, 0x70007, RZ, 0xc0, !PT ;  /* 0x00070007080e7812 */ /* 0x000fe200078ec0ff */
[-C--:B------:R-:W-:Y:S01]  /*7360*/  HFMA2 R12, R37, R17.reuse, R34 ;  /* 0x00000011250c7231 */ /* 0x080fe20000000022 */
[----:B------:R-:W-:Y:S01]  /*7370*/  LOP3.LUT R38, R38, 0x64006400, RZ, 0xfc, !PT ;  /* 0x6400640026267812 */ /* 0x000fe200078efcff */
[----:B------:R-:W-:Y:S01]  /*7380*/  HFMA2 R34, R35, R32.H0_H0, -20, -20 ;  /* 0xcd00cd0023227431 */ /* 0x000fe20000040020 */
[----:B------:R-:W-:Y:S01]  /*7390*/  LOP3.LUT R37, R14, 0x64006400, RZ, 0xfc, !PT ;  /* 0x640064000e257812 */ /* 0x000fe200078efcff */
[----:B------:R-:W-:Y:S01]  /*73a0*/  HFMA2 R23, R16, R17, R23 ;  /* 0x0000001110177231 */ /* 0x000fe20000000017 */
[----:B------:R-:W-:Y:S01]  /*73b0*/  LOP3.LUT R35, R8, 0x380038, RZ, 0xc0, !PT ;  /* 0x0038003808237812 */ /* 0x000fe200078ec0ff */
[----:B------:R-:W-:Y:S01]  /*73c0*/  HADD2 R38, R38, -1028, -1028 ;  /* 0xe404e40426267430 */ /* 0x000fe20000000000 */
[----:B------:R-:W-:Y:S01]  /*73d0*/  LOP3.LUT R36, R36, 0x64006400, RZ, 0xfc, !PT ;  /* 0x6400640024247812 */ /* 0x000fe200078efcff */
[----:B------:R-:W-:Y:S01]  /*73e0*/  HFMA2.MMA R17, R34, R17, R13 ;  /* 0x0000001122117235 */ /* 0x000fe2000000000d */
[----:B------:R-:W-:Y:S01]  /*73f0*/  HADD2 R37, R37, -1028, -1028 ;  /* 0xe404e40425257430 */ /* 0x000fe20000000000 */
[----:B------:R-:W-:-:S02]  /*7400*/  LOP3.LUT R34, R9, 0x380038, RZ, 0xc0, !PT ;  /* 0x0038003809227812 */ /* 0x000fc400078ec0ff */
[----:B------:R-:W-:Y:S01]  /*7410*/  LOP3.LUT R35, R35, 0x64006400, RZ, 0xfc, !PT ;  /* 0x6400640023237812 */ /* 0x000fe200078efcff */
[----:B------:R-:W-:Y:S01]  /*7420*/  HFMA2 R12, R37, R18, R12 ;  /* 0x00000012250c7231 */ /* 0x000fe2000000000c */
[----:B------:R-:W-:Y:S01]  /*7430*/  SHF.R.U32.HI R13, RZ, 0x6, R8 ;  /* 0x00000006ff0d7819 */ /* 0x000fe20000011608 */
[----:B------:R-:W-:Y:S01]  /*7440*/  HADD2 R36, R36, -1028, -1028 ;  /* 0xe404e40424247430 */ /* 0x000fe20000000000 */
[----:B------:R-:W-:Y:S01]  /*7450*/  LOP3.LUT R37, R34, 0x64006400, RZ, 0xfc, !PT ;  /* 0x6400640022257812 */ /* 0x000fe200078efcff */
[-C--:B------:R-:W-:Y:S01]  /*7460*/  HFMA2.MMA R34, R38, R18.reuse, R15 ;  /* 0x0000001226227235 */ /* 0x080fe2000000000f */
[----:B------:R-:W-:Y:S01]  /*7470*/  SHF.R.U32.HI R8, RZ, 0x6, R9 ;  /* 0x00000006ff087819 */ /* 0x000fe20000011609 */
[-C--:B------:R-:W-:Y:S01]  /*7480*/  HFMA2 R15, R35, R32.reuse.H1_H1, -132, -132 ;  /* 0xd820d820230f7431 */ /* 0x080fe20000060020 */
[----:B------:R-:W-:Y:S01]  /*7490*/  LOP3.LUT R16, R10, 0x380038, RZ, 0xc0, !PT ;  /* 0x003800380a107812 */ /* 0x000fe200078ec0ff */
[----:B------:R-:W-:Y:S01]  /*74a0*/  HFMA2 R37, R37, R32.H1_H1, -132, -132 ;  /* 0xd820d82025257431 */ /* 0x000fe20000060020 */
[----:B------:R-:W-:Y:S01]  /*74b0*/  SHF.R.U32.HI R9, RZ, 0x6, R10 ;  /* 0x00000006ff097819 */ /* 0x000fe2000001160a */
[----:B------:R-:W-:Y:S01]  /*74c0*/  HFMA2.MMA R23, R36, R18, R23 ;  /* 0x0000001224177235 */ /* 0x000fe20000000017 */
[----:B------:R-:W-:Y:S01]  /*74d0*/  LOP3.LUT R10, R11, 0x380038, RZ, 0xc0, !PT ;  /* 0x003800380b0a7812 */ /* 0x000fe200078ec0ff */
[----:B------:R-:W-:Y:S01]  /*74e0*/  HFMA2 R15, R15, R19, R12 ;  /* 0x000000130f0f7231 */ /* 0x000fe2000000000c */
        /* <DEDUP_REMOVED lines=13> */
[----:B------:R-:W-:Y:S01]  /*75c0*/  LOP3.LUT R37, R16, 0x64006400, RZ, 0xfc, !PT ;  /* 0x6400640010257812 */ /* 0x000fe200078efcff */
[-C--:B------:R-:W-:Y:S01]  /*75d0*/  HFMA2 R16, R35, R32.reuse.H1_H1, -132, -132 ;  /* 0xd820d82023107431 */ /* 0x080fe20000060020 */
[----:B------:R-:W-:Y:S01]  /*75e0*/  LOP3.LUT R13, R13, 0x1c001c0, RZ, 0xc0, !PT ;  /* 0x01c001c00d0d7812 */ /* 0x000fe200078ec0ff */
[----:B------:R-:W-:Y:S01]  /*75f0*/  HADD2 R15, R34, -1028, -1028 ;  /* 0xe404e404220f7430 */ /* 0x000fe20000000000 */
[----:B------:R-:W-:Y:S01]  /*7600*/  LOP3.LUT R34, R14, 0x380038, RZ, 0xc0, !PT ;  /* 0x003800380e227812 */ /* 0x000fe200078ec0ff */
[----:B------:R-:W-:Y:S01]  /*7610*/  HFMA2 R36, R37, R32.H1_H1, -132, -132 ;  /* 0xd820d82025247431 */ /* 0x000fe20000060020 */
[----:B------:R-:W-:Y:S01]  /*7620*/  LOP3.LUT R37, R10, 0x64006400, RZ, 0xfc, !PT ;  /* 0x640064000a257812 */ /* 0x000fe200078efcff */
[----:B------:R-:W-:Y:S01]  /*7630*/  HFMA2 R11, R16, R5, R11 ;  /* 0x00000005100b7231 */ /* 0x000fe2000000000b */
[----:B------:R-:W-:Y:S01]  /*7640*/  LOP3.LUT R10, R8, 0x380038, RZ, 0xc0, !PT ;  /* 0x00380038080a7812 */ /* 0x000fe200078ec0ff */
[----:B------:R-:W-:Y:S01]  /*7650*/  HFMA2.MMA R17, R38, R18, R17 ;  /* 0x0000001226117235 */ /* 0x000fe20000000011 */
[C---:B------:R-:W-:Y:S01]  /*7660*/  LOP3.LUT R16, R9.reuse, 0x70007, RZ, 0xc0, !PT ;  /* 0x0007000709107812 */ /* 0x040fe200078ec0ff */
[----:B------:R-:W-:Y:S01]  /*7670*/  HFMA2.MMA R12, R15, R4, R12 ;  /* 0x000000040f0c7235 */ /* 0x000fe2000000000c */
[----:B------:R-:W-:Y:S01]  /*7680*/  LOP3.LUT R18, R9, 0x380038, RZ, 0xc0, !PT ;  /* 0x0038003809127812 */ /* 0x000fe200078ec0ff */
[----:B------:R-:W-:Y:S01]  /*7690*/  HFMA2 R23, R36, R19, R23 ;  /* 0x0000001324177231 */ /* 0x000fe20000000017 */
[----:B------:R-:W-:-:S02]  /*76a0*/  LOP3.LUT R15, R10, 0x64006400, RZ, 0xfc, !PT ;  /* 0x640064000a0f7812 */ /* 0x000fc400078efcff */
        /* <DEDUP_REMOVED lines=8> */
[----:B------:R-:W-:Y:S01]  /*7730*/  HFMA2.MMA R17, R34, R19, R17 ;  /* 0x0000001322117235 */ /* 0x000fe20000000011 */
[----:B------:R-:W-:Y:S01]  /*7740*/  HFMA2 R16, R35, R32.H1_H1, -132, -132 ;  /* 0xd820d82023107431 */ /* 0x000fe20000060020 */
[----:B------:R-:W-:Y:S01]  /*7750*/  LOP3.LUT R13, R13, 0x64006400, RZ, 0xfc, !PT ;  /* 0x640064000d0d7812 */ /* 0x000fe200078efcff */
[----:B------:R-:W-:Y:S01]  /*7760*/  HFMA2 R23, R18, R4, R23 ;  /* 0x0000000412177231 */ /* 0x000fe20000000017 */
[----:B------:R-:W-:Y:S01]  /*7770*/  LOP3.LUT R18, R15, 0x64006400, RZ, 0xfc, !PT ;  /* 0x640064000f127812 */ /* 0x000fe200078efcff */
[-C--:B------:R-:W-:Y:S01]  /*7780*/  HFMA2 R10, R39, R32.reuse.H1_H1, -132, -132 ;  /* 0xd820d820270a7431 */ /* 0x080fe20000060020 */
[----:B------:R-:W-:Y:S01]  /*7790*/  LOP3.LUT R15, R9, 0x1c001c0, RZ, 0xc0, !PT ;  /* 0x01c001c0090f7812 */ /* 0x000fe200078ec0ff */
[-C--:B------:R-:W-:Y:S01]  /*77a0*/  HFMA2.MMA R12, R37, R5.reuse, R12 ;  /* 0x00000005250c7235 */ /* 0x080fe2000000000c */
[----:B------:R-:W-:Y:S01]  /*77b0*/  LOP3.LUT R14, R14, 0x1c001c0, RZ, 0xc0, !PT ;  /* 0x01c001c00e0e7812 */ /* 0x000fe200078ec0ff */
[----:B------:R-:W-:Y:S01]  /*77c0*/  HADD2 R18, R18, -1028, -1028 ;  /* 0xe404e40412127430 */ /* 0x000fe20000000000 */
[----:B------:R-:W-:Y:S01]  /*77d0*/  HFMA2.MMA R23, R16, R5, R23 ;  /* 0x0000000510177235 */ /* 0x000fe20000000017 */
[----:B------:R-:W-:Y:S01]  /*77e0*/  LOP3.LUT R9, R8, 0x64006400, RZ, 0xfc, !PT ;  /* 0x6400640008097812 */ /* 0x000fe200078efcff */
[----:B------:R-:W-:Y:S01]  /*77f0*/  HFMA2 R8, R13, R32.H0_H0, -20, -20 ;  /* 0xcd00cd000d087431 */ /* 0x000fe20000040020 */
[----:B------:R-:W-:-:S02]  /*7800*/  LOP3.LUT R15, R15, 0x64006400, RZ, 0xfc, !PT ;  /* 0x640064000f0f7812 */ /* 0x000fc400078efcff */
[----:B------:R-:W-:Y:S01]  /*7810*/  HFMA2.MMA R17, R18, R4, R17 ;  /* 0x0000000412117235 */ /* 0x000fe20000000011 */
        /* <DEDUP_REMOVED lines=11> */
[----:B------:R-:W-:-:S02]  /*78d0*/  HFMA2 R11, R8, R6, R11 ;  /* 0x00000006080b7231 */ /* 0x000fc4000000000b */
[----:B------:R-:W-:Y:S02]  /*78e0*/  HADD2 R4, R21, -1028, -1028 ;  /* 0xe404e40415047430 */ /* 0x000fe40000000000 */
[----:B------:R-:W-:Y:S01]  /*78f0*/  HFMA2.MMA R17, R32, R6, R17 ;  /* 0x0000000620117235 */ /* 0x000fe20000000011 */
[----:B------:R-:W-:Y:S02]  /*7900*/  HADD2 R5, R20, -1028, -1028 ;  /* 0xe404e40414057430 */ /* 0x000fe40000000000 */
[----:B------:R-:W-:Y:S02]  /*7910*/  HFMA2 R11, R4, R7, R11 ;  /* 0x00000007040b7231 */ /* 0x000fe4000000000b */
[----:B------:R-:W-:Y:S02]  /*7920*/  HADD2 R4, R33, -1028, -1028 ;  /* 0xe404e40421047430 */ /* 0x000fe40000000000 */
[----:B------:R-:W-:Y:S01]  /*7930*/  HADD2 R22, R22, -1028, -1028 ;  /* 0xe404e40416167430 */ /* 0x000fe20000000000 */
[----:B------:R-:W-:Y:S01]  /*7940*/  HFMA2.MMA R12, R5, R7, R12 ;  /* 0x00000007050c7235 */ /* 0x000fe2000000000c */
[----:B------:R-:W-:-:S02]  /*7950*/  HADD2 R11, R11.H0_H0, R11.H1_H1 ;  /* 0x3000000b0b0b7230 */ /* 0x000fc40000000800 */
[----:B------:R-:W-:Y:S01]  /*7960*/  HFMA2.MMA R17, R4, R7, R17 ;  /* 0x0000000704117235 */ /* 0x000fe20000000011 */
[----:B------:R-:W-:-:S04]  /*7970*/  HFMA2 R23, R22, R7, R23 ;  /* 0x0000000716177231 */ /* 0x000fc80000000017 */
[----:B------:R-:W-:Y:S02]  /*7980*/  HADD2 R23, R23.H0_H0, R23.H1_H1 ;  /* 0x3000001717177230 */ /* 0x000fe40000000800 */
[----:B------:R-:W-:-:S03]  /*7990*/  HADD2 R12, R12.H0_H0, R12.H1_H1 ;  /* 0x3000000c0c0c7230 */ /* 0x000fc60000000800 */
[----:B------:R-:W-:Y:S02]  /*79a0*/  HADD2 R17, R17.H0_H0, R17.H1_H1 ;  /* 0x3000001111117230 */ /* 0x000fe40000000800 */
[----:B------:R-:W-:-:S03]  /*79b0*/  PRMT R11, R11, 0x5410, R12 ;  /* 0x000054100b0b7816 */ /* 0x000fc6000000000c */
[----:B------:R-:W-:Y:S02]  /*79c0*/  PRMT R23, R23, 0x5410, R17 ;  /* 0x0000541017177816 */ /* 0x000fe40000000011 */
[----:B------:R-:W-:-:S04]  /*79d0*/  HFMA2 R26, R11, R27, R26 ;  /* 0x0000001b0b1a7231 */ /* 0x000fc8000000001a */
[----:B------:R-:W-:-:S11]  /*79e0*/  HFMA2.MMA R3, R23, R28, R3 ;  /* 0x0000001c17037235 */ /* 0x000fd60000000003 */
.L_x_3780:
[----:B------:R-:W-:Y:S01]  /*79f0*/  ISETP.LT.AND P0, PT, R29, R0, PT ;  /* 0x000000001d00720c */ /* 0x000fe20003f01270 */
[----:B------:R-:W-:Y:S01]  /*7a00*/  UIADD3 UR4, UR4, 0x40, URZ ;  /* 0x0000004004047890 */ /* 0x000fe2000fffe03f */
[----:B-----5:R-:W-:Y:S01]  /*7a10*/  IMAD.WIDE R16, R2, 0x4, R30 ;  /* 0x0000000402107825 */ /* 0x020fe200078e021e */
[----:B------:R-:W-:-:S10]  /*7a20*/  MOV R21, R29 ;  /* 0x0000001d00157202 */ /* 0x000fd40000000f00 */
[----:B------:R-:W-:Y:S05]  /*7a30*/  @!P2 BRA P0, `(.L_x_3781) ;  /* 0xffffffe800d8a947 */ /* 0x000fea000003ffff */
.L_x_3779:
        /* <DEDUP_REMOVED lines=16> */
.L_x_3785:
[----:B------:R-:W0:Y:S02]  /*7b40*/  LDS R4, [R0] ;  /* 0x0000000000047984 */ /* 0x000e240000000800 */
[----:B0-----:R-:W-:-:S06]  /*7b50*/  HADD2 R5, R4, R26 ;  /* 0x0000001a04057230 */ /* 0x001fcc0000000000 */
[----:B------:R-:W0:Y:S02]  /*7b60*/  ATOMS.CAST.SPIN R5, [R0], R4, R5 ;  /* 0x000000040005738d */ /* 0x000e240001800005 */
[----:B0-----:R-:W-:-:S13]  /*7b70*/  ISETP.EQ.U32.AND P0, PT, R5, 0x1, PT ;  /* 0x000000010500780c */ /* 0x001fda0003f02070 */
[----:B------:R-:W-:Y:S05]  /*7b80*/  @!P0 BRA `(.L_x_3785) ;  /* 0xfffffffc00ec8947 */ /* 0x000fea000383ffff */
[----:B------:R-:W-:Y:S05]  /*7b90*/  BRA `(.L_x_3783) ;  /* 0x00000000000c7947 */ /* 0x000fea0003800000 */
.L_x_3784:
[----:B------:R-:W2:Y:S02]  /*7ba0*/  LD.E R0, desc[UR6][R6.64] ;  /* 0x0000000606007980 */ /* 0x000ea4000c101900 */
[----:B--2---:R-:W-:-:S05]  /*7bb0*/  IADD3 R5, R26, R0, RZ ;  /* 0x000000001a057210 */ /* 0x004fca0007ffe0ff */
[----:B------:R0:W-:Y:S02]  /*7bc0*/  ST.E desc[UR6][R6.64], R5 ;  /* 0x0000000506007985 */ /* 0x0001e4000c101906 */
.L_x_3783:
[----:B------:R-:W-:Y:S05]  /*7bd0*/  BSYNC B0 ;  /* 0x0000000000007941 */ /* 0x000fea0003800000 */
.L_x_3782:
[----:B------:R2:W-:Y:S02]  /*7be0*/  ATOM.E.ADD.F16x2.RN.STRONG.GPU P0, RZ, desc[UR6][R6.64+0x4], R3 ;  /* 0x0000040306ff79a2 */ /* 0x0005e4000810e1c6 */
[----:B--2---:R-:W-:Y:S05]  /*7bf0*/  @P0 EXIT ;  /* 0x000000000000094d */ /* 0x004fea0003800000 */
[----:B------:R-:W2:Y:S02]  /*7c00*/  QSPC.E.S P0, RZ, [R6+0x4] ;  /* 0x0000040006ff73aa */ /* 0x000ea40000000500 */
[----:B--2---:R-:W-:Y:S05]  /*7c10*/  @!P0 BRA `(.L_x_3786) ;  /* 0x0000000000248947 */ /* 0x004fea0003800000 */
[----:B------:R-:W-:-:S04]  /*7c20*/  MOV R4, R6 ;  /* 0x0000000600047202 */ /* 0x000fc80000000f00 */
[----:B------:R-:W-:Y:S02]  /*7c30*/  MOV R4, R4 ;  /* 0x0000000400047202 */ /* 0x000fe40000000f00 */
[----:B0-----:R-:W-:-:S07]  /*7c40*/  MOV R5, R3 ;  /* 0x0000000300057202 */ /* 0x001fce0000000f00 */
.L_x_3787:
[----:B------:R-:W0:Y:S02]  /*7c50*/  LDS R2, [R4+0x4] ;  /* 0x0000040004027984 */ /* 0x000e240000000800 */
[----:B0-----:R-:W-:-:S10]  /*7c60*/  HFMA2.MMA R3, R2, 1, 1, R5 ;  /* 0x3c003c0002037835 */ /* 0x001fd40000000005 */
[----:B------:R-:W0:Y:S02]  /*7c70*/  ATOMS.CAST.SPIN R3, [R4+0x4], R2, R3 ;  /* 0x000004020403738d */ /* 0x000e240001800003 */
[----:B0-----:R-:W-:-:S13]  /*7c80*/  ISETP.EQ.U32.AND P0, PT, R3, 0x1, PT ;  /* 0x000000010300780c */ /* 0x001fda0003f02070 */
[----:B------:R-:W-:Y:S05]  /*7c90*/  @!P0 BRA `(.L_x_3787) ;  /* 0xfffffffc00ec8947 */ /* 0x000fea000383ffff */
[----:B------:R-:W-:Y:S05]  /*7ca0*/  EXIT ;  /* 0x000000000000794d */ /* 0x000fea0003800000 */
.L_x_3786:
[----:B------:R-:W2:Y:S02]  /*7cb0*/  LD.E R0, desc[UR6][R6.64+0x4] ;  /* 0x0000040606007980 */ /* 0x000ea4000c101900 */
[----:B--2---:R-:W-:-:S05]  /*7cc0*/  IADD3 R3, R3, R0, RZ ;  /* 0x0000000003037210 */ /* 0x004fca0007ffe0ff */
[----:B------:R-:W-:Y:S01]  /*7cd0*/  ST.E desc[UR6][R6.64+0x4], R3 ;  /* 0x0000040306007985 */ /* 0x000fe2000c101906 */
[----:B------:R-:W-:Y:S05]  /*7ce0*/  EXIT ;  /* 0x000000000000794d */ /* 0x000fea0003800000 */
.L_x_3788:
        /* <DEDUP_REMOVED lines=9> */
.L_x_4228:


//--------------------- .text._Z23gemm_half_q_half_kernelILi1ELi20ELb0ELb0ELi64EEvPK6__halfPKjS4_S2_PS0_iiiiPKtS7_iiiiiibS2_i --------------------------
	.section	.text._Z23gemm_half_q_half_kernelILi1ELi20ELb0ELb0ELi64EEvPK6__halfPKjS4_S2_PS0_iiiiPKtS7_iiiiiibS2_i,"ax",@progbits
	.align	128
        .global         _Z23gemm_half_q_half_kernelILi1ELi20ELb0ELb0ELi64EEvPK6__halfPKjS4_S2_PS0_iiiiPKtS7_iiiiiibS2_i
        .type           _Z23gemm_half_q_half_kernelILi1ELi20ELb0ELb0ELi64EEvPK6__halfPKjS4_S2_PS0_iiiiPKtS7_iiiiiibS2_i,@function
        .size           _Z23gemm_half_q_half_kernelILi1ELi20ELb0ELb0ELi64EEvPK6__halfPKjS4_S2_PS0_iiiiPKtS7_iiiiiibS2_i,(.L_x_4229 - _Z23gemm_half_q_half_kernelILi1ELi20ELb0ELb0ELi64EEvPK6__halfPKjS4_S2_PS0_iiiiPKtS7_iiiiiibS2_i)
        .other          _Z23gemm_half_q_half_kernelILi1ELi20ELb0ELb0ELi64EEvPK6__halfPKjS4_S2_PS0_iiiiPKtS7_iiiiiibS2_i,@"STO_CUDA_ENTRY STV_DEFAULT"
_Z23gemm_half_q_half_kernelILi1ELi20ELb0ELb0ELi64EEvPK6__halfPKjS4_S2_PS0_iiiiPKtS7_iiiiiibS2_i:
.text._Z23gemm_half_q_half_kernelILi1ELi20ELb0ELb0ELi64EEvPK6__halfPKjS4_S2_PS0_iiiiPKtS7_iiiiiibS2_i:
        /* <DEDUP_REMOVED lines=43> */
.L_x_3790:
[----:B------:R-:W-:Y:S05]  /*02b0*/  BSYNC B0 ;  /* 0x0000000000007941 */ /* 0x000fea0003800000 */
.L_x_3789:
        /* <DEDUP_REMOVED lines=24> */
[----:B------:R-:W-:Y:S02]  /*0440*/  IMAD.SHL.U32 R11, R10, 0x4, RZ ;  /* 0x000000040a0b7824 */ /* 0x000fe400078e00ff */
[----:B------:R-:W-:Y:S01]  /*0450*/  IMAD.MOV.U32 R12, RZ, RZ, R35 ;  /* 0x000000ffff0c7224 */ /* 0x000fe200078e0023 */
[----:B------:R-:W-:Y:S01]  /*0460*/  LEA.HI R13, R7, R10, RZ, 0x3 ;  /* 0x0000000a070d7211 */ /* 0x000fe200078f18ff */
[----:B------:R-:W-:Y:S01]  /*0470*/  IMAD.MOV.U32 R7, RZ, RZ, RZ ;  /* 0x000000ffff077224 */ /* 0x000fe200078e00ff */
[----:B------:R-:W-:Y:S01]  /*0480*/  LOP3.LUT R11, R11, 0x10, RZ, 0xc0, !PT ;  /* 0x000000100b0b7812 */ /* 0x000fe200078ec0ff */
[----:B------:R-:W2:Y:S01]  /*0490*/  LDC.64 R8, c[0x0][0x228] ;  /* 0x00008a00ff087b82 */ /* 0x000ea20000000a00 */
[----:B0-----:R-:W-:-:S07]  /*04a0*/  SHF.R.S32.HI R13, RZ, 0x3, R13 ;  /* 0x00000003ff0d7819 */ /* 0x001fce000001140d */
.L_x_3792:
        /* <DEDUP_REMOVED lines=22> */
[----:B------:R-:W-:Y:S01]  /*0610*/  LOP3.LUT R20, R20, 0xf, RZ, 0xc0, !PT ;  /* 0x0000000f14147812 */ /* 0x000fe200078ec0ff */
[----:B------:R-:W-:-:S02]  /*0620*/  VIADD R22, R22, 0x1 ;  /* 0x0000000116167836 */ /* 0x000fc40000000000 */
        /* <DEDUP_REMOVED lines=14> */
[C---:B------:R-:W-:Y:S02]  /*0710*/  IMAD R16, R7.reuse, 0x8, R1 ;  /* 0x0000000807107824 */ /* 0x040fe400078e0201 */
[----:B------:R-:W-:-:S03]  /*0720*/  VIADD R7, R7, 0x1 ;  /* 0x0000000107077836 */ /* 0x000fc60000000000 */
[----:B------:R0:W-:Y:S01]  /*0730*/  STL.64 [R16], R14 ;  /* 0x0000000e10007387 */ /* 0x0001e20000100a00 */
[----:B------:R-:W-:Y:S05]  /*0740*/  @!P2 BRA `(.L_x_3792) ;  /* 0xfffffffc0058a947 */ /* 0x000fea000383ffff */
.L_x_3791:
[----:B------:R2:W5:Y:S01]  /*0750*/  LDL.64 R8, [R1] ;  /* 0x0000000001087983 */ /* 0x0005620000100a00 */
[----:B------:R-:W3:Y:S01]  /*0760*/  LDC R3, c[0x0][0x25c] ;  /* 0x00009700ff037b82 */ /* 0x000ee20000000800 */
[----:B------:R-:W-:Y:S01]  /*0770*/  ULDC UR4, c[0x0][0x258] ;  /* 0x0000960000047ab9 */ /* 0x000fe20000000800 */
[----:B------:R-:W-:Y:S01]  /*0780*/  IMAD.MOV.U32 R0, RZ, RZ, RZ ;  /* 0x000000ffff007224 */ /* 0x000fe200078e00ff */
[----:B------:R-:W-:Y:S01]  /*0790*/  ISETP.GT.AND P2, PT, R35, UR4, PT ;  /* 0x0000000423007c0c */ /* 0x000fe2000bf44270 */
[----:B------:R-:W-:-:S04]  /*07a0*/  IMAD.MOV.U32 R2, RZ, RZ, RZ ;  /* 0x000000ffff027224 */ /* 0x000fc800078e00ff */
[----:B-1----:R-:W1:Y:S01]  /*07b0*/  LDC R4, c[0x0][0x264] ;  /* 0x00009900ff047b82 */ /* 0x002e620000000800 */
[----:B---3--:R-:W-:-:S07]  /*07c0*/  ISETP.GT.AND P3, PT, R35, R3, PT ;  /* 0x000000032300720c */ /* 0x008fce0003f64270 */
[----:B--2---:R-:W-:Y:S06]  /*07d0*/  @!P2 BRA `(.L_x_3793) ;  /* 0x00000000001ca947 */ /* 0x004fec0003800000 */
[----:B------:R-:W2:Y:S02]  /*07e0*/  LDC R2, c[0x0][0x25c] ;  /* 0x00009700ff027b82 */ /* 0x000ea40000000800 */
[----:B--2---:R-:W-:-:S05]  /*07f0*/  VIMNMX R2, R35, R2, PT ;  /* 0x0000000223027248 */ /* 0x004fca0003fe0100 */
[----:B------:R-:W-:-:S05]  /*0800*/  VIADD R2, R2, -UR4 ;  /* 0x8000000402027c36 */ /* 0x000fca0008000000 */
[----:B------:R-:W-:-:S04]  /*0810*/  SHF.R.S32.HI R5, RZ, 0x1f, R2 ;  /* 0x0000001fff057819 */ /* 0x000fc80000011402 */
[----:B------:R-:W-:-:S04]  /*0820*/  LEA.HI R5, R5, R2, RZ, 0x5 ;  /* 0x0000000205057211 */ /* 0x000fc800078f28ff */
[----:B------:R-:W-:-:S05]  /*0830*/  SHF.R.S32.HI R5, RZ, 0x5, R5 ;  /* 0x00000005ff057819 */ /* 0x000fca0000011405 */
[----:B------:R-:W-:-:S07]  /*0840*/  IMAD R2, R5, 0x6, RZ ;  /* 0x0000000605027824 */ /* 0x000fce00078e02ff */
.L_x_3793:
[----:B------:R-:W-:Y:S05]  /*0850*/  @!P3 BRA `(.L_x_3794) ;  /* 0x00000000001cb947 */ /* 0x000fea0003800000 */
[----:B------:R-:W2:Y:S02]  /*0860*/  LDC R0, c[0x0][0x260] ;  /* 0x00009800ff007b82 */ /* 0x000ea40000000800 */
[----:B--2---:R-:W-:-:S05]  /*0870*/  VIMNMX R0, R35, R0, PT ;  /* 0x0000000023007248 */ /* 0x004fca0003fe0100 */
[----:B------:R-:W-:-:S05]  /*0880*/  IMAD.IADD R0, R0, 0x1, -R3 ;  /* 0x0000000100007824 */ /* 0x000fca00078e0a03 */
[----:B------:R-:W-:-:S04]  /*0890*/  SHF.R.S32.HI R3, RZ, 0x1f, R0 ;  /* 0x0000001fff037819 */ /* 0x000fc80000011400 */
[----:B------:R-:W-:-:S04]  /*08a0*/  LEA.HI R3, R3, R0, RZ, 0x5 ;  /* 0x0000000003037211 */ /* 0x000fc800078f28ff */
[----:B------:R-:W-:-:S05]  /*08b0*/  SHF.R.S32.HI R3, RZ, 0x5, R3 ;  /* 0x00000005ff037819 */ /* 0x000fca0000011403 */
[----:B------:R-:W-:-:S07]  /*08c0*/  IMAD R0, R3, 0x5, RZ ;  /* 0x0000000503007824 */ /* 0x000fce00078e02ff */
.L_x_3794:
[----:B------:R-:W-:Y:S01]  /*08d0*/  ULDC UR10, c[0x0][0x260] ;  /* 0x00009800000a7ab9 */ /* 0x000fe20000000800 */
[C---:B-1----:R-:W-:Y:S01]  /*08e0*/  ISETP.GT.AND P3, PT, R35.reuse, R4, PT ;  /* 0x000000042300720c */ /* 0x042fe20003f64270 */
[----:B------:R-:W-:Y:S01]  /*08f0*/  IMAD.MOV.U32 R3, RZ, RZ, RZ ;  /* 0x000000ffff037224 */ /* 0x000fe200078e00ff */
[----:B------:R-:W-:Y:S01]  /*0900*/  ISETP.GT.AND P2, PT, R35, UR10, PT ;  /* 0x0000000a23007c0c */ /* 0x000fe2000bf44270 */
[----:B------:R-:W-:-:S12]  /*0910*/  IMAD.MOV.U32 R5, RZ, RZ, RZ ;  /* 0x000000ffff057224 */ /* 0x000fd800078e00ff */
        /* <DEDUP_REMOVED lines=8> */
.L_x_3795:
        /* <DEDUP_REMOVED lines=8> */
.L_x_3796:
[----:B------:R-:W-:Y:S01]  /*0a20*/  ULDC UR5, c[0x0][0x268] ;  /* 0x00009a0000057ab9 */ /* 0x000fe20000000800 */
[----:B------:R-:W-:Y:S01]  /*0a30*/  IMAD.MOV.U32 R4, RZ, RZ, RZ ;  /* 0x000000ffff047224 */ /* 0x000fe200078e00ff */
        /* <DEDUP_REMOVED lines=9> */
.L_x_3797:
[C---:B------:R-:W-:Y:S01]  /*0ad0*/  VIMNMX R7, R35.reuse, UR4, PT ;  /* 0x0000000423077c48 */ /* 0x040fe2000bfe0100 */
[----:B------:R-:W1:Y:S01]  /*0ae0*/  S2UR UR5, SR_CgaCtaId ;  /* 0x00000000000579c3 */ /* 0x000e620000008800 */
[----:B------:R-:W-:Y:S01]  /*0af0*/  ISETP.GE.OR P0, PT, R35, UR10, P0 ;  /* 0x0000000a23007c0c */ /* 0x000fe20008706670 */
[----:B------:R-:W-:Y:S01]  /*0b00*/  ULDC.64 UR8, c[0x0][0x218] ;  /* 0x0000860000087ab9 */ /* 0x000fe20000000a00 */
[----:B------:R-:W-:Y:S01]  /*0b10*/  SHF.R.S32.HI R12, RZ, 0x1f, R7 ;  /* 0x0000001fff0c7819 */ /* 0x000fe20000011407 */
[----:B------:R-:W-:Y:S01]  /*0b20*/  UMOV UR4, 0x400 ;  /* 0x0000040000047882 */ /* 0x000fe20000000000 */
[----:B-----5:R-:W-:Y:S01]  /*0b30*/  PRMT R34, R9, 0x7610, R9 ;  /* 0x0000761009227816 */ /* 0x020fe20000000009 */
[----:B------:R-:W-:Y:S01]  /*0b40*/  IMAD.MOV.U32 R30, RZ, RZ, RZ ;  /* 0x000000ffff1e7224 */ /* 0x000fe200078e00ff */
[----:B------:R-:W-:Y:S02]  /*0b50*/  LEA.HI R12, R12, R7, RZ, 0x5 ;  /* 0x000000070c0c7211 */ /* 0x000fe400078f28ff */
[----:B------:R-:W-:-:S02]  /*0b60*/  PRMT R28, RZ, 0x5410, RZ ;  /* 0x00005410ff1c7816 */ /* 0x000fc400000000ff */
[----:B------:R-:W-:-:S05]  /*0b70*/  SHF.R.S32.HI R7, RZ, 0x5, R12 ;  /* 0x00000005ff077819 */ /* 0x000fca000001140c */
[----:B------:R-:W-:-:S05]  /*0b80*/  IMAD R2, R7, 0x8, R2 ;  /* 0x0000000807027824 */ /* 0x000fca00078e0202 */
[----:B------:R-:W-:Y:S01]  /*0b90*/  IADD3 R0, R5, R2, R0 ;  /* 0x0000000205007210 */ /* 0x000fe20007ffe000 */
[----:B------:R-:W-:Y:S01]  /*0ba0*/  IMAD.IADD R2, R35, 0x1, R6 ;  /* 0x0000000123027824 */ /* 0x000fe200078e0206 */
[----:B-1----:R-:W-:Y:S02]  /*0bb0*/  ULEA UR4, UR5, UR4, 0x18 ;  /* 0x0000000405047291 */ /* 0x002fe4000f8ec03f */
[----:B------:R-:W-:-:S05]  /*0bc0*/  IADD3 R0, R4, R0, R3 ;  /* 0x0000000004007210 */ /* 0x000fca0007ffe003 */
[----:B------:R-:W-:Y:S01]  /*0bd0*/  IMAD R3, R0, R29, RZ ;  /* 0x0000001d00037224 */ /* 0x000fe200078e02ff */
[----:B------:R-:W-:-:S04]  /*0be0*/  SHF.R.S32.HI R0, RZ, 0x1f, R10 ;  /* 0x0000001fff007819 */ /* 0x000fc8000001140a */
[----:B------:R-:W-:-:S04]  /*0bf0*/  IADD3 R10, P2, R10, R3, RZ ;  /* 0x000000030a0a7210 */ /* 0x000fc80007f5e0ff */
[----:B------:R-:W-:Y:S02]  /*0c00*/  LEA.HI.X.SX32 R3, R3, R0, 0x1, P2 ;  /* 0x0000000003037211 */ /* 0x000fe400010f0eff */
[----:B------:R-:W-:Y:S02]  /*0c10*/  LEA R24, P2, R10, UR8, 0x2 ;  /* 0x000000080a187c11 */ /* 0x000fe4000f8410ff */
[----:B------:R-:W-:Y:S02]  /*0c20*/  PRMT R0, R8, 0x7610, R8 ;  /* 0x0000761008007816 */ /* 0x000fe40000000008 */
[----:B------:R-:W-:Y:S02]  /*0c30*/  LEA.HI.X R25, R10, UR9, R3, 0x2, P2 ;  /* 0x000000090a197c11 */ /* 0x000fe400090f1403 */
[----:B------:R-:W-:Y:S01]  /*0c40*/  PRMT R3, RZ, 0x5410, RZ ;  /* 0x00005410ff037816 */ /* 0x000fe200000000ff */
[----:B------:R-:W-:Y:S06]  /*0c50*/  @P0 BRA `(.L_x_3798) ;  /* 0x0000001400b40947 */ /* 0x000fec0003800000 */
[----:B------:R-:W-:Y:S01]  /*0c60*/  IMAD.MOV.U32 R30, RZ, RZ, RZ ;  /* 0x000000ffff1e7224 */ /* 0x000fe200078e00ff */
[----:B------:R-:W-:Y:S01]  /*0c70*/  PRMT R3, RZ, 0x5410, RZ ;  /* 0x00005410ff037816 */ /* 0x000fe200000000ff */
[----:B------:R-:W-:Y:S01]  /*0c80*/  ULDC UR8, c[0x0][0x260] ;  /* 0x0000980000087ab9 */ /* 0x000fe20000000800 */
[----:B------:R-:W-:Y:S01]  /*0c90*/  PRMT R28, RZ, 0x5410, RZ ;  /* 0x00005410ff1c7816 */ /* 0x000fe200000000ff */
[----:B------:R-:W-:-:S06]  /*0ca0*/  ULDC UR9, c[0x0][0x240] ;  /* 0x0000900000097ab9 */ /* 0x000fcc0000000800 */
.L_x_3800:
[----:B------:R-:W-:Y:S01]  /*0cb0*/  ISETP.NE.AND P0, PT, R35, R2, PT ;  /* 0x000000022300720c */ /* 0x000fe20003f05270 */
[----:B------:R-:W1:-:S12]  /*0cc0*/  LDC R29, c[0x0][0x23c] ;  /* 0x00008f00ff1d7b82 */ /* 0x000e580000000800 */
[----:B------:R-:W2:Y:S01]  /*0cd0*/  @!P0 LDC.64 R12, c[0x0][0x248] ;  /* 0x00009200ff0c8b82 */ /* 0x000ea20000000a00 */
[----:B------:R-:W-:Y:S02]  /*0ce0*/  @!P0 VIADD R30, R30, 0x1 ;  /* 0x000000011e1e8836 */ /* 0x000fe40000000000 */
[----:B------:R-:W-:Y:S02]  /*0cf0*/  @!P0 IMAD.SHL.U32 R5, R35, 0x2, RZ ;  /* 0x0000000223058824 */ /* 0x000fe400078e00ff */
[----:B0-----:R-:W-:-:S06]  /*0d00*/  @!P0 IMAD R14, R30, 0x8, R1 ;  /* 0x000000081e0e8824 */ /* 0x001fcc00078e0201 */
[----:B------:R-:W3:Y:S01]  /*0d10*/  @!P0 LDL.64 R14, [R14] ;  /* 0x000000000e0e8983 */ /* 0x000ee20000100a00 */
[----:B-1----:R-:W-:-:S03]  /*0d20*/  IMAD.WIDE R16, R29, 0x4, R24 ;  /* 0x000000041d107825 */ /* 0x002fc600078e0218 */
[----:B------:R-:W5:Y:S01]  /*0d30*/  LDG.E.128.CONSTANT R24, desc[UR6][R24.64] ;  /* 0x0000000618187981 */ /* 0x000f62000c1e9d00 */
[----:B--2---:R-:W-:-:S04]  /*0d40*/  @!P0 IMAD.WIDE R12, R5, 0x2, R12 ;  /* 0x00000002050c8825 */ /* 0x004fc800078e020c */
[C---:B------:R-:W-:Y:S02]  /*0d50*/  IMAD.WIDE R4, R29.reuse, 0x4, R16 ;  /* 0x000000041d047825 */ /* 0x040fe400078e0210 */
[----:B------:R-:W2:Y:S02]  /*0d60*/  @!P0 LDG.E.U16.CONSTANT R12, desc[UR6][R12.64+0x2] ;  /* 0x000002060c0c8981 */ /* 0x000ea4000c1e9500 */
[C---:B------:R-:W-:Y:S02]  /*0d70*/  IMAD.WIDE R32, R29.reuse, 0x4, R4 ;  /* 0x000000041d207825 */ /* 0x040fe400078e0204 */
[----:B------:R-:W5:Y:S04]  /*0d80*/  LDG.E.128.CONSTANT R16, desc[UR6][R16.64] ;  /* 0x0000000610107981 */ /* 0x000f68000c1e9d00 */
[----:B------:R-:W5:Y:S01]  /*0d90*/  LDG.E.128.CONSTANT R4, desc[UR6][R4.64] ;  /* 0x0000000604047981 */ /* 0x000f62000c1e9d00 */
[----:B------:R-:W0:Y:S03]  /*0da0*/  S2UR UR5, SR_CTAID.Z ;  /* 0x00000000000579c3 */ /* 0x000e260000002700 */
[----:B------:R1:W5:Y:S02]  /*0db0*/  LDG.E.128.CONSTANT R8, desc[UR6][R32.64] ;  /* 0x0000000620087981 */ /* 0x000364000c1e9d00 */
[----:B-1----:R-:W-:Y:S01]  /*0dc0*/  IMAD.WIDE R32, R29, 0x4, R32 ;  /* 0x000000041d207825 */ /* 0x002fe200078e0220 */
[----:B0-----:R-:W-:-:S04]  /*0dd0*/  ULEA UR5, UR5, 0x40, 0x6 ;  /* 0x0000004005057891 */ /* 0x001fc8000f8e303f */
[----:B------:R-:W-:-:S04]  /*0de0*/  UISETP.LT.AND UP0, UPT, UR5, UR9, UPT ;  /* 0x000000090500728c */ /* 0x000fc8000bf01270 */
[----:B------:R-:W-:Y:S01]  /*0df0*/  USEL UR5, UR5, UR9, UP0 ;  /* 0x0000000905057287 */ /* 0x000fe20008000000 */
[----:B---3--:R-:W-:Y:S02]  /*0e00*/  @!P0 PRMT R0, R14, 0x7610, R0 ;  /* 0x000076100e008816 */ /* 0x008fe40000000000 */
[----:B------:R-:W-:Y:S02]  /*0e10*/  @!P0 PRMT R34, R15, 0x7610, R34 ;  /* 0x000076100f228816 */ /* 0x000fe40000000022 */
[----:B------:R-:W-:Y:S02]  /*0e20*/  @!P0 PRMT R0, R0, 0x7610, R14 ;  /* 0x0000761000008816 */ /* 0x000fe4000000000e */
[----:B------:R-:W-:Y:S01]  /*0e30*/  @!P0 PRMT R34, R34, 0x7610, R15 ;  /* 0x0000761022228816 */ /* 0x000fe2000000000f */
[----:B--2---:R-:W-:Y:S02]  /*0e40*/  @!P0 IMAD.IADD R2, R12, 0x1, R35 ;  /* 0x000000010c028824 */ /* 0x004fe400078e0223 */
[----:B------:R-:W-:Y:S01]  /*0e50*/  VIADD R35, R35, 0x20 ;  /* 0x0000002023237836 */ /* 0x000fe20000000000 */
[----:B------:R-:W-:Y:S06]  /*0e60*/  @P1 BRA `(.L_x_3799) ;  /* 0x00000014001c1947 */ /* 0x000fec0003800000 */
        /* <DEDUP_REMOVED lines=327> */
.L_x_3799:
[C---:B------:R-:W-:Y:S01]  /*22e0*/  ISETP.GE.AND P0, PT, R35.reuse, UR8, PT ;  /* 0x0000000823007c0c */ /* 0x040fe2000bf06270 */
[----:B------:R-:W-:Y:S01]  /*22f0*/  UIADD3 UR4, UR4, 0x40, URZ ;  /* 0x0000004004047890 */ /* 0x000fe2000fffe03f */
[----:B------:R-:W-:Y:S01]  /*2300*/  ISETP.LT.AND P2, PT, R35, UR5, PT ;  /* 0x0000000523007c0c */ /* 0x000fe2000bf41270 */
[----:B-----5:R-:W-:-:S12]  /*2310*/  IMAD.WIDE R24, R29, 0x4, R32 ;  /* 0x000000041d187825 */ /* 0x020fd800078e0220 */
[----:B------:R-:W-:Y:S05]  /*2320*/  @!P0 BRA P2, `(.L_x_3800) ;  /* 0xffffffe800608947 */ /* 0x000fea000103ffff */
.L_x_3798:
[----:B------:R-:W-:Y:S01]  /*2330*/  ISETP.GE.AND P0, PT, R35, R31, PT ;  /* 0x0000001f2300720c */ /* 0x000fe20003f06270 */
[----:B------:R-:W-:-:S03]  /*2340*/  ULDC UR5, c[0x0][0x268] ;  /* 0x00009a0000057ab9 */ /* 0x000fc60000000800 */
[----:B------:R-:W-:Y:S01]  /*2350*/  ISETP.GE.OR P0, PT, R35, UR5, P0 ;  /* 0x0000000523007c0c */ /* 0x000fe20008706670 */
[----:B------:R-:W-:-:S12]  /*2360*/  ULDC UR5, c[0x0][0x268] ;  /* 0x00009a0000057ab9 */ /* 0x000fd80000000800 */
[----:B------:R-:W-:Y:S05]  /*2370*/  @P0 BRA `(.L_x_3801) ;  /* 0x00000014002c0947 */ /* 0x000fea0003800000 */
.L_x_3803:
[C---:B------:R-:W-:Y:S01]  /*2380*/  ISETP.NE.AND P0, PT, R35.reuse, R2, PT ;  /* 0x000000022300720c */ /* 0x040fe20003f05270 */
[----:B------:R-:W1:Y:S01]  /*2390*/  LDC R29, c[0x0][0x23c] ;  /* 0x00008f00ff1d7b82 */ /* 0x000e620000000800 */
[----:B0----5:R0:W5:Y:S11]  /*23a0*/  LDG.E.128.CONSTANT R16, desc[UR6][R24.64] ;  /* 0x0000000618107981 */ /* 0x021176000c1e9d00 */
[----:B------:R-:W2:Y:S01]  /*23b0*/  @!P0 LDC.64 R4, c[0x0][0x248] ;  /* 0x00009200ff048b82 */ /* 0x000ea20000000a00 */
[----:B------:R-:W-:Y:S01]  /*23c0*/  @!P0 VIADD R30, R30, 0x1 ;  /* 0x000000011e1e8836 */ /* 0x000fe20000000000 */
[----:B------:R-:W-:-:S03]  /*23d0*/  @!P0 LEA R7, R35, 0x1, 0x1 ;  /* 0x0000000123078811 */ /* 0x000fc600078e08ff */
[----:B------:R-:W-:-:S06]  /*23e0*/  @!P0 IMAD R8, R30, 0x8, R1 ;  /* 0x000000081e088824 */ /* 0x000fcc00078e0201 */
[----:B------:R-:W3:Y:S01]  /*23f0*/  @!P0 LDL.64 R8, [R8] ;  /* 0x0000000008088983 */ /* 0x000ee20000100a00 */
[----:B--2---:R-:W-:-:S04]  /*2400*/  @!P0 IMAD.WIDE R4, R7, 0x2, R4 ;  /* 0x0000000207048825 */ /* 0x004fc800078e0204 */
[----:B-1----:R-:W-:Y:S02]  /*2410*/  IMAD.WIDE R6, R29, 0x4, R24 ;  /* 0x000000041d067825 */ /* 0x002fe400078e0218 */
[----:B------:R-:W2:Y:S04]  /*2420*/  @!P0 LDG.E.U16.CONSTANT R4, desc[UR6][R4.64] ;  /* 0x0000000604048981 */ /* 0x000ea8000c1e9500 */
[----:B------:R0:W5:Y:S01]  /*2430*/  LDG.E.128.CONSTANT R12, desc[UR6][R6.64] ;  /* 0x00000006060c7981 */ /* 0x000162000c1e9d00 */
[----:B------:R-:W-:Y:S02]  /*2440*/  VIADD R22, R35, 0x20 ;  /* 0x0000002023167836 */ /* 0x000fe40000000000 */
[----:B------:R-:W-:-:S03]  /*2450*/  IMAD.WIDE R20, R29, 0x4, R6 ;  /* 0x000000041d147825 */ /* 0x000fc600078e0206 */
        /* <DEDUP_REMOVED lines=8> */
[----:B-----5:R-:W-:Y:S01]  /*24e0*/  SHF.R.U32.HI R23, RZ, 0xf, R16 ;  /* 0x0000000fff177819 */ /* 0x020fe20000011610 */
[----:B------:R-:W-:Y:S01]  /*24f0*/  IMAD.MOV.U32 R24, RZ, RZ, 0x3000 ;  /* 0x00003000ff187424 */ /* 0x000fe200078e00ff */
[----:B------:R-:W-:Y:S01]  /*2500*/  SHF.R.U32.HI R41, RZ, 0xf, R18 ;  /* 0x0000000fff297819 */ /* 0x000fe20000011612 */
[----:B------:R-:W0:Y:S01]  /*2510*/  LDS.128 R4, [UR4] ;  /* 0x00000004ff047984 */ /* 0x000e220008000c00 */
[----:B------:R-:W-:Y:S01]  /*2520*/  SHF.R.U32.HI R26, RZ, 0xe, R12 ;  /* 0x0000000eff1a7819 */ /* 0x000fe2000001160c */
[----:B------:R-:W-:Y:S01]  /*2530*/  IMAD.MOV.U32 R43, RZ, RZ, 0x2400 ;  /* 0x00002400ff2b7424 */ /* 0x000fe200078e00ff */
[----:B------:R-:W-:Y:S02]  /*2540*/  LOP3.LUT R23, R23, 0x10001, RZ, 0xc0, !PT ;  /* 0x0001000117177812 */ /* 0x000fe400078ec0ff */
[----:B------:R-:W-:Y:S02]  /*2550*/  SHF.R.U32.HI R44, RZ, 0xe, R14 ;  /* 0x0000000eff2c7819 */ /* 0x000fe4000001160e */
[----:B------:R-:W-:-:S02]  /*2560*/  LOP3.LUT R41, R41, 0x10001, RZ, 0xc0, !PT ;  /* 0x0001000129297812 */ /* 0x000fc400078ec0ff */
[----:B------:R-:W-:Y:S02]  /*2570*/  SHF.R.U32.HI R25, RZ, 0xf, R17 ;  /* 0x0000000fff197819 */ /* 0x000fe40000011611 */
[----:B------:R-:W-:Y:S02]  /*2580*/  LOP3.LUT R39, R17, 0x380038, RZ, 0xc0, !PT ;  /* 0x0038003811277812 */ /* 0x000fe400078ec0ff */
[----:B------:R-:W-:Y:S02]  /*2590*/  PRMT R24, R24, 0x5410, R24 ;  /* 0x0000541018187816 */ /* 0x000fe40000000018 */
[C---:B------:R-:W-:Y:S02]  /*25a0*/  LOP3.LUT R38, R16.reuse, 0x380038, RZ, 0xc0, !PT ;  /* 0x0038003810267812 */ /* 0x040fe400078ec0ff */
[----:B------:R-:W-:Y:S02]  /*25b0*/  SHF.R.U32.HI R33, RZ, 0x6, R16 ;  /* 0x00000006ff217819 */ /* 0x000fe40000011610 */
[----:B------:R-:W-:-:S02]  /*25c0*/  LOP3.LUT R27, R16, 0x70007, RZ, 0xc0, !PT ;  /* 0x00070007101b7812 */ /* 0x000fc400078ec0ff */
[----:B------:R-:W-:Y:S02]  /*25d0*/  LOP3.LUT R26, R23, 0x20002, R26, 0xf8, !PT ;  /* 0x00020002171a7812 */ /* 0x000fe400078ef81a */
[C---:B------:R-:W-:Y:S02]  /*25e0*/  LOP3.LUT R16, R18.reuse, 0x380038, RZ, 0xc0, !PT ;  /* 0x0038003812107812 */ /* 0x040fe400078ec0ff */
[----:B------:R-:W-:Y:S02]  /*25f0*/  SHF.R.U32.HI R35, RZ, 0x6, R18 ;  /* 0x00000006ff237819 */ /* 0x000fe40000011612 */
[----:B------:R-:W-:Y:S02]  /*2600*/  LOP3.LUT R23, R41, 0x20002, R44, 0xf8, !PT ;  /* 0x0002000229177812 */ /* 0x000fe400078ef82c */
[----:B------:R-:W-:Y:S02]  /*2610*/  LOP3.LUT R40, R17, 0x70007, RZ, 0xc0, !PT ;  /* 0x0007000711287812 */ /* 0x000fe400078ec0ff */
[----:B------:R-:W-:-:S02]  /*2620*/  LOP3.LUT R18, R18, 0x70007, RZ, 0xc0, !PT ;  /* 0x0007000712127812 */ /* 0x000fc400078ec0ff */
[----:B------:R-:W-:Y:S02]  /*2630*/  SHF.R.U32.HI R42, RZ, 0xe, R13 ;  /* 0x0000000eff2a7819 */ /* 0x000fe4000001160d */
[----:B------:R-:W-:Y:S02]  /*2640*/  LOP3.LUT R25, R25, 0x10001, RZ, 0xc0, !PT ;  /* 0x0001000119197812 */ /* 0x000fe400078ec0ff */
[----:B------:R-:W-:Y:S02]  /*2650*/  PRMT R24, R43, 0x7610, R24 ;  /* 0x000076102b187816 */ /* 0x000fe40000000018 */
        /* <DEDUP_REMOVED lines=8> */
[----:B------:R-:W-:Y:S01]  /*26e0*/  LOP3.LUT R25, R25, 0x20002, R42, 0xf8, !PT ;  /* 0x0002000219197812 */ /* 0x000fe200078ef82a */
[-C--:B------:R-:W-:Y:S01]  /*26f0*/  HFMA2 R42, R41, R24.reuse.H1_H1, -132, -132 ;  /* 0xd820d820292a7431 */ /* 0x080fe20000060018 */
        /* <DEDUP_REMOVED lines=9> */
[-C--:B0-----:R-:W-:Y:S01]  /*2790*/  HFMA2 R38, R39, R4.reuse, RZ.H0_H0 ;  /* 0x0000000427267231 */ /* 0x081fe200000400ff */
[----:B------:R-:W-:Y:S01]  /*27a0*/  LOP3.LUT R39, R16, 0x64006400, RZ, 0xfc, !PT ;  /* 0x6400640010277812 */ /* 0x000fe200078efcff */
[----:B------:R-:W-:Y:S01]  /*27b0*/  HADD2 R19, R19, -1028, -1028 ;  /* 0xe404e40413137430 */ /* 0x000fe20000000000 */
[-C--:B------:R-:W-:Y:S01]  /*27c0*/  HFMA2.MMA R27, R43, R4.reuse, RZ ;  /* 0x000000042b1b7235 */ /* 0x080fe200000000ff */
[----:B------:R-:W-:Y:S01]  /*27d0*/  HFMA2 R38, R41, R5, R38 ;  /* 0x0000000529267231 */ /* 0x000fe20000000026 */
[----:B------:R-:W-:Y:S01]  /*27e0*/  HFMA2.MMA R18, R45, R4, RZ ;  /* 0x000000042d127235 */ /* 0x000fe200000000ff */
[----:B------:R-:W-:Y:S01]  /*27f0*/  HFMA2 R4, R19, R4, RZ.H0_H0 ;  /* 0x0000000413047231 */ /* 0x000fe200000400ff */
[----:B------:R-:W-:Y:S01]  /*2800*/  LOP3.LUT R41, R17, 0x64006400, RZ, 0xfc, !PT ;  /* 0x6400640011297812 */ /* 0x000fe200078efcff */
[----:B------:R-:W-:Y:S01]  /*2810*/  HFMA2 R39, R39, R24.H1_H1, -132, -132 ;  /* 0xd820d82027277431 */ /* 0x000fe20000060018 */
[----:B------:R-:W-:-:S02]  /*2820*/  LOP3.LUT R19, R32, 0x70007, RZ, 0xc0, !PT ;  /* 0x0007000720137812 */ /* 0x000fc400078ec0ff */
[----:B------:R-:W-:Y:S01]  /*2830*/  LOP3.LUT R17, R35, 0x70007, RZ, 0xc0, !PT ;  /* 0x0007000723117812 */ /* 0x000fe200078ec0ff */
[----:B------:R-:W-:Y:S01]  /*2840*/  HFMA2 R41, R41, R24.H1_H1, -132, -132 ;  /* 0xd820d82029297431 */ /* 0x000fe20000060018 */
        /* <DEDUP_REMOVED lines=17> */
[----:B------:R-:W-:Y:S01]  /*2960*/  LOP3.LUT R39, R33, 0x380038, RZ, 0xc0, !PT ;  /* 0x0038003821277812 */ /* 0x000fe200078ec0ff */
[----:B------:R-:W0:Y:S01]  /*2970*/  LDS.128 R16, [UR4+0x10] ;  /* 0x00001004ff107984 */ /* 0x000e220008000c00 */
[----:B------:R-:W-:Y:S01]  /*2980*/  LOP3.LUT R41, R40, 0x64006400, RZ, 0xfc, !PT ;  /* 0x6400640028297812 */ /* 0x000fe200078efcff */
[----:B------:R-:W-:Y:S01]  /*2990*/  HADD2 R40, R43, -1028, -1028 ;  /* 0xe404e4042b287430 */ /* 0x000fe20000000000 */
[----:B------:R-:W-:-:S02]  /*29a0*/  LOP3.LUT R45, R44, 0x64006400, RZ, 0xfc, !PT ;  /* 0x640064002c2d7812 */ /* 0x000fc400078efcff */
[----:B------:R-:W-:Y:S01]  /*29b0*/  LOP3.LUT R39, R39, 0x64006400, RZ, 0xfc, !PT ;  /* 0x6400640027277812 */ /* 0x000fe200078efcff */
[----:B------:R-:W-:Y:S01]  /*29c0*/  HFMA2 R40, R40, R6, R5 ;  /* 0x0000000628287231 */ /* 0x000fe20000000005 */
[----:B------:R-:W-:Y:S01]  /*29d0*/  LOP3.LUT R33, R33, 0x1c001c0, RZ, 0xc0, !PT ;  /* 0x01c001c021217812 */ /* 0x000fe200078ec0ff */
[-C--:B------:R-:W-:Y:S01]  /*29e0*/  HFMA2 R6, R41, R24.reuse.H1_H1, -132, -132 ;  /* 0xd820d82029067431 */ /* 0x080fe20000060018 */
[----:B------:R-:W-:Y:S01]  /*29f0*/  LOP3.LUT R43, R42, 0x64006400, RZ, 0xfc, !PT ;  /* 0x640064002a2b7812 */ /* 0x000fe200078efcff */
[-C--:B------:R-:W-:Y:S01]  /*2a00*/  HFMA2 R41, R45, R24.reuse.H1_H1, -132, -132 ;  /* 0xd820d8202d297431 */ /* 0x080fe20000060018 */
[----:B------:R-:W-:Y:S01]  /*2a10*/  SHF.R.U32.HI R45, RZ, 0xe, R15 ;  /* 0x0000000eff2d7819 */ /* 0x000fe2000001160f */
[-C--:B------:R-:W-:Y:S01]  /*2a20*/  HFMA2 R39, R39, R24.reuse.H1_H1, -132, -132 ;  /* 0xd820d82027277431 */ /* 0x080fe20000060018 */
[----:B------:R-:W-:Y:S01]  /*2a30*/  LOP3.LUT R33, R33, 0x64006400, RZ, 0xfc, !PT ;  /* 0x6400640021217812 */ /* 0x000fe200078efcff */
[-C--:B------:R-:W-:Y:S01]  /*2a40*/  HFMA2 R43, R43, R24.reuse.H1_H1, -132, -132 ;  /* 0xd820d8202b2b7431 */ /* 0x080fe20000060018 */
[----:B------:R-:W-:Y:S01]  /*2a50*/  LOP3.LUT R37, R32, 0x1c001c0, RZ, 0xc0, !PT ;  /* 0x01c001c020257812 */ /* 0x000fe200078ec0ff */
[-C--:B------:R-:W-:Y:S01]  /*2a60*/  HFMA2.MMA R5, R6, R7.reuse, R27 ;  /* 0x0000000706057235 */ /* 0x080fe2000000001b */
[----:B------:R-:W-:Y:S01]  /*2a70*/  LOP3.LUT R32, R46, 0x20002, R45, 0xf8, !PT ;  /* 0x000200022e207812 */ /* 0x000fe200078ef82d */
[-C--:B------:R-:W-:Y:S01]  /*2a80*/  HFMA2 R6, R39, R7.reuse, R38 ;  /* 0x0000000727067231 */ /* 0x080fe20000000026 */
        /* <DEDUP_REMOVED lines=8> */
[----:B------:R-:W-:Y:S02]  /*2b10*/  SHF.R.U32.HI R27, RZ, 0x6, R12 ;  /* 0x00000006ff1b7819 */ /* 0x000fe4000001160c */
[----:B------:R-:W-:Y:S01]  /*2b20*/  LOP3.LUT R33, R36, 0x64006400, RZ, 0xfc, !PT ;  /* 0x6400640024217812 */ /* 0x000fe200078efcff */
[-C--:B------:R-:W-:Y:S01]  /*2b30*/  HFMA2 R36, R37, R24.reuse.H0_H0, -20, -20 ;  /* 0xcd00cd0025247431 */ /* 0x080fe20000040018 */
[C---:B------:R-:W-:Y:S02]  /*2b40*/  LOP3.LUT R38, R13.reuse, 0x380038, RZ, 0xc0, !PT ;  /* 0x003800380d267812 */ /* 0x040fe400078ec0ff */
[----:B------:R-:W-:Y:S01]  /*2b50*/  SHF.R.U32.HI R12, RZ, 0x6, R13 ;  /* 0x00000006ff0c7819 */ /* 0x000fe2000001160d */
[----:B------:R-:W-:Y:S01]  /*2b60*/  HFMA2 R46, R33, R24.H0_H0, -20, -20 ;  /* 0xcd00cd00212e7431 */ /* 0x000fe20000040018 */
[----:B------:R-:W-:-:S02]  /*2b70*/  LOP3.LUT R42, R13, 0x70007, RZ, 0xc0, !PT ;  /* 0x000700070d2a7812 */ /* 0x000fc400078ec0ff */
[----:B------:R-:W-:Y:S01]  /*2b80*/  LOP3.LUT R35, R35, 0x64006400, RZ, 0xfc, !PT ;  /* 0x6400640023237812 */ /* 0x000fe200078efcff */
[-C--:B0-----:R-:W-:Y:S01]  /*2b90*/  HFMA2.MMA R6, R45, R16.reuse, R6 ;  /* 0x000000102d067235 */ /* 0x081fe20000000006 */
[C---:B------:R-:W-:Y:S01]  /*2ba0*/  LOP3.LUT R39, R14.reuse, 0x380038, RZ, 0xc0, !PT ;  /* 0x003800380e277812 */ /* 0x040fe200078ec0ff */
[-C--:B------:R-:W-:Y:S01]  /*2bb0*/  HFMA2.MMA R41, R46, R16.reuse, R41 ;  /* 0x000000102e297235 */ /* 0x080fe20000000029 */
[----:B------:R-:W-:Y:S01]  /*2bc0*/  SHF.R.U32.HI R13, RZ, 0x6, R14 ;  /* 0x00000006ff0d7819 */ /* 0x000fe2000001160e */
[----:B------:R-:W-:Y:S01]  /*2bd0*/  HFMA2 R45, R35, R24.H0_H0, -20, -20 ;  /* 0xcd00cd00232d7431 */ /* 0x000fe20000040018 */
[----:B------:R-:W-:Y:S01]  /*2be0*/  LOP3.LUT R43, R14, 0x70007, RZ, 0xc0, !PT ;  /* 0x000700070e2b7812 */ /* 0x000fe200078ec0ff */
[----:B------:R-:W-:Y:S01]  /*2bf0*/  HFMA2.MMA R35, R36, R16, R5 ;  /* 0x0000001024237235 */ /* 0x000fe20000000005 */
[----:B------:R-:W-:Y:S01]  /*2c00*/  LOP3.LUT R40, R15, 0x380038, RZ, 0xc0, !PT ;  /* 0x003800380f287812 */ /* 0x000fe200078ec0ff */
[----:B------:R-:W-:Y:S01]  /*2c10*/  HFMA2 R33, R45, R16, R4 ;  /* 0x000000102d217231 */ /* 0x000fe20000000004 */
[----:B------:R-:W-:-:S02]  /*2c20*/  SHF.R.U32.HI R14, RZ, 0x6, R15 ;  /* 0x00000006ff0e7819 */ /* 0x000fc4000001160f */
[----:B------:R-:W-:Y:S02]  /*2c30*/  LOP3.LUT R44, R44, 0x64006400, RZ, 0xfc, !PT ;  /* 0x640064002c2c7812 */ /* 0x000fe400078efcff */
        /* <DEDUP_REMOVED lines=8> */
[----:B------:R-:W0:Y:S01]  /*2cc0*/  LDS.128 R4, [UR4+0x20] ;  /* 0x00002004ff047984 */ /* 0x000e220008000c00 */
[----:B------:R-:W-:Y:S01]  /*2cd0*/  HADD2 R36, R36, -1028, -1028 ;  /* 0xe404e40424247430 */ /* 0x000fe20000000000 */
[----:B------:R-:W-:Y:S01]  /*2ce0*/  LOP3.LUT R39, R39, 0x64006400, RZ, 0xfc, !PT ;  /* 0x6400640027277812 */ /* 0x000fe200078efcff */
[----:B------:R-:W-:-:S02]  /*2cf0*/  HADD2 R44, R43, -1028, -1028 ;  /* 0xe404e4042b2c7430 */ /* 0x000fc40000000000 */
[----:B------:R-:W-:Y:S01]  /*2d00*/  HFMA2 R37, R15, R24.H1_H1, -132, -132 ;  /* 0xd820d8200f257431 */ /* 0x000fe20000060018 */
[-C--:B------:R-:W-:Y:S01]  /*2d10*/  HFMA2.MMA R35, R42, R17.reuse, R35 ;  /* 0x000000112a237235 */ /* 0x080fe20000000023 */
[----:B------:R-:W-:Y:S01]  /*2d20*/  HFMA2 R15, R44, R17, R33 ;  /* 0x000000112c0f7231 */ /* 0x000fe20000000021 */
[----:B------:R-:W-:Y:S01]  /*2d30*/  HFMA2.MMA R41, R36, R17, R41 ;  /* 0x0000001124297235 */ /* 0x000fe20000000029 */
[----:B------:R-:W-:Y:S01]  /*2d40*/  LOP3.LUT R17, R27, 0x70007, RZ, 0xc0, !PT ;  /* 0x000700071b117812 */ /* 0x000fe200078ec0ff */
[----:B------:R-:W-:Y:S01]  /*2d50*/  HFMA2 R16, R37, R18, R16 ;  /* 0x0000001225107231 */ /* 0x000fe20000000010 */
[----:B------:R-:W-:Y:S02]  /*2d60*/  LOP3.LUT R33, R38, 0x64006400, RZ, 0xfc, !PT ;  /* 0x6400640026217812 */ /* 0x000fe400078efcff */
[----:B------:R-:W-:Y:S02]  /*2d70*/  LOP3.LUT R17, R17, 0x64006400, RZ, 0xfc, !PT ;  /* 0x6400640011117812 */ /* 0x000fe400078efcff */
[----:B------:R-:W-:Y:S01]  /*2d80*/  LOP3.LUT R37, R40, 0x64006400, RZ, 0xfc, !PT ;  /* 0x6400640028257812 */ /* 0x000fe200078efcff */
[-C--:B------:R-:W-:Y:S01]  /*2d90*/  HFMA2 R38, R33, R24.reuse.H1_H1, -132, -132 ;  /* 0xd820d82021267431 */ /* 0x080fe20000060018 */
[----:B------:R-:W-:Y:S01]  /*2da0*/  LOP3.LUT R36, R12, 0x70007, RZ, 0xc0, !PT ;  /* 0x000700070c247812 */ /* 0x000fe200078ec0ff */
[----:B------:R-:W-:Y:S01]  /*2db0*/  HADD2 R33, R17, -1028, -1028 ;  /* 0xe404e40411217430 */ /* 0x000fe20000000000 */
[----:B------:R-:W-:Y:S01]  /*2dc0*/  LOP3.LUT R17, R13, 0x70007, RZ, 0xc0, !PT ;  /* 0x000700070d117812 */ /* 0x000fe200078ec0ff */
[-C--:B------:R-:W-:Y:S01]  /*2dd0*/  HFMA2 R40, R39, R24.reuse.H1_H1, -132, -132 ;  /* 0xd820d82027287431 */ /* 0x080fe20000060018 */
[----:B------:R-:W-:Y:S01]  /*2de0*/  LOP3.LUT R36, R36, 0x64006400, RZ, 0xfc, !PT ;  /* 0x6400640024247812 */ /* 0x000fe200078efcff */
[----:B------:R-:W-:Y:S01]  /*2df0*/  HFMA2.MMA R35, R38, R18, R35 ;  /* 0x0000001226237235 */ /* 0x000fe20000000023 */
[----:B------:R-:W-:Y:S01]  /*2e00*/  HFMA2 R38, R37, R24.H1_H1, -132, -132 ;  /* 0xd820d82025267431 */ /* 0x000fe20000060018 */
[----:B------:R-:W-:Y:S01]  /*2e10*/  HFMA2.MMA R16, R33, R19, R16 ;  /* 0x0000001321107235 */ /* 0x000fe20000000010 */
        /* <DEDUP_REMOVED lines=22> */
[----:B0-----:R-:W-:Y:S01]  /*2f80*/  HFMA2.MMA R35, R18, R4, R35 ;  /* 0x0000000412237235 */ /* 0x001fe20000000023 */
[-C--:B------:R-:W-:Y:S01]  /*2f90*/  HFMA2 R37, R17, R4.reuse, R16 ;  /* 0x0000000411257231 */ /* 0x080fe20000000010 */
[----:B------:R-:W-:Y:S01]  /*2fa0*/  LOP3.LUT R39, R38, 0x64006400, RZ, 0xfc, !PT ;  /* 0x6400640026277812 */ /* 0x000fe200078efcff */
[----:B------:R-:W-:Y:S01]  /*2fb0*/  HFMA2 R15, R36, R4, R15 ;  /* 0x00000004240f7231 */ /* 0x000fe2000000000f */
[----:B------:R-:W-:-:S02]  /*2fc0*/  LOP3.LUT R12, R12, 0x1c001c0, RZ, 0xc0, !PT ;  /* 0x01c001c00c0c7812 */ /* 0x000fc400078ec0ff */
[----:B------:R-:W-:Y:S01]  /*2fd0*/  LOP3.LUT R13, R13, 0x1c001c0, RZ, 0xc0, !PT ;  /* 0x01c001c00d0d7812 */ /* 0x000fe200078ec0ff */
[----:B------:R-:W-:Y:S01]  /*2fe0*/  HFMA2 R39, R39, R24.H1_H1, -132, -132 ;  /* 0xd820d82027277431 */ /* 0x000fe20000060018 */
[----:B------:R-:W-:Y:S02]  /*2ff0*/  LOP3.LUT R27, R27, 0x64006400, RZ, 0xfc, !PT ;  /* 0x640064001b1b7812 */ /* 0x000fe400078efcff */
[----:B------:R-:W-:-:S03]  /*3000*/  LOP3.LUT R14, R14, 0x1c001c0, RZ, 0xc0, !PT ;  /* 0x01c001c00e0e7812 */ /* 0x000fc600078ec0ff */
[----:B------:R-:W-:Y:S01]  /*3010*/  HFMA2.MMA R4, R39, R4, R41 ;  /* 0x0000000427047235 */ /* 0x000fe20000000029 */
[----:B------:R-:W-:-:S06]  /*3020*/  HFMA2 R50, R27, R24.H0_H0, -20, -20 ;  /* 0xcd00cd001b327431 */ /* 0x000fcc0000040018 */
[----:B------:R-:W-:Y:S01]  /*3030*/  HFMA2.MMA R37, R50, R5, R37 ;  /* 0x0000000532257235 */ /* 0x000fe20000000025 */
[----:B--2---:R-:W-:Y:S02]  /*3040*/  LOP3.LUT R45, R10, 0x380038, RZ, 0xc0, !PT ;  /* 0x003800380a2d7812 */ /* 0x004fe400078ec0ff */
[----:B------:R-:W-:Y:S02]  /*3050*/  LOP3.LUT R18, R8, 0x380038, RZ, 0xc0, !PT ;  /* 0x0038003808127812 */ /* 0x000fe400078ec0ff */
[----:B------:R-:W-:Y:S02]  /*3060*/  SHF.R.U32.HI R16, RZ, 0x6, R10 ;  /* 0x00000006ff107819 */ /* 0x000fe4000001160a */
[----:B------:R-:W-:Y:S02]  /*3070*/  LOP3.LUT R43, R11, 0x380038, RZ, 0xc0, !PT ;  /* 0x003800380b2b7812 */ /* 0x000fe400078ec0ff */
[----:B------:R-:W-:Y:S02]  /*3080*/  LOP3.LUT R45, R45, 0x64006400, RZ, 0xfc, !PT ;  /* 0x640064002d2d7812 */ /* 0x000fe400078efcff */
[----:B------:R-:W-:-:S02]  /*3090*/  LOP3.LUT R47, R18, 0x64006400, RZ, 0xfc, !PT ;  /* 0x64006400122f7812 */ /* 0x000fc400078efcff */
[----:B------:R-:W-:Y:S01]  /*30a0*/  LOP3.LUT R18, R16, 0x380038, RZ, 0xc0, !PT ;  /* 0x0038003810127812 */ /* 0x000fe200078ec0ff */
[-C--:B------:R-:W-:Y:S01]  /*30b0*/  HFMA2 R42, R45, R24.reuse.H1_H1, -132, -132 ;  /* 0xd820d8202d2a7431 */ /* 0x080fe20000060018 */
[----:B------:R-:W-:Y:S01]  /*30c0*/  LOP3.LUT R43, R43, 0x64006400, RZ, 0xfc, !PT ;  /* 0x640064002b2b7812 */ /* 0x000fe200078efcff */
[-C--:B------:R-:W-:Y:S01]  /*30d0*/  HFMA2 R46, R47, R24.reuse.H1_H1, -132, -132 ;  /* 0xd820d8202f2e7431 */ /* 0x080fe20000060018 */
[----:B------:R-:W-:Y:S02]  /*30e0*/  SHF.R.U32.HI R17, RZ, 0x6, R8 ;  /* 0x00000006ff117819 */ /* 0x000fe40000011608 */
[----:B------:R-:W-:Y:S01]  /*30f0*/  LOP3.LUT R45, R18, 0x64006400, RZ, 0xfc, !PT ;  /* 0x64006400122d7812 */ /* 0x000fe200078efcff */
[-C--:B------:R-:W-:Y:S01]  /*3100*/  HFMA2 R40, R43, R24.reuse.H1_H1, -132, -132 ;  /* 0xd820d8202b287431 */ /* 0x080fe20000060018 */
[----:B------:R-:W-:Y:S02]  /*3110*/  LOP3.LUT R36, R9, 0x380038, RZ, 0xc0, !PT ;  /* 0x0038003809247812 */ /* 0x000fe400078ec0ff */
[----:B------:R-:W-:Y:S01]  /*3120*/  LOP3.LUT R43, R12, 0x64006400, RZ, 0xfc, !PT ;  /* 0x640064000c2b7812 */ /* 0x000fe200078efcff */
[----:B------:R-:W-:Y:S01]  /*3130*/  HFMA2 R18, R45, R24.H1_H1, -132, -132 ;  /* 0xd820d8202d127431 */ /* 0x000fe20000060018 */
[----:B------:R-:W-:-:S02]  /*3140*/  LOP3.LUT R41, R17, 0x1c001c0, RZ, 0xc0, !PT ;  /* 0x01c001c011297812 */ /* 0x000fc400078ec0ff */
[----:B------:R-:W-:Y:S02]  /*3150*/  SHF.R.U32.HI R19, RZ, 0x6, R9 ;  /* 0x00000006ff137819 */ /* 0x000fe40000011609 */
[----:B------:R-:W-:Y:S02]  /*3160*/  SHF.R.U32.HI R33, RZ, 0x6, R11 ;  /* 0x00000006ff217819 */ /* 0x000fe4000001160b */
[----:B------:R-:W-:Y:S02]  /*3170*/  LOP3.LUT R45, R13, 0x64006400, RZ, 0xfc, !PT ;  /* 0x640064000d2d7812 */ /* 0x000fe400078efcff */
[----:B------:R-:W-:Y:S02]  /*3180*/  LOP3.LUT R51, R36, 0x64006400, RZ, 0xfc, !PT ;  /* 0x6400640024337812 */ /* 0x000fe400078efcff */
[----:B------:R-:W-:Y:S01]  /*3190*/  LOP3.LUT R13, R14, 0x64006400, RZ, 0xfc, !PT ;  /* 0x640064000e0d7812 */ /* 0x000fe200078efcff */
[-C--:B------:R-:W-:Y:S01]  /*31a0*/  HFMA2 R14, R43, R24.reuse.H0_H0, -20, -20 ;  /* 0xcd00cd002b0e7431 */ /* 0x080fe20000040018 */
[----:B------:R-:W-:Y:S01]  /*31b0*/  LOP3.LUT R27, R41, 0x64006400, RZ, 0xfc, !PT ;  /* 0x64006400291b7812 */ /* 0x000fe200078efcff */
[-C--:B------:R-:W-:Y:S01]  /*31c0*/  HFMA2 R44, R51, R24.reuse.H1_H1, -132, -132 ;  /* 0xd820d820332c7431 */ /* 0x080fe20000060018 */
        /* <DEDUP_REMOVED lines=21> */
[----:B------:R-:W-:Y:S01]  /*3320*/  SHF.R.U32.HI R45, RZ, 0xd, R8 ;  /* 0x0000000dff2d7819 */ /* 0x000fe20000011608 */
[-C--:B------:R-:W-:Y:S01]  /*3330*/  HFMA2 R41, R41, R24.reuse.H0_H0, -20, -20 ;  /* 0xcd00cd0029297431 */ /* 0x080fe20000040018 */
[----:B------:R-:W-:Y:S01]  /*3340*/  LOP3.LUT R8, R8, 0x70007, RZ, 0xc0, !PT ;  /* 0x0007000708087812 */ /* 0x000fe200078ec0ff */
[----:B------:R-:W-:Y:S01]  /*3350*/  HFMA2 R43, R43, R24.H0_H0, -20, -20 ;  /* 0xcd00cd002b2b7431 */ /* 0x000fe20000040018 */
[----:B------:R-:W-:-:S02]  /*3360*/  SHF.R.U32.HI R24, RZ, 0xd, R9 ;  /* 0x0000000dff187819 */ /* 0x000fc40000011609 */
[----:B------:R-:W-:Y:S02]  /*3370*/  SHF.R.U32.HI R50, RZ, 0xd, R10 ;  /* 0x0000000dff327819 */ /* 0x000fe4000001160a */
[----:B------:R-:W-:Y:S01]  /*3380*/  LOP3.LUT R25, R25, 0x40004, R24, 0xf8, !PT ;  /* 0x0004000419197812 */ /* 0x000fe200078ef818 */
[----:B------:R-:W-:Y:S01]  /*3390*/  HFMA2.MMA R24, R12, R5, R15 ;  /* 0x000000050c187235 */ /* 0x000fe2000000000f */
[----:B------:R-:W-:Y:S01]  /*33a0*/  LOP3.LUT R10, R10, 0x70007, RZ, 0xc0, !PT ;  /* 0x000700070a0a7812 */ /* 0x000fe200078ec0ff */
[----:B------:R-:W0:Y:S01]  /*33b0*/  LDS.128 R12, [UR4+0x30] ;  /* 0x00003004ff0c7984 */ /* 0x000e220008000c00 */
[----:B------:R-:W-:Y:S02]  /*33c0*/  LOP3.LUT R8, R8, 0x64006400, RZ, 0xfc, !PT ;  /* 0x6400640008087812 */ /* 0x000fe400078efcff */
[----:B------:R-:W-:Y:S02]  /*33d0*/  SHF.R.U32.HI R5, RZ, 0xd, R11 ;  /* 0x0000000dff057819 */ /* 0x000fe4000001160b */
[----:B------:R-:W-:Y:S01]  /*33e0*/  LOP3.LUT R10, R10, 0x64006400, RZ, 0xfc, !PT ;  /* 0x640064000a0a7812 */ /* 0x000fe200078efcff */
[----:B------:R-:W-:Y:S01]  /*33f0*/  HADD2 R8, R8, -1028, -1028 ;  /* 0xe404e40408087430 */ /* 0x000fe20000000000 */
[----:B------:R-:W-:-:S02]  /*3400*/  LOP3.LUT R9, R9, 0x70007, RZ, 0xc0, !PT ;  /* 0x0007000709097812 */ /* 0x000fc400078ec0ff */
[----:B------:R-:W-:Y:S02]  /*3410*/  LOP3.LUT R11, R11, 0x70007, RZ, 0xc0, !PT ;  /* 0x000700070b0b7812 */ /* 0x000fe400078ec0ff */
[----:B------:R-:W-:Y:S01]  /*3420*/  LOP3.LUT R32, R32, 0x40004, R5, 0xf8, !PT ;  /* 0x0004000420207812 */ /* 0x000fe200078ef805 */
[----:B------:R-:W-:Y:S01]  /*3430*/  HADD2 R5, R10, -1028, -1028 ;  /* 0xe404e4040a057430 */ /* 0x000fe20000000000 */
[----:B------:R-:W-:Y:S01]  /*3440*/  LOP3.LUT R9, R9, 0x64006400, RZ, 0xfc, !PT ;  /* 0x6400640009097812 */ /* 0x000fe200078efcff */
[-C--:B------:R-:W-:Y:S01]  /*3450*/  HFMA2.MMA R37, R8, R6.reuse, R37 ;  /* 0x0000000608257235 */ /* 0x080fe20000000025 */
[----:B------:R-:W-:Y:S02]  /*3460*/  LOP3.LUT R11, R11, 0x64006400, RZ, 0xfc, !PT ;  /* 0x640064000b0b7812 */ /* 0x000fe400078efcff */
[----:B------:R-:W-:Y:S01]  /*3470*/  LOP3.LUT R17, R17, 0x70007, RZ, 0xc0, !PT ;  /* 0x0007000711117812 */ /* 0x000fe200078ec0ff */
[----:B------:R-:W-:Y:S01]  /*3480*/  HFMA2.MMA R24, R5, R6, R24 ;  /* 0x0000000605187235 */ /* 0x000fe20000000018 */
        /* <DEDUP_REMOVED lines=9> */
[----:B------:R-:W-:Y:S01]  /*3520*/  LOP3.LUT R16, R16, 0x64006400, RZ, 0xfc, !PT ;  /* 0x6400640010107812 */ /* 0x000fe200078efcff */
[----:B------:R-:W-:Y:S01]  /*3530*/  HADD2 R17, R17, -1028, -1028 ;  /* 0xe404e40411117430 */ /* 0x000fe20000000000 */
[----:B------:R-:W-:Y:S01]  /*3540*/  LOP3.LUT R19, R19, 0x64006400, RZ, 0xfc, !PT ;  /* 0x6400640013137812 */ /* 0x000fe200078efcff */
[----:B------:R-:W-:Y:S01]  /*3550*/  HFMA2.MMA R42, R42, R7, R24 ;  /* 0x000000072a2a7235 */ /* 0x000fe20000000018 */
[-C--:B------:R-:W-:Y:S01]  /*3560*/  HFMA2 R44, R44, R7.reuse, R35 ;  /* 0x000000072c2c7231 */ /* 0x080fe20000000023 */
[----:B------:R-:W-:Y:S01]  /*3570*/  LOP3.LUT R33, R33, 0x70007, RZ, 0xc0, !PT ;  /* 0x0007000721217812 */ /* 0x000fe200078ec0ff */
[----:B------:R-:W-:Y:S01]  /*3580*/  HADD2 R9, R16, -1028, -1028 ;  /* 0xe404e40410097430 */ /* 0x000fe20000000000 */
[----:B------:R-:W-:Y:S01]  /*3590*/  LOP3.LUT R26, R26, 0x40004, R45, 0xf8, !PT ;  /* 0x000400041a1a7812 */ /* 0x000fe200078ef82d */
[----:B------:R-:W-:Y:S01]  /*35a0*/  HADD2 R5, R19, -1028, -1028 ;  /* 0xe404e40413057430 */ /* 0x000fe20000000000 */
[----:B------:R-:W-:Y:S01]  /*35b0*/  LOP3.LUT R33, R33, 0x64006400, RZ, 0xfc, !PT ;  /* 0x6400640021217812 */ /* 0x000fe200078efcff */
[----:B------:R-:W-:Y:S01]  /*35c0*/  HFMA2 R4, R40, R7, R4 ;  /* 0x0000000728047231 */ /* 0x000fe20000000004 */
[----:B------:R-:W-:Y:S01]  /*35d0*/  LOP3.LUT R26, R26, 0x64006400, RZ, 0xfc, !PT ;  /* 0x640064001a1a7812 */ /* 0x000fe200078efcff */
        /* <DEDUP_REMOVED lines=31> */
[----:B------:R-:W-:-:S10]  /*37d0*/  HFMA2 R3, R9, R34, R3 ;  /* 0x0000002209037231 */ /* 0x000fd40000000003 */
.L_x_3802:
[----:B------:R-:W-:Y:S01]  /*37e0*/  ISETP.LT.AND P0, PT, R22, R31, PT ;  /* 0x0000001f1600720c */ /* 0x000fe20003f01270 */
[----:B------:R-:W-:Y:S01]  /*37f0*/  UIADD3 UR4, UR4, 0x40, URZ ;  /* 0x0000004004047890 */ /* 0x000fe2000fffe03f */
[----:B------:R-:W-:-:S04]  /*3800*/  IMAD.WIDE R24, R29, 0x4, R20 ;  /* 0x000000041d187825 */ /* 0x000fc800078e0214 */
[----:B------:R-:W-:-:S07]  /*3810*/  IMAD.MOV.U32 R35, RZ, RZ, R22 ;  /* 0x000000ffff237224 */ /* 0x000fce00078e0016 */
[----:B------:R-:W-:Y:S05]  /*3820*/  @!P2 BRA P0, `(.L_x_3803) ;  /* 0xffffffe800d4a947 */ /* 0x000fea000003ffff */
.L_x_3801:
        /* <DEDUP_REMOVED lines=16> */
.L_x_3807:
[----:B------:R-:W1:Y:S02]  /*3930*/  LDS R4, [R0] ;  /* 0x0000000000047984 */ /* 0x000e640000000800 */
[----:B-1----:R-:W-:-:S06]  /*3940*/  HADD2 R5, R4, R28 ;  /* 0x0000001c04057230 */ /* 0x002fcc0000000000 */
[----:B------:R-:W1:Y:S02]  /*3950*/  ATOMS.CAST.SPIN R5, [R0], R4, R5 ;  /* 0x000000040005738d */ /* 0x000e640001800005 */
[----:B-1----:R-:W-:-:S13]  /*3960*/  ISETP.EQ.U32.AND P0, PT, R5, 0x1, PT ;  /* 0x000000010500780c */ /* 0x002fda0003f02070 */
[----:B------:R-:W-:Y:S05]  /*3970*/  @!P0 BRA `(.L_x_3807) ;  /* 0xfffffffc00ec8947 */ /* 0x000fea000383ffff */
[----:B------:R-:W-:Y:S05]  /*3980*/  BRA `(.L_x_3805) ;  /* 0x00000000000c7947 */ /* 0x000fea0003800000 */
.L_x_3806:
[----:B------:R-:W2:Y:S02]  /*3990*/  LD.E R0, desc[UR6][R6.64] ;  /* 0x0000000606007980 */ /* 0x000ea4000c101900 */
[----:B--2---:R-:W-:-:S05]  /*39a0*/  IMAD.IADD R5, R28, 0x1, R0 ;  /* 0x000000011c057824 */ /* 0x004fca00078e0200 */
[----:B------:R1:W-:Y:S02]  /*39b0*/  ST.E desc[UR6][R6.64], R5 ;  /* 0x0000000506007985 */ /* 0x0003e4000c101906 */
.L_x_3805:
[----:B------:R-:W-:Y:S05]  /*39c0*/  BSYNC B0 ;  /* 0x0000000000007941 */ /* 0x000fea0003800000 */
.L_x_3804:
[----:B------:R2:W-:Y:S02]  /*39d0*/  ATOM.E.ADD.F16x2.RN.STRONG.GPU P0, RZ, desc[UR6][R6.64+0x4], R3 ;  /* 0x0000040306ff79a2 */ /* 0x0005e4000810e1c6 */
[----:B--2---:R-:W-:Y:S05]  /*39e0*/  @P0 EXIT ;  /* 0x000000000000094d */ /* 0x004fea0003800000 */
[----:B------:R-:W2:Y:S02]  /*39f0*/  QSPC.E.S P0, RZ, [R6+0x4] ;  /* 0x0000040006ff73aa */ /* 0x000ea40000000500 */
[----:B--2---:R-:W-:Y:S05]  /*3a00*/  @!P0 BRA `(.L_x_3808) ;  /* 0x0000000000248947 */ /* 0x004fea0003800000 */
[----:B------:R-:W-:-:S05]  /*3a10*/  IMAD.MOV.U32 R4, RZ, RZ, R6 ;  /* 0x000000ffff047224 */ /* 0x000fca00078e0006 */
[----:B------:R-:W-:Y:S01]  /*3a20*/  MOV R4, R4 ;  /* 0x0000000400047202 */ /* 0x000fe20000000f00 */
[----:B-1----:R-:W-:-:S07]  /*3a30*/  IMAD.MOV.U32 R5, RZ, RZ, R3 ;  /* 0x000000ffff057224 */ /* 0x002fce00078e0003 */
.L_x_3809:
[----:B------:R-:W1:Y:S02]  /*3a40*/  LDS R2, [R4+0x4] ;  /* 0x0000040004027984 */ /* 0x000e640000000800 */
[----:B-1----:R-:W-:-:S10]  /*3a50*/  HFMA2.MMA R3, R2, 1, 1, R5 ;  /* 0x3c003c0002037835 */ /* 0x002fd40000000005 */
[----:B------:R-:W1:Y:S02]  /*3a60*/  ATOMS.CAST.SPIN R3, [R4+0x4], R2, R3 ;  /* 0x000004020403738d */ /* 0x000e640001800003 */
[----:B-1----:R-:W-:-:S13]  /*3a70*/  ISETP.EQ.U32.AND P0, PT, R3, 0x1, PT ;  /* 0x000000010300780c */ /* 0x002fda0003f02070 */
[----:B------:R-:W-:Y:S05]  /*3a80*/  @!P0 BRA `(.L_x_3809) ;  /* 0xfffffffc00ec8947 */ /* 0x000fea000383ffff */
[----:B------:R-:W-:Y:S05]  /*3a90*/  EXIT ;  /* 0x000000000000794d */ /* 0x000fea0003800000 */
.L_x_3808:
[----:B------:R-:W2:Y:S02]  /*3aa0*/  LD.E R0, desc[UR6][R6.64+0x4] ;  /* 0x0000040606007980 */ /* 0x000ea4000c101900 */
[----:B--2---:R-:W-:-:S05]  /*3ab0*/  IMAD.IADD R3, R3, 0x1, R0 ;  /* 0x0000000103037824 */ /* 0x004fca00078e0200 */
[----:B------:R-:W-:Y:S01]  /*3ac0*/  ST.E desc[UR6][R6.64+0x4], R3 ;  /* 0x0000040306007985 */ /* 0x000fe2000c101906 */
[----:B------:R-:W-:Y:S05]  /*3ad0*/  EXIT ;  /* 0x000000000000794d */ /* 0x000fea0003800000 */
.L_x_3810:
        /* <DEDUP_REMOVED lines=10> */
.L_x_4229:


//--------------------- .text._Z23gemm_half_q_half_kernelILi1ELi38ELb0ELb0ELi64EEvPK6__halfPKjS4_S2_PS0_iiiiPKtS7_iiiiiibS2_i --------------------------
	.section	.text._Z23gemm_half_q_half_kernelILi1ELi38ELb0ELb0ELi64EEvPK6__halfPKjS4_S2_PS0_iiiiPKtS7_iiiiiibS2_i,"ax",@progbits
	.align	128
        .global         _Z23gemm_half_q_half_kernelILi1ELi38ELb0ELb0ELi64EEvPK6__halfPKjS4_S2_PS0_iiiiPKtS7_iiiiiibS2_i
        .type           _Z23gemm_half_q_half_kernelILi1ELi38ELb0ELb0ELi64EEvPK6__halfPKjS4_S2_PS0_iiiiPKtS7_iiiiiibS2_i,@function
        .size           _Z23gemm_half_q_half_kernelILi1ELi38ELb0ELb0ELi64EEvPK6__halfPKjS4_S2_PS0_iiiiPKtS7_iiiiiibS2_i,(.L_x_4230 - _Z23gemm_half_q_half_kernelILi1ELi38ELb0ELb0ELi64EEvPK6__halfPKjS4_S2_PS0_iiiiPKtS7_iiiiiibS2_i)
        .other          _Z23gemm_half_q_half_kernelILi1ELi38ELb0ELb0ELi64EEvPK6__halfPKjS4_S2_PS0_iiiiPKtS7_iiiiiibS2_i,@"STO_CUDA_ENTRY STV_DEFAULT"
_Z23gemm_half_q_half_kernelILi1ELi38ELb0ELb0ELi64EEvPK6__halfPKjS4_S2_PS0_iiiiPKtS7_iiiiiibS2_i:
.text._Z23gemm_half_q_half_kernelILi1ELi38ELb0ELb0ELi64EEvPK6__halfPKjS4_S2_PS0_iiiiPKtS7_iiiiiibS2_i:
[----:B------:R-:W0:Y:S01]  /*0000*/  LDC R1, c[0x0][0x28] ;  /* 0x00000a00ff017b82 */ /* 0x000e220000000800 */
[----:B------:R-:W1:Y:S07]  /*0010*/  S2R R29, SR_CTAID.Z ;  /* 0x00000000001d7919 */ /* 0x000e6e0000002700 */
[----:B------:R-:W2:Y:S01]  /*0020*/  S2UR UR8, SR_CTAID.Y ;  /* 0x00000000000879c3 */ /* 0x000ea20000002600 */
[----:B------:R-:W-:Y:S01]  /*0030*/  ULDC UR4, c[0x0][0x240] ;  /* 0x0000900000047ab9 */ /* 0x000fe20000000800 */
[----:B------:R-:W-:Y:S01]  /*0040*/  ULDC.64 UR6, c[0x0][0x208] ;  /* 0x0000820000067ab9 */ /* 0x000fe20000000a00 */
[----:B------:R-:W3:Y:S01]  /*0050*/  S2R R11, SR_TID.X ;  /* 0x00000000000b7919 */ /* 0x000ee20000002100 */
[----:B------:R-:W-:Y:S01]  /*0060*/  IMAD.U32 R13, RZ, RZ, UR4 ;  /* 0x00000004ff0d7e24 */ /* 0x000fe2000f8e00ff */
[----:B------:R-:W-:Y:S01]  /*0070*/  BSSY B0, `(.L_x_3811) ;  /* 0x0000025000007945 */ /* 0x000fe20003800000 */
[----:B0-----:R-:W-:Y:S01]  /*0080*/  VIADD R1, R1, 0xfffffff0 ;  /* 0xfffffff001017836 */ /* 0x001fe20000000000 */
[----:B------:R-:W0:Y:S01]  /*0090*/  S2R R4, SR_CTAID.X ;  /* 0x0000000000047919 */ /* 0x000e220000002500 */
[----:B------:R-:W2:Y:S01]  /*00a0*/  LDC R16, c[0x0][0x238] ;  /* 0x00008e00ff107b82 */ /* 0x000ea20000000800 */
[----:B-1----:R-:W-:Y:S01]  /*00b0*/  IMAD.SHL.U32 R2, R29, 0x40, RZ ;  /* 0x000000401d027824 */ /* 0x002fe200078e00ff */
[----:B--2---:R-:W-:-:S03]  /*00c0*/  ISETP.LE.AND P2, PT, R16, UR8, PT ;  /* 0x0000000810007c0c */ /* 0x004fc6000bf43270 */
[C---:B---3--:R-:W-:Y:S01]  /*00d0*/  IMAD.IADD R0, R2.reuse, 0x1, R11 ;  /* 0x0000000102007824 */ /* 0x048fe200078e020b */
[----:B------:R-:W-:Y:S01]  /*00e0*/  VIADDMNMX R3, R2, 0x40, R13, PT ;  /* 0x0000004002037846 */ /* 0x000fe2000380010d */
[----:B0-----:R-:W-:-:S03]  /*00f0*/  IMAD R10, R4, 0x40, R11 ;  /* 0x00000040040a7824 */ /* 0x001fc600078e020b */
        /* <DEDUP_REMOVED lines=28> */
.L_x_3812:
[----:B------:R-:W-:Y:S05]  /*02c0*/  BSYNC B0 ;  /* 0x0000000000007941 */ /* 0x000fea0003800000 */
.L_x_3811:
[----:B------:R-:W-:Y:S01]  /*02d0*/  ULDC UR4, c[0x0][0x23c] ;  /* 0x00008f0000047ab9 */ /* 0x000fe20000000800 */
[----:B0-----:R-:W-:Y:S02]  /*02e0*/  IMAD.SHL.U32 R9, R10, 0x4, RZ ;  /* 0x000000040a097824 */ /* 0x001fe400078e00ff */
[----:B------:R-:W-:-:S05]  /*02f0*/  IMAD.U32 R28, RZ, RZ, UR4 ;  /* 0x00000004ff1c7e24 */ /* 0x000fca000f8e00ff */
[----:B------:R-:W-:-:S13]  /*0300*/  ISETP.GE.AND P0, PT, R9, R28, PT ;  /* 0x0000001c0900720c */ /* 0x000fda0003f06270 */
[----:B------:R-:W-:Y:S05]  /*0310*/  @P0 EXIT ;  /* 0x000000000000094d */ /* 0x000fea0003800000 */
[----:B------:R-:W0:Y:S01]  /*0320*/  LDC.64 R4, c[0x0][0x248] ;  /* 0x00009200ff047b82 */ /* 0x000e220000000a00 */
[----:B------:R-:W-:-:S07]  /*0330*/  IMAD.SHL.U32 R15, R29, 0x80, RZ ;  /* 0x000000801d0f7824 */ /* 0x000fce00078e00ff */
        /* <DEDUP_REMOVED lines=17> */
[----:B------:R-:W-:Y:S02]  /*0450*/  IMAD.SHL.U32 R11, R9, 0x4, RZ ;  /* 0x00000004090b7824 */ /* 0x000fe400078e00ff */
[----:B------:R-:W-:Y:S01]  /*0460*/  IMAD.MOV.U32 R10, RZ, RZ, R2 ;  /* 0x000000ffff0a7224 */ /* 0x000fe200078e0002 */
[----:B------:R-:W-:Y:S01]  /*0470*/  LEA.HI R12, R8, R9, RZ, 0x3 ;  /* 0x00000009080c7211 */ /* 0x000fe200078f18ff */
[----:B------:R-:W-:Y:S01]  /*0480*/  IMAD.MOV.U32 R8, RZ, RZ, RZ ;  /* 0x000000ffff087224 */ /* 0x000fe200078e00ff */
[----:B------:R-:W-:Y:S02]  /*0490*/  LOP3.LUT R11, R11, 0x10, RZ, 0xc0, !PT ;  /* 0x000000100b0b7812 */ /* 0x000fe400078ec0ff */
[----:B-1----:R-:W-:-:S07]  /*04a0*/  SHF.R.S32.HI R12, RZ, 0x3, R12 ;  /* 0x00000003ff0c7819 */ /* 0x002fce000001140c */
.L_x_3814:
[----:B-----5:R-:W-:-:S04]  /*04b0*/  IMAD.IADD R19, R0, 0x1, R8 ;  /* 0x0000000100137824 */ /* 0x020fc800078e0208 */
[----:B-1----:R-:W-:-:S05]  /*04c0*/  IMAD R14, R19, R28, RZ ;  /* 0x0000001c130e7224 */ /* 0x002fca00078e02ff */
        /* <DEDUP_REMOVED lines=20> */
[----:B------:R-:W-:Y:S01]  /*0610*/  LOP3.LUT R20, R20, 0xf, RZ, 0xc0, !PT ;  /* 0x0000000f14147812 */ /* 0x000fe200078ec0ff */
[----:B------:R-:W-:Y:S02]  /*0620*/  VIADD R22, R22, 0x1 ;  /* 0x0000000116167836 */ /* 0x000fe40000000000 */
[----:B------:R-:W-:Y:S01]  /*0630*/  VIADD R16, R16, 0x1 ;  /* 0x0000000110107836 */ /* 0x000fe20000000000 */
[----:B------:R-:W-:Y:S01]  /*0640*/  I2F.F16 R21, R21 ;  /* 0x0000001500157306 */ /* 0x000fe20000200c00 */
[----:B------:R-:W-:Y:S02]  /*0650*/  VIADD R20, R20, 0x1 ;  /* 0x0000000114147836 */ /* 0x000fe40000000000 */
[----:B------:R-:W-:Y:S02]  /*0660*/  IMAD R22, R22, R22, RZ ;  /* 0x0000001616167224 */ /* 0x000fe400078e02ff */
[----:B0-----:R-:W-:Y:S02]  /*0670*/  IMAD R15, R16, R16, RZ ;  /* 0x00000010100f7224 */ /* 0x001fe400078e02ff */
[----:B------:R-:W-:-:S02]  /*0680*/  IMAD R20, R20, R20, RZ ;  /* 0x0000001414147224 */ /* 0x000fc400078e02ff */
[----:B------:R-:W0:Y:S01]  /*0690*/  I2F.F16 R22, R22 ;  /* 0x0000001600167306 */ /* 0x000e220000200c00 */
[----:B----4-:R-:W-:-:S07]  /*06a0*/  IMAD.IADD R10, R19, 0x1, R10 ;  /* 0x00000001130a7824 */ /* 0x010fce00078e020a */
[----:B------:R-:W-:Y:S01]  /*06b0*/  I2F.F16 R15, R15 ;  /* 0x0000000f000f7306 */ /* 0x000fe20000200c00 */
[----:B------:R-:W-:Y:S02]  /*06c0*/  ISETP.GE.AND P1, PT, R10, R3, PT ;  /* 0x000000030a00720c */ /* 0x000fe40003f26270 */
[----:B0-----:R-:W-:-:S05]  /*06d0*/  PRMT R21, R21, 0x5410, R22 ;  /* 0x0000541015157816 */ /* 0x001fca0000000016 */
        /* <DEDUP_REMOVED lines=8> */
.L_x_3813:
[----:B------:R2:W5:Y:S01]  /*0760*/  LDL.64 R26, [R1] ;  /* 0x00000000011a7983 */ /* 0x0005620000100a00 */
[----:B------:R-:W3:Y:S01]  /*0770*/  LDC R3, c[0x0][0x25c] ;  /* 0x00009700ff037b82 */ /* 0x000ee20000000800 */
[----:B------:R-:W-:Y:S01]  /*0780*/  ULDC UR4, c[0x0][0x258] ;  /* 0x0000960000047ab9 */ /* 0x000fe20000000800 */
[----:B------:R-:W-:Y:S01]  /*0790*/  IMAD.MOV.U32 R0, RZ, RZ, RZ ;  /* 0x000000ffff007224 */ /* 0x000fe200078e00ff */
[----:B------:R-:W-:Y:S01]  /*07a0*/  ISETP.GT.AND P1, PT, R2, UR4, PT ;  /* 0x0000000402007c0c */ /* 0x000fe2000bf24270 */
[----:B------:R-:W-:-:S04]  /*07b0*/  IMAD.MOV.U32 R4, RZ, RZ, RZ ;  /* 0x000000ffff047224 */ /* 0x000fc800078e00ff */
[----:B------:R-:W4:Y:S01]  /*07c0*/  LDC R5, c[0x0][0x264] ;  /* 0x00009900ff057b82 */ /* 0x000f220000000800 */
[----:B---3--:R-:W-:-:S07]  /*07d0*/  ISETP.GT.AND P3, PT, R2, R3, PT ;  /* 0x000000030200720c */ /* 0x008fce0003f64270 */
[----:B--2---:R-:W-:Y:S06]  /*07e0*/  @!P1 BRA `(.L_x_3815) ;  /* 0x00000000001c9947 */ /* 0x004fec0003800000 */
[----:B0-----:R-:W0:Y:S02]  /*07f0*/  LDC R7, c[0x0][0x25c] ;  /* 0x00009700ff077b82 */ /* 0x001e240000000800 */
[----:B0-----:R-:W-:-:S05]  /*0800*/  VIMNMX R4, R2, R7, PT ;  /* 0x0000000702047248 */ /* 0x001fca0003fe0100 */
[----:B------:R-:W-:-:S05]  /*0810*/  VIADD R4, R4, -UR4 ;  /* 0x8000000404047c36 */ /* 0x000fca0008000000 */
[----:B------:R-:W-:-:S04]  /*0820*/  SHF.R.S32.HI R7, RZ, 0x1f, R4 ;  /* 0x0000001fff077819 */ /* 0x000fc80000011404 */
[----:B------:R-:W-:-:S04]  /*0830*/  LEA.HI R7, R7, R4, RZ, 0x5 ;  /* 0x0000000407077211 */ /* 0x000fc800078f28ff */
[----:B------:R-:W-:-:S05]  /*0840*/  SHF.R.S32.HI R7, RZ, 0x5, R7 ;  /* 0x00000005ff077819 */ /* 0x000fca0000011407 */
[----:B------:R-:W-:-:S07]  /*0850*/  IMAD R4, R7, 0x6, RZ ;  /* 0x0000000607047824 */ /* 0x000fce00078e02ff */
.L_x_3815:
[----:B------:R-:W-:Y:S05]  /*0860*/  @!P3 BRA `(.L_x_3816) ;  /* 0x00000000001cb947 */ /* 0x000fea0003800000 */
[----:B0-----:R-:W0:Y:S02]  /*0870*/  LDC R7, c[0x0][0x260] ;  /* 0x00009800ff077b82 */ /* 0x001e240000000800 */
[----:B0-----:R-:W-:-:S05]  /*0880*/  VIMNMX R0, R2, R7, PT ;  /* 0x0000000702007248 */ /* 0x001fca0003fe0100 */
[----:B------:R-:W-:-:S05]  /*0890*/  IMAD.IADD R0, R0, 0x1, -R3 ;  /* 0x0000000100007824 */ /* 0x000fca00078e0a03 */
[----:B------:R-:W-:-:S04]  /*08a0*/  SHF.R.S32.HI R7, RZ, 0x1f, R0 ;  /* 0x0000001fff077819 */ /* 0x000fc80000011400 */
[----:B------:R-:W-:-:S04]  /*08b0*/  LEA.HI R7, R7, R0, RZ, 0x5 ;  /* 0x0000000007077211 */ /* 0x000fc800078f28ff */
[----:B------:R-:W-:-:S05]  /*08c0*/  SHF.R.S32.HI R7, RZ, 0x5, R7 ;  /* 0x00000005ff077819 */ /* 0x000fca0000011407 */
[----:B------:R-:W-:-:S07]  /*08d0*/  IMAD R0, R7, 0x5, RZ ;  /* 0x0000000507007824 */ /* 0x000fce00078e02ff */
.L_x_3816:
[----:B------:R-:W-:Y:S01]  /*08e0*/  ULDC UR5, c[0x0][0x260] ;  /* 0x0000980000057ab9 */ /* 0x000fe20000000800 */
[C---:B----4-:R-:W-:Y:S02]  /*08f0*/  ISETP.GT.AND P3, PT, R2.reuse, R5, PT ;  /* 0x000000050200720c */ /* 0x050fe40003f64270 */
[----:B0-----:R-:W-:Y:S02]  /*0900*/  CS2R R6, SRZ ;  /* 0x0000000000067805 */ /* 0x001fe4000001ff00 */
[----:B------:R-:W-:-:S13]  /*0910*/  ISETP.GT.AND P1, PT, R2, UR5, PT ;  /* 0x0000000502007c0c */ /* 0x000fda000bf24270 */
[----:B------:R-:W-:Y:S05]  /*0920*/  @!P1 BRA `(.L_x_3817) ;  /* 0x00000000001c9947 */ /* 0x000fea0003800000 */
[----:B------:R-:W0:Y:S02]  /*0930*/  LDC R7, c[0x0][0x264] ;  /* 0x00009900ff077b82 */ /* 0x000e240000000800 */
[----:B0-----:R-:W-:-:S05]  /*0940*/  VIMNMX R7, R2, R7, PT ;  /* 0x0000000702077248 */ /* 0x001fca0003fe0100 */
[----:B------:R-:W-:-:S05]  /*0950*/  VIADD R7, R7, -UR5 ;  /* 0x8000000507077c36 */ /* 0x000fca0008000000 */
[----:B------:R-:W-:-:S04]  /*0960*/  SHF.R.S32.HI R8, RZ, 0x1f, R7 ;  /* 0x0000001fff087819 */ /* 0x000fc80000011407 */
[----:B------:R-:W-:-:S04]  /*0970*/  LEA.HI R8, R8, R7, RZ, 0x5 ;  /* 0x0000000708087211 */ /* 0x000fc800078f28ff */
[----:B------:R-:W-:-:S05]  /*0980*/  SHF.R.S32.HI R8, RZ, 0x5, R8 ;  /* 0x00000005ff087819 */ /* 0x000fca0000011408 */
[----:B------:R-:W-:-:S07]  /*0990*/  IMAD.SHL.U32 R7, R8, 0x4, RZ ;  /* 0x0000000408077824 */ /* 0x000fce00078e00ff */
.L_x_3817:
        /* <DEDUP_REMOVED lines=8> */
.L_x_3818:
[----:B------:R-:W-:Y:S01]  /*0a20*/  ULDC UR5, c[0x0][0x268] ;  /* 0x00009a0000057ab9 */ /* 0x000fe20000000800 */
[----:B------:R-:W-:Y:S01]  /*0a30*/  IMAD.MOV.U32 R5, RZ, RZ, RZ ;  /* 0x000000ffff057224 */ /* 0x000fe200078e00ff */
        /* <DEDUP_REMOVED lines=9> */
.L_x_3819:
[C---:B------:R-:W-:Y:S01]  /*0ad0*/  VIMNMX R8, R2.reuse, UR4, PT ;  /* 0x0000000402087c48 */ /* 0x040fe2000bfe0100 */
[----:B------:R-:W0:Y:S01]  /*0ae0*/  S2UR UR5, SR_CgaCtaId ;  /* 0x00000000000579c3 */ /* 0x000e220000008800 */
[C---:B------:R-:W-:Y:S01]  /*0af0*/  ISETP.GE.OR P0, PT, R2.reuse, R3, P0 ;  /* 0x000000030200720c */ /* 0x040fe20000706670 */
[----:B------:R-:W-:Y:S01]  /*0b00*/  ULDC.64 UR8, c[0x0][0x218] ;  /* 0x0000860000087ab9 */ /* 0x000fe20000000a00 */
[----:B------:R-:W-:Y:S01]  /*0b10*/  SHF.R.S32.HI R11, RZ, 0x1f, R8 ;  /* 0x0000001fff0b7819 */ /* 0x000fe20000011408 */
[----:B------:R-:W-:Y:S01]  /*0b20*/  UMOV UR4, 0x400 ;  /* 0x0000040000047882 */ /* 0x000fe20000000000 */
[----:B------:R-:W-:Y:S01]  /*0b30*/  IMAD.MOV.U32 R3, RZ, RZ, RZ ;  /* 0x000000ffff037224 */ /* 0x000fe200078e00ff */
[----:B------:R-:W-:Y:S01]  /*0b40*/  PRMT R24, RZ, 0x5410, RZ ;  /* 0x00005410ff187816 */ /* 0x000fe200000000ff */
[----:B-----5:R-:W-:Y:S01]  /*0b50*/  IMAD.IADD R25, R2, 0x1, R25 ;  /* 0x0000000102197824 */ /* 0x020fe200078e0219 */
[----:B------:R-:W-:-:S04]  /*0b60*/  LEA.HI R11, R11, R8, RZ, 0x5 ;  /* 0x000000080b0b7211 */ /* 0x000fc800078f28ff */
[----:B------:R-:W-:-:S05]  /*0b70*/  SHF.R.S32.HI R11, RZ, 0x5, R11 ;  /* 0x00000005ff0b7819 */ /* 0x000fca000001140b */
[----:B------:R-:W-:-:S05]  /*0b80*/  IMAD R4, R11, 0x8, R4 ;  /* 0x000000080b047824 */ /* 0x000fca00078e0204 */
[----:B------:R-:W-:Y:S01]  /*0b90*/  IADD3 R0, R7, R4, R0 ;  /* 0x0000000407007210 */ /* 0x000fe20007ffe000 */
[----:B0-----:R-:W-:-:S03]  /*0ba0*/  ULEA UR4, UR5, UR4, 0x18 ;  /* 0x0000000405047291 */ /* 0x001fc6000f8ec03f */
[----:B------:R-:W-:-:S05]  /*0bb0*/  IADD3 R5, R5, R0, R6 ;  /* 0x0000000005057210 */ /* 0x000fca0007ffe006 */
[----:B------:R-:W-:Y:S01]  /*0bc0*/  IMAD R0, R5, R28, RZ ;  /* 0x0000001c05007224 */ /* 0x000fe200078e02ff */
[----:B------:R-:W-:-:S04]  /*0bd0*/  SHF.R.S32.HI R5, RZ, 0x1f, R9 ;  /* 0x0000001fff057819 */ /* 0x000fc80000011409 */
[----:B------:R-:W-:-:S04]  /*0be0*/  IADD3 R9, P1, R9, R0, RZ ;  /* 0x0000000009097210 */ /* 0x000fc80007f3e0ff */
[----:B------:R-:W-:Y:S02]  /*0bf0*/  LEA.HI.X.SX32 R0, R0, R5, 0x1, P1 ;  /* 0x0000000500007211 */ /* 0x000fe400008f0eff */
[----:B------:R-:W-:-:S04]  /*0c00*/  LEA R20, P1, R9, UR8, 0x2 ;  /* 0x0000000809147c11 */ /* 0x000fc8000f8210ff */
[----:B------:R-:W-:Y:S02]  /*0c10*/  LEA.HI.X R21, R9, UR9, R0, 0x2, P1 ;  /* 0x0000000909157c11 */ /* 0x000fe400088f1400 */
[----:B------:R-:W-:Y:S02]  /*0c20*/  PRMT R0, R26, 0x7610, R26 ;  /* 0x000076101a007816 */ /* 0x000fe4000000001a */
[----:B------:R-:W-:Y:S01]  /*0c30*/  PRMT R26, RZ, 0x5410, RZ ;  /* 0x00005410ff1a7816 */ /* 0x000fe200000000ff */
[----:B------:R-:W-:Y:S06]  /*0c40*/  @P0 BRA `(.L_x_3820) ;  /* 0x0000001800100947 */ /* 0x000fec0003800000 */
[----:B------:R-:W0:Y:S01]  /*0c50*/  LDC R28, c[0x0][0x23c] ;  /* 0x00008f00ff1c7b82 */ /* 0x000e220000000800 */
[----:B------:R-:W-:Y:S01]  /*0c60*/  IMAD.MOV.U32 R3, RZ, RZ, RZ ;  /* 0x000000ffff037224 */ /* 0x000fe200078e00ff */
[----:B------:R-:W-:Y:S01]  /*0c70*/  PRMT R24, RZ, 0x5410, RZ ;  /* 0x00005410ff187816 */ /* 0x000fe200000000ff */
[----:B------:R-:W-:Y:S01]  /*0c80*/  ULDC UR5, c[0x0][0x25c] ;  /* 0x0000970000057ab9 */ /* 0x000fe20000000800 */
[----:B------:R-:W-:-:S07]  /*0c90*/  PRMT R26, RZ, 0x5410, RZ ;  /* 0x00005410ff1a7816 */ /* 0x000fce00000000ff */
.L_x_3823:
[----:B------:R-:W-:-:S13]  /*0ca0*/  ISETP.NE.AND P0, PT, R2, R25, PT ;  /* 0x000000190200720c */ /* 0x000fda0003f05270 */
[----:B------:R-:W2:Y:S01]  /*0cb0*/  @!P0 LDC.64 R8, c[0x0][0x248] ;  /* 0x00009200ff088b82 */ /* 0x000ea20000000a00 */
[----:B------:R-:W-:Y:S02]  /*0cc0*/  @!P0 VIADD R3, R3, 0x1 ;  /* 0x0000000103038836 */ /* 0x000fe40000000000 */
[----:B------:R-:W-:Y:S02]  /*0cd0*/  @!P0 IMAD.SHL.U32 R5, R2, 0x2, RZ ;  /* 0x0000000202058824 */ /* 0x000fe400078e00ff */
[----:B------:R-:W-:-:S06]  /*0ce0*/  @!P0 IMAD R10, R3, 0x8, R1 ;  /* 0x00000008030a8824 */ /* 0x000fcc00078e0201 */
[----:B------:R-:W3:Y:S01]  /*0cf0*/  @!P0 LDL.64 R10, [R10] ;  /* 0x000000000a0a8983 */ /* 0x000ee20000100a00 */
[----:B--2---:R-:W-:-:S03]  /*0d00*/  @!P0 IMAD.WIDE R8, R5, 0x2, R8 ;  /* 0x0000000205088825 */ /* 0x004fc600078e0208 */
[----:B------:R2:W5:Y:S04]  /*0d10*/  LDG.E.128.CONSTANT R4, desc[UR6][R20.64] ;  /* 0x0000000614047981 */ /* 0x000568000c1e9d00 */
[----:B------:R-:W4:Y:S01]  /*0d20*/  @!P0 LDG.E.U16.CONSTANT R9, desc[UR6][R8.64+0x2] ;  /* 0x0000020608098981 */ /* 0x000f22000c1e9500 */
[----:B---3--:R-:W-:Y:S02]  /*0d30*/  @!P0 PRMT R0, R10, 0x7610, R0 ;  /* 0x000076100a008816 */ /* 0x008fe40000000000 */
[----:B------:R-:W-:Y:S02]  /*0d40*/  @!P0 PRMT R27, R11, 0x7610, R27 ;  /* 0x000076100b1b8816 */ /* 0x000fe4000000001b */
[----:B------:R-:W-:Y:S02]  /*0d50*/  @!P0 PRMT R0, R0, 0x7610, R10 ;  /* 0x0000761000008816 */ /* 0x000fe4000000000a */
[----:B------:R-:W-:Y:S01]  /*0d60*/  @!P0 PRMT R27, R27, 0x7610, R11 ;  /* 0x000076101b1b8816 */ /* 0x000fe2000000000b */
[----:B----4-:R-:W-:Y:S01]  /*0d70*/  @!P0 IMAD.IADD R25, R9, 0x1, R2 ;  /* 0x0000000109198824 */ /* 0x010fe200078e0202 */
[----:B--2---:R-:W-:Y:S06]  /*0d80*/  @P2 BRA `(.L_x_3821) ;  /* 0x0000000800c82947 */ /* 0x004fec0003800000 */
[C---:B0-----:R-:W-:Y:S01]  /*0d90*/  IMAD.WIDE R22, R28.reuse, 0x4, R20 ;  /* 0x000000041c167825 */ /* 0x041fe200078e0214 */
[----:B-1----:R-:W0:Y:S04]  /*0da0*/  LDS.128 R16, [UR4] ;  /* 0x00000004ff107984 */ /* 0x002e280008000c00 */
[----:B------:R1:W2:Y:S01]  /*0db0*/  LDG.E.128.CONSTANT R8, desc[UR6][R22.64] ;  /* 0x0000000616087981 */ /* 0x0002a2000c1e9d00 */
[----:B------:R-:W-:-:S06]  /*0dc0*/  IMAD.WIDE R12, R28, 0x4, R22 ;  /* 0x000000041c0c7825 */ /* 0x000fcc00078e0216 */
[----:B------:R-:W3:Y:S01]  /*0dd0*/  LDG.E.128.CONSTANT R12, desc[UR6][R12.64] ;  /* 0x000000060c0c7981 */ /* 0x000ee2000c1e9d00 */
[----:B-----5:R-:W-:Y:S02]  /*0de0*/  LOP3.LUT R33, R5, 0x3f003f, RZ, 0xc0, !PT ;  /* 0x003f003f05217812 */ /* 0x020fe400078ec0ff */
[----:B------:R-:W-:Y:S02]  /*0df0*/  LOP3.LUT R32, R4, 0x3f003f, RZ, 0xc0, !PT ;  /* 0x003f003f04207812 */ /* 0x000fe400078ec0ff */
[--C-:B------:R-:W-:Y:S02]  /*0e00*/  SHF.R.U32.HI R30, RZ, 0xc, R4.reuse ;  /* 0x0000000cff1e7819 */ /* 0x100fe40000011604 */
[----:B------:R-:W-:Y:S02]  /*0e10*/  SHF.R.U32.HI R4, RZ, 0x6, R4 ;  /* 0x00000006ff047819 */ /* 0x000fe40000011604 */
[----:B------:R-:W-:Y:S02]  /*0e20*/  LOP3.LUT R34, R6, 0x3f003f, RZ, 0xc0, !PT ;  /* 0x003f003f06227812 */ /* 0x000fe400078ec0ff */
[----:B------:R-:W-:-:S02]  /*0e30*/  LOP3.LUT R33, R33, 0x64006400, RZ, 0xfc, !PT ;  /* 0x6400640021217812 */ /* 0x000fc400078efcff */
[--C-:B------:R-:W-:Y:S02]  /*0e40*/  SHF.R.U32.HI R31, RZ, 0xc, R5.reuse ;  /* 0x0000000cff1f7819 */ /* 0x100fe40000011605 */
[----:B------:R-:W-:Y:S01]  /*0e50*/  LOP3.LUT R35, R7, 0x3f003f, RZ, 0xc0, !PT ;  /* 0x003f003f07237812 */ /* 0x000fe200078ec0ff */
[----:B------:R-:W-:Y:S01]  /*0e60*/  HADD2 R39, R33, -1056, -1056 ;  /* 0xe420e42021277430 */ /* 0x000fe20000000000 */
        /* <DEDUP_REMOVED lines=8> */
[--C-:B-1----:R-:W-:Y:S01]  /*0ef0*/  SHF.R.U32.HI R22, RZ, 0xc, R6.reuse ;  /* 0x0000000cff167819 */ /* 0x102fe20000011606 */
[----:B------:R-:W-:Y:S01]  /*0f00*/  HADD2 R35, R35, -1056, -1056 ;  /* 0xe420e42023237430 */ /* 0x000fe20000000000 */
[----:B------:R-:W-:Y:S01]  /*0f10*/  LOP3.LUT R5, R5, 0x3f003f, RZ, 0xc0, !PT ;  /* 0x003f003f05057812 */ /* 0x000fe200078ec0ff */
[----:B------:R-:W-:Y:S01]  /*0f20*/  HADD2 R36, R33, -1056, -1056 ;  /* 0xe420e42021247430 */ /* 0x000fe20000000000 */
[----:B------:R-:W-:Y:S01]  /*0f30*/  SHF.R.U32.HI R6, RZ, 0x6, R6 ;  /* 0x00000006ff067819 */ /* 0x000fe20000011606 */
[-C--:B0-----:R-:W-:Y:S01]  /*0f40*/  HFMA2 R32, R39, R16.reuse, RZ.H0_H0 ;  /* 0x0000001027207231 */ /* 0x081fe200000400ff */
[----:B------:R-:W-:Y:S01]  /*0f50*/  LOP3.LUT R34, R5, 0x64006400, RZ, 0xfc, !PT ;  /* 0x6400640005227812 */ /* 0x000fe200078efcff */
[-C--:B------:R-:W-:Y:S01]  /*0f60*/  HFMA2.MMA R5, R37, R16.reuse, RZ ;  /* 0x0000001025057235 */ /* 0x080fe200000000ff */
[--C-:B------:R-:W-:Y:S01]  /*0f70*/  SHF.R.U32.HI R23, RZ, 0xc, R7.reuse ;  /* 0x0000000cff177819 */ /* 0x100fe20000011607 */
[----:B------:R-:W-:Y:S01]  /*0f80*/  HFMA2.MMA R4, R41, R16, RZ ;  /* 0x0000001029047235 */ /* 0x000fe200000000ff */
[----:B------:R-:W-:Y:S01]  /*0f90*/  LOP3.LUT R33, R6, 0x3f003f, RZ, 0xc0, !PT ;  /* 0x003f003f06217812 */ /* 0x000fe200078ec0ff */
[----:B------:R-:W-:Y:S01]  /*0fa0*/  HFMA2 R16, R35, R16, RZ.H0_H0 ;  /* 0x0000001023107231 */ /* 0x000fe200000400ff */
[----:B------:R-:W-:Y:S01]  /*0fb0*/  SHF.R.U32.HI R7, RZ, 0x6, R7 ;  /* 0x00000006ff077819 */ /* 0x000fe20000011607 */
[----:B------:R-:W-:Y:S01]  /*0fc0*/  HADD2 R35, R34, -1056, -1056 ;  /* 0xe420e42022237430 */ /* 0x000fe20000000000 */
[----:B------:R-:W-:Y:S01]  /*0fd0*/  LOP3.LUT R33, R33, 0x64006400, RZ, 0xfc, !PT ;  /* 0x6400640021217812 */ /* 0x000fe200078efcff */
[----:B------:R-:W-:Y:S01]  /*0fe0*/  HFMA2.MMA R5, R36, R17, R5 ;  /* 0x0000001124057235 */ /* 0x000fe20000000005 */
[----:B------:R-:W-:Y:S01]  /*0ff0*/  LOP3.LUT R7, R7, 0x3f003f, RZ, 0xc0, !PT ;  /* 0x003f003f07077812 */ /* 0x000fe200078ec0ff */
[----:B------:R-:W-:Y:S01]  /*1000*/  HFMA2 R6, R35, R17, R32 ;  /* 0x0000001123067231 */ /* 0x000fe20000000020 */
[----:B------:R-:W-:Y:S01]  /*1010*/  LOP3.LUT R37, R22, 0xf000f, RZ, 0xc0, !PT ;  /* 0x000f000f16257812 */ /* 0x000fe200078ec0ff */
[----:B------:R-:W-:Y:S01]  /*1020*/  HADD2 R33, R33, -1056, -1056 ;  /* 0xe420e42021217430 */ /* 0x000fe20000000000 */
[----:B------:R-:W-:-:S05]  /*1030*/  LOP3.LUT R35, R7, 0x64006400, RZ, 0xfc, !PT ;  /* 0x6400640007237812 */ /* 0x000fca00078efcff */
        /* <DEDUP_REMOVED lines=38> */
[----:B------:R-:W-:-:S02]  /*12a0*/  SHF.R.U32.HI R36, RZ, 0xa, R15 ;  /* 0x0000000aff247819 */ /* 0x000fc4000001160f */
[----:B------:R-:W-:Y:S01]  /*12b0*/  HADD2 R34, R34, -1056, -1056 ;  /* 0xe420e42022227430 */ /* 0x000fe20000000000 */
[----:B------:R-:W-:Y:S02]  /*12c0*/  SHF.R.U32.HI R11, RZ, 0xc, R11 ;  /* 0x0000000cff0b7819 */ /* 0x000fe4000001160b */
[----:B------:R-:W-:Y:S01]  /*12d0*/  HFMA2.MMA R17, R32, R19, R17 ;  /* 0x0000001320117235 */ /* 0x000fe20000000011 */
[----:B------:R-:W-:Y:S01]  /*12e0*/  HFMA2 R19, R34, R19, R33 ;  /* 0x0000001322137231 */ /* 0x000fe20000000021 */
[----:B------:R-:W-:Y:S02]  /*12f0*/  LOP3.LUT R33, R30, 0xf000f, RZ, 0xc0, !PT ;  /* 0x000f000f1e217812 */ /* 0x000fe400078ec0ff */
[----:B------:R-:W-:Y:S02]  /*1300*/  SHF.R.U32.HI R30, RZ, 0xc, R8 ;  /* 0x0000000cff1e7819 */ /* 0x000fe40000011608 */
[----:B------:R-:W-:Y:S02]  /*1310*/  SHF.R.U32.HI R8, RZ, 0x8, R12 ;  /* 0x00000008ff087819 */ /* 0x000fe4000001160c */
[----:B------:R-:W-:-:S02]  /*1320*/  SHF.R.U32.HI R32, RZ, 0xc, R9 ;  /* 0x0000000cff207819 */ /* 0x000fc40000011609 */
[----:B------:R-:W-:Y:S02]  /*1330*/  LOP3.LUT R34, R31, 0xf000f, RZ, 0xc0, !PT ;  /* 0x000f000f1f227812 */ /* 0x000fe400078ec0ff */
[----:B------:R-:W-:Y:S02]  /*1340*/  SHF.R.U32.HI R9, RZ, 0x8, R13 ;  /* 0x00000008ff097819 */ /* 0x000fe4000001160d */
[----:B------:R-:W-:Y:S02]  /*1350*/  LOP3.LUT R8, R33, 0x300030, R8, 0xf8, !PT ;  /* 0x0030003021087812 */ /* 0x000fe400078ef808 */
[----:B------:R-:W-:Y:S02]  /*1360*/  LOP3.LUT R33, R30, 0xf000f, RZ, 0xc0, !PT ;  /* 0x000f000f1e217812 */ /* 0x000fe400078ec0ff */
[----:B------:R-:W-:Y:S02]  /*1370*/  SHF.R.U32.HI R31, RZ, 0xc, R10 ;  /* 0x0000000cff1f7819 */ /* 0x000fe4000001160a */
[----:B------:R-:W-:-:S02]  /*1380*/  SHF.R.U32.HI R30, RZ, 0x8, R14 ;  /* 0x00000008ff1e7819 */ /* 0x000fc4000001160e */
[----:B------:R-:W-:Y:S02]  /*1390*/  SHF.R.U32.HI R10, RZ, 0xa, R12 ;  /* 0x0000000aff0a7819 */ /* 0x000fe4000001160c */
[----:B------:R-:W-:Y:S02]  /*13a0*/  LOP3.LUT R9, R34, 0x300030, R9, 0xf8, !PT ;  /* 0x0030003022097812 */ /* 0x000fe400078ef809 */
[----:B------:R-:W-:Y:S02]  /*13b0*/  LOP3.LUT R34, R23, 0xf000f, RZ, 0xc0, !PT ;  /* 0x000f000f17227812 */ /* 0x000fe400078ec0ff */
[----:B------:R-:W-:Y:S02]  /*13c0*/  SHF.R.U32.HI R23, RZ, 0x8, R15 ;  /* 0x00000008ff177819 */ /* 0x000fe4000001160f */
[----:B------:R-:W-:Y:S02]  /*13d0*/  LOP3.LUT R30, R37, 0x300030, R30, 0xf8, !PT ;  /* 0x00300030251e7812 */ /* 0x000fe400078ef81e */
[----:B------:R-:W-:-:S02]  /*13e0*/  LOP3.LUT R10, R33, 0x300030, R10, 0xf8, !PT ;  /* 0x00300030210a7812 */ /* 0x000fc400078ef80a */
[----:B------:R-:W-:Y:S02]  /*13f0*/  LOP3.LUT R37, R12, 0x3f003f, RZ, 0xc0, !PT ;  /* 0x003f003f0c257812 */ /* 0x000fe400078ec0ff */
[----:B------:R-:W-:Y:S02]  /*1400*/  LOP3.LUT R35, R32, 0xf000f, RZ, 0xc0, !PT ;  /* 0x000f000f20237812 */ /* 0x000fe400078ec0ff */
[----:B------:R-:W-:Y:S02]  /*1410*/  LOP3.LUT R33, R14, 0x3f003f, RZ, 0xc0, !PT ;  /* 0x003f003f0e217812 */ /* 0x000fe400078ec0ff */
[----:B------:R-:W-:Y:S02]  /*1420*/  LOP3.LUT R23, R34, 0x300030, R23, 0xf8, !PT ;  /* 0x0030003022177812 */ /* 0x000fe400078ef817 */
[----:B------:R-:W-:Y:S02]  /*1430*/  SHF.R.U32.HI R12, RZ, 0x6, R12 ;  /* 0x00000006ff0c7819 */ /* 0x000fe4000001160c */
[----:B------:R-:W-:-:S02]  /*1440*/  SHF.R.U32.HI R34, RZ, 0xa, R14 ;  /* 0x0000000aff227819 */ /* 0x000fc4000001160e */
[----:B------:R-:W-:Y:S02]  /*1450*/  LOP3.LUT R37, R37, 0x64006400, RZ, 0xfc, !PT ;  /* 0x6400640025257812 */ /* 0x000fe400078efcff */
[----:B------:R-:W-:Y:S02]  /*1460*/  LOP3.LUT R22, R35, 0x300030, R22, 0xf8, !PT ;  /* 0x0030003023167812 */ /* 0x000fe400078ef816 */
[----:B------:R-:W-:Y:S01]  /*1470*/  SHF.R.U32.HI R14, RZ, 0x6, R14 ;  /* 0x00000006ff0e7819 */ /* 0x000fe2000001160e */
[----:B------:R-:W-:Y:S01]  /*1480*/  HADD2 R37, R37, -1056, -1056 ;  /* 0xe420e42025257430 */ /* 0x000fe20000000000 */
[----:B------:R-:W-:Y:S02]  /*1490*/  LOP3.LUT R31, R31, 0xf000f, RZ, 0xc0, !PT ;  /* 0x000f000f1f1f7812 */ /* 0x000fe400078ec0ff */
[----:B------:R-:W-:Y:S02]  /*14a0*/  LOP3.LUT R33, R33, 0x64006400, RZ, 0xfc, !PT ;  /* 0x6400640021217812 */ /* 0x000fe400078efcff */
[----:B------:R-:W-:Y:S01]  /*14b0*/  LOP3.LUT R35, R13, 0x3f003f, RZ, 0xc0, !PT ;  /* 0x003f003f0d237812 */ /* 0x000fe200078ec0ff */
[----:B0-----:R-:W-:Y:S01]  /*14c0*/  HFMA2.MMA R18, R37, R4, R18 ;  /* 0x0000000425127235 */ /* 0x001fe20000000012 */
[----:B------:R-:W-:-:S02]  /*14d0*/  LOP3.LUT R32, R15, 0x3f003f, RZ, 0xc0, !PT ;  /* 0x003f003f0f207812 */ /* 0x000fc400078ec0ff */
[----:B------:R-:W-:Y:S02]  /*14e0*/  SHF.R.U32.HI R13, RZ, 0x6, R13 ;  /* 0x00000006ff0d7819 */ /* 0x000fe4000001160d */
[----:B------:R-:W-:Y:S02]  /*14f0*/  SHF.R.U32.HI R15, RZ, 0x6, R15 ;  /* 0x00000006ff0f7819 */ /* 0x000fe4000001160f */
[----:B------:R-:W-:Y:S02]  /*1500*/  LOP3.LUT R12, R12, 0x3f003f, RZ, 0xc0, !PT ;  /* 0x003f003f0c0c7812 */ /* 0x000fe400078ec0ff */
[----:B------:R-:W-:Y:S01]  /*1510*/  LOP3.LUT R31, R31, 0x300030, R34, 0xf8, !PT ;  /* 0x003000301f1f7812 */ /* 0x000fe200078ef822 */
[----:B------:R-:W-:Y:S01]  /*1520*/  HADD2 R34, R33, -1056, -1056 ;  /* 0xe420e42021227430 */ /* 0x000fe20000000000 */
[----:B------:R-:W-:Y:S02]  /*1530*/  LOP3.LUT R14, R14, 0x3f003f, RZ, 0xc0, !PT ;  /* 0x003f003f0e0e7812 */ /* 0x000fe400078ec0ff */
[----:B------:R-:W-:-:S02]  /*1540*/  LOP3.LUT R35, R35, 0x64006400, RZ, 0xfc, !PT ;  /* 0x6400640023237812 */ /* 0x000fc400078efcff */
        /* <DEDUP_REMOVED lines=33> */
[----:B------:R-:W-:Y:S01]  /*1760*/  LOP3.LUT R11, R11, 0x300030, R36, 0xf8, !PT ;  /* 0x003000300b0b7812 */ /* 0x000fe200078ef824 */
[-C--:B------:R-:W-:Y:S01]  /*1770*/  HFMA2 R19, R4, R6.reuse, R19 ;  /* 0x0000000604137231 */ /* 0x080fe20000000013 */
[----:B------:R-:W-:Y:S01]  /*1780*/  LOP3.LUT R22, R22, 0x64006400, RZ, 0xfc, !PT ;  /* 0x6400640016167812 */ /* 0x000fe200078efcff */
[----:B------:R-:W-:Y:S01]  /*1790*/  HADD2 R9, R9, -1056, -1056 ;  /* 0xe420e42009097430 */ /* 0x000fe20000000000 */
[----:B------:R-:W-:Y:S01]  /*17a0*/  LOP3.LUT R11, R11, 0x64006400, RZ, 0xfc, !PT ;  /* 0x640064000b0b7812 */ /* 0x000fe200078efcff */
[----:B------:R-:W-:Y:S01]  /*17b0*/  HADD2 R4, R31, -1056, -1056 ;  /* 0xe420e4201f047430 */ /* 0x000fe20000000000 */
[----:B------:R-:W-:Y:S01]  /*17c0*/  HFMA2.MMA R18, R5, R7, R18 ;  /* 0x0000000705127235 */ /* 0x000fe20000000012 */
[----:B------:R-:W-:-:S02]  /*17d0*/  HFMA2 R16, R9, R6, R16 ;  /* 0x0000000609107231 */ /* 0x000fc40000000010 */
[----:B------:R-:W-:Y:S02]  /*17e0*/  HADD2 R9, R22, -1056, -1056 ;  /* 0xe420e42016097430 */ /* 0x000fe40000000000 */
[----:B------:R-:W-:Y:S01]  /*17f0*/  HFMA2.MMA R17, R4, R7, R17 ;  /* 0x0000000704117235 */ /* 0x000fe20000000011 */
        /* <DEDUP_REMOVED lines=10> */
[----:B------:R-:W-:-:S08]  /*18a0*/  HFMA2 R24, R17, R27, R24 ;  /* 0x0000001b11187231 */ /* 0x000fd00000000018 */
.L_x_3821:
[----:B------:R-:W-:Y:S05]  /*18b0*/  @P2 BRA `(.L_x_3822) ;  /* 0x0000000800d02947 */ /* 0x000fea0003800000 */
[C---:B0-----:R-:W-:Y:S01]  /*18c0*/  IMAD.WIDE R22, R28.reuse, 0xc, R20 ;  /* 0x0000000c1c167825 */ /* 0x041fe200078e0214 */
[----:B-1----:R-:W0:Y:S04]  /*18d0*/  LDS.128 R16, [UR4+0x20] ;  /* 0x00002004ff107984 */ /* 0x002e280008000c00 */
[----:B-----5:R-:W2:Y:S01]  /*18e0*/  LDG.E.128.CONSTANT R4, desc[UR6][R22.64] ;  /* 0x0000000616047981 */ /* 0x020ea2000c1e9d00 */
[----:B------:R-:W-:-:S05]  /*18f0*/  IMAD.WIDE R32, R28, 0x4, R22 ;  /* 0x000000041c207825 */ /* 0x000fca00078e0216 */
[----:B------:R1:W3:Y:S01]  /*1900*/  LDG.E.128.CONSTANT R8, desc[UR6][R32.64] ;  /* 0x0000000620087981 */ /* 0x0002e2000c1e9d00 */
[----:B------:R-:W-:-:S06]  /*1910*/  IMAD.WIDE R12, R28, 0x4, R32 ;  /* 0x000000041c0c7825 */ /* 0x000fcc00078e0220 */
[----:B------:R-:W4:Y:S01]  /*1920*/  LDG.E.128.CONSTANT R12, desc[UR6][R12.64] ;  /* 0x000000060c0c7981 */ /* 0x000f22000c1e9d00 */
[----:B--2---:R-:W-:Y:S02]  /*1930*/  LOP3.LUT R34, R4, 0x3f003f, RZ, 0xc0, !PT ;  /* 0x003f003f04227812 */ /* 0x004fe400078ec0ff */
[--C-:B------:R-:W-:Y:S02]  /*1940*/  SHF.R.U32.HI R35, RZ, 0x6, R4.reuse ;  /* 0x00000006ff237819 */ /* 0x100fe40000011604 */
[----:B-1----:R-:W-:Y:S02]  /*1950*/  LOP3.LUT R33, R34, 0x64006400, RZ, 0xfc, !PT ;  /* 0x6400640022217812 */ /* 0x002fe400078efcff */
[----:B------:R-:W-:Y:S02]  /*1960*/  SHF.R.U32.HI R30, RZ, 0xc, R4 ;  /* 0x0000000cff1e7819 */ /* 0x000fe40000011604 */
[----:B------:R-:W-:Y:S01]  /*1970*/  LOP3.LUT R4, R5, 0x3f003f, RZ, 0xc0, !PT ;  /* 0x003f003f05047812 */ /* 0x000fe200078ec0ff */
[----:B------:R-:W-:Y:S01]  /*1980*/  HADD2 R33, R33, -1056, -1056 ;  /* 0xe420e42021217430 */ /* 0x000fe20000000000 */
[----:B------:R-:W-:-:S02]  /*1990*/  SHF.R.U32.HI R36, RZ, 0x6, R5 ;  /* 0x00000006ff247819 */ /* 0x000fc40000011605 */
[----:B------:R-:W-:Y:S02]  /*19a0*/  LOP3.LUT R35, R35, 0x3f003f, RZ, 0xc0, !PT ;  /* 0x003f003f23237812 */ /* 0x000fe400078ec0ff */
[----:B------:R-:W-:Y:S01]  /*19b0*/  LOP3.LUT R32, R7, 0x3f003f, RZ, 0xc0, !PT ;  /* 0x003f003f07207812 */ /* 0x000fe200078ec0ff */
[----:B0-----:R-:W-:Y:S01]  /*19c0*/  HFMA2.MMA R33, R33, R16, RZ ;  /* 0x0000001021217235 */ /* 0x001fe200000000ff */
[----:B------:R-:W-:Y:S02]  /*19d0*/  SHF.R.U32.HI R31, RZ, 0xc, R5 ;  /* 0x0000000cff1f7819 */ /* 0x000fe40000011605 */
[----:B------:R-:W-:Y:S02]  /*19e0*/  LOP3.LUT R5, R6, 0x3f003f, RZ, 0xc0, !PT ;  /* 0x003f003f06057812 */ /* 0x000fe400078ec0ff */
[----:B------:R-:W-:Y:S02]  /*19f0*/  LOP3.LUT R4, R4, 0x64006400, RZ, 0xfc, !PT ;  /* 0x6400640004047812 */ /* 0x000fe400078efcff */
[----:B------:R-:W-:-:S02]  /*1a00*/  LOP3.LUT R36, R36, 0x3f003f, RZ, 0xc0, !PT ;  /* 0x003f003f24247812 */ /* 0x000fc400078ec0ff */
[----:B------:R-:W-:Y:S01]  /*1a10*/  LOP3.LUT R35, R35, 0x64006400, RZ, 0xfc, !PT ;  /* 0x6400640023237812 */ /* 0x000fe200078efcff */
[----:B------:R-:W-:Y:S01]  /*1a20*/  HADD2 R37, R4, -1056, -1056 ;  /* 0xe420e42004257430 */ /* 0x000fe20000000000 */
[----:B------:R-:W-:Y:S02]  /*1a30*/  LOP3.LUT R32, R32, 0x64006400, RZ, 0xfc, !PT ;  /* 0x6400640020207812 */ /* 0x000fe400078efcff */
[--C-:B------:R-:W-:Y:S01]  /*1a40*/  SHF.R.U32.HI R22, RZ, 0xc, R6.reuse ;  /* 0x0000000cff167819 */ /* 0x100fe20000011606 */
[----:B------:R-:W-:Y:S01]  /*1a50*/  HADD2 R34, R35, -1056, -1056 ;  /* 0xe420e42023227430 */ /* 0x000fe20000000000 */
[----:B------:R-:W-:Y:S01]  /*1a60*/  SHF.R.U32.HI R6, RZ, 0x6, R6 ;  /* 0x00000006ff067819 */ /* 0x000fe20000011606 */
[----:B------:R-:W-:Y:S01]  /*1a70*/  HADD2 R39, R32, -1056, -1056 ;  /* 0xe420e42020277430 */ /* 0x000fe20000000000 */
[----:B------:R-:W-:Y:S01]  /*1a80*/  LOP3.LUT R5, R5, 0x64006400, RZ, 0xfc, !PT ;  /* 0x6400640005057812 */ /* 0x000fe200078efcff */
[----:B------:R-:W-:Y:S01]  /*1a90*/  HFMA2 R4, R37, R16, RZ.H0_H0 ;  /* 0x0000001025047231 */ /* 0x000fe200000400ff */
[----:B------:R-:W-:-:S02]  /*1aa0*/  LOP3.LUT R36, R36, 0x64006400, RZ, 0xfc, !PT ;  /* 0x6400640024247812 */ /* 0x000fc400078efcff */
[----:B------:R-:W-:Y:S01]  /*1ab0*/  LOP3.LUT R32, R6, 0x3f003f, RZ, 0xc0, !PT ;  /* 0x003f003f06207812 */ /* 0x000fe200078ec0ff */
[----:B------:R-:W-:Y:S01]  /*1ac0*/  HADD2 R5, R5, -1056, -1056 ;  /* 0xe420e42005057430 */ /* 0x000fe20000000000 */
[--C-:B------:R-:W-:Y:S01]  /*1ad0*/  SHF.R.U32.HI R23, RZ, 0xc, R7.reuse ;  /* 0x0000000cff177819 */ /* 0x100fe20000011607 */
[----:B------:R-:W-:Y:S01]  /*1ae0*/  HADD2 R35, R36, -1056, -1056 ;  /* 0xe420e42024237430 */ /* 0x000fe20000000000 */
[----:B------:R-:W-:Y:S01]  /*1af0*/  SHF.R.U32.HI R7, RZ, 0x6, R7 ;  /* 0x00000006ff077819 */ /* 0x000fe20000011607 */
[----:B------:R-:W-:Y:S01]  /*1b00*/  HFMA2.MMA R6, R34, R17, R33 ;  /* 0x0000001122067235 */ /* 0x000fe20000000021 */
[----:B------:R-:W-:Y:S01]  /*1b10*/  LOP3.LUT R33, R32, 0x64006400, RZ, 0xfc, !PT ;  /* 0x6400640020217812 */ /* 0x000fe200078efcff */
[----:B------:R-:W-:Y:S01]  /*1b20*/  HFMA2 R4, R35, R17, R4 ;  /* 0x0000001123047231 */ /* 0x000fe20000000004 */
        /* <DEDUP_REMOVED lines=18> */
[----:B----4-:R-:W-:Y:S01]  /*1c50*/  SHF.R.U32.HI R22, RZ, 0xa, R13 ;  /* 0x0000000aff167819 */ /* 0x010fe2000001160d */
[----:B------:R-:W-:Y:S01]  /*1c60*/  HFMA2 R16, R35, R17, R16 ;  /* 0x0000001123107231 */ /* 0x000fe20000000010 */
[-C--:B------:R-:W-:Y:S01]  /*1c70*/  HFMA2.MMA R6, R7, R18.reuse, R6 ;  /* 0x0000001207067235 */ /* 0x080fe20000000006 */
[----:B------:R-:W-:Y:S01]  /*1c80*/  HFMA2 R17, R33, R18, R4 ;  /* 0x0000001221117231 */ /* 0x000fe20000000004 */
[----:B------:R-:W-:Y:S01]  /*1c90*/  LOP3.LUT R33, R11, 0x3f003f, RZ, 0xc0, !PT ;  /* 0x003f003f0b217812 */ /* 0x000fe200078ec0ff */
[----:B------:R-:W-:Y:S01]  /*1ca0*/  HFMA2.MMA R4, R34, R18, R5 ;  /* 0x0000001222047235 */ /* 0x000fe20000000005 */
[----:B------:R-:W-:-:S02]  /*1cb0*/  SHF.R.U32.HI R7, RZ, 0x6, R9 ;  /* 0x00000006ff077819 */ /* 0x000fc40000011609 */
[----:B------:R-:W-:Y:S02]  /*1cc0*/  SHF.R.U32.HI R5, RZ, 0x6, R8 ;  /* 0x00000006ff057819 */ /* 0x000fe40000011608 */
[----:B------:R-:W-:Y:S02]  /*1cd0*/  LOP3.LUT R33, R33, 0x64006400, RZ, 0xfc, !PT ;  /* 0x6400640021217812 */ /* 0x000fe400078efcff */
[----:B------:R-:W-:Y:S02]  /*1ce0*/  LOP3.LUT R7, R7, 0x3f003f, RZ, 0xc0, !PT ;  /* 0x003f003f07077812 */ /* 0x000fe400078ec0ff */
[----:B------:R-:W-:Y:S01]  /*1cf0*/  LOP3.LUT R5, R5, 0x3f003f, RZ, 0xc0, !PT ;  /* 0x003f003f05057812 */ /* 0x000fe200078ec0ff */
[----:B------:R-:W-:Y:S01]  /*1d00*/  HADD2 R33, R33, -1056, -1056 ;  /* 0xe420e42021217430 */ /* 0x000fe20000000000 */
[----:B------:R-:W-:Y:S02]  /*1d10*/  LOP3.LUT R32, R32, 0x3f003f, RZ, 0xc0, !PT ;  /* 0x003f003f20207812 */ /* 0x000fe400078ec0ff */
[----:B------:R-:W-:Y:S01]  /*1d20*/  LOP3.LUT R7, R7, 0x64006400, RZ, 0xfc, !PT ;  /* 0x6400640007077812 */ /* 0x000fe200078efcff */
[----:B------:R-:W-:Y:S01]  /*1d30*/  HFMA2 R33, R33, R18, R16 ;  /* 0x0000001221217231 */ /* 0x000fe20000000010 */
[----:B------:R-:W-:-:S02]  /*1d40*/  LOP3.LUT R5, R5, 0x64006400, RZ, 0xfc, !PT ;  /* 0x6400640005057812 */ /* 0x000fc400078efcff */
[----:B------:R-:W-:Y:S01]  /*1d50*/  LOP3.LUT R32, R32, 0x64006400, RZ, 0xfc, !PT ;  /* 0x6400640020207812 */ /* 0x000fe200078efcff */
[----:B------:R-:W-:Y:S01]  /*1d60*/  HADD2 R18, R7, -1056, -1056 ;  /* 0xe420e42007127430 */ /* 0x000fe20000000000 */
[----:B------:R-:W-:Y:S01]  /*1d70*/  SHF.R.U32.HI R34, RZ, 0x6, R11 ;  /* 0x00000006ff227819 */ /* 0x000fe2000001160b */
[----:B------:R-:W-:Y:S01]  /*1d80*/  HADD2 R5, R5, -1056, -1056 ;  /* 0xe420e42005057430 */ /* 0x000fe20000000000 */
[----:B------:R-:W-:Y:S01]  /*1d90*/  LOP3.LUT R35, R31, 0xf000f, RZ, 0xc0, !PT ;  /* 0x000f000f1f237812 */ /* 0x000fe200078ec0ff */
[----:B------:R-:W-:Y:S01]  /*1da0*/  HADD2 R7, R32, -1056, -1056 ;  /* 0xe420e42020077430 */ /* 0x000fe20000000000 */
[----:B------:R-:W-:Y:S01]  /*1db0*/  LOP3.LUT R34, R34, 0x3f003f, RZ, 0xc0, !PT ;  /* 0x003f003f22227812 */ /* 0x000fe200078ec0ff */
[----:B------:R-:W-:Y:S01]  /*1dc0*/  HFMA2 R17, R18, R19, R17 ;  /* 0x0000001312117231 */ /* 0x000fe20000000011 */
[----:B------:R-:W-:Y:S01]  /*1dd0*/  SHF.R.U32.HI R32, RZ, 0xc, R9 ;  /* 0x0000000cff207819 */ /* 0x000fe20000011609 */
[-C--:B------:R-:W-:Y:S01]  /*1de0*/  HFMA2.MMA R16, R5, R19.reuse, R6 ;  /* 0x0000001305107235 */ /* 0x080fe20000000006 */
[----:B------:R-:W-:Y:S01]  /*1df0*/  LOP3.LUT R34, R34, 0x64006400, RZ, 0xfc, !PT ;  /* 0x6400640022227812 */ /* 0x000fe200078efcff */
[----:B------:R-:W-:Y:S01]  /*1e00*/  HFMA2.MMA R18, R7, R19, R4 ;  /* 0x0000001307127235 */ /* 0x000fe20000000004 */
[----:B------:R-:W-:Y:S01]  /*1e10*/  LOP3.LUT R9, R30, 0xf000f, RZ, 0xc0, !PT ;  /* 0x000f000f1e097812 */ /* 0x000fe200078ec0ff */
[----:B------:R-:W0:Y:S01]  /*1e20*/  LDS.128 R4, [UR4+0x30] ;  /* 0x00003004ff047984 */ /* 0x000e220008000c00 */
[----:B------:R-:W-:Y:S01]  /*1e30*/  SHF.R.U32.HI R30, RZ, 0x8, R13 ;  /* 0x00000008ff1e7819 */ /* 0x000fe2000001160d */
[----:B------:R-:W-:Y:S01]  /*1e40*/  HADD2 R34, R34, -1056, -1056 ;  /* 0xe420e42022227430 */ /* 0x000fe20000000000 */
[----:B------:R-:W-:-:S02]  /*1e50*/  SHF.R.U32.HI R31, RZ, 0xc, R10 ;  /* 0x0000000cff1f7819 */ /* 0x000fc4000001160a */
[----:B------:R-:W-:Y:S01]  /*1e60*/  SHF.R.U32.HI R10, RZ, 0xa, R12 ;  /* 0x0000000aff0a7819 */ /* 0x000fe2000001160c */
[----:B------:R-:W-:Y:S01]  /*1e70*/  HFMA2 R19, R34, R19, R33 ;  /* 0x0000001322137231 */ /* 0x000fe20000000021 */
[----:B------:R-:W-:Y:S02]  /*1e80*/  SHF.R.U32.HI R33, RZ, 0xc, R8 ;  /* 0x0000000cff217819 */ /* 0x000fe40000011608 */
[----:B------:R-:W-:Y:S02]  /*1e90*/  SHF.R.U32.HI R8, RZ, 0x8, R12 ;  /* 0x00000008ff087819 */ /* 0x000fe4000001160c */
[----:B------:R-:W-:Y:S02]  /*1ea0*/  LOP3.LUT R33, R33, 0xf000f, RZ, 0xc0, !PT ;  /* 0x000f000f21217812 */ /* 0x000fe400078ec0ff */
[----:B------:R-:W-:Y:S02]  /*1eb0*/  LOP3.LUT R8, R9, 0x300030, R8, 0xf8, !PT ;  /* 0x0030003009087812 */ /* 0x000fe400078ef808 */
[----:B------:R-:W-:-:S02]  /*1ec0*/  LOP3.LUT R9, R35, 0x300030, R30, 0xf8, !PT ;  /* 0x0030003023097812 */ /* 0x000fc400078ef81e */
[----:B------:R-:W-:Y:S02]  /*1ed0*/  SHF.R.U32.HI R30, RZ, 0x8, R14 ;  /* 0x00000008ff1e7819 */ /* 0x000fe4000001160e */
[----:B------:R-:W-:Y:S02]  /*1ee0*/  LOP3.LUT R35, R32, 0xf000f, RZ, 0xc0, !PT ;  /* 0x000f000f20237812 */ /* 0x000fe400078ec0ff */
[----:B------:R-:W-:Y:S02]  /*1ef0*/  LOP3.LUT R34, R23, 0xf000f, RZ, 0xc0, !PT ;  /* 0x000f000f17227812 */ /* 0x000fe400078ec0ff */
[----:B------:R-:W-:Y:S02]  /*1f00*/  LOP3.LUT R30, R37, 0x300030, R30, 0xf8, !PT ;  /* 0x00300030251e7812 */ /* 0x000fe400078ef81e */
[----:B------:R-:W-:Y:S02]  /*1f10*/  LOP3.LUT R10, R33, 0x300030, R10, 0xf8, !PT ;  /* 0x00300030210a7812 */ /* 0x000fe400078ef80a */
[----:B------:R-:W-:-:S02]  /*1f20*/  SHF.R.U32.HI R23, RZ, 0x8, R15 ;  /* 0x00000008ff177819 */ /* 0x000fc4000001160f */
[----:B------:R-:W-:Y:S02]  /*1f30*/  LOP3.LUT R37, R12, 0x3f003f, RZ, 0xc0, !PT ;  /* 0x003f003f0c257812 */ /* 0x000fe400078ec0ff */
[----:B------:R-:W-:Y:S02]  /*1f40*/  LOP3.LUT R33, R14, 0x3f003f, RZ, 0xc0, !PT ;  /* 0x003f003f0e217812 */ /* 0x000fe400078ec0ff */
[----:B------:R-:W-:Y:S02]  /*1f50*/  LOP3.LUT R22, R35, 0x300030, R22, 0xf8, !PT ;  /* 0x0030003023167812 */ /* 0x000fe400078ef816 */
[----:B------:R-:W-:Y:S02]  /*1f60*/  LOP3.LUT R35, R13, 0x3f003f, RZ, 0xc0, !PT ;  /* 0x003f003f0d237812 */ /* 0x000fe400078ec0ff */
[----:B------:R-:W-:Y:S02]  /*1f70*/  LOP3.LUT R32, R15, 0x3f003f, RZ, 0xc0, !PT ;  /* 0x003f003f0f207812 */ /* 0x000fe400078ec0ff */
[----:B------:R-:W-:-:S02]  /*1f80*/  SHF.R.U32.HI R13, RZ, 0x6, R13 ;  /* 0x00000006ff0d7819 */ /* 0x000fc4000001160d */
[----:B------:R-:W-:Y:S02]  /*1f90*/  LOP3.LUT R23, R34, 0x300030, R23, 0xf8, !PT ;  /* 0x0030003022177812 */ /* 0x000fe400078ef817 */
[----:B------:R-:W-:Y:S02]  /*1fa0*/  LOP3.LUT R37, R37, 0x64006400, RZ, 0xfc, !PT ;  /* 0x6400640025257812 */ /* 0x000fe400078efcff */
[----:B------:R-:W-:Y:S02]  /*1fb0*/  LOP3.LUT R33, R33, 0x64006400, RZ, 0xfc, !PT ;  /* 0x6400640021217812 */ /* 0x000fe400078efcff */
[----:B------:R-:W-:Y:S01]  /*1fc0*/  SHF.R.U32.HI R12, RZ, 0x6, R12 ;  /* 0x00000006ff0c7819 */ /* 0x000fe2000001160c */
[----:B------:R-:W-:Y:S01]  /*1fd0*/  HADD2 R37, R37, -1056, -1056 ;  /* 0xe420e42025257430 */ /* 0x000fe20000000000 */
[--C-:B------:R-:W-:Y:S01]  /*1fe0*/  SHF.R.U32.HI R34, RZ, 0xa, R14.reuse ;  /* 0x0000000aff227819 */ /* 0x100fe2000001160e */
[----:B------:R-:W-:Y:S01]  /*1ff0*/  HADD2 R33, R33, -1056, -1056 ;  /* 0xe420e42021217430 */ /* 0x000fe20000000000 */
[----:B------:R-:W-:-:S02]  /*2000*/  SHF.R.U32.HI R14, RZ, 0x6, R14 ;  /* 0x00000006ff0e7819 */ /* 0x000fc4000001160e */
[----:B------:R-:W-:Y:S01]  /*2010*/  LOP3.LUT R31, R31, 0xf000f, RZ, 0xc0, !PT ;  /* 0x000f000f1f1f7812 */ /* 0x000fe200078ec0ff */
[-C--:B0-----:R-:W-:Y:S01]  /*2020*/  HFMA2.MMA R16, R37, R4.reuse, R16 ;  /* 0x0000000425107235 */ /* 0x081fe20000000010 */
[----:B------:R-:W-:Y:S01]  /*2030*/  LOP3.LUT R35, R35, 0x64006400, RZ, 0xfc, !PT ;  /* 0x6400640023237812 */ /* 0x000fe200078efcff */
[----:B------:R-:W-:Y:S01]  /*2040*/  HFMA2.MMA R18, R33, R4, R18 ;  /* 0x0000000421127235 */ /* 0x000fe20000000012 */
[----:B------:R-:W-:Y:S02]  /*2050*/  LOP3.LUT R32, R32, 0x64006400, RZ, 0xfc, !PT ;  /* 0x6400640020207812 */ /* 0x000fe400078efcff */
[--C-:B------:R-:W-:Y:S02]  /*2060*/  SHF.R.U32.HI R36, RZ, 0xa, R15.reuse ;  /* 0x0000000aff247819 */ /* 0x100fe4000001160f */
[----:B------:R-:W-:Y:S01]  /*2070*/  LOP3.LUT R13, R13, 0x3f003f, RZ, 0xc0, !PT ;  /* 0x003f003f0d0d7812 */ /* 0x000fe200078ec0ff */
[----:B------:R-:W-:Y:S01]  /*2080*/  HADD2 R32, R32, -1056, -1056 ;  /* 0xe420e42020207430 */ /* 0x000fe20000000000 */
[----:B------:R-:W-:-:S02]  /*2090*/  SHF.R.U32.HI R15, RZ, 0x6, R15 ;  /* 0x00000006ff0f7819 */ /* 0x000fc4000001160f */
[----:B------:R-:W-:Y:S01]  /*20a0*/  LOP3.LUT R12, R12, 0x3f003f, RZ, 0xc0, !PT ;  /* 0x003f003f0c0c7812 */ /* 0x000fe200078ec0ff */
[-C--:B------:R-:W-:Y:S01]  /*20b0*/  HFMA2 R19, R32, R4.reuse, R19 ;  /* 0x0000000420137231 */ /* 0x080fe20000000013 */
[----:B------:R-:W-:Y:S01]  /*20c0*/  LOP3.LUT R31, R31, 0x300030, R34, 0xf8, !PT ;  /* 0x003000301f1f7812 */ /* 0x000fe200078ef822 */
[----:B------:R-:W-:Y:S01]  /*20d0*/  HADD2 R34, R35, -1056, -1056 ;  /* 0xe420e42023227430 */ /* 0x000fe20000000000 */
        /* <DEDUP_REMOVED lines=16> */
[----:B------:R-:W-:Y:S01]  /*21e0*/  SHF.R.U32.HI R11, RZ, 0xc, R11 ;  /* 0x0000000cff0b7819 */ /* 0x000fe2000001160b */
        /* <DEDUP_REMOVED lines=11> */
[----:B------:R-:W-:Y:S01]  /*22a0*/  LOP3.LUT R11, R11, 0x300030, R36, 0xf8, !PT ;  /* 0x003000300b0b7812 */ /* 0x000fe200078ef824 */
[----:B------:R-:W-:Y:S01]  /*22b0*/  HADD2 R31, R31, -1056, -1056 ;  /* 0xe420e4201f1f7430 */ /* 0x000fe20000000000 */
[----:B------:R-:W-:Y:S01]  /*22c0*/  HFMA2.MMA R18, R9, R6, R18 ;  /* 0x0000000609127235 */ /* 0x000fe20000000012 */
[----:B------:R-:W-:Y:S01]  /*22d0*/  LOP3.LUT R22, R22, 0x64006400, RZ, 0xfc, !PT ;  /* 0x6400640016167812 */ /* 0x000fe200078efcff */
[----:B------:R-:W-:Y:S01]  /*22e0*/  HFMA2 R17, R4, R6, R17 ;  /* 0x0000000604117231 */ /* 0x000fe20000000011 */
        /* <DEDUP_REMOVED lines=17> */
.L_x_3822:
[----:B------:R-:W2:Y:S01]  /*2400*/  LDC R13, c[0x0][0x240] ;  /* 0x00009000ff0d7b82 */ /* 0x000ea20000000800 */
[----:B-----5:R-:W-:Y:S01]  /*2410*/  LEA R4, R29, 0x40, 0x6 ;  /* 0x000000401d047811 */ /* 0x020fe200078e30ff */
[----:B------:R-:W-:Y:S01]  /*2420*/  VIADD R2, R2, 0x20 ;  /* 0x0000002002027836 */ /* 0x000fe20000000000 */
[----:B------:R-:W-:Y:S01]  /*2430*/  UIADD3 UR4, UR4, 0x40, URZ ;  /* 0x0000004004047890 */ /* 0x000fe2000fffe03f */
[----:B0-----:R-:W-:-:S03]  /*2440*/  IMAD.WIDE R20, R28, 0x18, R20 ;  /* 0x000000181c147825 */ /* 0x001fc600078e0214 */
[----:B------:R-:W-:Y:S02]  /*2450*/  ISETP.GE.AND P0, PT, R2, UR5, PT ;  /* 0x0000000502007c0c */ /* 0x000fe4000bf06270 */
[----:B--2---:R-:W-:-:S04]  /*2460*/  VIMNMX R5, R4, R13, PT ;  /* 0x0000000d04057248 */ /* 0x004fc80003fe0100 */
[----:B------:R-:W-:-:S13]  /*2470*/  ISETP.LT.AND P1, PT, R2, R5, PT ;  /* 0x000000050200720c */ /* 0x000fda0003f21270 */
[----:B------:R-:W-:Y:S05]  /*2480*/  @!P0 BRA P1, `(.L_x_3823) ;  /* 0xffffffe800048947 */ /* 0x000fea000083ffff */
.L_x_3820:
[----:B------:R-:W-:Y:S01]  /*2490*/  LEA R4, R29, 0x40, 0x6 ;  /* 0x000000401d047811 */ /* 0x000fe200078e30ff */
[----:B------:R-:W-:-:S03]  /*24a0*/  ULDC UR5, c[0x0][0x268] ;  /* 0x00009a0000057ab9 */ /* 0x000fc60000000800 */
[----:B------:R-:W-:-:S04]  /*24b0*/  VIMNMX R13, R4, R13, PT ;  /* 0x0000000d040d7248 */ /* 0x000fc80003fe0100 */
[----:B------:R-:W-:-:S04]  /*24c0*/  ISETP.GE.AND P0, PT, R2, R13, PT ;  /* 0x0000000d0200720c */ /* 0x000fc80003f06270 */
[----:B------:R-:W-:Y:S01]  /*24d0*/  ISETP.GE.OR P0, PT, R2, UR5, P0 ;  /* 0x0000000502007c0c */ /* 0x000fe20008706670 */
[----:B------:R-:W-:-:S12]  /*24e0*/  ULDC UR5, c[0x0][0x268] ;  /* 0x00009a0000057ab9 */ /* 0x000fd80000000800 */
[----:B------:R-:W-:Y:S05]  /*24f0*/  @P0 BRA `(.L_x_3824) ;  /* 0x0000001400300947 */ /* 0x000fea0003800000 */
.L_x_3826:
[----:B------:R-:W-:Y:S01]  /*2500*/  ISETP.NE.AND P0, PT, R2, R25, PT ;  /* 0x000000190200720c */ /* 0x000fe20003f05270 */
[----:B------:R-:W0:-:S12]  /*2510*/  LDC R28, c[0x0][0x23c] ;  /* 0x00008f00ff1c7b82 */ /* 0x000e180000000800 */
[----:B------:R-:W2:Y:S01]  /*2520*/  @!P0 LDC.64 R12, c[0x0][0x248] ;  /* 0x00009200ff0c8b82 */ /* 0x000ea20000000a00 */
[----:B------:R-:W-:Y:S01]  /*2530*/  @!P0 VIADD R3, R3, 0x1 ;  /* 0x0000000103038836 */ /* 0x000fe20000000000 */
[----:B------:R-:W-:-:S03]  /*2540*/  @!P0 LEA R5, R2, 0x1, 0x1 ;  /* 0x0000000102058811 */ /* 0x000fc600078e08ff */
[----:B-1----:R-:W-:-:S06]  /*2550*/  @!P0 IMAD R16, R3, 0x8, R1 ;  /* 0x0000000803108824 */ /* 0x002fcc00078e0201 */
[----:B------:R-:W3:Y:S01]  /*2560*/  @!P0 LDL.64 R16, [R16] ;  /* 0x0000000010108983 */ /* 0x000ee20000100a00 */
[----:B0-----:R-:W-:-:S05]  /*2570*/  IMAD.WIDE R14, R28, 0x4, R20 ;  /* 0x000000041c0e7825 */ /* 0x001fca00078e0214 */
[----:B------:R0:W5:Y:S01]  /*2580*/  LDG.E.128.CONSTANT R8, desc[UR6][R14.64] ;  /* 0x000000060e087981 */ /* 0x000162000c1e9d00 */
[----:B--2---:R-:W-:-:S03]  /*2590*/  @!P0 IMAD.WIDE R12, R5, 0x2, R12 ;  /* 0x00000002050c8825 */ /* 0x004fc600078e020c */
[----:B------:R0:W5:Y:S04]  /*25a0*/  LDG.E.128.CONSTANT R4, desc[UR6][R20.64] ;  /* 0x0000000614047981 */ /* 0x000168000c1e9d00 */
[----:B------:R-:W2:Y:S01]  /*25b0*/  @!P0 LDG.E.U16.CONSTANT R13, desc[UR6][R12.64] ;  /* 0x000000060c0d8981 */ /* 0x000ea2000c1e9500 */
[----:B------:R-:W-:Y:S01]  /*25c0*/  IMAD.WIDE R30, R28, 0x4, R14 ;  /* 0x000000041c1e7825 */ /* 0x000fe200078e020e */
[----:B---3--:R-:W-:Y:S02]  /*25d0*/  @!P0 PRMT R0, R16, 0x7610, R0 ;  /* 0x0000761010008816 */ /* 0x008fe40000000000 */
[----:B------:R-:W-:Y:S02]  /*25e0*/  @!P0 PRMT R27, R17, 0x7610, R27 ;  /* 0x00007610111b8816 */ /* 0x000fe4000000001b */
[----:B------:R-:W-:-:S02]  /*25f0*/  @!P0 PRMT R0, R0, 0x7610, R16 ;  /* 0x0000761000008816 */ /* 0x000fc40000000010 */
        /* <DEDUP_REMOVED lines=8> */
[----:B------:R-:W-:Y:S01]  /*2680*/  IMAD.MOV.U32 R21, RZ, RZ, 0x2400 ;  /* 0x00002400ff157424 */ /* 0x000fe200078e00ff */
[----:B------:R-:W-:Y:S02]  /*2690*/  LOP3.LUT R20, R20, 0x10001, RZ, 0xc0, !PT ;  /* 0x0001000114147812 */ /* 0x000fe400078ec0ff */
[----:B------:R-:W-:Y:S02]  /*26a0*/  LOP3.LUT R22, R5, 0x380038, RZ, 0xc0, !PT ;  /* 0x0038003805167812 */ /* 0x000fe400078ec0ff */
[----:B------:R-:W-:-:S02]  /*26b0*/  PRMT R32, R21, 0x5410, R32 ;  /* 0x0000541015207816 */ /* 0x000fc40000000020 */
[----:B------:R-:W-:Y:S02]  /*26c0*/  LOP3.LUT R34, R6, 0x70007, RZ, 0xc0, !PT ;  /* 0x0007000706227812 */ /* 0x000fe400078ec0ff */
[----:B------:R-:W-:Y:S02]  /*26d0*/  LOP3.LUT R21, R5, 0x70007, RZ, 0xc0, !PT ;  /* 0x0007000705157812 */ /* 0x000fe400078ec0ff */
[----:B------:R-:W-:Y:S02]  /*26e0*/  LOP3.LUT R33, R20, 0x20002, R33, 0xf8, !PT ;  /* 0x0002000214217812 */ /* 0x000fe400078ef821 */
[----:B------:R-:W-:Y:S02]  /*26f0*/  LOP3.LUT R20, R4, 0x70007, RZ, 0xc0, !PT ;  /* 0x0007000704147812 */ /* 0x000fe400078ec0ff */
[----:B------:R-:W-:Y:S02]  /*2700*/  LOP3.LUT R35, R7, 0x70007, RZ, 0xc0, !PT ;  /* 0x0007000707237812 */ /* 0x000fe400078ec0ff */
        /* <DEDUP_REMOVED lines=8> */
[----:B------:R-:W-:Y:S01]  /*2790*/  SHF.R.U32.HI R5, RZ, 0x6, R5 ;  /* 0x00000006ff057819 */ /* 0x000fe20000011605 */
[----:B------:R-:W-:Y:S02]  /*27a0*/  HADD2 R23, R20, -1028, -1028 ;  /* 0xe404e40414177430 */ /* 0x000fe40000000000 */
[----:B------:R-:W-:Y:S01]  /*27b0*/  HADD2 R35, R35, -1028, -1028 ;  /* 0xe404e40423237430 */ /* 0x000fe20000000000 */
[-C--:B0-----:R-:W-:Y:S01]  /*27c0*/  HFMA2.MMA R20, R37, R16.reuse, RZ ;  /* 0x0000001025147235 */ /* 0x081fe200000000ff */
[-C--:B------:R-:W-:Y:S01]  /*27d0*/  HFMA2 R22, R23, R16.reuse, RZ.H0_H0 ;  /* 0x0000001017167231 */ /* 0x080fe200000400ff */
[----:B------:R-:W-:Y:S01]  /*27e0*/  HFMA2.MMA R21, R21, R16, RZ ;  /* 0x0000001015157235 */ /* 0x000fe200000000ff */
[----:B------:R-:W-:Y:S01]  /*27f0*/  HFMA2 R37, R35, R16, RZ.H0_H0 ;  /* 0x0000001023257231 */ /* 0x000fe200000400ff */
[----:B------:R-:W-:-:S02]  /*2800*/  LOP3.LUT R16, R4, 0x380038, RZ, 0xc0, !PT ;  /* 0x0038003804107812 */ /* 0x000fc400078ec0ff */
[----:B------:R-:W-:Y:S02]  /*2810*/  LOP3.LUT R35, R6, 0x380038, RZ, 0xc0, !PT ;  /* 0x0038003806237812 */ /* 0x000fe400078ec0ff */
[----:B------:R-:W-:Y:S02]  /*2820*/  LOP3.LUT R39, R16, 0x64006400, RZ, 0xfc, !PT ;  /* 0x6400640010277812 */ /* 0x000fe400078efcff */
[----:B------:R-:W-:Y:S01]  /*2830*/  HFMA2.MMA R21, R34, R17, R21 ;  /* 0x0000001122157235 */ /* 0x000fe20000000015 */
[----:B------:R-:W-:Y:S02]  /*2840*/  SHF.R.U32.HI R34, RZ, 0x6, R4 ;  /* 0x00000006ff227819 */ /* 0x000fe40000011604 */
[----:B------:R-:W-:Y:S01]  /*2850*/  HFMA2 R39, R39, R32.H1_H1, -132, -132 ;  /* 0xd820d82027277431 */ /* 0x000fe20000060020 */
[----:B------:R-:W-:Y:S02]  /*2860*/  LOP3.LUT R35, R35, 0x64006400, RZ, 0xfc, !PT ;  /* 0x6400640023237812 */ /* 0x000fe400078efcff */
[----:B------:R-:W-:-:S02]  /*2870*/  LOP3.LUT R16, R5, 0x70007, RZ, 0xc0, !PT ;  /* 0x0007000705107812 */ /* 0x000fc400078ec0ff */
[----:B------:R-:W-:Y:S01]  /*2880*/  LOP3.LUT R23, R7, 0x380038, RZ, 0xc0, !PT ;  /* 0x0038003807177812 */ /* 0x000fe200078ec0ff */
[-C--:B------:R-:W-:Y:S01]  /*2890*/  HFMA2 R35, R35, R32.reuse.H1_H1, -132, -132 ;  /* 0xd820d82023237431 */ /* 0x080fe20000060020 */
[----:B------:R-:W-:Y:S01]  /*28a0*/  LOP3.LUT R36, R34, 0x70007, RZ, 0xc0, !PT ;  /* 0x0007000722247812 */ /* 0x000fe200078ec0ff */
[-C--:B------:R-:W-:Y:S01]  /*28b0*/  HFMA2.MMA R22, R39, R17.reuse, R22 ;  /* 0x0000001127167235 */ /* 0x080fe20000000016 */
[----:B------:R-:W-:Y:S02]  /*28c0*/  LOP3.LUT R16, R16, 0x64006400, RZ, 0xfc, !PT ;  /* 0x6400640010107812 */ /* 0x000fe400078efcff */
[----:B------:R-:W-:Y:S02]  /*28d0*/  LOP3.LUT R23, R23, 0x64006400, RZ, 0xfc, !PT ;  /* 0x6400640017177812 */ /* 0x000fe400078efcff */
[----:B------:R-:W-:Y:S01]  /*28e0*/  LOP3.LUT R36, R36, 0x64006400, RZ, 0xfc, !PT ;  /* 0x6400640024247812 */ /* 0x000fe200078efcff */
[----:B------:R-:W-:Y:S01]  /*28f0*/  HADD2 R38, R16, -1028, -1028 ;  /* 0xe404e40410267430 */ /* 0x000fe20000000000 */
[----:B------:R-:W-:Y:S01]  /*2900*/  HFMA2.MMA R16, R35, R17, R20 ;  /* 0x0000001123107235 */ /* 0x000fe20000000014 */
[----:B------:R-:W-:Y:S01]  /*2910*/  HFMA2 R40, R23, R32.H1_H1, -132, -132 ;  /* 0xd820d82017287431 */ /* 0x000fe20000060020 */
[----:B------:R-:W-:Y:S01]  /*2920*/  SHF.R.U32.HI R35, RZ, 0x6, R6 ;  /* 0x00000006ff237819 */ /* 0x000fe20000011606 */
[----:B------:R-:W-:Y:S01]  /*2930*/  HADD2 R23, R36, -1028, -1028 ;  /* 0xe404e40424177430 */ /* 0x000fe20000000000 */
[----:B------:R-:W-:Y:S01]  /*2940*/  SHF.R.U32.HI R36, RZ, 0x6, R7 ;  /* 0x00000006ff247819 */ /* 0x000fe20000011607 */
[----:B------:R-:W-:Y:S01]  /*2950*/  HFMA2.MMA R21, R38, R18, R21 ;  /* 0x0000001226157235 */ /* 0x000fe20000000015 */
[----:B------:R-:W-:Y:S01]  /*2960*/  SHF.R.U32.HI R38, RZ, 0xf, R4 ;  /* 0x0000000fff267819 */ /* 0x000fe20000011604 */
[----:B------:R-:W-:Y:S01]  /*2970*/  HFMA2 R20, R23, R18, R22 ;  /* 0x0000001217147231 */ /* 0x000fe20000000016 */
        /* <DEDUP_REMOVED lines=11> */
[-C--:B------:R-:W-:Y:S01]  /*2a30*/  HFMA2 R4, R23, R32.reuse.H1_H1, -132, -132 ;  /* 0xd820d82017047431 */ /* 0x080fe20000060020 */
[----:B------:R-:W-:Y:S01]  /*2a40*/  LOP3.LUT R41, R40, 0x64006400, RZ, 0xfc, !PT ;  /* 0x6400640028297812 */ /* 0x000fe200078efcff */
[-C--:B------:R-:W-:Y:S01]  /*2a50*/  HFMA2.MMA R16, R39, R18.reuse, R16 ;  /* 0x0000001227107235 */ /* 0x080fe20000000010 */
[----:B------:R-:W-:Y:S01]  /*2a60*/  LOP3.LUT R39, R35, 0x380038, RZ, 0xc0, !PT ;  /* 0x0038003823277812 */ /* 0x000fe200078ec0ff */
[----:B------:R-:W-:Y:S01]  /*2a70*/  HFMA2.MMA R37, R22, R18, R37 ;  /* 0x0000001216257235 */ /* 0x000fe20000000025 */
[----:B------:R-:W-:Y:S01]  /*2a80*/  LOP3.LUT R38, R38, 0x10001, RZ, 0xc0, !PT ;  /* 0x0001000126267812 */ /* 0x000fe200078ec0ff */
[----:B------:R-:W-:Y:S01]  /*2a90*/  HFMA2.MMA R4, R4, R19, R21 ;  /* 0x0000001304047235 */ /* 0x000fe20000000015 */
[----:B------:R-:W-:Y:S01]  /*2aa0*/  HFMA2 R41, R41, R32.H1_H1, -132, -132 ;  /* 0xd820d82029297431 */ /* 0x000fe20000060020 */
[----:B------:R-:W-:-:S02]  /*2ab0*/  SHF.R.U32.HI R21, RZ, 0xf, R6 ;  /* 0x0000000fff157819 */ /* 0x000fc40000011606 */
[----:B------:R-:W-:Y:S01]  /*2ac0*/  LOP3.LUT R39, R39, 0x64006400, RZ, 0xfc, !PT ;  /* 0x6400640027277812 */ /* 0x000fe200078efcff */
[----:B------:R-:W-:Y:S01]  /*2ad0*/  HFMA2 R6, R41, R19, R20 ;  /* 0x0000001329067231 */ /* 0x000fe20000000014 */
[----:B------:R-:W-:Y:S02]  /*2ae0*/  LOP3.LUT R41, R21, 0x10001, RZ, 0xc0, !PT ;  /* 0x0001000115297812 */ /* 0x000fe400078ec0ff */
[----:B------:R-:W0:Y:S01]  /*2af0*/  LDS.128 R20, [UR4+0x10] ;  /* 0x00001004ff147984 */ /* 0x000e220008000c00 */
[----:B------:R-:W-:Y:S01]  /*2b00*/  HFMA2 R39, R39, R32.H1_H1, -132, -132 ;  /* 0xd820d82027277431 */ /* 0x000fe20000060020 */
[----:B------:R-:W-:Y:S02]  /*2b10*/  LOP3.LUT R17, R38, 0x20002, R17, 0xf8, !PT ;  /* 0x0002000226117812 */ /* 0x000fe400078ef811 */
[----:B------:R-:W-:Y:S02]  /*2b20*/  SHF.R.U32.HI R38, RZ, 0xf, R7 ;  /* 0x0000000fff267819 */ /* 0x000fe40000011607 */
[----:B------:R-:W-:Y:S01]  /*2b30*/  SHF.R.U32.HI R18, RZ, 0xe, R10 ;  /* 0x0000000eff127819 */ /* 0x000fe2000001160a */
[----:B------:R-:W-:Y:S01]  /*2b40*/  HFMA2.MMA R7, R39, R19, R16 ;  /* 0x0000001327077235 */ /* 0x000fe20000000010 */
[----:B------:R-:W-:-:S02]  /*2b50*/  LOP3.LUT R39, R36, 0x380038, RZ, 0xc0, !PT ;  /* 0x0038003824277812 */ /* 0x000fc400078ec0ff */
[----:B------:R-:W-:Y:S02]  /*2b60*/  LOP3.LUT R18, R41, 0x20002, R18, 0xf8, !PT ;  /* 0x0002000229127812 */ /* 0x000fe400078ef812 */
[----:B------:R-:W-:Y:S02]  /*2b70*/  LOP3.LUT R39, R39, 0x64006400, RZ, 0xfc, !PT ;  /* 0x6400640027277812 */ /* 0x000fe400078efcff */
[----:B------:R-:W-:Y:S02]  /*2b80*/  SHF.R.U32.HI R41, RZ, 0xe, R11 ;  /* 0x0000000eff297819 */ /* 0x000fe4000001160b */
[----:B------:R-:W-:Y:S02]  /*2b90*/  LOP3.LUT R38, R38, 0x10001, RZ, 0xc0, !PT ;  /* 0x0001000126267812 */ /* 0x000fe400078ec0ff */
[----:B------:R-:W-:Y:S02]  /*2ba0*/  LOP3.LUT R34, R34, 0x1c001c0, RZ, 0xc0, !PT ;  /* 0x01c001c022227812 */ /* 0x000fe400078ec0ff */
[----:B------:R-:W-:-:S02]  /*2bb0*/  LOP3.LUT R38, R38, 0x20002, R41, 0xf8, !PT ;  /* 0x0002000226267812 */ /* 0x000fc400078ef829 */
[----:B------:R-:W-:Y:S02]  /*2bc0*/  LOP3.LUT R5, R5, 0x1c001c0, RZ, 0xc0, !PT ;  /* 0x01c001c005057812 */ /* 0x000fe400078ec0ff */
[----:B------:R-:W-:Y:S02]  /*2bd0*/  LOP3.LUT R36, R36, 0x1c001c0, RZ, 0xc0, !PT ;  /* 0x01c001c024247812 */ /* 0x000fe400078ec0ff */
[----:B--2---:R-:W-:Y:S02]  /*2be0*/  SHF.R.U32.HI R40, RZ, 0xd, R12 ;  /* 0x0000000dff287819 */ /* 0x004fe4000001160c */
[----:B------:R-:W-:Y:S02]  /*2bf0*/  SHF.R.U32.HI R16, RZ, 0xd, R13 ;  /* 0x0000000dff107819 */ /* 0x000fe4000001160d */
[----:B------:R-:W-:Y:S01]  /*2c00*/  LOP3.LUT R17, R17, 0x40004, R40, 0xf8, !PT ;  /* 0x0004000411117812 */ /* 0x000fe200078ef828 */
[----:B------:R-:W-:Y:S01]  /*2c10*/  HFMA2 R40, R39, R32.H1_H1, -132, -132 ;  /* 0xd820d82027287431 */ /* 0x000fe20000060020 */
[----:B------:R-:W-:-:S02]  /*2c20*/  LOP3.LUT R16, R33, 0x40004, R16, 0xf8, !PT ;  /* 0x0004000421107812 */ /* 0x000fc400078ef810 */
[----:B------:R-:W-:Y:S02]  /*2c30*/  SHF.R.U32.HI R33, RZ, 0xd, R14 ;  /* 0x0000000dff217819 */ /* 0x000fe4000001160e */
[----:B------:R-:W-:Y:S01]  /*2c40*/  SHF.R.U32.HI R39, RZ, 0xd, R15 ;  /* 0x0000000dff277819 */ /* 0x000fe2000001160f */
[----:B------:R-:W-:Y:S01]  /*2c50*/  HFMA2.MMA R37, R40, R19, R37 ;  /* 0x0000001328257235 */ /* 0x000fe20000000025 */
[----:B------:R-:W-:Y:S02]  /*2c60*/  LOP3.LUT R19, R34, 0x64006400, RZ, 0xfc, !PT ;  /* 0x6400640022137812 */ /* 0x000fe400078efcff */
[----:B------:R-:W-:Y:S02]  /*2c70*/  LOP3.LUT R18, R18, 0x40004, R33, 0xf8, !PT ;  /* 0x0004000412127812 */ /* 0x000fe400078ef821 */
[----:B------:R-:W-:Y:S01]  /*2c80*/  LOP3.LUT R33, R38, 0x40004, R39, 0xf8, !PT ;  /* 0x0004000426217812 */ /* 0x000fe200078ef827 */
[----:B------:R-:W-:Y:S01]  /*2c90*/  HFMA2 R41, R19, R32.H0_H0, -20, -20 ;  /* 0xcd00cd0013297431 */ /* 0x000fe20000040020 */
[----:B------:R-:W-:-:S02]  /*2ca0*/  LOP3.LUT R38, R35, 0x1c001c0, RZ, 0xc0, !PT ;  /* 0x01c001c023267812 */ /* 0x000fc400078ec0ff */
[----:B------:R-:W-:Y:S02]  /*2cb0*/  LOP3.LUT R35, R5, 0x64006400, RZ, 0xfc, !PT ;  /* 0x6400640005237812 */ /* 0x000fe400078efcff */
[----:B------:R-:W-:Y:S01]  /*2cc0*/  LOP3.LUT R5, R36, 0x64006400, RZ, 0xfc, !PT ;  /* 0x6400640024057812 */ /* 0x000fe200078efcff */
[-C--:B0-----:R-:W-:Y:S01]  /*2cd0*/  HFMA2.MMA R6, R41, R20.reuse, R6 ;  /* 0x0000001429067235 */ /* 0x081fe20000000006 */
[----:B------:R-:W-:Y:S01]  /*2ce0*/  LOP3.LUT R34, R8, 0x70007, RZ, 0xc0, !PT ;  /* 0x0007000708227812 */ /* 0x000fe200078ec0ff */
[-C--:B------:R-:W-:Y:S01]  /*2cf0*/  HFMA2 R35, R35, R32.reuse.H0_H0, -20, -20 ;  /* 0xcd00cd0023237431 */ /* 0x080fe20000040020 */
[----:B------:R-:W-:Y:S01]  /*2d00*/  LOP3.LUT R39, R38, 0x64006400, RZ, 0xfc, !PT ;  /* 0x6400640026277812 */ /* 0x000fe200078efcff */
[-C--:B------:R-:W-:Y:S01]  /*2d10*/  HFMA2 R36, R5, R32.reuse.H0_H0, -20, -20 ;  /* 0xcd00cd0005247431 */ /* 0x080fe20000040020 */
[----:B------:R-:W-:Y:S02]  /*2d20*/  LOP3.LUT R19, R34, 0x64006400, RZ, 0xfc, !PT ;  /* 0x6400640022137812 */ /* 0x000fe400078efcff */
        /* <DEDUP_REMOVED lines=20> */
[----:B------:R-:W-:Y:S01]  /*2e70*/  SHF.R.U32.HI R9, RZ, 0x6, R9 ;  /* 0x00000006ff097819 */ /* 0x000fe20000011609 */
[-C--:B------:R-:W-:Y:S01]  /*2e80*/  HFMA2 R35, R35, R32.reuse.H1_H1, -132, -132 ;  /* 0xd820d82023237431 */ /* 0x080fe20000060020 */
[-C--:B------:R-:W-:Y:S01]  /*2e90*/  HFMA2.MMA R19, R19, R21.reuse, R4 ;  /* 0x0000001513137235 */ /* 0x080fe20000000004 */
[----:B------:R-:W-:Y:S01]  /*2ea0*/  HFMA2 R36, R39, R32.H1_H1, -132, -132 ;  /* 0xd820d82027247431 */ /* 0x000fe20000060020 */
[----:B------:R-:W0:Y:S01]  /*2eb0*/  LDS.128 R4, [UR4+0x20] ;  /* 0x00002004ff047984 */ /* 0x000e220008000c00 */
[----:B------:R-:W-:Y:S01]  /*2ec0*/  HFMA2 R34, R35, R22, R34 ;  /* 0x0000001623227231 */ /* 0x000fe20000000022 */
[----:B------:R-:W-:Y:S01]  /*2ed0*/  LOP3.LUT R35, R10, 0x380038, RZ, 0xc0, !PT ;  /* 0x003800380a237812 */ /* 0x000fe200078ec0ff */
[----:B------:R-:W-:Y:S01]  /*2ee0*/  HFMA2.MMA R21, R38, R21, R37 ;  /* 0x0000001526157235 */ /* 0x000fe20000000025 */
[----:B------:R-:W-:-:S02]  /*2ef0*/  LOP3.LUT R37, R11, 0x380038, RZ, 0xc0, !PT ;  /* 0x003800380b257812 */ /* 0x000fc400078ec0ff */
[----:B------:R-:W-:Y:S01]  /*2f00*/  LOP3.LUT R35, R35, 0x64006400, RZ, 0xfc, !PT ;  /* 0x6400640023237812 */ /* 0x000fe200078efcff */
[-C--:B------:R-:W-:Y:S01]  /*2f10*/  HFMA2.MMA R19, R36, R22.reuse, R19 ;  /* 0x0000001624137235 */ /* 0x080fe20000000013 */
[----:B------:R-:W-:Y:S02]  /*2f20*/  LOP3.LUT R36, R9, 0x70007, RZ, 0xc0, !PT ;  /* 0x0007000709247812 */ /* 0x000fe400078ec0ff */
[----:B------:R-:W-:Y:S01]  /*2f30*/  LOP3.LUT R37, R37, 0x64006400, RZ, 0xfc, !PT ;  /* 0x6400640025257812 */ /* 0x000fe200078efcff */
[-C--:B------:R-:W-:Y:S01]  /*2f40*/  HFMA2 R39, R35, R32.reuse.H1_H1, -132, -132 ;  /* 0xd820d82023277431 */ /* 0x080fe20000060020 */
[----:B------:R-:W-:Y:S02]  /*2f50*/  SHF.R.U32.HI R8, RZ, 0x6, R8 ;  /* 0x00000006ff087819 */ /* 0x000fe40000011608 */
[----:B------:R-:W-:Y:S01]  /*2f60*/  LOP3.LUT R36, R36, 0x64006400, RZ, 0xfc, !PT ;  /* 0x6400640024247812 */ /* 0x000fe200078efcff */
[----:B------:R-:W-:Y:S01]  /*2f70*/  HFMA2 R40, R37, R32.H1_H1, -132, -132 ;  /* 0xd820d82025287431 */ /* 0x000fe20000060020 */
[----:B------:R-:W-:Y:S01]  /*2f80*/  LOP3.LUT R38, R8, 0x70007, RZ, 0xc0, !PT ;  /* 0x0007000708267812 */ /* 0x000fe200078ec0ff */
[----:B------:R-:W-:Y:S01]  /*2f90*/  HFMA2.MMA R20, R39, R22, R20 ;  /* 0x0000001627147235 */ /* 0x000fe20000000014 */
[----:B------:R-:W-:Y:S01]  /*2fa0*/  SHF.R.U32.HI R10, RZ, 0x6, R10 ;  /* 0x00000006ff0a7819 */ /* 0x000fe2000001160a */
[----:B------:R-:W-:Y:S01]  /*2fb0*/  HADD2 R36, R36, -1028, -1028 ;  /* 0xe404e40424247430 */ /* 0x000fe20000000000 */
[----:B------:R-:W-:Y:S01]  /*2fc0*/  LOP3.LUT R38, R38, 0x64006400, RZ, 0xfc, !PT ;  /* 0x6400640026267812 */ /* 0x000fe200078efcff */
[----:B------:R-:W-:Y:S01]  /*2fd0*/  HFMA2 R21, R40, R22, R21 ;  /* 0x0000001628157231 */ /* 0x000fe20000000015 */
[----:B------:R-:W-:Y:S01]  /*2fe0*/  LOP3.LUT R22, R10, 0x70007, RZ, 0xc0, !PT ;  /* 0x000700070a167812 */ /* 0x000fe200078ec0ff */
[----:B------:R-:W-:Y:S01]  /*2ff0*/  HFMA2 R19, R36, R23, R19 ;  /* 0x0000001724137231 */ /* 0x000fe20000000013 */
[----:B------:R-:W-:Y:S01]  /*3000*/  SHF.R.U32.HI R11, RZ, 0x6, R11 ;  /* 0x00000006ff0b7819 */ /* 0x000fe2000001160b */
        /* <DEDUP_REMOVED lines=11> */
[----:B------:R-:W-:Y:S01]  /*30c0*/  HFMA2 R22, R37, R32.H1_H1, -132, -132 ;  /* 0xd820d82025167431 */ /* 0x000fe20000060020 */
[----:B------:R-:W-:-:S02]  /*30d0*/  LOP3.LUT R35, R35, 0x64006400, RZ, 0xfc, !PT ;  /* 0x6400640023237812 */ /* 0x000fc400078efcff */
[C---:B------:R-:W-:Y:S01]  /*30e0*/  LOP3.LUT R39, R8.reuse, 0x380038, RZ, 0xc0, !PT ;  /* 0x0038003808277812 */ /* 0x040fe200078ec0ff */
[----:B------:R-:W-:Y:S01]  /*30f0*/  HFMA2.MMA R21, R36, R23, R21 ;  /* 0x0000001724157235 */ /* 0x000fe20000000015 */
[----:B------:R-:W-:Y:S01]  /*3100*/  LOP3.LUT R8, R8, 0x1c001c0, RZ, 0xc0, !PT ;  /* 0x01c001c008087812 */ /* 0x000fe200078ec0ff */
[----:B------:R-:W-:Y:S01]  /*3110*/  HFMA2 R23, R35, R32.H1_H1, -132, -132 ;  /* 0xd820d82023177431 */ /* 0x000fe20000060020 */
[----:B0-----:R-:W-:Y:S01]  /*3120*/  HFMA2.MMA R19, R22, R4, R19 ;  /* 0x0000000416137235 */ /* 0x001fe20000000013 */
[----:B------:R-:W-:Y:S02]  /*3130*/  LOP3.LUT R22, R11, 0x380038, RZ, 0xc0, !PT ;  /* 0x003800380b167812 */ /* 0x000fe400078ec0ff */
[----:B------:R-:W-:Y:S01]  /*3140*/  LOP3.LUT R39, R39, 0x64006400, RZ, 0xfc, !PT ;  /* 0x6400640027277812 */ /* 0x000fe200078efcff */
[----:B------:R-:W-:Y:S01]  /*3150*/  HFMA2 R23, R23, R4, R20 ;  /* 0x0000000417177231 */ /* 0x000fe20000000014 */
[----:B------:R-:W-:Y:S02]  /*3160*/  LOP3.LUT R20, R9, 0x1c001c0, RZ, 0xc0, !PT ;  /* 0x01c001c009147812 */ /* 0x000fe400078ec0ff */
[----:B------:R-:W-:Y:S01]  /*3170*/  LOP3.LUT R35, R22, 0x64006400, RZ, 0xfc, !PT ;  /* 0x6400640016237812 */ /* 0x000fe200078efcff */
[----:B------:R-:W-:Y:S01]  /*3180*/  HFMA2 R39, R39, R32.H1_H1, -132, -132 ;  /* 0xd820d82027277431 */ /* 0x000fe20000060020 */
[----:B------:R-:W-:-:S02]  /*3190*/  LOP3.LUT R9, R8, 0x64006400, RZ, 0xfc, !PT ;  /* 0x6400640008097812 */ /* 0x000fc400078efcff */
[----:B------:R-:W-:Y:S01]  /*31a0*/  LOP3.LUT R8, R11, 0x1c001c0, RZ, 0xc0, !PT ;  /* 0x01c001c00b087812 */ /* 0x000fe200078ec0ff */
[----:B------:R-:W-:Y:S01]  /*31b0*/  HFMA2 R34, R39, R4, R34 ;  /* 0x0000000427227231 */ /* 0x000fe20000000022 */
[----:B------:R-:W-:Y:S01]  /*31c0*/  LOP3.LUT R10, R10, 0x1c001c0, RZ, 0xc0, !PT ;  /* 0x01c001c00a0a7812 */ /* 0x000fe200078ec0ff */
[-C--:B------:R-:W-:Y:S01]  /*31d0*/  HFMA2 R37, R9, R32.reuse.H0_H0, -20, -20 ;  /* 0xcd00cd0009257431 */ /* 0x080fe20000040020 */
[----:B------:R-:W-:Y:S01]  /*31e0*/  LOP3.LUT R11, R20, 0x64006400, RZ, 0xfc, !PT ;  /* 0x64006400140b7812 */ /* 0x000fe200078efcff */
[-C--:B------:R-:W-:Y:S01]  /*31f0*/  HFMA2 R20, R35, R32.reuse.H1_H1, -132, -132 ;  /* 0xd820d82023147431 */ /* 0x080fe20000060020 */
[----:B------:R-:W-:Y:S02]  /*3200*/  LOP3.LUT R9, R10, 0x64006400, RZ, 0xfc, !PT ;  /* 0x640064000a097812 */ /* 0x000fe400078efcff */
[----:B------:R-:W-:Y:S01]  /*3210*/  LOP3.LUT R35, R8, 0x64006400, RZ, 0xfc, !PT ;  /* 0x6400640008237812 */ /* 0x000fe200078efcff */
[-C--:B------:R-:W-:Y:S01]  /*3220*/  HFMA2 R22, R11, R32.reuse.H0_H0, -20, -20 ;  /* 0xcd00cd000b167431 */ /* 0x080fe20000040020 */
[C---:B------:R-:W-:Y:S01]  /*3230*/  LOP3.LUT R38, R13.reuse, 0x70007, RZ, 0xc0, !PT ;  /* 0x000700070d267812 */ /* 0x040fe200078ec0ff */
[----:B------:R-:W-:Y:S01]  /*3240*/  HFMA2.MMA R20, R20, R4, R21 ;  /* 0x0000000414147235 */ /* 0x000fe20000000015 */
[-C--:B------:R-:W-:Y:S01]  /*3250*/  HFMA2 R4, R37, R5.reuse, R34 ;  /* 0x0000000525047231 */ /* 0x080fe20000000022 */
[----:B------:R-:W-:Y:S01]  /*3260*/  LOP3.LUT R36, R14, 0x70007, RZ, 0xc0, !PT ;  /* 0x000700070e247812 */ /* 0x000fe200078ec0ff */
[-C--:B------:R-:W-:Y:S01]  /*3270*/  HFMA2 R34, R9, R32.reuse.H0_H0, -20, -20 ;  /* 0xcd00cd0009227431 */ /* 0x080fe20000040020 */
[----:B------:R-:W-:Y:S01]  /*3280*/  HFMA2.MMA R21, R22, R5, R19 ;  /* 0x0000000516157235 */ /* 0x000fe20000000013 */
[----:B------:R-:W0:Y:S01]  /*3290*/  LDS.128 R8, [UR4+0x30] ;  /* 0x00003004ff087984 */ /* 0x000e220008000c00 */
[----:B------:R-:W-:Y:S01]  /*32a0*/  HFMA2 R35, R35, R32.H0_H0, -20, -20 ;  /* 0xcd00cd0023237431 */ /* 0x000fe20000040020 */
[----:B------:R-:W-:Y:S01]  /*32b0*/  LOP3.LUT R38, R38, 0x64006400, RZ, 0xfc, !PT ;  /* 0x6400640026267812 */ /* 0x000fe200078efcff */
[----:B------:R-:W-:Y:S01]  /*32c0*/  HFMA2 R23, R34, R5, R23 ;  /* 0x0000000522177231 */ /* 0x000fe20000000017 */
[----:B------:R-:W-:-:S02]  /*32d0*/  LOP3.LUT R34, R13, 0x380038, RZ, 0xc0, !PT ;  /* 0x003800380d227812 */ /* 0x000fc400078ec0ff */
[----:B------:R-:W-:Y:S01]  /*32e0*/  LOP3.LUT R36, R36, 0x64006400, RZ, 0xfc, !PT ;  /* 0x6400640024247812 */ /* 0x000fe200078efcff */
[----:B------:R-:W-:Y:S01]  /*32f0*/  HFMA2.MMA R19, R35, R5, R20 ;  /* 0x0000000523137235 */ /* 0x000fe20000000014 */
[C---:B------:R-:W-:Y:S01]  /*3300*/  LOP3.LUT R20, R12.reuse, 0x70007, RZ, 0xc0, !PT ;  /* 0x000700070c147812 */ /* 0x040fe200078ec0ff */
[----:B------:R-:W-:Y:S01]  /*3310*/  HADD2 R38, R38, -1028, -1028 ;  /* 0xe404e40426267430 */ /* 0x000fe20000000000 */
[----:B------:R-:W-:Y:S01]  /*3320*/  LOP3.LUT R35, R12, 0x380038, RZ, 0xc0, !PT ;  /* 0x003800380c237812 */ /* 0x000fe200078ec0ff */
[----:B------:R-:W-:Y:S01]  /*3330*/  HADD2 R36, R36, -1028, -1028 ;  /* 0xe404e40424247430 */ /* 0x000fe20000000000 */
[----:B------:R-:W-:Y:S02]  /*3340*/  LOP3.LUT R37, R20, 0x64006400, RZ, 0xfc, !PT ;  /* 0x6400640014257812 */ /* 0x000fe400078efcff */
[----:B------:R-:W-:Y:S02]  /*3350*/  LOP3.LUT R35, R35, 0x64006400, RZ, 0xfc, !PT ;  /* 0x6400640023237812 */ /* 0x000fe400078efcff */
[----:B------:R-:W-:Y:S01]  /*3360*/  SHF.R.U32.HI R5, RZ, 0x6, R12 ;  /* 0x00000006ff057819 */ /* 0x000fe2000001160c */
[----:B------:R-:W-:Y:S01]  /*3370*/  HADD2 R37, R37, -1028, -1028 ;  /* 0xe404e40425257430 */ /* 0x000fe20000000000 */
[----:B------:R-:W-:Y:S01]  /*3380*/  SHF.R.U32.HI R12, RZ, 0x6, R13 ;  /* 0x00000006ff0c7819 */ /* 0x000fe2000001160d */
[-C--:B------:R-:W-:Y:S01]  /*3390*/  HFMA2.MMA R23, R36, R6.reuse, R23 ;  /* 0x0000000624177235 */ /* 0x080fe20000000017 */
[----:B------:R-:W-:Y:S01]  /*33a0*/  LOP3.LUT R22, R14, 0x380038, RZ, 0xc0, !PT ;  /* 0x003800380e167812 */ /* 0x000fe200078ec0ff */
[----:B------:R-:W-:Y:S01]  /*33b0*/  HFMA2 R4, R37, R6, R4 ;  /* 0x0000000625047231 */ /* 0x000fe20000000004 */
[----:B------:R-:W-:Y:S01]  /*33c0*/  LOP3.LUT R37, R34, 0x64006400, RZ, 0xfc, !PT ;  /* 0x6400640022257812 */ /* 0x000fe200078efcff */
[----:B------:R-:W-:Y:S01]  /*33d0*/  HFMA2.MMA R34, R38, R6, R21 ;  /* 0x0000000626227235 */ /* 0x000fe20000000015 */
[----:B------:R-:W-:Y:S01]  /*33e0*/  HFMA2 R21, R35, R32.H1_H1, -132, -132 ;  /* 0xd820d82023157431 */ /* 0x000fe20000060020 */
[----:B------:R-:W-:-:S02]  /*33f0*/  LOP3.LUT R35, R5, 0x70007, RZ, 0xc0, !PT ;  /* 0x0007000705237812 */ /* 0x000fc400078ec0ff */
[----:B------:R-:W-:Y:S01]  /*3400*/  HFMA2 R37, R37, R32.H1_H1, -132, -132 ;  /* 0xd820d82025257431 */ /* 0x000fe20000060020 */
[----:B------:R-:W-:Y:S01]  /*3410*/  SHF.R.U32.HI R13, RZ, 0x6, R14 ;  /* 0x00000006ff0d7819 */ /* 0x000fe2000001160e */
[----:B------:R-:W-:Y:S01]  /*3420*/  HFMA2 R21, R21, R7, R4 ;  /* 0x0000000715157231 */ /* 0x000fe20000000004 */
[C---:B------:R-:W-:Y:S02]  /*3430*/  LOP3.LUT R14, R15.reuse, 0x380038, RZ, 0xc0, !PT ;  /* 0x003800380f0e7812 */ /* 0x040fe400078ec0ff */
[----:B------:R-:W-:Y:S01]  /*3440*/  SHF.R.U32.HI R20, RZ, 0x6, R15 ;  /* 0x00000006ff147819 */ /* 0x000fe2000001160f */
[----:B------:R-:W-:Y:S01]  /*3450*/  HFMA2.MMA R4, R37, R7, R34 ;  /* 0x0000000725047235 */ /* 0x000fe20000000022 */
[----:B------:R-:W-:Y:S02]  /*3460*/  LOP3.LUT R15, R15, 0x70007, RZ, 0xc0, !PT ;  /* 0x000700070f0f7812 */ /* 0x000fe400078ec0ff */
[----:B------:R-:W-:Y:S02]  /*3470*/  LOP3.LUT R35, R35, 0x64006400, RZ, 0xfc, !PT ;  /* 0x6400640023237812 */ /* 0x000fe400078efcff */
[----:B------:R-:W-:-:S02]  /*3480*/  LOP3.LUT R36, R15, 0x64006400, RZ, 0xfc, !PT ;  /* 0x640064000f247812 */ /* 0x000fc400078efcff */
        /* <DEDUP_REMOVED lines=12> */
[-C--:B------:R-:W-:Y:S01]  /*3550*/  HFMA2 R22, R15, R32.reuse.H1_H1, -132, -132 ;  /* 0xd820d8200f167431 */ /* 0x080fe20000060020 */
[----:B------:R-:W-:Y:S01]  /*3560*/  HFMA2.MMA R19, R38, R6, R19 ;  /* 0x0000000626137235 */ /* 0x000fe20000000013 */
[----:B------:R-:W-:Y:S01]  /*3570*/  HFMA2 R23, R36, R7, R23 ;  /* 0x0000000724177231 */ /* 0x000fe20000000017 */
[----:B------:R-:W-:Y:S01]  /*3580*/  LOP3.LUT R15, R14, 0x64006400, RZ, 0xfc, !PT ;  /* 0x640064000e0f7812 */ /* 0x000fe200078efcff */
[----:B------:R-:W-:Y:S01]  /*3590*/  HFMA2.MMA R6, R35, R8, R4 ;  /* 0x0000000823067235 */ /* 0x000fe20000000004 */
[-C--:B------:R-:W-:Y:S01]  /*35a0*/  HFMA2 R36, R37, R32.reuse.H1_H1, -132, -132 ;  /* 0xd820d82025247431 */ /* 0x080fe20000060020 */
[----:B------:R-:W-:Y:S01]  /*35b0*/  LOP3.LUT R12, R12, 0x1c001c0, RZ, 0xc0, !PT ;  /* 0x01c001c00c0c7812 */ /* 0x000fe200078ec0ff */
[----:B------:R-:W-:Y:S01]  /*35c0*/  HFMA2 R4, R22, R9, R21 ;  /* 0x0000000916047231 */ /* 0x000fe20000000015 */
[----:B------:R-:W-:Y:S01]  /*35d0*/  LOP3.LUT R21, R13, 0x70007, RZ, 0xc0, !PT ;  /* 0x000700070d157812 */ /* 0x000fe200078ec0ff */
[----:B------:R-:W-:Y:S01]  /*35e0*/  HFMA2 R37, R15, R32.H1_H1, -132, -132 ;  /* 0xd820d8200f257431 */ /* 0x000fe20000060020 */
[----:B------:R-:W-:Y:S01]  /*35f0*/  LOP3.LUT R15, R20, 0x70007, RZ, 0xc0, !PT ;  /* 0x00070007140f7812 */ /* 0x000fe200078ec0ff */
[----:B------:R-:W-:Y:S01]  /*3600*/  HFMA2.MMA R19, R36, R7, R19 ;  /* 0x0000000724137235 */ /* 0x000fe20000000013 */
[----:B------:R-:W-:-:S02]  /*3610*/  LOP3.LUT R7, R5, 0x1c001c0, RZ, 0xc0, !PT ;  /* 0x01c001c005077812 */ /* 0x000fc400078ec0ff */
[----:B------:R-:W-:Y:S01]  /*3620*/  LOP3.LUT R15, R15, 0x64006400, RZ, 0xfc, !PT ;  /* 0x640064000f0f7812 */ /* 0x000fe200078efcff */
[----:B------:R-:W-:Y:S01]  /*3630*/  HFMA2.MMA R5, R37, R9, R6 ;  /* 0x0000000925057235 */ /* 0x000fe20000000006 */
[C---:B------:R-:W-:Y:S02]  /*3640*/  LOP3.LUT R22, R13.reuse, 0x380038, RZ, 0xc0, !PT ;  /* 0x003800380d167812 */ /* 0x040fe400078ec0ff */
[----:B------:R-:W-:Y:S02]  /*3650*/  LOP3.LUT R6, R13, 0x1c001c0, RZ, 0xc0, !PT ;  /* 0x01c001c00d067812 */ /* 0x000fe400078ec0ff */
[----:B------:R-:W-:Y:S01]  /*3660*/  LOP3.LUT R13, R12, 0x64006400, RZ, 0xfc, !PT ;  /* 0x640064000c0d7812 */ /* 0x000fe200078efcff */
        /* <DEDUP_REMOVED lines=8> */
[-C--:B------:R-:W-:Y:S01]  /*36f0*/  HFMA2 R21, R7, R32.reuse.H0_H0, -20, -20 ;  /* 0xcd00cd0007157431 */ /* 0x080fe20000040020 */
[----:B------:R-:W-:Y:S01]  /*3700*/  LOP3.LUT R35, R22, 0x64006400, RZ, 0xfc, !PT ;  /* 0x6400640016237812 */ /* 0x000fe200078efcff */
[----:B------:R-:W-:Y:S01]  /*3710*/  HFMA2 R14, R39, R32.H1_H1, -132, -132 ;  /* 0xd820d820270e7431 */ /* 0x000fe20000060020 */
[----:B------:R-:W-:Y:S01]  /*3720*/  LOP3.LUT R7, R6, 0x64006400, RZ, 0xfc, !PT ;  /* 0x6400640006077812 */ /* 0x000fe200078efcff */
[----:B------:R-:W-:Y:S01]  /*3730*/  HFMA2 R23, R34, R8, R23 ;  /* 0x0000000822177231 */ /* 0x000fe20000000017 */
        /* <DEDUP_REMOVED lines=8> */
[----:B------:R-:W-:Y:S01]  /*37c0*/  HFMA2.MMA R23, R22, R9, R23 ;  /* 0x0000000916177235 */ /* 0x000fe20000000017 */
[----:B------:R-:W-:Y:S01]  /*37d0*/  HFMA2 R19, R14, R9, R19 ;  /* 0x000000090e137231 */ /* 0x000fe20000000013 */
[----:B------:R-:W-:Y:S01]  /*37e0*/  HFMA2.MMA R5, R6, R10, R5 ;  /* 0x0000000a06057235 */ /* 0x000fe20000000005 */
[----:B------:R-:W-:Y:S01]  /*37f0*/  HADD2 R6, R33, -1028, -1028 ;  /* 0xe404e40421067430 */ /* 0x000fe20000000000 */
[----:B------:R-:W-:Y:S01]  /*3800*/  LOP3.LUT R17, R17, 0x64006400, RZ, 0xfc, !PT ;  /* 0x6400640011117812 */ /* 0x000fe200078efcff */
[----:B------:R-:W-:-:S02]  /*3810*/  HADD2 R16, R16, -1028, -1028 ;  /* 0xe404e40410107430 */ /* 0x000fc40000000000 */
[----:B------:R-:W-:Y:S01]  /*3820*/  HFMA2.MMA R19, R32, R10, R19 ;  /* 0x0000000a20137235 */ /* 0x000fe20000000013 */
[----:B------:R-:W-:Y:S02]  /*3830*/  HADD2 R18, R18, -1028, -1028 ;  /* 0xe404e40412127430 */ /* 0x000fe40000000000 */
[-C--:B------:R-:W-:Y:S01]  /*3840*/  HFMA2 R23, R8, R10.reuse, R23 ;  /* 0x0000000a08177231 */ /* 0x080fe20000000017 */
[-C--:B------:R-:W-:Y:S01]  /*3850*/  HFMA2.MMA R5, R16, R11.reuse, R5 ;  /* 0x0000000b10057235 */ /* 0x080fe20000000005 */
[----:B------:R-:W-:Y:S02]  /*3860*/  HFMA2 R4, R21, R10, R4 ;  /* 0x0000000a15047231 */ /* 0x000fe40000000004 */
        /* <DEDUP_REMOVED lines=12> */
.L_x_3825:
[----:B-----5:R-:W0:Y:S01]  /*3930*/  LDC R4, c[0x0][0x240] ;  /* 0x00009000ff047b82 */ /* 0x020e220000000800 */
[----:B------:R-:W-:Y:S01]  /*3940*/  LEA R13, R29, 0x40, 0x6 ;  /* 0x000000401d0d7811 */ /* 0x000fe200078e30ff */
[----:B------:R-:W-:Y:S01]  /*3950*/  VIADD R2, R2, 0x20 ;  /* 0x0000002002027836 */ /* 0x000fe20000000000 */
[----:B------:R-:W-:Y:S01]  /*3960*/  UIADD3 UR4, UR4, 0x40, URZ ;  /* 0x0000004004047890 */ /* 0x000fe2000fffe03f */
[----:B------:R-:W-:-:S03]  /*3970*/  IMAD.WIDE R20, R28, 0x4, R30 ;  /* 0x000000041c147825 */ /* 0x000fc600078e021e */
[----:B------:R-:W-:Y:S02]  /*3980*/  ISETP.LT.AND P1, PT, R2, UR5, PT ;  /* 0x0000000502007c0c */ /* 0x000fe4000bf21270 */
[----:B0-----:R-:W-:-:S04]  /*3990*/  VIMNMX R13, R13, R4, PT ;  /* 0x000000040d0d7248 */ /* 0x001fc80003fe0100 */
[----:B------:R-:W-:-:S13]  /*39a0*/  ISETP.GE.AND P0, PT, R2, R13, PT ;  /* 0x0000000d0200720c */ /* 0x000fda0003f06270 */
[----:B------:R-:W-:Y:S05]  /*39b0*/  @!P0 BRA P1, `(.L_x_3826) ;  /* 0xffffffe800d08947 */ /* 0x000fea000083ffff */
.L_x_3824:
        /* <DEDUP_REMOVED lines=8> */
.L_x_3829:
[----:B------:R-:W-:-:S13]  /*3a40*/  ISETP.NE.AND P0, PT, R2, R25, PT ;  /* 0x000000190200720c */ /* 0x000fda0003f05270 */
[----:B------:R-:W0:Y:S01]  /*3a50*/  @!P0 LDC.64 R4, c[0x0][0x248] ;  /* 0x00009200ff048b82 */ /* 0x000e220000000a00 */
[----:B------:R-:W-:Y:S01]  /*3a60*/  @!P0 VIADD R3, R3, 0x1 ;  /* 0x0000000103038836 */ /* 0x000fe20000000000 */
[----:B------:R-:W-:-:S03]  /*3a70*/  @!P0 LEA R7, R2, 0x1, 0x1 ;  /* 0x0000000102078811 */ /* 0x000fc600078e08ff */
[----:B------:R-:W-:-:S06]  /*3a80*/  @!P0 IMAD R8, R3, 0x8, R1 ;  /* 0x0000000803088824 */ /* 0x000fcc00078e0201 */
[----:B------:R-:W2:Y:S01]  /*3a90*/  @!P0 LDL.64 R8, [R8] ;  /* 0x0000000008088983 */ /* 0x000ea20000100a00 */
[----:B0-----:R-:W-:-:S05]  /*3aa0*/  @!P0 IMAD.WIDE R4, R7, 0x2, R4 ;  /* 0x0000000207048825 */ /* 0x001fca00078e0204 */
[----:B-1----:R0:W5:Y:S01]  /*3ab0*/  @!P0 LDG.E.U16.CONSTANT R17, desc[UR6][R4.64] ;  /* 0x0000000604118981 */ /* 0x002162000c1e9500 */
[----:B------:R-:W-:-:S05]  /*3ac0*/  VIADD R14, R2, 0x10 ;  /* 0x00000010020e7836 */ /* 0x000fca0000000000 */
[C---:B------:R-:W-:Y:S02]  /*3ad0*/  ISETP.GE.AND P1, PT, R14.reuse, UR5, PT ;  /* 0x000000050e007c0c */ /* 0x040fe4000bf26270 */
[----:B------:R-:W-:Y:S02]  /*3ae0*/  ISETP.LT.AND P4, PT, R14, R13, PT ;  /* 0x0000000d0e00720c */ /* 0x000fe40003f81270 */
[----:B--2---:R-:W-:Y:S02]  /*3af0*/  @!P0 PRMT R0, R8, 0x7610, R0 ;  /* 0x0000761008008816 */ /* 0x004fe40000000000 */
[----:B------:R-:W-:Y:S02]  /*3b00*/  @!P0 PRMT R27, R9, 0x7610, R27 ;  /* 0x00007610091b8816 */ /* 0x000fe4000000001b */
[----:B------:R-:W-:Y:S02]  /*3b10*/  @!P0 PRMT R0, R0, 0x7610, R8 ;  /* 0x0000761000008816 */ /* 0x000fe40000000008 */
[----:B------:R-:W-:Y:S01]  /*3b20*/  @!P0 PRMT R27, R27, 0x7610, R9 ;  /* 0x000076101b1b8816 */ /* 0x000fe20000000009 */
[----:B0-----:R-:W-:Y:S06]  /*3b30*/  @P2 BRA `(.L_x_3828) ;  /* 0x00000008004c2947 */ /* 0x001fec0003800000 */
[----:B------:R-:W2:Y:S01]  /*3b40*/  LDG.E.128.CONSTANT R8, desc[UR6][R20.64] ;  /* 0x0000000614087981 */ /* 0x000ea2000c1e9d00 */
[----:B------:R-:W-:Y:S02]  /*3b50*/  IMAD.MOV.U32 R12, RZ, RZ, 0x2c00 ;  /* 0x00002c00ff0c7424 */ /* 0x000fe400078e00ff */
[----:B------:R-:W-:Y:S01]  /*3b60*/  IMAD.MOV.U32 R16, RZ, RZ, 0x2400 ;  /* 0x00002400ff107424 */ /* 0x000fe200078e00ff */
[----:B------:R-:W0:Y:S01]  /*3b70*/  LDS.128 R4, [UR4] ;  /* 0x00000004ff047984 */ /* 0x000e220008000c00 */
[----:B------:R-:W-:-:S03]  /*3b80*/  IMAD.MOV.U32 R34, RZ, RZ, 0x3400 ;  /* 0x00003400ff227424 */ /* 0x000fc600078e00ff */
[----:B------:R-:W-:Y:S02]  /*3b90*/  PRMT R12, R16, 0x5410, R12 ;  /* 0x00005410100c7816 */ /* 0x000fe4000000000c */
[C---:B--2---:R-:W-:Y:S02]  /*3ba0*/  LOP3.LUT R18, R8.reuse, 0xc000c, RZ, 0xc0, !PT ;  /* 0x000c000c08127812 */ /* 0x044fe400078ec0ff */
        /* <DEDUP_REMOVED lines=9> */
[C---:B------:R-:W-:Y:S01]  /*3c40*/  LOP3.LUT R22, R9.reuse, 0x30003, RZ, 0xc0, !PT ;  /* 0x0003000309167812 */ /* 0x040fe200078ec0ff */
[----:B------:R-:W-:Y:S01]  /*3c50*/  HADD2 R35, R29, -1026, -1026 ;  /* 0xe402e4021d237430 */ /* 0x000fe20000000000 */
[-C--:B0-----:R-:W-:Y:S01]  /*3c60*/  HFMA2.MMA R29, R19, R4.reuse, RZ ;  /* 0x00000004131d7235 */ /* 0x081fe200000000ff */
[----:B------:R-:W-:Y:S01]  /*3c70*/  HADD2 R23, R23, -1026, -1026 ;  /* 0xe402e40217177430 */ /* 0x000fe20000000000 */
[----:B------:R-:W-:Y:S01]  /*3c80*/  LOP3.LUT R22, R22, 0x64006400, RZ, 0xfc, !PT ;  /* 0x6400640016167812 */ /* 0x000fe200078efcff */
[-C--:B------:R-:W-:Y:S01]  /*3c90*/  HFMA2 R35, R35, R4.reuse, RZ.H0_H0 ;  /* 0x0000000423237231 */ /* 0x080fe200000400ff */
[----:B------:R-:W-:Y:S02]  /*3ca0*/  LOP3.LUT R19, R9, 0xc000c, RZ, 0xc0, !PT ;  /* 0x000c000c09137812 */ /* 0x000fe400078ec0ff */
[----:B------:R-:W-:Y:S01]  /*3cb0*/  LOP3.LUT R38, R11, 0xc000c, RZ, 0xc0, !PT ;  /* 0x000c000c0b267812 */ /* 0x000fe200078ec0ff */
[----:B------:R-:W-:Y:S01]  /*3cc0*/  HADD2 R33, R22, -1026, -1026 ;  /* 0xe402e40216217430 */ /* 0x000fe20000000000 */
[----:B------:R-:W-:Y:S01]  /*3cd0*/  LOP3.LUT R31, R10, 0xc000c, RZ, 0xc0, !PT ;  /* 0x000c000c0a1f7812 */ /* 0x000fe200078ec0ff */
[----:B------:R-:W-:Y:S01]  /*3ce0*/  HFMA2.MMA R36, R23, R4, RZ ;  /* 0x0000000417247235 */ /* 0x000fe200000000ff */
[----:B------:R-:W-:Y:S01]  /*3cf0*/  LOP3.LUT R19, R19, 0x64006400, RZ, 0xfc, !PT ;  /* 0x6400640013137812 */ /* 0x000fe200078efcff */
[----:B------:R-:W-:Y:S01]  /*3d00*/  HFMA2 R33, R33, R4, RZ.H0_H0 ;  /* 0x0000000421217231 */ /* 0x000fe200000400ff */
[----:B------:R-:W-:Y:S01]  /*3d10*/  LOP3.LUT R39, R38, 0x64006400, RZ, 0xfc, !PT ;  /* 0x6400640026277812 */ /* 0x000fe200078efcff */
[-C--:B------:R-:W-:Y:S01]  /*3d20*/  HFMA2.MMA R29, R18, R5.reuse, R29 ;  /* 0x00000005121d7235 */ /* 0x080fe2000000001d */
[----:B------:R-:W-:Y:S01]  /*3d30*/  LOP3.LUT R37, R31, 0x64006400, RZ, 0xfc, !PT ;  /* 0x640064001f257812 */ /* 0x000fe200078efcff */
[-C--:B------:R-:W-:Y:S01]  /*3d40*/  HFMA2 R38, R19, R34.reuse.H0_H0, -258, -258 ;  /* 0xdc08dc0813267431 */ /* 0x080fe20000040022 */
[C---:B------:R-:W-:Y:S01]  /*3d50*/  LOP3.LUT R22, R8.reuse, 0x300030, RZ, 0xc0, !PT ;  /* 0x0030003008167812 */ /* 0x040fe200078ec0ff */
[-C--:B------:R-:W-:Y:S01]  /*3d60*/  HFMA2 R40, R39, R34.reuse.H0_H0, -258, -258 ;  /* 0xdc08dc0827287431 */ /* 0x080fe20000040022 */
[----:B------:R-:W-:Y:S01]  /*3d70*/  LOP3.LUT R23, R8, 0xc000c0, RZ, 0xc0, !PT ;  /* 0x00c000c008177812 */ /* 0x000fe200078ec0ff */
[----:B------:R-:W-:Y:S01]  /*3d80*/  HFMA2 R37, R37, R34.H0_H0, -258, -258 ;  /* 0xdc08dc0825257431 */ /* 0x000fe20000040022 */
[----:B------:R-:W-:Y:S01]  /*3d90*/  SHF.R.U32.HI R4, RZ, 0x8, R8 ;  /* 0x00000008ff047819 */ /* 0x000fe20000011608 */
[----:B------:R-:W-:Y:S01]  /*3da0*/  HFMA2.MMA R33, R38, R5, R33 ;  /* 0x0000000526217235 */ /* 0x000fe20000000021 */
        /* <DEDUP_REMOVED lines=8> */
[----:B------:R-:W-:Y:S01]  /*3e30*/  SHF.R.U32.HI R19, RZ, 0x8, R11 ;  /* 0x00000008ff137819 */ /* 0x000fe2000001160b */
[----:B------:R-:W-:Y:S01]  /*3e40*/  HFMA2 R11, R37, R5, R36 ;  /* 0x00000005250b7231 */ /* 0x000fe20000000024 */
[----:B------:R-:W-:Y:S01]  /*3e50*/  LOP3.LUT R41, R22, 0x64006400, RZ, 0xfc, !PT ;  /* 0x6400640016297812 */ /* 0x000fe200078efcff */
[----:B------:R-:W-:Y:S01]  /*3e60*/  HFMA2.MMA R5, R40, R5, R35 ;  /* 0x0000000528057235 */ /* 0x000fe20000000023 */
[----:B------:R-:W-:Y:S02]  /*3e70*/  LOP3.LUT R35, R30, 0x64006400, RZ, 0xfc, !PT ;  /* 0x640064001e237812 */ /* 0x000fe400078efcff */
[----:B------:R-:W-:Y:S01]  /*3e80*/  LOP3.LUT R37, R32, 0x64006400, RZ, 0xfc, !PT ;  /* 0x6400640020257812 */ /* 0x000fe200078efcff */
[-C--:B------:R-:W-:Y:S01]  /*3e90*/  HFMA2 R36, R41, R12.reuse.H1_H1, -66, -66 ;  /* 0xd420d42029247431 */ /* 0x080fe2000006000c */
[----:B------:R-:W-:Y:S01]  /*3ea0*/  LOP3.LUT R31, R31, 0x64006400, RZ, 0xfc, !PT ;  /* 0x640064001f1f7812 */ /* 0x000fe200078efcff */
[-C--:B------:R-:W-:Y:S01]  /*3eb0*/  HFMA2 R40, R35, R12.reuse.H1_H1, -66, -66 ;  /* 0xd420d42023287431 */ /* 0x080fe2000006000c */
[----:B------:R-:W-:Y:S01]  /*3ec0*/  LOP3.LUT R23, R23, 0x64006400, RZ, 0xfc, !PT ;  /* 0x6400640017177812 */ /* 0x000fe200078efcff */
[----:B------:R-:W-:Y:S01]  /*3ed0*/  HFMA2 R38, R37, R12.H1_H1, -66, -66 ;  /* 0xd420d42025267431 */ /* 0x000fe2000006000c */
[----:B------:R-:W-:Y:S01]  /*3ee0*/  LOP3.LUT R9, R9, 0x64006400, RZ, 0xfc, !PT ;  /* 0x6400640009097812 */ /* 0x000fe200078efcff */
[-C--:B------:R-:W-:Y:S01]  /*3ef0*/  HFMA2.MMA R36, R36, R6.reuse, R29 ;  /* 0x0000000624247235 */ /* 0x080fe2000000001d */
[----:B------:R-:W-:Y:S01]  /*3f00*/  HFMA2 R29, R40, R6, R11 ;  /* 0x00000006281d7231 */ /* 0x000fe2000000000b */
[----:B------:R-:W-:Y:S01]  /*3f10*/  LOP3.LUT R11, R8, 0x64006400, RZ, 0xfc, !PT ;  /* 0x64006400080b7812 */ /* 0x000fe200078efcff */
[-C--:B------:R-:W-:Y:S01]  /*3f20*/  HFMA2 R8, R31, R12.reuse.H1_H1, -66, -66 ;  /* 0xd420d4201f087431 */ /* 0x080fe2000006000c */
[----:B------:R-:W-:Y:S01]  /*3f30*/  HFMA2.MMA R33, R38, R6, R33 ;  /* 0x0000000626217235 */ /* 0x000fe20000000021 */
[----:B------:R-:W-:Y:S01]  /*3f40*/  HFMA2 R23, R23, R12.H0_H0, -18, -18 ;  /* 0xcc80cc8017177431 */ /* 0x000fe2000004000c */
[----:B------:R-:W-:-:S02]  /*3f50*/  LOP3.LUT R35, R10, 0x64006400, RZ, 0xfc, !PT ;  /* 0x640064000a237812 */ /* 0x000fc400078efcff */
[----:B------:R-:W-:Y:S01]  /*3f60*/  LOP3.LUT R43, R4, 0xc000c, RZ, 0xc0, !PT ;  /* 0x000c000c042b7812 */ /* 0x000fe200078ec0ff */
[----:B------:R-:W-:Y:S01]  /*3f70*/  HFMA2.MMA R31, R8, R6, R5 ;  /* 0x00000006081f7235 */ /* 0x000fe20000000005 */
[-C--:B------:R-:W-:Y:S01]  /*3f80*/  HFMA2 R6, R11, R12.reuse.H0_H0, -18, -18 ;  /* 0xcc80cc800b067431 */ /* 0x080fe2000004000c */
[-C--:B------:R-:W-:Y:S01]  /*3f90*/  HFMA2.MMA R23, R23, R7.reuse, R36 ;  /* 0x0000000717177235 */ /* 0x080fe20000000024 */
[-C--:B------:R-:W-:Y:S01]  /*3fa0*/  HFMA2 R36, R9, R12.reuse.H0_H0, -18, -18 ;  /* 0xcc80cc8009247431 */ /* 0x080fe2000004000c */
[----:B------:R-:W-:Y:S01]  /*3fb0*/  LOP3.LUT R45, R16, 0xc000c, RZ, 0xc0, !PT ;  /* 0x000c000c102d7812 */ /* 0x000fe200078ec0ff */
[----:B------:R-:W0:Y:S01]  /*3fc0*/  LDS.128 R8, [UR4+0x10] ;  /* 0x00001004ff087984 */ /* 0x000e220008000c00 */
[----:B------:R-:W-:Y:S01]  /*3fd0*/  LOP3.LUT R32, R18, 0xc000c, RZ, 0xc0, !PT ;  /* 0x000c000c12207812 */ /* 0x000fe200078ec0ff */
[----:B------:R-:W-:Y:S01]  /*3fe0*/  HFMA2 R38, R35, R12.H0_H0, -18, -18 ;  /* 0xcc80cc8023267431 */ /* 0x000fe2000004000c */
[----:B------:R-:W-:Y:S01]  /*3ff0*/  LOP3.LUT R39, R19, 0xc000c, RZ, 0xc0, !PT ;  /* 0x000c000c13277812 */ /* 0x000fe200078ec0ff */
[-C--:B------:R-:W-:Y:S01]  /*4000*/  HFMA2.MMA R5, R6, R7.reuse, R33 ;  /* 0x0000000706057235 */ /* 0x080fe20000000021 */
[----:B------:R-:W-:Y:S01]  /*4010*/  LOP3.LUT R43, R43, 0x64006400, RZ, 0xfc, !PT ;  /* 0x640064002b2b7812 */ /* 0x000fe200078efcff */
[----:B------:R-:W-:Y:S01]  /*4020*/  HFMA2 R6, R36, R7, R29 ;  /* 0x0000000724067231 */ /* 0x000fe2000000001d */
[----:B------:R-:W-:Y:S01]  /*4030*/  LOP3.LUT R45, R45, 0x64006400, RZ, 0xfc, !PT ;  /* 0x640064002d2d7812 */ /* 0x000fe200078efcff */
[----:B------:R-:W-:Y:S01]  /*4040*/  HFMA2.MMA R7, R38, R7, R31 ;  /* 0x0000000726077235 */ /* 0x000fe2000000001f */
[----:B------:R-:W-:Y:S01]  /*4050*/  LOP3.LUT R32, R32, 0x64006400, RZ, 0xfc, !PT ;  /* 0x6400640020207812 */ /* 0x000fe200078efcff */
[-C--:B------:R-:W-:Y:S01]  /*4060*/  HFMA2 R22, R43, R34.reuse.H0_H0, -258, -258 ;  /* 0xdc08dc082b167431 */ /* 0x080fe20000040022 */
[----:B------:R-:W-:Y:S01]  /*4070*/  LOP3.LUT R39, R39, 0x64006400, RZ, 0xfc, !PT ;  /* 0x6400640027277812 */ /* 0x000fe200078efcff */
[-C--:B------:R-:W-:Y:S01]  /*4080*/  HFMA2 R30, R45, R34.reuse.H0_H0, -258, -258 ;  /* 0xdc08dc082d1e7431 */ /* 0x080fe20000040022 */
[C---:B------:R-:W-:Y:S01]  /*4090*/  LOP3.LUT R41, R4.reuse, 0x300030, RZ, 0xc0, !PT ;  /* 0x0030003004297812 */ /* 0x040fe200078ec0ff */
[-C--:B------:R-:W-:Y:S01]  /*40a0*/  HFMA2 R32, R32, R34.reuse.H0_H0, -258, -258 ;  /* 0xdc08dc0820207431 */ /* 0x080fe20000040022 */
[C---:B------:R-:W-:Y:S01]  /*40b0*/  LOP3.LUT R29, R4.reuse, 0xc000c0, RZ, 0xc0, !PT ;  /* 0x00c000c0041d7812 */ /* 0x040fe200078ec0ff */
[----:B------:R-:W-:Y:S01]  /*40c0*/  HFMA2 R34, R39, R34.H0_H0, -258, -258 ;  /* 0xdc08dc0827227431 */ /* 0x000fe20000040022 */
[----:B------:R-:W-:-:S02]  /*40d0*/  LOP3.LUT R4, R4, 0x30003, RZ, 0xc0, !PT ;  /* 0x0003000304047812 */ /* 0x000fc400078ec0ff */
[C---:B------:R-:W-:Y:S02]  /*40e0*/  LOP3.LUT R39, R18.reuse, 0x300030, RZ, 0xc0, !PT ;  /* 0x0030003012277812 */ /* 0x040fe400078ec0ff */
[----:B------:R-:W-:Y:S02]  /*40f0*/  LOP3.LUT R33, R18, 0xc000c0, RZ, 0xc0, !PT ;  /* 0x00c000c012217812 */ /* 0x000fe400078ec0ff */
[C---:B------:R-:W-:Y:S02]  /*4100*/  LOP3.LUT R43, R16.reuse, 0x300030, RZ, 0xc0, !PT ;  /* 0x00300030102b7812 */ /* 0x040fe400078ec0ff */
        /* <DEDUP_REMOVED lines=9> */
[C---:B------:R-:W-:Y:S01]  /*41a0*/  LOP3.LUT R35, R19.reuse, 0x300030, RZ, 0xc0, !PT ;  /* 0x0030003013237812 */ /* 0x040fe200078ec0ff */
[----:B------:R-:W-:Y:S01]  /*41b0*/  HADD2 R29, R18, -1026, -1026 ;  /* 0xe402e402121d7430 */ /* 0x000fe20000000000 */
[C---:B------:R-:W-:Y:S01]  /*41c0*/  LOP3.LUT R37, R19.reuse, 0xc000c0, RZ, 0xc0, !PT ;  /* 0x00c000c013257812 */ /* 0x040fe200078ec0ff */
[----:B------:R-:W-:Y:S01]  /*41d0*/  HADD2 R16, R16, -1026, -1026 ;  /* 0xe402e40210107430 */ /* 0x000fe20000000000 */
[----:B0-----:R-:W-:Y:S01]  /*41e0*/  HFMA2.MMA R23, R4, R8, R23 ;  /* 0x0000000804177235 */ /* 0x001fe20000000017 */
[----:B------:R-:W-:-:S02]  /*41f0*/  LOP3.LUT R19, R19, 0x30003, RZ, 0xc0, !PT ;  /* 0x0003000313137812 */ /* 0x000fc400078ec0ff */
[----:B------:R-:W-:Y:S01]  /*4200*/  HFMA2 R4, R16, R8, R5 ;  /* 0x0000000810047231 */ /* 0x000fe20000000005 */
[----:B------:R-:W-:Y:S01]  /*4210*/  HFMA2.MMA R16, R29, R8, R6 ;  /* 0x000000081d107235 */ /* 0x000fe20000000006 */
[----:B------:R-:W-:Y:S02]  /*4220*/  LOP3.LUT R41, R41, 0x64006400, RZ, 0xfc, !PT ;  /* 0x6400640029297812 */ /* 0x000fe400078efcff */
[----:B------:R-:W-:Y:S01]  /*4230*/  LOP3.LUT R19, R19, 0x64006400, RZ, 0xfc, !PT ;  /* 0x6400640013137812 */ /* 0x000fe200078efcff */
[-C--:B------:R-:W-:Y:S01]  /*4240*/  HFMA2.MMA R5, R22, R9.reuse, R23 ;  /* 0x0000000916057235 */ /* 0x080fe20000000017 */
[----:B------:R-:W-:Y:S01]  /*4250*/  LOP3.LUT R39, R39, 0x64006400, RZ, 0xfc, !PT ;  /* 0x6400640027277812 */ /* 0x000fe200078efcff */
[-C--:B------:R-:W-:Y:S01]  /*4260*/  HFMA2 R41, R41, R12.reuse.H1_H1, -66, -66 ;  /* 0xd420d42029297431 */ /* 0x080fe2000006000c */
[----:B------:R-:W-:Y:S01]  /*4270*/  LOP3.LUT R33, R33, 0x64006400, RZ, 0xfc, !PT ;  /* 0x6400640021217812 */ /* 0x000fe200078efcff */
[----:B------:R-:W-:Y:S01]  /*4280*/  HADD2 R18, R19, -1026, -1026 ;  /* 0xe402e40213127430 */ /* 0x000fe20000000000 */
[----:B------:R-:W-:Y:S01]  /*4290*/  HFMA2.MMA R16, R32, R9, R16 ;  /* 0x0000000920107235 */ /* 0x000fe20000000010 */
[----:B------:R-:W-:Y:S01]  /*42a0*/  HFMA2 R39, R39, R12.H1_H1, -66, -66 ;  /* 0xd420d42027277431 */ /* 0x000fe2000006000c */
[----:B------:R-:W-:Y:S01]  /*42b0*/  LOP3.LUT R43, R43, 0x64006400, RZ, 0xfc, !PT ;  /* 0x640064002b2b7812 */ /* 0x000fe200078efcff */
[----:B------:R-:W-:Y:S01]  /*42c0*/  HFMA2 R7, R18, R8, R7 ;  /* 0x0000000812077231 */ /* 0x000fe20000000007 */
[-C--:B------:R-:W-:Y:S01]  /*42d0*/  HFMA2.MMA R18, R41, R10.reuse, R5 ;  /* 0x0000000a29127235 */ /* 0x080fe20000000005 */
[----:B------:R-:W-:Y:S01]  /*42e0*/  LOP3.LUT R35, R35, 0x64006400, RZ, 0xfc, !PT ;  /* 0x6400640023237812 */ /* 0x000fe200078efcff */
[-C--:B------:R-:W-:Y:S01]  /*42f0*/  HFMA2 R40, R33, R12.reuse.H0_H0, -18, -18 ;  /* 0xcc80cc8021287431 */ /* 0x080fe2000004000c */
[----:B------:R-:W-:Y:S01]  /*4300*/  LOP3.LUT R31, R31, 0x64006400, RZ, 0xfc, !PT ;  /* 0x640064001f1f7812 */ /* 0x000fe200078efcff */
[----:B------:R-:W-:Y:S01]  /*4310*/  HFMA2.MMA R16, R39, R10, R16 ;  /* 0x0000000a27107235 */ /* 0x000fe20000000010 */
[-C--:B------:R-:W-:Y:S01]  /*4320*/  HFMA2 R43, R43, R12.reuse.H1_H1, -66, -66 ;  /* 0xd420d4202b2b7431 */ /* 0x080fe2000006000c */
[----:B------:R-:W-:Y:S01]  /*4330*/  LOP3.LUT R37, R37, 0x64006400, RZ, 0xfc, !PT ;  /* 0x6400640025257812 */ /* 0x000fe200078efcff */
[----:B------:R-:W-:Y:S01]  /*4340*/  HFMA2 R4, R30, R9, R4 ;  /* 0x000000091e047231 */ /* 0x000fe20000000004 */
[----:B------:R-:W-:Y:S01]  /*4350*/  HFMA2.MMA R18, R36, R11, R18 ;  /* 0x0000000b24127235 */ /* 0x000fe20000000012 */
[----:B------:R-:W-:-:S02]  /*4360*/  HFMA2 R35, R35, R12.H1_H1, -66, -66 ;  /* 0xd420d42023237431 */ /* 0x000fc4000006000c */
[----:B------:R-:W-:Y:S01]  /*4370*/  HFMA2 R7, R34, R9, R7 ;  /* 0x0000000922077231 */ /* 0x000fe20000000007 */
[----:B------:R-:W-:Y:S01]  /*4380*/  HFMA2.MMA R16, R40, R11, R16 ;  /* 0x0000000b28107235 */ /* 0x000fe20000000010 */
[----:B------:R-:W-:Y:S02]  /*4390*/  HFMA2 R38, R31, R12.H0_H0, -18, -18 ;  /* 0xcc80cc801f267431 */ /* 0x000fe4000004000c */
[----:B------:R-:W-:Y:S02]  /*43a0*/  HFMA2 R19, R43, R10, R4 ;  /* 0x0000000a2b137231 */ /* 0x000fe40000000004 */
[----:B------:R-:W-:Y:S02]  /*43b0*/  HFMA2 R12, R37, R12.H0_H0, -18, -18 ;  /* 0xcc80cc80250c7431 */ /* 0x000fe4000004000c */
        /* <DEDUP_REMOVED lines=11> */
.L_x_3828:
[----:B------:R-:W-:Y:S01]  /*4470*/  IADD3 R20, P3, R20, R15, RZ ;  /* 0x0000000f14147210 */ /* 0x000fe20007f7e0ff */
[----:B------:R-:W-:Y:S01]  /*4480*/  UIADD3 UR4, UR4, 0x20, URZ ;  /* 0x0000002004047890 */ /* 0x000fe2000fffe03f */
[----:B-----5:R-:W-:Y:S02]  /*4490*/  @!P0 IMAD.IADD R25, R17, 0x1, R2 ;  /* 0x0000000111198824 */ /* 0x020fe400078e0202 */
[----:B------:R-:W-:Y:S02]  /*44a0*/  IMAD.MOV.U32 R2, RZ, RZ, R14 ;  /* 0x000000ffff027224 */ /* 0x000fe400078e000e */
[----:B------:R-:W-:Y:S01]  /*44b0*/  IMAD.X R21, R21, 0x1, R28, P3 ;  /* 0x0000000115157824 */ /* 0x000fe200018e061c */
[----:B------:R-:W-:Y:S06]  /*44c0*/  @!P1 BRA P4, `(.L_x_3829) ;  /* 0xfffffff4005c9947 */ /* 0x000fec000203ffff */
.L_x_3827:
[----:B------:R-:W-:Y:S05]  /*44d0*/  @P2 EXIT ;  /* 0x000000000000294d */ /* 0x000fea0003800000 */
[----:B------:R-:W0:Y:S01]  /*44e0*/  S2R R0, SR_CTAID.X ;  /* 0x0000000000007919 */ /* 0x000e220000002500 */
[----:B------:R-:W2:Y:S01]  /*44f0*/  S2UR UR4, SR_CTAID.Y ;  /* 0x00000000000479c3 */ /* 0x000ea20000002600 */
[----:B------:R-:W0:Y:S07]  /*4500*/  S2R R5, SR_TID.X ;  /* 0x0000000000057919 */ /* 0x000e2e0000002100 */
[----:B------:R-:W2:Y:S08]  /*4510*/  LDC R7, c[0x0][0x23c] ;  /* 0x00008f00ff077b82 */ /* 0x000eb00000000800 */
[----:B------:R-:W3:Y:S01]  /*4520*/  LDC.64 R2, c[0x0][0x230] ;  /* 0x00008c00ff027b82 */ /* 0x000ee20000000a00 */
[----:B0-----:R-:W-:-:S04]  /*4530*/  IMAD R0, R0, 0x40, R5 ;  /* 0x0000004000007824 */ /* 0x001fc800078e0205 */
[----:B------:R-:W-:-:S04]  /*4540*/  IMAD.SHL.U32 R0, R0, 0x4, RZ ;  /* 0x0000000400007824 */ /* 0x000fc800078e00ff */
        /* <DEDUP_REMOVED lines=9> */
.L_x_3833:
[----:B------:R-:W0:Y:S02]  /*45e0*/  LDS R6, [R2] ;  /* 0x0000000002067984 */ /* 0x000e240000000800 */
[----:B0-----:R-:W-:-:S06]  /*45f0*/  HADD2 R7, R6, R26 ;  /* 0x0000001a06077230 */ /* 0x001fcc0000000000 */
[----:B------:R-:W0:Y:S02]  /*4600*/  ATOMS.CAST.SPIN R7, [R2], R6, R7 ;  /* 0x000000060207738d */ /* 0x000e240001800007 */
[----:B0-----:R-:W-:-:S13]  /*4610*/  ISETP.EQ.U32.AND P0, PT, R7, 0x1, PT ;  /* 0x000000010700780c */ /* 0x001fda0003f02070 */
[----:B------:R-:W-:Y:S05]  /*4620*/  @!P0 BRA `(.L_x_3833) ;  /* 0xfffffffc00ec8947 */ /* 0x000fea000383ffff */
[----:B------:R-:W-:Y:S05]  /*4630*/  BRA `(.L_x_3831) ;  /* 0x00000000000c7947 */ /* 0x000fea0003800000 */
.L_x_3832:
[----:B------:R-:W2:Y:S02]  /*4640*/  LD.E R0, desc[UR6][R4.64] ;  /* 0x0000000604007980 */ /* 0x000ea4000c101900 */
[----:B--2---:R-:W-:-:S05]  /*4650*/  IMAD.IADD R3, R26, 0x1, R0 ;  /* 0x000000011a037824 */ /* 0x004fca00078e0200 */
[----:B------:R0:W-:Y:S02]  /*4660*/  ST.E desc[UR6][R4.64], R3 ;  /* 0x0000000304007985 */ /* 0x0001e4000c101906 */
.L_x_3831:
[----:B------:R-:W-:Y:S05]  /*4670*/  BSYNC B0 ;  /* 0x0000000000007941 */ /* 0x000fea0003800000 */
.L_x_3830:
[----:B------:R2:W-:Y:S02]  /*4680*/  ATOM.E.ADD.F16x2.RN.STRONG.GPU P0, RZ, desc[UR6][R4.64+0x4], R24 ;  /* 0x0000041804ff79a2 */ /* 0x0005e4000810e1c6 */
[----:B--2---:R-:W-:Y:S05]  /*4690*/  @P0 EXIT ;  /* 0x000000000000094d */ /* 0x004fea0003800000 */
[----:B------:R-:W2:Y:S02]  /*46a0*/  QSPC.E.S P0, RZ, [R4+0x4] ;  /* 0x0000040004ff73aa */ /* 0x000ea40000000500 */
[----:B--2---:R-:W-:Y:S05]  /*46b0*/  @!P0 BRA `(.L_x_3834) ;  /* 0x0000000000208947 */ /* 0x004fea0003800000 */
[----:B------:R-:W-:-:S05]  /*46c0*/  IMAD.MOV.U32 R2, RZ, RZ, R4 ;  /* 0x000000ffff027224 */ /* 0x000fca00078e0004 */
[----:B------:R-:W-:-:S07]  /*46d0*/  MOV R2, R2 ;  /* 0x0000000200027202 */ /* 0x000fce0000000f00 */
.L_x_3835:
[----:B0-----:R-:W0:Y:S02]  /*46e0*/  LDS R4, [R2+0x4] ;  /* 0x0000040002047984 */ /* 0x001e240000000800 */
[----:B0-----:R-:W-:-:S10]  /*46f0*/  HFMA2.MMA R5, R4, 1, 1, R24 ;  /* 0x3c003c0004057835 */ /* 0x001fd40000000018 */
[----:B------:R-:W0:Y:S02]  /*4700*/  ATOMS.CAST.SPIN R5, [R2+0x4], R4, R5 ;  /* 0x000004040205738d */ /* 0x000e240001800005 */
[----:B0-----:R-:W-:-:S13]  /*4710*/  ISETP.EQ.U32.AND P0, PT, R5, 0x1, PT ;  /* 0x000000010500780c */ /* 0x001fda0003f02070 */
[----:B------:R-:W-:Y:S05]  /*4720*/  @!P0 BRA `(.L_x_3835) ;  /* 0xfffffffc00ec8947 */ /* 0x000fea000383ffff */
[----:B------:R-:W-:Y:S05]  /*4730*/  EXIT ;  /* 0x000000000000794d */ /* 0x000fea0003800000 */
.L_x_3834:
[----:B------:R-:W0:Y:S02]  /*4740*/  LD.E R0, desc[UR6][R4.64+0x4] ;  /* 0x0000040604007980 */ /* 0x000e24000c101900 */
[----:B0-----:R-:W-:-:S05]  /*4750*/  IMAD.IADD R3, R24, 0x1, R0 ;  /* 0x0000000118037824 */ /* 0x001fca00078e0200 */
[----:B------:R-:W-:Y:S01]  /*4760*/  ST.E desc[UR6][R4.64+0x4], R3 ;  /* 0x0000040304007985 */ /* 0x000fe2000c101906 */
[----:B------:R-:W-:Y:S05]  /*4770*/  EXIT ;  /* 0x000000000000794d */ /* 0x000fea0003800000 */
.L_x_3836:
        /* <DEDUP_REMOVED lines=16> */
.L_x_4230:


//--------------------- .text._Z23gemm_half_q_half_kernelILi1ELi128ELb0ELb0ELi64EEvPK6__halfPKjS4_S2_PS0_iiiiPKtS7_iiiiiibS2_i --------------------------
	.section	.text._Z23gemm_half_q_half_kernelILi1ELi128ELb0ELb0ELi64EEvPK6__halfPKjS4_S2_PS0_iiiiPKtS7_iiiiiibS2_i,"ax",@progbits
	.align	128
        .global         _Z23gemm_half_q_half_kernelILi1ELi128ELb0ELb0ELi64EEvPK6__halfPKjS4_S2_PS0_iiiiPKtS7_iiiiiibS2_i
        .type           _Z23gemm_half_q_half_kernelILi1ELi128ELb0ELb0ELi64EEvPK6__halfPKjS4_S2_PS0_iiiiPKtS7_iiiiiibS2_i,@function
        .size           _Z23gemm_half_q_half_kernelILi1ELi128ELb0ELb0ELi64EEvPK6__halfPKjS4_S2_PS0_iiiiPKtS7_iiiiiibS2_i,(.L_x_4231 - _Z23gemm_half_q_half_kernelILi1ELi128ELb0ELb0ELi64EEvPK6__halfPKjS4_S2_PS0_iiiiPKtS7_iiiiiibS2_i)
        .other          _Z23gemm_half_q_half_kernelILi1ELi128ELb0ELb0ELi64EEvPK6__halfPKjS4_S2_PS0_iiiiPKtS7_iiiiiibS2_i,@"STO_CUDA_ENTRY STV_DEFAULT"
_Z23gemm_half_q_half_kernelILi1ELi128ELb0ELb0ELi64EEvPK6__halfPKjS4_S2_PS0_iiiiPKtS7_iiiiiibS2_i:
.text._Z23gemm_half_q_half_kernelILi1ELi128ELb0ELb0ELi64EEvPK6__halfPKjS4_S2_PS0_iiiiPKtS7_iiiiiibS2_i:
        /* <DEDUP_REMOVED lines=43> */
.L_x_3838:
[----:B------:R-:W-:Y:S05]  /*02b0*/  BSYNC B0 ;  /* 0x0000000000007941 */ /* 0x000fea0003800000 */
.L_x_3837:
[----:B------:R-:W-:Y:S01]  /*02c0*/  ULDC UR4, c[0x0][0x23c] ;  /* 0x00008f0000047ab9 */ /* 0x000fe20000000800 */
[----:B------:R-:W-:Y:S01]  /*02d0*/  SHF.L.U32 R14, R14, 0x2, RZ ;  /* 0x000000020e0e7819 */ /* 0x000fe200000006ff */
[----:B------:R-:W-:-:S05]  /*02e0*/  IMAD.U32 R19, RZ, RZ, UR4 ;  /* 0x00000004ff137e24 */ /* 0x000fca000f8e00ff */
[----:B------:R-:W-:-:S13]  /*02f0*/  ISETP.GE.AND P0, PT, R14, R19, PT ;  /* 0x000000130e00720c */ /* 0x000fda0003f06270 */
[----:B------:R-:W-:Y:S05]  /*0300*/  @P0 EXIT ;  /* 0x000000000000094d */ /* 0x000fea0003800000 */
[----:B0-----:R-:W0:Y:S08]  /*0310*/  LDC.U8 R4, c[0x0][0x270] ;  /* 0x00009c00ff047b82 */ /* 0x001e300000000000 */
[----:B------:R-:W1:Y:S08]  /*0320*/  LDC R15, c[0x0][0x25c] ;  /* 0x00009700ff0f7b82 */ /* 0x000e700000000800 */
[----:B------:R-:W2:Y:S01]  /*0330*/  LDC R17, c[0x0][0x264] ;  /* 0x00009900ff117b82 */ /* 0x000ea20000000800 */
[----:B0-----:R-:W-:-:S04]  /*0340*/  PRMT R4, R4, 0x8880, RZ ;  /* 0x0000888004047816 */ /* 0x001fc800000000ff */
[----:B------:R-:W-:-:S03]  /*0350*/  ISETP.NE.AND P0, PT, R4, RZ, PT ;  /* 0x000000ff0400720c */ /* 0x000fc60003f05270 */
[----:B------:R-:W0:Y:S01]  /*0360*/  LDC.64 R4, c[0x0][0x248] ;  /* 0x00009200ff047b82 */ /* 0x000e220000000a00 */
[----:B------:R-:W-:-:S04]  /*0370*/  ISETP.NE.OR P0, PT, R2, RZ, !P0 ;  /* 0x000000ff0200720c */ /* 0x000fc80004705670 */
[----:B------:R-:W-:Y:S02]  /*0380*/  ISETP.LE.OR P2, PT, R13, UR8, P0 ;  /* 0x000000080d007c0c */ /* 0x000fe40008743670 */
[----:B------:R-:W-:-:S11]  /*0390*/  ISETP.GE.AND P0, PT, R0, R3, PT ;  /* 0x000000030000720c */ /* 0x000fd60003f06270 */
[----:B------:R-:W3:Y:S01]  /*03a0*/  @!P2 LDC.64 R6, c[0x0][0x230] ;  /* 0x00008c00ff06ab82 */ /* 0x000ee20000000a00 */
[----:B------:R-:W-:-:S04]  /*03b0*/  @!P2 IMAD R9, R19, UR8, R14 ;  /* 0x000000081309ac24 */ /* 0x000fc8000f8e020e */
[----:B---3--:R-:W-:Y:S01]  /*03c0*/  @!P2 IMAD.WIDE R6, R9, 0x2, R6 ;  /* 0x000000020906a825 */ /* 0x008fe200078e0206 */
[----:B------:R-:W-:-:S04]  /*03d0*/  SHF.L.U32 R9, R2, 0x7, RZ ;  /* 0x0000000702097819 */ /* 0x000fc800000006ff */
[----:B------:R3:W-:Y:S01]  /*03e0*/  @!P2 STG.E.64 desc[UR6][R6.64], RZ ;  /* 0x000000ff0600a986 */ /* 0x0007e2000c101b06 */
[----:B0-----:R-:W-:Y:S01]  /*03f0*/  IMAD.WIDE R8, R9, 0x2, R4 ;  /* 0x0000000209087825 */ /* 0x001fe200078e0204 */
[----:B------:R-:W-:Y:S06]  /*0400*/  BAR.SYNC.DEFER_BLOCKING 0x0 ;  /* 0x0000000000007b1d */ /* 0x000fec0000010000 */
[----:B-12---:R-:W-:Y:S05]  /*0410*/  @P0 BRA `(.L_x_3839) ;  /* 0x0000000000d00947 */ /* 0x006fea0003800000 */
[----:B------:R0:W5:Y:S01]  /*0420*/  LDG.E.U16.CONSTANT R2, desc[UR6][R8.64] ;  /* 0x0000000608027981 */ /* 0x000162000c1e9500 */
[----:B---3--:R-:W1:Y:S01]  /*0430*/  LDC.64 R6, c[0x0][0x220] ;  /* 0x00008800ff067b82 */ /* 0x008e620000000a00 */
[----:B------:R-:W-:Y:S01]  /*0440*/  SHF.R.S32.HI R13, RZ, 0x1f, R14 ;  /* 0x0000001fff0d7819 */ /* 0x000fe2000001140e */
[----:B------:R-:W-:Y:S01]  /*0450*/  IMAD.SHL.U32 R20, R14, 0x4, RZ ;  /* 0x000000040e147824 */ /* 0x000fe200078e00ff */
[----:B------:R-:W-:Y:S01]  /*0460*/  HFMA2.MMA R16, -RZ, RZ, 0, 0 ;  /* 0x00000000ff107435 */ /* 0x000fe200000001ff */
[----:B------:R-:W-:Y:S01]  /*0470*/  IMAD.MOV.U32 R18, RZ, RZ, R0 ;  /* 0x000000ffff127224 */ /* 0x000fe200078e0000 */
[----:B------:R-:W-:Y:S02]  /*0480*/  LEA.HI R13, R13, R14, RZ, 0x3 ;  /* 0x0000000e0d0d7211 */ /* 0x000fe400078f18ff */
[----:B------:R-:W-:Y:S01]  /*0490*/  LOP3.LUT R20, R20, 0x10, RZ, 0xc0, !PT ;  /* 0x0000001014147812 */ /* 0x000fe200078ec0ff */
[----:B------:R-:W2:Y:S01]  /*04a0*/  LDC.64 R10, c[0x0][0x228] ;  /* 0x00008a00ff0a7b82 */ /* 0x000ea20000000a00 */
[----:B0-----:R-:W-:-:S07]  /*04b0*/  SHF.R.S32.HI R21, RZ, 0x3, R13 ;  /* 0x00000003ff157819 */ /* 0x001fce000001140d */
.L_x_3840:
        /* <DEDUP_REMOVED lines=8> */
[----:B------:R-:W-:-:S04]  /*0540*/  LEA R13, R18, 0x1, 0x1 ;  /* 0x00000001120d7811 */ /* 0x000fc800078e08ff */
[----:B------:R-:W2:Y:S01]  /*0550*/  LDG.E.U16.CONSTANT R22, desc[UR6][R26.64] ;  /* 0x000000061a167981 */ /* 0x000ea2000c1e9500 */
        /* <DEDUP_REMOVED lines=13> */
[----:B------:R-:W-:Y:S01]  /*0630*/  I2F.F16 R29, R29 ;  /* 0x0000001d001d7306 */ /* 0x000fe20000200c00 */
[----:B------:R-:W-:Y:S01]  /*0640*/  IADD3 R28, R28, 0x1, RZ ;  /* 0x000000011c1c7810 */ /* 0x000fe20007ffe0ff */
[----:B------:R-:W-:Y:S01]  /*0650*/  VIADD R24, R24, 0x1 ;  /* 0x0000000118187836 */ /* 0x000fe20000000000 */
[----:B----4-:R-:W-:Y:S01]  /*0660*/  IADD3 R18, R23, R18, RZ ;  /* 0x0000001217127210 */ /* 0x010fe20007ffe0ff */
[----:B------:R-:W-:Y:S02]  /*0670*/  IMAD R30, R30, R30, RZ ;  /* 0x0000001e1e1e7224 */ /* 0x000fe400078e02ff */
[----:B------:R-:W-:Y:S01]  /*0680*/  IMAD R28, R28, R28, RZ ;  /* 0x0000001c1c1c7224 */ /* 0x000fe200078e02ff */
[----:B------:R-:W-:Y:S01]  /*0690*/  ISETP.GE.AND P2, PT, R18, R3, PT ;  /* 0x000000031200720c */ /* 0x000fe20003f46270 */
[----:B------:R-:W-:-:S02]  /*06a0*/  IMAD R24, R24, R24, RZ ;  /* 0x0000001818187224 */ /* 0x000fc400078e02ff */
        /* <DEDUP_REMOVED lines=11> */
.L_x_3839:
[----:B------:R-:W-:Y:S01]  /*0760*/  ULDC UR4, c[0x0][0x258] ;  /* 0x0000960000047ab9 */ /* 0x000fe20000000800 */
[C---:B------:R-:W-:Y:S01]  /*0770*/  ISETP.GT.AND P3, PT, R0.reuse, R15, PT ;  /* 0x0000000f0000720c */ /* 0x040fe20003f64270 */
[----:B------:R-:W-:Y:S01]  /*0780*/  IMAD.MOV.U32 R2, RZ, RZ, RZ ;  /* 0x000000ffff027224 */ /* 0x000fe200078e00ff */
[----:B------:R-:W-:Y:S02]  /*0790*/  ISETP.GT.AND P2, PT, R0, UR4, PT ;  /* 0x0000000400007c0c */ /* 0x000fe4000bf44270 */
[----:B------:R-:W-:-:S11]  /*07a0*/  MOV R4, RZ ;  /* 0x000000ff00047202 */ /* 0x000fd60000000f00 */
[----:B------:R-:W-:Y:S05]  /*07b0*/  @!P2 BRA `(.L_x_3841) ;  /* 0x00000000001ca947 */ /* 0x000fea0003800000 */
[----:B------:R-:W1:Y:S02]  /*07c0*/  LDC R5, c[0x0][0x25c] ;  /* 0x00009700ff057b82 */ /* 0x000e640000000800 */
[----:B-1----:R-:W-:-:S04]  /*07d0*/  VIMNMX R4, R0, R5, PT ;  /* 0x0000000500047248 */ /* 0x002fc80003fe0100 */
[----:B------:R-:W-:-:S04]  /*07e0*/  IADD3 R4, R4, -UR4, RZ ;  /* 0x8000000404047c10 */ /* 0x000fc8000fffe0ff */
[----:B------:R-:W-:-:S04]  /*07f0*/  SHF.R.S32.HI R5, RZ, 0x1f, R4 ;  /* 0x0000001fff057819 */ /* 0x000fc80000011404 */
[----:B------:R-:W-:-:S04]  /*0800*/  LEA.HI R5, R5, R4, RZ, 0x5 ;  /* 0x0000000405057211 */ /* 0x000fc800078f28ff */
[----:B------:R-:W-:-:S05]  /*0810*/  SHF.R.S32.HI R5, RZ, 0x5, R5 ;  /* 0x00000005ff057819 */ /* 0x000fca0000011405 */
[----:B------:R-:W-:-:S07]  /*0820*/  IMAD R4, R5, 0x6, RZ ;  /* 0x0000000605047824 */ /* 0x000fce00078e02ff */
.L_x_3841:
        /* <DEDUP_REMOVED lines=8> */
.L_x_3842:
[----:B------:R-:W-:Y:S01]  /*08b0*/  ULDC UR5, c[0x0][0x260] ;  /* 0x0000980000057ab9 */ /* 0x000fe20000000800 */
[----:B------:R-:W-:Y:S01]  /*08c0*/  HFMA2.MMA R5, -RZ, RZ, 0, 0 ;  /* 0x00000000ff057435 */ /* 0x000fe200000001ff */
[C---:B------:R-:W-:Y:S02]  /*08d0*/  ISETP.GT.AND P2, PT, R0.reuse, UR5, PT ;  /* 0x0000000500007c0c */ /* 0x040fe4000bf44270 */
[----:B------:R-:W-:Y:S02]  /*08e0*/  ISETP.GT.AND P3, PT, R0, R17, PT ;  /* 0x000000110000720c */ /* 0x000fe40003f64270 */
[----:B---3--:R-:W-:-:S09]  /*08f0*/  MOV R7, RZ ;  /* 0x000000ff00077202 */ /* 0x008fd20000000f00 */
[----:B------:R-:W-:Y:S05]  /*0900*/  @!P2 BRA `(.L_x_3843) ;  /* 0x00000000001ca947 */ /* 0x000fea0003800000 */
[----:B------:R-:W1:Y:S02]  /*0910*/  LDC R7, c[0x0][0x264] ;  /* 0x00009900ff077b82 */ /* 0x000e640000000800 */
[----:B-1----:R-:W-:-:S05]  /*0920*/  VIMNMX R6, R0, R7, PT ;  /* 0x0000000700067248 */ /* 0x002fca0003fe0100 */
[----:B------:R-:W-:-:S05]  /*0930*/  VIADD R6, R6, -UR5 ;  /* 0x8000000506067c36 */ /* 0x000fca0008000000 */
[----:B------:R-:W-:-:S04]  /*0940*/  SHF.R.S32.HI R7, RZ, 0x1f, R6 ;  /* 0x0000001fff077819 */ /* 0x000fc80000011406 */
[----:B------:R-:W-:-:S04]  /*0950*/  LEA.HI R7, R7, R6, RZ, 0x5 ;  /* 0x0000000607077211 */ /* 0x000fc800078f28ff */
[----:B------:R-:W-:-:S04]  /*0960*/  SHF.R.S32.HI R7, RZ, 0x5, R7 ;  /* 0x00000005ff077819 */ /* 0x000fc80000011407 */
[----:B------:R-:W-:-:S07]  /*0970*/  SHF.L.U32 R7, R7, 0x2, RZ ;  /* 0x0000000207077819 */ /* 0x000fce00000006ff */
.L_x_3843:
        /* <DEDUP_REMOVED lines=8> */
.L_x_3844:
[----:B------:R-:W-:Y:S01]  /*0a00*/  ULDC UR5, c[0x0][0x268] ;  /* 0x00009a0000057ab9 */ /* 0x000fe20000000800 */
[----:B------:R-:W-:Y:S01]  /*0a10*/  IMAD.MOV.U32 R10, RZ, RZ, RZ ;  /* 0x000000ffff0a7224 */ /* 0x000fe200078e00ff */
        /* <DEDUP_REMOVED lines=9> */
.L_x_3845:
[C---:B------:R-:W-:Y:S02]  /*0ab0*/  VIMNMX R6, R0.reuse, UR4, PT ;  /* 0x0000000400067c48 */ /* 0x040fe4000bfe0100 */
[----:B------:R-:W-:Y:S02]  /*0ac0*/  ISETP.GE.OR P0, PT, R0, UR4, P0 ;  /* 0x0000000400007c0c */ /* 0x000fe40008706670 */
[----:B------:R-:W-:-:S04]  /*0ad0*/  SHF.R.S32.HI R11, RZ, 0x1f, R6 ;  /* 0x0000001fff0b7819 */ /* 0x000fc80000011406 */
[----:B------:R-:W-:Y:S02]  /*0ae0*/  LEA.HI R11, R11, R6, RZ, 0x5 ;  /* 0x000000060b0b7211 */ /* 0x000fe400078f28ff */
[----:B------:R-:W-:Y:S02]  /*0af0*/  PRMT R6, RZ, 0x5410, RZ ;  /* 0x00005410ff067816 */ /* 0x000fe400000000ff */
[----:B------:R-:W-:-:S05]  /*0b00*/  SHF.R.S32.HI R11, RZ, 0x5, R11 ;  /* 0x00000005ff0b7819 */ /* 0x000fca000001140b */
[----:B------:R-:W-:-:S05]  /*0b10*/  IMAD R4, R11, 0x8, R4 ;  /* 0x000000080b047824 */ /* 0x000fca00078e0204 */
[----:B------:R-:W-:-:S04]  /*0b20*/  IADD3 R2, R7, R4, R2 ;  /* 0x0000000407027210 */ /* 0x000fc80007ffe002 */
[----:B------:R-:W-:Y:S02]  /*0b30*/  IADD3 R4, R10, R2, R5 ;  /* 0x000000020a047210 */ /* 0x000fe40007ffe005 */
        /* <DEDUP_REMOVED lines=14> */
[----:B------:R-:W-:Y:S01]  /*0c20*/  IADD3.X R7, R4, R7, RZ, P3, !PT ;  /* 0x0000000704077210 */ /* 0x000fe20001ffe4ff */
[----:B------:R-:W-:Y:S01]  /*0c30*/  HFMA2.MMA R4, -RZ, RZ, 0, 0 ;  /* 0x00000000ff047435 */ /* 0x000fe200000001ff */
[----:B0-----:R-:W-:Y:S02]  /*0c40*/  LEA R22, P0, R19, UR8, 0x2 ;  /* 0x0000000813167c11 */ /* 0x001fe4000f8010ff */
[----:B------:R-:W-:-:S02]  /*0c50*/  LEA R20, P2, R2, UR8, 0x2 ;  /* 0x0000000802147c11 */ /* 0x000fc4000f8410ff */
[----:B------:R-:W-:Y:S02]  /*0c60*/  LEA.HI.X R23, R19, UR9, R6, 0x2, P0 ;  /* 0x0000000913177c11 */ /* 0x000fe400080f1406 */
[----:B------:R-:W-:Y:S02]  /*0c70*/  LEA.HI.X R21, R2, UR9, R7, 0x2, P2 ;  /* 0x0000000902157c11 */ /* 0x000fe400090f1407 */
[----:B------:R-:W-:Y:S01]  /*0c80*/  PRMT R2, RZ, 0x5410, RZ ;  /* 0x00005410ff027816 */ /* 0x000fe200000000ff */
[----:B-1----:R-:W-:Y:S01]  /*0c90*/  ULEA UR4, UR5, UR4, 0x18 ;  /* 0x0000000405047291 */ /* 0x002fe2000f8ec03f */
[----:B------:R-:W-:Y:S02]  /*0ca0*/  PRMT R6, RZ, 0x5410, RZ ;  /* 0x00005410ff067816 */ /* 0x000fe400000000ff */
[----:B------:R-:W-:Y:S01]  /*0cb0*/  ULDC UR5, c[0x0][0x258] ;  /* 0x0000960000057ab9 */ /* 0x000fe20000000800 */
[----:B--2---:R-:W-:Y:S02]  /*0cc0*/  PRMT R7, R10, 0x7610, R10 ;  /* 0x000076100a077816 */ /* 0x004fe4000000000a */
[----:B------:R-:W-:Y:S01]  /*0cd0*/  PRMT R18, R11, 0x7610, R11 ;  /* 0x000076100b127816 */ /* 0x000fe2000000000b */
[----:B---3--:R-:W-:-:S07]  /*0ce0*/  IMAD.IADD R5, R0, 0x1, R5 ;  /* 0x0000000100057824 */ /* 0x008fce00078e0205 */
.L_x_3851:
[----:B------:R-:W-:-:S13]  /*0cf0*/  ISETP.NE.AND P0, PT, R0, R5, PT ;  /* 0x000000050000720c */ /* 0x000fda0003f05270 */
[----:B-----5:R-:W0:Y:S01]  /*0d00*/  @!P0 LDC.64 R8, c[0x0][0x248] ;  /* 0x00009200ff088b82 */ /* 0x020e220000000a00 */
[----:B------:R-:W-:Y:S02]  /*0d10*/  @!P0 IADD3 R4, R4, 0x1, RZ ;  /* 0x0000000104048810 */ /* 0x000fe40007ffe0ff */
[----:B------:R-:W-:-:S03]  /*0d20*/  @!P0 SHF.L.U32 R11, R0, 0x1, RZ ;  /* 0x00000001000b8819 */ /* 0x000fc600000006ff */
[----:B------:R-:W-:Y:S02]  /*0d30*/  @!P0 IMAD R10, R4, 0x8, R1 ;  /* 0x00000008040a8824 */ /* 0x000fe400078e0201 */
[----:B0-----:R-:W-:-:S04]  /*0d40*/  @!P0 IMAD.WIDE R8, R11, 0x2, R8 ;  /* 0x000000020b088825 */ /* 0x001fc800078e0208 */
        /* <DEDUP_REMOVED lines=8> */
[----:B------:R-:W2:Y:S04]  /*0dd0*/  LDG.E.128.CONSTANT R8, desc[UR6][R20.64] ;  /* 0x0000000614087981 */ /* 0x000ea8000c1e9d00 */
[----:B------:R-:W3:Y:S04]  /*0de0*/  LDG.E.128.CONSTANT R12, desc[UR6][R22.64] ;  /* 0x00000006160c7981 */ /* 0x000ee8000c1e9d00 */
[----:B------:R-:W0:Y:S01]  /*0df0*/  LDS.64 R16, [UR4] ;  /* 0x00000004ff107984 */ /* 0x000e220008000a00 */
[----:B--2---:R-:W-:Y:S02]  /*0e00*/  LOP3.LUT R26, R10, 0xff, RZ, 0xc0, !PT ;  /* 0x000000ff0a1a7812 */ /* 0x004fe400078ec0ff */
[----:B------:R-:W-:-:S02]  /*0e10*/  LOP3.LUT R27, R11, 0xff, RZ, 0xc0, !PT ;  /* 0x000000ff0b1b7812 */ /* 0x000fc400078ec0ff */
[----:B------:R-:W-:Y:S02]  /*0e20*/  IADD3 R26, R26, -0x80, RZ ;  /* 0xffffff801a1a7810 */ /* 0x000fe40007ffe0ff */
[----:B------:R-:W-:Y:S02]  /*0e30*/  LOP3.LUT R25, R9, 0xff, RZ, 0xc0, !PT ;  /* 0x000000ff09197812 */ /* 0x000fe400078ec0ff */
[----:B------:R-:W-:Y:S02]  /*0e40*/  IADD3 R30, R27, -0x80, RZ ;  /* 0xffffff801b1e7810 */ /* 0x000fe40007ffe0ff */
[----:B------:R-:W-:Y:S01]  /*0e50*/  LOP3.LUT R19, R8, 0xff, RZ, 0xc0, !PT ;  /* 0x000000ff08137812 */ /* 0x000fe200078ec0ff */
[----:B------:R-:W1:Y:S01]  /*0e60*/  I2F.F16 R26, R26 ;  /* 0x0000001a001a7306 */ /* 0x000e620000200c00 */
[----:B------:R-:W-:Y:S01]  /*0e70*/  SHF.R.U32.HI R27, RZ, 0x8, R8 ;  /* 0x00000008ff1b7819 */ /* 0x000fe20000011608 */
[----:B------:R-:W-:Y:S01]  /*0e80*/  VIADD R25, R25, 0xffffff80 ;  /* 0xffffff8019197836 */ /* 0x000fe20000000000 */
[----:B------:R-:W-:-:S02]  /*0e90*/  IADD3 R19, R19, -0x80, RZ ;  /* 0xffffff8013137810 */ /* 0x000fc40007ffe0ff */
[----:B------:R-:W-:Y:S02]  /*0ea0*/  LOP3.LUT R27, R27, 0xff, RZ, 0xc0, !PT ;  /* 0x000000ff1b1b7812 */ /* 0x000fe400078ec0ff */
[----:B------:R-:W-:Y:S01]  /*0eb0*/  LEA.HI R32, R8, 0xffffff80, RZ, 0x8 ;  /* 0xffffff8008207811 */ /* 0x000fe200078f40ff */
[----:B------:R0:W2:Y:S01]  /*0ec0*/  I2F.F16 R24, R19 ;  /* 0x0000001300187306 */ /* 0x0000a20000200c00 */
[----:B------:R-:W-:Y:S01]  /*0ed0*/  SHF.R.U32.HI R8, RZ, 0x10, R8 ;  /* 0x00000010ff087819 */ /* 0x000fe20000011608 */
[----:B------:R-:W-:Y:S02]  /*0ee0*/  VIADD R29, R27, 0xffffff80 ;  /* 0xffffff801b1d7836 */ /* 0x000fe40000000000 */
[----:B-1----:R-:W-:-:S04]  /*0ef0*/  HADD2.F32 R26, -RZ, R26.H0_H0 ;  /* 0x2000001aff1a7230 */ /* 0x002fc80000004100 */
[----:B------:R-:W1:Y:S01]  /*0f00*/  I2F.F16 R25, R25 ;  /* 0x0000001900197306 */ /* 0x000e620000200c00 */
[--C-:B0-----:R-:W-:Y:S02]  /*0f10*/  HADD2.F32 R19, -RZ, R16.reuse.H0_H0 ;  /* 0x20000010ff137230 */ /* 0x101fe40000004100 */
[----:B------:R-:W-:Y:S02]  /*0f20*/  HADD2.F32 R16, -RZ, R16.H1_H1 ;  /* 0x30000010ff107230 */ /* 0x000fe40000004100 */
[----:B--2---:R-:W-:-:S03]  /*0f30*/  HADD2.F32 R24, -RZ, R24.H0_H0 ;  /* 0x20000018ff187230 */ /* 0x004fc60000004100 */
[----:B------:R0:W2:Y:S02]  /*0f40*/  I2F.F16 R28, R30 ;  /* 0x0000001e001c7306 */ /* 0x0000a40000200c00 */
[----:B------:R-:W-:Y:S01]  /*0f50*/  FFMA.FTZ R31, R24, R19, RZ ;  /* 0x00000013181f7223 */ /* 0x000fe200000100ff */
[----:B------:R-:W-:Y:S01]  /*0f60*/  LEA.HI R24, R9, 0xffffff80, RZ, 0x8 ;  /* 0xffffff8009187811 */ /* 0x000fe200078f40ff */
[----:B-1----:R-:W-:-:S04]  /*0f70*/  HADD2.F32 R34, -RZ, R25.H0_H0 ;  /* 0x20000019ff227230 */ /* 0x002fc80000004100 */
[----:B------:R-:W1:Y:S01]  /*0f80*/  I2F.F16 R29, R29 ;  /* 0x0000001d001d7306 */ /* 0x000e620000200c00 */
[C---:B0-----:R-:W-:Y:S01]  /*0f90*/  FFMA.FTZ R30, R19.reuse, R26, RZ ;  /* 0x0000001a131e7223 */ /* 0x041fe200000100ff */
[--C-:B------:R-:W-:Y:S01]  /*0fa0*/  SHF.R.U32.HI R26, RZ, 0x8, R9.reuse ;  /* 0x00000008ff1a7819 */ /* 0x100fe20000011609 */
[----:B------:R-:W-:Y:S01]  /*0fb0*/  FFMA.FTZ R27, R19, R34, RZ ;  /* 0x00000022131b7223 */ /* 0x000fe200000100ff */
[----:B------:R-:W-:Y:S01]  /*0fc0*/  SHF.R.U32.HI R9, RZ, 0x10, R9 ;  /* 0x00000010ff097819 */ /* 0x000fe20000011609 */
[----:B--2---:R-:W-:Y:S01]  /*0fd0*/  HADD2.F32 R28, -RZ, R28.H0_H0 ;  /* 0x2000001cff1c7230 */ /* 0x004fe20000004100 */
[----:B------:R-:W-:Y:S02]  /*0fe0*/  LOP3.LUT R26, R26, 0xff, RZ, 0xc0, !PT ;  /* 0x000000ff1a1a7812 */ /* 0x000fe400078ec0ff */
[----:B------:R0:W2:Y:S01]  /*0ff0*/  I2F.F16 R25, R32 ;  /* 0x0000002000197306 */ /* 0x0000a20000200c00 */
[----:B------:R-:W-:Y:S01]  /*1000*/  LOP3.LUT R9, R9, 0xff, RZ, 0xc0, !PT ;  /* 0x000000ff09097812 */ /* 0x000fe200078ec0ff */
[----:B------:R-:W-:Y:S01]  /*1010*/  FFMA.FTZ R19, R19, R28, RZ ;  /* 0x0000001c13137223 */ /* 0x000fe200000100ff */
[----:B------:R-:W-:Y:S01]  /*1020*/  IADD3 R28, R26, -0x80, RZ ;  /* 0xffffff801a1c7810 */ /* 0x000fe20007ffe0ff */
[----:B-1----:R-:W-:Y:S01]  /*1030*/  HADD2.F32 R34, -RZ, R29.H0_H0 ;  /* 0x2000001dff227230 */ /* 0x002fe20000004100 */
[----:B------:R-:W-:-:S03]  /*1040*/  SHF.R.U32.HI R29, RZ, 0x8, R10 ;  /* 0x00000008ff1d7819 */ /* 0x000fc6000001160a */
[----:B------:R-:W-:Y:S01]  /*1050*/  I2F.F16 R24, R24 ;  /* 0x0000001800187306 */ /* 0x000fe20000200c00 */
[----:B0-----:R-:W-:Y:S02]  /*1060*/  SHF.R.U32.HI R32, RZ, 0x8, R11 ;  /* 0x00000008ff207819 */ /* 0x001fe4000001160b */
[----:B------:R-:W-:Y:S01]  /*1070*/  LOP3.LUT R29, R29, 0xff, RZ, 0xc0, !PT ;  /* 0x000000ff1d1d7812 */ /* 0x000fe200078ec0ff */
[----:B------:R-:W-:Y:S01]  /*1080*/  FFMA.FTZ R26, R34, R16, R31 ;  /* 0x00000010221a7223 */ /* 0x000fe2000001001f */
[----:B------:R-:W-:Y:S02]  /*1090*/  LOP3.LUT R32, R32, 0xff, RZ, 0xc0, !PT ;  /* 0x000000ff20207812 */ /* 0x000fe400078ec0ff */
[----:B------:R-:W-:Y:S01]  /*10a0*/  IADD3 R31, R29, -0x80, RZ ;  /* 0xffffff801d1f7810 */ /* 0x000fe20007ffe0ff */
[----:B------:R-:W0:Y:S01]  /*10b0*/  I2F.F16 R28, R28 ;  /* 0x0000001c001c7306 */ /* 0x000e220000200c00 */
[----:B------:R-:W-:Y:S01]  /*10c0*/  LOP3.LUT R29, R8, 0xff, RZ, 0xc0, !PT ;  /* 0x000000ff081d7812 */ /* 0x000fe200078ec0ff */
[----:B------:R-:W-:-:S02]  /*10d0*/  VIADD R33, R32, 0xffffff80 ;  /* 0xffffff8020217836 */ /* 0x000fc40000000000 */
[----:B--2---:R-:W-:Y:S01]  /*10e0*/  HADD2.F32 R25, -RZ, R25.H0_H0 ;  /* 0x20000019ff197230 */ /* 0x004fe20000004100 */
[----:B------:R-:W-:-:S03]  /*10f0*/  IADD3 R29, R29, -0x80, RZ ;  /* 0xffffff801d1d7810 */ /* 0x000fc60007ffe0ff */
[----:B------:R-:W1:Y:S01]  /*1100*/  I2F.F16 R31, R31 ;  /* 0x0000001f001f7306 */ /* 0x000e620000200c00 */
[----:B0-----:R-:W-:-:S07]  /*1110*/  HADD2.F32 R32, -RZ, R28.H0_H0 ;  /* 0x2000001cff207230 */ /* 0x001fce0000004100 */
[----:B------:R3:W0:Y:S01]  /*1120*/  I2F.F16 R8, R33 ;  /* 0x0000002100087306 */ /* 0x0006220000200c00 */
[----:B------:R-:W-:Y:S01]  /*1130*/  FFMA.FTZ R28, R16, R32, R27 ;  /* 0x00000020101c7223 */ /* 0x000fe2000001001b */
[----:B------:R-:W-:Y:S02]  /*1140*/  SHF.R.U32.HI R32, RZ, 0x10, R10 ;  /* 0x00000010ff207819 */ /* 0x000fe4000001160a */
[----:B------:R-:W-:Y:S01]  /*1150*/  IADD3 R27, R9, -0x80, RZ ;  /* 0xffffff80091b7810 */ /* 0x000fe20007ffe0ff */
[----:B-1----:R-:W-:-:S03]  /*1160*/  HADD2.F32 R31, -RZ, R31.H0_H0 ;  /* 0x2000001fff1f7230 */ /* 0x002fc60000004100 */
[----:B------:R-:W1:Y:S01]  /*1170*/  I2F.F16 R29, R29 ;  /* 0x0000001d001d7306 */ /* 0x000e620000200c00 */
[----:B------:R-:W-:Y:S02]  /*1180*/  LOP3.LUT R9, R32, 0xff, RZ, 0xc0, !PT ;  /* 0x000000ff20097812 */ /* 0x000fe400078ec0ff */
[----:B------:R-:W-:Y:S01]  /*1190*/  LEA.HI R10, R10, 0xffffff80, RZ, 0x8 ;  /* 0xffffff800a0a7811 */ /* 0x000fe200078f40ff */
[C---:B------:R-:W-:Y:S01]  /*11a0*/  FFMA.FTZ R30, R16.reuse, R31, R30 ;  /* 0x0000001f101e7223 */ /* 0x040fe2000001001e */
[----:B---3--:R-:W-:Y:S01]  /*11b0*/  LOP3.LUT R33, R15, 0xff, RZ, 0xc0, !PT ;  /* 0x000000ff0f217812 */ /* 0x008fe200078ec0ff */
[----:B0-----:R-:W-:Y:S02]  /*11c0*/  HADD2.F32 R8, -RZ, R8.H0_H0 ;  /* 0x20000008ff087230 */ /* 0x001fe40000004100 */
[----:B------:R-:W0:Y:S01]  /*11d0*/  I2F.F16 R27, R27 ;  /* 0x0000001b001b7306 */ /* 0x000e220000200c00 */
[----:B------:R-:W-:Y:S02]  /*11e0*/  VIADD R31, R9, 0xffffff80 ;  /* 0xffffff80091f7836 */ /* 0x000fe40000000000 */
[----:B------:R-:W-:Y:S01]  /*11f0*/  FFMA.FTZ R16, R16, R8, R19 ;  /* 0x0000000810107223 */ /* 0x000fe20000010013 */
[--C-:B------:R-:W-:Y:S01]  /*1200*/  HADD2.F32 R19, -RZ, R17.reuse.H0_H0 ;  /* 0x20000011ff137230 */ /* 0x100fe20000004100 */
[----:B------:R-:W2:Y:S01]  /*1210*/  LDS.64 R8, [UR4+0x8] ;  /* 0x00000804ff087984 */ /* 0x000ea20008000a00 */
[----:B------:R-:W-:-:S02]  /*1220*/  HADD2.F32 R17, -RZ, R17.H1_H1 ;  /* 0x30000011ff117230 */ /* 0x000fc40000004100 */
[----:B-1----:R-:W-:Y:S01]  /*1230*/  HADD2.F32 R29, -RZ, R29.H0_H0 ;  /* 0x2000001dff1d7230 */ /* 0x002fe20000004100 */
[----:B------:R-:W1:Y:S04]  /*1240*/  I2F.F16 R31, R31 ;  /* 0x0000001f001f7306 */ /* 0x000e680000200c00 */
[----:B------:R-:W-:Y:S01]  /*1250*/  FFMA.FTZ R32, R29, R19, R26 ;  /* 0x000000131d207223 */ /* 0x000fe2000001001a */
[----:B------:R-:W-:Y:S01]  /*1260*/  LOP3.LUT R26, R12, 0xff, RZ, 0xc0, !PT ;  /* 0x000000ff0c1a7812 */ /* 0x000fe200078ec0ff */
[----:B0-----:R-:W-:Y:S01]  /*1270*/  HADD2.F32 R27, -RZ, R27.H0_H0 ;  /* 0x2000001bff1b7230 */ /* 0x001fe20000004100 */
[----:B------:R-:W-:Y:S01]  /*1280*/  SHF.R.U32.HI R29, RZ, 0x10, R11 ;  /* 0x00000010ff1d7819 */ /* 0x000fe2000001160b */
[----:B------:R-:W-:Y:S01]  /*1290*/  FFMA.FTZ R32, R25, R17, R32 ;  /* 0x0000001119207223 */ /* 0x000fe20000010020 */
[----:B------:R-:W-:Y:S02]  /*12a0*/  I2F.F16 R10, R10 ;  /* 0x0000000a000a7306 */ /* 0x000fe40000200c00 */
[----:B------:R-:W-:Y:S01]  /*12b0*/  FFMA.FTZ R34, R19, R27, R28 ;  /* 0x0000001b13227223 */ /* 0x000fe2000001001c */
[----:B------:R-:W-:-:S02]  /*12c0*/  IADD3 R28, R26, -0x80, RZ ;  /* 0xffffff801a1c7810 */ /* 0x000fc40007ffe0ff */
[----:B------:R-:W-:Y:S01]  /*12d0*/  LOP3.LUT R29, R29, 0xff, RZ, 0xc0, !PT ;  /* 0x000000ff1d1d7812 */ /* 0x000fe200078ec0ff */
[----:B-1----:R-:W-:Y:S01]  /*12e0*/  HADD2.F32 R26, -RZ, R31.H0_H0 ;  /* 0x2000001fff1a7230 */ /* 0x002fe20000004100 */
[----:B------:R-:W-:Y:S02]  /*12f0*/  LOP3.LUT R27, R13, 0xff, RZ, 0xc0, !PT ;  /* 0x000000ff0d1b7812 */ /* 0x000fe400078ec0ff */
[----:B------:R-:W0:Y:S01]  /*1300*/  I2F.F16 R28, R28 ;  /* 0x0000001c001c7306 */ /* 0x000e220000200c00 */
[----:B------:R-:W-:Y:S02]  /*1310*/  VIADD R29, R29, 0xffffff80 ;  /* 0xffffff801d1d7836 */ /* 0x000fe40000000000 */
[----:B------:R-:W-:Y:S01]  /*1320*/  FFMA.FTZ R26, R19, R26, R30 ;  /* 0x0000001a131a7223 */ /* 0x000fe2000001001e */
[----:B------:R-:W-:Y:S01]  /*1330*/  HADD2.F32 R30, -RZ, R24.H0_H0 ;  /* 0x20000018ff1e7230 */ /* 0x000fe20000004100 */
[----:B------:R-:W-:Y:S02]  /*1340*/  LEA.HI R24, R11, 0xffffff80, RZ, 0x8 ;  /* 0xffffff800b187811 */ /* 0x000fe400078f40ff */
[----:B------:R-:W-:Y:S01]  /*1350*/  SHF.R.U32.HI R11, RZ, 0x8, R12 ;  /* 0x00000008ff0b7819 */ /* 0x000fe2000001160c */
[----:B------:R-:W1:Y:S01]  /*1360*/  I2F.F16 R29, R29 ;  /* 0x0000001d001d7306 */ /* 0x000e620000200c00 */
[----:B------:R-:W-:-:S02]  /*1370*/  FFMA.FTZ R34, R17, R30, R34 ;  /* 0x0000001e11227223 */ /* 0x000fc40000010022 */
[----:B------:R-:W-:Y:S02]  /*1380*/  LOP3.LUT R30, R11, 0xff, RZ, 0xc0, !PT ;  /* 0x000000ff0b1e7812 */ /* 0x000fe400078ec0ff */
[----:B------:R-:W-:Y:S01]  /*1390*/  IADD3 R27, R27, -0x80, RZ ;  /* 0xffffff801b1b7810 */ /* 0x000fe20007ffe0ff */
[----:B0-----:R-:W-:Y:S02]  /*13a0*/  HADD2.F32 R31, -RZ, R28.H0_H0 ;  /* 0x2000001cff1f7230 */ /* 0x001fe40000004100 */
[----:B------:R-:W-:Y:S01]  /*13b0*/  I2F.F16 R24, R24 ;  /* 0x0000001800187306 */ /* 0x000fe20000200c00 */
[----:B--2---:R-:W-:-:S05]  /*13c0*/  HADD2.F32 R25, -RZ, R8.H0_H0 ;  /* 0x20000008ff197230 */ /* 0x004fca0000004100 */
[----:B------:R-:W-:Y:S01]  /*13d0*/  FFMA.FTZ R28, R31, R25, R32 ;  /* 0x000000191f1c7223 */ /* 0x000fe20000010020 */
[----:B------:R-:W-:Y:S01]  /*13e0*/  IADD3 R31, R30, -0x80, RZ ;  /* 0xffffff801e1f7810 */ /* 0x000fe20007ffe0ff */
[----:B-1----:R-:W-:Y:S01]  /*13f0*/  HADD2.F32 R30, -RZ, R29.H0_H0 ;  /* 0x2000001dff1e7230 */ /* 0x002fe20000004100 */
[----:B------:R-:W0:Y:S01]  /*1400*/  I2F.F16 R27, R27 ;  /* 0x0000001b001b7306 */ /* 0x000e220000200c00 */
[----:B------:R-:W-:-:S03]  /*1410*/  LEA.HI R32, R12, 0xffffff80, RZ, 0x8 ;  /* 0xffffff800c207811 */ /* 0x000fc600078f40ff */
[----:B------:R-:W-:Y:S01]  /*1420*/  FFMA.FTZ R16, R19, R30, R16 ;  /* 0x0000001e13107223 */ /* 0x000fe20000010010 */
[----:B------:R-:W-:-:S03]  /*1430*/  LOP3.LUT R30, R14, 0xff, RZ, 0xc0, !PT ;  /* 0x000000ff0e1e7812 */ /* 0x000fc600078ec0ff */
[----:B------:R1:W2:Y:S01]  /*1440*/  I2F.F16 R29, R31 ;  /* 0x0000001f001d7306 */ /* 0x0002a20000200c00 */
[----:B------:R-:W-:Y:S01]  /*1450*/  IADD3 R30, R30, -0x80, RZ ;  /* 0xffffff801e1e7810 */ /* 0x000fe20007ffe0ff */
[----:B0-----:R-:W-:-:S06]  /*1460*/  HADD2.F32 R27, -RZ, R27.H0_H0 ;  /* 0x2000001bff1b7230 */ /* 0x001fcc0000004100 */
[----:B------:R0:W-:Y:S01]  /*1470*/  I2F.F16 R11, R32 ;  /* 0x00000020000b7306 */ /* 0x0001e20000200c00 */
[----:B-1----:R-:W-:Y:S01]  /*1480*/  SHF.R.U32.HI R31, RZ, 0x8, R13 ;  /* 0x00000008ff1f7819 */ /* 0x002fe2000001160d */
[----:B------:R-:W-:Y:S01]  /*1490*/  FFMA.FTZ R19, R25, R27, R34 ;  /* 0x0000001b19137223 */ /* 0x000fe20000010022 */
[----:B------:R-:W-:Y:S01]  /*14a0*/  LEA.HI R27, R13, 0xffffff80, RZ, 0x8 ;  /* 0xffffff800d1b7811 */ /* 0x000fe200078f40ff */
[----:B--2---:R-:W-:-:S04]  /*14b0*/  HADD2.F32 R29, -RZ, R29.H0_H0 ;  /* 0x2000001dff1d7230 */ /* 0x004fc80000004100 */
[----:B------:R-:W1:Y:S01]  /*14c0*/  I2F.F16 R30, R30 ;  /* 0x0000001e001e7306 */ /* 0x000e620000200c00 */
[----:B0-----:R-:W-:Y:S01]  /*14d0*/  SHF.R.U32.HI R32, RZ, 0x10, R12 ;  /* 0x00000010ff207819 */ /* 0x001fe2000001160c */
[----:B------:R-:W-:Y:S01]  /*14e0*/  HADD2.F32 R12, -RZ, R8.H1_H1 ;  /* 0x30000008ff0c7230 */ /* 0x000fe20000004100 */
[----:B------:R-:W-:Y:S01]  /*14f0*/  SHF.R.U32.HI R13, RZ, 0x10, R13 ;  /* 0x00000010ff0d7819 */ /* 0x000fe2000001160d */
[----:B------:R-:W-:Y:S01]  /*1500*/  VIADD R8, R33, 0xffffff80 ;  /* 0xffffff8021087836 */ /* 0x000fe20000000000 */
[----:B------:R-:W-:Y:S01]  /*1510*/  LOP3.LUT R32, R32, 0xff, RZ, 0xc0, !PT ;  /* 0x000000ff20207812 */ /* 0x000fe200078ec0ff */
[----:B------:R-:W-:Y:S02]  /*1520*/  HADD2.F32 R33, -RZ, R24.H0_H0 ;  /* 0x20000018ff217230 */ /* 0x000fe40000004100 */
[----:B------:R-:W-:Y:S01]  /*1530*/  FFMA.FTZ R28, R29, R12, R28 ;  /* 0x0000000c1d1c7223 */ /* 0x000fe2000001001c */
[----:B------:R-:W-:Y:S01]  /*1540*/  LOP3.LUT R31, R31, 0xff, RZ, 0xc0, !PT ;  /* 0x000000ff1f1f7812 */ /* 0x000fe200078ec0ff */
[----:B------:R-:W-:Y:S01]  /*1550*/  I2F.F16 R27, R27 ;  /* 0x0000001b001b7306 */ /* 0x000fe20000200c00 */
[----:B------:R-:W-:Y:S01]  /*1560*/  IADD3 R29, R32, -0x80, RZ ;  /* 0xffffff80201d7810 */ /* 0x000fe20007ffe0ff */
[----:B------:R-:W-:Y:S01]  /*1570*/  HADD2.F32 R32, -RZ, R10.H0_H0 ;  /* 0x2000000aff207230 */ /* 0x000fe20000004100 */
[----:B------:R-:W-:-:S02]  /*1580*/  LOP3.LUT R13, R13, 0xff, RZ, 0xc0, !PT ;  /* 0x000000ff0d0d7812 */ /* 0x000fc400078ec0ff */
[----:B------:R-:W-:Y:S02]  /*1590*/  IADD3 R10, R31, -0x80, RZ ;  /* 0xffffff801f0a7810 */ /* 0x000fe40007ffe0ff */
[----:B------:R-:W-:Y:S01]  /*15a0*/  FFMA.FTZ R26, R17, R32, R26 ;  /* 0x00000020111a7223 */ /* 0x000fe2000001001a */
[----:B-1----:R-:W-:Y:S01]  /*15b0*/  HADD2.F32 R32, -RZ, R30.H0_H0 ;  /* 0x2000001eff207230 */ /* 0x002fe20000004100 */
[----:B------:R-:W-:Y:S01]  /*15c0*/  SHF.R.U32.HI R31, RZ, 0x8, R14 ;  /* 0x00000008ff1f7819 */ /* 0x000fe2000001160e */
[----:B------:R-:W-:Y:S01]  /*15d0*/  VIADD R30, R13, 0xffffff80 ;  /* 0xffffff800d1e7836 */ /* 0x000fe20000000000 */
[----:B------:R-:W0:Y:S02]  /*15e0*/  I2F.F16 R8, R8 ;  /* 0x0000000800087306 */ /* 0x000e240000200c00 */
[----:B------:R-:W-:Y:S01]  /*15f0*/  FFMA.FTZ R13, R25, R32, R26 ;  /* 0x00000020190d7223 */ /* 0x000fe2000001001a */
[----:B------:R-:W-:Y:S02]  /*1600*/  LOP3.LUT R31, R31, 0xff, RZ, 0xc0, !PT ;  /* 0x000000ff1f1f7812 */ /* 0x000fe400078ec0ff */
[----:B------:R-:W-:-:S02]  /*1610*/  SHF.R.U32.HI R32, RZ, 0x10, R14 ;  /* 0x00000010ff207819 */ /* 0x000fc4000001160e */
[----:B------:R-:W-:Y:S01]  /*1620*/  IADD3 R24, R31, -0x80, RZ ;  /* 0xffffff801f187810 */ /* 0x000fe20007ffe0ff */
[----:B------:R1:W2:Y:S01]  /*1630*/  I2F.F16 R26, R30 ;  /* 0x0000001e001a7306 */ /* 0x0002a20000200c00 */
[----:B------:R-:W-:Y:S01]  /*1640*/  LOP3.LUT R31, R32, 0xff, RZ, 0xc0, !PT ;  /* 0x000000ff201f7812 */ /* 0x000fe200078ec0ff */
[----:B------:R-:W-:Y:S01]  /*1650*/  FFMA.FTZ R32, R17, R33, R16 ;  /* 0x0000002111207223 */ /* 0x000fe20000010010 */
[--C-:B------:R-:W-:Y:S02]  /*1660*/  SHF.R.U32.HI R17, RZ, 0x8, R15.reuse ;  /* 0x00000008ff117819 */ /* 0x100fe4000001160f */
[----:B------:R-:W-:Y:S02]  /*1670*/  IADD3 R16, R31, -0x80, RZ ;  /* 0xffffff801f107810 */ /* 0x000fe40007ffe0ff */
[----:B------:R-:W-:Y:S01]  /*1680*/  SHF.R.U32.HI R31, RZ, 0x10, R15 ;  /* 0x00000010ff1f7819 */ /* 0x000fe2000001160f */
[----:B------:R-:W3:Y:S01]  /*1690*/  I2F.F16 R10, R10 ;  /* 0x0000000a000a7306 */ /* 0x000ee20000200c00 */
[----:B------:R-:W-:-:S02]  /*16a0*/  LOP3.LUT R17, R17, 0xff, RZ, 0xc0, !PT ;  /* 0x000000ff11117812 */ /* 0x000fc400078ec0ff */
[----:B------:R-:W-:-:S03]  /*16b0*/  LOP3.LUT R31, R31, 0xff, RZ, 0xc0, !PT ;  /* 0x000000ff1f1f7812 */ /* 0x000fc600078ec0ff */
[----:B-1----:R-:W-:Y:S01]  /*16c0*/  VIADD R30, R17, 0xffffff80 ;  /* 0xffffff80111e7836 */ /* 0x002fe20000000000 */
[----:B------:R-:W-:Y:S01]  /*16d0*/  IADD3 R17, R31, -0x80, RZ ;  /* 0xffffff801f117810 */ /* 0x000fe20007ffe0ff */
[----:B------:R-:W1:Y:S01]  /*16e0*/  I2F.F16 R24, R24 ;  /* 0x0000001800187306 */ /* 0x000e620000200c00 */
[----:B0-----:R-:W-:Y:S01]  /*16f0*/  HADD2.F32 R31, -RZ, R8.H0_H0 ;  /* 0x20000008ff1f7230 */ /* 0x001fe20000004100 */
[----:B------:R-:W-:Y:S01]  /*1700*/  LEA.HI R8, R14, 0xffffff80, RZ, 0x8 ;  /* 0xffffff800e087811 */ /* 0x000fe200078f40ff */
[----:B--2---:R-:W-:Y:S01]  /*1710*/  HADD2.F32 R26, -RZ, R26.H0_H0 ;  /* 0x2000001aff1a7230 */ /* 0x004fe20000004100 */
[----:B------:R-:W-:Y:S01]  /*1720*/  LEA.HI R14, R15, 0xffffff80, RZ, 0x8 ;  /* 0xffffff800f0e7811 */ /* 0x000fe200078f40ff */
[--C-:B------:R-:W-:Y:S02]  /*1730*/  HADD2.F32 R15, -RZ, R9.reuse.H0_H0 ;  /* 0x20000009ff0f7230 */ /* 0x100fe40000004100 */
[----:B------:R-:W-:Y:S01]  /*1740*/  FFMA.FTZ R25, R25, R31, R32 ;  /* 0x0000001f19197223 */ /* 0x000fe20000010020 */
[----:B---3--:R-:W-:Y:S01]  /*1750*/  HADD2.F32 R10, -RZ, R10.H0_H0 ;  /* 0x2000000aff0a7230 */ /* 0x008fe20000004100 */
[----:B------:R-:W0:Y:S01]  /*1760*/  I2F.F16 R16, R16 ;  /* 0x0000001000107306 */ /* 0x000e220000200c00 */
[----:B------:R-:W-:-:S03]  /*1770*/  HADD2.F32 R9, -RZ, R9.H1_H1 ;  /* 0x30000009ff097230 */ /* 0x000fc60000004100 */
[----:B------:R-:W-:Y:S01]  /*1780*/  FFMA.FTZ R10, R12, R10, R19 ;  /* 0x0000000a0c0a7223 */ /* 0x000fe20000010013 */
[----:B-1----:R-:W-:-:S03]  /*1790*/  HADD2.F32 R24, -RZ, R24.H0_H0 ;  /* 0x20000018ff187230 */ /* 0x002fc60000004100 */
[----:B------:R-:W1:Y:S01]  /*17a0*/  I2F.F16 R30, R30 ;  /* 0x0000001e001e7306 */ /* 0x000e620000200c00 */
[C---:B------:R-:W-:Y:S01]  /*17b0*/  FFMA.FTZ R26, R15.reuse, R26, R10 ;  /* 0x0000001a0f1a7223 */ /* 0x040fe2000001000a */
[----:B------:R-:W-:Y:S02]  /*17c0*/  HADD2.F32 R10, -RZ, R11.H0_H0 ;  /* 0x2000000bff0a7230 */ /* 0x000fe40000004100 */
[----:B------:R-:W-:Y:S01]  /*17d0*/  FFMA.FTZ R24, R12, R24, R13 ;  /* 0x000000180c187223 */ /* 0x000fe2000001000d */
[----:B------:R-:W-:Y:S02]  /*17e0*/  HADD2.F32 R13, -RZ, R7.H1_H1 ;  /* 0x30000007ff0d7230 */ /* 0x000fe40000004100 */
[----:B0-----:R-:W-:Y:S01]  /*17f0*/  HADD2.F32 R16, -RZ, R16.H0_H0 ;  /* 0x20000010ff107230 */ /* 0x001fe20000004100 */
[----:B------:R-:W0:Y:S04]  /*1800*/  I2F.F16 R29, R29 ;  /* 0x0000001d001d7306 */ /* 0x000e280000200c00 */
[----:B------:R-:W-:Y:S01]  /*1810*/  FFMA.FTZ R11, R15, R16, R24 ;  /* 0x000000100f0b7223 */ /* 0x000fe20000010018 */
[----:B-1----:R-:W-:-:S03]  /*1820*/  HADD2.F32 R30, -RZ, R30.H0_H0 ;  /* 0x2000001eff1e7230 */ /* 0x002fc60000004100 */
[----:B------:R-:W1:Y:S02]  /*1830*/  I2F.F16 R8, R8 ;  /* 0x0000000800087306 */ /* 0x000e640000200c00 */
[----:B------:R-:W-:Y:S01]  /*1840*/  FFMA.FTZ R30, R12, R30, R25 ;  /* 0x0000001e0c1e7223 */ /* 0x000fe20000010019 */
[----:B------:R-:W-:Y:S02]  /*1850*/  HADD2.F32 R12, -RZ, R27.H0_H0 ;  /* 0x2000001bff0c7230 */ /* 0x000fe40000004100 */
[----:B0-----:R-:W-:-:S03]  /*1860*/  HADD2.F32 R29, -RZ, R29.H0_H0 ;  /* 0x2000001dff1d7230 */ /* 0x001fc60000004100 */
[----:B------:R-:W0:Y:S01]  /*1870*/  I2F.F16 R17, R17 ;  /* 0x0000001100117306 */ /* 0x000e220000200c00 */
[----:B------:R-:W-:Y:S01]  /*1880*/  FFMA.FTZ R12, R9, R12, R26 ;  /* 0x0000000c090c7223 */ /* 0x000fe2000001001a */
[----:B------:R-:W-:-:S03]  /*1890*/  FFMA.FTZ R29, R29, R15, R28 ;  /* 0x0000000f1d1d7223 */ /* 0x000fc6000001001c */
[----:B------:R-:W-:Y:S01]  /*18a0*/  FMUL.FTZ R12, R12, R13 ;  /* 0x0000000d0c0c7220 */ /* 0x000fe20000410000 */
[----:B-1----:R-:W-:Y:S02]  /*18b0*/  HADD2.F32 R8, -RZ, R8.H0_H0 ;  /* 0x20000008ff087230 */ /* 0x002fe40000004100 */
[----:B------:R-:W1:Y:S01]  /*18c0*/  I2F.F16 R14, R14 ;  /* 0x0000000e000e7306 */ /* 0x000e620000200c00 */
[----:B------:R-:W-:Y:S01]  /*18d0*/  FFMA.FTZ R10, R10, R9, R29 ;  /* 0x000000090a0a7223 */ /* 0x000fe2000001001d */
[----:B------:R-:W-:Y:S01]  /*18e0*/  F2FP.F16.F32.PACK_AB R12, RZ, R12 ;  /* 0x0000000cff0c723e */ /* 0x000fe200000000ff */
[----:B------:R-:W-:Y:S01]  /*18f0*/  FFMA.FTZ R8, R9, R8, R11 ;  /* 0x0000000809087223 */ /* 0x000fe2000001000b */
[----:B------:R-:W-:Y:S02]  /*1900*/  HADD2.F32 R11, -RZ, R7.H0_H0 ;  /* 0x20000007ff0b7230 */ /* 0x000fe40000004100 */
[----:B0-----:R-:W-:-:S03]  /*1910*/  HADD2.F32 R17, -RZ, R17.H0_H0 ;  /* 0x20000011ff117230 */ /* 0x001fc60000004100 */
[----:B------:R-:W-:Y:S02]  /*1920*/  FMUL.FTZ R10, R10, R11 ;  /* 0x0000000b0a0a7220 */ /* 0x000fe40000410000 */
[----:B------:R-:W-:Y:S01]  /*1930*/  FFMA.FTZ R30, R15, R17, R30 ;  /* 0x000000110f1e7223 */ /* 0x000fe2000001001e */
[----:B------:R-:W-:Y:S02]  /*1940*/  HADD2.F32 R15, -RZ, R18.H0_H0 ;  /* 0x20000012ff0f7230 */ /* 0x000fe40000004100 */
        /* <DEDUP_REMOVED lines=12> */
.L_x_3847:
        /* <DEDUP_REMOVED lines=15> */
[----:B------:R-:W1:Y:S01]  /*1b00*/  I2F.F16 R31, R31 ;  /* 0x0000001f001f7306 */ /* 0x000e620000200c00 */
[----:B------:R-:W-:-:S02]  /*1b10*/  SHF.R.U32.HI R25, RZ, 0x8, R8 ;  /* 0x00000008ff197819 */ /* 0x000fc40000011608 */
[----:B------:R-:W-:Y:S02]  /*1b20*/  IADD3 R24, R24, -0x80, RZ ;  /* 0xffffff8018187810 */ /* 0x000fe40007ffe0ff */
[----:B------:R-:W-:Y:S02]  /*1b30*/  LOP3.LUT R26, R25, 0xff, RZ, 0xc0, !PT ;  /* 0x000000ff191a7812 */ /* 0x000fe400078ec0ff */
[----:B------:R-:W-:Y:S01]  /*1b40*/  SHF.R.U32.HI R33, RZ, 0x8, R10 ;  /* 0x00000008ff217819 */ /* 0x000fe2000001160a */
[----:B------:R-:W3:Y:S02]  /*1b50*/  I2F.F16 R25, R32 ;  /* 0x0000002000197306 */ /* 0x000ee40000200c00 */
[----:B------:R-:W-:Y:S01]  /*1b60*/  VIADD R26, R26, 0xffffff80 ;  /* 0xffffff801a1a7836 */ /* 0x000fe20000000000 */
[----:B------:R-:W-:Y:S01]  /*1b70*/  LOP3.LUT R33, R33, 0xff, RZ, 0xc0, !PT ;  /* 0x000000ff21217812 */ /* 0x000fe200078ec0ff */
[----:B-1----:R-:W-:-:S04]  /*1b80*/  HADD2.F32 R31, -RZ, R31.H0_H0 ;  /* 0x2000001fff1f7230 */ /* 0x002fc80000004100 */
[----:B------:R1:W4:Y:S01]  /*1b90*/  I2F.F16 R29, R24 ;  /* 0x00000018001d7306 */ /* 0x0003220000200c00 */
[----:B------:R-:W-:Y:S01]  /*1ba0*/  IADD3 R33, R33, -0x80, RZ ;  /* 0xffffff8021217810 */ /* 0x000fe20007ffe0ff */
[----:B---3--:R-:W-:-:S06]  /*1bb0*/  HADD2.F32 R25, -RZ, R25.H0_H0 ;  /* 0x20000019ff197230 */ /* 0x008fcc0000004100 */
[----:B------:R3:W3:Y:S01]  /*1bc0*/  I2F.F16 R28, R26 ;  /* 0x0000001a001c7306 */ /* 0x0006e20000200c00 */
[----:B-1----:R-:W-:-:S04]  /*1bd0*/  SHF.R.U32.HI R24, RZ, 0x8, R9 ;  /* 0x00000008ff187819 */ /* 0x002fc80000011609 */
[----:B------:R-:W-:Y:S01]  /*1be0*/  LOP3.LUT R24, R24, 0xff, RZ, 0xc0, !PT ;  /* 0x000000ff18187812 */ /* 0x000fe200078ec0ff */
[----:B----4-:R-:W-:Y:S02]  /*1bf0*/  HADD2.F32 R29, -RZ, R29.H0_H0 ;  /* 0x2000001dff1d7230 */ /* 0x010fe40000004100 */
[----:B------:R-:W1:Y:S01]  /*1c00*/  I2F.F16 R27, R27 ;  /* 0x0000001b001b7306 */ /* 0x000e620000200c00 */
[----:B------:R-:W-:Y:S01]  /*1c10*/  IADD3 R30, R24, -0x80, RZ ;  /* 0xffffff80181e7810 */ /* 0x000fe20007ffe0ff */
[--C-:B0-----:R-:W-:Y:S02]  /*1c20*/  HADD2.F32 R24, -RZ, R16.reuse.H0_H0 ;  /* 0x20000010ff187230 */ /* 0x101fe40000004100 */
[----:B------:R-:W-:Y:S01]  /*1c30*/  HADD2.F32 R32, -RZ, R16.H1_H1 ;  /* 0x30000010ff207230 */ /* 0x000fe20000004100 */
[----:B------:R-:W-:Y:S02]  /*1c40*/  LEA.HI R16, R8, 0xffffff80, RZ, 0x8 ;  /* 0xffffff8008107811 */ /* 0x000fe400078f40ff */
[C---:B---3--:R-:W-:Y:S01]  /*1c50*/  FFMA.FTZ R26, R24.reuse, R31, RZ ;  /* 0x0000001f181a7223 */ /* 0x048fe200000100ff */
[----:B------:R-:W-:Y:S01]  /*1c60*/  FFMA.FTZ R31, R24, R25, RZ ;  /* 0x00000019181f7223 */ /* 0x000fe200000100ff */
[----:B------:R-:W-:Y:S01]  /*1c70*/  HADD2.F32 R28, -RZ, R28.H0_H0 ;  /* 0x2000001cff1c7230 */ /* 0x000fe20000004100 */
[----:B------:R-:W0:Y:S01]  /*1c80*/  I2F.F16 R25, R33 ;  /* 0x0000002100197306 */ /* 0x000e220000200c00 */
[----:B------:R-:W-:Y:S01]  /*1c90*/  FFMA.FTZ R29, R29, R24, RZ ;  /* 0x000000181d1d7223 */ /* 0x000fe200000100ff */
[----:B------:R-:W-:-:S03]  /*1ca0*/  SHF.R.U32.HI R8, RZ, 0x10, R8 ;  /* 0x00000010ff087819 */ /* 0x000fc60000011608 */
[----:B------:R-:W-:Y:S01]  /*1cb0*/  FFMA.FTZ R28, R28, R32, R29 ;  /* 0x000000201c1c7223 */ /* 0x000fe2000001001d */
[----:B------:R-:W-:Y:S01]  /*1cc0*/  SHF.R.U32.HI R29, RZ, 0x8, R11 ;  /* 0x00000008ff1d7819 */ /* 0x000fe2000001160b */
[----:B-1----:R-:W-:Y:S01]  /*1cd0*/  HADD2.F32 R27, -RZ, R27.H0_H0 ;  /* 0x2000001bff1b7230 */ /* 0x002fe20000004100 */
[----:B------:R-:W1:Y:S01]  /*1ce0*/  I2F.F16 R30, R30 ;  /* 0x0000001e001e7306 */ /* 0x000e620000200c00 */
[----:B------:R-:W-:Y:S02]  /*1cf0*/  LOP3.LUT R8, R8, 0xff, RZ, 0xc0, !PT ;  /* 0x000000ff08087812 */ /* 0x000fe400078ec0ff */
[----:B------:R-:W-:Y:S01]  /*1d00*/  LOP3.LUT R29, R29, 0xff, RZ, 0xc0, !PT ;  /* 0x000000ff1d1d7812 */ /* 0x000fe200078ec0ff */
[----:B------:R-:W-:Y:S01]  /*1d10*/  FFMA.FTZ R27, R24, R27, RZ ;  /* 0x0000001b181b7223 */ /* 0x000fe200000100ff */
[----:B------:R-:W-:Y:S01]  /*1d20*/  LEA.HI R24, R9, 0xffffff80, RZ, 0x8 ;  /* 0xffffff8009187811 */ /* 0x000fe200078f40ff */
[----:B0-----:R-:W-:Y:S01]  /*1d30*/  HADD2.F32 R25, -RZ, R25.H0_H0 ;  /* 0x20000019ff197230 */ /* 0x001fe20000004100 */
[----:B------:R-:W-:Y:S01]  /*1d40*/  SHF.R.U32.HI R9, RZ, 0x10, R9 ;  /* 0x00000010ff097819 */ /* 0x000fe20000011609 */
[----:B------:R-:W-:Y:S01]  /*1d50*/  VIADD R33, R29, 0xffffff80 ;  /* 0xffffff801d217836 */ /* 0x000fe20000000000 */
[----:B------:R-:W-:Y:S01]  /*1d60*/  IADD3 R8, R8, -0x80, RZ ;  /* 0xffffff8008087810 */ /* 0x000fe20007ffe0ff */
[----:B------:R-:W0:Y:S01]  /*1d70*/  I2F.F16 R16, R16 ;  /* 0x0000001000107306 */ /* 0x000e220000200c00 */
[----:B------:R-:W-:Y:S01]  /*1d80*/  FFMA.FTZ R29, R32, R25, R27 ;  /* 0x00000019201d7223 */ /* 0x000fe2000001001b */
[----:B------:R-:W-:Y:S01]  /*1d90*/  LEA.HI R25, R10, 0xffffff80, RZ, 0x8 ;  /* 0xffffff800a197811 */ /* 0x000fe200078f40ff */
[----:B-1----:R-:W-:Y:S01]  /*1da0*/  HADD2.F32 R35, -RZ, R30.H0_H0 ;  /* 0x2000001eff237230 */ /* 0x002fe20000004100 */
[----:B------:R-:W-:-:S04]  /*1db0*/  LOP3.LUT R30, R9, 0xff, RZ, 0xc0, !PT ;  /* 0x000000ff091e7812 */ /* 0x000fc800078ec0ff */
[----:B------:R-:W1:Y:S01]  /*1dc0*/  I2F.F16 R27, R33 ;  /* 0x00000021001b7306 */ /* 0x000e620000200c00 */
[----:B------:R-:W-:Y:S01]  /*1dd0*/  FFMA.FTZ R26, R32, R35, R26 ;  /* 0x00000023201a7223 */ /* 0x000fe2000001001a */
[----:B0-----:R-:W-:-:S06]  /*1de0*/  HADD2.F32 R16, -RZ, R16.H0_H0 ;  /* 0x20000010ff107230 */ /* 0x001fcc0000004100 */
[----:B------:R-:W0:Y:S01]  /*1df0*/  I2F.F16 R9, R8 ;  /* 0x0000000800097306 */ /* 0x000e220000200c00 */
[----:B-1----:R-:W-:Y:S01]  /*1e00*/  HADD2.F32 R34, -RZ, R27.H0_H0 ;  /* 0x2000001bff227230 */ /* 0x002fe20000004100 */
[----:B------:R-:W-:-:S06]  /*1e10*/  SHF.R.U32.HI R27, RZ, 0x10, R10 ;  /* 0x00000010ff1b7819 */ /* 0x000fcc000001160a */
[----:B------:R-:W-:Y:S01]  /*1e20*/  I2F.F16 R24, R24 ;  /* 0x0000001800187306 */ /* 0x000fe20000200c00 */
[----:B------:R-:W-:Y:S01]  /*1e30*/  IADD3 R10, R30, -0x80, RZ ;  /* 0xffffff801e0a7810 */ /* 0x000fe20007ffe0ff */
[----:B------:R-:W-:Y:S01]  /*1e40*/  FFMA.FTZ R32, R32, R34, R31 ;  /* 0x0000002220207223 */ /* 0x000fe2000001001f */
[----:B------:R-:W-:Y:S02]  /*1e50*/  SHF.R.U32.HI R31, RZ, 0x10, R11 ;  /* 0x00000010ff1f7819 */ /* 0x000fe4000001160b */
[----:B------:R-:W-:Y:S01]  /*1e60*/  LOP3.LUT R27, R27, 0xff, RZ, 0xc0, !PT ;  /* 0x000000ff1b1b7812 */ /* 0x000fe200078ec0ff */
[----:B0-----:R-:W-:Y:S01]  /*1e70*/  HADD2.F32 R33, -RZ, R9.H0_H0 ;  /* 0x20000009ff217230 */ /* 0x001fe20000004100 */
[----:B------:R-:W-:Y:S01]  /*1e80*/  LOP3.LUT R31, R31, 0xff, RZ, 0xc0, !PT ;  /* 0x000000ff1f1f7812 */ /* 0x000fe200078ec0ff */
[----:B------:R-:W0:Y:S01]  /*1e90*/  I2F.F16 R10, R10 ;  /* 0x0000000a000a7306 */ /* 0x000e220000200c00 */
[----:B------:R-:W-:Y:S02]  /*1ea0*/  HADD2.F32 R9, -RZ, R17.H0_H0 ;  /* 0x20000011ff097230 */ /* 0x000fe40000004100 */
[----:B------:R-:W-:Y:S01]  /*1eb0*/  VIADD R30, R27, 0xffffff80 ;  /* 0xffffff801b1e7836 */ /* 0x000fe20000000000 */
[----:B------:R-:W-:-:S02]  /*1ec0*/  IADD3 R8, R31, -0x80, RZ ;  /* 0xffffff801f087810 */ /* 0x000fc40007ffe0ff */
[----:B------:R-:W-:Y:S01]  /*1ed0*/  FFMA.FTZ R33, R33, R9, R28 ;  /* 0x0000000921217223 */ /* 0x000fe2000001001c */
[----:B------:R-:W-:Y:S01]  /*1ee0*/  LEA.HI R27, R11, 0xffffff80, RZ, 0x8 ;  /* 0xffffff800b1b7811 */ /* 0x000fe200078f40ff */
[----:B------:R-:W1:Y:S01]  /*1ef0*/  I2F.F16 R25, R25 ;  /* 0x0000001900197306 */ /* 0x000e620000200c00 */
[----:B0-----:R-:W-:-:S07]  /*1f00*/  HADD2.F32 R10, -RZ, R10.H0_H0 ;  /* 0x2000000aff0a7230 */ /* 0x001fce0000004100 */
[----:B------:R-:W0:Y:S01]  /*1f10*/  I2F.F16 R30, R30 ;  /* 0x0000001e001e7306 */ /* 0x000e220000200c00 */
[----:B------:R-:W-:Y:S01]  /*1f20*/  FFMA.FTZ R31, R9, R10, R26 ;  /* 0x0000000a091f7223 */ /* 0x000fe2000001001a */
[----:B-1----:R-:W-:-:S06]  /*1f30*/  HADD2.F32 R25, -RZ, R25.H0_H0 ;  /* 0x20000019ff197230 */ /* 0x002fcc0000004100 */
[----:B------:R-:W1:Y:S01]  /*1f40*/  I2F.F16 R8, R8 ;  /* 0x0000000800087306 */ /* 0x000e620000200c00 */
[----:B0-----:R-:W-:-:S07]  /*1f50*/  HADD2.F32 R28, -RZ, R30.H0_H0 ;  /* 0x2000001eff1c7230 */ /* 0x001fce0000004100 */
        /* <DEDUP_REMOVED lines=21> */
[----:B------:R-:W-:Y:S02]  /*20b0*/  SHF.R.U32.HI R31, RZ, 0x10, R12 ;  /* 0x00000010ff1f7819 */ /* 0x000fe4000001160c */
[----:B------:R-:W-:Y:S01]  /*20c0*/  IADD3 R33, R30, -0x80, RZ ;  /* 0xffffff801e217810 */ /* 0x000fe20007ffe0ff */
[----:B------:R-:W2:Y:S01]  /*20d0*/  I2F.F16 R24, R24 ;  /* 0x0000001800187306 */ /* 0x000ea20000200c00 */
[----:B------:R-:W-:Y:S02]  /*20e0*/  LOP3.LUT R30, R29, 0xff, RZ, 0xc0, !PT ;  /* 0x000000ff1d1e7812 */ /* 0x000fe400078ec0ff */
[----:B------:R-:W-:Y:S02]  /*20f0*/  LOP3.LUT R31, R31, 0xff, RZ, 0xc0, !PT ;  /* 0x000000ff1f1f7812 */ /* 0x000fe400078ec0ff */
[----:B------:R-:W-:Y:S01]  /*2100*/  LEA.HI R11, R12, 0xffffff80, RZ, 0x8 ;  /* 0xffffff800c0b7811 */ /* 0x000fe200078f40ff */
[----:B------:R-:W-:Y:S01]  /*2110*/  VIADD R12, R30, 0xffffff80 ;  /* 0xffffff801e0c7836 */ /* 0x000fe20000000000 */
[----:B------:R-:W-:Y:S01]  /*2120*/  IADD3 R30, R31, -0x80, RZ ;  /* 0xffffff801f1e7810 */ /* 0x000fe20007ffe0ff */
[----:B------:R-:W3:Y:S01]  /*2130*/  I2F.F16 R27, R27 ;  /* 0x0000001b001b7306 */ /* 0x000ee20000200c00 */
[----:B0-----:R-:W-:Y:S01]  /*2140*/  HADD2.F32 R35, -RZ, R26.H0_H0 ;  /* 0x2000001aff237230 */ /* 0x001fe20000004100 */
[----:B------:R-:W-:Y:S01]  /*2150*/  SHF.R.U32.HI R32, RZ, 0x8, R13 ;  /* 0x00000008ff207819 */ /* 0x000fe2000001160d */
[----:B-1----:R-:W-:Y:S01]  /*2160*/  HADD2.F32 R26, -RZ, R8.H0_H0 ;  /* 0x20000008ff1a7230 */ /* 0x002fe20000004100 */
[----:B------:R-:W-:-:S02]  /*2170*/  LEA.HI R10, R13, 0xffffff80, RZ, 0x8 ;  /* 0xffffff800d0a7811 */ /* 0x000fc400078f40ff */
[----:B------:R-:W-:Y:S01]  /*2180*/  LOP3.LUT R32, R32, 0xff, RZ, 0xc0, !PT ;  /* 0x000000ff20207812 */ /* 0x000fe200078ec0ff */
[----:B--2---:R-:W-:Y:S01]  /*2190*/  HADD2.F32 R31, -RZ, R24.H0_H0 ;  /* 0x20000018ff1f7230 */ /* 0x004fe20000004100 */
        /* <DEDUP_REMOVED lines=17> */
[----:B------:R-:W-:Y:S01]  /*22b0*/  FFMA.FTZ R28, R26, R29, R28 ;  /* 0x0000001d1a1c7223 */ /* 0x000fe2000001001c */
[----:B------:R-:W-:Y:S02]  /*22c0*/  SHF.R.U32.HI R29, RZ, 0x8, R15 ;  /* 0x00000008ff1d7819 */ /* 0x000fe4000001160f */
[----:B------:R-:W-:-:S02]  /*22d0*/  LOP3.LUT R31, R31, 0xff, RZ, 0xc0, !PT ;  /* 0x000000ff1f1f7812 */ /* 0x000fc400078ec0ff */
[----:B------:R-:W-:Y:S01]  /*22e0*/  LOP3.LUT R29, R29, 0xff, RZ, 0xc0, !PT ;  /* 0x000000ff1d1d7812 */ /* 0x000fe200078ec0ff */
[----:B------:R-:W2:Y:S01]  /*22f0*/  I2F.F16 R27, R27 ;  /* 0x0000001b001b7306 */ /* 0x000ea20000200c00 */
[----:B------:R-:W-:Y:S01]  /*2300*/  IADD3 R26, R31, -0x80, RZ ;  /* 0xffffff801f1a7810 */ /* 0x000fe20007ffe0ff */
[----:B-1----:R-:W-:Y:S01]  /*2310*/  HADD2.F32 R33, -RZ, R12.H0_H0 ;  /* 0x2000000cff217230 */ /* 0x002fe20000004100 */
[----:B------:R-:W-:Y:S01]  /*2320*/  SHF.R.U32.HI R31, RZ, 0x10, R15 ;  /* 0x00000010ff1f7819 */ /* 0x000fe2000001160f */
[----:B------:R-:W-:Y:S01]  /*2330*/  VIADD R29, R29, 0xffffff80 ;  /* 0xffffff801d1d7836 */ /* 0x000fe20000000000 */
[----:B------:R-:W-:Y:S01]  /*2340*/  LEA.HI R12, R14, 0xffffff80, RZ, 0x8 ;  /* 0xffffff800e0c7811 */ /* 0x000fe200078f40ff */
[----:B------:R-:W-:Y:S01]  /*2350*/  HADD2.F32 R14, -RZ, R9.H0_H0 ;  /* 0x20000009ff0e7230 */ /* 0x000fe20000004100 */
[----:B------:R-:W-:Y:S01]  /*2360*/  LOP3.LUT R31, R31, 0xff, RZ, 0xc0, !PT ;  /* 0x000000ff1f1f7812 */ /* 0x000fe200078ec0ff */
[----:B------:R-:W1:Y:S01]  /*2370*/  I2F.F16 R30, R30 ;  /* 0x0000001e001e7306 */ /* 0x000e620000200c00 */
[----:B------:R-:W-:Y:S01]  /*2380*/  LEA.HI R15, R15, 0xffffff80, RZ, 0x8 ;  /* 0xffffff800f0f7811 */ /* 0x000fe200078f40ff */
[----:B0-----:R-:W-:Y:S01]  /*2390*/  HADD2.F32 R13, -RZ, R13.H0_H0 ;  /* 0x2000000dff0d7230 */ /* 0x001fe20000004100 */
[----:B------:R-:W-:Y:S01]  /*23a0*/  IADD3 R31, R31, -0x80, RZ ;  /* 0xffffff801f1f7810 */ /* 0x000fe20007ffe0ff */
[----:B------:R-:W-:Y:S01]  /*23b0*/  FFMA.FTZ R16, R33, R32, R16 ;  /* 0x0000002021107223 */ /* 0x000fe20000010010 */
[----:B------:R-:W-:-:S02]  /*23c0*/  HADD2.F32 R9, -RZ, R9.H1_H1 ;  /* 0x30000009ff097230 */ /* 0x000fc40000004100 */
[----:B------:R-:W-:Y:S01]  /*23d0*/  FFMA.FTZ R17, R32, R13, R17 ;  /* 0x0000000d20117223 */ /* 0x000fe20000010011 */
[----:B------:R-:W0:Y:S01]  /*23e0*/  I2F.F16 R29, R29 ;  /* 0x0000001d001d7306 */ /* 0x000e220000200c00 */
[----:B--2---:R-:W-:-:S05]  /*23f0*/  HADD2.F32 R13, -RZ, R27.H0_H0 ;  /* 0x2000001bff0d7230 */ /* 0x004fca0000004100 */
        /* <DEDUP_REMOVED lines=20> */
[----:B------:R-:W-:Y:S02]  /*2540*/  HADD2.F32 R11, -RZ, R7.H0_H0 ;  /* 0x20000007ff0b7230 */ /* 0x000fe40000004100 */
[----:B------:R-:W-:Y:S01]  /*2550*/  FFMA.FTZ R8, R8, R9, R27 ;  /* 0x0000000908087223 */ /* 0x000fe2000001001b */
[----:B-1----:R-:W-:-:S04]  /*2560*/  HADD2.F32 R10, -RZ, R10.H0_H0 ;  /* 0x2000000aff0a7230 */ /* 0x002fc80000004100 */
        /* <DEDUP_REMOVED lines=19> */
.L_x_3848:
[----:B-----5:R0:W5:Y:S01]  /*26a0*/  LDG.E.128.CONSTANT R8, desc[UR6][R22.64] ;  /* 0x0000000616087981 */ /* 0x020162000c1e9d00 */
[----:B------:R-:W-:-:S04]  /*26b0*/  IMAD.WIDE R20, R19, 0x8, R20 ;  /* 0x0000000813147825 */ /* 0x000fc800078e0214 */
[----:B------:R-:W-:Y:S01]  /*26c0*/  IMAD.WIDE R16, R19, 0x8, R22 ;  /* 0x0000000813107825 */ /* 0x000fe200078e0216 */
[----:B------:R-:W-:Y:S06]  /*26d0*/  @P1 BRA `(.L_x_3849) ;  /* 0x0000000c000c1947 */ /* 0x000fec0003800000 */
[----:B------:R-:W2:Y:S01]  /*26e0*/  LDG.E.128.CONSTANT R12, desc[UR6][R20.64] ;  /* 0x00000006140c7981 */ /* 0x000ea2000c1e9d00 */
[----:B-----5:R-:W-:Y:S02]  /*26f0*/  LOP3.LUT R25, R9, 0xff, RZ, 0xc0, !PT ;  /* 0x000000ff09197812 */ /* 0x020fe400078ec0ff */
[----:B------:R-:W-:Y:S01]  /*2700*/  LOP3.LUT R26, R11, 0xff, RZ, 0xc0, !PT ;  /* 0x000000ff0b1a7812 */ /* 0x000fe200078ec0ff */
[----:B0-----:R-:W0:Y:S01]  /*2710*/  LDS.64 R22, [UR4+0x20] ;  /* 0x00002004ff167984 */ /* 0x001e220008000a00 */
        /* <DEDUP_REMOVED lines=191> */
.L_x_3849:
[----:B-----5:R1:W5:Y:S01]  /*3310*/  LDG.E.128.CONSTANT R8, desc[UR6][R16.64] ;  /* 0x0000000610087981 */ /* 0x020362000c1e9d00 */
[----:B0-----:R-:W-:Y:S01]  /*3320*/  IMAD.WIDE R22, R19, 0x8, R20 ;  /* 0x0000000813167825 */ /* 0x001fe200078e0214 */
[----:B------:R-:W-:Y:S06]  /*3330*/  @P1 BRA `(.L_x_3850) ;  /* 0x0000000c000c1947 */ /* 0x000fec0003800000 */
        /* <DEDUP_REMOVED lines=9> */
[----:B------:R-:W3:Y:S01]  /*33d0*/  I2F.F16 R31, R31 ;  /* 0x0000001f001f7306 */ /* 0x000ee20000200c00 */
[----:B------:R-:W-:-:S02]  /*33e0*/  SHF.R.U32.HI R25, RZ, 0x8, R8 ;  /* 0x00000008ff197819 */ /* 0x000fc40000011608 */
[----:B------:R-:W-:Y:S02]  /*33f0*/  IADD3 R24, R24, -0x80, RZ ;  /* 0xffffff8018187810 */ /* 0x000fe40007ffe0ff */
[----:B------:R-:W-:Y:S02]  /*3400*/  LOP3.LUT R26, R25, 0xff, RZ, 0xc0, !PT ;  /* 0x000000ff191a7812 */ /* 0x000fe400078ec0ff */
[----:B------:R-:W-:Y:S01]  /*3410*/  SHF.R.U32.HI R33, RZ, 0x8, R10 ;  /* 0x00000008ff217819 */ /* 0x000fe2000001160a */
[----:B------:R-:W4:Y:S02]  /*3420*/  I2F.F16 R25, R32 ;  /* 0x0000002000197306 */ /* 0x000f240000200c00 */
[----:B------:R-:W-:Y:S01]  /*3430*/  VIADD R26, R26, 0xffffff80 ;  /* 0xffffff801a1a7836 */ /* 0x000fe20000000000 */
[----:B------:R-:W-:Y:S01]  /*3440*/  LOP3.LUT R33, R33, 0xff, RZ, 0xc0, !PT ;  /* 0x000000ff21217812 */ /* 0x000fe200078ec0ff */
[----:B---3--:R-:W-:-:S04]  /*3450*/  HADD2.F32 R31, -RZ, R31.H0_H0 ;  /* 0x2000001fff1f7230 */ /* 0x008fc80000004100 */
[----:B------:R3:W1:Y:S01]  /*3460*/  I2F.F16 R29, R24 ;  /* 0x00000018001d7306 */ /* 0x0006620000200c00 */
[----:B------:R-:W-:Y:S01]  /*3470*/  IADD3 R33, R33, -0x80, RZ ;  /* 0xffffff8021217810 */ /* 0x000fe20007ffe0ff */
[----:B----4-:R-:W-:-:S06]  /*3480*/  HADD2.F32 R25, -RZ, R25.H0_H0 ;  /* 0x20000019ff197230 */ /* 0x010fcc0000004100 */
[----:B------:R4:W4:Y:S01]  /*3490*/  I2F.F16 R28, R26 ;  /* 0x0000001a001c7306 */ /* 0x0009220000200c00 */
[----:B---3--:R-:W-:-:S04]  /*34a0*/  SHF.R.U32.HI R24, RZ, 0x8, R9 ;  /* 0x00000008ff187819 */ /* 0x008fc80000011609 */
[----:B------:R-:W-:Y:S01]  /*34b0*/  LOP3.LUT R24, R24, 0xff, RZ, 0xc0, !PT ;  /* 0x000000ff18187812 */ /* 0x000fe200078ec0ff */
[----:B-1----:R-:W-:Y:S02]  /*34c0*/  HADD2.F32 R29, -RZ, R29.H0_H0 ;  /* 0x2000001dff1d7230 */ /* 0x002fe40000004100 */
[----:B------:R-:W1:Y:S01]  /*34d0*/  I2F.F16 R27, R27 ;  /* 0x0000001b001b7306 */ /* 0x000e620000200c00 */
[----:B------:R-:W-:Y:S01]  /*34e0*/  IADD3 R30, R24, -0x80, RZ ;  /* 0xffffff80181e7810 */ /* 0x000fe20007ffe0ff */
[--C-:B0-----:R-:W-:Y:S02]  /*34f0*/  HADD2.F32 R24, -RZ, R20.reuse.H0_H0 ;  /* 0x20000014ff187230 */ /* 0x101fe40000004100 */
[----:B------:R-:W-:Y:S01]  /*3500*/  HADD2.F32 R32, -RZ, R20.H1_H1 ;  /* 0x30000014ff207230 */ /* 0x000fe20000004100 */
[----:B------:R-:W-:Y:S02]  /*3510*/  LEA.HI R20, R8, 0xffffff80, RZ, 0x8 ;  /* 0xffffff8008147811 */ /* 0x000fe400078f40ff */
[C---:B----4-:R-:W-:Y:S01]  /*3520*/  FFMA.FTZ R26, R24.reuse, R31, RZ ;  /* 0x0000001f181a7223 */ /* 0x050fe200000100ff */
        /* <DEDUP_REMOVED lines=164> */
.L_x_3850:
[----:B------:R-:W-:Y:S01]  /*3f70*/  IADD3 R0, R0, 0x20, RZ ;  /* 0x0000002000007810 */ /* 0x000fe20007ffe0ff */
[C---:B-1----:R-:W-:Y:S01]  /*3f80*/  IMAD.WIDE R16, R19.reuse, 0x8, R16 ;  /* 0x0000000813107825 */ /* 0x042fe200078e0210 */
[----:B------:R-:W-:Y:S02]  /*3f90*/  UIADD3 UR4, UR4, 0x40, URZ ;  /* 0x0000004004047890 */ /* 0x000fe4000fffe03f */
[C---:B------:R-:W-:Y:S01]  /*3fa0*/  ISETP.GE.AND P0, PT, R0.reuse, UR5, PT ;  /* 0x0000000500007c0c */ /* 0x040fe2000bf06270 */
[----:B------:R-:W-:Y:S01]  /*3fb0*/  IMAD.WIDE R22, R19, 0x8, R22 ;  /* 0x0000000813167825 */ /* 0x000fe200078e0216 */
[----:B------:R-:W-:Y:S02]  /*3fc0*/  ISETP.LT.AND P2, PT, R0, R3, PT ;  /* 0x000000030000720c */ /* 0x000fe40003f41270 */
[----:B------:R-:W-:Y:S01]  /*3fd0*/  MOV R21, R17 ;  /* 0x0000001100157202 */ /* 0x000fe20000000f00 */
[----:B------:R-:W-:-:S10]  /*3fe0*/  IMAD.MOV.U32 R20, RZ, RZ, R16 ;  /* 0x000000ffff147224 */ /* 0x000fd400078e0010 */
[----:B------:R-:W-:Y:S05]  /*3ff0*/  @!P0 BRA P2, `(.L_x_3851) ;  /* 0xffffffcc003c8947 */ /* 0x000fea000103ffff */
.L_x_3846:
[----:B------:R-:W-:Y:S05]  /*4000*/  @P1 EXIT ;  /* 0x000000000000194d */ /* 0x000fea0003800000 */
[----:B------:R-:W1:Y:S01]  /*4010*/  S2R R0, SR_CTAID.X ;  /* 0x0000000000007919 */ /* 0x000e620000002500 */
[----:B------:R-:W2:Y:S01]  /*4020*/  S2UR UR4, SR_CTAID.Y ;  /* 0x00000000000479c3 */ /* 0x000ea20000002600 */
[----:B------:R-:W1:Y:S07]  /*4030*/  S2R R3, SR_TID.X ;  /* 0x0000000000037919 */ /* 0x000e6e0000002100 */
[----:B------:R-:W3:Y:S01]  /*4040*/  LDC.64 R4, c[0x0][0x230] ;  /* 0x00008c00ff047b82 */ /* 0x000ee20000000a00 */
[----:B-1----:R-:W-:-:S05]  /*4050*/  LEA R0, R0, R3, 0x6 ;  /* 0x0000000300007211 */ /* 0x002fca00078e30ff */
[----:B------:R-:W-:-:S04]  /*4060*/  IMAD.SHL.U32 R0, R0, 0x4, RZ ;  /* 0x0000000400007824 */ /* 0x000fc800078e00ff */
[----:B--2--5:R-:W-:-:S04]  /*4070*/  IMAD R9, R19, UR4, R0 ;  /* 0x0000000413097c24 */ /* 0x024fc8000f8e0200 */
        /* <DEDUP_REMOVED lines=8> */
.L_x_3855:
[----:B------:R-:W1:Y:S02]  /*4100*/  LDS R4, [R0] ;  /* 0x0000000000047984 */ /* 0x000e640000000800 */
[----:B-1----:R-:W-:-:S10]  /*4110*/  HFMA2.MMA R5, R4, 1, 1, R6 ;  /* 0x3c003c0004057835 */ /* 0x002fd40000000006 */
[----:B------:R-:W1:Y:S02]  /*4120*/  ATOMS.CAST.SPIN R5, [R0], R4, R5 ;  /* 0x000000040005738d */ /* 0x000e640001800005 */
[----:B-1----:R-:W-:-:S13]  /*4130*/  ISETP.EQ.U32.AND P0, PT, R5, 0x1, PT ;  /* 0x000000010500780c */ /* 0x002fda0003f02070 */
[----:B------:R-:W-:Y:S05]  /*4140*/  @!P0 BRA `(.L_x_3855) ;  /* 0xfffffffc00ec8947 */ /* 0x000fea000383ffff */
[----:B------:R-:W-:Y:S05]  /*4150*/  BRA `(.L_x_3853) ;  /* 0x00000000000c7947 */ /* 0x000fea0003800000 */
.L_x_3854:
[----:B------:R-:W2:Y:S02]  /*4160*/  LD.E R0, desc[UR6][R8.64] ;  /* 0x0000000608007980 */ /* 0x000ea4000c101900 */
[----:B--2---:R-:W-:-:S05]  /*4170*/  IADD3 R3, R6, R0, RZ ;  /* 0x0000000006037210 */ /* 0x004fca0007ffe0ff */
[----:B------:R1:W-:Y:S02]  /*4180*/  ST.E desc[UR6][R8.64], R3 ;  /* 0x0000000308007985 */ /* 0x0003e4000c101906 */
.L_x_3853:
[----:B------:R-:W-:Y:S05]  /*4190*/  BSYNC B0 ;  /* 0x0000000000007941 */ /* 0x000fea0003800000 */
.L_x_3852:
[----:B------:R2:W-:Y:S02]  /*41a0*/  ATOM.E.ADD.F16x2.RN.STRONG.GPU P0, RZ, desc[UR6][R8.64+0x4], R2 ;  /* 0x0000040208ff79a2 */ /* 0x0005e4000810e1c6 */
[----:B--2---:R-:W-:Y:S05]  /*41b0*/  @P0 EXIT ;  /* 0x000000000000094d */ /* 0x004fea0003800000 */
[----:B------:R-:W2:Y:S02]  /*41c0*/  QSPC.E.S P0, RZ, [R8+0x4] ;  /* 0x0000040008ff73aa */ /* 0x000ea40000000500 */
[----:B--2---:R-:W-:Y:S05]  /*41d0*/  @!P0 BRA `(.L_x_3856) ;  /* 0x0000000000248947 */ /* 0x004fea0003800000 */
[----:B------:R-:W-:-:S05]  /*41e0*/  IMAD.MOV.U32 R4, RZ, RZ, R8 ;  /* 0x000000ffff047224 */ /* 0x000fca00078e0008 */
[----:B------:R-:W-:Y:S02]  /*41f0*/  MOV R4, R4 ;  /* 0x0000000400047202 */ /* 0x000fe40000000f00 */
[----:B------:R-:W-:-:S07]  /*4200*/  MOV R5, R2 ;  /* 0x0000000200057202 */ /* 0x000fce0000000f00 */
.L_x_3857:
[----:B------:R-:W1:Y:S02]  /*4210*/  LDS R2, [R4+0x4] ;  /* 0x0000040004027984 */ /* 0x000e640000000800 */
[----:B-1----:R-:W-:-:S06]  /*4220*/  HADD2 R3, R2, R5 ;  /* 0x0000000502037230 */ /* 0x002fcc0000000000 */
[----:B------:R-:W1:Y:S02]  /*4230*/  ATOMS.CAST.SPIN R3, [R4+0x4], R2, R3 ;  /* 0x000004020403738d */ /* 0x000e640001800003 */
[----:B-1----:R-:W-:-:S13]  /*4240*/  ISETP.EQ.U32.AND P0, PT, R3, 0x1, PT ;  /* 0x000000010300780c */ /* 0x002fda0003f02070 */
[----:B------:R-:W-:Y:S05]  /*4250*/  @!P0 BRA `(.L_x_3857) ;  /* 0xfffffffc00ec8947 */ /* 0x000fea000383ffff */
[----:B------:R-:W-:Y:S05]  /*4260*/  EXIT ;  /* 0x000000000000794d */ /* 0x000fea0003800000 */
.L_x_3856:
[----:B------:R-:W1:Y:S02]  /*4270*/  LD.E R0, desc[UR6][R8.64+0x4] ;  /* 0x0000040608007980 */ /* 0x000e64000c101900 */
[----:B-1----:R-:W-:-:S05]  /*4280*/  IADD3 R3, R2, R0, RZ ;  /* 0x0000000002037210 */ /* 0x002fca0007ffe0ff */
[----:B------:R-:W-:Y:S01]  /*4290*/  ST.E desc[UR6][R8.64+0x4], R3 ;  /* 0x0000040308007985 */ /* 0x000fe2000c101906 */
[----:B------:R-:W-:Y:S05]  /*42a0*/  EXIT ;  /* 0x000000000000794d */ /* 0x000fea0003800000 */
.L_x_3858:
        /* <DEDUP_REMOVED lines=13> */
.L_x_4231:


//--------------------- .text._Z23gemm_half_q_half_kernelILi1ELi190ELb0ELb0ELi32EEvPK6__halfPKjS4_S2_PS0_iiiiPKtS7_iiiiiibS2_i --------------------------
	.section	.text._Z23gemm_half_q_half_kernelILi1ELi190ELb0ELb0ELi32EEvPK6__halfPKjS4_S2_PS0_iiiiPKtS7_iiiiiibS2_i,"ax",@progbits
	.align	128
        .global         _Z23gemm_half_q_half_kernelILi1ELi190ELb0ELb0ELi32EEvPK6__halfPKjS4_S2_PS0_iiiiPKtS7_iiiiiibS2_i
        .type           _Z23gemm_half_q_half_kernelILi1ELi190ELb0ELb0ELi32EEvPK6__halfPKjS4_S2_PS0_iiiiPKtS7_iiiiiibS2_i,@function
        .size           _Z23gemm_half_q_half_kernelILi1ELi190ELb0ELb0ELi32EEvPK6__halfPKjS4_S2_PS0_iiiiPKtS7_iiiiiibS2_i,(.L_x_4232 - _Z23gemm_half_q_half_kernelILi1ELi190ELb0ELb0ELi32EEvPK6__halfPKjS4_S2_PS0_iiiiPKtS7_iiiiiibS2_i)
        .other          _Z23gemm_half_q_half_kernelILi1ELi190ELb0ELb0ELi32EEvPK6__halfPKjS4_S2_PS0_iiiiPKtS7_iiiiiibS2_i,@"STO_CUDA_ENTRY STV_DEFAULT"
_Z23gemm_half_q_half_kernelILi1ELi190ELb0ELb0ELi32EEvPK6__halfPKjS4_S2_PS0_iiiiPKtS7_iiiiiibS2_i:
.text._Z23gemm_half_q_half_kernelILi1ELi190ELb0ELb0ELi32EEvPK6__halfPKjS4_S2_PS0_iiiiPKtS7_iiiiiibS2_i:
[----:B------:R-:W-:Y:S01]  /*0000*/  LDC R1, c[0x0][0x28] ;  /* 0x00000a00ff017b82 */ /* 0x000fe20000000800 */
[----:B------:R-:W0:Y:S07]  /*0010*/  S2R R21, SR_CTAID.Z ;  /* 0x0000000000157919 */ /* 0x000e2e0000002700 */
[----:B------:R-:W1:Y:S01]  /*0020*/  S2UR UR8, SR_CTAID.Y ;  /* 0x00000000000879c3 */ /* 0x000e620000002600 */
[----:B------:R-:W-:Y:S01]  /*0030*/  ULDC.64 UR6, c[0x0][0x208] ;  /* 0x0000820000067ab9 */ /* 0x000fe20000000a00 */
[----:B------:R-:W-:Y:S01]  /*0040*/  BSSY B0, `(.L_x_3859) ;  /* 0x0000026000007945 */ /* 0x000fe20003800000 */
[----:B------:R-:W2:Y:S01]  /*0050*/  S2R R9, SR_TID.X ;  /* 0x0000000000097919 */ /* 0x000ea20000002100 */
[----:B------:R-:W3:Y:S04]  /*0060*/  S2R R2, SR_CTAID.X ;  /* 0x0000000000027919 */ /* 0x000ee80000002500 */
[----:B------:R-:W1:Y:S08]  /*0070*/  LDC R11, c[0x0][0x238] ;  /* 0x00008e00ff0b7b82 */ /* 0x000e700000000800 */
[----:B------:R-:W4:Y:S01]  /*0080*/  LDC R5, c[0x0][0x240] ;  /* 0x00009000ff057b82 */ /* 0x000f220000000800 */
[----:B0-----:R-:W-:-:S02]  /*0090*/  SHF.L.U32 R20, R21, 0x5, RZ ;  /* 0x0000000515147819 */ /* 0x001fc400000006ff */
[----:B-1----:R-:W-:Y:S02]  /*00a0*/  ISETP.LE.AND P1, PT, R11, UR8, PT ;  /* 0x000000080b007c0c */ /* 0x002fe4000bf23270 */
[----:B--2---:R-:W-:Y:S01]  /*00b0*/  IADD3 R0, R20, R9, RZ ;  /* 0x0000000914007210 */ /* 0x004fe20007ffe0ff */
[----:B---3--:R-:W-:Y:S01]  /*00c0*/  IMAD R10, R2, 0x20, R9 ;  /* 0x00000020020a7824 */ /* 0x008fe200078e0209 */
        /* <DEDUP_REMOVED lines=29> */
.L_x_3860:
[----:B------:R-:W-:Y:S05]  /*02a0*/  BSYNC B0 ;  /* 0x0000000000007941 */ /* 0x000fea0003800000 */
.L_x_3859:
[----:B------:R-:W-:Y:S01]  /*02b0*/  ULDC UR4, c[0x0][0x23c] ;  /* 0x00008f0000047ab9 */ /* 0x000fe20000000800 */
[----:B------:R-:W-:Y:S01]  /*02c0*/  IMAD.SHL.U32 R10, R10, 0x4, RZ ;  /* 0x000000040a0a7824 */ /* 0x000fe200078e00ff */
[----:B------:R-:W-:-:S04]  /*02d0*/  MOV R39, UR4 ;  /* 0x0000000400277c02 */ /* 0x000fc80008000f00 */
[----:B------:R-:W-:-:S13]  /*02e0*/  ISETP.GE.AND P0, PT, R10, R39, PT ;  /* 0x000000270a00720c */ /* 0x000fda0003f06270 */
[----:B------:R-:W-:Y:S05]  /*02f0*/  @P0 EXIT ;  /* 0x000000000000094d */ /* 0x000fea0003800000 */
[----:B0-----:R-:W0:Y:S08]  /*0300*/  LDC.U8 R0, c[0x0][0x270] ;  /* 0x00009c00ff007b82 */ /* 0x001e300000000000 */
[----:B------:R-:W1:Y:S01]  /*0310*/  LDC R13, c[0x0][0x264] ;  /* 0x00009900ff0d7b82 */ /* 0x000e620000000800 */
[----:B0-----:R-:W-:-:S04]  /*0320*/  PRMT R0, R0, 0x8880, RZ ;  /* 0x0000888000007816 */ /* 0x001fc800000000ff */
[----:B------:R-:W-:-:S04]  /*0330*/  ISETP.NE.AND P0, PT, R0, RZ, PT ;  /* 0x000000ff0000720c */ /* 0x000fc80003f05270 */
[----:B------:R-:W-:-:S04]  /*0340*/  ISETP.NE.OR P0, PT, R21, RZ, !P0 ;  /* 0x000000ff1500720c */ /* 0x000fc80004705670 */
[----:B------:R-:W-:Y:S02]  /*0350*/  ISETP.LE.OR P2, PT, R11, UR8, P0 ;  /* 0x000000080b007c0c */ /* 0x000fe40008743670 */
[----:B------:R-:W0:Y:S01]  /*0360*/  LDC R11, c[0x0][0x25c] ;  /* 0x00009700ff0b7b82 */ /* 0x000e220000000800 */
[----:B------:R-:W-:-:S10]  /*0370*/  ISETP.GE.AND P0, PT, R20, R23, PT ;  /* 0x000000171400720c */ /* 0x000fd40003f06270 */
[----:B------:R-:W2:Y:S01]  /*0380*/  @!P2 LDC.64 R2, c[0x0][0x230] ;  /* 0x00008c00ff02ab82 */ /* 0x000ea20000000a00 */
[----:B------:R-:W-:-:S04]  /*0390*/  @!P2 IMAD R5, R39, UR8, R10 ;  /* 0x000000082705ac24 */ /* 0x000fc8000f8e020a */
[----:B--2---:R-:W-:-:S05]  /*03a0*/  @!P2 IMAD.WIDE R2, R5, 0x2, R2 ;  /* 0x000000020502a825 */ /* 0x004fca00078e0202 */
[----:B------:R2:W-:Y:S01]  /*03b0*/  @!P2 STG.E.64 desc[UR6][R2.64], RZ ;  /* 0x000000ff0200a986 */ /* 0x0005e2000c101b06 */
[----:B------:R-:W-:Y:S06]  /*03c0*/  BAR.SYNC.DEFER_BLOCKING 0x0 ;  /* 0x0000000000007b1d */ /* 0x000fec0000010000 */
[----:B01----:R-:W-:Y:S05]  /*03d0*/  @P0 BRA `(.L_x_3861) ;  /* 0x0000000000d40947 */ /* 0x003fea0003800000 */
[----:B------:R-:W0:Y:S01]  /*03e0*/  LDC.64 R4, c[0x0][0x248] ;  /* 0x00009200ff047b82 */ /* 0x000e220000000a00 */
[----:B--2---:R-:W-:-:S07]  /*03f0*/  SHF.L.U32 R3, R21, 0x6, RZ ;  /* 0x0000000615037819 */ /* 0x004fce00000006ff */
[----:B------:R-:W1:Y:S08]  /*0400*/  LDC.64 R6, c[0x0][0x220] ;  /* 0x00008800ff067b82 */ /* 0x000e700000000a00 */
[----:B------:R-:W2:Y:S01]  /*0410*/  LDC.64 R8, c[0x0][0x228] ;  /* 0x00008a00ff087b82 */ /* 0x000ea20000000a00 */
[----:B0-----:R-:W-:-:S05]  /*0420*/  IMAD.WIDE R2, R3, 0x2, R4 ;  /* 0x0000000203027825 */ /* 0x001fca00078e0204 */
[----:B------:R0:W5:Y:S01]  /*0430*/  LDG.E.U16.CONSTANT R12, desc[UR6][R2.64] ;  /* 0x00000006020c7981 */ /* 0x000162000c1e9500 */
[----:B------:R-:W-:Y:S01]  /*0440*/  SHF.R.S32.HI R17, RZ, 0x1f, R10 ;  /* 0x0000001fff117819 */ /* 0x000fe2000001140a */
[----:B------:R-:W-:Y:S01]  /*0450*/  IMAD.SHL.U32 R15, R10, 0x4, RZ ;  /* 0x000000040a0f7824 */ /* 0x000fe200078e00ff */
[----:B------:R-:W-:Y:S01]  /*0460*/  MOV R14, R20 ;  /* 0x00000014000e7202 */ /* 0x000fe20000000f00 */
[----:B------:R-:W-:Y:S01]  /*0470*/  UMOV UR4, URZ ;  /* 0x0000003f00047c82 */ /* 0x000fe20008000000 */
[----:B------:R-:W-:Y:S02]  /*0480*/  LEA.HI R16, R17, R10, RZ, 0x3 ;  /* 0x0000000a11107211 */ /* 0x000fe400078f18ff */
[----:B------:R-:W-:Y:S02]  /*0490*/  LOP3.LUT R15, R15, 0x10, RZ, 0xc0, !PT ;  /* 0x000000100f0f7812 */ /* 0x000fe400078ec0ff */
[----:B-1----:R-:W-:-:S07]  /*04a0*/  SHF.R.S32.HI R16, RZ, 0x3, R16 ;  /* 0x00000003ff107819 */ /* 0x002fce0000011410 */
.L_x_3862:
[----:B-----5:R-:W-:-:S05]  /*04b0*/  IADD3 R18, R12, UR4, RZ ;  /* 0x000000040c127c10 */ /* 0x020fca000fffe0ff */
[----:B------:R-:W-:-:S05]  /*04c0*/  IMAD R0, R18, R39, RZ ;  /* 0x0000002712007224 */ /* 0x000fca00078e02ff */
[----:B0-----:R-:W-:-:S04]  /*04d0*/  SHF.R.S32.HI R3, RZ, 0x1f, R0 ;  /* 0x0000001fff037819 */ /* 0x001fc80000011400 */
[----:B------:R-:W-:-:S04]  /*04e0*/  LEA.HI R3, R3, R0, RZ, 0x3 ;  /* 0x0000000003037211 */ /* 0x000fc800078f18ff */
[----:B------:R-:W-:-:S05]  /*04f0*/  LEA.HI.SX32 R3, R3, R16, 0x1d ;  /* 0x0000001003037211 */ /* 0x000fca00078feaff */
[----:B------:R-:W-:-:S06]  /*0500*/  IMAD.WIDE R2, R3, 0x4, R6 ;  /* 0x0000000403027825 */ /* 0x000fcc00078e0206 */
[----:B------:R-:W3:Y:S01]  /*0510*/  LDG.E.CONSTANT R2, desc[UR6][R2.64] ;  /* 0x0000000602027981 */ /* 0x000ee2000c1e9900 */
[----:B------:R-:W-:-:S05]  /*0520*/  LEA R25, R14, 0x1, 0x1 ;  /* 0x000000010e197811 */ /* 0x000fca00078e08ff */
[----:B------:R-:W-:-:S05]  /*0530*/  IMAD.WIDE R24, R25, 0x2, R4 ;  /* 0x0000000219187825 */ /* 0x000fca00078e0204 */
[----:B------:R-:W4:Y:S01]  /*0540*/  LDG.E.U16.CONSTANT R27, desc[UR6][R24.64] ;  /* 0x00000006181b7981 */ /* 0x000f22000c1e9500 */
[----:B--2---:R-:W-:-:S06]  /*0550*/  IMAD.WIDE R18, R18, 0x2, R8 ;  /* 0x0000000212127825 */ /* 0x004fcc00078e0208 */
[----:B------:R0:W2:Y:S01]  /*0560*/  LDG.E.U16.CONSTANT R18, desc[UR6][R18.64] ;  /* 0x0000000612127981 */ /* 0x0000a2000c1e9500 */
[----:B------:R-:W-:Y:S01]  /*0570*/  UIADD3 UR4, UR4, 0x1, URZ ;  /* 0x0000000104047890 */ /* 0x000fe2000fffe03f */
[----:B---3--:R-:W-:-:S04]  /*0580*/  SHF.R.U32.HI R0, RZ, R15, R2 ;  /* 0x0000000fff007219 */ /* 0x008fc80000011602 */
[--C-:B------:R-:W-:Y:S02]  /*0590*/  SHF.R.U32.HI R2, RZ, 0x8, R0.reuse ;  /* 0x00000008ff027819 */ /* 0x100fe40000011600 */
[----:B------:R-:W-:Y:S02]  /*05a0*/  LOP3.LUT R17, R0, 0xf, RZ, 0xc0, !PT ;  /* 0x0000000f00117812 */ /* 0x000fe400078ec0ff */
[--C-:B------:R-:W-:Y:S02]  /*05b0*/  SHF.R.U32.HI R22, RZ, 0x4, R0.reuse ;  /* 0x00000004ff167819 */ /* 0x100fe40000011600 */
[----:B------:R-:W-:Y:S01]  /*05c0*/  SHF.R.U32.HI R0, RZ, 0xc, R0 ;  /* 0x0000000cff007819 */ /* 0x000fe20000011600 */
[----:B------:R-:W-:Y:S01]  /*05d0*/  VIADD R17, R17, 0x1 ;  /* 0x0000000111117836 */ /* 0x000fe20000000000 */
[----:B------:R-:W-:Y:S02]  /*05e0*/  LOP3.LUT R2, R2, 0xf, RZ, 0xc0, !PT ;  /* 0x0000000f02027812 */ /* 0x000fe400078ec0ff */
[----:B------:R-:W-:Y:S01]  /*05f0*/  LOP3.LUT R22, R22, 0xf, RZ, 0xc0, !PT ;  /* 0x0000000f16167812 */ /* 0x000fe200078ec0ff */
[----:B------:R-:W-:Y:S01]  /*0600*/  IMAD R17, R17, R17, RZ ;  /* 0x0000001111117224 */ /* 0x000fe200078e02ff */
[----:B------:R-:W-:-:S02]  /*0610*/  LOP3.LUT R0, R0, 0xf, RZ, 0xc0, !PT ;  /* 0x0000000f00007812 */ /* 0x000fc400078ec0ff */
[----:B------:R-:W-:Y:S02]  /*0620*/  IADD3 R2, R2, 0x1, RZ ;  /* 0x0000000102027810 */ /* 0x000fe40007ffe0ff */
[----:B------:R-:W-:Y:S01]  /*0630*/  IADD3 R22, R22, 0x1, RZ ;  /* 0x0000000116167810 */ /* 0x000fe20007ffe0ff */
[----:B------:R-:W-:Y:S01]  /*0640*/  VIADD R0, R0, 0x1 ;  /* 0x0000000100007836 */ /* 0x000fe20000000000 */
[----:B----4-:R-:W-:Y:S01]  /*0650*/  IADD3 R14, R27, R14, RZ ;  /* 0x0000000e1b0e7210 */ /* 0x010fe20007ffe0ff */
[----:B0-----:R-:W-:Y:S01]  /*0660*/  IMAD R19, R2, R2, RZ ;  /* 0x0000000202137224 */ /* 0x001fe200078e02ff */
[----:B------:R-:W2:Y:S01]  /*0670*/  I2F.F16 R17, R17 ;  /* 0x0000001100117306 */ /* 0x000ea20000200c00 */
[----:B------:R-:W-:Y:S01]  /*0680*/  IMAD R22, R22, R22, RZ ;  /* 0x0000001616167224 */ /* 0x000fe200078e02ff */
[----:B------:R-:W-:Y:S01]  /*0690*/  ISETP.GE.AND P2, PT, R14, R23, PT ;  /* 0x000000170e00720c */ /* 0x000fe20003f46270 */
[----:B------:R-:W-:-:S05]  /*06a0*/  IMAD R24, R0, R0, RZ ;  /* 0x0000000000187224 */ /* 0x000fca00078e02ff */
[----:B------:R-:W0:Y:S01]  /*06b0*/  I2F.F16 R3, R22 ;  /* 0x0000001600037306 */ /* 0x000e220000200c00 */
[----:B--2---:R-:W-:-:S07]  /*06c0*/  HMUL2 R0, R17.H0_H0, R18.H0_H0 ;  /* 0x2000001211007232 */ /* 0x004fce0000000800 */
[----:B------:R-:W1:Y:S01]  /*06d0*/  I2F.F16 R19, R19 ;  /* 0x0000001300137306 */ /* 0x000e620000200c00 */
[----:B0-----:R-:W-:-:S07]  /*06e0*/  HMUL2 R2, R3.H0_H0, R18.H0_H0 ;  /* 0x2000001203027232 */ /* 0x001fce0000000800 */
[----:B------:R-:W0:Y:S01]  /*06f0*/  I2F.F16 R25, R24 ;  /* 0x0000001800197306 */ /* 0x000e220000200c00 */
[-C--:B-1----:R-:W-:Y:S02]  /*0700*/  HMUL2 R3, R19.H0_H0, R18.reuse.H0_H0 ;  /* 0x2000001213037232 */ /* 0x082fe40000000800 */
[----:B0-----:R-:W-:Y:S01]  /*0710*/  HMUL2 R36, R25.H0_H0, R18.H0_H0 ;  /* 0x2000001219247232 */ /* 0x001fe20000000800 */
[----:B------:R-:W-:Y:S06]  /*0720*/  @!P2 BRA `(.L_x_3862) ;  /* 0xfffffffc0060a947 */ /* 0x000fec000383ffff */
.L_x_3861:
[----:B------:R-:W-:Y:S01]  /*0730*/  ULDC UR8, c[0x0][0x258] ;  /* 0x0000960000087ab9 */ /* 0x000fe20000000800 */
[C---:B------:R-:W-:Y:S02]  /*0740*/  ISETP.GT.AND P3, PT, R20.reuse, R11, PT ;  /* 0x0000000b1400720c */ /* 0x040fe40003f64270 */
        /* <DEDUP_REMOVED lines=8> */
[----:B------:R-:W-:-:S05]  /*07d0*/  SHF.R.S32.HI R6, RZ, 0x5, R6 ;  /* 0x00000005ff067819 */ /* 0x000fca0000011406 */
[----:B------:R-:W-:-:S07]  /*07e0*/  IMAD R5, R6, 0x6, RZ ;  /* 0x0000000606057824 */ /* 0x000fce00078e02ff */
.L_x_3863:
        /* <DEDUP_REMOVED lines=8> */
.L_x_3864:
        /* <DEDUP_REMOVED lines=12> */
.L_x_3865:
        /* <DEDUP_REMOVED lines=8> */
.L_x_3866:
        /* <DEDUP_REMOVED lines=11> */
.L_x_3867:
[C---:B------:R-:W-:Y:S01]  /*0a60*/  VIMNMX R8, R20.reuse, UR8, PT ;  /* 0x0000000814087c48 */ /* 0x040fe2000bfe0100 */
[----:B------:R-:W0:Y:S01]  /*0a70*/  S2UR UR5, SR_CgaCtaId ;  /* 0x00000000000579c3 */ /* 0x000e220000008800 */
[----:B------:R-:W-:Y:S01]  /*0a80*/  ISETP.GE.OR P0, PT, R20, UR8, P0 ;  /* 0x0000000814007c0c */ /* 0x000fe20008706670 */
[----:B------:R-:W-:Y:S01]  /*0a90*/  ULDC.64 UR10, c[0x0][0x218] ;  /* 0x00008600000a7ab9 */ /* 0x000fe20000000a00 */
[----:B------:R-:W-:Y:S01]  /*0aa0*/  SHF.R.S32.HI R11, RZ, 0x1f, R8 ;  /* 0x0000001fff0b7819 */ /* 0x000fe20000011408 */
[----:B------:R-:W-:Y:S01]  /*0ab0*/  UMOV UR4, 0x400 ;  /* 0x0000040000047882 */ /* 0x000fe20000000000 */
[----:B------:R-:W-:Y:S02]  /*0ac0*/  PRMT R38, RZ, 0x5410, RZ ;  /* 0x00005410ff267816 */ /* 0x000fe400000000ff */
[----:B------:R-:W-:Y:S02]  /*0ad0*/  LEA.HI R11, R11, R8, RZ, 0x5 ;  /* 0x000000080b0b7211 */ /* 0x000fe400078f28ff */
[----:B------:R-:W-:-:S02]  /*0ae0*/  PRMT R37, RZ, 0x5410, RZ ;  /* 0x00005410ff257816 */ /* 0x000fc400000000ff */
[----:B------:R-:W-:-:S04]  /*0af0*/  SHF.R.S32.HI R8, RZ, 0x5, R11 ;  /* 0x00000005ff087819 */ /* 0x000fc8000001140b */
[----:B------:R-:W-:-:S04]  /*0b00*/  LEA R5, R8, R5, 0x3 ;  /* 0x0000000508057211 */ /* 0x000fc800078e18ff */
[----:B------:R-:W-:-:S04]  /*0b10*/  IADD3 R4, R7, R5, R4 ;  /* 0x0000000507047210 */ /* 0x000fc80007ffe004 */
[----:B------:R-:W-:Y:S01]  /*0b20*/  IADD3 R4, R9, R4, R6 ;  /* 0x0000000409047210 */ /* 0x000fe20007ffe006 */
[----:B0-----:R-:W-:-:S04]  /*0b30*/  ULEA UR4, UR5, UR4, 0x18 ;  /* 0x0000000405047291 */ /* 0x001fc8000f8ec03f */
[----:B------:R-:W-:Y:S01]  /*0b40*/  IMAD R9, R4, R39, RZ ;  /* 0x0000002704097224 */ /* 0x000fe200078e02ff */
[----:B------:R-:W-:-:S04]  /*0b50*/  SHF.R.S32.HI R4, RZ, 0x1f, R10 ;  /* 0x0000001fff047819 */ /* 0x000fc8000001140a */
[----:B------:R-:W-:Y:S02]  /*0b60*/  SHF.R.S32.HI R5, RZ, 0x1f, R9 ;  /* 0x0000001fff057819 */ /* 0x000fe40000011409 */
[----:B------:R-:W-:-:S04]  /*0b70*/  IADD3 R25, P2, R10, R9, RZ ;  /* 0x000000090a197210 */ /* 0x000fc80007f5e0ff */
[----:B------:R-:W-:Y:S02]  /*0b80*/  IADD3.X R6, R5, R4, RZ, P2, !PT ;  /* 0x0000000405067210 */ /* 0x000fe400017fe4ff */
[----:B------:R-:W-:-:S04]  /*0b90*/  LEA R26, P2, R25, UR10, 0x2 ;  /* 0x0000000a191a7c11 */ /* 0x000fc8000f8410ff */
[----:B------:R-:W-:Y:S01]  /*0ba0*/  LEA.HI.X R25, R25, UR11, R6, 0x2, P2 ;  /* 0x0000000b19197c11 */ /* 0x000fe200090f1406 */
[----:B------:R-:W-:Y:S08]  /*0bb0*/  @P0 BRA `(.L_x_3868) ;  /* 0x0000003000980947 */ /* 0x000ff00003800000 */
[----:B------:R-:W-:Y:S01]  /*0bc0*/  IADD3 R9, P0, P2, R10, R39, R9 ;  /* 0x000000270a097210 */ /* 0x000fe20007a1e009 */
[----:B------:R-:W-:Y:S01]  /*0bd0*/  HADD2.F32 R19, -RZ, R0.H0_H0 ;  /* 0x20000000ff137230 */ /* 0x000fe20000004100 */
[----:B------:R-:W-:Y:S01]  /*0be0*/  SHF.R.S32.HI R39, RZ, 0x1f, R39 ;  /* 0x0000001fff277819 */ /* 0x000fe20000011427 */
[----:B------:R-:W-:Y:S01]  /*0bf0*/  HADD2.F32 R16, -RZ, R2.H0_H0 ;  /* 0x20000002ff107230 */ /* 0x000fe20000004100 */
[----:B------:R-:W-:Y:S01]  /*0c00*/  PRMT R37, RZ, 0x5410, RZ ;  /* 0x00005410ff257816 */ /* 0x000fe200000000ff */
[----:B------:R-:W-:Y:S01]  /*0c10*/  HADD2.F32 R17, -RZ, R3.H0_H0 ;  /* 0x20000003ff117230 */ /* 0x000fe20000004100 */
[----:B------:R-:W-:Y:S01]  /*0c20*/  IADD3.X R4, R4, R39, R5, P0, P2 ;  /* 0x0000002704047210 */ /* 0x000fe200007e4405 */
[----:B------:R-:W-:Y:S01]  /*0c30*/  HADD2.F32 R18, -RZ, R36.H0_H0 ;  /* 0x20000024ff127230 */ /* 0x000fe20000004100 */
[C---:B------:R-:W-:Y:S01]  /*0c40*/  LEA R8, P0, R9.reuse, UR10, 0x2 ;  /* 0x0000000a09087c11 */ /* 0x040fe2000f8010ff */
[----:B------:R-:W-:Y:S01]  /*0c50*/  ULDC UR8, c[0x0][0x240] ;  /* 0x0000900000087ab9 */ /* 0x000fe20000000800 */
[----:B------:R-:W-:Y:S01]  /*0c60*/  PRMT R38, RZ, 0x5410, RZ ;  /* 0x00005410ff267816 */ /* 0x000fe200000000ff */
[----:B------:R-:W-:Y:S01]  /*0c70*/  ULDC UR5, c[0x0][0x258] ;  /* 0x0000960000057ab9 */ /* 0x000fe20000000800 */
[----:B------:R-:W-:-:S09]  /*0c80*/  LEA.HI.X R9, R9, UR11, R4, 0x2, P0 ;  /* 0x0000000b09097c11 */ /* 0x000fd200080f1404 */
.L_x_3873:
[----:B------:R-:W0:Y:S01]  /*0c90*/  LDC R39, c[0x0][0x23c] ;  /* 0x00008f00ff277b82 */ /* 0x000e220000000800 */
[----:B------:R-:W-:Y:S01]  /*0ca0*/  MOV R5, R25 ;  /* 0x0000001900057202 */ /* 0x000fe20000000f00 */
[----:B------:R-:W-:-:S04]  /*0cb0*/  IMAD.MOV.U32 R4, RZ, RZ, R26 ;  /* 0x000000ffff047224 */ /* 0x000fc800078e001a */
[----:B0-----:R-:W-:-:S04]  /*0cc0*/  IMAD.WIDE R28, R39, 0x8, R4 ;  /* 0x00000008271c7825 */ /* 0x001fc800078e0204 */
[----:B------:R-:W-:-:S04]  /*0cd0*/  IMAD.WIDE R12, R39, 0x8, R8 ;  /* 0x00000008270c7825 */ /* 0x000fc800078e0208 */
[----:B------:R-:W-:Y:S01]  /*0ce0*/  IMAD.WIDE R24, R39, 0x8, R28 ;  /* 0x0000000827187825 */ /* 0x000fe200078e021c */
[----:B------:R-:W-:Y:S06]  /*0cf0*/  @P1 BRA `(.L_x_3869) ;  /* 0x0000000c00001947 */ /* 0x000fec0003800000 */
[----:B------:R-:W3:Y:S04]  /*0d00*/  LDG.E.128.CONSTANT R4, desc[UR6][R4.64] ;  /* 0x0000000604047981 */ /* 0x000ee8000c1e9d00 */
[----:B------:R-:W4:Y:S04]  /*0d10*/  LDG.E.128.CONSTANT R8, desc[UR6][R8.64] ;  /* 0x0000000608087981 */ /* 0x000f28000c1e9d00 */
[----:B------:R-:W0:Y:S01]  /*0d20*/  LDS.64 R14, [UR4] ;  /* 0x00000004ff0e7984 */ /* 0x000e220008000a00 */
[----:B---3--:R-:W-:Y:S02]  /*0d30*/  LOP3.LUT R27, R5, 0xff, RZ, 0xc0, !PT ;  /* 0x000000ff051b7812 */ /* 0x008fe400078ec0ff */
[----:B------:R-:W-:-:S02]  /*0d40*/  LOP3.LUT R22, R4, 0xff, RZ, 0xc0, !PT ;  /* 0x000000ff04167812 */ /* 0x000fc400078ec0ff */
[----:B------:R-:W-:Y:S01]  /*0d50*/  LOP3.LUT R35, R7, 0xff, RZ, 0xc0, !PT ;  /* 0x000000ff07237812 */ /* 0x000fe200078ec0ff */
[----:B------:R-:W-:Y:S01]  /*0d60*/  VIADD R45, R27, 0xffffff80 ;  /* 0xffffff801b2d7836 */ /* 0x000fe20000000000 */
[----:B------:R-:W-:Y:S02]  /*0d70*/  LOP3.LUT R27, R6, 0xff, RZ, 0xc0, !PT ;  /* 0x000000ff061b7812 */ /* 0x000fe400078ec0ff */
[----:B------:R-:W-:Y:S02]  /*0d80*/  IADD3 R22, R22, -0x80, RZ ;  /* 0xffffff8016167810 */ /* 0x000fe40007ffe0ff */
[----:B------:R-:W-:Y:S01]  /*0d90*/  IADD3 R31, R27, -0x80, RZ ;  /* 0xffffff801b1f7810 */ /* 0x000fe20007ffe0ff */
[----:B------:R-:W1:Y:S01]  /*0da0*/  I2F.F16 R45, R45 ;  /* 0x0000002d002d7306 */ /* 0x000e620000200c00 */
[----:B------:R-:W-:Y:S02]  /*0db0*/  SHF.R.U32.HI R27, RZ, 0x8, R4 ;  /* 0x00000008ff1b7819 */ /* 0x000fe40000011604 */
[----:B------:R-:W-:-:S02]  /*0dc0*/  IADD3 R42, R35, -0x80, RZ ;  /* 0xffffff80232a7810 */ /* 0x000fc40007ffe0ff */
[----:B------:R-:W-:Y:S02]  /*0dd0*/  LOP3.LUT R35, R27, 0xff, RZ, 0xc0, !PT ;  /* 0x000000ff1b237812 */ /* 0x000fe400078ec0ff */
[----:B------:R-:W-:Y:S01]  /*0de0*/  SHF.R.U32.HI R41, RZ, 0x8, R6 ;  /* 0x00000008ff297819 */ /* 0x000fe20000011606 */
[----:B------:R3:W5:Y:S01]  /*0df0*/  I2F.F16 R33, R22 ;  /* 0x0000001600217306 */ /* 0x0007620000200c00 */
[----:B------:R-:W-:Y:S01]  /*0e00*/  LEA.HI R34, R4, 0xffffff80, RZ, 0x8 ;  /* 0xffffff8004227811 */ /* 0x000fe200078f40ff */
[----:B------:R-:W-:Y:S01]  /*0e10*/  VIADD R40, R35, 0xffffff80 ;  /* 0xffffff8023287836 */ /* 0x000fe20000000000 */
[----:B------:R-:W-:Y:S02]  /*0e20*/  LOP3.LUT R41, R41, 0xff, RZ, 0xc0, !PT ;  /* 0x000000ff29297812 */ /* 0x000fe400078ec0ff */
[----:B------:R-:W-:Y:S02]  /*0e30*/  LEA.HI R26, R5, 0xffffff80, RZ, 0x8 ;  /* 0xffffff80051a7811 */ /* 0x000fe400078f40ff */
[----:B------:R-:W-:Y:S01]  /*0e40*/  IADD3 R41, R41, -0x80, RZ ;  /* 0xffffff8029297810 */ /* 0x000fe20007ffe0ff */
[----:B------:R-:W2:Y:S01]  /*0e50*/  I2F.F16 R40, R40 ;  /* 0x0000002800287306 */ /* 0x000ea20000200c00 */
[--C-:B---3--:R-:W-:Y:S01]  /*0e60*/  SHF.R.U32.HI R22, RZ, 0x8, R5.reuse ;  /* 0x00000008ff167819 */ /* 0x108fe20000011605 */
[----:B-1----:R-:W-:Y:S01]  /*0e70*/  HADD2.F32 R45, -RZ, R45.H0_H0 ;  /* 0x2000002dff2d7230 */ /* 0x002fe20000004100 */
[----:B------:R-:W-:-:S02]  /*0e80*/  SHF.R.U32.HI R5, RZ, 0x10, R5 ;  /* 0x00000010ff057819 */ /* 0x000fc40000011605 */
[----:B------:R-:W-:Y:S01]  /*0e90*/  LOP3.LUT R22, R22, 0xff, RZ, 0xc0, !PT ;  /* 0x000000ff16167812 */ /* 0x000fe200078ec0ff */
[----:B-----5:R-:W-:Y:S02]  /*0ea0*/  HADD2.F32 R33, -RZ, R33.H0_H0 ;  /* 0x20000021ff217230 */ /* 0x020fe40000004100 */
[----:B------:R-:W1:Y:S01]  /*0eb0*/  I2F.F16 R31, R31 ;  /* 0x0000001f001f7306 */ /* 0x000e620000200c00 */
[----:B------:R-:W-:Y:S01]  /*0ec0*/  IADD3 R35, R22, -0x80, RZ ;  /* 0xffffff8016237810 */ /* 0x000fe20007ffe0ff */
[----:B0-----:R-:W-:Y:S01]  /*0ed0*/  HADD2.F32 R22, -RZ, R14.H0_H0 ;  /* 0x2000000eff167230 */ /* 0x001fe20000004100 */
[----:B------:R-:W-:Y:S02]  /*0ee0*/  LOP3.LUT R5, R5, 0xff, RZ, 0xc0, !PT ;  /* 0x000000ff05057812 */ /* 0x000fe400078ec0ff */
[----:B------:R-:W-:Y:S01]  /*0ef0*/  LEA.HI R30, R6, 0xffffff80, RZ, 0x8 ;  /* 0xffffff80061e7811 */ /* 0x000fe200078f40ff */
[----:B--2---:R-:W-:Y:S02]  /*0f00*/  HADD2.F32 R40, -RZ, R40.H0_H0 ;  /* 0x20000028ff287230 */ /* 0x004fe40000004100 */
[----:B------:R-:W0:Y:S01]  /*0f10*/  I2F.F16 R35, R35 ;  /* 0x0000002300237306 */ /* 0x000e220000200c00 */
[----:B------:R-:W-:Y:S01]  /*0f20*/  FFMA.FTZ R43, R33, R22, RZ ;  /* 0x00000016212b7223 */ /* 0x000fe200000100ff */
[----:B------:R-:W-:Y:S01]  /*0f30*/  FFMA.FTZ R33, R22, R45, RZ ;  /* 0x0000002d16217223 */ /* 0x000fe200000100ff */
[----:B------:R-:W-:-:S02]  /*0f40*/  SHF.R.U32.HI R6, RZ, 0x10, R6 ;  /* 0x00000010ff067819 */ /* 0x000fc40000011606 */
[----:B------:R-:W-:Y:S01]  /*0f50*/  LEA.HI R32, R7, 0xffffff80, RZ, 0x8 ;  /* 0xffffff8007207811 */ /* 0x000fe200078f40ff */
[----:B-1----:R-:W-:Y:S02]  /*0f60*/  HADD2.F32 R31, -RZ, R31.H0_H0 ;  /* 0x2000001fff1f7230 */ /* 0x002fe40000004100 */
[----:B------:R-:W1:Y:S01]  /*0f70*/  I2F.F16 R41, R41 ;  /* 0x0000002900297306 */ /* 0x000e620000200c00 */
[----:B------:R-:W-:Y:S02]  /*0f80*/  LOP3.LUT R6, R6, 0xff, RZ, 0xc0, !PT ;  /* 0x000000ff06067812 */ /* 0x000fe400078ec0ff */
[----:B----4-:R-:W-:Y:S01]  /*0f90*/  LEA.HI R44, R10, 0xffffff80, RZ, 0x8 ;  /* 0xffffff800a2c7811 */ /* 0x010fe200078f40ff */
[----:B------:R-:W-:Y:S01]  /*0fa0*/  FFMA.FTZ R31, R22, R31, RZ ;  /* 0x0000001f161f7223 */ /* 0x000fe200000100ff */
[----:B0-----:R-:W-:-:S03]  /*0fb0*/  HADD2.F32 R35, -RZ, R35.H0_H0 ;  /* 0x20000023ff237230 */ /* 0x001fc60000004100 */
[----:B------:R0:W2:Y:S08]  /*0fc0*/  I2F.F16 R27, R42 ;  /* 0x0000002a001b7306 */ /* 0x0000b00000200c00 */
[----:B------:R-:W3:Y:S01]  /*0fd0*/  I2F.F16 R26, R26 ;  /* 0x0000001a001a7306 */ /* 0x000ee20000200c00 */
[----:B0-----:R-:W-:Y:S01]  /*0fe0*/  HADD2.F32 R42, -RZ, R14.H1_H1 ;  /* 0x3000000eff2a7230 */ /* 0x001fe20000004100 */
[----:B------:R-:W-:-:S04]  /*0ff0*/  LEA.HI R14, R8, 0xffffff80, RZ, 0x8 ;  /* 0xffffff80080e7811 */ /* 0x000fc800078f40ff */
[----:B------:R-:W-:Y:S01]  /*1000*/  FFMA.FTZ R43, R40, R42, R43 ;  /* 0x0000002a282b7223 */ /* 0x000fe2000001002b */
[----:B-1----:R-:W-:Y:S02]  /*1010*/  HADD2.F32 R40, -RZ, R41.H0_H0 ;  /* 0x20000029ff287230 */ /* 0x002fe40000004100 */
[C---:B------:R-:W-:Y:S01]  /*1020*/  FFMA.FTZ R33, R42.reuse, R35, R33 ;  /* 0x000000232a217223 */ /* 0x040fe20000010021 */
[----:B------:R-:W-:Y:S01]  /*1030*/  SHF.R.U32.HI R35, RZ, 0x10, R4 ;  /* 0x00000010ff237819 */ /* 0x000fe20000011604 */
[----:B--2---:R-:W-:Y:S01]  /*1040*/  HADD2.F32 R27, -RZ, R27.H0_H0 ;  /* 0x2000001bff1b7230 */ /* 0x004fe20000004100 */
[----:B------:R-:W-:Y:S01]  /*1050*/  I2F.F16 R30, R30 ;  /* 0x0000001e001e7306 */ /* 0x000fe20000200c00 */
[----:B------:R-:W-:Y:S01]  /*1060*/  FFMA.FTZ R4, R42, R40, R31 ;  /* 0x000000282a047223 */ /* 0x000fe2000001001f */
[--C-:B------:R-:W-:Y:S02]  /*1070*/  SHF.R.U32.HI R40, RZ, 0x8, R7.reuse ;  /* 0x00000008ff287819 */ /* 0x100fe40000011607 */
[----:B------:R-:W-:Y:S01]  /*1080*/  LOP3.LUT R35, R35, 0xff, RZ, 0xc0, !PT ;  /* 0x000000ff23237812 */ /* 0x000fe200078ec0ff */
[----:B------:R-:W-:Y:S01]  /*1090*/  FFMA.FTZ R27, R22, R27, RZ ;  /* 0x0000001b161b7223 */ /* 0x000fe200000100ff */
[----:B------:R-:W-:Y:S01]  /*10a0*/  LOP3.LUT R40, R40, 0xff, RZ, 0xc0, !PT ;  /* 0x000000ff28287812 */ /* 0x000fe200078ec0ff */
[----:B---3--:R-:W-:Y:S01]  /*10b0*/  HADD2.F32 R26, -RZ, R26.H0_H0 ;  /* 0x2000001aff1a7230 */ /* 0x008fe20000004100 */
[----:B------:R-:W-:Y:S01]  /*10c0*/  IADD3 R35, R35, -0x80, RZ ;  /* 0xffffff8023237810 */ /* 0x000fe20007ffe0ff */
[----:B------:R0:W-:Y:S01]  /*10d0*/  I2F.F16 R31, R44 ;  /* 0x0000002c001f7306 */ /* 0x0001e20000200c00 */
[----:B------:R-:W-:Y:S01]  /*10e0*/  SHF.R.U32.HI R7, RZ, 0x10, R7 ;  /* 0x00000010ff077819 */ /* 0x000fe20000011607 */
[----:B------:R-:W-:Y:S01]  /*10f0*/  VIADD R41, R40, 0xffffff80 ;  /* 0xffffff8028297836 */ /* 0x000fe20000000000 */
[----:B------:R-:W-:-:S02]  /*1100*/  IADD3 R40, R5, -0x80, RZ ;  /* 0xffffff8005287810 */ /* 0x000fc40007ffe0ff */
[----:B------:R-:W-:Y:S02]  /*1110*/  IADD3 R5, R6, -0x80, RZ ;  /* 0xffffff8006057810 */ /* 0x000fe40007ffe0ff */
[----:B------:R-:W-:Y:S01]  /*1120*/  LOP3.LUT R7, R7, 0xff, RZ, 0xc0, !PT ;  /* 0x000000ff07077812 */ /* 0x000fe200078ec0ff */
[----:B------:R-:W1:Y:S01]  /*1130*/  I2F.F16 R41, R41 ;  /* 0x0000002900297306 */ /* 0x000e620000200c00 */
[----:B------:R-:W-:Y:S02]  /*1140*/  LEA.HI R22, R9, 0xffffff80, RZ, 0x8 ;  /* 0xffffff8009167811 */ /* 0x000fe400078f40ff */
[----:B0-----:R-:W-:Y:S02]  /*1150*/  IADD3 R44, R7, -0x80, RZ ;  /* 0xffffff80072c7810 */ /* 0x001fe40007ffe0ff */
[----:B------:R-:W-:-:S03]  /*1160*/  LOP3.LUT R7, R9, 0xff, RZ, 0xc0, !PT ;  /* 0x000000ff09077812 */ /* 0x000fc600078ec0ff */
[----:B------:R-:W0:Y:S01]  /*1170*/  I2F.F16 R40, R40 ;  /* 0x0000002800287306 */ /* 0x000e220000200c00 */
[----:B------:R-:W-:Y:S01]  /*1180*/  IADD3 R7, R7, -0x80, RZ ;  /* 0xffffff8007077810 */ /* 0x000fe20007ffe0ff */
[----:B-1----:R-:W-:-:S06]  /*1190*/  HADD2.F32 R6, -RZ, R41.H0_H0 ;  /* 0x20000029ff067230 */ /* 0x002fcc0000004100 */
[----:B------:R-:W1:Y:S01]  /*11a0*/  I2F.F16 R35, R35 ;  /* 0x0000002300237306 */ /* 0x000e620000200c00 */
[----:B------:R-:W-:Y:S02]  /*11b0*/  HADD2.F32 R41, -RZ, R15.H0_H0 ;  /* 0x2000000fff297230 */ /* 0x000fe40000004100 */
[----:B------:R-:W-:Y:S01]  /*11c0*/  FFMA.FTZ R42, R42, R6, R27 ;  /* 0x000000062a2a7223 */ /* 0x000fe2000001001b */
[----:B------:R-:W-:Y:S01]  /*11d0*/  LOP3.LUT R6, R8, 0xff, RZ, 0xc0, !PT ;  /* 0x000000ff08067812 */ /* 0x000fe200078ec0ff */
[----:B0-----:R-:W-:-:S03]  /*11e0*/  HADD2.F32 R40, -RZ, R40.H0_H0 ;  /* 0x20000028ff287230 */ /* 0x001fc60000004100 */
[----:B------:R-:W0:Y:S01]  /*11f0*/  I2F.F16 R5, R5 ;  /* 0x0000000500057306 */ /* 0x000e220000200c00 */
[----:B------:R-:W-:Y:S02]  /*1200*/  VIADD R6, R6, 0xffffff80 ;  /* 0xffffff8006067836 */ /* 0x000fe40000000000 */
[----:B------:R-:W-:Y:S01]  /*1210*/  FFMA.FTZ R33, R41, R40, R33 ;  /* 0x0000002829217223 */ /* 0x000fe20000010021 */
[----:B-1----:R-:W-:-:S04]  /*1220*/  HADD2.F32 R46, -RZ, R35.H0_H0 ;  /* 0x20000023ff2e7230 */ /* 0x002fc80000004100 */
[----:B------:R1:W2:Y:S01]  /*1230*/  I2F.F16 R27, R44 ;  /* 0x0000002c001b7306 */ /* 0x0002a20000200c00 */
[----:B------:R-:W-:Y:S01]  /*1240*/  FFMA.FTZ R35, R46, R41, R43 ;  /* 0x000000292e237223 */ /* 0x000fe2000001002b */
[----:B0-----:R-:W-:Y:S01]  /*1250*/  HADD2.F32 R40, -RZ, R5.H0_H0 ;  /* 0x20000005ff287230 */ /* 0x001fe20000004100 */
[----:B------:R-:W-:-:S05]  /*1260*/  LOP3.LUT R5, R10, 0xff, RZ, 0xc0, !PT ;  /* 0x000000ff0a057812 */ /* 0x000fca00078ec0ff */
[----:B------:R-:W-:Y:S01]  /*1270*/  I2F.F16 R32, R32 ;  /* 0x0000002000207306 */ /* 0x000fe20000200c00 */
[----:B-1----:R-:W-:Y:S01]  /*1280*/  IADD3 R44, R5, -0x80, RZ ;  /* 0xffffff80052c7810 */ /* 0x002fe20007ffe0ff */
[----:B--2---:R-:W-:Y:S02]  /*1290*/  HADD2.F32 R43, -RZ, R27.H0_H0 ;  /* 0x2000001bff2b7230 */ /* 0x004fe40000004100 */
[C---:B------:R-:W-:Y:S01]  /*12a0*/  FFMA.FTZ R27, R41.reuse, R40, R4 ;  /* 0x00000028291b7223 */ /* 0x040fe20000010004 */
[----:B------:R-:W-:Y:S01]  /*12b0*/  HADD2.F32 R40, -RZ, R15.H1_H1 ;  /* 0x3000000fff287230 */ /* 0x000fe20000004100 */
[----:B------:R-:W0:Y:S02]  /*12c0*/  LDS.64 R4, [UR4+0x8] ;  /* 0x00000804ff047984 */ /* 0x000e240008000a00 */
[----:B------:R-:W1:Y:S01]  /*12d0*/  I2F.F16 R34, R34 ;  /* 0x0000002200227306 */ /* 0x000e620000200c00 */
[----:B------:R-:W-:Y:S01]  /*12e0*/  FFMA.FTZ R15, R41, R43, R42 ;  /* 0x0000002b290f7223 */ /* 0x000fe2000001002a */
[----:B------:R-:W-:Y:S01]  /*12f0*/  LOP3.LUT R42, R11, 0xff, RZ, 0xc0, !PT ;  /* 0x000000ff0b2a7812 */ /* 0x000fe200078ec0ff */
[----:B------:R-:W-:Y:S01]  /*1300*/  FFMA.FTZ R33, R40, R26, R33 ;  /* 0x0000001a28217223 */ /* 0x000fe20000010021 */
[----:B------:R-:W-:-:S02]  /*1310*/  SHF.R.U32.HI R41, RZ, 0x8, R8 ;  /* 0x00000008ff297819 */ /* 0x000fc40000011608 */
[----:B------:R-:W-:Y:S02]  /*1320*/  IADD3 R45, R42, -0x80, RZ ;  /* 0xffffff802a2d7810 */ /* 0x000fe40007ffe0ff */
[----:B------:R-:W-:Y:S01]  /*1330*/  LOP3.LUT R42, R41, 0xff, RZ, 0xc0, !PT ;  /* 0x000000ff292a7812 */ /* 0x000fe200078ec0ff */
[----:B------:R-:W-:Y:S01]  /*1340*/  I2F.F16 R6, R6 ;  /* 0x0000000600067306 */ /* 0x000fe20000200c00 */
[----:B------:R-:W-:-:S03]  /*1350*/  SHF.R.U32.HI R43, RZ, 0x10, R8 ;  /* 0x00000010ff2b7819 */ /* 0x000fc60000011608 */
[----:B------:R-:W-:Y:S01]  /*1360*/  VIADD R8, R42, 0xffffff80 ;  /* 0xffffff802a087836 */ /* 0x000fe20000000000 */
[--C-:B------:R-:W-:Y:S01]  /*1370*/  SHF.R.U32.HI R42, RZ, 0x8, R9.reuse ;  /* 0x00000008ff2a7819 */ /* 0x100fe20000011609 */
[----:B-1----:R-:W-:Y:S01]  /*1380*/  HADD2.F32 R46, -RZ, R34.H0_H0 ;  /* 0x20000022ff2e7230 */ /* 0x002fe20000004100 */
[----:B------:R-:W-:Y:S01]  /*1390*/  LOP3.LUT R43, R43, 0xff, RZ, 0xc0, !PT ;  /* 0x000000ff2b2b7812 */ /* 0x000fe200078ec0ff */
[----:B------:R-:W1:Y:S01]  /*13a0*/  I2F.F16 R34, R44 ;  /* 0x0000002c00227306 */ /* 0x000e620000200c00 */
[----:B------:R-:W-:Y:S02]  /*13b0*/  LOP3.LUT R42, R42, 0xff, RZ, 0xc0, !PT ;  /* 0x000000ff2a2a7812 */ /* 0x000fe400078ec0ff */
[----:B------:R-:W-:Y:S01]  /*13c0*/  IADD3 R26, R43, -0x80, RZ ;  /* 0xffffff802b1a7810 */ /* 0x000fe20007ffe0ff */
[----:B------:R-:W-:Y:S01]  /*13d0*/  HADD2.F32 R43, -RZ, R30.H0_H0 ;  /* 0x2000001eff2b7230 */ /* 0x000fe20000004100 */
[----:B------:R-:W-:Y:S01]  /*13e0*/  SHF.R.U32.HI R30, RZ, 0x10, R9 ;  /* 0x00000010ff1e7819 */ /* 0x000fe20000011609 */
[----:B------:R-:W-:Y:S01]  /*13f0*/  FFMA.FTZ R35, R46, R40, R35 ;  /* 0x000000282e237223 */ /* 0x000fe20000010023 */
[----:B------:R-:W-:Y:S01]  /*1400*/  IADD3 R9, R42, -0x80, RZ ;  /* 0xffffff802a097810 */ /* 0x000fe20007ffe0ff */
[----:B------:R-:W-:Y:S01]  /*1410*/  HADD2.F32 R42, -RZ, R32.H0_H0 ;  /* 0x20000020ff2a7230 */ /* 0x000fe20000004100 */
[--C-:B------:R-:W-:Y:S01]  /*1420*/  SHF.R.U32.HI R32, RZ, 0x8, R10.reuse ;  /* 0x00000008ff207819 */ /* 0x100fe2000001160a */
[C---:B------:R-:W-:Y:S01]  /*1430*/  FFMA.FTZ R27, R40.reuse, R43, R27 ;  /* 0x0000002b281b7223 */ /* 0x040fe2000001001b */
[----:B------:R-:W2:Y:S01]  /*1440*/  I2F.F16 R7, R7 ;  /* 0x0000000700077306 */ /* 0x000ea20000200c00 */
[----:B------:R-:W-:Y:S01]  /*1450*/  SHF.R.U32.HI R43, RZ, 0x8, R11 ;  /* 0x00000008ff2b7819 */ /* 0x000fe2000001160b */
[----:B------:R-:W-:Y:S01]  /*1460*/  FFMA.FTZ R15, R40, R42, R15 ;  /* 0x0000002a280f7223 */ /* 0x000fe2000001000f */
[----:B------:R-:W-:Y:S01]  /*1470*/  LOP3.LUT R32, R32, 0xff, RZ, 0xc0, !PT ;  /* 0x000000ff20207812 */ /* 0x000fe200078ec0ff */
[----:B-1----:R-:W-:Y:S01]  /*1480*/  HADD2.F32 R34, -RZ, R34.H0_H0 ;  /* 0x20000022ff227230 */ /* 0x002fe20000004100 */
[----:B------:R-:W-:-:S02]  /*1490*/  SHF.R.U32.HI R40, RZ, 0x10, R10 ;  /* 0x00000010ff287819 */ /* 0x000fc4000001160a */
[----:B------:R-:W-:Y:S01]  /*14a0*/  LOP3.LUT R30, R30, 0xff, RZ, 0xc0, !PT ;  /* 0x000000ff1e1e7812 */ /* 0x000fe200078ec0ff */
[----:B------:R-:W-:Y:S01]  /*14b0*/  VIADD R42, R32, 0xffffff80 ;  /* 0xffffff80202a7836 */ /* 0x000fe20000000000 */
[----:B------:R-:W-:Y:S01]  /*14c0*/  LOP3.LUT R40, R40, 0xff, RZ, 0xc0, !PT ;  /* 0x000000ff28287812 */ /* 0x000fe200078ec0ff */
[----:B------:R-:W-:Y:S01]  /*14d0*/  HADD2.F32 R32, -RZ, R6.H0_H0 ;  /* 0x20000006ff207230 */ /* 0x000fe20000004100 */
[----:B------:R-:W-:Y:S01]  /*14e0*/  LOP3.LUT R43, R43, 0xff, RZ, 0xc0, !PT ;  /* 0x000000ff2b2b7812 */ /* 0x000fe200078ec0ff */
[--C-:B0-----:R-:W-:Y:S01]  /*14f0*/  HADD2.F32 R10, -RZ, R4.reuse.H0_H0 ;  /* 0x20000004ff0a7230 */ /* 0x101fe20000004100 */
[----:B------:R-:W0:Y:S01]  /*1500*/  I2F.F16 R41, R45 ;  /* 0x0000002d00297306 */ /* 0x000e220000200c00 */
[----:B------:R-:W-:Y:S01]  /*1510*/  IADD3 R30, R30, -0x80, RZ ;  /* 0xffffff801e1e7810 */ /* 0x000fe20007ffe0ff */
[----:B--2---:R-:W-:Y:S01]  /*1520*/  HADD2.F32 R44, -RZ, R7.H0_H0 ;  /* 0x20000007ff2c7230 */ /* 0x004fe20000004100 */
[----:B------:R-:W-:Y:S01]  /*1530*/  IADD3 R43, R43, -0x80, RZ ;  /* 0xffffff802b2b7810 */ /* 0x000fe20007ffe0ff */
[----:B------:R-:W-:Y:S01]  /*1540*/  FFMA.FTZ R35, R32, R10, R35 ;  /* 0x0000000a20237223 */ /* 0x000fe20000010023 */
[----:B------:R-:W-:Y:S01]  /*1550*/  IADD3 R32, R40, -0x80, RZ ;  /* 0xffffff8028207810 */ /* 0x000fe20007ffe0ff */
[----:B------:R-:W-:Y:S01]  /*1560*/  FFMA.FTZ R27, R10, R34, R27 ;  /* 0x000000220a1b7223 */ /* 0x000fe2000001001b */
[----:B------:R-:W-:Y:S01]  /*1570*/  SHF.R.U32.HI R40, RZ, 0x10, R11 ;  /* 0x00000010ff287819 */ /* 0x000fe2000001160b */
[----:B------:R-:W-:Y:S01]  /*1580*/  I2F.F16 R8, R8 ;  /* 0x0000000800087306 */ /* 0x000fe20000200c00 */
[----:B------:R-:W-:Y:S01]  /*1590*/  LEA.HI R11, R11, 0xffffff80, RZ, 0x8 ;  /* 0xffffff800b0b7811 */ /* 0x000fe200078f40ff */
[----:B------:R-:W-:Y:S01]  /*15a0*/  HADD2.F32 R4, -RZ, R4.H1_H1 ;  /* 0x30000004ff047230 */ /* 0x000fe20000004100 */
[----:B------:R-:W-:Y:S01]  /*15b0*/  LOP3.LUT R40, R40, 0xff, RZ, 0xc0, !PT ;  /* 0x000000ff28287812 */ /* 0x000fe200078ec0ff */
[----:B------:R-:W-:-:S03]  /*15c0*/  FFMA.FTZ R33, R10, R44, R33 ;  /* 0x0000002c0a217223 */ /* 0x000fc60000010021 */
[----:B------:R-:W-:Y:S01]  /*15d0*/  IADD3 R40, R40, -0x80, RZ ;  /* 0xffffff8028287810 */ /* 0x000fe20007ffe0ff */
[----:B------:R-:W1:Y:S01]  /*15e0*/  I2F.F16 R9, R9 ;  /* 0x0000000900097306 */ /* 0x000e620000200c00 */
[----:B0-----:R-:W-:-:S05]  /*15f0*/  HADD2.F32 R41, -RZ, R41.H0_H0 ;  /* 0x20000029ff297230 */ /* 0x001fca0000004100 */
[----:B------:R-:W-:Y:S02]  /*1600*/  FFMA.FTZ R15, R10, R41, R15 ;  /* 0x000000290a0f7223 */ /* 0x000fe4000001000f */
[----:B------:R0:W2:Y:S01]  /*1610*/  I2F.F16 R6, R42 ;  /* 0x0000002a00067306 */ /* 0x0000a20000200c00 */
[----:B-1----:R-:W-:-:S07]  /*1620*/  HADD2.F32 R9, -RZ, R9.H0_H0 ;  /* 0x20000009ff097230 */ /* 0x002fce0000004100 */
[----:B------:R-:W1:Y:S01]  /*1630*/  I2F.F16 R7, R43 ;  /* 0x0000002b00077306 */ /* 0x000e620000200c00 */
[----:B0-----:R-:W-:Y:S02]  /*1640*/  HADD2.F32 R42, -RZ, R8.H0_H0 ;  /* 0x20000008ff2a7230 */ /* 0x001fe40000004100 */
[--C-:B------:R-:W-:Y:S02]  /*1650*/  HADD2.F32 R8, -RZ, R5.reuse.H0_H0 ;  /* 0x20000005ff087230 */ /* 0x100fe40000004100 */
[----:B------:R-:W-:Y:S01]  /*1660*/  FFMA.FTZ R33, R4, R9, R33 ;  /* 0x0000000904217223 */ /* 0x000fe20000010021 */
[----:B------:R-:W-:Y:S02]  /*1670*/  HADD2.F32 R5, -RZ, R5.H1_H1 ;  /* 0x30000005ff057230 */ /* 0x000fe40000004100 */
[----:B------:R-:W-:Y:S01]  /*1680*/  FFMA.FTZ R35, R42, R4, R35 ;  /* 0x000000042a237223 */ /* 0x000fe20000010023 */
[----:B--2---:R-:W-:Y:S01]  /*1690*/  HADD2.F32 R6, -RZ, R6.H0_H0 ;  /* 0x20000006ff067230 */ /* 0x004fe20000004100 */
[----:B------:R-:W0:Y:S04]  /*16a0*/  I2F.F16 R26, R26 ;  /* 0x0000001a001a7306 */ /* 0x000e280000200c00 */
[----:B------:R-:W-:Y:S01]  /*16b0*/  FFMA.FTZ R27, R4, R6, R27 ;  /* 0x00000006041b7223 */ /* 0x000fe2000001001b */
[----:B-1----:R-:W-:-:S03]  /*16c0*/  HADD2.F32 R10, -RZ, R7.H0_H0 ;  /* 0x20000007ff0a7230 */ /* 0x002fc60000004100 */
[----:B------:R-:W1:Y:S02]  /*16d0*/  I2F.F16 R30, R30 ;  /* 0x0000001e001e7306 */ /* 0x000e640000200c00 */
[----:B------:R-:W-:Y:S01]  /*16e0*/  FFMA.FTZ R15, R4, R10, R15 ;  /* 0x0000000a040f7223 */ /* 0x000fe2000001000f */
[----:B------:R-:W-:Y:S02]  /*16f0*/  HADD2.F32 R4, -RZ, R31.H0_H0 ;  /* 0x2000001fff047230 */ /* 0x000fe40000004100 */
        /* <DEDUP_REMOVED lines=32> */
.L_x_3869:
[----:B------:R0:W5:Y:S01]  /*1900*/  LDG.E.128.CONSTANT R4, desc[UR6][R28.64] ;  /* 0x000000061c047981 */ /* 0x000162000c1e9d00 */
[----:B------:R-:W-:Y:S01]  /*1910*/  IMAD.WIDE R26, R39, 0x8, R24 ;  /* 0x00000008271a7825 */ /* 0x000fe200078e0218 */
[----:B------:R-:W-:Y:S06]  /*1920*/  @P1 BRA `(.L_x_3870) ;  /* 0x0000000800fc1947 */ /* 0x000fec0003800000 */
[----:B------:R-:W3:Y:S01]  /*1930*/  LDG.E.128.CONSTANT R8, desc[UR6][R12.64] ;  /* 0x000000060c087981 */ /* 0x000ee2000c1e9d00 */
[----:B0----5:R-:W-:Y:S02]  /*1940*/  LOP3.LUT R29, R5, 0xff, RZ, 0xc0, !PT ;  /* 0x000000ff051d7812 */ /* 0x021fe400078ec0ff */
[----:B------:R-:W-:Y:S01]  /*1950*/  LOP3.LUT R22, R4, 0xff, RZ, 0xc0, !PT ;  /* 0x000000ff04167812 */ /* 0x000fe200078ec0ff */
[----:B------:R-:W0:Y:S01]  /*1960*/  LDS.64 R14, [UR4+0x10] ;  /* 0x00001004ff0e7984 */ /* 0x000e220008000a00 */
[----:B------:R-:W-:Y:S02]  /*1970*/  IADD3 R45, R29, -0x80, RZ ;  /* 0xffffff801d2d7810 */ /* 0x000fe40007ffe0ff */
[----:B------:R-:W-:Y:S01]  /*1980*/  LOP3.LUT R29, R6, 0xff, RZ, 0xc0, !PT ;  /* 0x000000ff061d7812 */ /* 0x000fe200078ec0ff */
[----:B------:R-:W-:Y:S01]  /*1990*/  VIADD R22, R22, 0xffffff80 ;  /* 0xffffff8016167836 */ /* 0x000fe20000000000 */
[----:B------:R-:W-:Y:S02]  /*19a0*/  LOP3.LUT R35, R7, 0xff, RZ, 0xc0, !PT ;  /* 0x000000ff07237812 */ /* 0x000fe400078ec0ff */
[----:B------:R-:W-:Y:S01]  /*19b0*/  IADD3 R31, R29, -0x80, RZ ;  /* 0xffffff801d1f7810 */ /* 0x000fe20007ffe0ff */
[----:B------:R1:W4:Y:S01]  /*19c0*/  I2F.F16 R33, R22 ;  /* 0x0000001600217306 */ /* 0x0003220000200c00 */
[----:B------:R-:W-:-:S02]  /*19d0*/  SHF.R.U32.HI R29, RZ, 0x8, R4 ;  /* 0x00000008ff1d7819 */ /* 0x000fc40000011604 */
[----:B------:R-:W-:Y:S02]  /*19e0*/  IADD3 R42, R35, -0x80, RZ ;  /* 0xffffff80232a7810 */ /* 0x000fe40007ffe0ff */
[----:B------:R-:W-:Y:S02]  /*19f0*/  LOP3.LUT R35, R29, 0xff, RZ, 0xc0, !PT ;  /* 0x000000ff1d237812 */ /* 0x000fe400078ec0ff */
[----:B------:R-:W-:Y:S01]  /*1a00*/  SHF.R.U32.HI R41, RZ, 0x8, R6 ;  /* 0x00000008ff297819 */ /* 0x000fe20000011606 */
[----:B------:R-:W2:Y:S01]  /*1a10*/  I2F.F16 R45, R45 ;  /* 0x0000002d002d7306 */ /* 0x000ea20000200c00 */
[----:B-1----:R-:W-:Y:S01]  /*1a20*/  SHF.R.U32.HI R22, RZ, 0x8, R5 ;  /* 0x00000008ff167819 */ /* 0x002fe20000011605 */
[----:B------:R-:W-:Y:S01]  /*1a30*/  VIADD R40, R35, 0xffffff80 ;  /* 0xffffff8023287836 */ /* 0x000fe20000000000 */
[----:B------:R-:W-:Y:S02]  /*1a40*/  LOP3.LUT R41, R41, 0xff, RZ, 0xc0, !PT ;  /* 0x000000ff29297812 */ /* 0x000fe400078ec0ff */
[----:B------:R-:W-:-:S02]  /*1a50*/  LOP3.LUT R22, R22, 0xff, RZ, 0xc0, !PT ;  /* 0x000000ff16167812 */ /* 0x000fc400078ec0ff */
[----:B------:R-:W-:Y:S01]  /*1a60*/  IADD3 R41, R41, -0x80, RZ ;  /* 0xffffff8029297810 */ /* 0x000fe20007ffe0ff */
[----:B------:R-:W1:Y:S01]  /*1a70*/  I2F.F16 R40, R40 ;  /* 0x0000002800287306 */ /* 0x000e620000200c00 */
[----:B------:R-:W-:Y:S01]  /*1a80*/  IADD3 R35, R22, -0x80, RZ ;  /* 0xffffff8016237810 */ /* 0x000fe20007ffe0ff */
[----:B----4-:R-:W-:Y:S01]  /*1a90*/  HADD2.F32 R33, -RZ, R33.H0_H0 ;  /* 0x20000021ff217230 */ /* 0x010fe20000004100 */
[----:B------:R-:W-:Y:S02]  /*1aa0*/  LEA.HI R34, R4, 0xffffff80, RZ, 0x8 ;  /* 0xffffff8004227811 */ /* 0x000fe400078f40ff */
[----:B------:R-:W-:Y:S01]  /*1ab0*/  LEA.HI R28, R5, 0xffffff80, RZ, 0x8 ;  /* 0xffffff80051c7811 */ /* 0x000fe200078f40ff */
[----:B--2---:R-:W-:Y:S02]  /*1ac0*/  HADD2.F32 R45, -RZ, R45.H0_H0 ;  /* 0x2000002dff2d7230 */ /* 0x004fe40000004100 */
[----:B------:R-:W2:Y:S01]  /*1ad0*/  I2F.F16 R31, R31 ;  /* 0x0000001f001f7306 */ /* 0x000ea20000200c00 */
[----:B------:R-:W-:-:S02]  /*1ae0*/  SHF.R.U32.HI R5, RZ, 0x10, R5 ;  /* 0x00000010ff057819 */ /* 0x000fc40000011605 */
[----:B------:R-:W-:Y:S02]  /*1af0*/  LEA.HI R30, R6, 0xffffff80, RZ, 0x8 ;  /* 0xffffff80061e7811 */ /* 0x000fe400078f40ff */
[----:B------:R-:W-:Y:S01]  /*1b00*/  LOP3.LUT R5, R5, 0xff, RZ, 0xc0, !PT ;  /* 0x000000ff05057812 */ /* 0x000fe200078ec0ff */
[----:B-1----:R-:W-:Y:S02]  /*1b10*/  HADD2.F32 R40, -RZ, R40.H0_H0 ;  /* 0x20000028ff287230 */ /* 0x002fe40000004100 */
[----:B------:R-:W1:Y:S01]  /*1b20*/  I2F.F16 R35, R35 ;  /* 0x0000002300237306 */ /* 0x000e620000200c00 */
[----:B0-----:R-:W-:Y:S01]  /*1b30*/  HADD2.F32 R22, -RZ, R14.H0_H0 ;  /* 0x2000000eff167230 */ /* 0x001fe20000004100 */
[----:B------:R-:W-:Y:S02]  /*1b40*/  SHF.R.U32.HI R6, RZ, 0x10, R6 ;  /* 0x00000010ff067819 */ /* 0x000fe40000011606 */
[----:B------:R-:W-:Y:S02]  /*1b50*/  LEA.HI R32, R7, 0xffffff80, RZ, 0x8 ;  /* 0xffffff8007207811 */ /* 0x000fe400078f40ff */
[----:B------:R-:W-:Y:S01]  /*1b60*/  FFMA.FTZ R43, R33, R22, RZ ;  /* 0x00000016212b7223 */ /* 0x000fe200000100ff */
[----:B--2---:R-:W-:Y:S01]  /*1b70*/  HADD2.F32 R31, -RZ, R31.H0_H0 ;  /* 0x2000001fff1f7230 */ /* 0x004fe20000004100 */
[----:B------:R-:W0:Y:S01]  /*1b80*/  I2F.F16 R41, R41 ;  /* 0x0000002900297306 */ /* 0x000e220000200c00 */
[----:B------:R-:W-:Y:S01]  /*1b90*/  FFMA.FTZ R33, R22, R45, RZ ;  /* 0x0000002d16217223 */ /* 0x000fe200000100ff */
[----:B------:R-:W-:-:S02]  /*1ba0*/  LOP3.LUT R6, R6, 0xff, RZ, 0xc0, !PT ;  /* 0x000000ff06067812 */ /* 0x000fc400078ec0ff */
[----:B------:R-:W-:Y:S01]  /*1bb0*/  FFMA.FTZ R31, R22, R31, RZ ;  /* 0x0000001f161f7223 */ /* 0x000fe200000100ff */
[----:B-1----:R-:W-:-:S03]  /*1bc0*/  HADD2.F32 R35, -RZ, R35.H0_H0 ;  /* 0x20000023ff237230 */ /* 0x002fc60000004100 */
[----:B------:R1:W2:Y:S08]  /*1bd0*/  I2F.F16 R29, R42 ;  /* 0x0000002a001d7306 */ /* 0x0002b00000200c00 */
[----:B------:R-:W4:Y:S01]  /*1be0*/  I2F.F16 R28, R28 ;  /* 0x0000001c001c7306 */ /* 0x000f220000200c00 */
[----:B-1----:R-:W-:-:S05]  /*1bf0*/  HADD2.F32 R42, -RZ, R14.H1_H1 ;  /* 0x3000000eff2a7230 */ /* 0x002fca0000004100 */
[----:B------:R-:W-:Y:S01]  /*1c00*/  FFMA.FTZ R43, R40, R42, R43 ;  /* 0x0000002a282b7223 */ /* 0x000fe2000001002b */
[----:B0-----:R-:W-:Y:S02]  /*1c10*/  HADD2.F32 R40, -RZ, R41.H0_H0 ;  /* 0x20000029ff287230 */ /* 0x001fe40000004100 */
        /* <DEDUP_REMOVED lines=9> */
[----:B----4-:R-:W-:Y:S01]  /*1cb0*/  HADD2.F32 R28, -RZ, R28.H0_H0 ;  /* 0x2000001cff1c7230 */ /* 0x010fe20000004100 */
[----:B------:R-:W-:Y:S01]  /*1cc0*/  IADD3 R35, R35, -0x80, RZ ;  /* 0xffffff8023237810 */ /* 0x000fe20007ffe0ff */
[----:B------:R-:W-:Y:S01]  /*1cd0*/  I2F.F16 R32, R32 ;  /* 0x0000002000207306 */ /* 0x000fe20000200c00 */
[----:B------:R-:W-:Y:S01]  /*1ce0*/  SHF.R.U32.HI R7, RZ, 0x10, R7 ;  /* 0x00000010ff077819 */ /* 0x000fe20000011607 */
[----:B------:R-:W-:Y:S01]  /*1cf0*/  VIADD R41, R40, 0xffffff80 ;  /* 0xffffff8028297836 */ /* 0x000fe20000000000 */
[----:B------:R-:W-:-:S02]  /*1d00*/  IADD3 R40, R5, -0x80, RZ ;  /* 0xffffff8005287810 */ /* 0x000fc40007ffe0ff */
[----:B------:R-:W-:Y:S02]  /*1d10*/  IADD3 R5, R6, -0x80, RZ ;  /* 0xffffff8006057810 */ /* 0x000fe40007ffe0ff */
[----:B------:R-:W-:Y:S01]  /*1d20*/  LOP3.LUT R7, R7, 0xff, RZ, 0xc0, !PT ;  /* 0x000000ff07077812 */ /* 0x000fe200078ec0ff */
[----:B------:R-:W0:Y:S08]  /*1d30*/  I2F.F16 R41, R41 ;  /* 0x0000002900297306 */ /* 0x000e300000200c00 */
[----:B------:R-:W1:Y:S01]  /*1d40*/  I2F.F16 R40, R40 ;  /* 0x0000002800287306 */ /* 0x000e620000200c00 */
[----:B0-----:R-:W-:-:S07]  /*1d50*/  HADD2.F32 R6, -RZ, R41.H0_H0 ;  /* 0x20000029ff067230 */ /* 0x001fce0000004100 */
        /* <DEDUP_REMOVED lines=9> */
[----:B-1----:R-:W-:Y:S02]  /*1df0*/  HADD2.F32 R40, -RZ, R5.H0_H0 ;  /* 0x20000005ff287230 */ /* 0x002fe40000004100 */
[----:B0-----:R-:W-:Y:S01]  /*1e00*/  HADD2.F32 R46, -RZ, R34.H0_H0 ;  /* 0x20000022ff2e7230 */ /* 0x001fe20000004100 */
[C---:B---3--:R-:W-:Y:S02]  /*1e10*/  LEA.HI R44, R10.reuse, 0xffffff80, RZ, 0x8 ;  /* 0xffffff800a2c7811 */ /* 0x048fe400078f40ff */
[----:B------:R-:W-:Y:S02]  /*1e20*/  LOP3.LUT R5, R10, 0xff, RZ, 0xc0, !PT ;  /* 0x000000ff0a057812 */ /* 0x000fe400078ec0ff */
[----:B------:R0:W-:Y:S01]  /*1e30*/  I2F.F16 R31, R44 ;  /* 0x0000002c001f7306 */ /* 0x0001e20000200c00 */
[----:B------:R-:W-:-:S02]  /*1e40*/  LOP3.LUT R6, R8, 0xff, RZ, 0xc0, !PT ;  /* 0x000000ff08067812 */ /* 0x000fc400078ec0ff */
[----:B------:R-:W-:Y:S02]  /*1e50*/  LEA.HI R14, R8, 0xffffff80, RZ, 0x8 ;  /* 0xffffff80080e7811 */ /* 0x000fe400078f40ff */
[----:B------:R-:W-:Y:S01]  /*1e60*/  LEA.HI R22, R9, 0xffffff80, RZ, 0x8 ;  /* 0xffffff8009167811 */ /* 0x000fe200078f40ff */
[----:B------:R-:W-:Y:S01]  /*1e70*/  VIADD R6, R6, 0xffffff80 ;  /* 0xffffff8006067836 */ /* 0x000fe20000000000 */
[----:B0-----:R-:W-:Y:S02]  /*1e80*/  IADD3 R44, R7, -0x80, RZ ;  /* 0xffffff80072c7810 */ /* 0x001fe40007ffe0ff */
[----:B------:R-:W0:Y:S01]  /*1e90*/  I2F.F16 R14, R14 ;  /* 0x0000000e000e7306 */ /* 0x000e220000200c00 */
[----:B------:R-:W-:-:S04]  /*1ea0*/  LOP3.LUT R7, R9, 0xff, RZ, 0xc0, !PT ;  /* 0x000000ff09077812 */ /* 0x000fc800078ec0ff */
[----:B------:R-:W-:-:S03]  /*1eb0*/  IADD3 R7, R7, -0x80, RZ ;  /* 0xffffff8007077810 */ /* 0x000fc60007ffe0ff */
[----:B------:R1:W2:Y:S01]  /*1ec0*/  I2F.F16 R29, R44 ;  /* 0x0000002c001d7306 */ /* 0x0002a20000200c00 */
[----:B0-----:R-:W-:-:S07]  /*1ed0*/  HADD2.F32 R14, -RZ, R14.H0_H0 ;  /* 0x2000000eff0e7230 */ /* 0x001fce0000004100 */
        /* <DEDUP_REMOVED lines=10> */
[----:B------:R-:W-:Y:S01]  /*1f80*/  SHF.R.U32.HI R41, RZ, 0x8, R8 ;  /* 0x00000008ff297819 */ /* 0x000fe20000011608 */
[----:B------:R-:W-:Y:S01]  /*1f90*/  FFMA.FTZ R35, R46, R40, R35 ;  /* 0x000000282e237223 */ /* 0x000fe20000010023 */
[----:B------:R-:W-:-:S02]  /*1fa0*/  IADD3 R45, R42, -0x80, RZ ;  /* 0xffffff802a2d7810 */ /* 0x000fc40007ffe0ff */
[----:B------:R-:W-:Y:S01]  /*1fb0*/  LOP3.LUT R42, R41, 0xff, RZ, 0xc0, !PT ;  /* 0x000000ff292a7812 */ /* 0x000fe200078ec0ff */
[----:B------:R-:W2:Y:S01]  /*1fc0*/  I2F.F16 R7, R7 ;  /* 0x0000000700077306 */ /* 0x000ea20000200c00 */
        /* <DEDUP_REMOVED lines=9> */
[----:B------:R-:W-:Y:S02]  /*2060*/  SHF.R.U32.HI R30, RZ, 0x10, R9 ;  /* 0x00000010ff1e7819 */ /* 0x000fe40000011609 */
[----:B------:R-:W-:Y:S01]  /*2070*/  IADD3 R9, R42, -0x80, RZ ;  /* 0xffffff802a097810 */ /* 0x000fe20007ffe0ff */
[----:B------:R-:W-:Y:S01]  /*2080*/  HADD2.F32 R42, -RZ, R32.H0_H0 ;  /* 0x20000020ff2a7230 */ /* 0x000fe20000004100 */
[--C-:B------:R-:W-:Y:S01]  /*2090*/  SHF.R.U32.HI R32, RZ, 0x8, R10.reuse ;  /* 0x00000008ff207819 */ /* 0x100fe2000001160a */
[----:B------:R-:W-:Y:S01]  /*20a0*/  FFMA.FTZ R29, R40, R43, R29 ;  /* 0x0000002b281d7223 */ /* 0x000fe2000001001d */
[----:B------:R-:W-:Y:S01]  /*20b0*/  SHF.R.U32.HI R43, RZ, 0x8, R11 ;  /* 0x00000008ff2b7819 */ /* 0x000fe2000001160b */
[----:B------:R-:W3:Y:S01]  /*20c0*/  I2F.F16 R8, R8 ;  /* 0x0000000800087306 */ /* 0x000ee20000200c00 */
[----:B------:R-:W-:Y:S01]  /*20d0*/  LOP3.LUT R32, R32, 0xff, RZ, 0xc0, !PT ;  /* 0x000000ff20207812 */ /* 0x000fe200078ec0ff */
[----:B------:R-:W-:Y:S01]  /*20e0*/  FFMA.FTZ R15, R40, R42, R15 ;  /* 0x0000002a280f7223 */ /* 0x000fe2000001000f */
[----:B------:R-:W-:Y:S01]  /*20f0*/  SHF.R.U32.HI R40, RZ, 0x10, R10 ;  /* 0x00000010ff287819 */ /* 0x000fe2000001160a */
[----:B--2---:R-:W-:Y:S01]  /*2100*/  HADD2.F32 R44, -RZ, R7.H0_H0 ;  /* 0x20000007ff2c7230 */ /* 0x004fe20000004100 */
[----:B------:R-:W-:Y:S01]  /*2110*/  LOP3.LUT R30, R30, 0xff, RZ, 0xc0, !PT ;  /* 0x000000ff1e1e7812 */ /* 0x000fe200078ec0ff */
[----:B------:R-:W-:Y:S01]  /*2120*/  VIADD R42, R32, 0xffffff80 ;  /* 0xffffff80202a7836 */ /* 0x000fe20000000000 */
[----:B------:R-:W-:Y:S01]  /*2130*/  LOP3.LUT R40, R40, 0xff, RZ, 0xc0, !PT ;  /* 0x000000ff28287812 */ /* 0x000fe200078ec0ff */
[----:B------:R-:W-:Y:S01]  /*2140*/  HADD2.F32 R32, -RZ, R6.H0_H0 ;  /* 0x20000006ff207230 */ /* 0x000fe20000004100 */
[----:B------:R-:W-:Y:S01]  /*2150*/  LOP3.LUT R43, R43, 0xff, RZ, 0xc0, !PT ;  /* 0x000000ff2b2b7812 */ /* 0x000fe200078ec0ff */
[----:B0-----:R-:W-:Y:S01]  /*2160*/  HADD2.F32 R10, -RZ, R4.H0_H0 ;  /* 0x20000004ff0a7230 */ /* 0x001fe20000004100 */
[----:B------:R-:W-:Y:S01]  /*2170*/  IADD3 R30, R30, -0x80, RZ ;  /* 0xffffff801e1e7810 */ /* 0x000fe20007ffe0ff */
[----:B------:R-:W0:Y:S01]  /*2180*/  I2F.F16 R9, R9 ;  /* 0x0000000900097306 */ /* 0x000e220000200c00 */
[----:B------:R-:W-:Y:S01]  /*2190*/  IADD3 R43, R43, -0x80, RZ ;  /* 0xffffff802b2b7810 */ /* 0x000fe20007ffe0ff */
[----:B-1----:R-:W-:-:S02]  /*21a0*/  HADD2.F32 R41, -RZ, R41.H0_H0 ;  /* 0x20000029ff297230 */ /* 0x002fc40000004100 */
[----:B------:R-:W-:Y:S01]  /*21b0*/  FFMA.FTZ R35, R32, R10, R35 ;  /* 0x0000000a20237223 */ /* 0x000fe20000010023 */
[----:B------:R-:W-:Y:S01]  /*21c0*/  IADD3 R32, R40, -0x80, RZ ;  /* 0xffffff8028207810 */ /* 0x000fe20007ffe0ff */
[C---:B------:R-:W-:Y:S01]  /*21d0*/  FFMA.FTZ R29, R10.reuse, R34, R29 ;  /* 0x000000220a1d7223 */ /* 0x040fe2000001001d */
[----:B------:R-:W-:Y:S01]  /*21e0*/  SHF.R.U32.HI R40, RZ, 0x10, R11 ;  /* 0x00000010ff287819 */ /* 0x000fe2000001160b */
[----:B------:R-:W-:Y:S01]  /*21f0*/  HADD2.F32 R4, -RZ, R4.H1_H1 ;  /* 0x30000004ff047230 */ /* 0x000fe20000004100 */
[----:B------:R3:W1:Y:S01]  /*2200*/  I2F.F16 R6, R42 ;  /* 0x0000002a00067306 */ /* 0x0006620000200c00 */
[----:B------:R-:W-:Y:S01]  /*2210*/  LEA.HI R11, R11, 0xffffff80, RZ, 0x8 ;  /* 0xffffff800b0b7811 */ /* 0x000fe200078f40ff */
[----:B------:R-:W-:Y:S01]  /*2220*/  FFMA.FTZ R33, R10, R44, R33 ;  /* 0x0000002c0a217223 */ /* 0x000fe20000010021 */
[----:B------:R-:W-:Y:S01]  /*2230*/  LOP3.LUT R40, R40, 0xff, RZ, 0xc0, !PT ;  /* 0x000000ff28287812 */ /* 0x000fe200078ec0ff */
[----:B------:R-:W-:-:S03]  /*2240*/  FFMA.FTZ R15, R10, R41, R15 ;  /* 0x000000290a0f7223 */ /* 0x000fc6000001000f */
[----:B------:R-:W-:Y:S01]  /*2250*/  IADD3 R40, R40, -0x80, RZ ;  /* 0xffffff8028287810 */ /* 0x000fe20007ffe0ff */
[----:B------:R-:W2:Y:S01]  /*2260*/  I2F.F16 R7, R43 ;  /* 0x0000002b00077306 */ /* 0x000ea20000200c00 */
[----:B---3--:R-:W-:Y:S02]  /*2270*/  HADD2.F32 R42, -RZ, R8.H0_H0 ;  /* 0x20000008ff2a7230 */ /* 0x008fe40000004100 */
[----:B0-----:R-:W-:Y:S02]  /*2280*/  HADD2.F32 R9, -RZ, R9.H0_H0 ;  /* 0x20000009ff097230 */ /* 0x001fe40000004100 */
[--C-:B------:R-:W-:Y:S02]  /*2290*/  HADD2.F32 R8, -RZ, R5.reuse.H0_H0 ;  /* 0x20000005ff087230 */ /* 0x100fe40000004100 */
[----:B------:R-:W-:Y:S01]  /*22a0*/  FFMA.FTZ R35, R42, R4, R35 ;  /* 0x000000042a237223 */ /* 0x000fe20000010023 */
[----:B-1----:R-:W-:Y:S01]  /*22b0*/  HADD2.F32 R6, -RZ, R6.H0_H0 ;  /* 0x20000006ff067230 */ /* 0x002fe20000004100 */
[----:B------:R-:W0:Y:S01]  /*22c0*/  I2F.F16 R28, R28 ;  /* 0x0000001c001c7306 */ /* 0x000e220000200c00 */
[----:B------:R-:W-:Y:S01]  /*22d0*/  FFMA.FTZ R33, R4, R9, R33 ;  /* 0x0000000904217223 */ /* 0x000fe20000010021 */
[----:B------:R-:W-:-:S02]  /*22e0*/  HADD2.F32 R5, -RZ, R5.H1_H1 ;  /* 0x30000005ff057230 */ /* 0x000fc40000004100 */
[----:B------:R-:W-:Y:S01]  /*22f0*/  FFMA.FTZ R29, R4, R6, R29 ;  /* 0x00000006041d7223 */ /* 0x000fe2000001001d */
[----:B--2---:R-:W-:-:S03]  /*2300*/  HADD2.F32 R10, -RZ, R7.H0_H0 ;  /* 0x20000007ff0a7230 */ /* 0x004fc60000004100 */
        /* <DEDUP_REMOVED lines=15> */
[----:B-1----:R-:W-:-:S04]  /*2400*/  HADD2.F32 R34, -RZ, R34.H0_H0 ;  /* 0x20000022ff227230 */ /* 0x002fc80000004100 */
[----:B------:R-:W1:Y:S01]  /*2410*/  I2F.F16 R11, R11 ;  /* 0x0000000b000b7306 */ /* 0x000e620000200c00 */
[----:B------:R-:W-:Y:S01]  /*2420*/  FFMA.FTZ R4, R5, R4, R29 ;  /* 0x0000000405047223 */ /* 0x000fe2000001001d */
[----:B------:R-:W-:-:S03]  /*2430*/  FFMA.FTZ R15, R8, R34, R15 ;  /* 0x00000022080f7223 */ /* 0x000fc6000001000f */
[----:B------:R-:W-:Y:S01]  /*2440*/  FMUL.FTZ R4, R17, R4 ;  /* 0x0000000411047220 */ /* 0x000fe20000410000 */
[----:B0-----:R-:W-:-:S04]  /*2450*/  HADD2.F32 R22, -RZ, R22.H0_H0 ;  /* 0x20000016ff167230 */ /* 0x001fc80000004100 */
[----:B------:R-:W-:Y:S01]  /*2460*/  F2FP.F16.F32.PACK_AB R4, RZ, R4 ;  /* 0x00000004ff04723e */ /* 0x000fe200000000ff */
[----:B------:R-:W-:Y:S01]  /*2470*/  FFMA.FTZ R7, R5, R22, R30 ;  /* 0x0000001605077223 */ /* 0x000fe2000001001e */
[----:B-1----:R-:W-:-:S03]  /*2480*/  HADD2.F32 R6, -RZ, R11.H0_H0 ;  /* 0x2000000bff067230 */ /* 0x002fc60000004100 */
[----:B------:R-:W-:Y:S02]  /*2490*/  FMUL.FTZ R7, R16, R7 ;  /* 0x0000000710077220 */ /* 0x000fe40000410000 */
[----:B------:R-:W-:-:S03]  /*24a0*/  FFMA.FTZ R15, R5, R6, R15 ;  /* 0x00000006050f7223 */ /* 0x000fc6000001000f */
[----:B------:R-:W-:Y:S01]  /*24b0*/  F2FP.F16.F32.PACK_AB R7, RZ, R7 ;  /* 0x00000007ff07723e */ /* 0x000fe200000000ff */
[----:B------:R-:W-:-:S03]  /*24c0*/  FMUL.FTZ R15, R18, R15 ;  /* 0x0000000f120f7220 */ /* 0x000fc60000410000 */
[----:B------:R-:W-:Y:S02]  /*24d0*/  PRMT R14, R14, 0x5410, R7 ;  /* 0x000054100e0e7816 */ /* 0x000fe40000000007 */
[----:B------:R-:W-:-:S04]  /*24e0*/  F2FP.F16.F32.PACK_AB R15, RZ, R15 ;  /* 0x0000000fff0f723e */ /* 0x000fc800000000ff */
[----:B------:R-:W-:Y:S01]  /*24f0*/  HFMA2.MMA R38, R14, 1, 1, R38 ;  /* 0x3c003c000e267835 */ /* 0x000fe20000000026 */
[----:B------:R-:W-:-:S05]  /*2500*/  PRMT R4, R4, 0x5410, R15 ;  /* 0x0000541004047816 */ /* 0x000fca000000000f */
[----:B------:R-:W-:-:S07]  /*2510*/  HADD2 R37, R4, R37 ;  /* 0x0000002504257230 */ /* 0x000fce0000000000 */
.L_x_3870:
[----:B-----5:R1:W5:Y:S04]  /*2520*/  LDG.E.128.CONSTANT R4, desc[UR6][R26.64] ;  /* 0x000000061a047981 */ /* 0x020368000c1e9d00 */
[----:B------:R1:W5:Y:S01]  /*2530*/  LDG.E.128.CONSTANT R8, desc[UR6][R24.64] ;  /* 0x0000000618087981 */ /* 0x000362000c1e9d00 */
[----:B0-----:R-:W-:Y:S01]  /*2540*/  IMAD.WIDE R28, R39, 0x8, R12 ;  /* 0x00000008271c7825 */ /* 0x001fe200078e020c */
[----:B------:R-:W-:Y:S06]  /*2550*/  @P1 BRA `(.L_x_3871) ;  /* 0x0000000800fc1947 */ /* 0x000fec0003800000 */
[----:B------:R-:W3:Y:S01]  /*2560*/  LDG.E.128.CONSTANT R12, desc[UR6][R28.64] ;  /* 0x000000061c0c7981 */ /* 0x000ee2000c1e9d00 */
[----:B-----5:R-:W-:Y:S02]  /*2570*/  LOP3.LUT R31, R9, 0xff, RZ, 0xc0, !PT ;  /* 0x000000ff091f7812 */ /* 0x020fe400078ec0ff */
[----:B------:R-:W-:Y:S01]  /*2580*/  LOP3.LUT R22, R8, 0xff, RZ, 0xc0, !PT ;  /* 0x000000ff08167812 */ /* 0x000fe200078ec0ff */
[----:B-1----:R-:W0:Y:S01]  /*2590*/  LDS.64 R24, [UR4+0x20] ;  /* 0x00002004ff187984 */ /* 0x002e220008000a00 */
        /* <DEDUP_REMOVED lines=14> */
[----:B------:R-:W-:Y:S01]  /*2680*/  LOP3.LUT R22, R22, 0xff, RZ, 0xc0, !PT ;  /* 0x000000ff16167812 */ /* 0x000fe200078ec0ff */
[----:B----4-:R-:W-:-:S02]  /*2690*/  HADD2.F32 R35, -RZ, R35.H0_H0 ;  /* 0x20000023ff237230 */ /* 0x010fc40000004100 */
[----:B------:R-:W1:Y:S01]  /*26a0*/  I2F.F16 R33, R33 ;  /* 0x0000002100217306 */ /* 0x000e620000200c00 */
[----:B------:R-:W-:Y:S02]  /*26b0*/  IADD3 R34, R22, -0x80, RZ ;  /* 0xffffff8016227810 */ /* 0x000fe40007ffe0ff */
[----:B------:R-:W-:Y:S02]  /*26c0*/  IADD3 R41, R41, -0x80, RZ ;  /* 0xffffff8029297810 */ /* 0x000fe40007ffe0ff */
[----:B------:R-:W-:Y:S01]  /*26d0*/  LEA.HI R32, R8, 0xffffff80, RZ, 0x8 ;  /* 0xffffff8008207811 */ /* 0x000fe200078f40ff */
[----:B--2---:R-:W-:Y:S02]  /*26e0*/  HADD2.F32 R43, -RZ, R43.H0_H0 ;  /* 0x2000002bff2b7230 */ /* 0x004fe40000004100 */
[----:B------:R2:W4:Y:S01]  /*26f0*/  I2F.F16 R31, R42 ;  /* 0x0000002a001f7306 */ /* 0x0005220000200c00 */
[----:B------:R-:W-:Y:S02]  /*2700*/  SHF.R.U32.HI R8, RZ, 0x10, R8 ;  /* 0x00000010ff087819 */ /* 0x000fe40000011608 */
[----:B------:R-:W-:-:S02]  /*2710*/  LEA.HI R30, R9, 0xffffff80, RZ, 0x8 ;  /* 0xffffff80091e7811 */ /* 0x000fc400078f40ff */
[----:B------:R-:W-:Y:S01]  /*2720*/  LOP3.LUT R8, R8, 0xff, RZ, 0xc0, !PT ;  /* 0x000000ff08087812 */ /* 0x000fe200078ec0ff */
[----:B-1----:R-:W-:Y:S02]  /*2730*/  HADD2.F32 R33, -RZ, R33.H0_H0 ;  /* 0x20000021ff217230 */ /* 0x002fe40000004100 */
[----:B------:R-:W1:Y:S01]  /*2740*/  I2F.F16 R40, R40 ;  /* 0x0000002800287306 */ /* 0x000e620000200c00 */
[--C-:B0-----:R-:W-:Y:S01]  /*2750*/  HADD2.F32 R22, -RZ, R24.reuse.H0_H0 ;  /* 0x20000018ff167230 */ /* 0x101fe20000004100 */
[----:B------:R-:W-:Y:S01]  /*2760*/  SHF.R.U32.HI R9, RZ, 0x10, R9 ;  /* 0x00000010ff097819 */ /* 0x000fe20000011609 */
[----:B------:R-:W-:Y:S01]  /*2770*/  HADD2.F32 R44, -RZ, R24.H1_H1 ;  /* 0x30000018ff2c7230 */ /* 0x000fe20000004100 */
[----:B------:R-:W-:Y:S01]  /*2780*/  LEA.HI R24, R11, 0xffffff80, RZ, 0x8 ;  /* 0xffffff800b187811 */ /* 0x000fe200078f40ff */
[----:B------:R-:W-:Y:S02]  /*2790*/  VIADD R8, R8, 0xffffff80 ;  /* 0xffffff8008087836 */ /* 0x000fe40000000000 */
[----:B--2---:R-:W-:Y:S01]  /*27a0*/  FFMA.FTZ R42, R35, R22, RZ ;  /* 0x00000016232a7223 */ /* 0x004fe200000100ff */
[----:B----4-:R-:W-:-:S02]  /*27b0*/  HADD2.F32 R31, -RZ, R31.H0_H0 ;  /* 0x2000001fff1f7230 */ /* 0x010fc40000004100 */
[C---:B------:R-:W-:Y:S01]  /*27c0*/  FFMA.FTZ R35, R22.reuse, R43, RZ ;  /* 0x0000002b16237223 */ /* 0x040fe200000100ff */
[C---:B------:R-:W-:Y:S01]  /*27d0*/  FFMA.FTZ R33, R22.reuse, R33, RZ ;  /* 0x0000002116217223 */ /* 0x040fe200000100ff */
[----:B------:R-:W0:Y:S01]  /*27e0*/  I2F.F16 R34, R34 ;  /* 0x0000002200227306 */ /* 0x000e220000200c00 */
[----:B------:R-:W-:Y:S01]  /*27f0*/  LOP3.LUT R9, R9, 0xff, RZ, 0xc0, !PT ;  /* 0x000000ff09097812 */ /* 0x000fe200078ec0ff */
[----:B------:R-:W-:Y:S01]  /*2800*/  FFMA.FTZ R31, R22, R31, RZ ;  /* 0x0000001f161f7223 */ /* 0x000fe200000100ff */
[----:B------:R-:W-:Y:S01]  /*2810*/  SHF.R.U32.HI R22, RZ, 0x8, R11 ;  /* 0x00000008ff167819 */ /* 0x000fe2000001160b */
[----:B-1----:R-:W-:Y:S01]  /*2820*/  HADD2.F32 R45, -RZ, R40.H0_H0 ;  /* 0x20000028ff2d7230 */ /* 0x002fe20000004100 */
[----:B------:R-:W-:Y:S02]  /*2830*/  IADD3 R9, R9, -0x80, RZ ;  /* 0xffffff8009097810 */ /* 0x000fe40007ffe0ff */
[----:B------:R-:W-:Y:S01]  /*2840*/  LOP3.LUT R22, R22, 0xff, RZ, 0xc0, !PT ;  /* 0x000000ff16167812 */ /* 0x000fe200078ec0ff */
[----:B------:R-:W1:Y:S01]  /*2850*/  I2F.F16 R41, R41 ;  /* 0x0000002900297306 */ /* 0x000e620000200c00 */
[----:B------:R-:W-:-:S02]  /*2860*/  FFMA.FTZ R40, R45, R44, R42 ;  /* 0x0000002c2d287223 */ /* 0x000fc4000001002a */
[----:B------:R-:W-:Y:S02]  /*2870*/  IADD3 R43, R22, -0x80, RZ ;  /* 0xffffff80162b7810 */ /* 0x000fe40007ffe0ff */
[----:B------:R-:W-:Y:S01]  /*2880*/  LEA.HI R22, R10, 0xffffff80, RZ, 0x8 ;  /* 0xffffff800a167811 */ /* 0x000fe200078f40ff */
[----:B0-----:R-:W-:Y:S01]  /*2890*/  HADD2.F32 R34, -RZ, R34.H0_H0 ;  /* 0x20000022ff227230 */ /* 0x001fe20000004100 */
[----:B------:R-:W-:Y:S01]  /*28a0*/  SHF.R.U32.HI R10, RZ, 0x10, R10 ;  /* 0x00000010ff0a7819 */ /* 0x000fe2000001160a */
[----:B------:R-:W0:Y:S03]  /*28b0*/  I2F.F16 R42, R43 ;  /* 0x0000002b002a7306 */ /* 0x000e260000200c00 */
[----:B------:R-:W-:Y:S01]  /*28c0*/  FFMA.FTZ R35, R44, R34, R35 ;  /* 0x000000222c237223 */ /* 0x000fe20000010023 */
[----:B------:R-:W-:Y:S01]  /*28d0*/  LOP3.LUT R10, R10, 0xff, RZ, 0xc0, !PT ;  /* 0x000000ff0a0a7812 */ /* 0x000fe200078ec0ff */
        /* <DEDUP_REMOVED lines=9> */
[----:B------:R-:W-:Y:S02]  /*2970*/  HADD2.F32 R25, -RZ, R25.H1_H1 ;  /* 0x30000019ff197230 */ /* 0x000fe40000004100 */
[----:B------:R-:W-:-:S05]  /*2980*/  FFMA.FTZ R46, R43, R44, R40 ;  /* 0x0000002c2b2e7223 */ /* 0x000fca0000010028 */
[----:B------:R-:W-:Y:S08]  /*2990*/  I2F.F16 R30, R30 ;  /* 0x0000001e001e7306 */ /* 0x000ff00000200c00 */
[----:B------:R-:W-:Y:S08]  /*29a0*/  I2F.F16 R22, R22 ;  /* 0x0000001600167306 */ /* 0x000ff00000200c00 */
[----:B------:R-:W-:Y:S01]  /*29b0*/  I2F.F16 R24, R24 ;  /* 0x0000001800187306 */ /* 0x000fe20000200c00 */
[----:B---3--:R-:W-:-:S02]  /*29c0*/  LEA.HI R42, R12, 0xffffff80, RZ, 0x8 ;  /* 0xffffff800c2a7811 */ /* 0x008fc400078f40ff */
[----:B------:R-:W-:-:S05]  /*29d0*/  LEA.HI R43, R14, 0xffffff80, RZ, 0x8 ;  /* 0xffffff800e2b7811 */ /* 0x000fca00078f40ff */
[----:B------:R2:W-:Y:S01]  /*29e0*/  I2F.F16 R31, R42 ;  /* 0x0000002a001f7306 */ /* 0x0005e20000200c00 */
[----:B------:R-:W-:-:S07]  /*29f0*/  LEA.HI R33, R13, 0xffffff80, RZ, 0x8 ;  /* 0xffffff800d217811 */ /* 0x000fce00078f40ff */
[----:B------:R-:W-:Y:S01]  /*2a00*/  I2F.F16 R33, R33 ;  /* 0x0000002100217306 */ /* 0x000fe20000200c00 */
[----:B--2---:R-:W-:Y:S02]  /*2a10*/  SHF.R.U32.HI R42, RZ, 0x10, R11 ;  /* 0x00000010ff2a7819 */ /* 0x004fe4000001160b */
[----:B------:R-:W-:Y:S02]  /*2a20*/  IADD3 R11, R10, -0x80, RZ ;  /* 0xffffff800a0b7810 */ /* 0x000fe40007ffe0ff */
[----:B------:R-:W-:-:S03]  /*2a30*/  LOP3.LUT R42, R42, 0xff, RZ, 0xc0, !PT ;  /* 0x000000ff2a2a7812 */ /* 0x000fc600078ec0ff */
[----:B------:R2:W3:Y:S01]  /*2a40*/  I2F.F16 R10, R11 ;  /* 0x0000000b000a7306 */ /* 0x0004e20000200c00 */
[----:B------:R-:W-:Y:S01]  /*2a50*/  IADD3 R45, R42, -0x80, RZ ;  /* 0xffffff802a2d7810 */ /* 0x000fe20007ffe0ff */
[----:B0-----:R-:W-:Y:S01]  /*2a60*/  HADD2.F32 R42, -RZ, R9.H0_H0 ;  /* 0x20000009ff2a7230 */ /* 0x001fe20000004100 */
[----:B------:R-:W-:-:S04]  /*2a70*/  LOP3.LUT R9, R12, 0xff, RZ, 0xc0, !PT ;  /* 0x000000ff0c097812 */ /* 0x000fc800078ec0ff */
[----:B------:R-:W-:Y:S01]  /*2a80*/  FFMA.FTZ R42, R44, R42, R35 ;  /* 0x0000002a2c2a7223 */ /* 0x000fe20000010023 */
[----:B------:R-:W0:Y:S01]  /*2a90*/  I2F.F16 R8, R45 ;  /* 0x0000002d00087306 */ /* 0x000e220000200c00 */
[----:B--2---:R-:W-:Y:S02]  /*2aa0*/  VIADD R11, R9, 0xffffff80 ;  /* 0xffffff80090b7836 */ /* 0x004fe40000000000 */
[----:B-1----:R-:W-:Y:S02]  /*2ab0*/  HADD2.F32 R9, -RZ, R32.H0_H0 ;  /* 0x20000020ff097230 */ /* 0x002fe40000004100 */
[----:B---3--:R-:W-:-:S03]  /*2ac0*/  HADD2.F32 R40, -RZ, R10.H0_H0 ;  /* 0x2000000aff287230 */ /* 0x008fc60000004100 */
[----:B------:R-:W-:Y:S01]  /*2ad0*/  FFMA.FTZ R32, R9, R25, R46 ;  /* 0x0000001909207223 */ /* 0x000fe2000001002e */
[----:B------:R1:W2:Y:S01]  /*2ae0*/  I2F.F16 R10, R43 ;  /* 0x0000002b000a7306 */ /* 0x0002a20000200c00 */
[----:B------:R-:W-:Y:S01]  /*2af0*/  FFMA.FTZ R40, R44, R40, R41 ;  /* 0x000000282c287223 */ /* 0x000fe20000010029 */
[----:B------:R-:W-:Y:S01]  /*2b00*/  LOP3.LUT R41, R15, 0xff, RZ, 0xc0, !PT ;  /* 0x000000ff0f297812 */ /* 0x000fe200078ec0ff */
[----:B0-----:R-:W-:Y:S01]  /*2b10*/  HADD2.F32 R35, -RZ, R8.H0_H0 ;  /* 0x20000008ff237230 */ /* 0x001fe20000004100 */
[----:B------:R-:W-:-:S04]  /*2b20*/  LOP3.LUT R8, R13, 0xff, RZ, 0xc0, !PT ;  /* 0x000000ff0d087812 */ /* 0x000fc800078ec0ff */
[----:B------:R-:W-:Y:S01]  /*2b30*/  I2F.F16 R11, R11 ;  /* 0x0000000b000b7306 */ /* 0x000fe20000200c00 */
[----:B------:R-:W-:Y:S02]  /*2b40*/  IADD3 R45, R41, -0x80, RZ ;  /* 0xffffff80292d7810 */ /* 0x000fe40007ffe0ff */
[----:B-1----:R-:W-:Y:S01]  /*2b50*/  IADD3 R43, R8, -0x80, RZ ;  /* 0xffffff80082b7810 */ /* 0x002fe20007ffe0ff */
[----:B------:R-:W-:Y:S01]  /*2b60*/  FFMA.FTZ R44, R44, R35, R34 ;  /* 0x000000232c2c7223 */ /* 0x000fe20000010022 */
[----:B------:R-:W0:Y:S01]  /*2b70*/  LDS.64 R8, [UR4+0x28] ;  /* 0x00002804ff087984 */ /* 0x000e220008000a00 */
[----:B------:R-:W-:Y:S01]  /*2b80*/  HADD2.F32 R34, -RZ, R30.H0_H0 ;  /* 0x2000001eff227230 */ /* 0x000fe20000004100 */
[----:B------:R-:W-:Y:S01]  /*2b90*/  LOP3.LUT R35, R14, 0xff, RZ, 0xc0, !PT ;  /* 0x000000ff0e237812 */ /* 0x000fe200078ec0ff */
[----:B------:R1:W3:Y:S01]  /*2ba0*/  I2F.F16 R30, R43 ;  /* 0x0000002b001e7306 */ /* 0x0002e20000200c00 */
[----:B--2---:R-:W-:Y:S02]  /*2bb0*/  HADD2.F32 R10, -RZ, R10.H0_H0 ;  /* 0x2000000aff0a7230 */ /* 0x004fe40000004100 */
[----:B------:R-:W-:Y:S01]  /*2bc0*/  FFMA.FTZ R34, R25, R34, R42 ;  /* 0x0000002219227223 */ /* 0x000fe2000001002a */
[----:B------:R-:W-:Y:S01]  /*2bd0*/  IADD3 R42, R35, -0x80, RZ ;  /* 0xffffff80232a7810 */ /* 0x000fe20007ffe0ff */
[----:B------:R-:W-:-:S03]  /*2be0*/  HADD2.F32 R35, -RZ, R22.H0_H0 ;  /* 0x20000016ff237230 */ /* 0x000fc60000004100 */
[----:B------:R2:W4:Y:S01]  /*2bf0*/  I2F.F16 R22, R42 ;  /* 0x0000002a00167306 */ /* 0x0005220000200c00 */
[----:B-1----:R-:W-:Y:S02]  /*2c00*/  HADD2.F32 R43, -RZ, R24.H0_H0 ;  /* 0x20000018ff2b7230 */ /* 0x002fe40000004100 */
[C---:B------:R-:W-:Y:S01]  /*2c10*/  FFMA.FTZ R40, R25.reuse, R35, R40 ;  /* 0x0000002319287223 */ /* 0x040fe20000010028 */
[--C-:B------:R-:W-:Y:S02]  /*2c20*/  SHF.R.U32.HI R35, RZ, 0x8, R12.reuse ;  /* 0x00000008ff237819 */ /* 0x100fe4000001160c */
[----:B------:R-:W-:Y:S01]  /*2c30*/  SHF.R.U32.HI R24, RZ, 0x10, R12 ;  /* 0x00000010ff187819 */ /* 0x000fe2000001160c */
[----:B------:R-:W-:Y:S01]  /*2c40*/  FFMA.FTZ R44, R25, R43, R44 ;  /* 0x0000002b192c7223 */ /* 0x000fe2000001002c */
[----:B------:R-:W-:Y:S01]  /*2c50*/  SHF.R.U32.HI R25, RZ, 0x8, R13 ;  /* 0x00000008ff197819 */ /* 0x000fe2000001160d */
[----:B---3--:R-:W-:Y:S01]  /*2c60*/  HADD2.F32 R30, -RZ, R30.H0_H0 ;  /* 0x2000001eff1e7230 */ /* 0x008fe20000004100 */
[----:B------:R-:W-:-:S02]  /*2c70*/  LOP3.LUT R41, R35, 0xff, RZ, 0xc0, !PT ;  /* 0x000000ff23297812 */ /* 0x000fc400078ec0ff */
[----:B------:R-:W-:Y:S01]  /*2c80*/  LOP3.LUT R25, R25, 0xff, RZ, 0xc0, !PT ;  /* 0x000000ff19197812 */ /* 0x000fe200078ec0ff */
[----:B------:R-:W1:Y:S01]  /*2c90*/  I2F.F16 R35, R45 ;  /* 0x0000002d00237306 */ /* 0x000e620000200c00 */
[----:B--2---:R-:W-:Y:S01]  /*2ca0*/  SHF.R.U32.HI R42, RZ, 0x10, R13 ;  /* 0x00000010ff2a7819 */ /* 0x004fe2000001160d */
[----:B------:R-:W-:Y:S01]  /*2cb0*/  VIADD R12, R41, 0xffffff80 ;  /* 0xffffff80290c7836 */ /* 0x000fe20000000000 */
[----:B------:R-:W-:Y:S01]  /*2cc0*/  IADD3 R41, R25, -0x80, RZ ;  /* 0xffffff8019297810 */ /* 0x000fe20007ffe0ff */
[----:B------:R-:W-:Y:S01]  /*2cd0*/  HADD2.F32 R25, -RZ, R11.H0_H0 ;  /* 0x2000000bff197230 */ /* 0x000fe20000004100 */
[----:B------:R-:W-:Y:S02]  /*2ce0*/  SHF.R.U32.HI R43, RZ, 0x8, R14 ;  /* 0x00000008ff2b7819 */ /* 0x000fe4000001160e */
[----:B------:R-:W-:Y:S01]  /*2cf0*/  LOP3.LUT R42, R42, 0xff, RZ, 0xc0, !PT ;  /* 0x000000ff2a2a7812 */ /* 0x000fe200078ec0ff */
[----:B------:R4:W-:Y:S01]  /*2d00*/  I2F.F16 R11, R41 ;  /* 0x00000029000b7306 */ /* 0x0009e20000200c00 */
[----:B------:R-:W-:-:S02]  /*2d10*/  LOP3.LUT R43, R43, 0xff, RZ, 0xc0, !PT ;  /* 0x000000ff2b2b7812 */ /* 0x000fc400078ec0ff */
[----:B------:R-:W-:-:S04]  /*2d20*/  LOP3.LUT R24, R24, 0xff, RZ, 0xc0, !PT ;  /* 0x000000ff18187812 */ /* 0x000fc800078ec0ff */
[----:B------:R-:W-:Y:S01]  /*2d30*/  IADD3 R24, R24, -0x80, RZ ;  /* 0xffffff8018187810 */ /* 0x000fe20007ffe0ff */
[----:B------:R-:W2:Y:S01]  /*2d40*/  I2F.F16 R12, R12 ;  /* 0x0000000c000c7306 */ /* 0x000ea20000200c00 */
[----:B0-----:R-:W-:Y:S02]  /*2d50*/  HADD2.F32 R13, -RZ, R8.H0_H0 ;  /* 0x20000008ff0d7230 */ /* 0x001fe40000004100 */
[----:B----4-:R-:W-:Y:S02]  /*2d60*/  HADD2.F32 R41, -RZ, R22.H0_H0 ;  /* 0x20000016ff297230 */ /* 0x010fe40000004100 */
[----:B-1----:R-:W-:Y:S02]  /*2d70*/  HADD2.F32 R35, -RZ, R35.H0_H0 ;  /* 0x20000023ff237230 */ /* 0x002fe40000004100 */
[----:B------:R-:W-:Y:S01]  /*2d80*/  FFMA.FTZ R34, R13, R30, R34 ;  /* 0x0000001e0d227223 */ /* 0x000fe20000010022 */
[--C-:B------:R-:W-:Y:S01]  /*2d90*/  SHF.R.U32.HI R30, RZ, 0x8, R15.reuse ;  /* 0x00000008ff1e7819 */ /* 0x100fe2000001160f */
[----:B------:R-:W-:Y:S01]  /*2da0*/  FFMA.FTZ R32, R25, R13, R32 ;  /* 0x0000000d19207223 */ /* 0x000fe20000010020 */
[----:B------:R-:W-:Y:S01]  /*2db0*/  IADD3 R25, R42, -0x80, RZ ;  /* 0xffffff802a197810 */ /* 0x000fe20007ffe0ff */
[----:B------:R-:W-:Y:S01]  /*2dc0*/  FFMA.FTZ R40, R13, R41, R40 ;  /* 0x000000290d287223 */ /* 0x000fe20000010028 */
[----:B------:R-:W-:Y:S01]  /*2dd0*/  SHF.R.U32.HI R42, RZ, 0x10, R14 ;  /* 0x00000010ff2a7819 */ /* 0x000fe2000001160e */
[----:B------:R-:W-:Y:S01]  /*2de0*/  VIADD R14, R43, 0xffffff80 ;  /* 0xffffff802b0e7836 */ /* 0x000fe20000000000 */
[----:B------:R-:W-:Y:S01]  /*2df0*/  LOP3.LUT R30, R30, 0xff, RZ, 0xc0, !PT ;  /* 0x000000ff1e1e7812 */ /* 0x000fe200078ec0ff */
[----:B------:R-:W-:Y:S01]  /*2e00*/  FFMA.FTZ R44, R13, R35, R44 ;  /* 0x000000230d2c7223 */ /* 0x000fe2000001002c */
[----:B------:R-:W-:Y:S01]  /*2e10*/  LOP3.LUT R42, R42, 0xff, RZ, 0xc0, !PT ;  /* 0x000000ff2a2a7812 */ /* 0x000fe200078ec0ff */
[----:B------:R-:W0:Y:S01]  /*2e20*/  I2F.F16 R24, R24 ;  /* 0x0000001800187306 */ /* 0x000e220000200c00 */
[----:B------:R-:W-:Y:S01]  /*2e30*/  SHF.R.U32.HI R41, RZ, 0x10, R15 ;  /* 0x00000010ff297819 */ /* 0x000fe2000001160f */
[----:B--2---:R-:W-:Y:S01]  /*2e40*/  HADD2.F32 R35, -RZ, R12.H0_H0 ;  /* 0x2000000cff237230 */ /* 0x004fe20000004100 */
[----:B------:R-:W-:Y:S01]  /*2e50*/  IADD3 R30, R30, -0x80, RZ ;  /* 0xffffff801e1e7810 */ /* 0x000fe20007ffe0ff */
[----:B------:R-:W-:Y:S01]  /*2e60*/  HADD2.F32 R13, -RZ, R8.H1_H1 ;  /* 0x30000008ff0d7230 */ /* 0x000fe20000004100 */
[----:B------:R-:W-:-:S02]  /*2e70*/  IADD3 R42, R42, -0x80, RZ ;  /* 0xffffff802a2a7810 */ /* 0x000fc40007ffe0ff */
[----:B------:R-:W-:Y:S01]  /*2e80*/  LOP3.LUT R41, R41, 0xff, RZ, 0xc0, !PT ;  /* 0x000000ff29297812 */ /* 0x000fe200078ec0ff */
[----:B------:R-:W1:Y:S01]  /*2e90*/  I2F.F16 R14, R14 ;  /* 0x0000000e000e7306 */ /* 0x000e620000200c00 */
[----:B------:R-:W-:Y:S01]  /*2ea0*/  LEA.HI R12, R15, 0xffffff80, RZ, 0x8 ;  /* 0xffffff800f0c7811 */ /* 0x000fe200078f40ff */
[----:B------:R-:W-:Y:S01]  /*2eb0*/  FFMA.FTZ R32, R35, R13, R32 ;  /* 0x0000000d23207223 */ /* 0x000fe20000010020 */
[----:B------:R-:W-:Y:S01]  /*2ec0*/  IADD3 R41, R41, -0x80, RZ ;  /* 0xffffff8029297810 */ /* 0x000fe20007ffe0ff */
[----:B0-----:R-:W-:-:S04]  /*2ed0*/  HADD2.F32 R15, -RZ, R24.H0_H0 ;  /* 0x20000018ff0f7230 */ /* 0x001fc80000004100 */
[----:B------:R-:W0:Y:S01]  /*2ee0*/  I2F.F16 R30, R30 ;  /* 0x0000001e001e7306 */ /* 0x000e220000200c00 */
[----:B-1----:R-:W-:-:S07]  /*2ef0*/  HADD2.F32 R14, -RZ, R14.H0_H0 ;  /* 0x2000000eff0e7230 */ /* 0x002fce0000004100 */
[----:B------:R1:W2:Y:S01]  /*2f00*/  I2F.F16 R22, R42 ;  /* 0x0000002a00167306 */ /* 0x0002a20000200c00 */
[----:B------:R-:W-:Y:S01]  /*2f10*/  FFMA.FTZ R14, R13, R14, R40 ;  /* 0x0000000e0d0e7223 */ /* 0x000fe20000010028 */
[----:B0-----:R-:W-:-:S06]  /*2f20*/  HADD2.F32 R43, -RZ, R30.H0_H0 ;  /* 0x2000001eff2b7230 */ /* 0x001fcc0000004100 */
[----:B------:R-:W0:Y:S01]  /*2f30*/  I2F.F16 R25, R25 ;  /* 0x0000001900197306 */ /* 0x000e220000200c00 */
[----:B-1----:R-:W-:Y:S02]  /*2f40*/  HADD2.F32 R42, -RZ, R11.H0_H0 ;  /* 0x2000000bff2a7230 */ /* 0x002fe40000004100 */
[--C-:B------:R-:W-:Y:S02]  /*2f50*/  HADD2.F32 R11, -RZ, R9.reuse.H0_H0 ;  /* 0x20000009ff0b7230 */ /* 0x100fe40000004100 */
[C---:B------:R-:W-:Y:S01]  /*2f60*/  FFMA.FTZ R44, R13.reuse, R43, R44 ;  /* 0x0000002b0d2c7223 */ /* 0x040fe2000001002c */
[----:B------:R-:W-:Y:S02]  /*2f70*/  HADD2.F32 R9, -RZ, R9.H1_H1 ;  /* 0x30000009ff097230 */ /* 0x000fe40000004100 */
[----:B------:R-:W-:Y:S01]  /*2f80*/  FFMA.FTZ R34, R13, R42, R34 ;  /* 0x0000002a0d227223 */ /* 0x000fe20000010022 */
[----:B--2---:R-:W-:Y:S01]  /*2f90*/  HADD2.F32 R35, -RZ, R22.H0_H0 ;  /* 0x20000016ff237230 */ /* 0x004fe20000004100 */
[----:B------:R-:W1:Y:S01]  /*2fa0*/  I2F.F16 R8, R41 ;  /* 0x0000002900087306 */ /* 0x000e620000200c00 */
[----:B------:R-:W-:-:S03]  /*2fb0*/  FFMA.FTZ R15, R15, R11, R32 ;  /* 0x0000000b0f0f7223 */ /* 0x000fc60000010020 */
[----:B------:R-:W-:Y:S01]  /*2fc0*/  FFMA.FTZ R35, R11, R35, R14 ;  /* 0x000000230b237223 */ /* 0x000fe2000001000e */
[----:B------:R-:W-:Y:S02]  /*2fd0*/  HADD2.F32 R14, -RZ, R33.H0_H0 ;  /* 0x20000021ff0e7230 */ /* 0x000fe40000004100 */
[----:B0-----:R-:W-:Y:S01]  /*2fe0*/  HADD2.F32 R25, -RZ, R25.H0_H0 ;  /* 0x20000019ff197230 */ /* 0x001fe20000004100 */
[----:B------:R-:W0:Y:S01]  /*2ff0*/  I2F.F16 R12, R12 ;  /* 0x0000000c000c7306 */ /* 0x000e220000200c00 */
[----:B------:R-:W-:-:S03]  /*3000*/  FFMA.FTZ R10, R9, R10, R35 ;  /* 0x0000000a090a7223 */ /* 0x000fc60000010023 */
[----:B------:R-:W-:Y:S01]  /*3010*/  FFMA.FTZ R34, R11, R25, R34 ;  /* 0x000000190b227223 */ /* 0x000fe20000010022 */
[----:B------:R-:W-:Y:S01]  /*3020*/  FMUL.FTZ R10, R17, R10 ;  /* 0x0000000a110a7220 */ /* 0x000fe20000410000 */
[----:B-1----:R-:W-:Y:S02]  /*3030*/  HADD2.F32 R13, -RZ, R8.H0_H0 ;  /* 0x20000008ff0d7230 */ /* 0x002fe40000004100 */
[----:B------:R-:W-:Y:S02]  /*3040*/  HADD2.F32 R8, -RZ, R31.H0_H0 ;  /* 0x2000001fff087230 */ /* 0x000fe40000004100 */
[----:B------:R-:W-:Y:S01]  /*3050*/  F2FP.F16.F32.PACK_AB R10, RZ, R10 ;  /* 0x0000000aff0a723e */ /* 0x000fe200000000ff */
[----:B------:R-:W-:Y:S01]  /*3060*/  FFMA.FTZ R13, R11, R13, R44 ;  /* 0x0000000d0b0d7223 */ /* 0x000fe2000001002c */
[----:B------:R-:W-:Y:S01]  /*3070*/  FFMA.FTZ R11, R9, R14, R34 ;  /* 0x0000000e090b7223 */ /* 0x000fe20000010022 */
[----:B------:R-:W-:Y:S01]  /*3080*/  FFMA.FTZ R8, R8, R9, R15 ;  /* 0x0000000908087223 */ /* 0x000fe2000001000f */
[----:B0-----:R-:W-:-:S02]  /*3090*/  HADD2.F32 R12, -RZ, R12.H0_H0 ;  /* 0x2000000cff0c7230 */ /* 0x001fc40000004100 */
[----:B------:R-:W-:Y:S01]  /*30a0*/  FMUL.FTZ R11, R16, R11 ;  /* 0x0000000b100b7220 */ /* 0x000fe20000410000 */
[----:B------:R-:W-:Y:S02]  /*30b0*/  FMUL.FTZ R8, R19, R8 ;  /* 0x0000000813087220 */ /* 0x000fe40000410000 */
[----:B------:R-:W-:Y:S02]  /*30c0*/  FFMA.FTZ R13, R9, R12, R13 ;  /* 0x0000000c090d7223 */ /* 0x000fe4000001000d */
[----:B------:R-:W-:Y:S02]  /*30d0*/  F2FP.F16.F32.PACK_AB R11, RZ, R11 ;  /* 0x0000000bff0b723e */ /* 0x000fe400000000ff */
[----:B------:R-:W-:Y:S01]  /*30e0*/  FMUL.FTZ R13, R18, R13 ;  /* 0x0000000d120d7220 */ /* 0x000fe20000410000 */
[----:B------:R-:W-:-:S04]  /*30f0*/  F2FP.F16.F32.PACK_AB R8, RZ, R8 ;  /* 0x00000008ff08723e */ /* 0x000fc800000000ff */
[----:B------:R-:W-:Y:S02]  /*3100*/  F2FP.F16.F32.PACK_AB R13, RZ, R13 ;  /* 0x0000000dff0d723e */ /* 0x000fe400000000ff */
[----:B------:R-:W-:Y:S02]  /*3110*/  PRMT R8, R8, 0x5410, R11 ;  /* 0x0000541008087816 */ /* 0x000fe4000000000b */
[----:B------:R-:W-:-:S04]  /*3120*/  PRMT R10, R10, 0x5410, R13 ;  /* 0x000054100a0a7816 */ /* 0x000fc8000000000d */
[----:B------:R-:W-:Y:S01]  /*3130*/  HFMA2.MMA R38, R8, 1, 1, R38 ;  /* 0x3c003c0008267835 */ /* 0x000fe20000000026 */
[----:B------:R-:W-:-:S10]  /*3140*/  HADD2 R37, R10, R37 ;  /* 0x000000250a257230 */ /* 0x000fd40000000000 */
.L_x_3871:
[----:B------:R-:W-:Y:S01]  /*3150*/  IMAD.WIDE R28, R39, 0x8, R28 ;  /* 0x00000008271c7825 */ /* 0x000fe200078e021c */
[----:B------:R-:W-:Y:S06]  /*3160*/  @P1 BRA `(.L_x_3872) ;  /* 0x0000000800fc1947 */ /* 0x000fec0003800000 */
[----:B-----5:R-:W3:Y:S01]  /*3170*/  LDG.E.128.CONSTANT R8, desc[UR6][R28.64] ;  /* 0x000000061c087981 */ /* 0x020ee2000c1e9d00 */
[C---:B------:R-:W-:Y:S02]  /*3180*/  LOP3.LUT R12, R4.reuse, 0xff, RZ, 0xc0, !PT ;  /* 0x000000ff040c7812 */ /* 0x040fe400078ec0ff */
[--C-:B------:R-:W-:Y:S02]  /*3190*/  SHF.R.U32.HI R22, RZ, 0x8, R4.reuse ;  /* 0x00000008ff167819 */ /* 0x100fe40000011604 */
[----:B------:R-:W-:Y:S01]  /*31a0*/  LEA.HI R31, R4, 0xffffff80, RZ, 0x8 ;  /* 0xffffff80041f7811 */ /* 0x000fe200078f40ff */
[----:B-1----:R-:W-:Y:S01]  /*31b0*/  VIADD R25, R12, 0xffffff80 ;  /* 0xffffff800c197836 */ /* 0x002fe20000000000 */
[----:B------:R-:W-:Y:S02]  /*31c0*/  LOP3.LUT R12, R5, 0xff, RZ, 0xc0, !PT ;  /* 0x000000ff050c7812 */ /* 0x000fe400078ec0ff */
[----:B------:R-:W-:Y:S02]  /*31d0*/  LOP3.LUT R34, R22, 0xff, RZ, 0xc0, !PT ;  /* 0x000000ff16227812 */ /* 0x000fe400078ec0ff */
[----:B------:R-:W-:Y:S01]  /*31e0*/  IADD3 R43, R12, -0x80, RZ ;  /* 0xffffff800c2b7810 */ /* 0x000fe20007ffe0ff */
[----:B------:R-:W0:Y:S01]  /*31f0*/  I2F.F16 R25, R25 ;  /* 0x0000001900197306 */ /* 0x000e220000200c00 */
[----:B------:R-:W-:Y:S01]  /*3200*/  LOP3.LUT R12, R6, 0xff, RZ, 0xc0, !PT ;  /* 0x000000ff060c7812 */ /* 0x000fe200078ec0ff */
[----:B------:R-:W-:Y:S01]  /*3210*/  VIADD R34, R34, 0xffffff80 ;  /* 0xffffff8022227836 */ /* 0x000fe20000000000 */
[----:B------:R-:W-:-:S02]  /*3220*/  SHF.R.U32.HI R4, RZ, 0x10, R4 ;  /* 0x00000010ff047819 */ /* 0x000fc40000011604 */
[----:B------:R-:W-:Y:S02]  /*3230*/  IADD3 R40, R12, -0x80, RZ ;  /* 0xffffff800c287810 */ /* 0x000fe40007ffe0ff */
[----:B------:R-:W1:Y:S01]  /*3240*/  LDS.64 R12, [UR4+0x30] ;  /* 0x00003004ff0c7984 */ /* 0x000e620008000a00 */
[----:B------:R-:W4:Y:S01]  /*3250*/  I2F.F16 R43, R43 ;  /* 0x0000002b002b7306 */ /* 0x000f220000200c00 */
[----:B------:R-:W-:Y:S02]  /*3260*/  LOP3.LUT R15, R7, 0xff, RZ, 0xc0, !PT ;  /* 0x000000ff070f7812 */ /* 0x000fe400078ec0ff */
[----:B------:R-:W-:Y:S02]  /*3270*/  LOP3.LUT R4, R4, 0xff, RZ, 0xc0, !PT ;  /* 0x000000ff04047812 */ /* 0x000fe400078ec0ff */
[----:B------:R-:W-:Y:S02]  /*3280*/  IADD3 R15, R15, -0x80, RZ ;  /* 0xffffff800f0f7810 */ /* 0x000fe40007ffe0ff */
[----:B------:R-:W-:Y:S01]  /*3290*/  IADD3 R35, R4, -0x80, RZ ;  /* 0xffffff8004237810 */ /* 0x000fe20007ffe0ff */
[----:B------:R-:W2:Y:S01]  /*32a0*/  I2F.F16 R34, R34 ;  /* 0x0000002200227306 */ /* 0x000ea20000200c00 */
[----:B------:R-:W-:Y:S01]  /*32b0*/  SHF.R.U32.HI R41, RZ, 0x8, R5 ;  /* 0x00000008ff297819 */ /* 0x000fe20000011605 */
[----:B0-----:R-:W-:Y:S01]  /*32c0*/  HADD2.F32 R25, -RZ, R25.H0_H0 ;  /* 0x20000019ff197230 */ /* 0x001fe20000004100 */
[----:B------:R-:W-:-:S02]  /*32d0*/  LEA.HI R32, R5, 0xffffff80, RZ, 0x8 ;  /* 0xffffff8005207811 */ /* 0x000fc400078f40ff */
[----:B------:R-:W-:Y:S01]  /*32e0*/  LOP3.LUT R44, R41, 0xff, RZ, 0xc0, !PT ;  /* 0x000000ff292c7812 */ /* 0x000fe200078ec0ff */
[----:B----4-:R-:W-:Y:S02]  /*32f0*/  HADD2.F32 R43, -RZ, R43.H0_H0 ;  /* 0x2000002bff2b7230 */ /* 0x010fe40000004100 */
[----:B------:R-:W0:Y:S01]  /*3300*/  I2F.F16 R40, R40 ;  /* 0x0000002800287306 */ /* 0x000e220000200c00 */
[----:B------:R-:W-:Y:S02]  /*3310*/  SHF.R.U32.HI R5, RZ, 0x10, R5 ;  /* 0x00000010ff057819 */ /* 0x000fe40000011605 */
[----:B------:R-:W-:Y:S02]  /*3320*/  IADD3 R44, R44, -0x80, RZ ;  /* 0xffffff802c2c7810 */ /* 0x000fe40007ffe0ff */
[----:B------:R-:W-:Y:S01]  /*3330*/  LOP3.LUT R41, R5, 0xff, RZ, 0xc0, !PT ;  /* 0x000000ff05297812 */ /* 0x000fe200078ec0ff */
[----:B--2---:R-:W-:Y:S02]  /*3340*/  HADD2.F32 R46, -RZ, R34.H0_H0 ;  /* 0x20000022ff2e7230 */ /* 0x004fe40000004100 */
[----:B------:R-:W2:Y:S01]  /*3350*/  I2F.F16 R15, R15 ;  /* 0x0000000f000f7306 */ /* 0x000ea20000200c00 */
[----:B------:R-:W-:-:S02]  /*3360*/  LEA.HI R14, R6, 0xffffff80, RZ, 0x8 ;  /* 0xffffff80060e7811 */ /* 0x000fc400078f40ff */
[----:B------:R-:W-:Y:S01]  /*3370*/  LEA.HI R33, R7, 0xffffff80, RZ, 0x8 ;  /* 0xffffff8007217811 */ /* 0x000fe200078f40ff */
[----:B0-----:R-:W-:-:S04]  /*3380*/  HADD2.F32 R5, -RZ, R40.H0_H0 ;  /* 0x20000028ff057230 */ /* 0x001fc80000004100 */
[----:B------:R-:W-:Y:S01]  /*3390*/  I2F.F16 R35, R35 ;  /* 0x0000002300237306 */ /* 0x000fe20000200c00 */
[----:B-1----:R-:W-:-:S07]  /*33a0*/  HADD2.F32 R4, -RZ, R12.H0_H0 ;  /* 0x2000000cff047230 */ /* 0x002fce0000004100 */
[----:B------:R-:W0:Y:S01]  /*33b0*/  I2F.F16 R40, R44 ;  /* 0x0000002c00287306 */ /* 0x000e220000200c00 */
[----:B--2---:R-:W-:Y:S02]  /*33c0*/  HADD2.F32 R15, -RZ, R15.H0_H0 ;  /* 0x2000000fff0f7230 */ /* 0x004fe40000004100 */
[----:B------:R-:W-:Y:S02]  /*33d0*/  HADD2.F32 R12, -RZ, R12.H1_H1 ;  /* 0x3000000cff0c7230 */ /* 0x000fe40000004100 */
[----:B------:R-:W-:Y:S01]  /*33e0*/  FFMA.FTZ R25, R25, R4, RZ ;  /* 0x0000000419197223 */ /* 0x000fe200000100ff */
[C---:B------:R-:W-:Y:S01]  /*33f0*/  FFMA.FTZ R5, R4.reuse, R5, RZ ;  /* 0x0000000504057223 */ /* 0x040fe200000100ff */
[----:B------:R-:W-:Y:S01]  /*3400*/  FFMA.FTZ R15, R4, R15, RZ ;  /* 0x0000000f040f7223 */ /* 0x000fe200000100ff */
[----:B------:R-:W-:Y:S01]  /*3410*/  I2F.F16 R31, R31 ;  /* 0x0000001f001f7306 */ /* 0x000fe20000200c00 */
[----:B0-----:R-:W-:-:S07]  /*3420*/  HADD2.F32 R45, -RZ, R40.H0_H0 ;  /* 0x20000028ff2d7230 */ /* 0x001fce0000004100 */
[----:B------:R-:W-:Y:S08]  /*3430*/  I2F.F16 R32, R32 ;  /* 0x0000002000207306 */ /* 0x000ff00000200c00 */
[----:B------:R-:W0:Y:S08]  /*3440*/  I2F.F16 R14, R14 ;  /* 0x0000000e000e7306 */ /* 0x000e300000200c00 */
[----:B------:R-:W1:Y:S01]  /*3450*/  I2F.F16 R33, R33 ;  /* 0x0000002100217306 */ /* 0x000e620000200c00 */
[----:B0-----:R-:W-:-:S02]  /*3460*/  HADD2.F32 R14, -RZ, R14.H0_H0 ;  /* 0x2000000eff0e7230 */ /* 0x001fc40000004100 */
[----:B-1----:R-:W-:Y:S01]  /*3470*/  HADD2.F32 R33, -RZ, R33.H0_H0 ;  /* 0x20000021ff217230 */ /* 0x002fe20000004100 */
[----:B---3--:R-:W-:Y:S02]  /*3480*/  LEA.HI R42, R10, 0xffffff80, RZ, 0x8 ;  /* 0xffffff800a2a7811 */ /* 0x008fe400078f40ff */
[----:B------:R-:W-:Y:S02]  /*3490*/  LEA.HI R30, R8, 0xffffff80, RZ, 0x8 ;  /* 0xffffff80081e7811 */ /* 0x000fe400078f40ff */
[----:B------:R0:W1:Y:S01]  /*34a0*/  I2F.F16 R22, R42 ;  /* 0x0000002a00167306 */ /* 0x0000620000200c00 */
[----:B------:R-:W-:-:S07]  /*34b0*/  LEA.HI R24, R9, 0xffffff80, RZ, 0x8 ;  /* 0xffffff8009187811 */ /* 0x000fce00078f40ff */
[----:B------:R-:W2:Y:S01]  /*34c0*/  I2F.F16 R30, R30 ;  /* 0x0000001e001e7306 */ /* 0x000ea20000200c00 */
[----:B0-----:R-:W-:Y:S01]  /*34d0*/  FFMA.FTZ R42, R4, R43, RZ ;  /* 0x0000002b042a7223 */ /* 0x001fe200000100ff */
[--C-:B------:R-:W-:Y:S02]  /*34e0*/  SHF.R.U32.HI R43, RZ, 0x8, R6.reuse ;  /* 0x00000008ff2b7819 */ /* 0x100fe40000011606 */
[----:B------:R-:W-:Y:S01]  /*34f0*/  SHF.R.U32.HI R6, RZ, 0x10, R6 ;  /* 0x00000010ff067819 */ /* 0x000fe20000011606 */
[----:B------:R-:W-:Y:S01]  /*3500*/  FFMA.FTZ R42, R12, R45, R42 ;  /* 0x0000002d0c2a7223 */ /* 0x000fe2000001002a */
[----:B------:R-:W-:Y:S01]  /*3510*/  LOP3.LUT R43, R43, 0xff, RZ, 0xc0, !PT ;  /* 0x000000ff2b2b7812 */ /* 0x000fe200078ec0ff */
[----:B-1----:R-:W-:Y:S01]  /*3520*/  HADD2.F32 R22, -RZ, R22.H0_H0 ;  /* 0x20000016ff167230 */ /* 0x002fe20000004100 */
[----:B------:R-:W-:Y:S01]  /*3530*/  LOP3.LUT R6, R6, 0xff, RZ, 0xc0, !PT ;  /* 0x000000ff06067812 */ /* 0x000fe200078ec0ff */
[----:B------:R-:W0:Y:S01]  /*3540*/  I2F.F16 R24, R24 ;  /* 0x0000001800187306 */ /* 0x000e220000200c00 */
[----:B------:R-:W-:Y:S01]  /*3550*/  IADD3 R4, R41, -0x80, RZ ;  /* 0xffffff8029047810 */ /* 0x000fe20007ffe0ff */
[----:B------:R-:W-:Y:S01]  /*3560*/  VIADD R34, R43, 0xffffff80 ;  /* 0xffffff802b227836 */ /* 0x000fe20000000000 */
[----:B------:R-:W-:Y:S01]  /*3570*/  SHF.R.U32.HI R43, RZ, 0x8, R7 ;  /* 0x00000008ff2b7819 */ /* 0x000fe20000011607 */
[----:B------:R-:W-:Y:S01]  /*3580*/  FFMA.FTZ R41, R46, R12, R25 ;  /* 0x0000000c2e297223 */ /* 0x000fe20000010019 */
[----:B------:R-:W-:Y:S01]  /*3590*/  SHF.R.U32.HI R7, RZ, 0x10, R7 ;  /* 0x00000010ff077819 */ /* 0x000fe20000011607 */
[----:B--2---:R-:W-:Y:S01]  /*35a0*/  HADD2.F32 R30, -RZ, R30.H0_H0 ;  /* 0x2000001eff1e7230 */ /* 0x004fe20000004100 */
[----:B------:R-:W-:Y:S01]  /*35b0*/  LOP3.LUT R43, R43, 0xff, RZ, 0xc0, !PT ;  /* 0x000000ff2b2b7812 */ /* 0x000fe200078ec0ff */
[----:B------:R-:W1:Y:S01]  /*35c0*/  I2F.F16 R34, R34 ;  /* 0x0000002200227306 */ /* 0x000e620000200c00 */
[----:B------:R-:W-:-:S02]  /*35d0*/  IADD3 R25, R6, -0x80, RZ ;  /* 0xffffff8006197810 */ /* 0x000fc40007ffe0ff */
[----:B------:R-:W-:Y:S02]  /*35e0*/  IADD3 R43, R43, -0x80, RZ ;  /* 0xffffff802b2b7810 */ /* 0x000fe40007ffe0ff */
[----:B------:R-:W-:Y:S01]  /*35f0*/  LOP3.LUT R7, R7, 0xff, RZ, 0xc0, !PT ;  /* 0x000000ff07077812 */ /* 0x000fe200078ec0ff */
[----:B0-----:R-:W-:Y:S02]  /*3600*/  HADD2.F32 R24, -RZ, R24.H0_H0 ;  /* 0x20000018ff187230 */ /* 0x001fe40000004100 */
[----:B------:R0:W2:Y:S01]  /*3610*/  I2F.F16 R6, R43 ;  /* 0x0000002b00067306 */ /* 0x0000a20000200c00 */
[----:B------:R-:W-:Y:S02]  /*3620*/  IADD3 R40, R7, -0x80, RZ ;  /* 0xffffff8007287810 */ /* 0x000fe40007ffe0ff */
[----:B------:R-:W-:Y:S01]  /*3630*/  LOP3.LUT R7, R8, 0xff, RZ, 0xc0, !PT ;  /* 0x000000ff08077812 */ /* 0x000fe200078ec0ff */
[----:B-1----:R-:W-:-:S04]  /*3640*/  HADD2.F32 R44, -RZ, R34.H0_H0 ;  /* 0x20000022ff2c7230 */ /* 0x002fc80000004100 */
[----:B------:R-:W1:Y:S01]  /*3650*/  I2F.F16 R4, R4 ;  /* 0x0000000400047306 */ /* 0x000e620000200c00 */
[----:B0-----:R-:W-:Y:S02]  /*3660*/  HADD2.F32 R43, -RZ, R13.H0_H0 ;  /* 0x2000000dff2b7230 */ /* 0x001fe40000004100 */
[----:B------:R-:W-:Y:S02]  /*3670*/  VIADD R34, R7, 0xffffff80 ;  /* 0xffffff8007227836 */ /* 0x000fe40000000000 */
[----:B------:R-:W-:Y:S01]  /*3680*/  FFMA.FTZ R5, R12, R44, R5 ;  /* 0x0000002c0c057223 */ /* 0x000fe20000010005 */
[----:B------:R-:W-:Y:S01]  /*3690*/  LOP3.LUT R7, R9, 0xff, RZ, 0xc0, !PT ;  /* 0x000000ff09077812 */ /* 0x000fe200078ec0ff */
[----:B--2---:R-:W-:Y:S01]  /*36a0*/  HADD2.F32 R44, -RZ, R6.H0_H0 ;  /* 0x20000006ff2c7230 */ /* 0x004fe20000004100 */
[----:B------:R-:W0:Y:S02]  /*36b0*/  I2F.F16 R25, R25 ;  /* 0x0000001900197306 */ /* 0x000e240000200c00 */
[----:B------:R-:W-:-:S02]  /*36c0*/  IADD3 R7, R7, -0x80, RZ ;  /* 0xffffff8007077810 */ /* 0x000fc40007ffe0ff */
[----:B------:R-:W-:Y:S01]  /*36d0*/  FFMA.FTZ R12, R12, R44, R15 ;  /* 0x0000002c0c0c7223 */ /* 0x000fe2000001000f */
[----:B------:R-:W-:Y:S01]  /*36e0*/  HADD2.F32 R44, -RZ, R35.H0_H0 ;  /* 0x20000023ff2c7230 */ /* 0x000fe20000004100 */
[----:B------:R-:W-:Y:S01]  /*36f0*/  LOP3.LUT R15, R10, 0xff, RZ, 0xc0, !PT ;  /* 0x000000ff0a0f7812 */ /* 0x000fe200078ec0ff */
[----:B-1----:R-:W-:Y:S01]  /*3700*/  HADD2.F32 R4, -RZ, R4.H0_H0 ;  /* 0x20000004ff047230 */ /* 0x002fe20000004100 */
[----:B------:R-:W1:Y:S02]  /*3710*/  I2F.F16 R40, R40 ;  /* 0x0000002800287306 */ /* 0x000e640000200c00 */
[----:B------:R-:W-:Y:S01]  /*3720*/  FFMA.FTZ R41, R44, R43, R41 ;  /* 0x0000002b2c297223 */ /* 0x000fe20000010029 */
[----:B------:R-:W-:Y:S01]  /*3730*/  IADD3 R44, R15, -0x80, RZ ;  /* 0xffffff800f2c7810 */ /* 0x000fe20007ffe0ff */
[----:B------:R-:W-:Y:S01]  /*3740*/  FFMA.FTZ R35, R43, R4, R42 ;  /* 0x000000042b237223 */ /* 0x000fe2000001002a */
[----:B------:R-:W-:Y:S01]  /*3750*/  SHF.R.U32.HI R4, RZ, 0x8, R8 ;  /* 0x00000008ff047819 */ /* 0x000fe20000011608 */
[----:B0-----:R-:W-:-:S02]  /*3760*/  HADD2.F32 R46, -RZ, R25.H0_H0 ;  /* 0x20000019ff2e7230 */ /* 0x001fc40000004100 */
[----:B------:R-:W0:Y:S01]  /*3770*/  I2F.F16 R6, R34 ;  /* 0x0000002200067306 */ /* 0x000e220000200c00 */
[----:B------:R-:W-:Y:S02]  /*3780*/  SHF.R.U32.HI R42, RZ, 0x10, R8 ;  /* 0x00000010ff2a7819 */ /* 0x000fe40000011608 */
[----:B------:R-:W-:Y:S01]  /*3790*/  LOP3.LUT R25, R11, 0xff, RZ, 0xc0, !PT ;  /* 0x000000ff0b197812 */ /* 0x000fe200078ec0ff */
[C---:B------:R-:W-:Y:S01]  /*37a0*/  FFMA.FTZ R15, R43.reuse, R46, R5 ;  /* 0x0000002e2b0f7223 */ /* 0x040fe20000010005 */
[----:B------:R-:W-:Y:S01]  /*37b0*/  LOP3.LUT R42, R42, 0xff, RZ, 0xc0, !PT ;  /* 0x000000ff2a2a7812 */ /* 0x000fe200078ec0ff */
[----:B-1----:R-:W-:Y:S01]  /*37c0*/  HADD2.F32 R45, -RZ, R40.H0_H0 ;  /* 0x20000028ff2d7230 */ /* 0x002fe20000004100 */
[----:B------:R-:W-:Y:S01]  /*37d0*/  LOP3.LUT R40, R4, 0xff, RZ, 0xc0, !PT ;  /* 0x000000ff04287812 */ /* 0x000fe200078ec0ff */
[----:B------:R1:W2:Y:S01]  /*37e0*/  I2F.F16 R34, R44 ;  /* 0x0000002c00227306 */ /* 0x0002a20000200c00 */
[----:B------:R-:W3:Y:S01]  /*37f0*/  LDS.64 R4, [UR4+0x38] ;  /* 0x00003804ff047984 */ /* 0x000ee20008000a00 */
[----:B------:R-:W-:Y:S01]  /*3800*/  IADD3 R42, R42, -0x80, RZ ;  /* 0xffffff802a2a7810 */ /* 0x000fe20007ffe0ff */
[----:B------:R-:W-:Y:S01]  /*3810*/  FFMA.FTZ R12, R43, R45, R12 ;  /* 0x0000002d2b0c7223 */ /* 0x000fe2000001000c */
[--C-:B------:R-:W-:Y:S01]  /*3820*/  SHF.R.U32.HI R43, RZ, 0x8, R9.reuse ;  /* 0x00000008ff2b7819 */ /* 0x100fe20000011609 */
[----:B------:R-:W-:Y:S01]  /*3830*/  VIADD R8, R40, 0xffffff80 ;  /* 0xffffff8028087836 */ /* 0x000fe20000000000 */
[----:B------:R-:W-:Y:S01]  /*3840*/  IADD3 R25, R25, -0x80, RZ ;  /* 0xffffff8019197810 */ /* 0x000fe20007ffe0ff */
[----:B------:R-:W-:Y:S01]  /*3850*/  HADD2.F32 R40, -RZ, R13.H1_H1 ;  /* 0x3000000dff287230 */ /* 0x000fe20000004100 */
[----:B------:R-:W-:Y:S01]  /*3860*/  LOP3.LUT R43, R43, 0xff, RZ, 0xc0, !PT ;  /* 0x000000ff2b2b7812 */ /* 0x000fe200078ec0ff */
[----:B-1----:R-:W-:Y:S01]  /*3870*/  HADD2.F32 R44, -RZ, R31.H0_H0 ;  /* 0x2000001fff2c7230 */ /* 0x002fe20000004100 */
[----:B------:R-:W-:Y:S01]  /*3880*/  SHF.R.U32.HI R31, RZ, 0x10, R9 ;  /* 0x00000010ff1f7819 */ /* 0x000fe20000011609 */
[----:B------:R-:W1:Y:S01]  /*3890*/  I2F.F16 R7, R7 ;  /* 0x0000000700077306 */ /* 0x000e620000200c00 */
[----:B------:R-:W-:Y:S01]  /*38a0*/  IADD3 R9, R43, -0x80, RZ ;  /* 0xffffff802b097810 */ /* 0x000fe20007ffe0ff */
[----:B------:R-:W-:Y:S01]  /*38b0*/  HADD2.F32 R43, -RZ, R32.H0_H0 ;  /* 0x20000020ff2b7230 */ /* 0x000fe20000004100 */
[----:B------:R-:W-:Y:S01]  /*38c0*/  SHF.R.U32.HI R32, RZ, 0x8, R10 ;  /* 0x00000008ff207819 */ /* 0x000fe2000001160a */
[----:B------:R-:W-:Y:S01]  /*38d0*/  FFMA.FTZ R41, R44, R40, R41 ;  /* 0x000000282c297223 */ /* 0x000fe20000010029 */
[----:B------:R-:W-:Y:S01]  /*38e0*/  LOP3.LUT R31, R31, 0xff, RZ, 0xc0, !PT ;  /* 0x000000ff1f1f7812 */ /* 0x000fe200078ec0ff */
[C---:B------:R-:W-:Y:S01]  /*38f0*/  FFMA.FTZ R15, R40.reuse, R14, R15 ;  /* 0x0000000e280f7223 */ /* 0x040fe2000001000f */
[----:B------:R-:W-:Y:S01]  /*3900*/  FFMA.FTZ R35, R40, R43, R35 ;  /* 0x0000002b28237223 */ /* 0x000fe20000010023 */
[--C-:B------:R-:W-:Y:S01]  /*3910*/  SHF.R.U32.HI R43, RZ, 0x8, R11.reuse ;  /* 0x00000008ff2b7819 */ /* 0x100fe2000001160b */
[----:B------:R4:W-:Y:S01]  /*3920*/  I2F.F16 R13, R42 ;  /* 0x0000002a000d7306 */ /* 0x0009e20000200c00 */
[----:B------:R-:W-:Y:S01]  /*3930*/  LOP3.LUT R32, R32, 0xff, RZ, 0xc0, !PT ;  /* 0x000000ff20207812 */ /* 0x000fe200078ec0ff */
[----:B------:R-:W-:Y:S01]  /*3940*/  FFMA.FTZ R12, R40, R33, R12 ;  /* 0x00000021280c7223 */ /* 0x000fe2000001000c */
[----:B------:R-:W-:Y:S01]  /*3950*/  LOP3.LUT R43, R43, 0xff, RZ, 0xc0, !PT ;  /* 0x000000ff2b2b7812 */ /* 0x000fe200078ec0ff */
[----:B0-----:R-:W-:Y:S01]  /*3960*/  HADD2.F32 R40, -RZ, R6.H0_H0 ;  /* 0x20000006ff287230 */ /* 0x001fe20000004100 */
[----:B------:R-:W-:Y:S01]  /*3970*/  SHF.R.U32.HI R33, RZ, 0x10, R11 ;  /* 0x00000010ff217819 */ /* 0x000fe2000001160b */
[----:B--2---:R-:W-:Y:S01]  /*3980*/  HADD2.F32 R34, -RZ, R34.H0_H0 ;  /* 0x20000022ff227230 */ /* 0x004fe20000004100 */
[----:B------:R-:W-:Y:S01]  /*3990*/  IADD3 R6, R43, -0x80, RZ ;  /* 0xffffff802b067810 */ /* 0x000fe20007ffe0ff */
[----:B------:R-:W0:Y:S01]  /*39a0*/  I2F.F16 R8, R8 ;  /* 0x0000000800087306 */ /* 0x000e220000200c00 */
[----:B----4-:R-:W-:Y:S01]  /*39b0*/  SHF.R.U32.HI R42, RZ, 0x10, R10 ;  /* 0x00000010ff2a7819 */ /* 0x010fe2000001160a */
[----:B------:R-:W-:Y:S01]  /*39c0*/  VIADD R10, R32, 0xffffff80 ;  /* 0xffffff80200a7836 */ /* 0x000fe20000000000 */
[----:B------:R-:W-:-:S02]  /*39d0*/  IADD3 R31, R31, -0x80, RZ ;  /* 0xffffff801f1f7810 */ /* 0x000fc40007ffe0ff */
[----:B------:R-:W-:Y:S02]  /*39e0*/  LOP3.LUT R42, R42, 0xff, RZ, 0xc0, !PT ;  /* 0x000000ff2a2a7812 */ /* 0x000fe400078ec0ff */
[----:B------:R-:W-:Y:S01]  /*39f0*/  LOP3.LUT R33, R33, 0xff, RZ, 0xc0, !PT ;  /* 0x000000ff21217812 */ /* 0x000fe200078ec0ff */
[----:B------:R-:W2:Y:S01]  /*3a00*/  I2F.F16 R25, R25 ;  /* 0x0000001900197306 */ /* 0x000ea20000200c00 */
[----:B------:R-:W-:Y:S02]  /*3a10*/  IADD3 R14, R42, -0x80, RZ ;  /* 0xffffff802a0e7810 */ /* 0x000fe40007ffe0ff */
[----:B------:R-:W-:Y:S01]  /*3a20*/  IADD3 R42, R33, -0x80, RZ ;  /* 0xffffff80212a7810 */ /* 0x000fe20007ffe0ff */
[----:B-1----:R-:W-:Y:S01]  /*3a30*/  HADD2.F32 R33, -RZ, R7.H0_H0 ;  /* 0x20000007ff217230 */ /* 0x002fe20000004100 */
[----:B------:R-:W-:Y:S01]  /*3a40*/  LEA.HI R11, R11, 0xffffff80, RZ, 0x8 ;  /* 0xffffff800b0b7811 */ /* 0x000fe200078f40ff */
[----:B---3--:R-:W-:Y:S02]  /*3a50*/  HADD2.F32 R32, -RZ, R4.H0_H0 ;  /* 0x20000004ff207230 */ /* 0x008fe40000004100 */
[----:B------:R-:W1:Y:S01]  /*3a60*/  I2F.F16 R9, R9 ;  /* 0x0000000900097306 */ /* 0x000e620000200c00 */
[----:B0-----:R-:W-:-:S02]  /*3a70*/  HADD2.F32 R8, -RZ, R8.H0_H0 ;  /* 0x20000008ff087230 */ /* 0x001fc40000004100 */
[----:B------:R-:W-:Y:S01]  /*3a80*/  FFMA.FTZ R41, R40, R32, R41 ;  /* 0x0000002028297223 */ /* 0x000fe20000010029 */
[----:B------:R-:W-:Y:S02]  /*3a90*/  HADD2.F32 R40, -RZ, R4.H1_H1 ;  /* 0x30000004ff287230 */ /* 0x000fe40000004100 */
[C---:B------:R-:W-:Y:S01]  /*3aa0*/  FFMA.FTZ R33, R32.reuse, R33, R35 ;  /* 0x0000002120217223 */ /* 0x040fe20000010023 */
[----:B------:R-:W-:Y:S02]  /*3ab0*/  HADD2.F32 R4, -RZ, R5.H0_H0 ;  /* 0x20000005ff047230 */ /* 0x000fe40000004100 */
[----:B------:R-:W-:Y:S01]  /*3ac0*/  FFMA.FTZ R15, R32, R34, R15 ;  /* 0x00000022200f7223 */ /* 0x000fe2000001000f */
[----:B------:R-:W0:Y:S01]  /*3ad0*/  I2F.F16 R6, R6 ;  /* 0x0000000600067306 */ /* 0x000e220000200c00 */
[----:B--2---:R-:W-:Y:S02]  /*3ae0*/  HADD2.F32 R25, -RZ, R25.H0_H0 ;  /* 0x20000019ff197230 */ /* 0x004fe40000004100 */
[----:B------:R-:W-:Y:S01]  /*3af0*/  FFMA.FTZ R41, R8, R40, R41 ;  /* 0x0000002808297223 */ /* 0x000fe20000010029 */
[----:B------:R-:W-:-:S02]  /*3b00*/  HADD2.F32 R5, -RZ, R5.H1_H1 ;  /* 0x30000005ff057230 */ /* 0x000fc40000004100 */
[----:B------:R-:W-:Y:S01]  /*3b10*/  FFMA.FTZ R25, R32, R25, R12 ;  /* 0x0000001920197223 */ /* 0x000fe2000001000c */
[----:B-1----:R-:W-:Y:S01]  /*3b20*/  HADD2.F32 R9, -RZ, R9.H0_H0 ;  /* 0x20000009ff097230 */ /* 0x002fe20000004100 */
[----:B------:R-:W1:Y:S04]  /*3b30*/  I2F.F16 R10, R10 ;  /* 0x0000000a000a7306 */ /* 0x000e680000200c00 */
[----:B------:R-:W-:Y:S01]  /*3b40*/  FFMA.FTZ R9, R40, R9, R33 ;  /* 0x0000000928097223 */ /* 0x000fe20000010021 */
[----:B0-----:R-:W-:-:S03]  /*3b50*/  HADD2.F32 R8, -RZ, R6.H0_H0 ;  /* 0x20000006ff087230 */ /* 0x001fc60000004100 */
[----:B------:R-:W0:Y:S01]  /*3b60*/  I2F.F16 R31, R31 ;  /* 0x0000001f001f7306 */ /* 0x000e220000200c00 */
[----:B------:R-:W-:Y:S02]  /*3b70*/  HADD2.F32 R6, -RZ, R13.H0_H0 ;  /* 0x2000000dff067230 */ /* 0x000fe40000004100 */
[----:B------:R-:W-:-:S03]  /*3b80*/  FFMA.FTZ R25, R40, R8, R25 ;  /* 0x0000000828197223 */ /* 0x000fc60000010019 */
[----:B------:R-:W-:Y:S01]  /*3b90*/  FFMA.FTZ R41, R6, R4, R41 ;  /* 0x0000000406297223 */ /* 0x000fe20000010029 */
[----:B-1----:R-:W-:Y:S01]  /*3ba0*/  HADD2.F32 R10, -RZ, R10.H0_H0 ;  /* 0x2000000aff0a7230 */ /* 0x002fe20000004100 */
        /* <DEDUP_REMOVED lines=11> */
[----:B0-----:R-:W-:-:S03]  /*3c60*/  HADD2.F32 R7, -RZ, R7.H0_H0 ;  /* 0x20000007ff077230 */ /* 0x001fc60000004100 */
[C---:B------:R-:W-:Y:S02]  /*3c70*/  FFMA.FTZ R22, R5.reuse, R22, R15 ;  /* 0x0000001605167223 */ /* 0x040fe4000001000f */
[----:B------:R-:W-:Y:S01]  /*3c80*/  FFMA.FTZ R25, R4, R7, R25 ;  /* 0x0000000704197223 */ /* 0x000fe20000010019 */
[----:B------:R-:W-:Y:S01]  /*3c90*/  FFMA.FTZ R7, R5, R24, R6 ;  /* 0x0000001805077223 */ /* 0x000fe20000010006 */
[----:B------:R-:W-:Y:S01]  /*3ca0*/  FMUL.FTZ R22, R17, R22 ;  /* 0x0000001611167220 */ /* 0x000fe20000410000 */
[----:B-1----:R-:W-:Y:S02]  /*3cb0*/  HADD2.F32 R8, -RZ, R11.H0_H0 ;  /* 0x2000000bff087230 */ /* 0x002fe40000004100 */
[----:B------:R-:W-:Y:S02]  /*3cc0*/  FMUL.FTZ R7, R16, R7 ;  /* 0x0000000710077220 */ /* 0x000fe40000410000 */
[----:B------:R-:W-:Y:S01]  /*3cd0*/  F2FP.F16.F32.PACK_AB R22, RZ, R22 ;  /* 0x00000016ff16723e */ /* 0x000fe200000000ff */
[----:B------:R-:W-:-:S02]  /*3ce0*/  FFMA.FTZ R25, R5, R8, R25 ;  /* 0x0000000805197223 */ /* 0x000fc40000010019 */
[----:B------:R-:W-:Y:S02]  /*3cf0*/  F2FP.F16.F32.PACK_AB R7, RZ, R7 ;  /* 0x00000007ff07723e */ /* 0x000fe400000000ff */
[----:B------:R-:W-:Y:S02]  /*3d00*/  FMUL.FTZ R25, R18, R25 ;  /* 0x0000001912197220 */ /* 0x000fe40000410000 */
[----:B------:R-:W-:-:S03]  /*3d10*/  PRMT R30, R30, 0x5410, R7 ;  /* 0x000054101e1e7816 */ /* 0x000fc60000000007 */
[----:B------:R-:W-:-:S03]  /*3d20*/  F2FP.F16.F32.PACK_AB R25, RZ, R25 ;  /* 0x00000019ff19723e */ /* 0x000fc600000000ff */
[----:B------:R-:W-:Y:S01]  /*3d30*/  HFMA2.MMA R38, R30, 1, 1, R38 ;  /* 0x3c003c001e267835 */ /* 0x000fe20000000026 */
[----:B------:R-:W-:-:S05]  /*3d40*/  PRMT R22, R22, 0x5410, R25 ;  /* 0x0000541016167816 */ /* 0x000fca0000000019 */
[----:B------:R-:W-:-:S07]  /*3d50*/  HADD2 R37, R22, R37 ;  /* 0x0000002516257230 */ /* 0x000fce0000000000 */
.L_x_3872:
[----:B-----5:R-:W-:Y:S01]  /*3d60*/  LEA R4, R21, 0x20, 0x5 ;  /* 0x0000002015047811 */ /* 0x020fe200078e28ff */
[----:B------:R-:W-:Y:S01]  /*3d70*/  VIADD R20, R20, 0x20 ;  /* 0x0000002014147836 */ /* 0x000fe20000000000 */
[----:B------:R-:W-:Y:S01]  /*3d80*/  UIADD3 UR4, UR4, 0x40, URZ ;  /* 0x0000004004047890 */ /* 0x000fe2000fffe03f */
[C---:B------:R-:W-:Y:S01]  /*3d90*/  IMAD.WIDE R28, R39.reuse, 0x8, R28 ;  /* 0x00000008271c7825 */ /* 0x040fe200078e021c */
[----:B------:R-:W-:Y:S02]  /*3da0*/  VIMNMX R5, R4, UR8, PT ;  /* 0x0000000804057c48 */ /* 0x000fe4000bfe0100 */
[C---:B------:R-:W-:Y:S01]  /*3db0*/  ISETP.GE.AND P0, PT, R20.reuse, UR5, PT ;  /* 0x0000000514007c0c */ /* 0x040fe2000bf06270 */
[----:B-1----:R-:W-:Y:S01]  /*3dc0*/  IMAD.WIDE R26, R39, 0x8, R26 ;  /* 0x00000008271a7825 */ /* 0x002fe200078e021a */
[----:B------:R-:W-:Y:S02]  /*3dd0*/  ISETP.LT.AND P2, PT, R20, R5, PT ;  /* 0x000000051400720c */ /* 0x000fe40003f41270 */
[----:B------:R-:W-:-:S02]  /*3de0*/  MOV R8, R28 ;  /* 0x0000001c00087202 */ /* 0x000fc40000000f00 */
[----:B------:R-:W-:Y:S02]  /*3df0*/  MOV R9, R29 ;  /* 0x0000001d00097202 */ /* 0x000fe40000000f00 */
[----:B------:R-:W-:-:S07]  /*3e00*/  MOV R25, R27 ;  /* 0x0000001b00197202 */ /* 0x000fce0000000f00 */
[----:B------:R-:W-:Y:S05]  /*3e10*/  @!P0 BRA P2, `(.L_x_3873) ;  /* 0xffffffcc009c8947 */ /* 0x000fea000103ffff */
.L_x_3868:
[----:B------:R-:W-:Y:S01]  /*3e20*/  ISETP.GE.AND P0, PT, R20, R23, PT ;  /* 0x000000171400720c */ /* 0x000fe20003f06270 */
[----:B------:R-:W-:-:S03]  /*3e30*/  ULDC UR5, c[0x0][0x25c] ;  /* 0x0000970000057ab9 */ /* 0x000fc60000000800 */
[----:B------:R-:W-:-:S13]  /*3e40*/  ISETP.GE.OR P0, PT, R20, UR5, P0 ;  /* 0x0000000514007c0c */ /* 0x000fda0008706670 */
[----:B------:R-:W-:Y:S05]  /*3e50*/  @P0 BRA `(.L_x_3874) ;  /* 0x0000001400f00947 */ /* 0x000fea0003800000 */
[----:B------:R-:W0:Y:S01]  /*3e60*/  LDC R22, c[0x0][0x23c] ;  /* 0x00008f00ff167b82 */ /* 0x000e220000000800 */
[----:B------:R-:W-:Y:S01]  /*3e70*/  SHF.R.S32.HI R24, RZ, 0x1f, R39 ;  /* 0x0000001fff187819 */ /* 0x000fe20000011427 */
[----:B------:R-:W-:-:S06]  /*3e80*/  ULDC UR5, c[0x0][0x25c] ;  /* 0x0000970000057ab9 */ /* 0x000fcc0000000800 */
.L_x_3877:
[----:B------:R-:W-:-:S05]  /*3e90*/  IMAD.MOV.U32 R27, RZ, RZ, R25 ;  /* 0x000000ffff1b7224 */ /* 0x000fca00078e0019 */
[----:B-----5:R1:W5:Y:S01]  /*3ea0*/  LDG.E.128.CONSTANT R4, desc[UR6][R26.64] ;  /* 0x000000061a047981 */ /* 0x020362000c1e9d00 */
[----:B0-----:R-:W-:Y:S01]  /*3eb0*/  MOV R39, R22 ;  /* 0x0000001600277202 */ /* 0x001fe20000000f00 */
[----:B------:R-:W-:Y:S06]  /*3ec0*/  @P1 BRA `(.L_x_3875) ;  /* 0x0000000800d01947 */ /* 0x000fec0003800000 */
[C---:B------:R-:W-:Y:S01]  /*3ed0*/  IMAD.WIDE R30, R39.reuse, 0x4, R26 ;  /* 0x00000004271e7825 */ /* 0x040fe200078e021a */
[----:B------:R-:W0:Y:S04]  /*3ee0*/  LDS.128 R16, [UR4] ;  /* 0x00000004ff107984 */ /* 0x000e280008000c00 */
[----:B------:R3:W4:Y:S01]  /*3ef0*/  LDG.E.128.CONSTANT R8, desc[UR6][R30.64] ;  /* 0x000000061e087981 */ /* 0x000722000c1e9d00 */
[----:B------:R-:W-:-:S06]  /*3f00*/  IMAD.WIDE R12, R39, 0x4, R30 ;  /* 0x00000004270c7825 */ /* 0x000fcc00078e021e */
[----:B------:R-:W4:Y:S01]  /*3f10*/  LDG.E.128.CONSTANT R12, desc[UR6][R12.64] ;  /* 0x000000060c0c7981 */ /* 0x000f22000c1e9d00 */
[----:B-----5:R-:W-:Y:S02]  /*3f20*/  LOP3.LUT R32, R4, 0x3f003f, RZ, 0xc0, !PT ;  /* 0x003f003f04207812 */ /* 0x020fe400078ec0ff */
[--C-:B------:R-:W-:Y:S02]  /*3f30*/  SHF.R.U32.HI R25, RZ, 0xc, R4.reuse ;  /* 0x0000000cff197819 */ /* 0x100fe40000011604 */
[----:B------:R-:W-:Y:S02]  /*3f40*/  SHF.R.U32.HI R4, RZ, 0x6, R4 ;  /* 0x00000006ff047819 */ /* 0x000fe40000011604 */
[----:B------:R-:W-:Y:S02]  /*3f50*/  LOP3.LUT R32, R32, 0x64006400, RZ, 0xfc, !PT ;  /* 0x6400640020207812 */ /* 0x000fe400078efcff */
[----:B------:R-:W-:Y:S02]  /*3f60*/  LOP3.LUT R33, R5, 0x3f003f, RZ, 0xc0, !PT ;  /* 0x003f003f05217812 */ /* 0x000fe400078ec0ff */
[----:B------:R-:W-:Y:S01]  /*3f70*/  SHF.R.U32.HI R28, RZ, 0xc, R5 ;  /* 0x0000000cff1c7819 */ /* 0x000fe20000011605 */
[----:B------:R-:W-:Y:S01]  /*3f80*/  HADD2 R41, R32, -1056, -1056 ;  /* 0xe420e42020297430 */ /* 0x000fe20000000000 */
[----:B---3--:R-:W-:-:S02]  /*3f90*/  LOP3.LUT R31, R7, 0x3f003f, RZ, 0xc0, !PT ;  /* 0x003f003f071f7812 */ /* 0x008fc400078ec0ff */
[----:B------:R-:W-:Y:S02]  /*3fa0*/  SHF.R.U32.HI R5, RZ, 0x6, R5 ;  /* 0x00000006ff057819 */ /* 0x000fe40000011605 */
        /* <DEDUP_REMOVED lines=8> */
[----:B0-----:R-:W-:Y:S01]  /*4030*/  HFMA2.MMA R32, R41, R16, RZ ;  /* 0x0000001029207235 */ /* 0x001fe200000000ff */
[----:B------:R-:W-:Y:S01]  /*4040*/  LOP3.LUT R31, R31, 0x64006400, RZ, 0xfc, !PT ;  /* 0x640064001f1f7812 */ /* 0x000fe200078efcff */
[----:B------:R-:W-:Y:S01]  /*4050*/  HADD2 R33, R33, -1056, -1056 ;  /* 0xe420e42021217430 */ /* 0x000fe20000000000 */
[--C-:B------:R-:W-:Y:S01]  /*4060*/  SHF.R.U32.HI R29, RZ, 0xc, R6.reuse ;  /* 0x0000000cff1d7819 */ /* 0x100fe20000011606 */
[----:B------:R-:W-:Y:S01]  /*4070*/  HADD2 R5, R5, -1056, -1056 ;  /* 0xe420e42005057430 */ /* 0x000fe20000000000 */
[----:B------:R-:W-:Y:S01]  /*4080*/  SHF.R.U32.HI R6, RZ, 0x6, R6 ;  /* 0x00000006ff067819 */ /* 0x000fe20000011606 */
[----:B------:R-:W-:Y:S01]  /*4090*/  HADD2 R43, R34, -1056, -1056 ;  /* 0xe420e420222b7430 */ /* 0x000fe20000000000 */
[--C-:B------:R-:W-:Y:S01]  /*40a0*/  SHF.R.U32.HI R30, RZ, 0xc, R7.reuse ;  /* 0x0000000cff1e7819 */ /* 0x100fe20000011607 */
[----:B------:R-:W-:Y:S01]  /*40b0*/  HADD2 R34, R31, -1056, -1056 ;  /* 0xe420e4201f227430 */ /* 0x000fe20000000000 */
[----:B------:R-:W-:Y:S01]  /*40c0*/  SHF.R.U32.HI R7, RZ, 0x6, R7 ;  /* 0x00000006ff077819 */ /* 0x000fe20000011607 */
[-C--:B------:R-:W-:Y:S01]  /*40d0*/  HFMA2 R33, R33, R16.reuse, RZ.H0_H0 ;  /* 0x0000001021217231 */ /* 0x080fe200000400ff */
[----:B------:R-:W-:Y:S01]  /*40e0*/  LOP3.LUT R31, R6, 0x3f003f, RZ, 0xc0, !PT ;  /* 0x003f003f061f7812 */ /* 0x000fe200078ec0ff */
[----:B------:R-:W-:Y:S01]  /*40f0*/  HFMA2.MMA R5, R5, R17, R32 ;  /* 0x0000001105057235 */ /* 0x000fe20000000020 */
[----:B------:R-:W-:Y:S01]  /*4100*/  LOP3.LUT R7, R7, 0x3f003f, RZ, 0xc0, !PT ;  /* 0x003f003f07077812 */ /* 0x000fe200078ec0ff */
[----:B------:R-:W-:Y:S01]  /*4110*/  HFMA2 R6, R34, R17, R33 ;  /* 0x0000001122067231 */ /* 0x000fe20000000021 */
[----:B------:R-:W-:Y:S01]  /*4120*/  LOP3.LUT R32, R31, 0x64006400, RZ, 0xfc, !PT ;  /* 0x640064001f207812 */ /* 0x000fe200078efcff */
[----:B------:R-:W-:Y:S01]  /*4130*/  HFMA2.MMA R4, R43, R16, RZ ;  /* 0x000000102b047235 */ /* 0x000fe200000000ff */
[----:B------:R-:W-:Y:S01]  /*4140*/  LOP3.LUT R34, R7, 0x64006400, RZ, 0xfc, !PT ;  /* 0x6400640007227812 */ /* 0x000fe200078efcff */
[----:B------:R-:W-:Y:S01]  /*4150*/  HFMA2 R16, R35, R16, RZ.H0_H0 ;  /* 0x0000001023107231 */ /* 0x000fe200000400ff */
[----:B------:R-:W-:Y:S01]  /*4160*/  PRMT R0, R0, 0x5410, R2 ;  /* 0x0000541000007816 */ /* 0x000fe20000000002 */
[----:B------:R-:W-:Y:S01]  /*4170*/  HADD2 R35, R32, -1056, -1056 ;  /* 0xe420e42020237430 */ /* 0x000fe20000000000 */
[----:B--2---:R-:W-:-:S05]  /*4180*/  PRMT R3, R3, 0x5410, R36 ;  /* 0x0000541003037816 */ /* 0x004fca0000000024 */
[----:B------:R-:W-:Y:S01]  /*4190*/  HFMA2.MMA R32, R35, R17, R4 ;  /* 0x0000001123207235 */ /* 0x000fe20000000004 */
[----:B------:R-:W-:-:S04]  /*41a0*/  HADD2 R35, R34, -1056, -1056 ;  /* 0xe420e42022237430 */ /* 0x000fc80000000000 */
[----:B------:R-:W-:Y:S01]  /*41b0*/  HFMA2 R16, R35, R17, R16 ;  /* 0x0000001123107231 */ /* 0x000fe20000000010 */
[----:B----4-:R-:W-:Y:S02]  /*41c0*/  LOP3.LUT R7, R8, 0x3f003f, RZ, 0xc0, !PT ;  /* 0x003f003f08077812 */ /* 0x010fe400078ec0ff */
        /* <DEDUP_REMOVED lines=8> */
[----:B------:R-:W-:Y:S01]  /*4250*/  SHF.R.U32.HI R40, RZ, 0xa, R15 ;  /* 0x0000000aff287819 */ /* 0x000fe2000001160f */
[----:B------:R-:W-:Y:S01]  /*4260*/  HADD2 R33, R33, -1056, -1056 ;  /* 0xe420e42021217430 */ /* 0x000fe20000000000 */
[-C--:B------:R-:W-:Y:S01]  /*4270*/  HFMA2.MMA R5, R4, R18.reuse, R5 ;  /* 0x0000001204057235 */ /* 0x080fe20000000005 */
[----:B------:R-:W-:Y:S01]  /*4280*/  HFMA2 R4, R31, R18, R6 ;  /* 0x000000121f047231 */ /* 0x000fe20000000006 */
[----:B------:R-:W-:Y:S02]  /*4290*/  SHF.R.U32.HI R6, RZ, 0x6, R8 ;  /* 0x00000006ff067819 */ /* 0x000fe40000011608 */
        /* <DEDUP_REMOVED lines=8> */
[----:B------:R-:W-:Y:S01]  /*4320*/  SHF.R.U32.HI R31, RZ, 0x6, R10 ;  /* 0x00000006ff1f7819 */ /* 0x000fe2000001160a */
[----:B------:R-:W-:Y:S01]  /*4330*/  HADD2 R35, R32, -1056, -1056 ;  /* 0xe420e42020237430 */ /* 0x000fe20000000000 */
[----:B------:R-:W-:Y:S01]  /*4340*/  SHF.R.U32.HI R33, RZ, 0x6, R11 ;  /* 0x00000006ff217819 */ /* 0x000fe2000001160b */
[----:B------:R-:W-:Y:S01]  /*4350*/  HADD2 R7, R7, -1056, -1056 ;  /* 0xe420e42007077430 */ /* 0x000fe20000000000 */
[----:B------:R-:W-:Y:S01]  /*4360*/  LOP3.LUT R31, R31, 0x3f003f, RZ, 0xc0, !PT ;  /* 0x003f003f1f1f7812 */ /* 0x000fe200078ec0ff */
[----:B------:R-:W-:Y:S01]  /*4370*/  HFMA2 R32, R35, R18, R16 ;  /* 0x0000001223207231 */ /* 0x000fe20000000010 */
[----:B------:R-:W-:Y:S01]  /*4380*/  HFMA2.MMA R18, R6, R19, R5 ;  /* 0x0000001306127235 */ /* 0x000fe20000000005 */
[----:B------:R-:W-:Y:S01]  /*4390*/  HFMA2 R16, R7, R19, R4 ;  /* 0x0000001307107231 */ /* 0x000fe20000000004 */
[----:B------:R-:W-:Y:S01]  /*43a0*/  LOP3.LUT R33, R33, 0x3f003f, RZ, 0xc0, !PT ;  /* 0x003f003f21217812 */ /* 0x000fe200078ec0ff */
[----:B------:R-:W0:Y:S01]  /*43b0*/  LDS.128 R4, [UR4+0x10] ;  /* 0x00001004ff047984 */ /* 0x000e220008000c00 */
[----:B------:R-:W-:-:S02]  /*43c0*/  LOP3.LUT R31, R31, 0x64006400, RZ, 0xfc, !PT ;  /* 0x640064001f1f7812 */ /* 0x000fc400078efcff */
[----:B------:R-:W-:Y:S02]  /*43d0*/  LOP3.LUT R33, R33, 0x64006400, RZ, 0xfc, !PT ;  /* 0x6400640021217812 */ /* 0x000fe400078efcff */
[----:B------:R-:W-:Y:S01]  /*43e0*/  LOP3.LUT R35, R12, 0x3f003f, RZ, 0xc0, !PT ;  /* 0x003f003f0c237812 */ /* 0x000fe200078ec0ff */
[----:B------:R-:W-:Y:S01]  /*43f0*/  HADD2 R34, R31, -1056, -1056 ;  /* 0xe420e4201f227430 */ /* 0x000fe20000000000 */
[----:B------:R-:W-:Y:S01]  /*4400*/  SHF.R.U32.HI R31, RZ, 0xc, R8 ;  /* 0x0000000cff1f7819 */ /* 0x000fe20000011608 */
[----:B------:R-:W-:Y:S01]  /*4410*/  HADD2 R33, R33, -1056, -1056 ;  /* 0xe420e42021217430 */ /* 0x000fe20000000000 */
[----:B------:R-:W-:Y:S02]  /*4420*/  SHF.R.U32.HI R8, RZ, 0x8, R12 ;  /* 0x00000008ff087819 */ /* 0x000fe4000001160c */
[----:B------:R-:W-:Y:S01]  /*4430*/  SHF.R.U32.HI R10, RZ, 0xc, R10 ;  /* 0x0000000cff0a7819 */ /* 0x000fe2000001160a */
[----:B------:R-:W-:Y:S01]  /*4440*/  HFMA2.MMA R17, R34, R19, R17 ;  /* 0x0000001322117235 */ /* 0x000fe20000000011 */
[----:B------:R-:W-:Y:S01]  /*4450*/  HFMA2 R19, R33, R19, R32 ;  /* 0x0000001321137231 */ /* 0x000fe20000000020 */
[----:B------:R-:W-:-:S02]  /*4460*/  LOP3.LUT R33, R25, 0xf000f, RZ, 0xc0, !PT ;  /* 0x000f000f19217812 */ /* 0x000fc400078ec0ff */
[----:B------:R-:W-:Y:S02]  /*4470*/  SHF.R.U32.HI R25, RZ, 0xc, R9 ;  /* 0x0000000cff197819 */ /* 0x000fe40000011609 */
[----:B------:R-:W-:Y:S02]  /*4480*/  LOP3.LUT R8, R33, 0x300030, R8, 0xf8, !PT ;  /* 0x0030003021087812 */ /* 0x000fe400078ef808 */
[----:B------:R-:W-:Y:S02]  /*4490*/  LOP3.LUT R33, R28, 0xf000f, RZ, 0xc0, !PT ;  /* 0x000f000f1c217812 */ /* 0x000fe400078ec0ff */
[----:B------:R-:W-:Y:S02]  /*44a0*/  LOP3.LUT R32, R31, 0xf000f, RZ, 0xc0, !PT ;  /* 0x000f000f1f207812 */ /* 0x000fe400078ec0ff */
[----:B------:R-:W-:Y:S02]  /*44b0*/  SHF.R.U32.HI R9, RZ, 0xa, R12 ;  /* 0x0000000aff097819 */ /* 0x000fe4000001160c */
[----:B------:R-:W-:-:S02]  /*44c0*/  LOP3.LUT R28, R29, 0xf000f, RZ, 0xc0, !PT ;  /* 0x000f000f1d1c7812 */ /* 0x000fc400078ec0ff */
[----:B------:R-:W-:Y:S02]  /*44d0*/  LOP3.LUT R34, R30, 0xf000f, RZ, 0xc0, !PT ;  /* 0x000f000f1e227812 */ /* 0x000fe400078ec0ff */
[----:B------:R-:W-:Y:S02]  /*44e0*/  SHF.R.U32.HI R29, RZ, 0x8, R14 ;  /* 0x00000008ff1d7819 */ /* 0x000fe4000001160e */
[----:B------:R-:W-:Y:S02]  /*44f0*/  SHF.R.U32.HI R30, RZ, 0x8, R13 ;  /* 0x00000008ff1e7819 */ /* 0x000fe4000001160d */
[----:B------:R-:W-:Y:S02]  /*4500*/  SHF.R.U32.HI R31, RZ, 0x8, R15 ;  /* 0x00000008ff1f7819 */ /* 0x000fe4000001160f */
[----:B------:R-:W-:Y:S02]  /*4510*/  LOP3.LUT R9, R32, 0x300030, R9, 0xf8, !PT ;  /* 0x0030003020097812 */ /* 0x000fe400078ef809 */
[----:B------:R-:W-:-:S02]  /*4520*/  LOP3.LUT R32, R14, 0x3f003f, RZ, 0xc0, !PT ;  /* 0x003f003f0e207812 */ /* 0x000fc400078ec0ff */
[----:B------:R-:W-:Y:S02]  /*4530*/  LOP3.LUT R29, R28, 0x300030, R29, 0xf8, !PT ;  /* 0x003000301c1d7812 */ /* 0x000fe400078ef81d */
[----:B------:R-:W-:Y:S02]  /*4540*/  LOP3.LUT R30, R33, 0x300030, R30, 0xf8, !PT ;  /* 0x00300030211e7812 */ /* 0x000fe400078ef81e */
[----:B------:R-:W-:Y:S02]  /*4550*/  LOP3.LUT R28, R34, 0x300030, R31, 0xf8, !PT ;  /* 0x00300030221c7812 */ /* 0x000fe400078ef81f */
[----:B------:R-:W-:Y:S02]  /*4560*/  SHF.R.U32.HI R12, RZ, 0x6, R12 ;  /* 0x00000006ff0c7819 */ /* 0x000fe4000001160c */
[----:B------:R-:W-:Y:S02]  /*4570*/  SHF.R.U32.HI R34, RZ, 0xa, R13 ;  /* 0x0000000aff227819 */ /* 0x000fe4000001160d */
[----:B------:R-:W-:-:S02]  /*4580*/  SHF.R.U32.HI R33, RZ, 0xa, R14 ;  /* 0x0000000aff217819 */ /* 0x000fc4000001160e */
[----:B------:R-:W-:Y:S02]  /*4590*/  LOP3.LUT R41, R25, 0xf000f, RZ, 0xc0, !PT ;  /* 0x000f000f19297812 */ /* 0x000fe400078ec0ff */
[----:B------:R-:W-:Y:S02]  /*45a0*/  LOP3.LUT R35, R35, 0x64006400, RZ, 0xfc, !PT ;  /* 0x6400640023237812 */ /* 0x000fe400078efcff */
[----:B------:R-:W-:Y:S02]  /*45b0*/  LOP3.LUT R31, R13, 0x3f003f, RZ, 0xc0, !PT ;  /* 0x003f003f0d1f7812 */ /* 0x000fe400078ec0ff */
[----:B------:R-:W-:Y:S01]  /*45c0*/  SHF.R.U32.HI R14, RZ, 0x6, R14 ;  /* 0x00000006ff0e7819 */ /* 0x000fe2000001160e */
[----:B------:R-:W-:Y:S01]  /*45d0*/  HADD2 R35, R35, -1056, -1056 ;  /* 0xe420e42023237430 */ /* 0x000fe20000000000 */
[----:B------:R-:W-:Y:S02]  /*45e0*/  LOP3.LUT R32, R32, 0x64006400, RZ, 0xfc, !PT ;  /* 0x6400640020207812 */ /* 0x000fe400078efcff */
[----:B------:R-:W-:-:S02]  /*45f0*/  LOP3.LUT R25, R15, 0x3f003f, RZ, 0xc0, !PT ;  /* 0x003f003f0f197812 */ /* 0x000fc400078ec0ff */
[----:B------:R-:W-:Y:S01]  /*4600*/  SHF.R.U32.HI R13, RZ, 0x6, R13 ;  /* 0x00000006ff0d7819 */ /* 0x000fe2000001160d */
[----:B------:R-:W-:Y:S01]  /*4610*/  HADD2 R32, R32, -1056, -1056 ;  /* 0xe420e42020207430 */ /* 0x000fe20000000000 */
[----:B------:R-:W-:Y:S01]  /*4620*/  SHF.R.U32.HI R15, RZ, 0x6, R15 ;  /* 0x00000006ff0f7819 */ /* 0x000fe2000001160f */
[-C--:B0-----:R-:W-:Y:S01]  /*4630*/  HFMA2.MMA R18, R35, R4.reuse, R18 ;  /* 0x0000000423127235 */ /* 0x081fe20000000012 */
[----:B------:R-:W-:Y:S02]  /*4640*/  LOP3.LUT R42, R10, 0xf000f, RZ, 0xc0, !PT ;  /* 0x000f000f0a2a7812 */ /* 0x000fe400078ec0ff */
[----:B------:R-:W-:Y:S01]  /*4650*/  LOP3.LUT R10, R41, 0x300030, R34, 0xf8, !PT ;  /* 0x00300030290a7812 */ /* 0x000fe200078ef822 */
[----:B------:R-:W-:Y:S01]  /*4660*/  HFMA2.MMA R17, R32, R4, R17 ;  /* 0x0000000420117235 */ /* 0x000fe20000000011 */
[----:B------:R-:W-:Y:S02]  /*4670*/  LOP3.LUT R12, R12, 0x3f003f, RZ, 0xc0, !PT ;  /* 0x003f003f0c0c7812 */ /* 0x000fe400078ec0ff */
[----:B------:R-:W-:-:S02]  /*4680*/  LOP3.LUT R34, R31, 0x64006400, RZ, 0xfc, !PT ;  /* 0x640064001f227812 */ /* 0x000fc400078efcff */
[----:B------:R-:W-:Y:S02]  /*4690*/  LOP3.LUT R14, R14, 0x3f003f, RZ, 0xc0, !PT ;  /* 0x003f003f0e0e7812 */ /* 0x000fe400078ec0ff */
        /* <DEDUP_REMOVED lines=20> */
[----:B------:R-:W-:Y:S01]  /*47e0*/  SHF.R.U32.HI R11, RZ, 0xc, R11 ;  /* 0x0000000cff0b7819 */ /* 0x000fe2000001160b */
        /* <DEDUP_REMOVED lines=12> */
[----:B------:R-:W-:Y:S01]  /*48b0*/  HFMA2.MMA R17, R4, R6, R17 ;  /* 0x0000000604117235 */ /* 0x000fe20000000011 */
[----:B------:R-:W-:Y:S01]  /*48c0*/  LOP3.LUT R10, R10, 0x64006400, RZ, 0xfc, !PT ;  /* 0x640064000a0a7812 */ /* 0x000fe200078efcff */
        /* <DEDUP_REMOVED lines=20> */
.L_x_3875:
[----:B------:R-:W-:Y:S05]  /*4a10*/  @P1 BRA `(.L_x_3876) ;  /* 0x0000000800e01947 */ /* 0x000fea0003800000 */
[----:B-----5:R-:W-:Y:S01]  /*4a20*/  IMAD R5, R24, 0xc, RZ ;  /* 0x0000000c18057824 */ /* 0x020fe200078e02ff */
[----:B------:R-:W0:Y:S01]  /*4a30*/  LDS.128 R16, [UR4+0x20] ;  /* 0x00002004ff107984 */ /* 0x000e220008000c00 */
[----:B------:R-:W-:-:S05]  /*4a40*/  IMAD.WIDE.U32 R30, R39, 0xc, R26 ;  /* 0x0000000c271e7825 */ /* 0x000fca00078e001a */
[----:B------:R-:W-:-:S05]  /*4a50*/  IADD3 R31, R31, R5, RZ ;  /* 0x000000051f1f7210 */ /* 0x000fca0007ffe0ff */
[----:B------:R-:W3:Y:S01]  /*4a60*/  LDG.E.128.CONSTANT R4, desc[UR6][R30.64] ;  /* 0x000000061e047981 */ /* 0x000ee2000c1e9d00 */
[----:B------:R-:W-:-:S05]  /*4a70*/  IMAD.WIDE R32, R39, 0x4, R30 ;  /* 0x0000000427207825 */ /* 0x000fca00078e021e */
[----:B------:R4:W4:Y:S01]  /*4a80*/  LDG.E.128.CONSTANT R8, desc[UR6][R32.64] ;  /* 0x0000000620087981 */ /* 0x000922000c1e9d00 */
[----:B------:R-:W-:-:S06]  /*4a90*/  IMAD.WIDE R12, R39, 0x4, R32 ;  /* 0x00000004270c7825 */ /* 0x000fcc00078e0220 */
[----:B------:R-:W4:Y:S01]  /*4aa0*/  LDG.E.128.CONSTANT R12, desc[UR6][R12.64] ;  /* 0x000000060c0c7981 */ /* 0x000f22000c1e9d00 */
[----:B------:R-:W-:Y:S02]  /*4ab0*/  PRMT R0, R0, 0x5410, R2 ;  /* 0x0000541000007816 */ /* 0x000fe40000000002 */
[----:B--2---:R-:W-:Y:S02]  /*4ac0*/  PRMT R3, R3, 0x5410, R36 ;  /* 0x0000541003037816 */ /* 0x004fe40000000024 */
[----:B---3--:R-:W-:Y:S02]  /*4ad0*/  LOP3.LUT R34, R4, 0x3f003f, RZ, 0xc0, !PT ;  /* 0x003f003f04227812 */ /* 0x008fe400078ec0ff */
[--C-:B------:R-:W-:Y:S02]  /*4ae0*/  SHF.R.U32.HI R28, RZ, 0xc, R4.reuse ;  /* 0x0000000cff1c7819 */ /* 0x100fe40000011604 */
[----:B------:R-:W-:Y:S02]  /*4af0*/  SHF.R.U32.HI R4, RZ, 0x6, R4 ;  /* 0x00000006ff047819 */ /* 0x000fe40000011604 */
[----:B------:R-:W-:-:S02]  /*4b00*/  LOP3.LUT R35, R5, 0x3f003f, RZ, 0xc0, !PT ;  /* 0x003f003f05237812 */ /* 0x000fc400078ec0ff */
[----:B------:R-:W-:Y:S02]  /*4b10*/  LOP3.LUT R34, R34, 0x64006400, RZ, 0xfc, !PT ;  /* 0x6400640022227812 */ /* 0x000fe400078efcff */
[--C-:B------:R-:W-:Y:S02]  /*4b20*/  SHF.R.U32.HI R25, RZ, 0xc, R5.reuse ;  /* 0x0000000cff197819 */ /* 0x100fe40000011605 */
[----:B------:R-:W-:Y:S01]  /*4b30*/  LOP3.LUT R31, R6, 0x3f003f, RZ, 0xc0, !PT ;  /* 0x003f003f061f7812 */ /* 0x000fe200078ec0ff */
[----:B----4-:R-:W-:Y:S01]  /*4b40*/  HADD2 R33, R34, -1056, -1056 ;  /* 0xe420e42022217430 */ /* 0x010fe20000000000 */
        /* <DEDUP_REMOVED lines=13> */
[--C-:B------:R-:W-:Y:S01]  /*4c20*/  SHF.R.U32.HI R29, RZ, 0xc, R6.reuse ;  /* 0x0000000cff1d7819 */ /* 0x100fe20000011606 */
[----:B------:R-:W-:Y:S01]  /*4c30*/  HADD2 R45, R32, -1056, -1056 ;  /* 0xe420e420202d7430 */ /* 0x000fe20000000000 */
[----:B------:R-:W-:Y:S01]  /*4c40*/  SHF.R.U32.HI R6, RZ, 0x6, R6 ;  /* 0x00000006ff067819 */ /* 0x000fe20000011606 */
[----:B------:R-:W-:Y:S01]  /*4c50*/  HADD2 R43, R5, -1056, -1056 ;  /* 0xe420e420052b7430 */ /* 0x000fe20000000000 */
[----:B------:R-:W-:Y:S01]  /*4c60*/  HFMA2.MMA R5, R31, R16, RZ ;  /* 0x000000101f057235 */ /* 0x000fe200000000ff */
[-C--:B------:R-:W-:Y:S01]  /*4c70*/  HFMA2 R32, R41, R16.reuse, RZ.H0_H0 ;  /* 0x0000001029207231 */ /* 0x080fe200000400ff */
[----:B------:R-:W-:Y:S01]  /*4c80*/  LOP3.LUT R31, R6, 0x3f003f, RZ, 0xc0, !PT ;  /* 0x003f003f061f7812 */ /* 0x000fe200078ec0ff */
[----:B------:R-:W-:Y:S01]  /*4c90*/  HFMA2.MMA R6, R35, R17, R4 ;  /* 0x0000001123067235 */ /* 0x000fe20000000004 */
[--C-:B------:R-:W-:Y:S01]  /*4ca0*/  SHF.R.U32.HI R30, RZ, 0xc, R7.reuse ;  /* 0x0000000cff1e7819 */ /* 0x100fe20000011607 */
[----:B------:R-:W-:Y:S01]  /*4cb0*/  HFMA2 R4, R43, R17, R32 ;  /* 0x000000112b047231 */ /* 0x000fe20000000020 */
[----:B------:R-:W-:Y:S01]  /*4cc0*/  SHF.R.U32.HI R7, RZ, 0x6, R7 ;  /* 0x00000006ff077819 */ /* 0x000fe20000011607 */
[----:B------:R-:W-:Y:S01]  /*4cd0*/  HFMA2 R16, R45, R16, RZ.H0_H0 ;  /* 0x000000102d107231 */ /* 0x000fe200000400ff */
[----:B------:R-:W-:-:S02]  /*4ce0*/  LOP3.LUT R32, R31, 0x64006400, RZ, 0xfc, !PT ;  /* 0x640064001f207812 */ /* 0x000fc400078efcff */
[----:B------:R-:W-:Y:S02]  /*4cf0*/  LOP3.LUT R34, R7, 0x3f003f, RZ, 0xc0, !PT ;  /* 0x003f003f07227812 */ /* 0x000fe400078ec0ff */
[----:B------:R-:W-:Y:S01]  /*4d00*/  LOP3.LUT R33, R10, 0x3f003f, RZ, 0xc0, !PT ;  /* 0x003f003f0a217812 */ /* 0x000fe200078ec0ff */
[----:B------:R-:W-:Y:S01]  /*4d10*/  HADD2 R32, R32, -1056, -1056 ;  /* 0xe420e42020207430 */ /* 0x000fe20000000000 */
[----:B------:R-:W-:Y:S02]  /*4d20*/  LOP3.LUT R7, R8, 0x3f003f, RZ, 0xc0, !PT ;  /* 0x003f003f08077812 */ /* 0x000fe400078ec0ff */
        /* <DEDUP_REMOVED lines=14> */
[-C--:B------:R-:W-:Y:S01]  /*4e10*/  HFMA2.MMA R17, R33, R18.reuse, R32 ;  /* 0x0000001221117235 */ /* 0x080fe20000000020 */
[----:B------:R-:W-:Y:S01]  /*4e20*/  HFMA2 R4, R31, R18, R4 ;  /* 0x000000121f047231 */ /* 0x000fe20000000004 */
[----:B------:R-:W-:Y:S01]  /*4e30*/  HFMA2.MMA R6, R7, R18, R6 ;  /* 0x0000001207067235 */ /* 0x000fe20000000006 */
[----:B------:R-:W-:-:S02]  /*4e40*/  LOP3.LUT R32, R11, 0x3f003f, RZ, 0xc0, !PT ;  /* 0x003f003f0b207812 */ /* 0x000fc400078ec0ff */
[----:B------:R-:W-:Y:S02]  /*4e50*/  SHF.R.U32.HI R7, RZ, 0x6, R8 ;  /* 0x00000006ff077819 */ /* 0x000fe40000011608 */
[----:B------:R-:W-:Y:S02]  /*4e60*/  SHF.R.U32.HI R31, RZ, 0x6, R10 ;  /* 0x00000006ff1f7819 */ /* 0x000fe4000001160a */
[----:B------:R-:W-:Y:S02]  /*4e70*/  SHF.R.U32.HI R16, RZ, 0x6, R9 ;  /* 0x00000006ff107819 */ /* 0x000fe40000011609 */
[----:B------:R-:W-:Y:S02]  /*4e80*/  SHF.R.U32.HI R33, RZ, 0x6, R11 ;  /* 0x00000006ff217819 */ /* 0x000fe4000001160b */
[----:B------:R-:W-:Y:S02]  /*4e90*/  LOP3.LUT R32, R32, 0x64006400, RZ, 0xfc, !PT ;  /* 0x6400640020207812 */ /* 0x000fe400078efcff */
[----:B------:R-:W-:-:S02]  /*4ea0*/  LOP3.LUT R7, R7, 0x3f003f, RZ, 0xc0, !PT ;  /* 0x003f003f07077812 */ /* 0x000fc400078ec0ff */
[----:B------:R-:W-:Y:S01]  /*4eb0*/  LOP3.LUT R31, R31, 0x3f003f, RZ, 0xc0, !PT ;  /* 0x003f003f1f1f7812 */ /* 0x000fe200078ec0ff */
[----:B------:R-:W-:Y:S01]  /*4ec0*/  HADD2 R32, R32, -1056, -1056 ;  /* 0xe420e42020207430 */ /* 0x000fe20000000000 */
[----:B------:R-:W-:Y:S02]  /*4ed0*/  LOP3.LUT R16, R16, 0x3f003f, RZ, 0xc0, !PT ;  /* 0x003f003f10107812 */ /* 0x000fe400078ec0ff */
[----:B------:R-:W-:Y:S01]  /*4ee0*/  LOP3.LUT R33, R33, 0x3f003f, RZ, 0xc0, !PT ;  /* 0x003f003f21217812 */ /* 0x000fe200078ec0ff */
[----:B------:R-:W-:Y:S01]  /*4ef0*/  HFMA2 R5, R32, R18, R5 ;  /* 0x0000001220057231 */ /* 0x000fe20000000005 */
        /* <DEDUP_REMOVED lines=18> */
[----:B------:R-:W-:Y:S02]  /*5020*/  SHF.R.U32.HI R9, RZ, 0xa, R12 ;  /* 0x0000000aff097819 */ /* 0x000fe4000001160c */
[----:B------:R-:W-:Y:S02]  /*5030*/  LOP3.LUT R34, R29, 0xf000f, RZ, 0xc0, !PT ;  /* 0x000f000f1d227812 */ /* 0x000fe400078ec0ff */
[----:B------:R-:W-:Y:S02]  /*5040*/  SHF.R.U32.HI R29, RZ, 0x8, R14 ;  /* 0x00000008ff1d7819 */ /* 0x000fe4000001160e */
[----:B------:R-:W-:Y:S02]  /*5050*/  SHF.R.U32.HI R31, RZ, 0x8, R15 ;  /* 0x00000008ff1f7819 */ /* 0x000fe4000001160f */
[----:B------:R-:W-:-:S02]  /*5060*/  LOP3.LUT R9, R32, 0x300030, R9, 0xf8, !PT ;  /* 0x0030003020097812 */ /* 0x000fc400078ef809 */
[----:B------:R-:W-:Y:S02]  /*5070*/  LOP3.LUT R32, R14, 0x3f003f, RZ, 0xc0, !PT ;  /* 0x003f003f0e207812 */ /* 0x000fe400078ec0ff */
[----:B------:R-:W-:Y:S02]  /*5080*/  LOP3.LUT R35, R12, 0x3f003f, RZ, 0xc0, !PT ;  /* 0x003f003f0c237812 */ /* 0x000fe400078ec0ff */
[----:B------:R-:W-:Y:S02]  /*5090*/  SHF.R.U32.HI R10, RZ, 0xc, R10 ;  /* 0x0000000cff0a7819 */ /* 0x000fe4000001160a */
[----:B------:R-:W-:Y:S02]  /*50a0*/  LOP3.LUT R8, R33, 0x300030, R8, 0xf8, !PT ;  /* 0x0030003021087812 */ /* 0x000fe400078ef808 */
[----:B------:R-:W-:Y:S02]  /*50b0*/  LOP3.LUT R30, R25, 0x300030, R30, 0xf8, !PT ;  /* 0x00300030191e7812 */ /* 0x000fe400078ef81e */
[----:B------:R-:W-:-:S02]  /*50c0*/  LOP3.LUT R29, R34, 0x300030, R29, 0xf8, !PT ;  /* 0x00300030221d7812 */ /* 0x000fc400078ef81d */
[----:B------:R-:W-:Y:S02]  /*50d0*/  LOP3.LUT R25, R40, 0x300030, R31, 0xf8, !PT ;  /* 0x0030003028197812 */ /* 0x000fe400078ef81f */
[----:B------:R-:W-:Y:S02]  /*50e0*/  SHF.R.U32.HI R34, RZ, 0xa, R13 ;  /* 0x0000000aff227819 */ /* 0x000fe4000001160d */
[--C-:B------:R-:W-:Y:S02]  /*50f0*/  SHF.R.U32.HI R33, RZ, 0xa, R14.reuse ;  /* 0x0000000aff217819 */ /* 0x100fe4000001160e */
[----:B------:R-:W-:Y:S02]  /*5100*/  LOP3.LUT R41, R28, 0xf000f, RZ, 0xc0, !PT ;  /* 0x000f000f1c297812 */ /* 0x000fe400078ec0ff */
[----:B------:R-:W-:Y:S02]  /*5110*/  LOP3.LUT R31, R13, 0x3f003f, RZ, 0xc0, !PT ;  /* 0x003f003f0d1f7812 */ /* 0x000fe400078ec0ff */
[----:B------:R-:W-:-:S02]  /*5120*/  SHF.R.U32.HI R14, RZ, 0x6, R14 ;  /* 0x00000006ff0e7819 */ /* 0x000fc4000001160e */
[----:B------:R-:W-:Y:S02]  /*5130*/  LOP3.LUT R32, R32, 0x64006400, RZ, 0xfc, !PT ;  /* 0x6400640020207812 */ /* 0x000fe400078efcff */
[----:B------:R-:W-:Y:S02]  /*5140*/  SHF.R.U32.HI R12, RZ, 0x6, R12 ;  /* 0x00000006ff0c7819 */ /* 0x000fe4000001160c */
[----:B------:R-:W-:Y:S01]  /*5150*/  LOP3.LUT R35, R35, 0x64006400, RZ, 0xfc, !PT ;  /* 0x6400640023237812 */ /* 0x000fe200078efcff */
[----:B------:R-:W-:Y:S01]  /*5160*/  HADD2 R32, R32, -1056, -1056 ;  /* 0xe420e42020207430 */ /* 0x000fe20000000000 */
[--C-:B------:R-:W-:Y:S02]  /*5170*/  SHF.R.U32.HI R40, RZ, 0xa, R15.reuse ;  /* 0x0000000aff287819 */ /* 0x100fe4000001160f */
[----:B------:R-:W-:Y:S01]  /*5180*/  LOP3.LUT R28, R15, 0x3f003f, RZ, 0xc0, !PT ;  /* 0x003f003f0f1c7812 */ /* 0x000fe200078ec0ff */
[----:B------:R-:W-:Y:S01]  /*5190*/  HADD2 R35, R35, -1056, -1056 ;  /* 0xe420e42023237430 */ /* 0x000fe20000000000 */
[----:B------:R-:W-:Y:S01]  /*51a0*/  LOP3.LUT R42, R10, 0xf000f, RZ, 0xc0, !PT ;  /* 0x000f000f0a2a7812 */ /* 0x000fe200078ec0ff */
[----:B0-----:R-:W-:Y:S01]  /*51b0*/  HFMA2.MMA R17, R32, R4, R17 ;  /* 0x0000000420117235 */ /* 0x001fe20000000011 */
[----:B------:R-:W-:-:S02]  /*51c0*/  SHF.R.U32.HI R15, RZ, 0x6, R15 ;  /* 0x00000006ff0f7819 */ /* 0x000fc4000001160f */
[----:B------:R-:W-:Y:S01]  /*51d0*/  LOP3.LUT R10, R41, 0x300030, R34, 0xf8, !PT ;  /* 0x00300030290a7812 */ /* 0x000fe200078ef822 */
[----:B------:R-:W-:Y:S01]  /*51e0*/  HFMA2.MMA R18, R35, R4, R18 ;  /* 0x0000000423127235 */ /* 0x000fe20000000012 */
[----:B------:R-:W-:Y:S02]  /*51f0*/  SHF.R.U32.HI R13, RZ, 0x6, R13 ;  /* 0x00000006ff0d7819 */ /* 0x000fe4000001160d */
[----:B------:R-:W-:Y:S02]  /*5200*/  LOP3.LUT R34, R31, 0x64006400, RZ, 0xfc, !PT ;  /* 0x640064001f227812 */ /* 0x000fe400078efcff */
[----:B------:R-:W-:Y:S02]  /*5210*/  LOP3.LUT R14, R14, 0x3f003f, RZ, 0xc0, !PT ;  /* 0x003f003f0e0e7812 */ /* 0x000fe400078ec0ff */
[----:B------:R-:W-:Y:S02]  /*5220*/  LOP3.LUT R12, R12, 0x3f003f, RZ, 0xc0, !PT ;  /* 0x003f003f0c0c7812 */ /* 0x000fe400078ec0ff */
[----:B------:R-:W-:-:S02]  /*5230*/  LOP3.LUT R28, R28, 0x64006400, RZ, 0xfc, !PT ;  /* 0x640064001c1c7812 */ /* 0x000fc400078efcff */
[----:B------:R-:W-:Y:S02]  /*5240*/  LOP3.LUT R15, R15, 0x3f003f, RZ, 0xc0, !PT ;  /* 0x003f003f0f0f7812 */ /* 0x000fe400078ec0ff */
        /* <DEDUP_REMOVED lines=22> */
[----:B------:R-:W-:Y:S01]  /*53b0*/  SHF.R.U32.HI R11, RZ, 0xc, R11 ;  /* 0x0000000cff0b7819 */ /* 0x000fe2000001160b */
[----:B------:R-:W-:Y:S01]  /*53c0*/  HADD2 R5, R8, -1056, -1056 ;  /* 0xe420e42008057430 */ /* 0x000fe20000000000 */
[----:B------:R-:W-:-:S02]  /*53d0*/  LOP3.LUT R9, R9, 0x64006400, RZ, 0xfc, !PT ;  /* 0x6400640009097812 */ /* 0x000fc400078efcff */
[----:B------:R-:W-:Y:S01]  /*53e0*/  LOP3.LUT R11, R11, 0xf000f, RZ, 0xc0, !PT ;  /* 0x000f000f0b0b7812 */ /* 0x000fe200078ec0ff */
[-C--:B------:R-:W-:Y:S01]  /*53f0*/  HFMA2.MMA R17, R4, R6.reuse, R17 ;  /* 0x0000000604117235 */ /* 0x080fe20000000011 */
[----:B------:R-:W-:Y:S01]  /*5400*/  HADD2 R4, R25, -1056, -1056 ;  /* 0xe420e42019047430 */ /* 0x000fe20000000000 */
[----:B------:R-:W-:Y:S01]  /*5410*/  HFMA2.MMA R18, R5, R6, R18 ;  /* 0x0000000605127235 */ /* 0x000fe20000000012 */
[----:B------:R-:W-:Y:S01]  /*5420*/  LOP3.LUT R31, R31, 0x64006400, RZ, 0xfc, !PT ;  /* 0x640064001f1f7812 */ /* 0x000fe200078efcff */
[----:B------:R-:W-:Y:S01]  /*5430*/  HADD2 R9, R9, -1056, -1056 ;  /* 0xe420e42009097430 */ /* 0x000fe20000000000 */
[----:B------:R-:W-:Y:S01]  /*5440*/  LOP3.LUT R30, R30, 0x64006400, RZ, 0xfc, !PT ;  /* 0x640064001e1e7812 */ /* 0x000fe200078efcff */
[----:B------:R-:W-:Y:S01]  /*5450*/  HFMA2 R19, R4, R6, R19 ;  /* 0x0000000604137231 */ /* 0x000fe20000000013 */
[----:B------:R-:W-:Y:S01]  /*5460*/  LOP3.LUT R11, R11, 0x300030, R40, 0xf8, !PT ;  /* 0x003000300b0b7812 */ /* 0x000fe200078ef828 */
[----:B------:R-:W-:Y:S01]  /*5470*/  HADD2 R4, R31, -1056, -1056 ;  /* 0xe420e4201f047430 */ /* 0x000fe20000000000 */
[----:B------:R-:W-:Y:S01]  /*5480*/  LOP3.LUT R10, R10, 0x64006400, RZ, 0xfc, !PT ;  /* 0x640064000a0a7812 */ /* 0x000fe200078efcff */
[----:B------:R-:W-:Y:S01]  /*5490*/  HADD2 R13, R30, -1056, -1056 ;  /* 0xe420e4201e0d7430 */ /* 0x000fe20000000000 */
[----:B------:R-:W-:Y:S01]  /*54a0*/  LOP3.LUT R11, R11, 0x64006400, RZ, 0xfc, !PT ;  /* 0x640064000b0b7812 */ /* 0x000fe200078efcff */
[----:B------:R-:W-:-:S02]  /*54b0*/  HFMA2.MMA R18, R9, R7, R18 ;  /* 0x0000000709127235 */ /* 0x000fc40000000012 */
[----:B------:R-:W-:Y:S01]  /*54c0*/  HFMA2 R16, R13, R6, R16 ;  /* 0x000000060d107231 */ /* 0x000fe20000000010 */
[----:B------:R-:W-:Y:S01]  /*54d0*/  HFMA2.MMA R17, R4, R7, R17 ;  /* 0x0000000704117235 */ /* 0x000fe20000000011 */
[----:B------:R-:W-:Y:S02]  /*54e0*/  HADD2 R5, R10, -1056, -1056 ;  /* 0xe420e4200a057430 */ /* 0x000fe40000000000 */
        /* <DEDUP_REMOVED lines=11> */
.L_x_3876:
        /* <DEDUP_REMOVED lines=8> */
.L_x_3874:
        /* <DEDUP_REMOVED lines=8> */
.L_x_3880:
[----:B------:R-:W0:Y:S01]  /*56a0*/  LDC R39, c[0x0][0x23c] ;  /* 0x00008f00ff277b82 */ /* 0x000e220000000800 */
[----:B------:R-:W-:-:S05]  /*56b0*/  MOV R27, R25 ;  /* 0x00000019001b7202 */ /* 0x000fca0000000f00 */
[----:B-----5:R1:W5:Y:S01]  /*56c0*/  LDG.E.128.CONSTANT R4, desc[UR6][R26.64] ;  /* 0x000000061a047981 */ /* 0x020362000c1e9d00 */
[----:B0-----:R-:W-:-:S04]  /*56d0*/  IMAD.WIDE R8, R39, 0x4, R26 ;  /* 0x0000000427087825 */ /* 0x001fc800078e021a */
[C---:B------:R-:W-:Y:S02]  /*56e0*/  IMAD.WIDE R12, R39.reuse, 0x4, R8 ;  /* 0x00000004270c7825 */ /* 0x040fe400078e0208 */
[----:B------:R-:W5:Y:S02]  /*56f0*/  LDG.E.128.CONSTANT R8, desc[UR6][R8.64] ;  /* 0x0000000608087981 */ /* 0x000f64000c1e9d00 */
[C---:B------:R-:W-:Y:S02]  /*5700*/  IMAD.WIDE R22, R39.reuse, 0x4, R12 ;  /* 0x0000000427167825 */ /* 0x040fe400078e020c */
[----:B------:R-:W5:Y:S04]  /*5710*/  LDG.E.128.CONSTANT R12, desc[UR6][R12.64] ;  /* 0x000000060c0c7981 */ /* 0x000f68000c1e9d00 */
[----:B------:R1:W5:Y:S01]  /*5720*/  LDG.E.128.CONSTANT R16, desc[UR6][R22.64] ;  /* 0x0000000616107981 */ /* 0x000362000c1e9d00 */
[----:B------:R-:W-:Y:S01]  /*5730*/  IADD3 R40, R20, 0x20, RZ ;  /* 0x0000002014287810 */ /* 0x000fe20007ffe0ff */
[----:B------:R-:W-:-:S03]  /*5740*/  IMAD.WIDE R20, R39, 0x4, R22 ;  /* 0x0000000427147825 */ /* 0x000fc600078e0216 */
[----:B------:R-:W-:Y:S01]  /*5750*/  ISETP.GE.AND P0, PT, R40, UR5, PT ;  /* 0x0000000528007c0c */ /* 0x000fe2000bf06270 */
[----:B------:R-:W-:Y:S01]  /*5760*/  IMAD.WIDE R42, R39, 0x4, R20 ;  /* 0x00000004272a7825 */ /* 0x000fe200078e0214 */
[----:B------:R-:W-:Y:S11]  /*5770*/  @P1 BRA `(.L_x_3879) ;  /* 0x0000001400241947 */ /* 0x000ff60003800000 */
[----:B-1----:R-:W3:Y:S01]  /*5780*/  LDG.E.128.CONSTANT R20, desc[UR6][R20.64] ;  /* 0x0000000614147981 */ /* 0x002ee2000c1e9d00 */
[----:B------:R-:W-:Y:S01]  /*5790*/  HFMA2.MMA R28, -RZ, RZ, 0, 0.03125 ;  /* 0x00002800ff1c7435 */ /* 0x000fe200000001ff */
[----:B-----5:R-:W-:Y:S02]  /*57a0*/  LOP3.LUT R29, R4, 0x3e003e0, RZ, 0xc0, !PT ;  /* 0x03e003e0041d7812 */ /* 0x020fe400078ec0ff */
[----:B------:R-:W0:Y:S01]  /*57b0*/  LDS.128 R24, [UR4] ;  /* 0x00000004ff187984 */ /* 0x000e220008000c00 */
[----:B------:R-:W-:Y:S02]  /*57c0*/  LOP3.LUT R30, R5, 0x1f001f, RZ, 0xc0, !PT ;  /* 0x001f001f051e7812 */ /* 0x000fe400078ec0ff */
[----:B------:R-:W-:Y:S02]  /*57d0*/  LOP3.LUT R29, R29, 0x64006400, RZ, 0xfc, !PT ;  /* 0x640064001d1d7812 */ /* 0x000fe400078efcff */
[----:B------:R-:W-:Y:S02]  /*57e0*/  LOP3.LUT R33, R7, 0x1f001f, RZ, 0xc0, !PT ;  /* 0x001f001f07217812 */ /* 0x000fe400078ec0ff */
[----:B------:R-:W-:-:S02]  /*57f0*/  PRMT R0, R0, 0x5410, R28 ;  /* 0x0000541000007816 */ /* 0x000fc4000000001c */
[----:B------:R-:W-:Y:S02]  /*5800*/  LOP3.LUT R28, R4, 0x1f001f, RZ, 0xc0, !PT ;  /* 0x001f001f041c7812 */ /* 0x000fe400078ec0ff */
[----:B------:R-:W-:Y:S02]  /*5810*/  LOP3.LUT R32, R6, 0x1f001f, RZ, 0xc0, !PT ;  /* 0x001f001f06207812 */ /* 0x000fe400078ec0ff */
        /* <DEDUP_REMOVED lines=9> */
[----:B--2---:R-:W-:Y:S01]  /*58b0*/  PRMT R3, R3, 0x5410, R36 ;  /* 0x0000541003037816 */ /* 0x004fe20000000024 */
[----:B------:R-:W-:Y:S01]  /*58c0*/  HADD2 R35, R32, -1040, -1040 ;  /* 0xe410e41020237430 */ /* 0x000fe20000000000 */
[----:B0-----:R-:W-:Y:S01]  /*58d0*/  HFMA2.MMA R33, R29, R24, RZ ;  /* 0x000000181d217235 */ /* 0x001fe200000000ff */
[----:B------:R-:W-:-:S04]  /*58e0*/  HFMA2 R28, R31, R24, RZ.H0_H0 ;  /* 0x000000181f1c7231 */ /* 0x000fc800000400ff */
[----:B------:R-:W-:Y:S01]  /*58f0*/  HFMA2.MMA R29, R35, R24, RZ ;  /* 0x00000018231d7235 */ /* 0x000fe200000000ff */
[----:B------:R-:W-:Y:S01]  /*5900*/  HFMA2 R32, R45, R24, RZ.H0_H0 ;  /* 0x000000182d207231 */ /* 0x000fe200000400ff */
[----:B------:R-:W-:Y:S02]  /*5910*/  LOP3.LUT R24, R5, 0x3e003e0, RZ, 0xc0, !PT ;  /* 0x03e003e005187812 */ /* 0x000fe400078ec0ff */
[----:B------:R-:W-:Y:S01]  /*5920*/  LOP3.LUT R45, R34, 0x64006400, RZ, 0xfc, !PT ;  /* 0x64006400222d7812 */ /* 0x000fe200078efcff */
[----:B------:R-:W-:Y:S01]  /*5930*/  HFMA2.MMA R33, R30, R25, R33 ;  /* 0x000000191e217235 */ /* 0x000fe20000000021 */
[----:B------:R-:W-:Y:S02]  /*5940*/  LOP3.LUT R30, R6, 0x3e003e0, RZ, 0xc0, !PT ;  /* 0x03e003e0061e7812 */ /* 0x000fe400078ec0ff */
[----:B------:R-:W-:Y:S01]  /*5950*/  LOP3.LUT R31, R24, 0x64006400, RZ, 0xfc, !PT ;  /* 0x64006400181f7812 */ /* 0x000fe200078efcff */
[----:B------:R-:W-:Y:S01]  /*5960*/  HFMA2 R45, R45, R0.H1_H1, -48, -48 ;  /* 0xd200d2002d2d7431 */ /* 0x000fe20000060000 */
[----:B------:R-:W-:-:S02]  /*5970*/  LOP3.LUT R35, R30, 0x64006400, RZ, 0xfc, !PT ;  /* 0x640064001e237812 */ /* 0x000fc400078efcff */
[--C-:B------:R-:W-:Y:S01]  /*5980*/  SHF.R.U32.HI R30, RZ, 0xa, R6.reuse ;  /* 0x0000000aff1e7819 */ /* 0x100fe20000011606 */
[-C--:B------:R-:W-:Y:S01]  /*5990*/  HFMA2 R31, R31, R0.reuse.H1_H1, -48, -48 ;  /* 0xd200d2001f1f7431 */ /* 0x080fe20000060000 */
[----:B------:R-:W-:Y:S01]  /*59a0*/  SHF.R.U32.HI R34, RZ, 0xa, R7 ;  /* 0x0000000aff227819 */ /* 0x000fe20000011607 */
[----:B------:R-:W-:Y:S01]  /*59b0*/  HFMA2 R24, R35, R0.H1_H1, -48, -48 ;  /* 0xd200d20023187431 */ /* 0x000fe20000060000 */
[-C--:B------:R-:W-:Y:S01]  /*59c0*/  HFMA2.MMA R32, R45, R25.reuse, R32 ;  /* 0x000000192d207235 */ /* 0x080fe20000000020 */
[----:B------:R-:W-:Y:S02]  /*59d0*/  SHF.R.U32.HI R6, RZ, 0xf, R6 ;  /* 0x0000000fff067819 */ /* 0x000fe40000011606 */
[----:B------:R-:W-:Y:S01]  /*59e0*/  HFMA2.MMA R28, R31, R25, R28 ;  /* 0x000000191f1c7235 */ /* 0x000fe2000000001c */
[----:B------:R-:W-:Y:S01]  /*59f0*/  HFMA2 R24, R24, R25, R29 ;  /* 0x0000001918187231 */ /* 0x000fe2000000001d */
        /* <DEDUP_REMOVED lines=15> */
[----:B------:R-:W-:Y:S01]  /*5af0*/  SHF.R.U32.HI R7, RZ, 0xf, R7 ;  /* 0x0000000fff077819 */ /* 0x000fe20000011607 */
[----:B------:R-:W-:Y:S02]  /*5b00*/  HADD2 R35, R29, -1040, -1040 ;  /* 0xe410e4101d237430 */ /* 0x000fe40000000000 */
[----:B------:R-:W-:Y:S01]  /*5b10*/  HFMA2.MMA R25, R25, R26, R28 ;  /* 0x0000001a19197235 */ /* 0x000fe2000000001c */
[----:B------:R-:W-:-:S02]  /*5b20*/  HFMA2 R24, R31, R26, R24 ;  /* 0x0000001a1f187231 */ /* 0x000fc40000000018 */
[----:B------:R-:W0:Y:S01]  /*5b30*/  LDS.128 R28, [UR4+0x10] ;  /* 0x00001004ff1c7984 */ /* 0x000e220008000c00 */
[----:B------:R-:W-:Y:S01]  /*5b40*/  HFMA2 R33, R34, R26, R33 ;  /* 0x0000001a22217231 */ /* 0x000fe20000000021 */
[----:B------:R-:W-:Y:S01]  /*5b50*/  HFMA2.MMA R26, R35, R26, R32 ;  /* 0x0000001a231a7235 */ /* 0x000fe20000000020 */
[C---:B------:R-:W-:Y:S02]  /*5b60*/  LOP3.LUT R32, R8.reuse, 0x1f001f, RZ, 0xc0, !PT ;  /* 0x001f001f08207812 */ /* 0x040fe400078ec0ff */
[----:B------:R-:W-:Y:S02]  /*5b70*/  LOP3.LUT R35, R8, 0x3e003e0, RZ, 0xc0, !PT ;  /* 0x03e003e008237812 */ /* 0x000fe400078ec0ff */
[----:B------:R-:W-:Y:S02]  /*5b80*/  LOP3.LUT R32, R32, 0x64006400, RZ, 0xfc, !PT ;  /* 0x6400640020207812 */ /* 0x000fe400078efcff */
[----:B------:R-:W-:-:S03]  /*5b90*/  LOP3.LUT R35, R35, 0x64006400, RZ, 0xfc, !PT ;  /* 0x6400640023237812 */ /* 0x000fc600078efcff */
[----:B------:R-:W-:Y:S02]  /*5ba0*/  HADD2 R32, R32, -1040, -1040 ;  /* 0xe410e41020207430 */ /* 0x000fe40000000000 */
[----:B------:R-:W-:Y:S01]  /*5bb0*/  HFMA2 R44, R35, R0.H1_H1, -48, -48 ;  /* 0xd200d200232c7431 */ /* 0x000fe20000060000 */
[----:B------:R-:W-:Y:S01]  /*5bc0*/  SHF.R.U32.HI R35, RZ, 0xc, R17 ;  /* 0x0000000cff237819 */ /* 0x000fe20000011611 */
[----:B------:R-:W-:Y:S01]  /*5bd0*/  HFMA2 R33, R32, R27, R33 ;  /* 0x0000001b20217231 */ /* 0x000fe20000000021 */
[----:B------:R-:W-:-:S04]  /*5be0*/  LOP3.LUT R32, R9, 0x1f001f, RZ, 0xc0, !PT ;  /* 0x001f001f09207812 */ /* 0x000fc800078ec0ff */
[----:B------:R-:W-:Y:S02]  /*5bf0*/  LOP3.LUT R34, R32, 0x64006400, RZ, 0xfc, !PT ;  /* 0x6400640020227812 */ /* 0x000fe400078efcff */
[----:B------:R-:W-:-:S03]  /*5c00*/  LOP3.LUT R32, R9, 0x3e003e0, RZ, 0xc0, !PT ;  /* 0x03e003e009207812 */ /* 0x000fc600078ec0ff */
[----:B------:R-:W-:Y:S01]  /*5c10*/  HADD2 R34, R34, -1040, -1040 ;  /* 0xe410e41022227430 */ /* 0x000fe20000000000 */
[----:B------:R-:W-:-:S05]  /*5c20*/  LOP3.LUT R45, R32, 0x64006400, RZ, 0xfc, !PT ;  /* 0x64006400202d7812 */ /* 0x000fca00078efcff */
[----:B------:R-:W-:Y:S01]  /*5c30*/  HFMA2.MMA R32, R34, R27, R25 ;  /* 0x0000001b22207235 */ /* 0x000fe20000000019 */
[----:B------:R-:W-:Y:S01]  /*5c40*/  SHF.R.U32.HI R34, RZ, 0xf, R4 ;  /* 0x0000000fff227819 */ /* 0x000fe20000011604 */
[----:B------:R-:W-:-:S03]  /*5c50*/  HFMA2 R45, R45, R0.H1_H1, -48, -48 ;  /* 0xd200d2002d2d7431 */ /* 0x000fc60000060000 */
[----:B------:R-:W-:Y:S01]  /*5c60*/  LOP3.LUT R34, R34, 0x10001, RZ, 0xc0, !PT ;  /* 0x0001000122227812 */ /* 0x000fe200078ec0ff */
[----:B0-----:R-:W-:Y:S01]  /*5c70*/  HFMA2.MMA R25, R44, R28, R33 ;  /* 0x0000001c2c197235 */ /* 0x001fe20000000021 */
[----:B------:R-:W-:-:S03]  /*5c80*/  SHF.R.U32.HI R33, RZ, 0xe, R8 ;  /* 0x0000000eff217819 */ /* 0x000fc60000011608 */
[----:B------:R-:W-:Y:S01]  /*5c90*/  HFMA2 R4, R45, R28, R32 ;  /* 0x0000001c2d047231 */ /* 0x000fe20000000020 */
[----:B------:R-:W-:Y:S02]  /*5ca0*/  LOP3.LUT R32, R5, 0x10001, RZ, 0xc0, !PT ;  /* 0x0001000105207812 */ /* 0x000fe400078ec0ff */
[----:B------:R-:W-:Y:S02]  /*5cb0*/  LOP3.LUT R34, R34, 0x20002, R33, 0xf8, !PT ;  /* 0x0002000222227812 */ /* 0x000fe400078ef821 */
[----:B------:R-:W-:Y:S02]  /*5cc0*/  SHF.R.U32.HI R33, RZ, 0xe, R9 ;  /* 0x0000000eff217819 */ /* 0x000fe40000011609 */
[----:B------:R-:W-:Y:S02]  /*5cd0*/  SHF.R.U32.HI R5, RZ, 0xd, R12 ;  /* 0x0000000dff057819 */ /* 0x000fe4000001160c */
[----:B------:R-:W-:Y:S02]  /*5ce0*/  LOP3.LUT R33, R32, 0x20002, R33, 0xf8, !PT ;  /* 0x0002000220217812 */ /* 0x000fe400078ef821 */
[----:B------:R-:W-:-:S02]  /*5cf0*/  SHF.R.U32.HI R32, RZ, 0xd, R13 ;  /* 0x0000000dff207819 */ /* 0x000fc4000001160d */
[----:B------:R-:W-:Y:S02]  /*5d00*/  LOP3.LUT R34, R34, 0x40004, R5, 0xf8, !PT ;  /* 0x0004000422227812 */ /* 0x000fe400078ef805 */
[----:B------:R-:W-:Y:S02]  /*5d10*/  LOP3.LUT R32, R33, 0x40004, R32, 0xf8, !PT ;  /* 0x0004000421207812 */ /* 0x000fe400078ef820 */
[----:B------:R-:W-:Y:S02]  /*5d20*/  SHF.R.U32.HI R33, RZ, 0xa, R8 ;  /* 0x0000000aff217819 */ /* 0x000fe40000011608 */
[----:B------:R-:W-:Y:S02]  /*5d30*/  SHF.R.U32.HI R5, RZ, 0xc, R16 ;  /* 0x0000000cff057819 */ /* 0x000fe40000011610 */
[----:B------:R-:W-:Y:S02]  /*5d40*/  LOP3.LUT R33, R33, 0x1f001f, RZ, 0xc0, !PT ;  /* 0x001f001f21217812 */ /* 0x000fe400078ec0ff */
[----:B------:R-:W-:-:S02]  /*5d50*/  SHF.R.U32.HI R9, RZ, 0xa, R9 ;  /* 0x0000000aff097819 */ /* 0x000fc40000011609 */
[----:B------:R-:W-:Y:S02]  /*5d60*/  LOP3.LUT R8, R32, 0x80008, R35, 0xf8, !PT ;  /* 0x0008000820087812 */ /* 0x000fe400078ef823 */
[----:B------:R-:W-:Y:S02]  /*5d70*/  LOP3.LUT R5, R34, 0x80008, R5, 0xf8, !PT ;  /* 0x0008000822057812 */ /* 0x000fe400078ef805 */
[----:B------:R-:W-:Y:S02]  /*5d80*/  LOP3.LUT R33, R33, 0x64006400, RZ, 0xfc, !PT ;  /* 0x6400640021217812 */ /* 0x000fe400078efcff */
[----:B------:R-:W-:-:S04]  /*5d90*/  LOP3.LUT R34, R9, 0x1f001f, RZ, 0xc0, !PT ;  /* 0x001f001f09227812 */ /* 0x000fc800078ec0ff */
[----:B------:R-:W-:Y:S02]  /*5da0*/  LOP3.LUT R34, R34, 0x64006400, RZ, 0xfc, !PT ;  /* 0x6400640022227812 */ /* 0x000fe400078efcff */
[----:B---3--:R-:W-:-:S04]  /*5db0*/  SHF.R.U32.HI R32, RZ, 0xb, R20 ;  /* 0x0000000bff207819 */ /* 0x008fc80000011614 */
[----:B------:R-:W-:Y:S01]  /*5dc0*/  LOP3.LUT R9, R5, 0x100010, R32, 0xf8, !PT ;  /* 0x0010001005097812 */ /* 0x000fe200078ef820 */
[----:B------:R-:W-:Y:S01]  /*5dd0*/  HADD2 R32, R33, -1040, -1040 ;  /* 0xe410e41021207430 */ /* 0x000fe20000000000 */
[----:B------:R-:W-:Y:S01]  /*5de0*/  SHF.R.U32.HI R5, RZ, 0xb, R21 ;  /* 0x0000000bff057819 */ /* 0x000fe20000011615 */
[----:B------:R-:W-:Y:S01]  /*5df0*/  HADD2 R33, R34, -1040, -1040 ;  /* 0xe410e41022217430 */ /* 0x000fe20000000000 */
[----:B------:R-:W-:Y:S02]  /*5e00*/  LOP3.LUT R9, R9, 0x64006400, RZ, 0xfc, !PT ;  /* 0x6400640009097812 */ /* 0x000fe400078efcff */
[----:B------:R-:W-:Y:S01]  /*5e10*/  LOP3.LUT R8, R8, 0x100010, R5, 0xf8, !PT ;  /* 0x0010001008087812 */ /* 0x000fe200078ef805 */
[----:B------:R-:W-:Y:S01]  /*5e20*/  HFMA2.MMA R25, R32, R29, R25 ;  /* 0x0000001d20197235 */ /* 0x000fe20000000019 */
        /* <DEDUP_REMOVED lines=8> */
[----:B------:R-:W-:Y:S01]  /*5eb0*/  SHF.R.U32.HI R12, RZ, 0xa, R12 ;  /* 0x0000000aff0c7819 */ /* 0x000fe2000001160c */
[----:B------:R-:W-:Y:S01]  /*5ec0*/  HADD2 R5, R32, -1040, -1040 ;  /* 0xe410e41020057430 */ /* 0x000fe20000000000 */
[----:B------:R-:W-:Y:S02]  /*5ed0*/  LOP3.LUT R33, R33, 0x64006400, RZ, 0xfc, !PT ;  /* 0x6400640021217812 */ /* 0x000fe400078efcff */
[----:B------:R-:W-:Y:S01]  /*5ee0*/  LOP3.LUT R12, R12, 0x1f001f, RZ, 0xc0, !PT ;  /* 0x001f001f0c0c7812 */ /* 0x000fe200078ec0ff */
[----:B------:R-:W-:Y:S01]  /*5ef0*/  HFMA2 R5, R5, R30, R4 ;  /* 0x0000001e05057231 */ /* 0x000fe20000000004 */
[----:B------:R-:W-:Y:S01]  /*5f00*/  HFMA2.MMA R25, R34, R30, R25 ;  /* 0x0000001e22197235 */ /* 0x000fe20000000019 */
[----:B------:R-:W-:Y:S01]  /*5f10*/  HFMA2 R4, R33, R0.H1_H1, -48, -48 ;  /* 0xd200d20021047431 */ /* 0x000fe20000060000 */
[----:B------:R-:W-:Y:S01]  /*5f20*/  LOP3.LUT R8, R8, 0x64006400, RZ, 0xfc, !PT ;  /* 0x6400640008087812 */ /* 0x000fe200078efcff */
[----:B------:R-:W0:Y:S04]  /*5f30*/  LDS.128 R32, [UR4+0x20] ;  /* 0x00002004ff207984 */ /* 0x000e280008000c00 */
[----:B------:R-:W-:Y:S01]  /*5f40*/  HADD2 R8, R8, -1040, -1040 ;  /* 0xe410e41008087430 */ /* 0x000fe20000000000 */
[----:B------:R-:W-:Y:S01]  /*5f50*/  HFMA2.MMA R4, R4, R31, R25 ;  /* 0x0000001f04047235 */ /* 0x000fe20000000019 */
[----:B------:R-:W-:-:S02]  /*5f60*/  LOP3.LUT R25, R13, 0x3e003e0, RZ, 0xc0, !PT ;  /* 0x03e003e00d197812 */ /* 0x000fc400078ec0ff */
[----:B------:R-:W-:Y:S02]  /*5f70*/  SHF.R.U32.HI R13, RZ, 0xa, R13 ;  /* 0x0000000aff0d7819 */ /* 0x000fe4000001160d */
[----:B------:R-:W-:-:S05]  /*5f80*/  LOP3.LUT R25, R25, 0x64006400, RZ, 0xfc, !PT ;  /* 0x6400640019197812 */ /* 0x000fca00078efcff */
[----:B------:R-:W-:Y:S01]  /*5f90*/  HFMA2 R44, R25, R0.H1_H1, -48, -48 ;  /* 0xd200d200192c7431 */ /* 0x000fe20000060000 */
[----:B------:R-:W-:-:S05]  /*5fa0*/  LOP3.LUT R25, R12, 0x64006400, RZ, 0xfc, !PT ;  /* 0x640064000c197812 */ /* 0x000fca00078efcff */
[----:B------:R-:W-:Y:S01]  /*5fb0*/  HFMA2.MMA R5, R44, R31, R5 ;  /* 0x0000001f2c057235 */ /* 0x000fe20000000005 */
[----:B------:R-:W-:Y:S01]  /*5fc0*/  LOP3.LUT R44, R13, 0x1f001f, RZ, 0xc0, !PT ;  /* 0x001f001f0d2c7812 */ /* 0x000fe200078ec0ff */
[----:B------:R-:W-:Y:S01]  /*5fd0*/  HADD2 R25, R25, -1040, -1040 ;  /* 0xe410e41019197430 */ /* 0x000fe20000000000 */
[----:B------:R-:W-:Y:S02]  /*5fe0*/  LOP3.LUT R13, R16, 0x1f001f, RZ, 0xc0, !PT ;  /* 0x001f001f100d7812 */ /* 0x000fe400078ec0ff */
[----:B------:R-:W-:Y:S02]  /*5ff0*/  LOP3.LUT R12, R44, 0x64006400, RZ, 0xfc, !PT ;  /* 0x640064002c0c7812 */ /* 0x000fe400078efcff */
[----:B------:R-:W-:-:S03]  /*6000*/  LOP3.LUT R13, R13, 0x64006400, RZ, 0xfc, !PT ;  /* 0x640064000d0d7812 */ /* 0x000fc600078efcff */
[----:B------:R-:W-:Y:S02]  /*6010*/  HADD2 R12, R12, -1040, -1040 ;  /* 0xe410e4100c0c7430 */ /* 0x000fe40000000000 */
[----:B------:R-:W-:-:S04]  /*6020*/  HADD2 R13, R13, -1040, -1040 ;  /* 0xe410e4100d0d7430 */ /* 0x000fc80000000000 */
[----:B0-----:R-:W-:Y:S01]  /*6030*/  HFMA2.MMA R5, R12, R32, R5 ;  /* 0x000000200c057235 */ /* 0x001fe20000000005 */
[C---:B------:R-:W-:Y:S01]  /*6040*/  LOP3.LUT R12, R17.reuse, 0x1f001f, RZ, 0xc0, !PT ;  /* 0x001f001f110c7812 */ /* 0x040fe200078ec0ff */
[----:B------:R-:W-:Y:S01]  /*6050*/  HFMA2 R4, R25, R32, R4 ;  /* 0x0000002019047231 */ /* 0x000fe20000000004 */
[----:B------:R-:W-:Y:S02]  /*6060*/  LOP3.LUT R25, R16, 0x3e003e0, RZ, 0xc0, !PT ;  /* 0x03e003e010197812 */ /* 0x000fe400078ec0ff */
[----:B------:R-:W-:Y:S01]  /*6070*/  LOP3.LUT R12, R12, 0x64006400, RZ, 0xfc, !PT ;  /* 0x640064000c0c7812 */ /* 0x000fe200078efcff */
[----:B------:R-:W-:Y:S01]  /*6080*/  HFMA2 R4, R13, R33, R4 ;  /* 0x000000210d047231 */ /* 0x000fe20000000004 */
[----:B------:R-:W-:Y:S02]  /*6090*/  LOP3.LUT R13, R17, 0x3e003e0, RZ, 0xc0, !PT ;  /* 0x03e003e0110d7812 */ /* 0x000fe400078ec0ff */
[----:B------:R-:W-:Y:S01]  /*60a0*/  LOP3.LUT R25, R25, 0x64006400, RZ, 0xfc, !PT ;  /* 0x6400640019197812 */ /* 0x000fe200078efcff */
[----:B------:R-:W-:Y:S01]  /*60b0*/  HADD2 R12, R12, -1040, -1040 ;  /* 0xe410e4100c0c7430 */ /* 0x000fe20000000000 */
[----:B------:R-:W-:-:S02]  /*60c0*/  LOP3.LUT R13, R13, 0x64006400, RZ, 0xfc, !PT ;  /* 0x640064000d0d7812 */ /* 0x000fc400078efcff */
[----:B------:R-:W-:Y:S01]  /*60d0*/  SHF.R.U32.HI R16, RZ, 0xa, R16 ;  /* 0x0000000aff107819 */ /* 0x000fe20000011610 */
[-C--:B------:R-:W-:Y:S01]  /*60e0*/  HFMA2 R25, R25, R0.reuse.H1_H1, -48, -48 ;  /* 0xd200d20019197431 */ /* 0x080fe20000060000 */
[----:B------:R-:W-:Y:S01]  /*60f0*/  SHF.R.U32.HI R17, RZ, 0xa, R17 ;  /* 0x0000000aff117819 */ /* 0x000fe20000011611 */
[----:B------:R-:W-:Y:S01]  /*6100*/  HFMA2.MMA R5, R12, R33, R5 ;  /* 0x000000210c057235 */ /* 0x000fe20000000005 */
[----:B------:R-:W-:Y:S02]  /*6110*/  HFMA2 R12, R13, R0.H1_H1, -48, -48 ;  /* 0xd200d2000d0c7431 */ /* 0x000fe40000060000 */
[----:B------:R-:W-:Y:S01]  /*6120*/  HFMA2 R4, R25, R34, R4 ;  /* 0x0000002219047231 */ /* 0x000fe20000000004 */
[----:B------:R-:W-:Y:S02]  /*6130*/  SHF.R.U32.HI R25, RZ, 0xe, R10 ;  /* 0x0000000eff197819 */ /* 0x000fe4000001160a */
[----:B------:R-:W-:Y:S02]  /*6140*/  LOP3.LUT R17, R17, 0x1f001f, RZ, 0xc0, !PT ;  /* 0x001f001f11117812 */ /* 0x000fe400078ec0ff */
[----:B------:R-:W-:Y:S01]  /*6150*/  HFMA2.MMA R13, R12, R34, R5 ;  /* 0x000000220c0d7235 */ /* 0x000fe20000000005 */
[----:B------:R-:W-:-:S02]  /*6160*/  LOP3.LUT R5, R16, 0x1f001f, RZ, 0xc0, !PT ;  /* 0x001f001f10057812 */ /* 0x000fc400078ec0ff */
[----:B------:R-:W-:Y:S02]  /*6170*/  LOP3.LUT R16, R6, 0x20002, R25, 0xf8, !PT ;  /* 0x0002000206107812 */ /* 0x000fe400078ef819 */
[----:B------:R-:W-:Y:S02]  /*6180*/  LOP3.LUT R6, R5, 0x64006400, RZ, 0xfc, !PT ;  /* 0x6400640005067812 */ /* 0x000fe400078efcff */
[----:B------:R-:W-:Y:S02]  /*6190*/  LOP3.LUT R12, R10, 0x1f001f, RZ, 0xc0, !PT ;  /* 0x001f001f0a0c7812 */ /* 0x000fe400078ec0ff */
[----:B------:R-:W-:Y:S01]  /*61a0*/  SHF.R.U32.HI R5, RZ, 0xd, R14 ;  /* 0x0000000dff057819 */ /* 0x000fe2000001160e */
[----:B------:R-:W-:Y:S01]  /*61b0*/  HADD2 R25, R6, -1040, -1040 ;  /* 0xe410e41006197430 */ /* 0x000fe20000000000 */
[----:B------:R-:W-:Y:S02]  /*61c0*/  LOP3.LUT R12, R12, 0x64006400, RZ, 0xfc, !PT ;  /* 0x640064000c0c7812 */ /* 0x000fe400078efcff */
[----:B------:R-:W-:-:S02]  /*61d0*/  LOP3.LUT R5, R16, 0x40004, R5, 0xf8, !PT ;  /* 0x0004000410057812 */ /* 0x000fc400078ef805 */
[----:B------:R-:W-:Y:S01]  /*61e0*/  LOP3.LUT R6, R11, 0x1f001f, RZ, 0xc0, !PT ;  /* 0x001f001f0b067812 */ /* 0x000fe200078ec0ff */
[----:B------:R-:W-:Y:S01]  /*61f0*/  HFMA2.MMA R16, R25, R35, R4 ;  /* 0x0000002319107235 */ /* 0x000fe20000000004 */
[----:B------:R-:W-:Y:S01]  /*6200*/  SHF.R.U32.HI R4, RZ, 0xc, R18 ;  /* 0x0000000cff047819 */ /* 0x000fe20000011612 */
[----:B------:R-:W-:Y:S01]  /*6210*/  HADD2 R45, R12, -1040, -1040 ;  /* 0xe410e4100c2d7430 */ /* 0x000fe20000000000 */
[----:B------:R-:W-:Y:S02]  /*6220*/  LOP3.LUT R17, R17, 0x64006400, RZ, 0xfc, !PT ;  /* 0x6400640011117812 */ /* 0x000fe400078efcff */
[----:B------:R-:W-:Y:S01]  /*6230*/  LOP3.LUT R5, R5, 0x80008, R4, 0xf8, !PT ;  /* 0x0008000805057812 */ /* 0x000fe200078ef804 */
[----:B------:R-:W-:Y:S01]  /*6240*/  HFMA2 R24, R45, R27, R24 ;  /* 0x0000001b2d187231 */ /* 0x000fe20000000018 */
[----:B------:R-:W-:Y:S01]  /*6250*/  LOP3.LUT R6, R6, 0x64006400, RZ, 0xfc, !PT ;  /* 0x6400640006067812 */ /* 0x000fe200078efcff */
[----:B------:R-:W-:Y:S01]  /*6260*/  HADD2 R4, R17, -1040, -1040 ;  /* 0xe410e41011047430 */ /* 0x000fe20000000000 */
[----:B------:R-:W-:-:S03]  /*6270*/  SHF.R.U32.HI R12, RZ, 0xb, R22 ;  /* 0x0000000bff0c7819 */ /* 0x000fc60000011616 */
[----:B------:R-:W-:Y:S01]  /*6280*/  HFMA2 R13, R4, R35, R13 ;  /* 0x00000023040d7231 */ /* 0x000fe2000000000d */
[----:B------:R-:W-:Y:S01]  /*6290*/  LOP3.LUT R12, R5, 0x100010, R12, 0xf8, !PT ;  /* 0x00100010050c7812 */ /* 0x000fe200078ef80c */
[----:B------:R-:W-:Y:S01]  /*62a0*/  HADD2 R5, R6, -1040, -1040 ;  /* 0xe410e41006057430 */ /* 0x000fe20000000000 */
[----:B------:R-:W-:Y:S02]  /*62b0*/  LOP3.LUT R4, R10, 0x3e003e0, RZ, 0xc0, !PT ;  /* 0x03e003e00a047812 */ /* 0x000fe400078ec0ff */
[----:B------:R-:W-:Y:S02]  /*62c0*/  SHF.R.U32.HI R10, RZ, 0xa, R10 ;  /* 0x0000000aff0a7819 */ /* 0x000fe4000001160a */
[----:B------:R-:W-:Y:S01]  /*62d0*/  LOP3.LUT R6, R11, 0x3e003e0, RZ, 0xc0, !PT ;  /* 0x03e003e00b067812 */ /* 0x000fe200078ec0ff */
[----:B------:R-:W-:Y:S01]  /*62e0*/  HFMA2.MMA R26, R5, R27, R26 ;  /* 0x0000001b051a7235 */ /* 0x000fe2000000001a */
[----:B------:R-:W-:Y:S02]  /*62f0*/  LOP3.LUT R5, R4, 0x64006400, RZ, 0xfc, !PT ;  /* 0x6400640004057812 */ /* 0x000fe400078efcff */
[----:B------:R-:W-:-:S02]  /*6300*/  SHF.R.U32.HI R4, RZ, 0xa, R11 ;  /* 0x0000000aff047819 */ /* 0x000fc4000001160b */
[----:B------:R-:W-:Y:S01]  /*6310*/  LOP3.LUT R10, R10, 0x1f001f, RZ, 0xc0, !PT ;  /* 0x001f001f0a0a7812 */ /* 0x000fe200078ec0ff */
[-C--:B------:R-:W-:Y:S01]  /*6320*/  HFMA2 R5, R5, R0.reuse.H1_H1, -48, -48 ;  /* 0xd200d20005057431 */ /* 0x080fe20000060000 */
[----:B------:R-:W-:Y:S02]  /*6330*/  LOP3.LUT R17, R6, 0x64006400, RZ, 0xfc, !PT ;  /* 0x6400640006117812 */ /* 0x000fe400078efcff */
[----:B------:R-:W-:Y:S02]  /*6340*/  LOP3.LUT R4, R4, 0x1f001f, RZ, 0xc0, !PT ;  /* 0x001f001f04047812 */ /* 0x000fe400078ec0ff */
[----:B------:R-:W-:Y:S01]  /*6350*/  LOP3.LUT R10, R10, 0x64006400, RZ, 0xfc, !PT ;  /* 0x640064000a0a7812 */ /* 0x000fe200078efcff */
[----:B------:R-:W-:Y:S01]  /*6360*/  HFMA2.MMA R24, R5, R28, R24 ;  /* 0x0000001c05187235 */ /* 0x000fe20000000018 */
[----:B------:R-:W-:Y:S01]  /*6370*/  LOP3.LUT R5, R4, 0x64006400, RZ, 0xfc, !PT ;  /* 0x6400640004057812 */ /* 0x000fe200078efcff */
[----:B------:R-:W-:Y:S01]  /*6380*/  HFMA2 R17, R17, R0.H1_H1, -48, -48 ;  /* 0xd200d20011117431 */ /* 0x000fe20000060000 */
[----:B------:R-:W-:Y:S01]  /*6390*/  LOP3.LUT R6, R7, 0x10001, RZ, 0xc0, !PT ;  /* 0x0001000107067812 */ /* 0x000fe200078ec0ff */
[----:B------:R-:W-:Y:S01]  /*63a0*/  HADD2 R7, R10, -1040, -1040 ;  /* 0xe410e4100a077430 */ /* 0x000fe20000000000 */
[----:B------:R-:W-:Y:S01]  /*63b0*/  LOP3.LUT R4, R14, 0x1f001f, RZ, 0xc0, !PT ;  /* 0x001f001f0e047812 */ /* 0x000fe200078ec0ff */
[----:B------:R-:W-:Y:S01]  /*63c0*/  HFMA2 R26, R17, R28, R26 ;  /* 0x0000001c111a7231 */ /* 0x000fe2000000001a */
[----:B------:R-:W-:Y:S01]  /*63d0*/  SHF.R.U32.HI R11, RZ, 0xe, R11 ;  /* 0x0000000eff0b7819 */ /* 0x000fe2000001160b */
[----:B------:R-:W-:Y:S01]  /*63e0*/  HADD2 R5, R5, -1040, -1040 ;  /* 0xe410e41005057430 */ /* 0x000fe20000000000 */
[----:B------:R-:W-:Y:S01]  /*63f0*/  LOP3.LUT R4, R4, 0x64006400, RZ, 0xfc, !PT ;  /* 0x6400640004047812 */ /* 0x000fe200078efcff */
[----:B------:R-:W-:Y:S01]  /*6400*/  HFMA2.MMA R24, R7, R29, R24 ;  /* 0x0000001d07187235 */ /* 0x000fe20000000018 */
[----:B------:R-:W-:Y:S01]  /*6410*/  LOP3.LUT R11, R6, 0x20002, R11, 0xf8, !PT ;  /* 0x00020002060b7812 */ /* 0x000fe200078ef80b */
[----:B------:R-:W-:Y:S01]  /*6420*/  HFMA2 R29, R5, R29, R26 ;  /* 0x0000001d051d7231 */ /* 0x000fe2000000001a */
[----:B------:R-:W-:Y:S01]  /*6430*/  LOP3.LUT R5, R14, 0x3e003e0, RZ, 0xc0, !PT ;  /* 0x03e003e00e057812 */ /* 0x000fe200078ec0ff */
[----:B------:R-:W-:Y:S01]  /*6440*/  HADD2 R7, R4, -1040, -1040 ;  /* 0xe410e41004077430 */ /* 0x000fe20000000000 */
[----:B------:R-:W-:-:S02]  /*6450*/  LOP3.LUT R6, R15, 0x1f001f, RZ, 0xc0, !PT ;  /* 0x001f001f0f067812 */ /* 0x000fc400078ec0ff */
[----:B------:R-:W-:Y:S02]  /*6460*/  SHF.R.U32.HI R14, RZ, 0xa, R14 ;  /* 0x0000000aff0e7819 */ /* 0x000fe4000001160e */
[----:B------:R-:W-:Y:S01]  /*6470*/  LOP3.LUT R5, R5, 0x64006400, RZ, 0xfc, !PT ;  /* 0x6400640005057812 */ /* 0x000fe200078efcff */
[-C--:B------:R-:W-:Y:S01]  /*6480*/  HFMA2.MMA R24, R7, R30.reuse, R24 ;  /* 0x0000001e07187235 */ /* 0x080fe20000000018 */
[----:B------:R-:W-:Y:S02]  /*6490*/  LOP3.LUT R4, R15, 0x3e003e0, RZ, 0xc0, !PT ;  /* 0x03e003e00f047812 */ /* 0x000fe400078ec0ff */
[----:B------:R-:W-:Y:S01]  /*64a0*/  LOP3.LUT R6, R6, 0x64006400, RZ, 0xfc, !PT ;  /* 0x6400640006067812 */ /* 0x000fe200078efcff */
[-C--:B------:R-:W-:Y:S01]  /*64b0*/  HFMA2 R7, R5, R0.reuse.H1_H1, -48, -48 ;  /* 0xd200d20005077431 */ /* 0x080fe20000060000 */
[----:B------:R-:W-:Y:S02]  /*64c0*/  LOP3.LUT R14, R14, 0x1f001f, RZ, 0xc0, !PT ;  /* 0x001f001f0e0e7812 */ /* 0x000fe400078ec0ff */
[----:B------:R-:W-:Y:S01]  /*64d0*/  LOP3.LUT R5, R4, 0x64006400, RZ, 0xfc, !PT ;  /* 0x6400640004057812 */ /* 0x000fe200078efcff */
[----:B------:R-:W-:Y:S01]  /*64e0*/  HADD2 R6, R6, -1040, -1040 ;  /* 0xe410e41006067430 */ /* 0x000fe20000000000 */
[----:B------:R-:W-:Y:S01]  /*64f0*/  LOP3.LUT R14, R14, 0x64006400, RZ, 0xfc, !PT ;  /* 0x640064000e0e7812 */ /* 0x000fe200078efcff */
[----:B------:R-:W-:Y:S01]  /*6500*/  HFMA2 R24, R7, R31, R24 ;  /* 0x0000001f07187231 */ /* 0x000fe20000000018 */
[--C-:B------:R-:W-:Y:S01]  /*6510*/  SHF.R.U32.HI R10, RZ, 0xd, R15.reuse ;  /* 0x0000000dff0a7819 */ /* 0x100fe2000001160f */
[----:B------:R-:W-:Y:S01]  /*6520*/  HFMA2 R4, R5, R0.H1_H1, -48, -48 ;  /* 0xd200d20005047431 */ /* 0x000fe20000060000 */
[----:B------:R-:W-:Y:S01]  /*6530*/  SHF.R.U32.HI R15, RZ, 0xa, R15 ;  /* 0x0000000aff0f7819 */ /* 0x000fe2000001160f */
[----:B------:R-:W-:Y:S01]  /*6540*/  HADD2 R5, R14, -1040, -1040 ;  /* 0xe410e4100e057430 */ /* 0x000fe20000000000 */
[----:B------:R-:W-:Y:S01]  /*6550*/  HFMA2.MMA R17, R6, R30, R29 ;  /* 0x0000001e06117235 */ /* 0x000fe2000000001d */
[----:B------:R-:W-:-:S02]  /*6560*/  SHF.R.U32.HI R7, RZ, 0xc, R19 ;  /* 0x0000000cff077819 */ /* 0x000fc40000011613 */
[----:B------:R-:W-:Y:S01]  /*6570*/  HFMA2 R24, R5, R32, R24 ;  /* 0x0000002005187231 */ /* 0x000fe20000000018 */
[----:B------:R-:W-:Y:S02]  /*6580*/  LOP3.LUT R5, R15, 0x1f001f, RZ, 0xc0, !PT ;  /* 0x001f001f0f057812 */ /* 0x000fe400078ec0ff */
[----:B------:R-:W-:Y:S02]  /*6590*/  LOP3.LUT R10, R11, 0x40004, R10, 0xf8, !PT ;  /* 0x000400040b0a7812 */ /* 0x000fe400078ef80a */
[----:B------:R-:W-:Y:S01]  /*65a0*/  LOP3.LUT R5, R5, 0x64006400, RZ, 0xfc, !PT ;  /* 0x6400640005057812 */ /* 0x000fe200078efcff */
[----:B------:R-:W-:Y:S01]  /*65b0*/  HFMA2.MMA R17, R4, R31, R17 ;  /* 0x0000001f04117235 */ /* 0x000fe20000000011 */
[----:B------:R-:W-:Y:S02]  /*65c0*/  LOP3.LUT R4, R18, 0x1f001f, RZ, 0xc0, !PT ;  /* 0x001f001f12047812 */ /* 0x000fe400078ec0ff */
[----:B------:R-:W-:Y:S01]  /*65d0*/  LOP3.LUT R10, R10, 0x80008, R7, 0xf8, !PT ;  /* 0x000800080a0a7812 */ /* 0x000fe200078ef807 */
[----:B------:R-:W-:Y:S01]  /*65e0*/  HADD2 R6, R5, -1040, -1040 ;  /* 0xe410e41005067430 */ /* 0x000fe20000000000 */
[----:B------:R-:W-:-:S02]  /*65f0*/  LOP3.LUT R4, R4, 0x64006400, RZ, 0xfc, !PT ;  /* 0x6400640004047812 */ /* 0x000fc400078efcff */
[----:B------:R-:W-:Y:S02]  /*6600*/  LOP3.LUT R11, R18, 0x3e003e0, RZ, 0xc0, !PT ;  /* 0x03e003e0120b7812 */ /* 0x000fe400078ec0ff */
[----:B------:R-:W-:Y:S01]  /*6610*/  SHF.R.U32.HI R15, RZ, 0xa, R18 ;  /* 0x0000000aff0f7819 */ /* 0x000fe20000011612 */
[----:B------:R-:W-:Y:S01]  /*6620*/  HADD2 R25, R4, -1040, -1040 ;  /* 0xe410e41004197430 */ /* 0x000fe20000000000 */
[----:B------:R-:W-:Y:S01]  /*6630*/  HFMA2.MMA R17, R6, R32, R17 ;  /* 0x0000002006117235 */ /* 0x000fe20000000011 */
[C---:B------:R-:W-:Y:S01]  /*6640*/  LOP3.LUT R18, R19.reuse, 0x1f001f, RZ, 0xc0, !PT ;  /* 0x001f001f13127812 */ /* 0x040fe200078ec0ff */
[----:B------:R-:W0:Y:S01]  /*6650*/  LDS.128 R4, [UR4+0x30] ;  /* 0x00003004ff047984 */ /* 0x000e220008000c00 */
[----:B------:R-:W-:Y:S01]  /*6660*/  LOP3.LUT R14, R19, 0x3e003e0, RZ, 0xc0, !PT ;  /* 0x03e003e0130e7812 */ /* 0x000fe200078ec0ff */
[----:B------:R-:W-:Y:S01]  /*6670*/  HFMA2 R25, R25, R33, R24 ;  /* 0x0000002119197231 */ /* 0x000fe20000000018 */
[----:B------:R-:W-:Y:S02]  /*6680*/  LOP3.LUT R30, R18, 0x64006400, RZ, 0xfc, !PT ;  /* 0x64006400121e7812 */ /* 0x000fe400078efcff */
[----:B------:R-:W-:-:S02]  /*6690*/  LOP3.LUT R27, R11, 0x64006400, RZ, 0xfc, !PT ;  /* 0x640064000b1b7812 */ /* 0x000fc400078efcff */
[----:B------:R-:W-:Y:S01]  /*66a0*/  SHF.R.U32.HI R19, RZ, 0xa, R19 ;  /* 0x0000000aff137819 */ /* 0x000fe20000011613 */
[----:B------:R-:W-:Y:S01]  /*66b0*/  HADD2 R30, R30, -1040, -1040 ;  /* 0xe410e4101e1e7430 */ /* 0x000fe20000000000 */
[----:B------:R-:W-:Y:S01]  /*66c0*/  LOP3.LUT R11, R14, 0x64006400, RZ, 0xfc, !PT ;  /* 0x640064000e0b7812 */ /* 0x000fe200078efcff */
[-C--:B------:R-:W-:Y:S01]  /*66d0*/  HFMA2 R28, R27, R0.reuse.H1_H1, -48, -48 ;  /* 0xd200d2001b1c7431 */ /* 0x080fe20000060000 */
[----:B------:R-:W-:Y:S02]  /*66e0*/  LOP3.LUT R18, R21, 0x3e003e0, RZ, 0xc0, !PT ;  /* 0x03e003e015127812 */ /* 0x000fe400078ec0ff */
[----:B------:R-:W-:Y:S01]  /*66f0*/  LOP3.LUT R14, R20, 0x3e003e0, RZ, 0xc0, !PT ;  /* 0x03e003e0140e7812 */ /* 0x000fe200078ec0ff */
[----:B------:R-:W-:Y:S01]  /*6700*/  HFMA2.MMA R17, R30, R33, R17 ;  /* 0x000000211e117235 */ /* 0x000fe20000000011 */
[----:B------:R-:W-:Y:S01]  /*6710*/  LOP3.LUT R29, R18, 0x64006400, RZ, 0xfc, !PT ;  /* 0x64006400121d7812 */ /* 0x000fe200078efcff */
[----:B------:R-:W-:Y:S01]  /*6720*/  HFMA2 R11, R11, R0.H1_H1, -48, -48 ;  /* 0xd200d2000b0b7431 */ /* 0x000fe20000060000 */
        /* <DEDUP_REMOVED lines=16> */
[-C--:B------:R-:W-:Y:S01]  /*6830*/  HFMA2 R24, R27, R0.reuse.H1_H1, -48, -48 ;  /* 0xd200d2001b187431 */ /* 0x080fe20000060000 */
[----:B------:R-:W-:Y:S01]  /*6840*/  LOP3.LUT R27, R22, 0x1f001f, RZ, 0xc0, !PT ;  /* 0x001f001f161b7812 */ /* 0x000fe200078ec0ff */
[----:B------:R-:W-:Y:S01]  /*6850*/  HFMA2 R14, R31, R0.H1_H1, -48, -48 ;  /* 0xd200d2001f0e7431 */ /* 0x000fe20000060000 */
[----:B------:R-:W-:Y:S01]  /*6860*/  LOP3.LUT R29, R29, 0x64006400, RZ, 0xfc, !PT ;  /* 0x640064001d1d7812 */ /* 0x000fe200078efcff */
[----:B0-----:R-:W-:Y:S01]  /*6870*/  HFMA2.MMA R13, R30, R4, R13 ;  /* 0x000000041e0d7235 */ /* 0x001fe2000000000d */
[----:B------:R-:W-:-:S02]  /*6880*/  LOP3.LUT R19, R19, 0x64006400, RZ, 0xfc, !PT ;  /* 0x6400640013137812 */ /* 0x000fc400078efcff */
[----:B------:R-:W-:Y:S01]  /*6890*/  SHF.R.U32.HI R21, RZ, 0xa, R21 ;  /* 0x0000000aff157819 */ /* 0x000fe20000011615 */
[----:B------:R-:W-:Y:S01]  /*68a0*/  HADD2 R29, R29, -1040, -1040 ;  /* 0xe410e4101d1d7430 */ /* 0x000fe20000000000 */
[----:B------:R-:W-:Y:S01]  /*68b0*/  LOP3.LUT R26, R23, 0x3e003e0, RZ, 0xc0, !PT ;  /* 0x03e003e0171a7812 */ /* 0x000fe200078ec0ff */
[----:B------:R-:W-:Y:S01]  /*68c0*/  HADD2 R32, R19, -1040, -1040 ;  /* 0xe410e41013207430 */ /* 0x000fe20000000000 */
[----:B------:R-:W-:Y:S01]  /*68d0*/  LOP3.LUT R25, R25, 0x64006400, RZ, 0xfc, !PT ;  /* 0x6400640019197812 */ /* 0x000fe200078efcff */
[----:B------:R-:W-:Y:S01]  /*68e0*/  HFMA2 R28, R29, R35, R28 ;  /* 0x000000231d1c7231 */ /* 0x000fe2000000001c */
[----:B------:R-:W-:Y:S01]  /*68f0*/  LOP3.LUT R27, R27, 0x64006400, RZ, 0xfc, !PT ;  /* 0x640064001b1b7812 */ /* 0x000fe200078efcff */
[----:B------:R-:W-:Y:S01]  /*6900*/  HFMA2.MMA R13, R18, R5, R13 ;  /* 0x00000005120d7235 */ /* 0x000fe2000000000d */
[----:B------:R-:W-:Y:S01]  /*6910*/  LOP3.LUT R21, R21, 0x1f001f, RZ, 0xc0, !PT ;  /* 0x001f001f15157812 */ /* 0x000fe200078ec0ff */
[----:B------:R-:W-:Y:S01]  /*6920*/  HADD2 R25, R25, -1040, -1040 ;  /* 0xe410e41019197430 */ /* 0x000fe20000000000 */
[--C-:B------:R-:W-:Y:S01]  /*6930*/  SHF.R.U32.HI R31, RZ, 0xb, R23.reuse ;  /* 0x0000000bff1f7819 */ /* 0x100fe20000011617 */
[----:B------:R-:W-:Y:S01]  /*6940*/  HADD2 R27, R27, -1040, -1040 ;  /* 0xe410e4101b1b7430 */ /* 0x000fe20000000000 */
[----:B------:R-:W-:Y:S01]  /*6950*/  LOP3.LUT R45, R26, 0x64006400, RZ, 0xfc, !PT ;  /* 0x640064001a2d7812 */ /* 0x000fe200078efcff */
[----:B------:R-:W-:Y:S01]  /*6960*/  HFMA2.MMA R17, R32, R4, R17 ;  /* 0x0000000420117235 */ /* 0x000fe20000000011 */
[----:B------:R-:W-:Y:S01]  /*6970*/  SHF.R.U32.HI R23, RZ, 0xa, R23 ;  /* 0x0000000aff177819 */ /* 0x000fe20000011617 */
[----:B------:R-:W-:Y:S01]  /*6980*/  HFMA2 R16, R25, R4, R16 ;  /* 0x0000000419107231 */ /* 0x000fe20000000010 */
[----:B------:R-:W-:Y:S01]  /*6990*/  LOP3.LUT R21, R21, 0x64006400, RZ, 0xfc, !PT ;  /* 0x6400640015157812 */ /* 0x000fe200078efcff */
[----:B------:R-:W-:Y:S01]  /*69a0*/  HFMA2 R26, R45, R0.H1_H1, -48, -48 ;  /* 0xd200d2002d1a7431 */ /* 0x000fe20000060000 */
[----:B------:R-:W-:Y:S01]  /*69b0*/  LOP3.LUT R23, R23, 0x1f001f, RZ, 0xc0, !PT ;  /* 0x001f001f17177812 */ /* 0x000fe200078ec0ff */
[----:B------:R-:W-:Y:S01]  /*69c0*/  HFMA2 R28, R27, R4, R28 ;  /* 0x000000041b1c7231 */ /* 0x000fe2000000001c */
[----:B------:R-:W-:Y:S01]  /*69d0*/  SHF.R.U32.HI R22, RZ, 0xa, R22 ;  /* 0x0000000aff167819 */ /* 0x000fe20000011616 */
[----:B------:R-:W-:Y:S01]  /*69e0*/  HADD2 R4, R21, -1040, -1040 ;  /* 0xe410e41015047430 */ /* 0x000fe20000000000 */
[----:B------:R-:W-:Y:S01]  /*69f0*/  LOP3.LUT R23, R23, 0x64006400, RZ, 0xfc, !PT ;  /* 0x6400640017177812 */ /* 0x000fe200078efcff */
[----:B------:R-:W-:Y:S01]  /*6a00*/  HFMA2.MMA R17, R26, R5, R17 ;  /* 0x000000051a117235 */ /* 0x000fe20000000011 */
[----:B------:R-:W-:Y:S01]  /*6a10*/  LOP3.LUT R10, R10, 0x100010, R31, 0xf8, !PT ;  /* 0x001000100a0a7812 */ /* 0x000fe200078ef81f */
[-C--:B------:R-:W-:Y:S01]  /*6a20*/  HFMA2 R28, R14, R5.reuse, R28 ;  /* 0x000000050e1c7231 */ /* 0x080fe2000000001c */
[----:B------:R-:W-:Y:S01]  /*6a30*/  SHF.R.U32.HI R20, RZ, 0xa, R20 ;  /* 0x0000000aff147819 */ /* 0x000fe20000011614 */
[----:B------:R-:W-:Y:S01]  /*6a40*/  HFMA2.MMA R13, R4, R6, R13 ;  /* 0x00000006040d7235 */ /* 0x000fe2000000000d */
        /* <DEDUP_REMOVED lines=9> */
[-C--:B------:R-:W-:Y:S01]  /*6ae0*/  HFMA2.MMA R13, R8, R7.reuse, R13 ;  /* 0x00000007080d7235 */ /* 0x080fe2000000000d */
[----:B------:R-:W-:Y:S01]  /*6af0*/  LOP3.LUT R12, R12, 0x64006400, RZ, 0xfc, !PT ;  /* 0x640064000c0c7812 */ /* 0x000fe200078efcff */
[----:B------:R-:W-:Y:S01]  /*6b00*/  HADD2 R15, R22, -1040, -1040 ;  /* 0xe410e410160f7430 */ /* 0x000fe20000000000 */
[----:B------:R-:W-:Y:S01]  /*6b10*/  PRMT R0, R0, 0x5410, R2 ;  /* 0x0000541000007816 */ /* 0x000fe20000000002 */
[----:B------:R-:W-:Y:S01]  /*6b20*/  HFMA2.MMA R17, R10, R7, R17 ;  /* 0x000000070a117235 */ /* 0x000fe20000000011 */
[----:B------:R-:W-:-:S02]  /*6b30*/  HADD2 R11, R20, -1040, -1040 ;  /* 0xe410e410140b7430 */ /* 0x000fc40000000000 */
[-C--:B------:R-:W-:Y:S02]  /*6b40*/  HFMA2 R28, R15, R6.reuse, R28 ;  /* 0x000000060f1c7231 */ /* 0x080fe4000000001c */
        /* <DEDUP_REMOVED lines=12> */
.L_x_3879:
[----:B------:R-:W-:Y:S01]  /*6c10*/  ISETP.LT.AND P2, PT, R40, R41, PT ;  /* 0x000000292800720c */ /* 0x000fe20003f41270 */
[----:B------:R-:W-:Y:S01]  /*6c20*/  UIADD3 UR4, UR4, 0x40, URZ ;  /* 0x0000004004047890 */ /* 0x000fe2000fffe03f */
[----:B-1----:R-:W-:Y:S01]  /*6c30*/  IMAD.MOV.U32 R26, RZ, RZ, R42 ;  /* 0x000000ffff1a7224 */ /* 0x002fe200078e002a */
[----:B------:R-:W-:Y:S02]  /*6c40*/  MOV R25, R43 ;  /* 0x0000002b00197202 */ /* 0x000fe40000000f00 */
[----:B------:R-:W-:-:S08]  /*6c50*/  MOV R20, R40 ;  /* 0x0000002800147202 */ /* 0x000fd00000000f00 */
[----:B------:R-:W-:Y:S05]  /*6c60*/  @!P0 BRA P2, `(.L_x_3880) ;  /* 0xffffffe8008c8947 */ /* 0x000fea000103ffff */
.L_x_3878:
[----:B------:R-:W-:Y:S01]  /*6c70*/  ISETP.GE.AND P0, PT, R20, R41, PT ;  /* 0x000000291400720c */ /* 0x000fe20003f06270 */
[----:B------:R-:W-:-:S03]  /*6c80*/  ULDC UR5, c[0x0][0x264] ;  /* 0x0000990000057ab9 */ /* 0x000fc60000000800 */
[----:B------:R-:W-:-:S13]  /*6c90*/  ISETP.GE.OR P0, PT, R20, UR5, P0 ;  /* 0x0000000514007c0c */ /* 0x000fda0008706670 */
[----:B------:R-:W-:Y:S05]  /*6ca0*/  @P0 BRA `(.L_x_3881) ;  /* 0x00000024000c0947 */ /* 0x000fea0003800000 */
[----:B-----5:R-:W-:Y:S01]  /*6cb0*/  SHF.R.S32.HI R18, RZ, 0x1f, R39 ;  /* 0x0000001fff127819 */ /* 0x020fe20000011427 */
[----:B------:R-:W-:Y:S01]  /*6cc0*/  HADD2.F32 R19, -RZ, R0.H0_H0 ;  /* 0x20000000ff137230 */ /* 0x000fe20000004100 */
[----:B------:R-:W-:Y:S01]  /*6cd0*/  ULDC UR5, c[0x0][0x264] ;  /* 0x0000990000057ab9 */ /* 0x000fe20000000800 */
[----:B------:R-:W-:Y:S02]  /*6ce0*/  HADD2.F32 R21, -RZ, R2.H0_H0 ;  /* 0x20000002ff157230 */ /* 0x000fe40000004100 */
[----:B------:R-:W-:Y:S02]  /*6cf0*/  HADD2.F32 R17, -RZ, R3.H0_H0 ;  /* 0x20000003ff117230 */ /* 0x000fe40000004100 */
[----:B------:R-:W-:-:S07]  /*6d00*/  HADD2.F32 R16, -RZ, R36.H0_H0 ;  /* 0x20000024ff107230 */ /* 0x000fce0000004100 */
.L_x_3883:
[----:B------:R-:W-:Y:S05]  /*6d10*/  @P1 BRA `(.L_x_3882) ;  /* 0x0000002000d01947 */ /* 0x000fea0003800000 */
[-C--:B------:R-:W-:Y:S01]  /*6d20*/  MOV R24, R26.reuse ;  /* 0x0000001a00187202 */ /* 0x080fe20000000f00 */
[----:B------:R-:W0:Y:S01]  /*6d30*/  LDC R27, c[0x0][0x23c] ;  /* 0x00008f00ff1b7b82 */ /* 0x000e220000000800 */
[----:B------:R-:W1:Y:S04]  /*6d40*/  LDS.64 R28, [UR4] ;  /* 0x00000004ff1c7984 */ /* 0x000e680008000a00 */
[----:B------:R-:W3:Y:S01]  /*6d50*/  LDG.E.128.CONSTANT R12, desc[UR6][R24.64] ;  /* 0x00000006180c7981 */ /* 0x000ee2000c1e9d00 */
[----:B0-----:R-:W-:-:S04]  /*6d60*/  LEA R46, P0, R27, R26, 0x2 ;  /* 0x0000001a1b2e7211 */ /* 0x001fc800078010ff */
[----:B------:R-:W-:-:S05]  /*6d70*/  LEA.HI.X R47, R27, R25, R18, 0x2, P0 ;  /* 0x000000191b2f7211 */ /* 0x000fca00000f1412 */
[----:B------:R0:W4:Y:S01]  /*6d80*/  LDG.E.128.CONSTANT R8, desc[UR6][R46.64] ;  /* 0x000000062e087981 */ /* 0x000122000c1e9d00 */
[----:B-1----:R-:W-:Y:S02]  /*6d90*/  HADD2.F32 R22, -RZ, R28.H0_H0 ;  /* 0x2000001cff167230 */ /* 0x002fe40000004100 */
[----:B0-----:R-:W-:-:S04]  /*6da0*/  IMAD.WIDE R46, R27, 0x4, R46 ;  /* 0x000000041b2e7825 */ /* 0x001fc800078e022e */
[----:B------:R-:W-:Y:S01]  /*6db0*/  HADD2.F32 R28, -RZ, R28.H1_H1 ;  /* 0x3000001cff1c7230 */ /* 0x000fe20000004100 */
        /* <DEDUP_REMOVED lines=13> */
[----:B------:R-:W-:Y:S01]  /*6e90*/  HADD2.F32 R43, -RZ, R30.H0_H0 ;  /* 0x2000001eff2b7230 */ /* 0x000fe20000004100 */
[----:B------:R0:W3:Y:S01]  /*6ea0*/  LDG.E.128.CONSTANT R4, desc[UR6][R46.64] ;  /* 0x000000062e047981 */ /* 0x0000e2000c1e9d00 */
[----:B------:R-:W-:-:S02]  /*6eb0*/  HADD2.F32 R31, -RZ, R34.H0_H0 ;  /* 0x20000022ff1f7230 */ /* 0x000fc40000004100 */
[----:B------:R-:W-:Y:S01]  /*6ec0*/  FFMA.FTZ R23, R23, R22, RZ ;  /* 0x0000001617177223 */ /* 0x000fe200000100ff */
[----:B------:R-:W-:Y:S02]  /*6ed0*/  HADD2.F32 R33, -RZ, R32.H0_H0 ;  /* 0x20000020ff217230 */ /* 0x000fe40000004100 */
[C---:B------:R-:W-:Y:S01]  /*6ee0*/  FFMA.FTZ R43, R22.reuse, R43, RZ ;  /* 0x0000002b162b7223 */ /* 0x040fe200000100ff */
[----:B------:R-:W-:Y:S02]  /*6ef0*/  HADD2.F32 R24, -RZ, R24.H1_H1 ;  /* 0x30000018ff187230 */ /* 0x000fe40000004100 */
[C---:B------:R-:W-:Y:S01]  /*6f00*/  FFMA.FTZ R31, R22.reuse, R31, RZ ;  /* 0x0000001f161f7223 */ /* 0x040fe200000100ff */
[----:B------:R-:W-:Y:S02]  /*6f10*/  HADD2.F32 R30, -RZ, R30.H1_H1 ;  /* 0x3000001eff1e7230 */ /* 0x000fe40000004100 */
[----:B------:R-:W-:Y:S01]  /*6f20*/  FFMA.FTZ R33, R22, R33, RZ ;  /* 0x0000002116217223 */ /* 0x000fe200000100ff */
[----:B------:R-:W-:-:S02]  /*6f30*/  IMAD.MOV.U32 R22, RZ, RZ, 0x2c00 ;  /* 0x00002c00ff167424 */ /* 0x000fc400078e00ff */
[----:B------:R-:W-:Y:S01]  /*6f40*/  FFMA.FTZ R45, R24, R28, R23 ;  /* 0x0000001c182d7223 */ /* 0x000fe20000010017 */
[----:B------:R-:W-:Y:S01]  /*6f50*/  HADD2.F32 R34, -RZ, R34.H1_H1 ;  /* 0x30000022ff227230 */ /* 0x000fe20000004100 */
[----:B------:R-:W-:Y:S01]  /*6f60*/  LOP3.LUT R23, R13, 0xf000f0, RZ, 0xc0, !PT ;  /* 0x00f000f00d177812 */ /* 0x000fe200078ec0ff */
[----:B------:R-:W-:Y:S01]  /*6f70*/  HADD2.F32 R32, -RZ, R32.H1_H1 ;  /* 0x30000020ff207230 */ /* 0x000fe20000004100 */
[----:B------:R-:W-:Y:S01]  /*6f80*/  PRMT R0, R0, 0x5410, R22 ;  /* 0x0000541000007816 */ /* 0x000fe20000000016 */
[----:B------:R-:W-:Y:S01]  /*6f90*/  FFMA.FTZ R43, R28, R30, R43 ;  /* 0x0000001e1c2b7223 */ /* 0x000fe2000001002b */
[----:B------:R-:W-:Y:S01]  /*6fa0*/  LOP3.LUT R22, R12, 0xf000f0, RZ, 0xc0, !PT ;  /* 0x00f000f00c167812 */ /* 0x000fe200078ec0ff */
[C---:B------:R-:W-:Y:S01]  /*6fb0*/  FFMA.FTZ R31, R28.reuse, R34, R31 ;  /* 0x000000221c1f7223 */ /* 0x040fe2000001001f */
[----:B------:R-:W-:Y:S01]  /*6fc0*/  FFMA.FTZ R24, R28, R32, R33 ;  /* 0x000000201c187223 */ /* 0x000fe20000010021 */
[----:B------:R-:W-:Y:S01]  /*6fd0*/  LOP3.LUT R28, R14, 0xf000f0, RZ, 0xc0, !PT ;  /* 0x00f000f00e1c7812 */ /* 0x000fe200078ec0ff */
[----:B------:R-:W-:Y:S01]  /*6fe0*/  HADD2.F32 R34, -RZ, R29.H0_H0 ;  /* 0x2000001dff227230 */ /* 0x000fe20000004100 */
[----:B------:R-:W-:-:S02]  /*6ff0*/  LOP3.LUT R30, R15, 0xf000f0, RZ, 0xc0, !PT ;  /* 0x00f000f00f1e7812 */ /* 0x000fc400078ec0ff */
[----:B------:R-:W-:Y:S02]  /*7000*/  LOP3.LUT R33, R22, 0x64006400, RZ, 0xfc, !PT ;  /* 0x6400640016217812 */ /* 0x000fe400078efcff */
[----:B------:R-:W-:Y:S02]  /*7010*/  LOP3.LUT R35, R23, 0x64006400, RZ, 0xfc, !PT ;  /* 0x6400640017237812 */ /* 0x000fe400078efcff */
[----:B------:R-:W1:Y:S01]  /*7020*/  LDS.64 R22, [UR4+0x8] ;  /* 0x00000804ff167984 */ /* 0x000e620008000a00 */
[----:B------:R-:W-:Y:S01]  /*7030*/  LOP3.LUT R39, R28, 0x64006400, RZ, 0xfc, !PT ;  /* 0x640064001c277812 */ /* 0x000fe200078efcff */
[-C--:B------:R-:W-:Y:S01]  /*7040*/  HFMA2 R32, R33, R0.reuse.H1_H1, -72, -72 ;  /* 0xd480d48021207431 */ /* 0x080fe20000060000 */
[----:B------:R-:W-:Y:S01]  /*7050*/  LOP3.LUT R49, R30, 0x64006400, RZ, 0xfc, !PT ;  /* 0x640064001e317812 */ /* 0x000fe200078efcff */
[-C--:B------:R-:W-:Y:S01]  /*7060*/  HFMA2 R33, R35, R0.reuse.H1_H1, -72, -72 ;  /* 0xd480d48023217431 */ /* 0x080fe20000060000 */
[----:B------:R-:W-:Y:S01]  /*7070*/  SHF.R.U32.HI R13, RZ, 0x8, R13 ;  /* 0x00000008ff0d7819 */ /* 0x000fe2000001160d */
[----:B------:R-:W-:-:S02]  /*7080*/  HFMA2 R30, R39, R0.H1_H1, -72, -72 ;  /* 0xd480d480271e7431 */ /* 0x000fc40000060000 */
[----:B------:R-:W-:Y:S02]  /*7090*/  HADD2.F32 R42, -RZ, R32.H0_H0 ;  /* 0x20000020ff2a7230 */ /* 0x000fe40000004100 */
[----:B------:R-:W-:Y:S02]  /*70a0*/  HFMA2 R28, R49, R0.H1_H1, -72, -72 ;  /* 0xd480d480311c7431 */ /* 0x000fe40000060000 */
[----:B------:R-:W-:Y:S01]  /*70b0*/  HADD2.F32 R39, -RZ, R33.H0_H0 ;  /* 0x20000021ff277230 */ /* 0x000fe20000004100 */
[----:B------:R-:W-:Y:S01]  /*70c0*/  SHF.R.U32.HI R12, RZ, 0x8, R12 ;  /* 0x00000008ff0c7819 */ /* 0x000fe2000001160c */
        /* <DEDUP_REMOVED lines=9> */
[----:B------:R-:W-:Y:S01]  /*7160*/  SHF.R.U32.HI R14, RZ, 0x8, R14 ;  /* 0x00000008ff0e7819 */ /* 0x000fe2000001160e */
[----:B------:R-:W-:Y:S01]  /*7170*/  HADD2.F32 R29, -RZ, R32.H1_H1 ;  /* 0x30000020ff1d7230 */ /* 0x000fe20000004100 */
[----:B------:R-:W-:Y:S02]  /*7180*/  SHF.R.U32.HI R15, RZ, 0x8, R15 ;  /* 0x00000008ff0f7819 */ /* 0x000fe4000001160f */
[----:B------:R-:W-:Y:S01]  /*7190*/  FFMA.FTZ R31, R34, R30, R31 ;  /* 0x0000001e221f7223 */ /* 0x000fe2000001001f */
[----:B------:R-:W-:Y:S01]  /*71a0*/  LOP3.LUT R30, R13, 0xf000f, RZ, 0xc0, !PT ;  /* 0x000f000f0d1e7812 */ /* 0x000fe200078ec0ff */
[----:B------:R-:W-:Y:S01]  /*71b0*/  FFMA.FTZ R42, R29, R34, R42 ;  /* 0x000000221d2a7223 */ /* 0x000fe2000001002a */
[----:B------:R-:W-:-:S02]  /*71c0*/  HADD2.F32 R29, -RZ, R28.H1_H1 ;  /* 0x3000001cff1d7230 */ /* 0x000fc40000004100 */
[----:B------:R-:W-:Y:S01]  /*71d0*/  FFMA.FTZ R39, R34, R33, R39 ;  /* 0x0000002122277223 */ /* 0x000fe20000010027 */
[C---:B------:R-:W-:Y:S02]  /*71e0*/  LOP3.LUT R28, R12.reuse, 0xf000f, RZ, 0xc0, !PT ;  /* 0x000f000f0c1c7812 */ /* 0x040fe400078ec0ff */
[----:B------:R-:W-:Y:S01]  /*71f0*/  LOP3.LUT R12, R12, 0xf000f0, RZ, 0xc0, !PT ;  /* 0x00f000f00c0c7812 */ /* 0x000fe200078ec0ff */
[----:B------:R-:W-:Y:S01]  /*7200*/  FFMA.FTZ R34, R34, R29, R24 ;  /* 0x0000001d22227223 */ /* 0x000fe20000010018 */
[----:B------:R-:W-:Y:S02]  /*7210*/  LOP3.LUT R24, R30, 0x64006400, RZ, 0xfc, !PT ;  /* 0x640064001e187812 */ /* 0x000fe400078efcff */
[----:B------:R-:W-:Y:S02]  /*7220*/  LOP3.LUT R29, R14, 0xf000f, RZ, 0xc0, !PT ;  /* 0x000f000f0e1d7812 */ /* 0x000fe400078ec0ff */
[----:B------:R-:W-:Y:S01]  /*7230*/  LOP3.LUT R30, R15, 0xf000f, RZ, 0xc0, !PT ;  /* 0x000f000f0f1e7812 */ /* 0x000fe200078ec0ff */
[----:B------:R-:W-:Y:S01]  /*7240*/  HADD2 R24, R24, -1032, -1032 ;  /* 0xe408e40818187430 */ /* 0x000fe20000000000 */
[----:B------:R-:W-:Y:S01]  /*7250*/  LOP3.LUT R28, R28, 0x64006400, RZ, 0xfc, !PT ;  /* 0x640064001c1c7812 */ /* 0x000fe200078efcff */
[--C-:B-1----:R-:W-:Y:S01]  /*7260*/  HADD2.F32 R32, -RZ, R22.reuse.H0_H0 ;  /* 0x20000016ff207230 */ /* 0x102fe20000004100 */
[----:B------:R-:W-:Y:S01]  /*7270*/  LOP3.LUT R29, R29, 0x64006400, RZ, 0xfc, !PT ;  /* 0x640064001d1d7812 */ /* 0x000fe200078efcff */
[----:B------:R-:W-:Y:S01]  /*7280*/  HADD2.F32 R22, -RZ, R22.H1_H1 ;  /* 0x30000016ff167230 */ /* 0x000fe20000004100 */
[----:B------:R-:W-:Y:S01]  /*7290*/  LOP3.LUT R40, R30, 0x64006400, RZ, 0xfc, !PT ;  /* 0x640064001e287812 */ /* 0x000fe200078efcff */
[----:B------:R-:W-:-:S02]  /*72a0*/  HADD2 R28, R28, -1032, -1032 ;  /* 0xe408e4081c1c7430 */ /* 0x000fc40000000000 */
[--C-:B------:R-:W-:Y:S02]  /*72b0*/  HADD2.F32 R33, -RZ, R24.reuse.H0_H0 ;  /* 0x20000018ff217230 */ /* 0x100fe40000004100 */
[----:B------:R-:W-:Y:S02]  /*72c0*/  HADD2 R30, R29, -1032, -1032 ;  /* 0xe408e4081d1e7430 */ /* 0x000fe40000000000 */
[----:B------:R-:W-:Y:S02]  /*72d0*/  HADD2.F32 R24, -RZ, R24.H1_H1 ;  /* 0x30000018ff187230 */ /* 0x000fe40000004100 */
        /* <DEDUP_REMOVED lines=18> */
[----:B------:R-:W1:Y:S01]  /*7400*/  LDS.64 R28, [UR4+0x10] ;  /* 0x00001004ff1c7984 */ /* 0x000e620008000a00 */
[----:B------:R-:W-:-:S02]  /*7410*/  LOP3.LUT R33, R24, 0x64006400, RZ, 0xfc, !PT ;  /* 0x6400640018217812 */ /* 0x000fc400078efcff */
[----:B------:R-:W-:Y:S01]  /*7420*/  LOP3.LUT R24, R15, 0xf000f0, RZ, 0xc0, !PT ;  /* 0x00f000f00f187812 */ /* 0x000fe200078ec0ff */
[-C--:B------:R-:W-:Y:S01]  /*7430*/  HFMA2 R12, R13, R0.reuse.H1_H1, -72, -72 ;  /* 0xd480d4800d0c7431 */ /* 0x080fe20000060000 */
[----:B------:R-:W-:Y:S01]  /*7440*/  LOP3.LUT R15, R14, 0x64006400, RZ, 0xfc, !PT ;  /* 0x640064000e0f7812 */ /* 0x000fe200078efcff */
[-C--:B------:R-:W-:Y:S01]  /*7450*/  HFMA2 R13, R33, R0.reuse.H1_H1, -72, -72 ;  /* 0xd480d480210d7431 */ /* 0x080fe20000060000 */
[----:B------:R-:W-:Y:S01]  /*7460*/  LOP3.LUT R33, R24, 0x64006400, RZ, 0xfc, !PT ;  /* 0x6400640018217812 */ /* 0x000fe200078efcff */
[----:B------:R-:W-:Y:S02]  /*7470*/  HADD2.F32 R24, -RZ, R23.H0_H0 ;  /* 0x20000017ff187230 */ /* 0x000fe40000004100 */
[-C--:B------:R-:W-:Y:S02]  /*7480*/  HFMA2 R15, R15, R0.reuse.H1_H1, -72, -72 ;  /* 0xd480d4800f0f7431 */ /* 0x080fe40000060000 */
[----:B------:R-:W-:Y:S02]  /*7490*/  HADD2.F32 R30, -RZ, R13.H0_H0 ;  /* 0x2000000dff1e7230 */ /* 0x000fe40000004100 */
[----:B------:R-:W-:-:S02]  /*74a0*/  HFMA2 R14, R33, R0.H1_H1, -72, -72 ;  /* 0xd480d480210e7431 */ /* 0x000fc40000060000 */
[----:B------:R-:W-:Y:S02]  /*74b0*/  HADD2.F32 R23, -RZ, R23.H1_H1 ;  /* 0x30000017ff177230 */ /* 0x000fe40000004100 */
[----:B------:R-:W-:Y:S02]  /*74c0*/  HADD2.F32 R13, -RZ, R13.H1_H1 ;  /* 0x3000000dff0d7230 */ /* 0x000fe40000004100 */
[----:B------:R-:W-:Y:S01]  /*74d0*/  FFMA.FTZ R30, R24, R30, R39 ;  /* 0x0000001e181e7223 */ /* 0x000fe20000010027 */
[----:B------:R-:W-:Y:S02]  /*74e0*/  HADD2.F32 R32, -RZ, R15.H0_H0 ;  /* 0x2000000fff207230 */ /* 0x000fe40000004100 */
[--C-:B------:R-:W-:Y:S02]  /*74f0*/  HADD2.F32 R35, -RZ, R12.reuse.H0_H0 ;  /* 0x2000000cff237230 */ /* 0x100fe40000004100 */
[----:B------:R-:W-:Y:S01]  /*7500*/  FFMA.FTZ R30, R23, R13, R30 ;  /* 0x0000000d171e7223 */ /* 0x000fe2000001001e */
[----:B------:R-:W-:-:S02]  /*7510*/  HADD2.F32 R33, -RZ, R12.H1_H1 ;  /* 0x3000000cff217230 */ /* 0x000fc40000004100 */
[----:B------:R-:W-:Y:S01]  /*7520*/  FFMA.FTZ R32, R24, R32, R31 ;  /* 0x0000002018207223 */ /* 0x000fe2000001001f */
[----:B------:R-:W-:Y:S02]  /*7530*/  HADD2.F32 R15, -RZ, R15.H1_H1 ;  /* 0x3000000fff0f7230 */ /* 0x000fe40000004100 */
[----:B------:R-:W-:Y:S01]  /*7540*/  FFMA.FTZ R42, R35, R24, R42 ;  /* 0x00000018232a7223 */ /* 0x000fe2000001002a */
[----:B------:R-:W-:Y:S01]  /*7550*/  IMAD.WIDE R12, R27, 0x4, R46 ;  /* 0x000000041b0c7825 */ /* 0x000fe200078e022e */
[----:B----4-:R-:W-:-:S03]  /*7560*/  LOP3.LUT R31, R8, 0xf000f, RZ, 0xc0, !PT ;  /* 0x000f000f081f7812 */ /* 0x010fc600078ec0ff */
[----:B------:R-:W-:Y:S01]  /*7570*/  FFMA.FTZ R32, R23, R15, R32 ;  /* 0x0000000f17207223 */ /* 0x000fe20000010020 */
[--C-:B------:R-:W-:Y:S02]  /*7580*/  HADD2.F32 R35, -RZ, R14.reuse.H0_H0 ;  /* 0x2000000eff237230 */ /* 0x100fe40000004100 */
[----:B------:R-:W-:Y:S02]  /*7590*/  HADD2.F32 R27, -RZ, R14.H1_H1 ;  /* 0x3000000eff1b7230 */ /* 0x000fe40000004100 */
[----:B------:R-:W4:Y:S01]  /*75a0*/  LDG.E.128.CONSTANT R12, desc[UR6][R12.64] ;  /* 0x000000060c0c7981 */ /* 0x000f22000c1e9d00 */
[----:B------:R-:W-:Y:S01]  /*75b0*/  FFMA.FTZ R22, R24, R35, R22 ;  /* 0x0000002318167223 */ /* 0x000fe20000010016 */
[----:B------:R-:W-:Y:S01]  /*75c0*/  FFMA.FTZ R24, R33, R23, R42 ;  /* 0x0000001721187223 */ /* 0x000fe2000001002a */
        /* <DEDUP_REMOVED lines=11> */
[----:B------:R-:W-:Y:S01]  /*7680*/  FFMA.FTZ R27, R23, R27, R22 ;  /* 0x0000001b171b7223 */ /* 0x000fe20000010016 */
[----:B-1----:R-:W-:Y:S02]  /*7690*/  HADD2.F32 R22, -RZ, R28.H0_H0 ;  /* 0x2000001cff167230 */ /* 0x002fe40000004100 */
[----:B------:R-:W-:Y:S02]  /*76a0*/  HADD2.F32 R31, -RZ, R35.H0_H0 ;  /* 0x20000023ff1f7230 */ /* 0x000fe40000004100 */
[----:B------:R-:W-:Y:S02]  /*76b0*/  HADD2.F32 R45, -RZ, R39.H0_H0 ;  /* 0x20000027ff2d7230 */ /* 0x000fe40000004100 */
[----:B------:R-:W-:-:S02]  /*76c0*/  HADD2.F32 R33, -RZ, R40.H0_H0 ;  /* 0x20000028ff217230 */ /* 0x000fc40000004100 */
[----:B------:R-:W-:Y:S02]  /*76d0*/  HADD2.F32 R23, -RZ, R34.H0_H0 ;  /* 0x20000022ff177230 */ /* 0x000fe40000004100 */
[----:B------:R-:W-:Y:S01]  /*76e0*/  FFMA.FTZ R43, R31, R22, RZ ;  /* 0x000000161f2b7223 */ /* 0x000fe200000100ff */
[C---:B------:R-:W-:Y:S01]  /*76f0*/  FFMA.FTZ R31, R22.reuse, R45, RZ ;  /* 0x0000002d161f7223 */ /* 0x040fe200000100ff */
[C---:B------:R-:W-:Y:S01]  /*7700*/  FFMA.FTZ R33, R22.reuse, R33, RZ ;  /* 0x0000002116217223 */ /* 0x040fe200000100ff */
[----:B------:R-:W-:Y:S01]  /*7710*/  FFMA.FTZ R23, R22, R23, RZ ;  /* 0x0000001716177223 */ /* 0x000fe200000100ff */
[----:B------:R-:W-:Y:S02]  /*7720*/  HADD2.F32 R22, -RZ, R28.H1_H1 ;  /* 0x3000001cff167230 */ /* 0x000fe40000004100 */
[----:B------:R-:W-:Y:S02]  /*7730*/  HADD2.F32 R28, -RZ, R39.H1_H1 ;  /* 0x30000027ff1c7230 */ /* 0x000fe40000004100 */
[----:B------:R-:W-:-:S02]  /*7740*/  HADD2.F32 R42, -RZ, R35.H1_H1 ;  /* 0x30000023ff2a7230 */ /* 0x000fc40000004100 */
[----:B------:R-:W-:Y:S02]  /*7750*/  HADD2.F32 R40, -RZ, R40.H1_H1 ;  /* 0x30000028ff287230 */ /* 0x000fe40000004100 */
[----:B------:R-:W-:Y:S01]  /*7760*/  HADD2.F32 R34, -RZ, R34.H1_H1 ;  /* 0x30000022ff227230 */ /* 0x000fe20000004100 */
[----:B------:R-:W-:Y:S01]  /*7770*/  LOP3.LUT R35, R8, 0xf000f0, RZ, 0xc0, !PT ;  /* 0x00f000f008237812 */ /* 0x000fe200078ec0ff */
[----:B------:R-:W-:Y:S01]  /*7780*/  FFMA.FTZ R28, R22, R28, R31 ;  /* 0x0000001c161c7223 */ /* 0x000fe2000001001f */
[----:B------:R-:W-:Y:S01]  /*7790*/  FFMA.FTZ R43, R42, R22, R43 ;  /* 0x000000162a2b7223 */ /* 0x000fe2000001002b */
[C---:B------:R-:W-:Y:S01]  /*77a0*/  FFMA.FTZ R33, R22.reuse, R40, R33 ;  /* 0x0000002816217223 */ /* 0x040fe20000010021 */
[----:B------:R-:W-:Y:S01]  /*77b0*/  FFMA.FTZ R31, R22, R34, R23 ;  /* 0x00000022161f7223 */ /* 0x000fe20000010017 */
[----:B------:R-:W-:Y:S02]  /*77c0*/  LOP3.LUT R22, R9, 0xf000f0, RZ, 0xc0, !PT ;  /* 0x00f000f009167812 */ /* 0x000fe400078ec0ff */
[----:B------:R-:W-:-:S02]  /*77d0*/  LOP3.LUT R23, R35, 0x64006400, RZ, 0xfc, !PT ;  /* 0x6400640023177812 */ /* 0x000fc400078efcff */
[----:B------:R-:W-:-:S03]  /*77e0*/  LOP3.LUT R35, R22, 0x64006400, RZ, 0xfc, !PT ;  /* 0x6400640016237812 */ /* 0x000fc600078efcff */
[-C--:B------:R-:W-:Y:S02]  /*77f0*/  HFMA2 R34, R23, R0.reuse.H1_H1, -72, -72 ;  /* 0xd480d48017227431 */ /* 0x080fe40000060000 */
[----:B------:R-:W1:Y:S01]  /*7800*/  LDS.64 R22, [UR4+0x18] ;  /* 0x00001804ff167984 */ /* 0x000e620008000a00 */
[----:B------:R-:W-:Y:S01]  /*7810*/  LOP3.LUT R39, R10, 0xf000f0, RZ, 0xc0, !PT ;  /* 0x00f000f00a277812 */ /* 0x000fe200078ec0ff */
[----:B0-----:R-:W-:Y:S01]  /*7820*/  HADD2.F32 R46, -RZ, R29.H0_H0 ;  /* 0x2000001dff2e7230 */ /* 0x001fe20000004100 */
[----:B------:R-:W-:Y:S01]  /*7830*/  LOP3.LUT R45, R11, 0xf000f0, RZ, 0xc0, !PT ;  /* 0x00f000f00b2d7812 */ /* 0x000fe200078ec0ff */
[----:B------:R-:W-:Y:S01]  /*7840*/  HADD2.F32 R42, -RZ, R34.H0_H0 ;  /* 0x20000022ff2a7230 */ /* 0x000fe20000004100 */
[----:B------:R-:W-:Y:S01]  /*7850*/  LOP3.LUT R39, R39, 0x64006400, RZ, 0xfc, !PT ;  /* 0x6400640027277812 */ /* 0x000fe200078efcff */
[-C--:B------:R-:W-:Y:S01]  /*7860*/  HFMA2 R35, R35, R0.reuse.H1_H1, -72, -72 ;  /* 0xd480d48023237431 */ /* 0x080fe20000060000 */
[----:B------:R-:W-:Y:S02]  /*7870*/  LOP3.LUT R45, R45, 0x64006400, RZ, 0xfc, !PT ;  /* 0x640064002d2d7812 */ /* 0x000fe400078efcff */
[----:B------:R-:W-:Y:S01]  /*7880*/  FFMA.FTZ R42, R42, R46, R43 ;  /* 0x0000002e2a2a7223 */ /* 0x000fe2000001002b */
[----:B------:R-:W-:-:S02]  /*7890*/  HFMA2 R39, R39, R0.H1_H1, -72, -72 ;  /* 0xd480d48027277431 */ /* 0x000fc40000060000 */
[----:B------:R-:W-:Y:S02]  /*78a0*/  HADD2.F32 R43, -RZ, R35.H0_H0 ;  /* 0x20000023ff2b7230 */ /* 0x000fe40000004100 */
[----:B------:R-:W-:Y:S02]  /*78b0*/  HFMA2 R40, R45, R0.H1_H1, -72, -72 ;  /* 0xd480d4802d287431 */ /* 0x000fe40000060000 */
[----:B------:R-:W-:Y:S02]  /*78c0*/  HADD2.F32 R44, -RZ, R39.H0_H0 ;  /* 0x20000027ff2c7230 */ /* 0x000fe40000004100 */
[C---:B------:R-:W-:Y:S01]  /*78d0*/  FFMA.FTZ R28, R46.reuse, R43, R28 ;  /* 0x0000002b2e1c7223 */ /* 0x040fe2000001001c */
[----:B------:R-:W-:Y:S02]  /*78e0*/  HADD2.F32 R43, -RZ, R34.H1_H1 ;  /* 0x30000022ff2b7230 */ /* 0x000fe40000004100 */
[----:B------:R-:W-:Y:S02]  /*78f0*/  HADD2.F32 R29, -RZ, R29.H1_H1 ;  /* 0x3000001dff1d7230 */ /* 0x000fe40000004100 */
[----:B------:R-:W-:Y:S01]  /*7900*/  FFMA.FTZ R33, R46, R44, R33 ;  /* 0x0000002c2e217223 */ /* 0x000fe20000010021 */
[----:B------:R-:W-:Y:S01]  /*7910*/  HADD2.F32 R34, -RZ, R39.H1_H1 ;  /* 0x30000027ff227230 */ /* 0x000fe20000004100 */
[----:B------:R-:W-:Y:S01]  /*7920*/  SHF.R.U32.HI R8, RZ, 0x8, R8 ;  /* 0x00000008ff087819 */ /* 0x000fe20000011608 */
[----:B------:R-:W-:-:S02]  /*7930*/  HADD2.F32 R45, -RZ, R40.H0_H0 ;  /* 0x20000028ff2d7230 */ /* 0x000fc40000004100 */
[----:B------:R-:W-:Y:S02]  /*7940*/  HADD2.F32 R35, -RZ, R35.H1_H1 ;  /* 0x30000023ff237230 */ /* 0x000fe40000004100 */
[----:B------:R-:W-:Y:S01]  /*7950*/  FFMA.FTZ R33, R29, R34, R33 ;  /* 0x000000221d217223 */ /* 0x000fe20000010021 */
[----:B------:R-:W-:Y:S01]  /*7960*/  LOP3.LUT R34, R8, 0xf000f, RZ, 0xc0, !PT ;  /* 0x000f000f08227812 */ /* 0x000fe200078ec0ff */
[----:B------:R-:W-:Y:S02]  /*7970*/  HADD2.F32 R40, -RZ, R40.H1_H1 ;  /* 0x30000028ff287230 */ /* 0x000fe40000004100 */
[----:B------:R-:W-:Y:S01]  /*7980*/  FFMA.FTZ R31, R46, R45, R31 ;  /* 0x0000002d2e1f7223 */ /* 0x000fe2000001001f */
[----:B------:R-:W-:Y:S02]  /*7990*/  SHF.R.U32.HI R9, RZ, 0x8, R9 ;  /* 0x00000008ff097819 */ /* 0x000fe40000011609 */
[----:B------:R-:W-:Y:S01]  /*79a0*/  SHF.R.U32.HI R10, RZ, 0x8, R10 ;  /* 0x00000008ff0a7819 */ /* 0x000fe2000001160a */
[----:B------:R-:W-:Y:S01]  /*79b0*/  FFMA.FTZ R42, R43, R29, R42 ;  /* 0x0000001d2b2a7223 */ /* 0x000fe2000001002a */
[----:B------:R-:W-:Y:S01]  /*79c0*/  LOP3.LUT R34, R34, 0x64006400, RZ, 0xfc, !PT ;  /* 0x6400640022227812 */ /* 0x000fe200078efcff */
[C---:B------:R-:W-:Y:S01]  /*79d0*/  FFMA.FTZ R28, R29.reuse, R35, R28 ;  /* 0x000000231d1c7223 */ /* 0x040fe2000001001c */
[----:B------:R-:W-:Y:S01]  /*79e0*/  SHF.R.U32.HI R11, RZ, 0x8, R11 ;  /* 0x00000008ff0b7819 */ /* 0x000fe2000001160b */
[----:B------:R-:W-:Y:S01]  /*79f0*/  FFMA.FTZ R31, R29, R40, R31 ;  /* 0x000000281d1f7223 */ /* 0x000fe2000001001f */
[----:B------:R-:W-:-:S02]  /*7a00*/  LOP3.LUT R29, R9, 0xf000f, RZ, 0xc0, !PT ;  /* 0x000f000f091d7812 */ /* 0x000fc400078ec0ff */
[----:B------:R-:W-:Y:S01]  /*7a10*/  LOP3.LUT R40, R10, 0xf000f, RZ, 0xc0, !PT ;  /* 0x000f000f0a287812 */ /* 0x000fe200078ec0ff */
[----:B------:R-:W-:Y:S01]  /*7a20*/  HADD2 R39, R34, -1032, -1032 ;  /* 0xe408e40822277430 */ /* 0x000fe20000000000 */
[----:B------:R-:W-:Y:S02]  /*7a30*/  LOP3.LUT R43, R11, 0xf000f, RZ, 0xc0, !PT ;  /* 0x000f000f0b2b7812 */ /* 0x000fe400078ec0ff */
[----:B------:R-:W-:Y:S02]  /*7a40*/  LOP3.LUT R29, R29, 0x64006400, RZ, 0xfc, !PT ;  /* 0x640064001d1d7812 */ /* 0x000fe400078efcff */
[----:B------:R-:W-:Y:S01]  /*7a50*/  LOP3.LUT R34, R40, 0x64006400, RZ, 0xfc, !PT ;  /* 0x6400640028227812 */ /* 0x000fe200078efcff */
[----:B-1----:R-:W-:Y:S01]  /*7a60*/  HADD2.F32 R35, -RZ, R22.H0_H0 ;  /* 0x20000016ff237230 */ /* 0x002fe20000004100 */
[----:B------:R-:W-:Y:S01]  /*7a70*/  LOP3.LUT R40, R43, 0x64006400, RZ, 0xfc, !PT ;  /* 0x640064002b287812 */ /* 0x000fe200078efcff */
[----:B------:R-:W-:Y:S02]  /*7a80*/  HADD2.F32 R43, -RZ, R39.H0_H0 ;  /* 0x20000027ff2b7230 */ /* 0x000fe40000004100 */
[----:B------:R-:W-:-:S02]  /*7a90*/  HADD2 R29, R29, -1032, -1032 ;  /* 0xe408e4081d1d7430 */ /* 0x000fc40000000000 */
[----:B------:R-:W-:Y:S02]  /*7aa0*/  HADD2 R34, R34, -1032, -1032 ;  /* 0xe408e40822227430 */ /* 0x000fe40000000000 */
[----:B------:R-:W-:Y:S01]  /*7ab0*/  FFMA.FTZ R42, R43, R35, R42 ;  /* 0x000000232b2a7223 */ /* 0x000fe2000001002a */
[----:B------:R-:W-:Y:S02]  /*7ac0*/  HADD2.F32 R43, -RZ, R29.H0_H0 ;  /* 0x2000001dff2b7230 */ /* 0x000fe40000004100 */
[----:B------:R-:W-:Y:S02]  /*7ad0*/  HADD2.F32 R44, -RZ, R34.H0_H0 ;  /* 0x20000022ff2c7230 */ /* 0x000fe40000004100 */
[----:B------:R-:W-:Y:S02]  /*7ae0*/  HADD2.F32 R39, -RZ, R39.H1_H1 ;  /* 0x30000027ff277230 */ /* 0x000fe40000004100 */
        /* <DEDUP_REMOVED lines=9> */
[----:B------:R-:W-:Y:S02]  /*7b80*/  HADD2 R40, R40, -1032, -1032 ;  /* 0xe408e40828287430 */ /* 0x000fe40000000000 */
[----:B------:R-:W-:Y:S01]  /*7b90*/  FFMA.FTZ R28, R22, R29, R28 ;  /* 0x0000001d161c7223 */ /* 0x000fe2000001001c */
[----:B------:R-:W-:Y:S01]  /*7ba0*/  LOP3.LUT R9, R8, 0x64006400, RZ, 0xfc, !PT ;  /* 0x6400640008097812 */ /* 0x000fe200078efcff */
[----:B------:R-:W-:Y:S01]  /*7bb0*/  FFMA.FTZ R8, R22, R34, R33 ;  /* 0x0000002216087223 */ /* 0x000fe20000010021 */
[----:B------:R-:W-:Y:S02]  /*7bc0*/  LOP3.LUT R29, R10, 0x64006400, RZ, 0xfc, !PT ;  /* 0x640064000a1d7812 */ /* 0x000fe400078efcff */
[----:B------:R-:W-:-:S02]  /*7bd0*/  LOP3.LUT R33, R11, 0xf000f0, RZ, 0xc0, !PT ;  /* 0x00f000f00b217812 */ /* 0x000fc400078ec0ff */
[----:B------:R-:W-:Y:S01]  /*7be0*/  LOP3.LUT R39, R39, 0x64006400, RZ, 0xfc, !PT ;  /* 0x6400640027277812 */ /* 0x000fe200078efcff */
[--C-:B------:R-:W-:Y:S02]  /*7bf0*/  HADD2.F32 R44, -RZ, R40.reuse.H0_H0 ;  /* 0x20000028ff2c7230 */ /* 0x100fe40000004100 */
[-C--:B------:R-:W-:Y:S01]  /*7c00*/  HFMA2 R11, R9, R0.reuse.H1_H1, -72, -72 ;  /* 0xd480d480090b7431 */ /* 0x080fe20000060000 */
[----:B------:R-:W-:Y:S01]  /*7c10*/  LOP3.LUT R33, R33, 0x64006400, RZ, 0xfc, !PT ;  /* 0x6400640021217812 */ /* 0x000fe200078efcff */
[-C--:B------:R-:W-:Y:S02]  /*7c20*/  HFMA2 R9, R29, R0.reuse.H1_H1, -72, -72 ;  /* 0xd480d4801d097431 */ /* 0x080fe40000060000 */
[----:B------:R-:W-:Y:S02]  /*7c30*/  HFMA2 R10, R39, R0.H1_H1, -72, -72 ;  /* 0xd480d480270a7431 */ /* 0x000fe40000060000 */
[----:B------:R-:W-:Y:S01]  /*7c40*/  FFMA.FTZ R31, R35, R44, R31 ;  /* 0x0000002c231f7223 */ /* 0x000fe2000001001f */
[----:B------:R-:W-:-:S02]  /*7c50*/  HADD2.F32 R40, -RZ, R40.H1_H1 ;  /* 0x30000028ff287230 */ /* 0x000fc40000004100 */
[----:B------:R-:W-:Y:S02]  /*7c60*/  HFMA2 R33, R33, R0.H1_H1, -72, -72 ;  /* 0xd480d48021217431 */ /* 0x000fe40000060000 */
        /* <DEDUP_REMOVED lines=9> */
[----:B------:R-:W-:Y:S02]  /*7d00*/  HADD2.F32 R9, -RZ, R9.H1_H1 ;  /* 0x30000009ff097230 */ /* 0x000fe40000004100 */
[----:B------:R-:W-:Y:S01]  /*7d10*/  FFMA.FTZ R31, R35, R31, R22 ;  /* 0x0000001f231f7223 */ /* 0x000fe20000010016 */
[--C-:B------:R-:W-:Y:S02]  /*7d20*/  HADD2.F32 R39, -RZ, R11.reuse.H0_H0 ;  /* 0x2000000bff277230 */ /* 0x100fe40000004100 */
[C---:B------:R-:W-:Y:S01]  /*7d30*/  FFMA.FTZ R22, R23.reuse, R29, R28 ;  /* 0x0000001d17167223 */ /* 0x040fe2000001001c */
[----:B------:R-:W-:Y:S02]  /*7d40*/  FFMA.FTZ R28, R23, R9, R8 ;  /* 0x00000009171c7223 */ /* 0x000fe40000010008 */
[----:B------:R-:W0:Y:S01]  /*7d50*/  LDS.64 R8, [UR4+0x20] ;  /* 0x00002004ff087984 */ /* 0x000e220008000a00 */
[----:B------:R-:W-:-:S02]  /*7d60*/  HADD2.F32 R11, -RZ, R11.H1_H1 ;  /* 0x3000000bff0b7230 */ /* 0x000fc40000004100 */
[----:B------:R-:W-:Y:S01]  /*7d70*/  FFMA.FTZ R42, R39, R35, R42 ;  /* 0x00000023272a7223 */ /* 0x000fe2000001002a */
[----:B------:R-:W-:Y:S02]  /*7d80*/  HADD2.F32 R34, -RZ, R33.H1_H1 ;  /* 0x30000021ff227230 */ /* 0x000fe40000004100 */
[----:B------:R-:W-:Y:S01]  /*7d90*/  FMUL.FTZ R24, R19, R24 ;  /* 0x0000001813187220 */ /* 0x000fe20000410000 */
[----:B------:R-:W-:Y:S01]  /*7da0*/  FMUL.FTZ R30, R21, R30 ;  /* 0x0000001e151e7220 */ /* 0x000fe20000410000 */
[----:B------:R-:W-:Y:S01]  /*7db0*/  FFMA.FTZ R10, R11, R23, R42 ;  /* 0x000000170b0a7223 */ /* 0x000fe2000001002a */
[----:B------:R-:W-:Y:S01]  /*7dc0*/  FMUL.FTZ R32, R17, R32 ;  /* 0x0000002011207220 */ /* 0x000fe20000410000 */
[----:B------:R-:W-:Y:S01]  /*7dd0*/  FFMA.FTZ R23, R23, R34, R31 ;  /* 0x0000002217177223 */ /* 0x000fe2000001001f */
[C---:B------:R-:W-:Y:S01]  /*7de0*/  FMUL.FTZ R27, R16.reuse, R27 ;  /* 0x0000001b101b7220 */ /* 0x040fe20000410000 */
[----:B------:R-:W-:Y:S01]  /*7df0*/  F2FP.F16.F32.PACK_AB R24, RZ, R24 ;  /* 0x00000018ff18723e */ /* 0x000fe200000000ff */
[----:B------:R-:W-:Y:S01]  /*7e00*/  FMUL.FTZ R10, R19, R10 ;  /* 0x0000000a130a7220 */ /* 0x000fe20000410000 */
[----:B------:R-:W-:Y:S01]  /*7e10*/  F2FP.F16.F32.PACK_AB R30, RZ, R30 ;  /* 0x0000001eff1e723e */ /* 0x000fe200000000ff */
[----:B------:R-:W-:Y:S01]  /*7e20*/  FMUL.FTZ R22, R21, R22 ;  /* 0x0000001615167220 */ /* 0x000fe20000410000 */
[----:B------:R-:W-:Y:S01]  /*7e30*/  FMUL.FTZ R28, R17, R28 ;  /* 0x0000001c111c7220 */ /* 0x000fe20000410000 */
[----:B------:R-:W-:Y:S01]  /*7e40*/  FMUL.FTZ R11, R16, R23 ;  /* 0x00000017100b7220 */ /* 0x000fe20000410000 */
[----:B------:R-:W-:-:S02]  /*7e50*/  F2FP.F16.F32.PACK_AB R32, RZ, R32 ;  /* 0x00000020ff20723e */ /* 0x000fc400000000ff */
[----:B------:R-:W-:Y:S02]  /*7e60*/  F2FP.F16.F32.PACK_AB R27, RZ, R27 ;  /* 0x0000001bff1b723e */ /* 0x000fe400000000ff */
[----:B------:R-:W-:Y:S02]  /*7e70*/  PRMT R24, R24, 0x5410, R30 ;  /* 0x0000541018187816 */ /* 0x000fe4000000001e */
[----:B------:R-:W-:Y:S02]  /*7e80*/  F2FP.F16.F32.PACK_AB R10, RZ, R10 ;  /* 0x0000000aff0a723e */ /* 0x000fe400000000ff */
[----:B------:R-:W-:Y:S02]  /*7e90*/  F2FP.F16.F32.PACK_AB R22, RZ, R22 ;  /* 0x00000016ff16723e */ /* 0x000fe400000000ff */
[----:B------:R-:W-:Y:S02]  /*7ea0*/  F2FP.F16.F32.PACK_AB R28, RZ, R28 ;  /* 0x0000001cff1c723e */ /* 0x000fe400000000ff */
[----:B------:R-:W-:-:S02]  /*7eb0*/  F2FP.F16.F32.PACK_AB R11, RZ, R11 ;  /* 0x0000000bff0b723e */ /* 0x000fc400000000ff */
[----:B------:R-:W-:Y:S01]  /*7ec0*/  PRMT R32, R32, 0x5410, R27 ;  /* 0x0000541020207816 */ /* 0x000fe2000000001b */
[----:B------:R-:W-:Y:S01]  /*7ed0*/  HFMA2.MMA R23, R24, 1, 1, R38 ;  /* 0x3c003c0018177835 */ /* 0x000fe20000000026 */
[----:B------:R-:W-:Y:S02]  /*7ee0*/  PRMT R10, R10, 0x5410, R22 ;  /* 0x000054100a0a7816 */ /* 0x000fe40000000016 */
[----:B------:R-:W-:Y:S01]  /*7ef0*/  PRMT R28, R28, 0x5410, R11 ;  /* 0x000054101c1c7816 */ /* 0x000fe2000000000b */
[----:B------:R-:W-:Y:S01]  /*7f00*/  HADD2 R22, R32, R37 ;  /* 0x0000002520167230 */ /* 0x000fe20000000000 */
[C---:B---3--:R-:W-:Y:S02]  /*7f10*/  LOP3.LUT R11, R5.reuse, 0xf000f, RZ, 0xc0, !PT ;  /* 0x000f000f050b7812 */ /* 0x048fe400078ec0ff */
[----:B------:R-:W-:Y:S01]  /*7f20*/  LOP3.LUT R30, R5, 0xf000f0, RZ, 0xc0, !PT ;  /* 0x00f000f0051e7812 */ /* 0x000fe200078ec0ff */
[----:B------:R-:W-:Y:S01]  /*7f30*/  HADD2 R22, R28, R22 ;  /* 0x000000161c167230 */ /* 0x000fe20000000000 */
[----:B------:R-:W-:-:S02]  /*7f40*/  SHF.R.U32.HI R28, RZ, 0x8, R5 ;  /* 0x00000008ff1c7819 */ /* 0x000fc40000011605 */
[----:B------:R-:W-:Y:S01]  /*7f50*/  LOP3.LUT R5, R6, 0xf000f, RZ, 0xc0, !PT ;  /* 0x000f000f06057812 */ /* 0x000fe200078ec0ff */
[----:B------:R-:W-:Y:S01]  /*7f60*/  HFMA2.MMA R23, R10, 1, 1, R23 ;  /* 0x3c003c000a177835 */ /* 0x000fe20000000017 */
[----:B------:R-:W-:Y:S02]  /*7f70*/  LOP3.LUT R10, R4, 0xf000f, RZ, 0xc0, !PT ;  /* 0x000f000f040a7812 */ /* 0x000fe400078ec0ff */
[----:B------:R-:W-:Y:S02]  /*7f80*/  LOP3.LUT R5, R5, 0x64006400, RZ, 0xfc, !PT ;  /* 0x6400640005057812 */ /* 0x000fe400078efcff */
[----:B------:R-:W-:Y:S02]  /*7f90*/  LOP3.LUT R10, R10, 0x64006400, RZ, 0xfc, !PT ;  /* 0x640064000a0a7812 */ /* 0x000fe400078efcff */
[----:B------:R-:W-:Y:S01]  /*7fa0*/  LOP3.LUT R11, R11, 0x64006400, RZ, 0xfc, !PT ;  /* 0x640064000b0b7812 */ /* 0x000fe200078efcff */
[----:B------:R-:W-:Y:S01]  /*7fb0*/  HADD2 R37, R5, -1032, -1032 ;  /* 0xe408e40805257430 */ /* 0x000fe20000000000 */
[----:B------:R-:W-:Y:S01]  /*7fc0*/  LOP3.LUT R24, R4, 0xf000f0, RZ, 0xc0, !PT ;  /* 0x00f000f004187812 */ /* 0x000fe200078ec0ff */
[--C-:B0-----:R-:W-:Y:S01]  /*7fd0*/  HADD2.F32 R33, -RZ, R8.reuse.H1_H1 ;  /* 0x30000008ff217230 */ /* 0x101fe20000004100 */
[----:B------:R-:W-:Y:S01]  /*7fe0*/  SHF.R.U32.HI R27, RZ, 0x8, R4 ;  /* 0x00000008ff1b7819 */ /* 0x000fe20000011604 */
[----:B------:R-:W-:-:S02]  /*7ff0*/  HADD2.F32 R4, -RZ, R8.H0_H0 ;  /* 0x20000008ff047230 */ /* 0x000fc40000004100 */
[----:B------:R-:W-:Y:S01]  /*8000*/  HADD2 R10, R10, -1032, -1032 ;  /* 0xe408e4080a0a7430 */ /* 0x000fe20000000000 */
[C---:B------:R-:W-:Y:S01]  /*8010*/  LOP3.LUT R35, R7.reuse, 0xf000f, RZ, 0xc0, !PT ;  /* 0x000f000f07237812 */ /* 0x040fe200078ec0ff */
[--C-:B------:R-:W-:Y:S02]  /*8020*/  HADD2.F32 R34, -RZ, R9.reuse.H0_H0 ;  /* 0x20000009ff227230 */ /* 0x100fe40000004100 */
[----:B------:R-:W-:Y:S02]  /*8030*/  HADD2 R38, R11, -1032, -1032 ;  /* 0xe408e4080b267430 */ /* 0x000fe40000000000 */
[----:B------:R-:W-:Y:S02]  /*8040*/  HADD2.F32 R8, -RZ, R9.H1_H1 ;  /* 0x30000009ff087230 */ /* 0x000fe40000004100 */
[----:B------:R-:W-:Y:S01]  /*8050*/  HADD2.F32 R9, -RZ, R37.H0_H0 ;  /* 0x20000025ff097230 */ /* 0x000fe20000004100 */
[----:B------:R-:W-:Y:S01]  /*8060*/  LOP3.LUT R32, R7, 0xf000f0, RZ, 0xc0, !PT ;  /* 0x00f000f007207812 */ /* 0x000fe200078ec0ff */
[--C-:B------:R-:W-:Y:S01]  /*8070*/  HADD2.F32 R42, -RZ, R10.reuse.H1_H1 ;  /* 0x3000000aff2a7230 */ /* 0x100fe20000004100 */
[----:B------:R-:W-:Y:S01]  /*8080*/  SHF.R.U32.HI R29, RZ, 0x8, R7 ;  /* 0x00000008ff1d7819 */ /* 0x000fe20000011607 */
[----:B------:R-:W-:Y:S01]  /*8090*/  HADD2.F32 R7, -RZ, R10.H0_H0 ;  /* 0x2000000aff077230 */ /* 0x000fe20000004100 */
[----:B------:R-:W-:Y:S01]  /*80a0*/  LOP3.LUT R35, R35, 0x64006400, RZ, 0xfc, !PT ;  /* 0x6400640023237812 */ /* 0x000fe200078efcff */
[----:B------:R-:W0:Y:S01]  /*80b0*/  LDS.64 R10, [UR4+0x28] ;  /* 0x00002804ff0a7984 */ /* 0x000e220008000a00 */
[----:B------:R-:W-:-:S02]  /*80c0*/  HADD2.F32 R39, -RZ, R38.H0_H0 ;  /* 0x20000026ff277230 */ /* 0x000fc40000004100 */
[----:B------:R-:W-:Y:S01]  /*80d0*/  FFMA.FTZ R40, R4, R9, RZ ;  /* 0x0000000904287223 */ /* 0x000fe200000100ff */
[----:B------:R-:W-:Y:S01]  /*80e0*/  HADD2.F32 R9, -RZ, R37.H1_H1 ;  /* 0x30000025ff097230 */ /* 0x000fe20000004100 */
[----:B------:R-:W-:Y:S01]  /*80f0*/  LOP3.LUT R37, R24, 0x64006400, RZ, 0xfc, !PT ;  /* 0x6400640018257812 */ /* 0x000fe200078efcff */
[----:B------:R-:W-:Y:S01]  /*8100*/  HADD2 R35, R35, -1032, -1032 ;  /* 0xe408e40823237430 */ /* 0x000fe20000000000 */
[----:B------:R-:W-:Y:S01]  /*8110*/  LOP3.LUT R31, R6, 0xf000f0, RZ, 0xc0, !PT ;  /* 0x00f000f0061f7812 */ /* 0x000fe200078ec0ff */
[----:B------:R-:W-:Y:S01]  /*8120*/  FFMA.FTZ R44, R4, R39, RZ ;  /* 0x00000027042c7223 */ /* 0x000fe200000100ff */
[----:B------:R-:W-:Y:S01]  /*8130*/  LOP3.LUT R39, R30, 0x64006400, RZ, 0xfc, !PT ;  /* 0x640064001e277812 */ /* 0x000fe200078efcff */
[----:B------:R-:W-:Y:S01]  /*8140*/  HFMA2 R24, R37, R0.H1_H1, -72, -72 ;  /* 0xd480d48025187431 */ /* 0x000fe20000060000 */
[----:B------:R-:W-:Y:S01]  /*8150*/  LOP3.LUT R43, R31, 0x64006400, RZ, 0xfc, !PT ;  /* 0x640064001f2b7812 */ /* 0x000fe200078efcff */
[----:B------:R-:W-:Y:S01]  /*8160*/  HADD2.F32 R5, -RZ, R35.H0_H0 ;  /* 0x20000023ff057230 */ /* 0x000fe20000004100 */
[----:B------:R-:W-:Y:S01]  /*8170*/  LOP3.LUT R37, R32, 0x64006400, RZ, 0xfc, !PT ;  /* 0x6400640020257812 */ /* 0x000fe200078efcff */
[----:B------:R-:W-:-:S02]  /*8180*/  HADD2.F32 R38, -RZ, R38.H1_H1 ;  /* 0x30000026ff267230 */ /* 0x000fc40000004100 */
[----:B------:R-:W-:Y:S01]  /*8190*/  FFMA.FTZ R7, R7, R4, RZ ;  /* 0x0000000407077223 */ /* 0x000fe200000100ff */
[-C--:B------:R-:W-:Y:S02]  /*81a0*/  HFMA2 R31, R39, R0.reuse.H1_H1, -72, -72 ;  /* 0xd480d480271f7431 */ /* 0x080fe40000060000 */
[----:B------:R-:W-:Y:S02]  /*81b0*/  HADD2.F32 R39, -RZ, R35.H1_H1 ;  /* 0x30000023ff277230 */ /* 0x000fe40000004100 */
[-C--:B------:R-:W-:Y:S02]  /*81c0*/  HFMA2 R30, R43, R0.reuse.H1_H1, -72, -72 ;  /* 0xd480d4802b1e7431 */ /* 0x080fe40000060000 */
[----:B------:R-:W-:Y:S01]  /*81d0*/  FFMA.FTZ R4, R4, R5, RZ ;  /* 0x0000000504047223 */ /* 0x000fe200000100ff */
[----:B------:R-:W-:Y:S02]  /*81e0*/  HFMA2 R32, R37, R0.H1_H1, -72, -72 ;  /* 0xd480d48025207431 */ /* 0x000fe40000060000 */
[----:B------:R-:W-:Y:S01]  /*81f0*/  FFMA.FTZ R5, R42, R33, R7 ;  /* 0x000000212a057223 */ /* 0x000fe20000010007 */
[C---:B------:R-:W-:Y:S01]  /*8200*/  FFMA.FTZ R7, R33.reuse, R38, R44 ;  /* 0x0000002621077223 */ /* 0x040fe2000001002c */
[----:B------:R-:W-:Y:S01]  /*8210*/  FFMA.FTZ R9, R33, R9, R40 ;  /* 0x0000000921097223 */ /* 0x000fe20000010028 */
[----:B------:R-:W-:-:S02]  /*8220*/  HADD2.F32 R38, -RZ, R24.H0_H0 ;  /* 0x20000018ff267230 */ /* 0x000fc40000004100 */
[----:B------:R-:W-:Y:S01]  /*8230*/  FFMA.FTZ R39, R33, R39, R4 ;  /* 0x0000002721277223 */ /* 0x000fe20000010004 */
[----:B------:R-:W-:Y:S02]  /*8240*/  HADD2.F32 R35, -RZ, R31.H0_H0 ;  /* 0x2000001fff237230 */ /* 0x000fe40000004100 */
[----:B------:R-:W-:Y:S02]  /*8250*/  HADD2.F32 R40, -RZ, R30.H0_H0 ;  /* 0x2000001eff287230 */ /* 0x000fe40000004100 */
[----:B------:R-:W-:Y:S02]  /*8260*/  HADD2.F32 R4, -RZ, R32.H0_H0 ;  /* 0x20000020ff047230 */ /* 0x000fe40000004100 */
[----:B------:R-:W-:Y:S01]  /*8270*/  FFMA.FTZ R5, R38, R34, R5 ;  /* 0x0000002226057223 */ /* 0x000fe20000010005 */
[C---:B------:R-:W-:Y:S01]  /*8280*/  FFMA.FTZ R35, R34.reuse, R35, R7 ;  /* 0x0000002322237223 */ /* 0x040fe20000010007 */
[----:B------:R-:W-:Y:S01]  /*8290*/  FFMA.FTZ R40, R34, R40, R9 ;  /* 0x0000002822287223 */ /* 0x000fe20000010009 */
[----:B------:R-:W-:-:S02]  /*82a0*/  HADD2.F32 R24, -RZ, R24.H1_H1 ;  /* 0x30000018ff187230 */ /* 0x000fc40000004100 */
[----:B------:R-:W-:Y:S01]  /*82b0*/  FFMA.FTZ R34, R34, R4, R39 ;  /* 0x0000000422227223 */ /* 0x000fe20000010027 */
[----:B------:R-:W-:Y:S01]  /*82c0*/  LOP3.LUT R4, R27, 0xf000f, RZ, 0xc0, !PT ;  /* 0x000f000f1b047812 */ /* 0x000fe200078ec0ff */
[----:B------:R-:W-:Y:S02]  /*82d0*/  HADD2.F32 R31, -RZ, R31.H1_H1 ;  /* 0x3000001fff1f7230 */ /* 0x000fe40000004100 */
[----:B------:R-:W-:Y:S01]  /*82e0*/  HADD2.F32 R9, -RZ, R30.H1_H1 ;  /* 0x3000001eff097230 */ /* 0x000fe20000004100 */
[----:B------:R-:W-:Y:S01]  /*82f0*/  LOP3.LUT R4, R4, 0x64006400, RZ, 0xfc, !PT ;  /* 0x6400640004047812 */ /* 0x000fe200078efcff */
[----:B------:R-:W-:Y:S02]  /*8300*/  HADD2.F32 R33, -RZ, R32.H1_H1 ;  /* 0x30000020ff217230 */ /* 0x000fe40000004100 */
[----:B------:R-:W-:Y:S01]  /*8310*/  FFMA.FTZ R7, R24, R8, R5 ;  /* 0x0000000818077223 */ /* 0x000fe20000010005 */
[----:B------:R-:W-:Y:S02]  /*8320*/  SHF.R.U32.HI R6, RZ, 0x8, R6 ;  /* 0x00000008ff067819 */ /* 0x000fe40000011606 */
[----:B------:R-:W-:Y:S01]  /*8330*/  LOP3.LUT R5, R28, 0xf000f, RZ, 0xc0, !PT ;  /* 0x000f000f1c057812 */ /* 0x000fe200078ec0ff */
[C---:B------:R-:W-:Y:S01]  /*8340*/  FFMA.FTZ R24, R8.reuse, R31, R35 ;  /* 0x0000001f08187223 */ /* 0x040fe20000010023 */
[C---:B------:R-:W-:Y:S01]  /*8350*/  FFMA.FTZ R9, R8.reuse, R9, R40 ;  /* 0x0000000908097223 */ /* 0x040fe20000010028 */
[----:B------:R-:W-:Y:S01]  /*8360*/  FFMA.FTZ R8, R8, R33, R34 ;  /* 0x0000002108087223 */ /* 0x000fe20000010022 */
[----:B------:R-:W-:Y:S01]  /*8370*/  HADD2 R30, R4, -1032, -1032 ;  /* 0xe408e408041e7430 */ /* 0x000fe20000000000 */
[----:B------:R-:W-:-:S02]  /*8380*/  LOP3.LUT R32, R6, 0xf000f, RZ, 0xc0, !PT ;  /* 0x000f000f06207812 */ /* 0x000fc400078ec0ff */
[----:B------:R-:W-:Y:S02]  /*8390*/  LOP3.LUT R33, R29, 0xf000f, RZ, 0xc0, !PT ;  /* 0x000f000f1d217812 */ /* 0x000fe400078ec0ff */
[----:B------:R-:W-:Y:S01]  /*83a0*/  LOP3.LUT R4, R5, 0x64006400, RZ, 0xfc, !PT ;  /* 0x6400640005047812 */ /* 0x000fe200078efcff */
[----:B0-----:R-:W-:Y:S01]  /*83b0*/  HADD2.F32 R31, -RZ, R10.H0_H0 ;  /* 0x2000000aff1f7230 */ /* 0x001fe20000004100 */
[----:B------:R-:W-:Y:S01]  /*83c0*/  LOP3.LUT R32, R32, 0x64006400, RZ, 0xfc, !PT ;  /* 0x6400640020207812 */ /* 0x000fe200078efcff */
[----:B------:R-:W-:Y:S01]  /*83d0*/  HADD2.F32 R38, -RZ, R30.H0_H0 ;  /* 0x2000001eff267230 */ /* 0x000fe20000004100 */
[----:B------:R-:W-:Y:S01]  /*83e0*/  LOP3.LUT R34, R33, 0x64006400, RZ, 0xfc, !PT ;  /* 0x6400640021227812 */ /* 0x000fe200078efcff */
[----:B------:R-:W-:Y:S02]  /*83f0*/  HADD2 R33, R4, -1032, -1032 ;  /* 0xe408e40804217430 */ /* 0x000fe40000000000 */
[----:B------:R-:W-:Y:S02]  /*8400*/  HADD2 R32, R32, -1032, -1032 ;  /* 0xe408e40820207430 */ /* 0x000fe40000000000 */
[----:B------:R-:W-:Y:S01]  /*8410*/  FFMA.FTZ R38, R38, R31, R7 ;  /* 0x0000001f26267223 */ /* 0x000fe20000010007 */
[----:B------:R-:W-:-:S02]  /*8420*/  HADD2 R4, R34, -1032, -1032 ;  /* 0xe408e40822047430 */ /* 0x000fc40000000000 */
[--C-:B------:R-:W-:Y:S02]  /*8430*/  HADD2.F32 R34, -RZ, R33.reuse.H0_H0 ;  /* 0x20000021ff227230 */ /* 0x100fe40000004100 */
[----:B------:R-:W-:Y:S02]  /*8440*/  HADD2.F32 R10, -RZ, R10.H1_H1 ;  /* 0x3000000aff0a7230 */ /* 0x000fe40000004100 */
[----:B------:R-:W-:Y:S02]  /*8450*/  HADD2.F32 R7, -RZ, R30.H1_H1 ;  /* 0x3000001eff077230 */ /* 0x000fe40000004100 */
[----:B------:R-:W-:Y:S01]  /*8460*/  FFMA.FTZ R35, R31, R34, R24 ;  /* 0x000000221f237223 */ /* 0x000fe20000010018 */
[----:B------:R-:W-:Y:S01]  /*8470*/  HADD2.F32 R40, -RZ, R32.H0_H0 ;  /* 0x20000020ff287230 */ /* 0x000fe20000004100 */
[----:B------:R-:W-:Y:S01]  /*8480*/  LOP3.LUT R30, R6, 0xf000f0, RZ, 0xc0, !PT ;  /* 0x00f000f0061e7812 */ /* 0x000fe200078ec0ff */
[----:B------:R-:W-:Y:S02]  /*8490*/  HADD2.F32 R37, -RZ, R4.H0_H0 ;  /* 0x20000004ff257230 */ /* 0x000fe40000004100 */
[----:B------:R-:W-:Y:S01]  /*84a0*/  FFMA.FTZ R24, R7, R10, R38 ;  /* 0x0000000a07187223 */ /* 0x000fe20000010026 */
[----:B------:R-:W-:Y:S01]  /*84b0*/  HADD2.F32 R33, -RZ, R33.H1_H1 ;  /* 0x30000021ff217230 */ /* 0x000fe20000004100 */
[----:B------:R-:W-:Y:S01]  /*84c0*/  LOP3.LUT R27, R27, 0xf000f0, RZ, 0xc0, !PT ;  /* 0x00f000f01b1b7812 */ /* 0x000fe200078ec0ff */
[----:B------:R-:W0:Y:S01]  /*84d0*/  LDS.64 R6, [UR4+0x30] ;  /* 0x00003004ff067984 */ /* 0x000e220008000a00 */
[----:B------:R-:W-:Y:S01]  /*84e0*/  LOP3.LUT R28, R28, 0xf000f0, RZ, 0xc0, !PT ;  /* 0x00f000f01c1c7812 */ /* 0x000fe200078ec0ff */
[C---:B------:R-:W-:Y:S01]  /*84f0*/  FFMA.FTZ R9, R31.reuse, R40, R9 ;  /* 0x000000281f097223 */ /* 0x040fe20000010009 */
[----:B------:R-:W-:Y:S01]  /*8500*/  FFMA.FTZ R31, R31, R37, R8 ;  /* 0x000000251f1f7223 */ /* 0x000fe20000010008 */
[----:B------:R-:W-:Y:S01]  /*8510*/  FFMA.FTZ R8, R10, R33, R35 ;  /* 0x000000210a087223 */ /* 0x000fe20000010023 */
[----:B------:R-:W-:-:S02]  /*8520*/  LOP3.LUT R27, R27, 0x64006400, RZ, 0xfc, !PT ;  /* 0x640064001b1b7812 */ /* 0x000fc400078efcff */
[----:B------:R-:W-:Y:S02]  /*8530*/  LOP3.LUT R33, R28, 0x64006400, RZ, 0xfc, !PT ;  /* 0x640064001c217812 */ /* 0x000fe400078efcff */
[----:B------:R-:W-:Y:S01]  /*8540*/  LOP3.LUT R35, R30, 0x64006400, RZ, 0xfc, !PT ;  /* 0x640064001e237812 */ /* 0x000fe200078efcff */
[----:B------:R-:W-:Y:S01]  /*8550*/  HADD2.F32 R32, -RZ, R32.H1_H1 ;  /* 0x30000020ff207230 */ /* 0x000fe20000004100 */
[----:B------:R-:W-:Y:S01]  /*8560*/  LOP3.LUT R30, R29, 0xf000f0, RZ, 0xc0, !PT ;  /* 0x00f000f01d1e7812 */ /* 0x000fe200078ec0ff */
[-C--:B------:R-:W-:Y:S02]  /*8570*/  HFMA2 R29, R27, R0.reuse.H1_H1, -72, -72 ;  /* 0xd480d4801b1d7431 */ /* 0x080fe40000060000 */
[-C--:B------:R-:W-:Y:S01]  /*8580*/  HFMA2 R27, R33, R0.reuse.H1_H1, -72, -72 ;  /* 0xd480d480211b7431 */ /* 0x080fe20000060000 */
[----:B------:R-:W-:Y:S01]  /*8590*/  LOP3.LUT R33, R30, 0x64006400, RZ, 0xfc, !PT ;  /* 0x640064001e217812 */ /* 0x000fe200078efcff */
[----:B------:R-:W-:Y:S01]  /*85a0*/  FFMA.FTZ R28, R10, R32, R9 ;  /* 0x000000200a1c7223 */ /* 0x000fe20000010009 */
[----:B------:R-:W-:-:S02]  /*85b0*/  HFMA2 R9, R35, R0.H1_H1, -72, -72 ;  /* 0xd480d48023097431 */ /* 0x000fc40000060000 */
[----:B------:R-:W-:Y:S02]  /*85c0*/  HADD2.F32 R30, -RZ, R4.H1_H1 ;  /* 0x30000004ff1e7230 */ /* 0x000fe40000004100 */
[----:B------:R-:W-:Y:S02]  /*85d0*/  HFMA2 R33, R33, R0.H1_H1, -72, -72 ;  /* 0xd480d48021217431 */ /* 0x000fe40000060000 */
[----:B------:R-:W-:Y:S02]  /*85e0*/  HADD2.F32 R5, -RZ, R11.H0_H0 ;  /* 0x2000000bff057230 */ /* 0x000fe40000004100 */
[----:B------:R-:W-:Y:S02]  /*85f0*/  HADD2.F32 R35, -RZ, R29.H0_H0 ;  /* 0x2000001dff237230 */ /* 0x000fe40000004100 */
[----:B------:R-:W-:Y:S01]  /*8600*/  FFMA.FTZ R30, R10, R30, R31 ;  /* 0x0000001e0a1e7223 */ /* 0x000fe2000001001f */
[----:B------:R-:W-:Y:S02]  /*8610*/  HADD2.F32 R4, -RZ, R27.H0_H0 ;  /* 0x2000001bff047230 */ /* 0x000fe40000004100 */
[----:B------:R-:W-:-:S02]  /*8620*/  HADD2.F32 R37, -RZ, R9.H0_H0 ;  /* 0x20000009ff257230 */ /* 0x000fc40000004100 */
[----:B------:R-:W-:Y:S02]  /*8630*/  HADD2.F32 R10, -RZ, R33.H0_H0 ;  /* 0x20000021ff0a7230 */ /* 0x000fe40000004100 */
[----:B------:R-:W-:Y:S01]  /*8640*/  FFMA.FTZ R35, R35, R5, R24 ;  /* 0x0000000523237223 */ /* 0x000fe20000010018 */
[C---:B------:R-:W-:Y:S01]  /*8650*/  FFMA.FTZ R4, R5.reuse, R4, R8 ;  /* 0x0000000405047223 */ /* 0x040fe20000010008 */
[C---:B------:R-:W-:Y:S01]  /*8660*/  FFMA.FTZ R37, R5.reuse, R37, R28 ;  /* 0x0000002505257223 */ /* 0x040fe2000001001c */
[----:B------:R-:W-:Y:S02]  /*8670*/  HADD2.F32 R11, -RZ, R11.H1_H1 ;  /* 0x3000000bff0b7230 */ /* 0x000fe40000004100 */
[----:B------:R-:W-:Y:S02]  /*8680*/  HADD2.F32 R28, -RZ, R29.H1_H1 ;  /* 0x3000001dff1c7230 */ /* 0x000fe40000004100 */
[----:B------:R-:W-:Y:S02]  /*8690*/  HADD2.F32 R8, -RZ, R27.H1_H1 ;  /* 0x3000001bff087230 */ /* 0x000fe40000004100 */
[----:B------:R-:W-:Y:S01]  /*86a0*/  FFMA.FTZ R27, R5, R10, R30 ;  /* 0x0000000a051b7223 */ /* 0x000fe2000001001e */
[----:B------:R-:W-:-:S02]  /*86b0*/  HADD2.F32 R24, -RZ, R9.H1_H1 ;  /* 0x30000009ff187230 */ /* 0x000fc40000004100 */
[----:B------:R-:W-:Y:S01]  /*86c0*/  HADD2.F32 R32, -RZ, R33.H1_H1 ;  /* 0x30000021ff207230 */ /* 0x000fe20000004100 */
[----:B----4-:R-:W-:Y:S01]  /*86d0*/  LOP3.LUT R5, R12, 0xf000f, RZ, 0xc0, !PT ;  /* 0x000f000f0c057812 */ /* 0x010fe200078ec0ff */
        /* <DEDUP_REMOVED lines=10> */
[----:B------:R-:W-:Y:S01]  /*8780*/  LOP3.LUT R11, R11, 0x64006400, RZ, 0xfc, !PT ;  /* 0x640064000b0b7812 */ /* 0x000fe200078efcff */
[----:B------:R-:W-:Y:S02]  /*8790*/  HADD2 R39, R5, -1032, -1032 ;  /* 0xe408e40805277430 */ /* 0x000fe40000000000 */
[----:B0-----:R-:W-:Y:S02]  /*87a0*/  HADD2.F32 R4, -RZ, R6.H0_H0 ;  /* 0x20000006ff047230 */ /* 0x001fe40000004100 */
[----:B------:R-:W-:-:S02]  /*87b0*/  HADD2 R37, R9, -1032, -1032 ;  /* 0xe408e40809257430 */ /* 0x000fc40000000000 */
[----:B------:R-:W-:Y:S02]  /*87c0*/  HADD2.F32 R33, -RZ, R6.H1_H1 ;  /* 0x30000006ff217230 */ /* 0x000fe40000004100 */
[----:B------:R-:W-:Y:S02]  /*87d0*/  HADD2 R38, R10, -1032, -1032 ;  /* 0xe408e4080a267430 */ /* 0x000fe40000000000 */
        /* <DEDUP_REMOVED lines=8> */
[----:B------:R-:W-:Y:S01]  /*8860*/  HADD2.F32 R9, -RZ, R38.H0_H0 ;  /* 0x20000026ff097230 */ /* 0x000fe20000004100 */
[----:B------:R-:W0:Y:S01]  /*8870*/  LDS.64 R10, [UR4+0x38] ;  /* 0x00003804ff0a7984 */ /* 0x000e220008000a00 */
[----:B------:R-:W-:-:S02]  /*8880*/  HADD2.F32 R5, -RZ, R35.H0_H0 ;  /* 0x20000023ff057230 */ /* 0x000fc40000004100 */
[----:B------:R-:W-:Y:S01]  /*8890*/  FFMA.FTZ R7, R7, R4, RZ ;  /* 0x0000000407077223 */ /* 0x000fe200000100ff */
[----:B------:R-:W-:Y:S02]  /*88a0*/  HADD2.F32 R44, -RZ, R39.H1_H1 ;  /* 0x30000027ff2c7230 */ /* 0x000fe40000004100 */
[C---:B------:R-:W-:Y:S01]  /*88b0*/  FFMA.FTZ R42, R4.reuse, R43, RZ ;  /* 0x0000002b042a7223 */ /* 0x040fe200000100ff */
[C---:B------:R-:W-:Y:S01]  /*88c0*/  FFMA.FTZ R40, R4.reuse, R9, RZ ;  /* 0x0000000904287223 */ /* 0x040fe200000100ff */
[----:B------:R-:W-:Y:S01]  /*88d0*/  FFMA.FTZ R4, R4, R5, RZ ;  /* 0x0000000504047223 */ /* 0x000fe200000100ff */
[----:B------:R-:W-:Y:S01]  /*88e0*/  LOP3.LUT R29, R29, 0x64006400, RZ, 0xfc, !PT ;  /* 0x640064001d1d7812 */ /* 0x000fe200078efcff */
[----:B------:R-:W-:Y:S01]  /*88f0*/  FFMA.FTZ R5, R44, R33, R7 ;  /* 0x000000212c057223 */ /* 0x000fe20000010007 */
[----:B------:R-:W-:Y:S01]  /*8900*/  HADD2.F32 R7, -RZ, R37.H1_H1 ;  /* 0x30000025ff077230 */ /* 0x000fe20000004100 */
[----:B------:R-:W-:Y:S02]  /*8910*/  LOP3.LUT R37, R30, 0x64006400, RZ, 0xfc, !PT ;  /* 0x640064001e257812 */ /* 0x000fe400078efcff */
[----:B------:R-:W-:Y:S01]  /*8920*/  LOP3.LUT R32, R15, 0xf000f0, RZ, 0xc0, !PT ;  /* 0x00f000f00f207812 */ /* 0x000fe200078ec0ff */
[-C--:B------:R-:W-:Y:S01]  /*8930*/  HFMA2 R30, R29, R0.reuse.H1_H1, -72, -72 ;  /* 0xd480d4801d1e7431 */ /* 0x080fe20000060000 */
[----:B------:R-:W-:Y:S01]  /*8940*/  LOP3.LUT R31, R31, 0x64006400, RZ, 0xfc, !PT ;  /* 0x640064001f1f7812 */ /* 0x000fe200078efcff */
[----:B------:R-:W-:Y:S01]  /*8950*/  HFMA2 R29, R37, R0.H1_H1, -72, -72 ;  /* 0xd480d480251d7431 */ /* 0x000fe20000060000 */
[----:B------:R-:W-:Y:S01]  /*8960*/  LOP3.LUT R37, R32, 0x64006400, RZ, 0xfc, !PT ;  /* 0x6400640020257812 */ /* 0x000fe200078efcff */
[----:B------:R-:W-:-:S02]  /*8970*/  HADD2.F32 R9, -RZ, R38.H1_H1 ;  /* 0x30000026ff097230 */ /* 0x000fc40000004100 */
[-C--:B------:R-:W-:Y:S02]  /*8980*/  HFMA2 R31, R31, R0.reuse.H1_H1, -72, -72 ;  /* 0xd480d4801f1f7431 */ /* 0x080fe40000060000 */
[----:B------:R-:W-:Y:S02]  /*8990*/  HADD2.F32 R39, -RZ, R35.H1_H1 ;  /* 0x30000023ff277230 */ /* 0x000fe40000004100 */
[----:B------:R-:W-:Y:S02]  /*89a0*/  HFMA2 R32, R37, R0.H1_H1, -72, -72 ;  /* 0xd480d48025207431 */ /* 0x000fe40000060000 */
[C---:B------:R-:W-:Y:S01]  /*89b0*/  FFMA.FTZ R9, R33.reuse, R9, R40 ;  /* 0x0000000921097223 */ /* 0x040fe20000010028 */
[----:B------:R-:W-:Y:S02]  /*89c0*/  HADD2.F32 R38, -RZ, R30.H0_H0 ;  /* 0x2000001eff267230 */ /* 0x000fe40000004100 */
[----:B------:R-:W-:Y:S01]  /*89d0*/  FFMA.FTZ R7, R33, R7, R42 ;  /* 0x0000000721077223 */ /* 0x000fe2000001002a */
[----:B------:R-:W-:-:S02]  /*89e0*/  HADD2.F32 R35, -RZ, R29.H0_H0 ;  /* 0x2000001dff237230 */ /* 0x000fc40000004100 */
        /* <DEDUP_REMOVED lines=10> */
[----:B------:R-:W-:Y:S01]  /*8a90*/  HADD2.F32 R9, -RZ, R32.H1_H1 ;  /* 0x30000020ff097230 */ /* 0x000fe20000004100 */
[----:B------:R-:W-:Y:S01]  /*8aa0*/  SHF.R.U32.HI R12, RZ, 0x8, R12 ;  /* 0x00000008ff0c7819 */ /* 0x000fe2000001160c */
[----:B------:R-:W-:Y:S01]  /*8ab0*/  FFMA.FTZ R32, R30, R6, R5 ;  /* 0x000000061e207223 */ /* 0x000fe20000010005 */
[----:B------:R-:W-:Y:S01]  /*8ac0*/  SHF.R.U32.HI R13, RZ, 0x8, R13 ;  /* 0x00000008ff0d7819 */ /* 0x000fe2000001160d */
[C---:B------:R-:W-:Y:S01]  /*8ad0*/  FFMA.FTZ R30, R6.reuse, R29, R7 ;  /* 0x0000001d061e7223 */ /* 0x040fe20000010007 */
[----:B------:R-:W-:Y:S01]  /*8ae0*/  SHF.R.U32.HI R14, RZ, 0x8, R14 ;  /* 0x00000008ff0e7819 */ /* 0x000fe2000001160e */
[C---:B------:R-:W-:Y:S01]  /*8af0*/  FFMA.FTZ R7, R6.reuse, R31, R40 ;  /* 0x0000001f06077223 */ /* 0x040fe20000010028 */
[----:B------:R-:W-:Y:S01]  /*8b00*/  SHF.R.U32.HI R15, RZ, 0x8, R15 ;  /* 0x00000008ff0f7819 */ /* 0x000fe2000001160f */
        /* <DEDUP_REMOVED lines=12> */
[----:B------:R-:W-:Y:S02]  /*8bd0*/  HADD2 R5, R34, -1032, -1032 ;  /* 0xe408e40822057430 */ /* 0x000fe40000000000 */
[----:B0-----:R-:W-:Y:S02]  /*8be0*/  HADD2.F32 R9, -RZ, R10.H0_H0 ;  /* 0x2000000aff097230 */ /* 0x001fe40000004100 */
[----:B------:R-:W-:-:S02]  /*8bf0*/  HADD2.F32 R37, -RZ, R29.H0_H0 ;  /* 0x2000001dff257230 */ /* 0x000fc40000004100 */
        /* <DEDUP_REMOVED lines=8> */
[----:B------:R-:W-:Y:S01]  /*8c80*/  HADD2.F32 R31, -RZ, R31.H1_H1 ;  /* 0x3000001fff1f7230 */ /* 0x000fe20000004100 */
[----:B------:R-:W-:Y:S01]  /*8c90*/  LOP3.LUT R6, R13, 0xf000f0, RZ, 0xc0, !PT ;  /* 0x00f000f00d067812 */ /* 0x000fe200078ec0ff */
[----:B------:R-:W-:Y:S01]  /*8ca0*/  HADD2.F32 R32, -RZ, R33.H1_H1 ;  /* 0x30000021ff207230 */ /* 0x000fe20000004100 */
[----:B------:R-:W-:-:S02]  /*8cb0*/  LOP3.LUT R12, R12, 0xf000f0, RZ, 0xc0, !PT ;  /* 0x00f000f00c0c7812 */ /* 0x000fc400078ec0ff */
[----:B------:R-:W-:Y:S01]  /*8cc0*/  LOP3.LUT R33, R6, 0x64006400, RZ, 0xfc, !PT ;  /* 0x6400640006217812 */ /* 0x000fe200078efcff */
[----:B------:R-:W-:Y:S01]  /*8cd0*/  FFMA.FTZ R13, R10, R31, R39 ;  /* 0x0000001f0a0d7223 */ /* 0x000fe20000010027 */
[----:B------:R-:W-:Y:S02]  /*8ce0*/  LOP3.LUT R14, R14, 0xf000f0, RZ, 0xc0, !PT ;  /* 0x00f000f00e0e7812 */ /* 0x000fe400078ec0ff */
[----:B------:R-:W-:Y:S01]  /*8cf0*/  LOP3.LUT R6, R15, 0xf000f0, RZ, 0xc0, !PT ;  /* 0x00f000f00f067812 */ /* 0x000fe200078ec0ff */
[----:B------:R-:W-:Y:S01]  /*8d00*/  HADD2.F32 R30, -RZ, R29.H1_H1 ;  /* 0x3000001dff1e7230 */ /* 0x000fe20000004100 */
[----:B------:R-:W-:Y:S01]  /*8d10*/  LOP3.LUT R31, R12, 0x64006400, RZ, 0xfc, !PT ;  /* 0x640064000c1f7812 */ /* 0x000fe200078efcff */
[----:B------:R-:W-:Y:S01]  /*8d20*/  FFMA.FTZ R29, R10, R32, R35 ;  /* 0x000000200a1d7223 */ /* 0x000fe20000010023 */
[----:B------:R-:W-:Y:S02]  /*8d30*/  LOP3.LUT R15, R14, 0x64006400, RZ, 0xfc, !PT ;  /* 0x640064000e0f7812 */ /* 0x000fe400078efcff */
[----:B------:R-:W-:Y:S01]  /*8d40*/  LOP3.LUT R35, R6, 0x64006400, RZ, 0xfc, !PT ;  /* 0x6400640006237812 */ /* 0x000fe200078efcff */
[----:B------:R-:W-:-:S02]  /*8d50*/  HFMA2 R31, R31, R0.H1_H1, -72, -72 ;  /* 0xd480d4801f1f7431 */ /* 0x000fc40000060000 */
[----:B------:R-:W-:Y:S02]  /*8d60*/  HADD2.F32 R14, -RZ, R5.H1_H1 ;  /* 0x30000005ff0e7230 */ /* 0x000fe40000004100 */
[-C--:B------:R-:W-:Y:S02]  /*8d70*/  HFMA2 R33, R33, R0.reuse.H1_H1, -72, -72 ;  /* 0xd480d48021217431 */ /* 0x080fe40000060000 */
[-C--:B------:R-:W-:Y:S02]  /*8d80*/  HFMA2 R15, R15, R0.reuse.H1_H1, -72, -72 ;  /* 0xd480d4800f0f7431 */ /* 0x080fe40000060000 */
[----:B------:R-:W-:Y:S02]  /*8d90*/  HFMA2 R5, R35, R0.H1_H1, -72, -72 ;  /* 0xd480d48023057431 */ /* 0x000fe40000060000 */
[----:B------:R-:W-:Y:S02]  /*8da0*/  HADD2.F32 R4, -RZ, R11.H0_H0 ;  /* 0x2000000bff047230 */ /* 0x000fe40000004100 */
[----:B------:R-:W-:Y:S01]  /*8db0*/  FFMA.FTZ R7, R30, R10, R37 ;  /* 0x0000000a1e077223 */ /* 0x000fe20000010025 */
[----:B------:R-:W-:-:S02]  /*8dc0*/  HADD2.F32 R6, -RZ, R31.H0_H0 ;  /* 0x2000001fff067230 */ /* 0x000fc40000004100 */
[----:B------:R-:W-:Y:S01]  /*8dd0*/  FFMA.FTZ R35, R10, R14, R9 ;  /* 0x0000000e0a237223 */ /* 0x000fe20000010009 */
[----:B------:R-:W-:Y:S02]  /*8de0*/  HADD2.F32 R12, -RZ, R33.H0_H0 ;  /* 0x20000021ff0c7230 */ /* 0x000fe40000004100 */
[----:B------:R-:W-:Y:S02]  /*8df0*/  HADD2.F32 R9, -RZ, R15.H0_H0 ;  /* 0x2000000fff097230 */ /* 0x000fe40000004100 */
[----:B------:R-:W-:Y:S02]  /*8e00*/  HADD2.F32 R30, -RZ, R5.H0_H0 ;  /* 0x20000005ff1e7230 */ /* 0x000fe40000004100 */
[----:B------:R-:W-:Y:S01]  /*8e10*/  FFMA.FTZ R7, R6, R4, R7 ;  /* 0x0000000406077223 */ /* 0x000fe20000010007 */
[----:B------:R-:W-:Y:S02]  /*8e20*/  HADD2.F32 R11, -RZ, R11.H1_H1 ;  /* 0x3000000bff0b7230 */ /* 0x000fe40000004100 */
[----:B------:R-:W-:Y:S01]  /*8e30*/  FFMA.FTZ R12, R4, R12, R13 ;  /* 0x0000000c040c7223 */ /* 0x000fe2000001000d */
[----:B------:R-:W-:-:S02]  /*8e40*/  HADD2.F32 R6, -RZ, R31.H1_H1 ;  /* 0x3000001fff067230 */ /* 0x000fc40000004100 */
[----:B------:R-:W-:Y:S01]  /*8e50*/  FMUL.FTZ R28, R19, R28 ;  /* 0x0000001c131c7220 */ /* 0x000fe20000410000 */
[----:B------:R-:W-:Y:S02]  /*8e60*/  HADD2.F32 R10, -RZ, R33.H1_H1 ;  /* 0x30000021ff0a7230 */ /* 0x000fe40000004100 */
[----:B------:R-:W-:Y:S01]  /*8e70*/  FMUL.FTZ R8, R21, R8 ;  /* 0x0000000815087220 */ /* 0x000fe20000410000 */
[----:B------:R-:W-:Y:S02]  /*8e80*/  HADD2.F32 R14, -RZ, R15.H1_H1 ;  /* 0x3000000fff0e7230 */ /* 0x000fe40000004100 */
[C---:B------:R-:W-:Y:S01]  /*8e90*/  FFMA.FTZ R9, R4.reuse, R9, R29 ;  /* 0x0000000904097223 */ /* 0x040fe2000001001d */
[----:B------:R-:W-:Y:S01]  /*8ea0*/  FFMA.FTZ R30, R4, R30, R35 ;  /* 0x0000001e041e7223 */ /* 0x000fe20000010023 */
[----:B------:R-:W-:Y:S02]  /*8eb0*/  HADD2.F32 R4, -RZ, R5.H1_H1 ;  /* 0x30000005ff047230 */ /* 0x000fe40000004100 */
[----:B------:R-:W-:Y:S01]  /*8ec0*/  FFMA.FTZ R6, R6, R11, R7 ;  /* 0x0000000b06067223 */ /* 0x000fe20000010007 */
[C---:B------:R-:W-:Y:S01]  /*8ed0*/  FFMA.FTZ R10, R11.reuse, R10, R12 ;  /* 0x0000000a0b0a7223 */ /* 0x040fe2000001000c */
[----:B------:R-:W-:Y:S01]  /*8ee0*/  F2FP.F16.F32.PACK_AB R28, RZ, R28 ;  /* 0x0000001cff1c723e */ /* 0x000fe200000000ff */
[----:B------:R-:W-:Y:S01]  /*8ef0*/  FFMA.FTZ R14, R11, R14, R9 ;  /* 0x0000000e0b0e7223 */ /* 0x000fe20000010009 */
[----:B------:R-:W-:Y:S01]  /*8f00*/  F2FP.F16.F32.PACK_AB R8, RZ, R8 ;  /* 0x00000008ff08723e */ /* 0x000fe200000000ff */
[----:B------:R-:W-:Y:S01]  /*8f10*/  FMUL.FTZ R24, R17, R24 ;  /* 0x0000001811187220 */ /* 0x000fe20000410000 */
[----:B------:R-:W-:Y:S01]  /*8f20*/  FMUL.FTZ R27, R16, R27 ;  /* 0x0000001b101b7220 */ /* 0x000fe20000410000 */
[----:B------:R-:W-:Y:S01]  /*8f30*/  FFMA.FTZ R11, R11, R4, R30 ;  /* 0x000000040b0b7223 */ /* 0x000fe2000001001e */
        /* <DEDUP_REMOVED lines=18> */
.L_x_3882:
        /* <DEDUP_REMOVED lines=8> */
.L_x_3881:
[----:B------:R-:W-:Y:S01]  /*90e0*/  ISETP.GE.AND P0, PT, R20, R41, PT ;  /* 0x000000291400720c */ /* 0x000fe20003f06270 */
[----:B------:R-:W-:-:S03]  /*90f0*/  ULDC UR5, c[0x0][0x268] ;  /* 0x00009a0000057ab9 */ /* 0x000fc60000000800 */
[----:B------:R-:W-:Y:S01]  /*9100*/  ISETP.GE.OR P0, PT, R20, UR5, P0 ;  /* 0x0000000514007c0c */ /* 0x000fe20008706670 */
[----:B------:R-:W-:-:S12]  /*9110*/  ULDC UR5, c[0x0][0x268] ;  /* 0x00009a0000057ab9 */ /* 0x000fd80000000800 */
[----:B------:R-:W-:Y:S05]  /*9120*/  @P0 BRA `(.L_x_3884) ;  /* 0x0000001400040947 */ /* 0x000fea0003800000 */
.L_x_3886:
[----:B------:R-:W0:Y:S01]  /*9130*/  LDC R39, c[0x0][0x23c] ;  /* 0x00008f00ff277b82 */ /* 0x000e220000000800 */
[----:B------:R-:W-:-:S05]  /*9140*/  MOV R27, R25 ;  /* 0x00000019001b7202 */ /* 0x000fca0000000f00 */
[----:B-----5:R1:W5:Y:S01]  /*9150*/  LDG.E.128.CONSTANT R16, desc[UR6][R26.64] ;  /* 0x000000061a107981 */ /* 0x020362000c1e9d00 */
[----:B0-----:R-:W-:-:S05]  /*9160*/  IMAD.WIDE R8, R39, 0x4, R26 ;  /* 0x0000000427087825 */ /* 0x001fca00078e021a */
[----:B------:R1:W5:Y:S01]  /*9170*/  LDG.E.128.CONSTANT R4, desc[UR6][R8.64] ;  /* 0x0000000608047981 */ /* 0x000362000c1e9d00 */
[----:B------:R-:W-:Y:S01]  /*9180*/  IMAD.WIDE R10, R39, 0x4, R8 ;  /* 0x00000004270a7825 */ /* 0x000fe200078e0208 */
[----:B------:R-:W-:-:S04]  /*9190*/  IADD3 R20, R20, 0x20, RZ ;  /* 0x0000002014147810 */ /* 0x000fc80007ffe0ff */
[----:B------:R-:W-:Y:S01]  /*91a0*/  ISETP.GE.AND P0, PT, R20, UR5, PT ;  /* 0x0000000514007c0c */ /* 0x000fe2000bf06270 */
[----:B------:R-:W-:Y:S01]  /*91b0*/  IMAD.WIDE R24, R39, 0x4, R10 ;  /* 0x0000000427187825 */ /* 0x000fe200078e020a */
[----:B------:R-:W-:Y:S11]  /*91c0*/  @P1 BRA `(.L_x_3885) ;  /* 0x0000001000cc1947 */ /* 0x000ff60003800000 */
[----:B-1----:R-:W3:Y:S01]  /*91d0*/  LDG.E.128.CONSTANT R8, desc[UR6][R10.64] ;  /* 0x000000060a087981 */ /* 0x002ee2000c1e9d00 */
[----:B-----5:R-:W-:Y:S01]  /*91e0*/  SHF.R.U32.HI R12, RZ, 0xf, R17 ;  /* 0x0000000fff0c7819 */ /* 0x020fe20000011611 */
[----:B------:R-:W-:Y:S01]  /*91f0*/  IMAD.MOV.U32 R13, RZ, RZ, 0x3000 ;  /* 0x00003000ff0d7424 */ /* 0x000fe200078e00ff */
[----:B------:R-:W-:Y:S01]  /*9200*/  HFMA2.MMA R23, -RZ, RZ, 0, 0.015625 ;  /* 0x00002400ff177435 */ /* 0x000fe200000001ff */
[----:B------:R-:W-:Y:S02]  /*9210*/  SHF.R.U32.HI R22, RZ, 0xe, R5 ;  /* 0x0000000eff167819 */ /* 0x000fe40000011605 */
[----:B------:R-:W-:Y:S02]  /*9220*/  LOP3.LUT R21, R12, 0x10001, RZ, 0xc0, !PT ;  /* 0x000100010c157812 */ /* 0x000fe400078ec0ff */
[----:B--2---:R-:W-:Y:S02]  /*9230*/  PRMT R2, R2, 0x5410, R13 ;  /* 0x0000541002027816 */ /* 0x004fe4000000000d */
[----:B------:R-:W0:Y:S01]  /*9240*/  LDS.128 R12, [UR4] ;  /* 0x00000004ff0c7984 */ /* 0x000e220008000c00 */
[----:B------:R-:W-:-:S02]  /*9250*/  LOP3.LUT R28, R21, 0x20002, R22, 0xf8, !PT ;  /* 0x00020002151c7812 */ /* 0x000fc400078ef816 */
[----:B------:R-:W-:Y:S02]  /*9260*/  SHF.R.U32.HI R21, RZ, 0xf, R16 ;  /* 0x0000000fff157819 */ /* 0x000fe40000011610 */
[----:B------:R-:W-:Y:S02]  /*9270*/  SHF.R.U32.HI R26, RZ, 0xf, R18 ;  /* 0x0000000fff1a7819 */ /* 0x000fe40000011612 */
[----:B------:R-:W-:Y:S02]  /*9280*/  SHF.R.U32.HI R29, RZ, 0xf, R19 ;  /* 0x0000000fff1d7819 */ /* 0x000fe40000011613 */
[----:B------:R-:W-:Y:S02]  /*9290*/  PRMT R0, R0, 0x5410, R23 ;  /* 0x0000541000007816 */ /* 0x000fe40000000017 */
[----:B------:R-:W-:Y:S02]  /*92a0*/  SHF.R.U32.HI R27, RZ, 0xe, R6 ;  /* 0x0000000eff1b7819 */ /* 0x000fe40000011606 */
[----:B------:R-:W-:-:S02]  /*92b0*/  LOP3.LUT R22, R21, 0x10001, RZ, 0xc0, !PT ;  /* 0x0001000115167812 */ /* 0x000fc400078ec0ff */
[----:B------:R-:W-:Y:S02]  /*92c0*/  LOP3.LUT R26, R26, 0x10001, RZ, 0xc0, !PT ;  /* 0x000100011a1a7812 */ /* 0x000fe400078ec0ff */
[----:B------:R-:W-:Y:S02]  /*92d0*/  SHF.R.U32.HI R23, RZ, 0xe, R4 ;  /* 0x0000000eff177819 */ /* 0x000fe40000011604 */
        /* <DEDUP_REMOVED lines=8> */
[C---:B------:R-:W-:Y:S02]  /*9360*/  LOP3.LUT R17, R16.reuse, 0x380038, RZ, 0xc0, !PT ;  /* 0x0038003810117812 */ /* 0x040fe400078ec0ff */
[----:B------:R-:W-:-:S02]  /*9370*/  LOP3.LUT R34, R16, 0x70007, RZ, 0xc0, !PT ;  /* 0x0007000710227812 */ /* 0x000fc400078ec0ff */
[----:B------:R-:W-:Y:S02]  /*9380*/  LOP3.LUT R33, R18, 0x70007, RZ, 0xc0, !PT ;  /* 0x0007000712217812 */ /* 0x000fe400078ec0ff */
[----:B------:R-:W-:Y:S02]  /*9390*/  SHF.R.U32.HI R29, RZ, 0x6, R18 ;  /* 0x00000006ff1d7819 */ /* 0x000fe40000011612 */
[----:B------:R-:W-:Y:S02]  /*93a0*/  SHF.R.U32.HI R30, RZ, 0x6, R19 ;  /* 0x00000006ff1e7819 */ /* 0x000fe40000011613 */
[----:B------:R-:W-:Y:S02]  /*93b0*/  LOP3.LUT R32, R32, 0x64006400, RZ, 0xfc, !PT ;  /* 0x6400640020207812 */ /* 0x000fe400078efcff */
[----:B------:R-:W-:Y:S02]  /*93c0*/  LOP3.LUT R33, R33, 0x64006400, RZ, 0xfc, !PT ;  /* 0x6400640021217812 */ /* 0x000fe400078efcff */
[----:B------:R-:W-:Y:S01]  /*93d0*/  LOP3.LUT R34, R34, 0x64006400, RZ, 0xfc, !PT ;  /* 0x6400640022227812 */ /* 0x000fe200078efcff */
[----:B------:R-:W-:Y:S01]  /*93e0*/  HADD2 R43, R32, -1028, -1028 ;  /* 0xe404e404202b7430 */ /* 0x000fe20000000000 */
[----:B------:R-:W-:Y:S01]  /*93f0*/  PRMT R3, R3, 0x5410, R36 ;  /* 0x0000541003037816 */ /* 0x000fe20000000024 */
[----:B------:R-:W-:-:S04]  /*9400*/  HADD2 R45, R33, -1028, -1028 ;  /* 0xe404e404212d7430 */ /* 0x000fc80000000000 */
[----:B0-----:R-:W-:Y:S01]  /*9410*/  HFMA2.MMA R33, R43, R12, RZ ;  /* 0x0000000c2b217235 */ /* 0x001fe200000000ff */
[----:B---3--:R-:W-:Y:S02]  /*9420*/  SHF.R.U32.HI R21, RZ, 0xd, R9 ;  /* 0x0000000dff157819 */ /* 0x008fe40000011609 */
[----:B------:R-:W-:Y:S02]  /*9430*/  SHF.R.U32.HI R35, RZ, 0xd, R8 ;  /* 0x0000000dff237819 */ /* 0x000fe40000011608 */
[----:B------:R-:W-:Y:S02]  /*9440*/  LOP3.LUT R21, R28, 0x40004, R21, 0xf8, !PT ;  /* 0x000400041c157812 */ /* 0x000fe400078ef815 */
[----:B------:R-:W-:Y:S02]  /*9450*/  SHF.R.U32.HI R28, RZ, 0x6, R16 ;  /* 0x00000006ff1c7819 */ /* 0x000fe40000011610 */
[----:B------:R-:W-:Y:S02]  /*9460*/  LOP3.LUT R16, R18, 0x380038, RZ, 0xc0, !PT ;  /* 0x0038003812107812 */ /* 0x000fe400078ec0ff */
[----:B------:R-:W-:-:S02]  /*9470*/  LOP3.LUT R18, R19, 0x380038, RZ, 0xc0, !PT ;  /* 0x0038003813127812 */ /* 0x000fc400078ec0ff */
[----:B------:R-:W-:Y:S02]  /*9480*/  LOP3.LUT R19, R19, 0x70007, RZ, 0xc0, !PT ;  /* 0x0007000713137812 */ /* 0x000fe400078ec0ff */
[----:B------:R-:W-:Y:S02]  /*9490*/  LOP3.LUT R22, R22, 0x40004, R35, 0xf8, !PT ;  /* 0x0004000416167812 */ /* 0x000fe400078ef823 */
[----:B------:R-:W-:Y:S02]  /*94a0*/  LOP3.LUT R35, R19, 0x64006400, RZ, 0xfc, !PT ;  /* 0x6400640013237812 */ /* 0x000fe400078efcff */
[----:B------:R-:W-:Y:S01]  /*94b0*/  LOP3.LUT R19, R31, 0x64006400, RZ, 0xfc, !PT ;  /* 0x640064001f137812 */ /* 0x000fe200078efcff */
[----:B------:R-:W-:Y:S01]  /*94c0*/  HADD2 R31, R34, -1028, -1028 ;  /* 0xe404e404221f7430 */ /* 0x000fe20000000000 */
[----:B------:R-:W-:Y:S01]  /*94d0*/  SHF.R.U32.HI R43, RZ, 0xd, R10 ;  /* 0x0000000dff2b7819 */ /* 0x000fe2000001160a */
[----:B------:R-:W-:Y:S01]  /*94e0*/  HADD2 R35, R35, -1028, -1028 ;  /* 0xe404e40423237430 */ /* 0x000fe20000000000 */
[----:B------:R-:W-:Y:S01]  /*94f0*/  SHF.R.U32.HI R42, RZ, 0xd, R11 ;  /* 0x0000000dff2a7819 */ /* 0x000fe2000001160b */
[-C--:B------:R-:W-:Y:S01]  /*9500*/  HFMA2 R32, R31, R12.reuse, RZ.H0_H0 ;  /* 0x0000000c1f207231 */ /* 0x080fe200000400ff */
[----:B------:R-:W-:Y:S01]  /*9510*/  HFMA2.MMA R31, R45, R12, RZ ;  /* 0x0000000c2d1f7235 */ /* 0x000fe200000000ff */
[----:B------:R-:W-:Y:S01]  /*9520*/  HFMA2 R12, R35, R12, RZ.H0_H0 ;  /* 0x0000000c230c7231 */ /* 0x000fe200000400ff */
[----:B------:R-:W-:Y:S01]  /*9530*/  LOP3.LUT R35, R17, 0x64006400, RZ, 0xfc, !PT ;  /* 0x6400640011237812 */ /* 0x000fe200078efcff */
[----:B------:R-:W-:Y:S01]  /*9540*/  HFMA2 R34, R19, R2.H1_H1, -132, -132 ;  /* 0xd820d82013227431 */ /* 0x000fe20000060002 */
[----:B------:R-:W-:-:S02]  /*9550*/  LOP3.LUT R17, R16, 0x64006400, RZ, 0xfc, !PT ;  /* 0x6400640010117812 */ /* 0x000fc400078efcff */
[----:B------:R-:W-:Y:S01]  /*9560*/  LOP3.LUT R16, R27, 0x70007, RZ, 0xc0, !PT ;  /* 0x000700071b107812 */ /* 0x000fe200078ec0ff */
[-C--:B------:R-:W-:Y:S01]  /*9570*/  HFMA2 R35, R35, R2.reuse.H1_H1, -132, -132 ;  /* 0xd820d82023237431 */ /* 0x080fe20000060002 */
[----:B------:R-:W-:Y:S01]  /*9580*/  LOP3.LUT R19, R18, 0x64006400, RZ, 0xfc, !PT ;  /* 0x6400640012137812 */ /* 0x000fe200078efcff */
[-C--:B------:R-:W-:Y:S01]  /*9590*/  HFMA2.MMA R33, R34, R13.reuse, R33 ;  /* 0x0000000d22217235 */ /* 0x080fe20000000021 */
[----:B------:R-:W-:Y:S01]  /*95a0*/  LOP3.LUT R16, R16, 0x64006400, RZ, 0xfc, !PT ;  /* 0x6400640010107812 */ /* 0x000fe200078efcff */
[-C--:B------:R-:W-:Y:S01]  /*95b0*/  HFMA2 R18, R17, R2.reuse.H1_H1, -132, -132 ;  /* 0xd820d82011127431 */ /* 0x080fe20000060002 */
[----:B------:R-:W-:Y:S01]  /*95c0*/  LOP3.LUT R26, R26, 0x40004, R43, 0xf8, !PT ;  /* 0x000400041a1a7812 */ /* 0x000fe200078ef82b */
[-C--:B------:R-:W-:Y:S01]  /*95d0*/  HFMA2.MMA R32, R35, R13.reuse, R32 ;  /* 0x0000000d23207235 */ /* 0x080fe20000000020 */
[----:B------:R-:W-:Y:S01]  /*95e0*/  HFMA2 R35, R19, R2.H1_H1, -132, -132 ;  /* 0xd820d82013237431 */ /* 0x000fe20000060002 */
[----:B------:R-:W-:Y:S01]  /*95f0*/  LOP3.LUT R23, R23, 0x40004, R42, 0xf8, !PT ;  /* 0x0004000417177812 */ /* 0x000fe200078ef82a */
[----:B------:R-:W-:Y:S01]  /*9600*/  HADD2 R34, R16, -1028, -1028 ;  /* 0xe404e40410227430 */ /* 0x000fe20000000000 */
[----:B------:R-:W-:Y:S01]  /*9610*/  HFMA2.MMA R31, R18, R13, R31 ;  /* 0x0000000d121f7235 */ /* 0x000fe2000000001f */
[----:B------:R-:W-:Y:S01]  /*9620*/  HFMA2 R12, R35, R13, R12 ;  /* 0x0000000d230c7231 */ /* 0x000fe2000000000c */
[----:B------:R-:W0:Y:S01]  /*9630*/  LDS.128 R16, [UR4+0x10] ;  /* 0x00001004ff107984 */ /* 0x000e220008000c00 */
[----:B------:R-:W-:-:S02]  /*9640*/  LOP3.LUT R35, R29, 0x70007, RZ, 0xc0, !PT ;  /* 0x000700071d237812 */ /* 0x000fc400078ec0ff */
[-C--:B------:R-:W-:Y:S01]  /*9650*/  HFMA2.MMA R13, R34, R14.reuse, R33 ;  /* 0x0000000e220d7235 */ /* 0x080fe20000000021 */
        /* <DEDUP_REMOVED lines=21> */
[-C--:B------:R-:W-:Y:S01]  /*97b0*/  HFMA2 R34, R43, R2.reuse.H1_H1, -132, -132 ;  /* 0xd820d8202b227431 */ /* 0x080fe20000060002 */
[----:B------:R-:W-:Y:S01]  /*97c0*/  LOP3.LUT R27, R27, 0x1c001c0, RZ, 0xc0, !PT ;  /* 0x01c001c01b1b7812 */ /* 0x000fe200078ec0ff */
[-C--:B------:R-:W-:Y:S01]  /*97d0*/  HFMA2 R45, R35, R2.reuse.H1_H1, -132, -132 ;  /* 0xd820d820232d7431 */ /* 0x080fe20000060002 */
[----:B------:R-:W-:Y:S02]  /*97e0*/  LOP3.LUT R28, R28, 0x1c001c0, RZ, 0xc0, !PT ;  /* 0x01c001c01c1c7812 */ /* 0x000fe400078ec0ff */
[----:B------:R-:W-:Y:S01]  /*97f0*/  LOP3.LUT R43, R14, 0x64006400, RZ, 0xfc, !PT ;  /* 0x640064000e2b7812 */ /* 0x000fe200078efcff */
[-C--:B------:R-:W-:Y:S01]  /*9800*/  HFMA2 R14, R33, R2.reuse.H1_H1, -132, -132 ;  /* 0xd820d820210e7431 */ /* 0x080fe20000060002 */
[----:B------:R-:W-:Y:S01]  /*9810*/  LOP3.LUT R27, R27, 0x64006400, RZ, 0xfc, !PT ;  /* 0x640064001b1b7812 */ /* 0x000fe200078efcff */
[-C--:B------:R-:W-:Y:S01]  /*9820*/  HFMA2.MMA R13, R34, R15.reuse, R13 ;  /* 0x0000000f220d7235 */ /* 0x080fe2000000000d */
[----:B------:R-:W-:Y:S01]  /*9830*/  LOP3.LUT R35, R28, 0x64006400, RZ, 0xfc, !PT ;  /* 0x640064001c237812 */ /* 0x000fe200078efcff */
[----:B------:R-:W-:Y:S01]  /*9840*/  HFMA2 R43, R43, R2.H1_H1, -132, -132 ;  /* 0xd820d8202b2b7431 */ /* 0x000fe20000060002 */
[----:B------:R-:W-:Y:S01]  /*9850*/  LOP3.LUT R29, R29, 0x1c001c0, RZ, 0xc0, !PT ;  /* 0x01c001c01d1d7812 */ /* 0x000fe200078ec0ff */
[-C--:B------:R-:W-:Y:S01]  /*9860*/  HFMA2.MMA R28, R45, R15.reuse, R32 ;  /* 0x0000000f2d1c7235 */ /* 0x080fe20000000020 */
[----:B------:R-:W-:Y:S01]  /*9870*/  LOP3.LUT R30, R30, 0x1c001c0, RZ, 0xc0, !PT ;  /* 0x01c001c01e1e7812 */ /* 0x000fe200078ec0ff */
[----:B------:R-:W-:Y:S01]  /*9880*/  HFMA2.MMA R31, R14, R15, R31 ;  /* 0x0000000f0e1f7235 */ /* 0x000fe2000000001f */
[----:B------:R-:W-:Y:S01]  /*9890*/  LOP3.LUT R14, R4, 0x70007, RZ, 0xc0, !PT ;  /* 0x00070007040e7812 */ /* 0x000fe200078ec0ff */
[-C--:B------:R-:W-:Y:S01]  /*98a0*/  HFMA2 R32, R27, R0.reuse.H1_H1, -20, -20 ;  /* 0xcd00cd001b207431 */ /* 0x080fe20000060000 */
[----:B------:R-:W-:Y:S01]  /*98b0*/  LOP3.LUT R29, R29, 0x64006400, RZ, 0xfc, !PT ;  /* 0x640064001d1d7812 */ /* 0x000fe200078efcff */
[-C--:B------:R-:W-:Y:S01]  /*98c0*/  HFMA2 R35, R35, R0.reuse.H1_H1, -20, -20 ;  /* 0xcd00cd0023237431 */ /* 0x080fe20000060000 */
[----:B------:R-:W-:Y:S01]  /*98d0*/  LOP3.LUT R27, R30, 0x64006400, RZ, 0xfc, !PT ;  /* 0x640064001e1b7812 */ /* 0x000fe200078efcff */
[----:B------:R-:W-:Y:S01]  /*98e0*/  HFMA2 R12, R43, R15, R12 ;  /* 0x0000000f2b0c7231 */ /* 0x000fe2000000000c */
[----:B------:R-:W-:Y:S01]  /*98f0*/  LOP3.LUT R15, R5, 0x70007, RZ, 0xc0, !PT ;  /* 0x00070007050f7812 */ /* 0x000fe200078ec0ff */
[-C--:B0-----:R-:W-:Y:S01]  /*9900*/  HFMA2.MMA R13, R32, R16.reuse, R13 ;  /* 0x00000010200d7235 */ /* 0x081fe2000000000d */
[----:B------:R-:W-:Y:S01]  /*9910*/  LOP3.LUT R14, R14, 0x64006400, RZ, 0xfc, !PT ;  /* 0x640064000e0e7812 */ /* 0x000fe200078efcff */
[-C--:B------:R-:W-:Y:S01]  /*9920*/  HFMA2 R30, R29, R0.reuse.H1_H1, -20, -20 ;  /* 0xcd00cd001d1e7431 */ /* 0x080fe20000060000 */
[-C--:B------:R-:W-:Y:S01]  /*9930*/  HFMA2.MMA R28, R35, R16.reuse, R28 ;  /* 0x00000010231c7235 */ /* 0x080fe2000000001c */
[----:B------:R-:W-:Y:S01]  /*9940*/  LOP3.LUT R15, R15, 0x64006400, RZ, 0xfc, !PT ;  /* 0x640064000f0f7812 */ /* 0x000fe200078efcff */
[----:B------:R-:W-:Y:S01]  /*9950*/  HFMA2 R29, R27, R0.H1_H1, -20, -20 ;  /* 0xcd00cd001b1d7431 */ /* 0x000fe20000060000 */
        /* <DEDUP_REMOVED lines=9> */
[----:B------:R-:W-:Y:S01]  /*99f0*/  HFMA2 R16, R14, R17, R13 ;  /* 0x000000110e107231 */ /* 0x000fe2000000000d */
[----:B------:R-:W-:-:S02]  /*9a00*/  LOP3.LUT R13, R6, 0x70007, RZ, 0xc0, !PT ;  /* 0x00070007060d7812 */ /* 0x000fc400078ec0ff */
[----:B------:R-:W-:Y:S01]  /*9a10*/  LOP3.LUT R14, R7, 0x70007, RZ, 0xc0, !PT ;  /* 0x00070007070e7812 */ /* 0x000fe200078ec0ff */
[----:B------:R-:W-:Y:S01]  /*9a20*/  HFMA2 R33, R33, R2.H1_H1, -132, -132 ;  /* 0xd820d82021217431 */ /* 0x000fe20000060002 */
[----:B------:R-:W-:Y:S02]  /*9a30*/  LOP3.LUT R34, R13, 0x64006400, RZ, 0xfc, !PT ;  /* 0x640064000d227812 */ /* 0x000fe400078efcff */
[----:B------:R-:W-:Y:S02]  /*9a40*/  LOP3.LUT R35, R14, 0x64006400, RZ, 0xfc, !PT ;  /* 0x640064000e237812 */ /* 0x000fe400078efcff */
[----:B------:R-:W0:Y:S01]  /*9a50*/  LDS.128 R12, [UR4+0x20] ;  /* 0x00002004ff0c7984 */ /* 0x000e220008000c00 */
[----:B------:R-:W-:Y:S01]  /*9a60*/  HADD2 R34, R34, -1028, -1028 ;  /* 0xe404e40422227430 */ /* 0x000fe20000000000 */
[----:B------:R-:W-:Y:S01]  /*9a70*/  HFMA2.MMA R28, R33, R18, R28 ;  /* 0x00000012211c7235 */ /* 0x000fe2000000001c */
[----:B------:R-:W-:Y:S01]  /*9a80*/  LOP3.LUT R33, R30, 0x64006400, RZ, 0xfc, !PT ;  /* 0x640064001e217812 */ /* 0x000fe200078efcff */
[----:B------:R-:W-:Y:S01]  /*9a90*/  HADD2 R40, R35, -1028, -1028 ;  /* 0xe404e40423287430 */ /* 0x000fe20000000000 */
[----:B------:R-:W-:-:S02]  /*9aa0*/  SHF.R.U32.HI R4, RZ, 0x6, R4 ;  /* 0x00000006ff047819 */ /* 0x000fc40000011604 */
[----:B------:R-:W-:Y:S01]  /*9ab0*/  SHF.R.U32.HI R5, RZ, 0x6, R5 ;  /* 0x00000006ff057819 */ /* 0x000fe20000011605 */
[----:B------:R-:W-:Y:S01]  /*9ac0*/  HFMA2.MMA R27, R34, R17, R27 ;  /* 0x00000011221b7235 */ /* 0x000fe2000000001b */
[----:B------:R-:W-:Y:S01]  /*9ad0*/  LOP3.LUT R31, R6, 0x380038, RZ, 0xc0, !PT ;  /* 0x00380038061f7812 */ /* 0x000fe200078ec0ff */
[----:B------:R-:W-:Y:S01]  /*9ae0*/  HFMA2 R29, R40, R17, R29 ;  /* 0x00000011281d7231 */ /* 0x000fe2000000001d */
[----:B------:R-:W-:Y:S01]  /*9af0*/  LOP3.LUT R17, R4, 0x70007, RZ, 0xc0, !PT ;  /* 0x0007000704117812 */ /* 0x000fe200078ec0ff */
[-C--:B------:R-:W-:Y:S01]  /*9b00*/  HFMA2 R33, R33, R2.reuse.H1_H1, -132, -132 ;  /* 0xd820d82021217431 */ /* 0x080fe20000060002 */
[----:B------:R-:W-:Y:S02]  /*9b10*/  LOP3.LUT R30, R5, 0x70007, RZ, 0xc0, !PT ;  /* 0x00070007051e7812 */ /* 0x000fe400078ec0ff */
[----:B------:R-:W-:Y:S02]  /*9b20*/  LOP3.LUT R31, R31, 0x64006400, RZ, 0xfc, !PT ;  /* 0x640064001f1f7812 */ /* 0x000fe400078efcff */
[----:B------:R-:W-:Y:S01]  /*9b30*/  LOP3.LUT R17, R17, 0x64006400, RZ, 0xfc, !PT ;  /* 0x6400640011117812 */ /* 0x000fe200078efcff */
[-C--:B------:R-:W-:Y:S01]  /*9b40*/  HFMA2.MMA R16, R33, R18.reuse, R16 ;  /* 0x0000001221107235 */ /* 0x080fe20000000010 */
[----:B------:R-:W-:Y:S01]  /*9b50*/  LOP3.LUT R35, R32, 0x64006400, RZ, 0xfc, !PT ;  /* 0x6400640020237812 */ /* 0x000fe200078efcff */
[-C--:B------:R-:W-:Y:S01]  /*9b60*/  HFMA2 R32, R31, R2.reuse.H1_H1, -132, -132 ;  /* 0xd820d8201f207431 */ /* 0x080fe20000060002 */
[----:B------:R-:W-:Y:S01]  /*9b70*/  SHF.R.U32.HI R6, RZ, 0x6, R6 ;  /* 0x00000006ff067819 */ /* 0x000fe20000011606 */
[----:B------:R-:W-:Y:S01]  /*9b80*/  HADD2 R31, R17, -1028, -1028 ;  /* 0xe404e404111f7430 */ /* 0x000fe20000000000 */
        /* <DEDUP_REMOVED lines=18> */
[-C--:B------:R-:W-:Y:S01]  /*9cb0*/  HFMA2 R17, R17, R2.reuse.H1_H1, -132, -132 ;  /* 0xd820d82011117431 */ /* 0x080fe20000060002 */
[----:B------:R-:W-:Y:S01]  /*9cc0*/  LOP3.LUT R32, R6, 0x380038, RZ, 0xc0, !PT ;  /* 0x0038003806207812 */ /* 0x000fe200078ec0ff */
[----:B------:R-:W-:Y:S01]  /*9cd0*/  HADD2 R34, R34, -1028, -1028 ;  /* 0xe404e40422227430 */ /* 0x000fe20000000000 */
[----:B------:R-:W-:Y:S01]  /*9ce0*/  LOP3.LUT R30, R4, 0x1c001c0, RZ, 0xc0, !PT ;  /* 0x01c001c0041e7812 */ /* 0x000fe200078ec0ff */
[----:B------:R-:W-:Y:S01]  /*9cf0*/  HFMA2 R43, R31, R2.H1_H1, -132, -132 ;  /* 0xd820d8201f2b7431 */ /* 0x000fe20000060002 */
[----:B------:R-:W-:Y:S01]  /*9d00*/  LOP3.LUT R33, R32, 0x64006400, RZ, 0xfc, !PT ;  /* 0x6400640020217812 */ /* 0x000fe200078efcff */
[----:B0-----:R-:W-:Y:S01]  /*9d10*/  HFMA2 R31, R17, R12, R28 ;  /* 0x0000000c111f7231 */ /* 0x001fe2000000001c */
[----:B------:R-:W-:Y:S01]  /*9d20*/  LOP3.LUT R28, R7, 0x380038, RZ, 0xc0, !PT ;  /* 0x00380038071c7812 */ /* 0x000fe200078ec0ff */
[----:B------:R-:W-:Y:S01]  /*9d30*/  HFMA2.MMA R35, R34, R19, R29 ;  /* 0x0000001322237235 */ /* 0x000fe2000000001d */
[----:B------:R-:W-:Y:S01]  /*9d40*/  LOP3.LUT R45, R6, 0x1c001c0, RZ, 0xc0, !PT ;  /* 0x01c001c0062d7812 */ /* 0x000fe200078ec0ff */
[----:B------:R-:W-:Y:S01]  /*9d50*/  HFMA2.MMA R18, R43, R12, R18 ;  /* 0x0000000c2b127235 */ /* 0x000fe20000000012 */
[----:B------:R-:W-:Y:S01]  /*9d60*/  LOP3.LUT R43, R28, 0x64006400, RZ, 0xfc, !PT ;  /* 0x640064001c2b7812 */ /* 0x000fe200078efcff */
[----:B------:R-:W-:Y:S01]  /*9d70*/  HFMA2 R16, R33, R2.H1_H1, -132, -132 ;  /* 0xd820d82021107431 */ /* 0x000fe20000060002 */
[----:B------:R-:W-:-:S02]  /*9d80*/  LOP3.LUT R4, R5, 0x1c001c0, RZ, 0xc0, !PT ;  /* 0x01c001c005047812 */ /* 0x000fc400078ec0ff */
[----:B------:R-:W-:Y:S01]  /*9d90*/  LOP3.LUT R5, R30, 0x64006400, RZ, 0xfc, !PT ;  /* 0x640064001e057812 */ /* 0x000fe200078efcff */
[----:B------:R-:W-:Y:S01]  /*9da0*/  HFMA2 R6, R43, R2.H1_H1, -132, -132 ;  /* 0xd820d8202b067431 */ /* 0x000fe20000060002 */
[----:B------:R-:W-:Y:S01]  /*9db0*/  LOP3.LUT R45, R45, 0x64006400, RZ, 0xfc, !PT ;  /* 0x640064002d2d7812 */ /* 0x000fe200078efcff */
[----:B------:R-:W-:Y:S01]  /*9dc0*/  HFMA2 R29, R16, R12, R27 ;  /* 0x0000000c101d7231 */ /* 0x000fe2000000001b */
[----:B------:R-:W-:Y:S02]  /*9dd0*/  LOP3.LUT R43, R4, 0x64006400, RZ, 0xfc, !PT ;  /* 0x64006400042b7812 */ /* 0x000fe400078efcff */
[----:B------:R-:W-:Y:S01]  /*9de0*/  LOP3.LUT R7, R7, 0x1c001c0, RZ, 0xc0, !PT ;  /* 0x01c001c007077812 */ /* 0x000fe200078ec0ff */
[----:B------:R-:W-:Y:S01]  /*9df0*/  HFMA2.MMA R35, R6, R12, R35 ;  /* 0x0000000c06237235 */ /* 0x000fe20000000023 */
[-C--:B------:R-:W-:Y:S01]  /*9e00*/  HFMA2 R12, R5, R0.reuse.H1_H1, -20, -20 ;  /* 0xcd00cd00050c7431 */ /* 0x080fe20000060000 */
[----:B------:R-:W-:Y:S01]  /*9e10*/  LOP3.LUT R17, R8, 0x380038, RZ, 0xc0, !PT ;  /* 0x0038003808117812 */ /* 0x000fe200078ec0ff */
[----:B------:R-:W-:Y:S01]  /*9e20*/  HFMA2 R4, R45, R0.H1_H1, -20, -20 ;  /* 0xcd00cd002d047431 */ /* 0x000fe20000060000 */
[----:B------:R-:W-:-:S02]  /*9e30*/  SHF.R.U32.HI R16, RZ, 0x6, R8 ;  /* 0x00000006ff107819 */ /* 0x000fc40000011608 */
[----:B------:R-:W-:Y:S01]  /*9e40*/  LOP3.LUT R32, R8, 0x70007, RZ, 0xc0, !PT ;  /* 0x0007000708207812 */ /* 0x000fe200078ec0ff */
[-C--:B------:R-:W-:Y:S01]  /*9e50*/  HFMA2.MMA R12, R12, R13.reuse, R31 ;  /* 0x0000000d0c0c7235 */ /* 0x080fe2000000001f */
[----:B------:R-:W-:Y:S01]  /*9e60*/  LOP3.LUT R31, R7, 0x64006400, RZ, 0xfc, !PT ;  /* 0x64006400071f7812 */ /* 0x000fe200078efcff */
[----:B------:R-:W-:Y:S01]  /*9e70*/  HFMA2.MMA R29, R4, R13, R29 ;  /* 0x0000000d041d7235 */ /* 0x000fe2000000001d */
[C---:B------:R-:W-:Y:S01]  /*9e80*/  LOP3.LUT R19, R9.reuse, 0x380038, RZ, 0xc0, !PT ;  /* 0x0038003809137812 */ /* 0x040fe200078ec0ff */
[----:B------:R-:W0:Y:S01]  /*9e90*/  LDS.128 R4, [UR4+0x30] ;  /* 0x00003004ff047984 */ /* 0x000e220008000c00 */
[----:B------:R-:W-:Y:S02]  /*9ea0*/  SHF.R.U32.HI R8, RZ, 0x6, R9 ;  /* 0x00000006ff087819 */ /* 0x000fe40000011609 */
[----:B------:R-:W-:Y:S02]  /*9eb0*/  LOP3.LUT R33, R9, 0x70007, RZ, 0xc0, !PT ;  /* 0x0007000709217812 */ /* 0x000fe400078ec0ff */
[----:B------:R-:W-:-:S02]  /*9ec0*/  LOP3.LUT R27, R10, 0x380038, RZ, 0xc0, !PT ;  /* 0x003800380a1b7812 */ /* 0x000fc400078ec0ff */
[----:B------:R-:W-:Y:S02]  /*9ed0*/  SHF.R.U32.HI R9, RZ, 0x6, R10 ;  /* 0x00000006ff097819 */ /* 0x000fe4000001160a */
[----:B------:R-:W-:Y:S02]  /*9ee0*/  LOP3.LUT R34, R10, 0x70007, RZ, 0xc0, !PT ;  /* 0x000700070a227812 */ /* 0x000fe400078ec0ff */
[C---:B------:R-:W-:Y:S02]  /*9ef0*/  LOP3.LUT R28, R11.reuse, 0x380038, RZ, 0xc0, !PT ;  /* 0x003800380b1c7812 */ /* 0x040fe400078ec0ff */
[----:B------:R-:W-:Y:S02]  /*9f00*/  SHF.R.U32.HI R10, RZ, 0x6, R11 ;  /* 0x00000006ff0a7819 */ /* 0x000fe4000001160b */
[----:B------:R-:W-:Y:S01]  /*9f10*/  LOP3.LUT R30, R11, 0x70007, RZ, 0xc0, !PT ;  /* 0x000700070b1e7812 */ /* 0x000fe200078ec0ff */
[----:B------:R-:W-:Y:S01]  /*9f20*/  HFMA2 R11, R43, R0.H1_H1, -20, -20 ;  /* 0xcd00cd002b0b7431 */ /* 0x000fe20000060000 */
[----:B------:R-:W-:-:S02]  /*9f30*/  LOP3.LUT R32, R32, 0x64006400, RZ, 0xfc, !PT ;  /* 0x6400640020207812 */ /* 0x000fc400078efcff */
[----:B------:R-:W-:Y:S01]  /*9f40*/  LOP3.LUT R34, R34, 0x64006400, RZ, 0xfc, !PT ;  /* 0x6400640022227812 */ /* 0x000fe200078efcff */
[----:B------:R-:W-:Y:S01]  /*9f50*/  HFMA2 R11, R11, R13, R18 ;  /* 0x0000000d0b0b7231 */ /* 0x000fe20000000012 */
        /* <DEDUP_REMOVED lines=12> */
[C---:B------:R-:W-:Y:S01]  /*a020*/  LOP3.LUT R34, R8.reuse, 0x380038, RZ, 0xc0, !PT ;  /* 0x0038003808227812 */ /* 0x040fe200078ec0ff */
[----:B------:R-:W-:Y:S01]  /*a030*/  HFMA2.MMA R11, R32, R14, R11 ;  /* 0x0000000e200b7235 */ /* 0x000fe2000000000b */
[----:B------:R-:W-:Y:S01]  /*a040*/  LOP3.LUT R19, R8, 0x70007, RZ, 0xc0, !PT ;  /* 0x0007000708137812 */ /* 0x000fe200078ec0ff */
[-C--:B------:R-:W-:Y:S01]  /*a050*/  HFMA2 R28, R31, R2.reuse.H1_H1, -132, -132 ;  /* 0xd820d8201f1c7431 */ /* 0x080fe20000060002 */
[----:B------:R-:W-:Y:S01]  /*a060*/  LOP3.LUT R31, R34, 0x64006400, RZ, 0xfc, !PT ;  /* 0x64006400221f7812 */ /* 0x000fe200078efcff */
[----:B------:R-:W-:Y:S01]  /*a070*/  HFMA2 R34, R43, R2.H1_H1, -132, -132 ;  /* 0xd820d8202b227431 */ /* 0x000fe20000060002 */
[----:B------:R-:W-:Y:S01]  /*a080*/  LOP3.LUT R19, R19, 0x64006400, RZ, 0xfc, !PT ;  /* 0x6400640013137812 */ /* 0x000fe200078efcff */
[----:B------:R-:W-:Y:S01]  /*a090*/  HADD2 R43, R30, -1028, -1028 ;  /* 0xe404e4041e2b7430 */ /* 0x000fe20000000000 */
[----:B------:R-:W-:Y:S01]  /*a0a0*/  LOP3.LUT R29, R17, 0x64006400, RZ, 0xfc, !PT ;  /* 0x64006400111d7812 */ /* 0x000fe200078efcff */
[----:B------:R-:W-:Y:S01]  /*a0b0*/  HFMA2.MMA R11, R28, R15, R11 ;  /* 0x0000000f1c0b7235 */ /* 0x000fe2000000000b */
[----:B------:R-:W-:-:S02]  /*a0c0*/  LOP3.LUT R33, R27, 0x64006400, RZ, 0xfc, !PT ;  /* 0x640064001b217812 */ /* 0x000fc400078efcff */
[C---:B------:R-:W-:Y:S01]  /*a0d0*/  LOP3.LUT R32, R16.reuse, 0x380038, RZ, 0xc0, !PT ;  /* 0x0038003810207812 */ /* 0x040fe200078ec0ff */
[----:B------:R-:W-:Y:S01]  /*a0e0*/  HFMA2.MMA R18, R43, R14, R18 ;  /* 0x0000000e2b127235 */ /* 0x000fe20000000012 */
[----:B------:R-:W-:Y:S01]  /*a0f0*/  HADD2 R14, R19, -1028, -1028 ;  /* 0xe404e404130e7430 */ /* 0x000fe20000000000 */
[----:B------:R-:W-:Y:S01]  /*a100*/  LOP3.LUT R17, R16, 0x70007, RZ, 0xc0, !PT ;  /* 0x0007000710117812 */ /* 0x000fe200078ec0ff */
[-C--:B------:R-:W-:Y:S01]  /*a110*/  HFMA2 R27, R29, R2.reuse.H1_H1, -132, -132 ;  /* 0xd820d8201d1b7431 */ /* 0x080fe20000060002 */
[----:B------:R-:W-:Y:S01]  /*a120*/  LOP3.LUT R29, R32, 0x64006400, RZ, 0xfc, !PT ;  /* 0x64006400201d7812 */ /* 0x000fe200078efcff */
[-C--:B------:R-:W-:Y:S01]  /*a130*/  HFMA2 R32, R33, R2.reuse.H1_H1, -132, -132 ;  /* 0xd820d82021207431 */ /* 0x080fe20000060002 */
[----:B------:R-:W-:Y:S01]  /*a140*/  LOP3.LUT R17, R17, 0x64006400, RZ, 0xfc, !PT ;  /* 0x6400640011117812 */ /* 0x000fe200078efcff */
[----:B0-----:R-:W-:Y:S01]  /*a150*/  HFMA2.MMA R11, R14, R4, R11 ;  /* 0x000000040e0b7235 */ /* 0x001fe2000000000b */
[C---:B------:R-:W-:Y:S01]  /*a160*/  LOP3.LUT R14, R9.reuse, 0x70007, RZ, 0xc0, !PT ;  /* 0x00070007090e7812 */ /* 0x040fe200078ec0ff */
[-C--:B------:R-:W-:Y:S01]  /*a170*/  HFMA2 R13, R32, R15.reuse, R13 ;  /* 0x0000000f200d7231 */ /* 0x080fe2000000000d */
[----:B------:R-:W-:Y:S01]  /*a180*/  LOP3.LUT R35, R10, 0x380038, RZ, 0xc0, !PT ;  /* 0x003800380a237812 */ /* 0x000fe200078ec0ff */
[----:B------:R-:W-:Y:S01]  /*a190*/  HFMA2 R12, R27, R15, R12 ;  /* 0x0000000f1b0c7231 */ /* 0x000fe2000000000c */
[----:B------:R-:W-:Y:S01]  /*a1a0*/  LOP3.LUT R14, R14, 0x64006400, RZ, 0xfc, !PT ;  /* 0x640064000e0e7812 */ /* 0x000fe200078efcff */
[----:B------:R-:W-:Y:S01]  /*a1b0*/  HADD2 R17, R17, -1028, -1028 ;  /* 0xe404e40411117430 */ /* 0x000fe20000000000 */
[----:B------:R-:W-:Y:S01]  /*a1c0*/  LOP3.LUT R27, R10, 0x1c001c0, RZ, 0xc0, !PT ;  /* 0x01c001c00a1b7812 */ /* 0x000fe200078ec0ff */
[----:B------:R-:W-:Y:S01]  /*a1d0*/  HFMA2 R30, R29, R2.H1_H1, -132, -132 ;  /* 0xd820d8201d1e7431 */ /* 0x000fe20000060002 */
[----:B------:R-:W-:Y:S01]  /*a1e0*/  LOP3.LUT R33, R40, 0x64006400, RZ, 0xfc, !PT ;  /* 0x6400640028217812 */ /* 0x000fe200078efcff */
        /* <DEDUP_REMOVED lines=8> */
[----:B------:R-:W-:Y:S01]  /*a270*/  HFMA2 R42, R33, R2.H1_H1, -132, -132 ;  /* 0xd820d820212a7431 */ /* 0x000fe20000060002 */
[----:B------:R-:W-:Y:S01]  /*a280*/  LOP3.LUT R9, R16, 0x64006400, RZ, 0xfc, !PT ;  /* 0x6400640010097812 */ /* 0x000fe200078efcff */
[-C--:B------:R-:W-:Y:S01]  /*a290*/  HFMA2.MMA R12, R30, R5.reuse, R12 ;  /* 0x000000051e0c7235 */ /* 0x080fe2000000000c */
[----:B------:R-:W-:Y:S01]  /*a2a0*/  LOP3.LUT R35, R35, 0x64006400, RZ, 0xfc, !PT ;  /* 0x6400640023237812 */ /* 0x000fe200078efcff */
[----:B------:R-:W-:Y:S01]  /*a2b0*/  HADD2 R16, R10, -1028, -1028 ;  /* 0xe404e4040a107430 */ /* 0x000fe20000000000 */
[----:B------:R-:W-:Y:S01]  /*a2c0*/  LOP3.LUT R19, R18, 0x64006400, RZ, 0xfc, !PT ;  /* 0x6400640012137812 */ /* 0x000fe200078efcff */
[----:B------:R-:W-:Y:S01]  /*a2d0*/  HFMA2 R29, R9, R0.H1_H1, -20, -20 ;  /* 0xcd00cd00091d7431 */ /* 0x000fe20000060000 */
[----:B------:R-:W-:Y:S01]  /*a2e0*/  HFMA2.MMA R13, R42, R5, R13 ;  /* 0x000000052a0d7235 */ /* 0x000fe2000000000d */
[-C--:B------:R-:W-:Y:S01]  /*a2f0*/  HFMA2 R40, R31, R2.reuse.H1_H1, -132, -132 ;  /* 0xd820d8201f287431 */ /* 0x080fe20000060002 */
[----:B------:R-:W-:Y:S01]  /*a300*/  LOP3.LUT R8, R8, 0x1c001c0, RZ, 0xc0, !PT ;  /* 0x01c001c008087812 */ /* 0x000fe200078ec0ff */
[----:B------:R-:W-:Y:S01]  /*a310*/  HFMA2 R44, R35, R2.H1_H1, -132, -132 ;  /* 0xd820d820232c7431 */ /* 0x000fe20000060002 */
[----:B------:R-:W-:Y:S01]  /*a320*/  LOP3.LUT R27, R27, 0x64006400, RZ, 0xfc, !PT ;  /* 0x640064001b1b7812 */ /* 0x000fe200078efcff */
[----:B------:R-:W-:Y:S01]  /*a330*/  HFMA2 R10, R19, R0.H1_H1, -20, -20 ;  /* 0xcd00cd00130a7431 */ /* 0x000fe20000060000 */
[-C--:B------:R-:W-:Y:S01]  /*a340*/  HFMA2.MMA R12, R29, R6.reuse, R12 ;  /* 0x000000061d0c7235 */ /* 0x080fe2000000000c */
[----:B------:R-:W-:Y:S01]  /*a350*/  HFMA2 R15, R16, R4, R15 ;  /* 0x00000004100f7231 */ /* 0x000fe2000000000f */
[----:B------:R-:W-:Y:S01]  /*a360*/  LOP3.LUT R17, R8, 0x64006400, RZ, 0xfc, !PT ;  /* 0x6400640008117812 */ /* 0x000fe200078efcff */
[-C--:B------:R-:W-:Y:S01]  /*a370*/  HFMA2 R11, R40, R5.reuse, R11 ;  /* 0x00000005280b7231 */ /* 0x080fe2000000000b */
[----:B------:R-:W-:Y:S01]  /*a380*/  LOP3.LUT R21, R21, 0x64006400, RZ, 0xfc, !PT ;  /* 0x6400640015157812 */ /* 0x000fe200078efcff */
[----:B------:R-:W-:Y:S01]  /*a390*/  HFMA2 R15, R44, R5, R15 ;  /* 0x000000052c0f7231 */ /* 0x000fe2000000000f */
[----:B------:R-:W-:Y:S01]  /*a3a0*/  HFMA2.MMA R13, R10, R6, R13 ;  /* 0x000000060a0d7235 */ /* 0x000fe2000000000d */
[----:B------:R-:W-:Y:S01]  /*a3b0*/  HADD2 R5, R22, -1028, -1028 ;  /* 0xe404e40416057430 */ /* 0x000fe20000000000 */
[----:B------:R-:W-:Y:S01]  /*a3c0*/  LOP3.LUT R23, R23, 0x64006400, RZ, 0xfc, !PT ;  /* 0x6400640017177812 */ /* 0x000fe200078efcff */
[----:B------:R-:W-:-:S02]  /*a3d0*/  HFMA2 R8, R17, R0.H1_H1, -20, -20 ;  /* 0xcd00cd0011087431 */ /* 0x000fc40000060000 */
[----:B------:R-:W-:Y:S01]  /*a3e0*/  HFMA2 R9, R27, R0.H1_H1, -20, -20 ;  /* 0xcd00cd001b097431 */ /* 0x000fe20000060000 */
[----:B------:R-:W-:Y:S01]  /*a3f0*/  PRMT R0, R0, 0x5410, R2 ;  /* 0x0000541000007816 */ /* 0x000fe20000000002 */
        /* <DEDUP_REMOVED lines=16> */
.L_x_3885:
[----:B------:R-:W-:Y:S01]  /*a500*/  ISETP.LT.AND P2, PT, R20, R41, PT ;  /* 0x000000291400720c */ /* 0x000fe20003f41270 */
[----:B------:R-:W-:Y:S01]  /*a510*/  UIADD3 UR4, UR4, 0x40, URZ ;  /* 0x0000004004047890 */ /* 0x000fe2000fffe03f */
[----:B-1----:R-:W-:-:S11]  /*a520*/  MOV R26, R24 ;  /* 0x00000018001a7202 */ /* 0x002fd60000000f00 */
[----:B------:R-:W-:Y:S05]  /*a530*/  @!P0 BRA P2, `(.L_x_3886) ;  /* 0xffffffe800fc8947 */ /* 0x000fea000103ffff */
.L_x_3884:
[----:B------:R-:W-:Y:S01]  /*a540*/  ISETP.GE.AND P0, PT, R20, R41, PT ;  /* 0x000000291400720c */ /* 0x000fe20003f06270 */
[----:B------:R-:W-:-:S03]  /*a550*/  ULDC UR5, c[0x0][0x26c] ;  /* 0x00009b0000057ab9 */ /* 0x000fc60000000800 */
[----:B------:R-:W-:-:S13]  /*a560*/  ISETP.GE.OR P0, PT, R20, UR5, P0 ;  /* 0x0000000514007c0c */ /* 0x000fda0008706670 */
[----:B------:R-:W-:Y:S05]  /*a570*/  @P0 BRA `(.L_x_3887) ;  /* 0x00000008008c0947 */ /* 0x000fea0003800000 */
[----:B-----5:R-:W-:Y:S01]  /*a580*/  SHF.R.S32.HI R12, RZ, 0x1f, R39 ;  /* 0x0000001fff0c7819 */ /* 0x020fe20000011427 */
[----:B------:R-:W-:Y:S01]  /*a590*/  ULDC UR5, c[0x0][0x26c] ;  /* 0x00009b0000057ab9 */ /* 0x000fe20000000800 */
[C---:B------:R-:W-:Y:S02]  /*a5a0*/  SHF.L.U32 R13, R39.reuse, 0x2, RZ ;  /* 0x00000002270d7819 */ /* 0x040fe400000006ff */
[----:B------:R-:W-:-:S07]  /*a5b0*/  SHF.L.U64.HI R12, R39, 0x2, R12 ;  /* 0x00000002270c7819 */ /* 0x000fce000001020c */
.L_x_3889:
[----:B------:R-:W-:-:S05]  /*a5c0*/  VIADD R20, R20, 0x10 ;  /* 0x0000001014147836 */ /* 0x000fca0000000000 */
[C---:B------:R-:W-:Y:S02]  /*a5d0*/  ISETP.GE.AND P0, PT, R20.reuse, UR5, PT ;  /* 0x0000000514007c0c */ /* 0x040fe4000bf06270 */
[----:B------:R-:W-:Y:S01]  /*a5e0*/  ISETP.LT.AND P3, PT, R20, R41, PT ;  /* 0x000000291400720c */ /* 0x000fe20003f61270 */
[----:B------:R-:W-:-:S12]  /*a5f0*/  @P1 BRA `(.L_x_3888) ;  /* 0x00000008005c1947 */ /* 0x000fd80003800000 */
[----:B------:R-:W-:-:S05]  /*a600*/  MOV R24, R26 ;  /* 0x0000001a00187202 */ /* 0x000fca0000000f00 */
[----:B------:R-:W3:Y:S01]  /*a610*/  LDG.E.128.CONSTANT R8, desc[UR6][R24.64] ;  /* 0x0000000618087981 */ /* 0x000ee2000c1e9d00 */
[----:B------:R-:W-:Y:S01]  /*a620*/  MOV R4, 0x2c00 ;  /* 0x00002c0000047802 */ /* 0x000fe20000000f00 */
[----:B------:R-:W-:Y:S01]  /*a630*/  IMAD.MOV.U32 R5, RZ, RZ, 0x2400 ;  /* 0x00002400ff057424 */ /* 0x000fe200078e00ff */
[----:B------:R-:W-:Y:S01]  /*a640*/  HFMA2.MMA R16, -RZ, RZ, 0, 0.25 ;  /* 0x00003400ff107435 */ /* 0x000fe200000001ff */
[----:B--2---:R-:W-:Y:S02]  /*a650*/  PRMT R3, R3, 0x5410, R36 ;  /* 0x0000541003037816 */ /* 0x004fe40000000024 */
[----:B------:R-:W-:Y:S02]  /*a660*/  PRMT R2, R2, 0x5410, R4 ;  /* 0x0000541002027816 */ /* 0x000fe40000000004 */
[----:B------:R-:W-:Y:S02]  /*a670*/  PRMT R0, R0, 0x5410, R5 ;  /* 0x0000541000007816 */ /* 0x000fe40000000005 */
[----:B------:R-:W0:Y:S01]  /*a680*/  LDS.128 R4, [UR4] ;  /* 0x00000004ff047984 */ /* 0x000e220008000c00 */
[----:B---3--:R-:W-:-:S02]  /*a690*/  LOP3.LUT R18, R8, 0xc000c, RZ, 0xc0, !PT ;  /* 0x000c000c08127812 */ /* 0x008fc400078ec0ff */
[----:B------:R-:W-:Y:S02]  /*a6a0*/  LOP3.LUT R22, R9, 0xc000c, RZ, 0xc0, !PT ;  /* 0x000c000c09167812 */ /* 0x000fe400078ec0ff */
        /* <DEDUP_REMOVED lines=24> */
[C---:B------:R-:W-:Y:S01]  /*a830*/  LOP3.LUT R29, R10.reuse, 0x300030, RZ, 0xc0, !PT ;  /* 0x003000300a1d7812 */ /* 0x040fe200078ec0ff */
        /* <DEDUP_REMOVED lines=8> */
[----:B------:R-:W-:Y:S01]  /*a8c0*/  HADD2 R31, R31, -1026, -1026 ;  /* 0xe402e4021f1f7430 */ /* 0x000fe20000000000 */
[C---:B------:R-:W-:Y:S01]  /*a8d0*/  LOP3.LUT R30, R11.reuse, 0x300030, RZ, 0xc0, !PT ;  /* 0x003000300b1e7812 */ /* 0x040fe200078ec0ff */
[----:B------:R-:W-:Y:S01]  /*a8e0*/  HADD2 R39, R10, -1026, -1026 ;  /* 0xe402e4020a277430 */ /* 0x000fe20000000000 */
[----:B------:R-:W-:-:S02]  /*a8f0*/  LOP3.LUT R28, R11, 0xc000c0, RZ, 0xc0, !PT ;  /* 0x00c000c00b1c7812 */ /* 0x000fc400078ec0ff */
[----:B------:R-:W-:Y:S01]  /*a900*/  LOP3.LUT R11, R11, 0x30003, RZ, 0xc0, !PT ;  /* 0x000300030b0b7812 */ /* 0x000fe200078ec0ff */
[----:B0-----:R-:W-:Y:S01]  /*a910*/  HFMA2.MMA R10, R31, R4, RZ ;  /* 0x000000041f0a7235 */ /* 0x001fe200000000ff */
[----:B------:R-:W-:Y:S02]  /*a920*/  LOP3.LUT R33, R33, 0x64006400, RZ, 0xfc, !PT ;  /* 0x6400640021217812 */ /* 0x000fe400078efcff */
[C---:B------:R-:W-:Y:S02]  /*a930*/  LOP3.LUT R35, R8.reuse, 0x300030, RZ, 0xc0, !PT ;  /* 0x0030003008237812 */ /* 0x040fe400078ec0ff */
        /* <DEDUP_REMOVED lines=8> */
[-C--:B------:R-:W-:Y:S01]  /*a9c0*/  HFMA2 R11, R33, R4.reuse, RZ.H0_H0 ;  /* 0x00000004210b7231 */ /* 0x080fe200000400ff */
[----:B------:R-:W-:Y:S01]  /*a9d0*/  LOP3.LUT R9, R8, 0x64006400, RZ, 0xfc, !PT ;  /* 0x6400640008097812 */ /* 0x000fe200078efcff */
[----:B------:R-:W-:Y:S01]  /*a9e0*/  HFMA2.MMA R8, R39, R4, RZ ;  /* 0x0000000427087235 */ /* 0x000fe200000000ff */
[----:B------:R-:W-:Y:S01]  /*a9f0*/  HFMA2 R4, R43, R4, RZ.H0_H0 ;  /* 0x000000042b047231 */ /* 0x000fe200000400ff */
[----:B------:R-:W-:Y:S01]  /*aa00*/  LOP3.LUT R29, R29, 0x64006400, RZ, 0xfc, !PT ;  /* 0x640064001d1d7812 */ /* 0x000fe200078efcff */
[-C--:B------:R-:W-:Y:S01]  /*aa10*/  HFMA2 R35, R35, R2.reuse.H1_H1, -66, -66 ;  /* 0xd420d42023237431 */ /* 0x080fe20000060002 */
[----:B------:R-:W-:Y:S01]  /*aa20*/  LOP3.LUT R43, R30, 0x64006400, RZ, 0xfc, !PT ;  /* 0x640064001e2b7812 */ /* 0x000fe200078efcff */
[-C--:B------:R-:W-:Y:S01]  /*aa30*/  HFMA2 R11, R40, R5.reuse, R11 ;  /* 0x00000005280b7231 */ /* 0x080fe2000000000b */
[C---:B------:R-:W-:Y:S01]  /*aa40*/  LOP3.LUT R33, R15.reuse, 0x300030, RZ, 0xc0, !PT ;  /* 0x003000300f217812 */ /* 0x040fe200078ec0ff */
[----:B------:R-:W-:Y:S01]  /*aa50*/  HFMA2 R40, R9, R2.H1_H1, -66, -66 ;  /* 0xd420d42009287431 */ /* 0x000fe20000060002 */
[----:B------:R-:W-:Y:S01]  /*aa60*/  HFMA2.MMA R32, R42, R5, R8 ;  /* 0x000000052a207235 */ /* 0x000fe20000000008 */
[----:B------:R-:W-:Y:S01]  /*aa70*/  HFMA2 R34, R34, R5, R4 ;  /* 0x0000000522227231 */ /* 0x000fe20000000004 */
[----:B------:R-:W-:Y:S01]  /*aa80*/  HFMA2.MMA R5, R35, R6, R10 ;  /* 0x0000000623057235 */ /* 0x000fe2000000000a */
[----:B------:R-:W-:Y:S01]  /*aa90*/  HFMA2 R4, R40, R6, R11 ;  /* 0x0000000628047231 */ /* 0x000fe2000000000b */
[C---:B------:R-:W-:Y:S01]  /*aaa0*/  LOP3.LUT R45, R15.reuse, 0xc000c0, RZ, 0xc0, !PT ;  /* 0x00c000c00f2d7812 */ /* 0x040fe200078ec0ff */
[----:B------:R-:W0:Y:S01]  /*aab0*/  LDS.128 R8, [UR4+0x10] ;  /* 0x00001004ff087984 */ /* 0x000e220008000c00 */
[-C--:B------:R-:W-:Y:S01]  /*aac0*/  HFMA2 R39, R29, R2.reuse.H1_H1, -66, -66 ;  /* 0xd420d4201d277431 */ /* 0x080fe20000060002 */
[----:B------:R-:W-:Y:S01]  /*aad0*/  LOP3.LUT R15, R15, 0x30003, RZ, 0xc0, !PT ;  /* 0x000300030f0f7812 */ /* 0x000fe200078ec0ff */
[----:B------:R-:W-:Y:S01]  /*aae0*/  HFMA2 R43, R43, R2.H1_H1, -66, -66 ;  /* 0xd420d4202b2b7431 */ /* 0x000fe20000060002 */
[----:B------:R-:W-:-:S02]  /*aaf0*/  LOP3.LUT R30, R14, 0x300030, RZ, 0xc0, !PT ;  /* 0x003000300e1e7812 */ /* 0x000fc400078ec0ff */
[----:B------:R-:W-:Y:S01]  /*ab00*/  LOP3.LUT R15, R15, 0x64006400, RZ, 0xfc, !PT ;  /* 0x640064000f0f7812 */ /* 0x000fe200078efcff */
[----:B------:R-:W-:Y:S01]  /*ab10*/  HFMA2.MMA R32, R39, R6, R32 ;  /* 0x0000000627207235 */ /* 0x000fe20000000020 */
[----:B------:R-:W-:Y:S01]  /*ab20*/  LOP3.LUT R39, R21, 0x64006400, RZ, 0xfc, !PT ;  /* 0x6400640015277812 */ /* 0x000fe200078efcff */
[----:B------:R-:W-:Y:S01]  /*ab30*/  HFMA2 R34, R43, R6, R34 ;  /* 0x000000062b227231 */ /* 0x000fe20000000022 */
[----:B------:R-:W-:Y:S02]  /*ab40*/  LOP3.LUT R21, R23, 0x64006400, RZ, 0xfc, !PT ;  /* 0x6400640017157812 */ /* 0x000fe400078efcff */
[----:B------:R-:W-:Y:S01]  /*ab50*/  LOP3.LUT R43, R27, 0x64006400, RZ, 0xfc, !PT ;  /* 0x640064001b2b7812 */ /* 0x000fe200078efcff */
[-C--:B------:R-:W-:Y:S01]  /*ab60*/  HFMA2 R6, R39, R0.reuse.H1_H1, -18, -18 ;  /* 0xcc80cc8027067431 */ /* 0x080fe20000060000 */
[----:B------:R-:W-:Y:S01]  /*ab70*/  LOP3.LUT R27, R28, 0x64006400, RZ, 0xfc, !PT ;  /* 0x640064001c1b7812 */ /* 0x000fe200078efcff */
[-C--:B------:R-:W-:Y:S01]  /*ab80*/  HFMA2 R21, R21, R0.reuse.H1_H1, -18, -18 ;  /* 0xcc80cc8015157431 */ /* 0x080fe20000060000 */
[C---:B------:R-:W-:Y:S01]  /*ab90*/  LOP3.LUT R28, R14.reuse, 0xc000c0, RZ, 0xc0, !PT ;  /* 0x00c000c00e1c7812 */ /* 0x040fe200078ec0ff */
[-C--:B------:R-:W-:Y:S01]  /*aba0*/  HFMA2 R23, R43, R0.reuse.H1_H1, -18, -18 ;  /* 0xcc80cc802b177431 */ /* 0x080fe20000060000 */
[----:B------:R-:W-:Y:S01]  /*abb0*/  LOP3.LUT R14, R14, 0x30003, RZ, 0xc0, !PT ;  /* 0x000300030e0e7812 */ /* 0x000fe200078ec0ff */
[----:B------:R-:W-:Y:S01]  /*abc0*/  HFMA2 R27, R27, R0.H1_H1, -18, -18 ;  /* 0xcc80cc801b1b7431 */ /* 0x000fe20000060000 */
[-C--:B------:R-:W-:Y:S01]  /*abd0*/  HFMA2.MMA R5, R6, R7.reuse, R5 ;  /* 0x0000000706057235 */ /* 0x080fe20000000005 */
[----:B------:R-:W-:Y:S01]  /*abe0*/  HADD2 R6, R15, -1026, -1026 ;  /* 0xe402e4020f067430 */ /* 0x000fe20000000000 */
[----:B------:R-:W-:Y:S01]  /*abf0*/  LOP3.LUT R14, R14, 0x64006400, RZ, 0xfc, !PT ;  /* 0x640064000e0e7812 */ /* 0x000fe200078efcff */
[----:B------:R-:W-:Y:S01]  /*ac00*/  HFMA2.MMA R32, R21, R7, R32 ;  /* 0x0000000715207235 */ /* 0x000fe20000000020 */
[-C--:B------:R-:W-:Y:S01]  /*ac10*/  HFMA2 R4, R23, R7.reuse, R4 ;  /* 0x0000000717047231 */ /* 0x080fe20000000004 */
[----:B------:R-:W-:Y:S01]  /*ac20*/  LOP3.LUT R29, R30, 0x64006400, RZ, 0xfc, !PT ;  /* 0x640064001e1d7812 */ /* 0x000fe200078efcff */
[----:B------:R-:W-:Y:S01]  /*ac30*/  HFMA2 R34, R27, R7, R34 ;  /* 0x000000071b227231 */ /* 0x000fe20000000022 */
[C---:B------:R-:W-:Y:S01]  /*ac40*/  LOP3.LUT R31, R17.reuse, 0x300030, RZ, 0xc0, !PT ;  /* 0x00300030111f7812 */ /* 0x040fe200078ec0ff */
[----:B------:R-:W-:Y:S01]  /*ac50*/  HADD2 R7, R14, -1026, -1026 ;  /* 0xe402e4020e077430 */ /* 0x000fe20000000000 */
[----:B------:R-:W-:Y:S01]  /*ac60*/  LOP3.LUT R30, R17, 0xc000c0, RZ, 0xc0, !PT ;  /* 0x00c000c0111e7812 */ /* 0x000fe200078ec0ff */
[----:B------:R-:W-:Y:S01]  /*ac70*/  HFMA2 R29, R29, R2.H1_H1, -66, -66 ;  /* 0xd420d4201d1d7431 */ /* 0x000fe20000060002 */
[----:B------:R-:W-:-:S02]  /*ac80*/  LOP3.LUT R33, R33, 0x64006400, RZ, 0xfc, !PT ;  /* 0x6400640021217812 */ /* 0x000fc400078efcff */
[----:B------:R-:W-:Y:S02]  /*ac90*/  LOP3.LUT R17, R17, 0x30003, RZ, 0xc0, !PT ;  /* 0x0003000311117812 */ /* 0x000fe400078ec0ff */
[C---:B------:R-:W-:Y:S01]  /*aca0*/  LOP3.LUT R35, R19.reuse, 0x300030, RZ, 0xc0, !PT ;  /* 0x0030003013237812 */ /* 0x040fe200078ec0ff */
[----:B------:R-:W-:Y:S01]  /*acb0*/  HFMA2 R33, R33, R2.H1_H1, -66, -66 ;  /* 0xd420d42021217431 */ /* 0x000fe20000060002 */
[C---:B------:R-:W-:Y:S02]  /*acc0*/  LOP3.LUT R43, R19.reuse, 0xc000c0, RZ, 0xc0, !PT ;  /* 0x00c000c0132b7812 */ /* 0x040fe400078ec0ff */
[----:B------:R-:W-:Y:S01]  /*acd0*/  LOP3.LUT R19, R19, 0x30003, RZ, 0xc0, !PT ;  /* 0x0003000313137812 */ /* 0x000fe200078ec0ff */
[-C--:B0-----:R-:W-:Y:S01]  /*ace0*/  HFMA2.MMA R5, R6, R8.reuse, R5 ;  /* 0x0000000806057235 */ /* 0x081fe20000000005 */
[----:B------:R-:W-:Y:S01]  /*acf0*/  LOP3.LUT R17, R17, 0x64006400, RZ, 0xfc, !PT ;  /* 0x6400640011117812 */ /* 0x000fe200078efcff */
[----:B------:R-:W-:Y:S01]  /*ad00*/  HFMA2.MMA R32, R7, R8, R32 ;  /* 0x0000000807207235 */ /* 0x000fe20000000020 */
[----:B------:R-:W-:-:S02]  /*ad10*/  LOP3.LUT R19, R19, 0x64006400, RZ, 0xfc, !PT ;  /* 0x6400640013137812 */ /* 0x000fc400078efcff */
        /* <DEDUP_REMOVED lines=8> */
[----:B------:R-:W-:Y:S01]  /*ada0*/  HFMA2 R28, R45, R0.H1_H1, -18, -18 ;  /* 0xcc80cc802d1c7431 */ /* 0x000fe20000060000 */
[----:B------:R-:W-:Y:S01]  /*adb0*/  LOP3.LUT R39, R30, 0x64006400, RZ, 0xfc, !PT ;  /* 0x640064001e277812 */ /* 0x000fe200078efcff */
[----:B------:R-:W-:Y:S01]  /*adc0*/  HFMA2 R4, R17, R8, R4 ;  /* 0x0000000811047231 */ /* 0x000fe20000000004 */
[-C--:B------:R-:W-:Y:S01]  /*add0*/  HFMA2.MMA R14, R33, R10.reuse, R5 ;  /* 0x0000000a210e7235 */ /* 0x080fe20000000005 */
[----:B------:R-:W-:Y:S01]  /*ade0*/  HFMA2 R30, R47, R0.H1_H1, -18, -18 ;  /* 0xcc80cc802f1e7431 */ /* 0x000fe20000060000 */
[----:B------:R-:W-:Y:S01]  /*adf0*/  HFMA2.MMA R15, R29, R10, R32 ;  /* 0x0000000a1d0f7235 */ /* 0x000fe20000000020 */
[----:B------:R-:W-:Y:S01]  /*ae00*/  HFMA2 R8, R19, R8, R34 ;  /* 0x0000000813087231 */ /* 0x000fe20000000022 */
[----:B------:R-:W-:Y:S01]  /*ae10*/  LOP3.LUT R43, R43, 0x64006400, RZ, 0xfc, !PT ;  /* 0x640064002b2b7812 */ /* 0x000fe200078efcff */
[----:B------:R-:W-:-:S02]  /*ae20*/  HFMA2 R31, R31, R2.H1_H1, -66, -66 ;  /* 0xd420d4201f1f7431 */ /* 0x000fc40000060002 */
[-C--:B------:R-:W-:Y:S01]  /*ae30*/  HFMA2 R4, R22, R9.reuse, R4 ;  /* 0x0000000916047231 */ /* 0x080fe20000000004 */
[-C--:B------:R-:W-:Y:S01]  /*ae40*/  HFMA2.MMA R14, R28, R11.reuse, R14 ;  /* 0x0000000b1c0e7235 */ /* 0x080fe2000000000e */
[----:B------:R-:W-:Y:S01]  /*ae50*/  HFMA2 R35, R35, R2.H1_H1, -66, -66 ;  /* 0xd420d42023237431 */ /* 0x000fe20000060002 */
[----:B------:R-:W-:Y:S01]  /*ae60*/  HFMA2.MMA R15, R30, R11, R15 ;  /* 0x0000000b1e0f7235 */ /* 0x000fe2000000000f */
[----:B------:R-:W-:Y:S02]  /*ae70*/  HFMA2 R8, R16, R9, R8 ;  /* 0x0000000910087231 */ /* 0x000fe40000000008 */
[----:B------:R-:W-:Y:S02]  /*ae80*/  HFMA2 R40, R39, R0.H1_H1, -18, -18 ;  /* 0xcc80cc8027287431 */ /* 0x000fe40000060000 */
[----:B------:R-:W-:Y:S02]  /*ae90*/  HFMA2 R4, R31, R10, R4 ;  /* 0x0000000a1f047231 */ /* 0x000fe40000000004 */
[----:B------:R-:W-:Y:S01]  /*aea0*/  HFMA2 R42, R43, R0.H1_H1, -18, -18 ;  /* 0xcc80cc802b2a7431 */ /* 0x000fe20000060000 */
[----:B------:R-:W-:Y:S01]  /*aeb0*/  PRMT R0, R0, 0x5410, R2 ;  /* 0x0000541000007816 */ /* 0x000fe20000000002 */
[----:B------:R-:W-:-:S02]  /*aec0*/  HFMA2 R21, R35, R10, R8 ;  /* 0x0000000a23157231 */ /* 0x000fc40000000008 */
        /* <DEDUP_REMOVED lines=10> */
.L_x_3888:
[----:B------:R-:W-:Y:S01]  /*af70*/  IADD3 R26, P2, R26, R13, RZ ;  /* 0x0000000d1a1a7210 */ /* 0x000fe20007f5e0ff */
[----:B------:R-:W-:-:S03]  /*af80*/  UIADD3 UR4, UR4, 0x20, URZ ;  /* 0x0000002004047890 */ /* 0x000fc6000fffe03f */
[----:B------:R-:W-:Y:S01]  /*af90*/  IADD3.X R25, R25, R12, RZ, P2, !PT ;  /* 0x0000000c19197210 */ /* 0x000fe200017fe4ff */
[----:B------:R-:W-:Y:S08]  /*afa0*/  @!P0 BRA P3, `(.L_x_3889) ;  /* 0xfffffff400848947 */ /* 0x000ff0000183ffff */
.L_x_3887:
[----:B------:R-:W-:Y:S05]  /*afb0*/  @P1 EXIT ;  /* 0x000000000000194d */ /* 0x000fea0003800000 */
[----:B------:R-:W0:Y:S01]  /*afc0*/  S2R R0, SR_CTAID.X ;  /* 0x0000000000007919 */ /* 0x000e220000002500 */
[----:B------:R-:W1:Y:S01]  /*afd0*/  S2UR UR4, SR_CTAID.Y ;  /* 0x00000000000479c3 */ /* 0x000e620000002600 */
[----:B-----5:R-:W0:Y:S07]  /*afe0*/  S2R R5, SR_TID.X ;  /* 0x0000000000057919 */ /* 0x020e2e0000002100 */
[----:B------:R-:W1:Y:S08]  /*aff0*/  LDC R7, c[0x0][0x23c] ;  /* 0x00008f00ff077b82 */ /* 0x000e700000000800 */
[----:B--2---:R-:W2:Y:S01]  /*b000*/  LDC.64 R2, c[0x0][0x230] ;  /* 0x00008c00ff027b82 */ /* 0x004ea20000000a00 */
        /* <DEDUP_REMOVED lines=11> */
.L_x_3893:
[----:B------:R-:W0:Y:S02]  /*b0c0*/  LDS R6, [R2] ;  /* 0x0000000002067984 */ /* 0x000e240000000800 */
[----:B0-----:R-:W-:-:S06]  /*b0d0*/  HADD2 R7, R6, R38 ;  /* 0x0000002606077230 */ /* 0x001fcc0000000000 */
[----:B------:R-:W0:Y:S02]  /*b0e0*/  ATOMS.CAST.SPIN R7, [R2], R6, R7 ;  /* 0x000000060207738d */ /* 0x000e240001800007 */
[----:B0-----:R-:W-:-:S13]  /*b0f0*/  ISETP.EQ.U32.AND P0, PT, R7, 0x1, PT ;  /* 0x000000010700780c */ /* 0x001fda0003f02070 */
[----:B------:R-:W-:Y:S05]  /*b100*/  @!P0 BRA `(.L_x_3893) ;  /* 0xfffffffc00ec8947 */ /* 0x000fea000383ffff */
[----:B------:R-:W-:Y:S05]  /*b110*/  BRA `(.L_x_3891) ;  /* 0x00000000000c7947 */ /* 0x000fea0003800000 */
.L_x_3892:
[----:B------:R-:W2:Y:S02]  /*b120*/  LD.E R0, desc[UR6][R4.64] ;  /* 0x0000000604007980 */ /* 0x000ea4000c101900 */
[----:B--2---:R-:W-:-:S05]  /*b130*/  IADD3 R3, R38, R0, RZ ;  /* 0x0000000026037210 */ /* 0x004fca0007ffe0ff */
[----:B------:R0:W-:Y:S02]  /*b140*/  ST.E desc[UR6][R4.64], R3 ;  /* 0x0000000304007985 */ /* 0x0001e4000c101906 */
.L_x_3891:
[----:B------:R-:W-:Y:S05]  /*b150*/  BSYNC B0 ;  /* 0x0000000000007941 */ /* 0x000fea0003800000 */
.L_x_3890:
[----:B------:R1:W-:Y:S02]  /*b160*/  ATOM.E.ADD.F16x2.RN.STRONG.GPU P0, RZ, desc[UR6][R4.64+0x4], R37 ;  /* 0x0000042504ff79a2 */ /* 0x0003e4000810e1c6 */
[----:B-1----:R-:W-:Y:S05]  /*b170*/  @P0 EXIT ;  /* 0x000000000000094d */ /* 0x002fea0003800000 */
[----:B------:R-:W1:Y:S02]  /*b180*/  QSPC.E.S P0, RZ, [R4+0x4] ;  /* 0x0000040004ff73aa */ /* 0x000e640000000500 */
[----:B-1----:R-:W-:Y:S05]  /*b190*/  @!P0 BRA `(.L_x_3894) ;  /* 0x0000000000208947 */ /* 0x002fea0003800000 */
[----:B------:R-:W-:-:S04]  /*b1a0*/  MOV R2, R4 ;  /* 0x0000000400027202 */ /* 0x000fc80000000f00 */
[----:B------:R-:W-:-:S07]  /*b1b0*/  MOV R2, R2 ;  /* 0x0000000200027202 */ /* 0x000fce0000000f00 */
.L_x_3895:
[----:B0-----:R-:W0:Y:S02]  /*b1c0*/  LDS R4, [R2+0x4] ;  /* 0x0000040002047984 */ /* 0x001e240000000800 */
[----:B0-----:R-:W-:-:S10]  /*b1d0*/  HFMA2.MMA R5, R4, 1, 1, R37 ;  /* 0x3c003c0004057835 */ /* 0x001fd40000000025 */
[----:B------:R-:W0:Y:S02]  /*b1e0*/  ATOMS.CAST.SPIN R5, [R2+0x4], R4, R5 ;  /* 0x000004040205738d */ /* 0x000e240001800005 */
[----:B0-----:R-:W-:-:S13]  /*b1f0*/  ISETP.EQ.U32.AND P0, PT, R5, 0x1, PT ;  /* 0x000000010500780c */ /* 0x001fda0003f02070 */
[----:B------:R-:W-:Y:S05]  /*b200*/  @!P0 BRA `(.L_x_3895) ;  /* 0xfffffffc00ec8947 */ /* 0x000fea000383ffff */
[----:B------:R-:W-:Y:S05]  /*b210*/  EXIT ;  /* 0x000000000000794d */ /* 0x000fea0003800000 */
.L_x_3894:
[----:B------:R-:W0:Y:S02]  /*b220*/  LD.E R0, desc[UR6][R4.64+0x4] ;  /* 0x0000040604007980 */ /* 0x000e24000c101900 */
[----:B0-----:R-:W-:-:S05]  /*b230*/  IADD3 R3, R37, R0, RZ ;  /* 0x0000000025037210 */ /* 0x001fca0007ffe0ff */
[----:B------:R-:W-:Y:S01]  /*b240*/  ST.E desc[UR6][R4.64+0x4], R3 ;  /* 0x0000040304007985 */ /* 0x000fe2000c101906 */
[----:B------:R-:W-:Y:S05]  /*b250*/  EXIT ;  /* 0x000000000000794d */ /* 0x000fea0003800000 */
.L_x_3896:
        /* <DEDUP_REMOVED lines=10> */
.L_x_4232:


//--------------------- .text._Z23gemm_half_q_half_kernelILi1ELi160ELb0ELb0ELi32EEvPK6__halfPKjS4_S2_PS0_iiiiPKtS7_iiiiiibS2_i --------------------------
	.section	.text._Z23gemm_half_q_half_kernelILi1ELi160ELb0ELb0ELi32EEvPK6__halfPKjS4_S2_PS0_iiiiPKtS7_iiiiiibS2_i,"ax",@progbits
	.align	128
        .global         _Z23gemm_half_q_half_kernelILi1ELi160ELb0ELb0ELi32EEvPK6__halfPKjS4_S2_PS0_iiiiPKtS7_iiiiiibS2_i
        .type           _Z23gemm_half_q_half_kernelILi1ELi160ELb0ELb0ELi32EEvPK6__halfPKjS4_S2_PS0_iiiiPKtS7_iiiiiibS2_i,@function
        .size           _Z23gemm_half_q_half_kernelILi1ELi160ELb0ELb0ELi32EEvPK6__halfPKjS4_S2_PS0_iiiiPKtS7_iiiiiibS2_i,(.L_x_4233 - _Z23gemm_half_q_half_kernelILi1ELi160ELb0ELb0ELi32EEvPK6__halfPKjS4_S2_PS0_iiiiPKtS7_iiiiiibS2_i)
        .other          _Z23gemm_half_q_half_kernelILi1ELi160ELb0ELb0ELi32EEvPK6__halfPKjS4_S2_PS0_iiiiPKtS7_iiiiiibS2_i,@"STO_CUDA_ENTRY STV_DEFAULT"
_Z23gemm_half_q_half_kernelILi1ELi160ELb0ELb0ELi32EEvPK6__halfPKjS4_S2_PS0_iiiiPKtS7_iiiiiibS2_i:
.text._Z23gemm_half_q_half_kernelILi1ELi160ELb0ELb0ELi32EEvPK6__halfPKjS4_S2_PS0_iiiiPKtS7_iiiiiibS2_i:
        /* <DEDUP_REMOVED lines=9> */
[----:B0-----:R-:W-:Y:S01]  /*0090*/  IMAD.SHL.U32 R27, R0, 0x20, RZ ;  /* 0x00000020001b7824 */ /* 0x001fe200078e00ff */
[----:B-1----:R-:W-:-:S03]  /*00a0*/  ISETP.LE.AND P1, PT, R11, UR8, PT ;  /* 0x000000080b007c0c */ /* 0x002fc6000bf23270 */
[----:B--2---:R-:W-:Y:S01]  /*00b0*/  IMAD.IADD R5, R27, 0x1, R8 ;  /* 0x000000011b057824 */ /* 0x004fe200078e0208 */
[----:B---3--:R-:W-:Y:S02]  /*00c0*/  LEA R10, R3, R8, 0x5 ;  /* 0x00000008030a7211 */ /* 0x008fe400078e28ff */
        /* <DEDUP_REMOVED lines=13> */
[----:B------:R-:W-:-:S05]  /*01a0*/  @!P0 IADD3 R5, P2, R5, R4, RZ ;  /* 0x0000000405058210 */ /* 0x000fca0007f5e0ff */
[----:B------:R-:W-:Y:S01]  /*01b0*/  @!P0 IMAD.X R12, R6, 0x1, R7, P2 ;  /* 0x00000001060c8824 */ /* 0x000fe200010e0607 */
[----:B------:R-:W-:Y:S02]  /*01c0*/  @!P0 LEA R6, P2, R5, UR4, 0x1 ;  /* 0x0000000405068c11 */ /* 0x000fe4000f8408ff */
[----:B--2---:R-:W-:-:S05]  /*01d0*/  @P0 IADD3 R9, P3, R4, R3, RZ ;  /* 0x0000000304090210 */ /* 0x004fca0007f7e0ff */
[----:B------:R-:W-:Y:S01]  /*01e0*/  @P0 IMAD.X R14, RZ, RZ, R7, P3 ;  /* 0x000000ffff0e0224 */ /* 0x000fe200018e0607 */
        /* <DEDUP_REMOVED lines=11> */
.L_x_3898:
[----:B------:R-:W-:Y:S05]  /*02a0*/  BSYNC B0 ;  /* 0x0000000000007941 */ /* 0x000fea0003800000 */
.L_x_3897:
        /* <DEDUP_REMOVED lines=18> */
[----:B-12---:R-:W-:Y:S05]  /*03d0*/  @P0 BRA `(.L_x_3899) ;  /* 0x0000000000d40947 */ /* 0x006fea0003800000 */
[----:B------:R-:W1:Y:S01]  /*03e0*/  LDC.64 R4, c[0x0][0x248] ;  /* 0x00009200ff047b82 */ /* 0x000e620000000a00 */
[----:B0-----:R-:W-:-:S07]  /*03f0*/  IMAD.SHL.U32 R3, R0, 0x40, RZ ;  /* 0x0000004000037824 */ /* 0x001fce00078e00ff */
[----:B------:R-:W0:Y:S08]  /*0400*/  LDC.64 R6, c[0x0][0x220] ;  /* 0x00008800ff067b82 */ /* 0x000e300000000a00 */
[----:B------:R-:W2:Y:S01]  /*0410*/  LDC.64 R8, c[0x0][0x228] ;  /* 0x00008a00ff087b82 */ /* 0x000ea20000000a00 */
[----:B-1----:R-:W-:-:S05]  /*0420*/  IMAD.WIDE R2, R3, 0x2, R4 ;  /* 0x0000000203027825 */ /* 0x002fca00078e0204 */
[----:B------:R1:W5:Y:S01]  /*0430*/  LDG.E.U16.CONSTANT R11, desc[UR6][R2.64] ;  /* 0x00000006020b7981 */ /* 0x000362000c1e9500 */
[----:B------:R-:W-:Y:S01]  /*0440*/  SHF.R.S32.HI R13, RZ, 0x1f, R10 ;  /* 0x0000001fff0d7819 */ /* 0x000fe2000001140a */
[----:B------:R-:W-:Y:S01]  /*0450*/  UMOV UR4, URZ ;  /* 0x0000003f00047c82 */ /* 0x000fe20008000000 */
[----:B------:R-:W-:Y:S02]  /*0460*/  SHF.L.U32 R15, R10, 0x2, RZ ;  /* 0x000000020a0f7819 */ /* 0x000fe400000006ff */
[----:B------:R-:W-:Y:S01]  /*0470*/  LEA.HI R16, R13, R10, RZ, 0x3 ;  /* 0x0000000a0d107211 */ /* 0x000fe200078f18ff */
[----:B------:R-:W-:Y:S01]  /*0480*/  IMAD.MOV.U32 R13, RZ, RZ, R27 ;  /* 0x000000ffff0d7224 */ /* 0x000fe200078e001b */
[----:B------:R-:W-:Y:S02]  /*0490*/  LOP3.LUT R15, R15, 0x10, RZ, 0xc0, !PT ;  /* 0x000000100f0f7812 */ /* 0x000fe400078ec0ff */
[----:B0-----:R-:W-:-:S07]  /*04a0*/  SHF.R.S32.HI R16, RZ, 0x3, R16 ;  /* 0x00000003ff107819 */ /* 0x001fce0000011410 */
.L_x_3900:
[----:B-1---5:R-:W-:-:S04]  /*04b0*/  VIADD R2, R11, UR4 ;  /* 0x000000040b027c36 */ /* 0x022fc80008000000 */
        /* <DEDUP_REMOVED lines=14> */
[--C-:B------:R-:W-:Y:S02]  /*05a0*/  SHF.R.U32.HI R23, RZ, 0x4, R17.reuse ;  /* 0x00000004ff177819 */ /* 0x100fe40000011611 */
[----:B------:R-:W-:Y:S02]  /*05b0*/  LOP3.LUT R22, R17, 0xf, RZ, 0xc0, !PT ;  /* 0x0000000f11167812 */ /* 0x000fe400078ec0ff */
[----:B------:R-:W-:Y:S01]  /*05c0*/  SHF.R.U32.HI R17, RZ, 0xc, R17 ;  /* 0x0000000cff117819 */ /* 0x000fe20000011611 */
[----:B----4-:R-:W-:Y:S01]  /*05d0*/  IMAD.IADD R13, R0, 0x1, R13 ;  /* 0x00000001000d7824 */ /* 0x010fe200078e020d */
        /* <DEDUP_REMOVED lines=8> */
[----:B------:R-:W-:Y:S01]  /*0660*/  ISETP.GE.AND P2, PT, R13, R28, PT ;  /* 0x0000001c0d00720c */ /* 0x000fe20003f46270 */
[----:B------:R-:W-:Y:S02]  /*0670*/  IMAD R23, R23, R23, RZ ;  /* 0x0000001717177224 */ /* 0x000fe400078e02ff */
[----:B------:R-:W-:Y:S02]  /*0680*/  IMAD R22, R22, R22, RZ ;  /* 0x0000001616167224 */ /* 0x000fe400078e02ff */
[----:B------:R-:W-:Y:S01]  /*0690*/  IMAD R17, R17, R17, RZ ;  /* 0x0000001111117224 */ /* 0x000fe200078e02ff */
[----:B0-----:R-:W2:Y:S08]  /*06a0*/  I2F.F16 R2, R23 ;  /* 0x0000001700027306 */ /* 0x001eb00000200c00 */
        /* <DEDUP_REMOVED lines=8> */
.L_x_3899:
[----:B------:R-:W-:Y:S01]  /*0730*/  ULDC UR8, c[0x0][0x258] ;  /* 0x0000960000087ab9 */ /* 0x000fe20000000800 */
[C---:B------:R-:W-:Y:S02]  /*0740*/  ISETP.GT.AND P3, PT, R27.reuse, R12, PT ;  /* 0x0000000c1b00720c */ /* 0x040fe40003f64270 */
[----:B------:R-:W-:Y:S02]  /*0750*/  CS2R R4, SRZ ;  /* 0x0000000000047805 */ /* 0x000fe4000001ff00 */
        /* <DEDUP_REMOVED lines=8> */
[----:B------:R-:W-:-:S07]  /*07e0*/  IMAD R5, R6, 0x6, RZ ;  /* 0x0000000606057824 */ /* 0x000fce00078e02ff */
.L_x_3901:
        /* <DEDUP_REMOVED lines=8> */
.L_x_3902:
        /* <DEDUP_REMOVED lines=12> */
.L_x_3903:
        /* <DEDUP_REMOVED lines=8> */
.L_x_3904:
        /* <DEDUP_REMOVED lines=11> */
.L_x_3905:
[C---:B------:R-:W-:Y:S01]  /*0a60*/  VIMNMX R8, R27.reuse, UR8, PT ;  /* 0x000000081b087c48 */ /* 0x040fe2000bfe0100 */
[----:B------:R-:W1:Y:S01]  /*0a70*/  S2UR UR5, SR_CgaCtaId ;  /* 0x00000000000579c3 */ /* 0x000e620000008800 */
[----:B------:R-:W-:Y:S01]  /*0a80*/  ISETP.GE.OR P0, PT, R27, UR8, P0 ;  /* 0x000000081b007c0c */ /* 0x000fe20008706670 */
[----:B------:R-:W-:Y:S01]  /*0a90*/  ULDC.64 UR10, c[0x0][0x218] ;  /* 0x00008600000a7ab9 */ /* 0x000fe20000000a00 */
[----:B------:R-:W-:Y:S01]  /*0aa0*/  SHF.R.S32.HI R11, RZ, 0x1f, R8 ;  /* 0x0000001fff0b7819 */ /* 0x000fe20000011408 */
[----:B------:R-:W-:Y:S01]  /*0ab0*/  UMOV UR4, 0x400 ;  /* 0x0000040000047882 */ /* 0x000fe20000000000 */
[----:B------:R-:W-:Y:S02]  /*0ac0*/  PRMT R26, RZ, 0x5410, RZ ;  /* 0x00005410ff1a7816 */ /* 0x000fe400000000ff */
[----:B------:R-:W-:Y:S02]  /*0ad0*/  LEA.HI R11, R11, R8, RZ, 0x5 ;  /* 0x000000080b0b7211 */ /* 0x000fe400078f28ff */
[----:B------:R-:W-:-:S02]  /*0ae0*/  PRMT R25, RZ, 0x5410, RZ ;  /* 0x00005410ff197816 */ /* 0x000fc400000000ff */
[----:B------:R-:W-:-:S05]  /*0af0*/  SHF.R.S32.HI R8, RZ, 0x5, R11 ;  /* 0x00000005ff087819 */ /* 0x000fca000001140b */
[----:B------:R-:W-:-:S05]  /*0b00*/  IMAD R5, R8, 0x8, R5 ;  /* 0x0000000808057824 */ /* 0x000fca00078e0205 */
[----:B------:R-:W-:Y:S01]  /*0b10*/  IADD3 R4, R7, R5, R4 ;  /* 0x0000000507047210 */ /* 0x000fe20007ffe004 */
[----:B-1----:R-:W-:-:S03]  /*0b20*/  ULEA UR4, UR5, UR4, 0x18 ;  /* 0x0000000405047291 */ /* 0x002fc6000f8ec03f */
[----:B------:R-:W-:-:S05]  /*0b30*/  IADD3 R4, R9, R4, R6 ;  /* 0x0000000409047210 */ /* 0x000fca0007ffe006 */
[----:B------:R-:W-:Y:S01]  /*0b40*/  IMAD R5, R4, R29, RZ ;  /* 0x0000001d04057224 */ /* 0x000fe200078e02ff */
[----:B------:R-:W-:-:S04]  /*0b50*/  SHF.R.S32.HI R4, RZ, 0x1f, R10 ;  /* 0x0000001fff047819 */ /* 0x000fc8000001140a */
[----:B------:R-:W-:Y:S02]  /*0b60*/  SHF.R.S32.HI R7, RZ, 0x1f, R5 ;  /* 0x0000001fff077819 */ /* 0x000fe40000011405 */
[----:B------:R-:W-:-:S05]  /*0b70*/  IADD3 R21, P2, R10, R5, RZ ;  /* 0x000000050a157210 */ /* 0x000fca0007f5e0ff */
[----:B------:R-:W-:Y:S01]  /*0b80*/  IMAD.X R6, R7, 0x1, R4, P2 ;  /* 0x0000000107067824 */ /* 0x000fe200010e0604 */
        /* <DEDUP_REMOVED lines=11> */
[----:B------:R-:W-:Y:S01]  /*0c40*/  LEA R18, P0, R10, UR10, 0x2 ;  /* 0x0000000a0a127c11 */ /* 0x000fe2000f8010ff */
[----:B------:R-:W-:Y:S01]  /*0c50*/  ULDC UR5, c[0x0][0x258] ;  /* 0x0000960000057ab9 */ /* 0x000fe20000000800 */
[----:B------:R-:W-:-:S02]  /*0c60*/  PRMT R26, RZ, 0x5410, RZ ;  /* 0x00005410ff1a7816 */ /* 0x000fc400000000ff */
[----:B------:R-:W-:-:S09]  /*0c70*/  LEA.HI.X R19, R10, UR11, R29, 0x2, P0 ;  /* 0x0000000b0a137c11 */ /* 0x000fd200080f141d */
.L_x_3911:
[----:B------:R-:W-:Y:S01]  /*0c80*/  MOV R20, R32 ;  /* 0x0000002000147202 */ /* 0x000fe20000000f00 */
[----:B-1---5:R-:W-:Y:S06]  /*0c90*/  @P1 BRA `(.L_x_3907) ;  /* 0x0000000c00001947 */ /* 0x022fec0003800000 */
[----:B------:R-:W2:Y:S04]  /*0ca0*/  LDG.E.128.CONSTANT R4, desc[UR6][R20.64] ;  /* 0x0000000614047981 */ /* 0x000ea8000c1e9d00 */
[----:B------:R-:W3:Y:S04]  /*0cb0*/  LDG.E.128.CONSTANT R8, desc[UR6][R18.64] ;  /* 0x0000000612087981 */ /* 0x000ee8000c1e9d00 */
[----:B------:R-:W1:Y:S01]  /*0cc0*/  LDS.64 R16, [UR4] ;  /* 0x00000004ff107984 */ /* 0x000e620008000a00 */
[----:B--2---:R-:W-:Y:S02]  /*0cd0*/  LOP3.LUT R29, R5, 0xff, RZ, 0xc0, !PT ;  /* 0x000000ff051d7812 */ /* 0x004fe400078ec0ff */
[----:B------:R-:W-:-:S02]  /*0ce0*/  LOP3.LUT R22, R4, 0xff, RZ, 0xc0, !PT ;  /* 0x000000ff04167812 */ /* 0x000fc400078ec0ff */
[----:B------:R-:W-:Y:S01]  /*0cf0*/  LOP3.LUT R32, R7, 0xff, RZ, 0xc0, !PT ;  /* 0x000000ff07207812 */ /* 0x000fe200078ec0ff */
[----:B------:R-:W-:Y:S01]  /*0d00*/  VIADD R30, R29, 0xffffff80 ;  /* 0xffffff801d1e7836 */ /* 0x000fe20000000000 */
[----:B------:R-:W-:Y:S01]  /*0d10*/  SHF.R.U32.HI R31, RZ, 0x8, R4 ;  /* 0x00000008ff1f7819 */ /* 0x000fe20000011604 */
[----:B------:R-:W-:Y:S01]  /*0d20*/  VIADD R22, R22, 0xffffff80 ;  /* 0xffffff8016167836 */ /* 0x000fe20000000000 */
[----:B------:R-:W-:Y:S01]  /*0d30*/  LOP3.LUT R29, R6, 0xff, RZ, 0xc0, !PT ;  /* 0x000000ff061d7812 */ /* 0x000fe200078ec0ff */
[----:B------:R-:W-:Y:S01]  /*0d40*/  VIADD R33, R32, 0xffffff80 ;  /* 0xffffff8020217836 */ /* 0x000fe20000000000 */
[----:B------:R-:W-:Y:S01]  /*0d50*/  LOP3.LUT R32, R31, 0xff, RZ, 0xc0, !PT ;  /* 0x000000ff1f207812 */ /* 0x000fe200078ec0ff */
[----:B------:R2:W4:Y:S01]  /*0d60*/  I2F.F16 R23, R22 ;  /* 0x0000001600177306 */ /* 0x0005220000200c00 */
[----:B------:R-:W-:-:S03]  /*0d70*/  IADD3 R29, R29, -0x80, RZ ;  /* 0xffffff801d1d7810 */ /* 0x000fc60007ffe0ff */
[----:B------:R-:W-:-:S04]  /*0d80*/  VIADD R32, R32, 0xffffff80 ;  /* 0xffffff8020207836 */ /* 0x000fc80000000000 */
[----:B------:R-:W5:Y:S01]  /*0d90*/  I2F.F16 R30, R30 ;  /* 0x0000001e001e7306 */ /* 0x000f620000200c00 */
[----:B--2---:R-:W-:-:S04]  /*0da0*/  SHF.R.U32.HI R22, RZ, 0x8, R5 ;  /* 0x00000008ff167819 */ /* 0x004fc80000011605 */
[----:B------:R-:W-:Y:S01]  /*0db0*/  LOP3.LUT R22, R22, 0xff, RZ, 0xc0, !PT ;  /* 0x000000ff16167812 */ /* 0x000fe200078ec0ff */
[----:B----4-:R-:W-:Y:S02]  /*0dc0*/  HADD2.F32 R23, -RZ, R23.H0_H0 ;  /* 0x20000017ff177230 */ /* 0x010fe40000004100 */
[----:B------:R2:W4:Y:S01]  /*0dd0*/  I2F.F16 R31, R33 ;  /* 0x00000021001f7306 */ /* 0x0005220000200c00 */
[----:B------:R-:W-:Y:S01]  /*0de0*/  IADD3 R34, R22, -0x80, RZ ;  /* 0xffffff8016227810 */ /* 0x000fe20007ffe0ff */
[--C-:B-1----:R-:W-:Y:S02]  /*0df0*/  HADD2.F32 R22, -RZ, R16.reuse.H0_H0 ;  /* 0x20000010ff167230 */ /* 0x102fe40000004100 */
[----:B------:R-:W-:Y:S02]  /*0e00*/  HADD2.F32 R16, -RZ, R16.H1_H1 ;  /* 0x30000010ff107230 */ /* 0x000fe40000004100 */
[----:B-----5:R-:W-:Y:S02]  /*0e10*/  HADD2.F32 R35, -RZ, R30.H0_H0 ;  /* 0x2000001eff237230 */ /* 0x020fe40000004100 */
[----:B------:R-:W1:Y:S01]  /*0e20*/  I2F.F16 R32, R32 ;  /* 0x0000002000207306 */ /* 0x000e620000200c00 */
[----:B--2---:R-:W-:-:S02]  /*0e30*/  FFMA.FTZ R33, R23, R22, RZ ;  /* 0x0000001617217223 */ /* 0x004fc400000100ff */
[----:B------:R-:W-:Y:S01]  /*0e40*/  FFMA.FTZ R23, R22, R35, RZ ;  /* 0x0000002316177223 */ /* 0x000fe200000100ff */
[----:B------:R-:W-:Y:S01]  /*0e50*/  SHF.R.U32.HI R35, RZ, 0x8, R6 ;  /* 0x00000008ff237819 */ /* 0x000fe20000011606 */
[----:B----4-:R-:W-:-:S03]  /*0e60*/  HADD2.F32 R31, -RZ, R31.H0_H0 ;  /* 0x2000001fff1f7230 */ /* 0x010fc60000004100 */
[----:B------:R2:W4:Y:S01]  /*0e70*/  I2F.F16 R30, R34 ;  /* 0x00000022001e7306 */ /* 0x0005220000200c00 */
[----:B------:R-:W-:Y:S01]  /*0e80*/  LOP3.LUT R35, R35, 0xff, RZ, 0xc0, !PT ;  /* 0x000000ff23237812 */ /* 0x000fe200078ec0ff */
[----:B------:R-:W-:Y:S01]  /*0e90*/  FFMA.FTZ R31, R22, R31, RZ ;  /* 0x0000001f161f7223 */ /* 0x000fe200000100ff */
[----:B-1----:R-:W-:-:S05]  /*0ea0*/  HADD2.F32 R36, -RZ, R32.H0_H0 ;  /* 0x20000020ff247230 */ /* 0x002fca0000004100 */
[----:B------:R-:W1:Y:S01]  /*0eb0*/  I2F.F16 R29, R29 ;  /* 0x0000001d001d7306 */ /* 0x000e620000200c00 */
[----:B--2---:R-:W-:Y:S01]  /*0ec0*/  VIADD R34, R35, 0xffffff80 ;  /* 0xffffff8023227836 */ /* 0x004fe20000000000 */
[----:B------:R-:W-:Y:S01]  /*0ed0*/  SHF.R.U32.HI R35, RZ, 0x8, R7 ;  /* 0x00000008ff237819 */ /* 0x000fe20000011607 */
[----:B------:R-:W-:-:S03]  /*0ee0*/  FFMA.FTZ R33, R36, R16, R33 ;  /* 0x0000001024217223 */ /* 0x000fc60000010021 */
[----:B------:R-:W-:Y:S01]  /*0ef0*/  LOP3.LUT R35, R35, 0xff, RZ, 0xc0, !PT ;  /* 0x000000ff23237812 */ /* 0x000fe200078ec0ff */
[----:B----4-:R-:W-:Y:S01]  /*0f00*/  HADD2.F32 R30, -RZ, R30.H0_H0 ;  /* 0x2000001eff1e7230 */ /* 0x010fe20000004100 */
[----:B------:R-:W2:Y:S03]  /*0f10*/  I2F.F16 R34, R34 ;  /* 0x0000002200227306 */ /* 0x000ea60000200c00 */
[----:B------:R-:W-:Y:S02]  /*0f20*/  VIADD R32, R35, 0xffffff80 ;  /* 0xffffff8023207836 */ /* 0x000fe40000000000 */
[----:B------:R-:W-:Y:S01]  /*0f30*/  FFMA.FTZ R30, R16, R30, R23 ;  /* 0x0000001e101e7223 */ /* 0x000fe20000010017 */
[----:B------:R-:W-:Y:S01]  /*0f40*/  LEA.HI R23, R5, 0xffffff80, RZ, 0x8 ;  /* 0xffffff8005177811 */ /* 0x000fe200078f40ff */
[----:B-1----:R-:W-:Y:S01]  /*0f50*/  HADD2.F32 R29, -RZ, R29.H0_H0 ;  /* 0x2000001dff1d7230 */ /* 0x002fe20000004100 */
[----:B------:R-:W-:Y:S01]  /*0f60*/  SHF.R.U32.HI R5, RZ, 0x10, R5 ;  /* 0x00000010ff057819 */ /* 0x000fe20000011605 */
[----:B------:R-:W1:Y:S01]  /*0f70*/  I2F.F16 R32, R32 ;  /* 0x0000002000207306 */ /* 0x000e620000200c00 */
[----:B---3--:R-:W-:-:S02]  /*0f80*/  LOP3.LUT R35, R8, 0xff, RZ, 0xc0, !PT ;  /* 0x000000ff08237812 */ /* 0x008fc400078ec0ff */
[----:B------:R-:W-:Y:S01]  /*0f90*/  FFMA.FTZ R29, R22, R29, RZ ;  /* 0x0000001d161d7223 */ /* 0x000fe200000100ff */
[----:B------:R-:W-:Y:S02]  /*0fa0*/  LEA.HI R22, R4, 0xffffff80, RZ, 0x8 ;  /* 0xffffff8004167811 */ /* 0x000fe400078f40ff */
[----:B------:R-:W-:Y:S01]  /*0fb0*/  SHF.R.U32.HI R4, RZ, 0x10, R4 ;  /* 0x00000010ff047819 */ /* 0x000fe20000011604 */
[----:B--2---:R-:W-:Y:S01]  /*0fc0*/  HADD2.F32 R34, -RZ, R34.H0_H0 ;  /* 0x20000022ff227230 */ /* 0x004fe20000004100 */
[----:B------:R-:W-:Y:S01]  /*0fd0*/  LOP3.LUT R5, R5, 0xff, RZ, 0xc0, !PT ;  /* 0x000000ff05057812 */ /* 0x000fe200078ec0ff */
[----:B------:R-:W2:Y:S01]  /*0fe0*/  I2F.F16 R23, R23 ;  /* 0x0000001700177306 */ /* 0x000ea20000200c00 */
[----:B------:R-:W-:Y:S02]  /*0ff0*/  LOP3.LUT R4, R4, 0xff, RZ, 0xc0, !PT ;  /* 0x000000ff04047812 */ /* 0x000fe400078ec0ff */
[----:B------:R-:W-:Y:S01]  /*1000*/  FFMA.FTZ R29, R16, R34, R29 ;  /* 0x00000022101d7223 */ /* 0x000fe2000001001d */
[----:B------:R-:W-:Y:S01]  /*1010*/  VIADD R5, R5, 0xffffff80 ;  /* 0xffffff8005057836 */ /* 0x000fe20000000000 */
[----:B------:R-:W-:Y:S01]  /*1020*/  IADD3 R4, R4, -0x80, RZ ;  /* 0xffffff8004047810 */ /* 0x000fe20007ffe0ff */
[----:B-1----:R-:W-:Y:S01]  /*1030*/  HADD2.F32 R34, -RZ, R32.H0_H0 ;  /* 0x20000020ff227230 */ /* 0x002fe20000004100 */
[----:B------:R-:W-:Y:S01]  /*1040*/  SHF.R.U32.HI R32, RZ, 0x10, R6 ;  /* 0x00000010ff207819 */ /* 0x000fe20000011606 */
[----:B------:R-:W1:Y:S01]  /*1050*/  I2F.F16 R22, R22 ;  /* 0x0000001600167306 */ /* 0x000e620000200c00 */
[----:B------:R-:W-:-:S02]  /*1060*/  LEA.HI R6, R6, 0xffffff80, RZ, 0x8 ;  /* 0xffffff8006067811 */ /* 0x000fc400078f40ff */
[----:B------:R-:W-:Y:S01]  /*1070*/  FFMA.FTZ R31, R16, R34, R31 ;  /* 0x00000022101f7223 */ /* 0x000fe2000001001f */
[----:B------:R-:W-:Y:S02]  /*1080*/  SHF.R.U32.HI R16, RZ, 0x10, R7 ;  /* 0x00000010ff107819 */ /* 0x000fe40000011607 */
[----:B------:R-:W-:Y:S01]  /*1090*/  LOP3.LUT R32, R32, 0xff, RZ, 0xc0, !PT ;  /* 0x000000ff20207812 */ /* 0x000fe200078ec0ff */
[----:B--2---:R-:W-:Y:S01]  /*10a0*/  HADD2.F32 R23, -RZ, R23.H0_H0 ;  /* 0x20000017ff177230 */ /* 0x004fe20000004100 */
[----:B------:R-:W2:Y:S01]  /*10b0*/  I2F.F16 R4, R4 ;  /* 0x0000000400047306 */ /* 0x000ea20000200c00 */
[----:B------:R-:W-:Y:S02]  /*10c0*/  LOP3.LUT R16, R16, 0xff, RZ, 0xc0, !PT ;  /* 0x000000ff10107812 */ /* 0x000fe400078ec0ff */
[----:B------:R-:W-:Y:S01]  /*10d0*/  VIADD R34, R32, 0xffffff80 ;  /* 0xffffff8020227836 */ /* 0x000fe20000000000 */
[----:B------:R-:W-:Y:S01]  /*10e0*/  LEA.HI R7, R7, 0xffffff80, RZ, 0x8 ;  /* 0xffffff8007077811 */ /* 0x000fe200078f40ff */
[----:B------:R-:W-:Y:S01]  /*10f0*/  HADD2.F32 R32, -RZ, R17.H0_H0 ;  /* 0x20000011ff207230 */ /* 0x000fe20000004100 */
[----:B------:R-:W-:Y:S01]  /*1100*/  IADD3 R16, R16, -0x80, RZ ;  /* 0xffffff8010107810 */ /* 0x000fe20007ffe0ff */
[----:B-1----:R-:W-:Y:S01]  /*1110*/  HADD2.F32 R22, -RZ, R22.H0_H0 ;  /* 0x20000016ff167230 */ /* 0x002fe20000004100 */
[----:B------:R-:W1:Y:S01]  /*1120*/  I2F.F16 R5, R5 ;  /* 0x0000000500057306 */ /* 0x000e620000200c00 */
[----:B--2---:R-:W-:-:S07]  /*1130*/  HADD2.F32 R4, -RZ, R4.H0_H0 ;  /* 0x20000004ff047230 */ /* 0x004fce0000004100 */
[----:B------:R-:W2:Y:S01]  /*1140*/  I2F.F16 R34, R34 ;  /* 0x0000002200227306 */ /* 0x000ea20000200c00 */
[----:B------:R-:W-:Y:S01]  /*1150*/  FFMA.FTZ R33, R4, R32, R33 ;  /* 0x0000002004217223 */ /* 0x000fe20000010021 */
[----:B-1----:R-:W-:-:S06]  /*1160*/  HADD2.F32 R5, -RZ, R5.H0_H0 ;  /* 0x20000005ff057230 */ /* 0x002fcc0000004100 */
[----:B------:R-:W1:Y:S01]  /*1170*/  I2F.F16 R16, R16 ;  /* 0x0000001000107306 */ /* 0x000e620000200c00 */
[----:B------:R-:W-:Y:S02]  /*1180*/  FFMA.FTZ R30, R32, R5, R30 ;  /* 0x00000005201e7223 */ /* 0x000fe4000001001e */
[----:B------:R-:W3:Y:S01]  /*1190*/  LDS.64 R4, [UR4+0x8] ;  /* 0x00000804ff047984 */ /* 0x000ee20008000a00 */
[----:B--2---:R-:W-:-:S04]  /*11a0*/  HADD2.F32 R36, -RZ, R34.H0_H0 ;  /* 0x20000022ff247230 */ /* 0x004fc80000004100 */
[----:B------:R-:W2:Y:S01]  /*11b0*/  I2F.F16 R6, R6 ;  /* 0x0000000600067306 */ /* 0x000ea20000200c00 */
[----:B------:R-:W-:Y:S01]  /*11c0*/  FFMA.FTZ R29, R32, R36, R29 ;  /* 0x00000024201d7223 */ /* 0x000fe2000001001d */
[----:B-1----:R-:W-:-:S06]  /*11d0*/  HADD2.F32 R34, -RZ, R16.H0_H0 ;  /* 0x20000010ff227230 */ /* 0x002fcc0000004100 */
[----:B------:R-:W1:Y:S01]  /*11e0*/  I2F.F16 R7, R7 ;  /* 0x0000000700077306 */ /* 0x000e620000200c00 */
[----:B------:R-:W-:Y:S01]  /*11f0*/  LEA.HI R16, R8, 0xffffff80, RZ, 0x8 ;  /* 0xffffff8008107811 */ /* 0x000fe200078f40ff */
[----:B------:R-:W-:Y:S01]  /*1200*/  FFMA.FTZ R31, R32, R34, R31 ;  /* 0x00000022201f7223 */ /* 0x000fe2000001001f */
[----:B------:R-:W-:Y:S01]  /*1210*/  HADD2.F32 R34, -RZ, R17.H1_H1 ;  /* 0x30000011ff227230 */ /* 0x000fe20000004100 */
[----:B------:R-:W-:Y:S01]  /*1220*/  LEA.HI R32, R9, 0xffffff80, RZ, 0x8 ;  /* 0xffffff8009207811 */ /* 0x000fe200078f40ff */
[----:B------:R-:W-:-:S03]  /*1230*/  VIADD R17, R35, 0xffffff80 ;  /* 0xffffff8023117836 */ /* 0x000fc60000000000 */
[----:B------:R-:W4:Y:S01]  /*1240*/  I2F.F16 R16, R16 ;  /* 0x0000001000107306 */ /* 0x000f220000200c00 */
[----:B------:R-:W-:Y:S01]  /*1250*/  FFMA.FTZ R30, R34, R23, R30 ;  /* 0x00000017221e7223 */ /* 0x000fe2000001001e */
[----:B--2---:R-:W-:Y:S01]  /*1260*/  HADD2.F32 R23, -RZ, R6.H0_H0 ;  /* 0x20000006ff177230 */ /* 0x004fe20000004100 */
[----:B------:R-:W-:Y:S01]  /*1270*/  LOP3.LUT R6, R9, 0xff, RZ, 0xc0, !PT ;  /* 0x000000ff09067812 */ /* 0x000fe200078ec0ff */
[----:B------:R-:W-:Y:S01]  /*1280*/  FFMA.FTZ R33, R22, R34, R33 ;  /* 0x0000002216217223 */ /* 0x000fe20000010021 */
[----:B------:R-:W-:Y:S01]  /*1290*/  LEA.HI R22, R10, 0xffffff80, RZ, 0x8 ;  /* 0xffffff800a167811 */ /* 0x000fe200078f40ff */
[----:B-1----:R-:W-:Y:S02]  /*12a0*/  HADD2.F32 R36, -RZ, R7.H0_H0 ;  /* 0x20000007ff247230 */ /* 0x002fe40000004100 */
[----:B------:R-:W1:Y:S01]  /*12b0*/  I2F.F16 R17, R17 ;  /* 0x0000001100117306 */ /* 0x000e620000200c00 */
[----:B------:R-:W-:Y:S01]  /*12c0*/  FFMA.FTZ R29, R34, R23, R29 ;  /* 0x00000017221d7223 */ /* 0x000fe2000001001d */
[----:B------:R-:W-:Y:S01]  /*12d0*/  VIADD R7, R6, 0xffffff80 ;  /* 0xffffff8006077836 */ /* 0x000fe20000000000 */
[----:B------:R-:W-:Y:S01]  /*12e0*/  LOP3.LUT R23, R10, 0xff, RZ, 0xc0, !PT ;  /* 0x000000ff0a177812 */ /* 0x000fe200078ec0ff */
[----:B------:R-:W-:Y:S01]  /*12f0*/  FFMA.FTZ R31, R34, R36, R31 ;  /* 0x00000024221f7223 */ /* 0x000fe2000001001f */
[----:B----4-:R-:W-:-:S03]  /*1300*/  HADD2.F32 R16, -RZ, R16.H0_H0 ;  /* 0x20000010ff107230 */ /* 0x010fc60000004100 */
[----:B------:R-:W2:Y:S01]  /*1310*/  I2F.F16 R7, R7 ;  /* 0x0000000700077306 */ /* 0x000ea20000200c00 */
[----:B---3--:R-:W-:Y:S02]  /*1320*/  HADD2.F32 R6, -RZ, R4.H0_H0 ;  /* 0x20000004ff067230 */ /* 0x008fe40000004100 */
[----:B-1----:R-:W-:Y:S01]  /*1330*/  HADD2.F32 R34, -RZ, R17.H0_H0 ;  /* 0x20000011ff227230 */ /* 0x002fe20000004100 */
[----:B------:R-:W-:-:S04]  /*1340*/  IADD3 R17, R23, -0x80, RZ ;  /* 0xffffff8017117810 */ /* 0x000fc80007ffe0ff */
[----:B------:R-:W1:Y:S01]  /*1350*/  I2F.F16 R32, R32 ;  /* 0x0000002000207306 */ /* 0x000e620000200c00 */
[--C-:B------:R-:W-:Y:S01]  /*1360*/  SHF.R.U32.HI R23, RZ, 0x8, R8.reuse ;  /* 0x00000008ff177819 */ /* 0x100fe20000011608 */
[----:B------:R-:W-:Y:S02]  /*1370*/  HADD2.F32 R4, -RZ, R4.H1_H1 ;  /* 0x30000004ff047230 */ /* 0x000fe40000004100 */
[----:B------:R-:W-:Y:S01]  /*1380*/  FFMA.FTZ R33, R34, R6, R33 ;  /* 0x0000000622217223 */ /* 0x000fe20000010021 */
[----:B------:R-:W-:Y:S01]  /*1390*/  LOP3.LUT R34, R11, 0xff, RZ, 0xc0, !PT ;  /* 0x000000ff0b227812 */ /* 0x000fe200078ec0ff */
[----:B--2---:R-:W-:Y:S01]  /*13a0*/  HADD2.F32 R35, -RZ, R7.H0_H0 ;  /* 0x20000007ff237230 */ /* 0x004fe20000004100 */
[----:B------:R-:W-:Y:S01]  /*13b0*/  SHF.R.U32.HI R8, RZ, 0x10, R8 ;  /* 0x00000010ff087819 */ /* 0x000fe20000011608 */
[----:B------:R-:W2:Y:S02]  /*13c0*/  I2F.F16 R17, R17 ;  /* 0x0000001100117306 */ /* 0x000ea40000200c00 */
[----:B------:R-:W-:Y:S01]  /*13d0*/  VIADD R36, R34, 0xffffff80 ;  /* 0xffffff8022247836 */ /* 0x000fe20000000000 */
[----:B------:R-:W-:Y:S01]  /*13e0*/  LOP3.LUT R34, R23, 0xff, RZ, 0xc0, !PT ;  /* 0x000000ff17227812 */ /* 0x000fe200078ec0ff */
[----:B------:R-:W-:Y:S01]  /*13f0*/  FFMA.FTZ R30, R6, R35, R30 ;  /* 0x00000023061e7223 */ /* 0x000fe2000001001e */
[----:B------:R-:W-:-:S02]  /*1400*/  SHF.R.U32.HI R35, RZ, 0x8, R9 ;  /* 0x00000008ff237819 */ /* 0x000fc40000011609 */
[----:B------:R-:W-:Y:S01]  /*1410*/  LOP3.LUT R8, R8, 0xff, RZ, 0xc0, !PT ;  /* 0x000000ff08087812 */ /* 0x000fe200078ec0ff */
[----:B------:R-:W-:Y:S01]  /*1420*/  VIADD R34, R34, 0xffffff80 ;  /* 0xffffff8022227836 */ /* 0x000fe20000000000 */
[----:B------:R2:W3:Y:S01]  /*1430*/  I2F.F16 R23, R36 ;  /* 0x0000002400177306 */ /* 0x0004e20000200c00 */
[----:B------:R-:W-:Y:S01]  /*1440*/  LOP3.LUT R35, R35, 0xff, RZ, 0xc0, !PT ;  /* 0x000000ff23237812 */ /* 0x000fe200078ec0ff */
[----:B-1----:R-:W-:Y:S01]  /*1450*/  HADD2.F32 R32, -RZ, R32.H0_H0 ;  /* 0x20000020ff207230 */ /* 0x002fe20000004100 */
[----:B------:R-:W-:-:S05]  /*1460*/  IADD3 R8, R8, -0x80, RZ ;  /* 0xffffff8008087810 */ /* 0x000fca0007ffe0ff */
[----:B------:R1:W4:Y:S01]  /*1470*/  I2F.F16 R7, R34 ;  /* 0x0000002200077306 */ /* 0x0003220000200c00 */
[----:B--2---:R-:W-:Y:S01]  /*1480*/  HADD2.F32 R36, -RZ, R17.H0_H0 ;  /* 0x20000011ff247230 */ /* 0x004fe20000004100 */
[----:B------:R-:W-:Y:S01]  /*1490*/  SHF.R.U32.HI R17, RZ, 0x10, R9 ;  /* 0x00000010ff117819 */ /* 0x000fe20000011609 */
[----:B------:R-:W-:Y:S01]  /*14a0*/  VIADD R9, R35, 0xffffff80 ;  /* 0xffffff8023097836 */ /* 0x000fe20000000000 */
[--C-:B------:R-:W-:Y:S02]  /*14b0*/  SHF.R.U32.HI R35, RZ, 0x10, R10.reuse ;  /* 0x00000010ff237819 */ /* 0x100fe4000001160a */
[----:B------:R-:W-:Y:S01]  /*14c0*/  LOP3.LUT R17, R17, 0xff, RZ, 0xc0, !PT ;  /* 0x000000ff11117812 */ /* 0x000fe200078ec0ff */
[----:B---3--:R-:W-:Y:S01]  /*14d0*/  HADD2.F32 R23, -RZ, R23.H0_H0 ;  /* 0x20000017ff177230 */ /* 0x008fe20000004100 */
[----:B------:R-:W-:Y:S01]  /*14e0*/  LOP3.LUT R35, R35, 0xff, RZ, 0xc0, !PT ;  /* 0x000000ff23237812 */ /* 0x000fe200078ec0ff */
[C---:B------:R-:W-:Y:S01]  /*14f0*/  FFMA.FTZ R29, R6.reuse, R36, R29 ;  /* 0x00000024061d7223 */ /* 0x040fe2000001001d */
[----:B-1----:R-:W-:Y:S01]  /*1500*/  SHF.R.U32.HI R34, RZ, 0x8, R10 ;  /* 0x00000008ff227819 */ /* 0x002fe2000001160a */
[----:B------:R-:W1:Y:S01]  /*1510*/  I2F.F16 R9, R9 ;  /* 0x0000000900097306 */ /* 0x000e620000200c00 */
[----:B------:R-:W-:Y:S01]  /*1520*/  FFMA.FTZ R31, R6, R23, R31 ;  /* 0x00000017061f7223 */ /* 0x000fe2000001001f */
[--C-:B------:R-:W-:Y:S01]  /*1530*/  SHF.R.U32.HI R23, RZ, 0x8, R11.reuse ;  /* 0x00000008ff177819 */ /* 0x100fe2000001160b */
[----:B------:R-:W-:Y:S01]  /*1540*/  VIADD R17, R17, 0xffffff80 ;  /* 0xffffff8011117836 */ /* 0x000fe20000000000 */
[----:B------:R-:W-:Y:S01]  /*1550*/  LOP3.LUT R34, R34, 0xff, RZ, 0xc0, !PT ;  /* 0x000000ff22227812 */ /* 0x000fe200078ec0ff */
[----:B------:R-:W-:Y:S01]  /*1560*/  VIADD R6, R35, 0xffffff80 ;  /* 0xffffff8023067836 */ /* 0x000fe20000000000 */
[----:B------:R-:W-:Y:S01]  /*1570*/  LOP3.LUT R23, R23, 0xff, RZ, 0xc0, !PT ;  /* 0x000000ff17177812 */ /* 0x000fe200078ec0ff */
[----:B----4-:R-:W-:Y:S01]  /*1580*/  HADD2.F32 R36, -RZ, R7.H0_H0 ;  /* 0x20000007ff247230 */ /* 0x010fe20000004100 */
[----:B------:R-:W-:Y:S01]  /*1590*/  IADD3 R10, R34, -0x80, RZ ;  /* 0xffffff80220a7810 */ /* 0x000fe20007ffe0ff */
[----:B------:R-:W2:Y:S01]  /*15a0*/  I2F.F16 R8, R8 ;  /* 0x0000000800087306 */ /* 0x000ea20000200c00 */
[----:B------:R-:W-:Y:S01]  /*15b0*/  SHF.R.U32.HI R34, RZ, 0x10, R11 ;  /* 0x00000010ff227819 */ /* 0x000fe2000001160b */
[----:B------:R-:W-:Y:S01]  /*15c0*/  VIADD R23, R23, 0xffffff80 ;  /* 0xffffff8017177836 */ /* 0x000fe20000000000 */
[----:B------:R-:W-:Y:S01]  /*15d0*/  LEA.HI R11, R11, 0xffffff80, RZ, 0x8 ;  /* 0xffffff800b0b7811 */ /* 0x000fe200078f40ff */
[----:B------:R-:W-:Y:S01]  /*15e0*/  FFMA.FTZ R33, R36, R4, R33 ;  /* 0x0000000424217223 */ /* 0x000fe20000010021 */
[----:B------:R-:W-:Y:S01]  /*15f0*/  LOP3.LUT R34, R34, 0xff, RZ, 0xc0, !PT ;  /* 0x000000ff22227812 */ /* 0x000fe200078ec0ff */
[----:B-1----:R-:W-:-:S02]  /*1600*/  HADD2.F32 R9, -RZ, R9.H0_H0 ;  /* 0x20000009ff097230 */ /* 0x002fc40000004100 */
[----:B------:R-:W1:Y:S01]  /*1610*/  I2F.F16 R10, R10 ;  /* 0x0000000a000a7306 */ /* 0x000e620000200c00 */
[----:B------:R-:W-:Y:S02]  /*1620*/  IADD3 R34, R34, -0x80, RZ ;  /* 0xffffff8022227810 */ /* 0x000fe40007ffe0ff */
[----:B------:R-:W-:Y:S01]  /*1630*/  FFMA.FTZ R9, R4, R9, R30 ;  /* 0x0000000904097223 */ /* 0x000fe2000001001e */
[--C-:B------:R-:W-:Y:S02]  /*1640*/  HADD2.F32 R30, -RZ, R5.reuse.H0_H0 ;  /* 0x20000005ff1e7230 */ /* 0x100fe40000004100 */
[----:B------:R-:W-:Y:S02]  /*1650*/  HADD2.F32 R5, -RZ, R5.H1_H1 ;  /* 0x30000005ff057230 */ /* 0x000fe40000004100 */
[----:B------:R-:W3:Y:S01]  /*1660*/  I2F.F16 R23, R23 ;  /* 0x0000001700177306 */ /* 0x000ee20000200c00 */
[----:B--2---:R-:W-:-:S05]  /*1670*/  HADD2.F32 R8, -RZ, R8.H0_H0 ;  /* 0x20000008ff087230 */ /* 0x004fca0000004100 */
[----:B------:R-:W-:Y:S01]  /*1680*/  FFMA.FTZ R33, R8, R30, R33 ;  /* 0x0000001e08217223 */ /* 0x000fe20000010021 */
[----:B-1----:R-:W-:Y:S01]  /*1690*/  HADD2.F32 R10, -RZ, R10.H0_H0 ;  /* 0x2000000aff0a7230 */ /* 0x002fe20000004100 */
[----:B------:R-:W1:Y:S02]  /*16a0*/  I2F.F16 R17, R17 ;  /* 0x0000001100117306 */ /* 0x000e640000200c00 */
[----:B------:R-:W-:Y:S02]  /*16b0*/  FFMA.FTZ R16, R16, R5, R33 ;  /* 0x0000000510107223 */ /* 0x000fe40000010021 */
[C---:B------:R-:W-:Y:S02]  /*16c0*/  FFMA.FTZ R29, R4.reuse, R10, R29 ;  /* 0x0000000a041d7223 */ /* 0x040fe4000001001d */
[----:B------:R-:W-:Y:S01]  /*16d0*/  FMUL.FTZ R16, R15, R16 ;  /* 0x000000100f107220 */ /* 0x000fe20000410000 */
[----:B---3--:R-:W-:Y:S01]  /*16e0*/  HADD2.F32 R36, -RZ, R23.H0_H0 ;  /* 0x20000017ff247230 */ /* 0x008fe20000004100 */
[----:B------:R-:W2:Y:S03]  /*16f0*/  I2F.F16 R6, R6 ;  /* 0x0000000600067306 */ /* 0x000ea60000200c00 */
[----:B------:R-:W-:Y:S01]  /*1700*/  F2FP.F16.F32.PACK_AB R16, RZ, R16 ;  /* 0x00000010ff10723e */ /* 0x000fe200000000ff */
        /* <DEDUP_REMOVED lines=9> */
[----:B------:R-:W-:Y:S01]  /*17a0*/  FFMA.FTZ R31, R30, R7, R31 ;  /* 0x000000071e1f7223 */ /* 0x000fe2000001001f */
[----:B------:R-:W-:Y:S01]  /*17b0*/  FFMA.FTZ R7, R5, R32, R4 ;  /* 0x0000002005077223 */ /* 0x000fe20000010004 */
[----:B--2---:R-:W-:-:S03]  /*17c0*/  HADD2.F32 R22, -RZ, R22.H0_H0 ;  /* 0x20000016ff167230 */ /* 0x004fc60000004100 */
        /* <DEDUP_REMOVED lines=8> */
[----:B------:R-:W-:Y:S01]  /*1850*/  FMUL.FTZ R31, R12, R31 ;  /* 0x0000001f0c1f7220 */ /* 0x000fe20000410000 */
[----:B------:R-:W-:-:S04]  /*1860*/  HFMA2.MMA R26, R16, 1, 1, R26 ;  /* 0x3c003c00101a7835 */ /* 0x000fc8000000001a */
[----:B------:R-:W-:-:S04]  /*1870*/  F2FP.F16.F32.PACK_AB R31, RZ, R31 ;  /* 0x0000001fff1f723e */ /* 0x000fc800000000ff */
[----:B------:R-:W-:-:S05]  /*1880*/  PRMT R22, R22, 0x5410, R31 ;  /* 0x0000541016167816 */ /* 0x000fca000000001f */
[----:B------:R-:W-:-:S07]  /*1890*/  HADD2 R25, R22, R25 ;  /* 0x0000001916197230 */ /* 0x000fce0000000000 */
.L_x_3907:
[----:B------:R-:W1:Y:S02]  /*18a0*/  LDC R29, c[0x0][0x23c] ;  /* 0x00008f00ff1d7b82 */ /* 0x000e640000000800 */
[----:B-1----:R-:W-:-:S04]  /*18b0*/  IMAD.WIDE R4, R29, 0x8, R20 ;  /* 0x000000081d047825 */ /* 0x002fc800078e0214 */
[----:B------:R-:W-:-:S04]  /*18c0*/  IMAD.WIDE R8, R29, 0x8, R18 ;  /* 0x000000081d087825 */ /* 0x000fc800078e0212 */
[C---:B------:R-:W-:Y:S02]  /*18d0*/  IMAD.WIDE R22, R29.reuse, 0x8, R4 ;  /* 0x000000081d167825 */ /* 0x040fe400078e0204 */
[----:B------:R-:W5:Y:S02]  /*18e0*/  LDG.E.128.CONSTANT R4, desc[UR6][R4.64] ;  /* 0x0000000604047981 */ /* 0x000f64000c1e9d00 */
[----:B------:R-:W-:Y:S01]  /*18f0*/  IMAD.WIDE R18, R29, 0x8, R8 ;  /* 0x000000081d127825 */ /* 0x000fe200078e0208 */
[----:B------:R-:W-:Y:S06]  /*1900*/  @P1 BRA `(.L_x_3908) ;  /* 0x0000000800fc1947 */ /* 0x000fec0003800000 */
[----:B------:R-:W2:Y:S01]  /*1910*/  LDG.E.128.CONSTANT R8, desc[UR6][R8.64] ;  /* 0x0000000608087981 */ /* 0x000ea2000c1e9d00 */
[----:B-----5:R-:W-:Y:S02]  /*1920*/  LOP3.LUT R21, R5, 0xff, RZ, 0xc0, !PT ;  /* 0x000000ff05157812 */ /* 0x020fe400078ec0ff */
[----:B------:R-:W-:Y:S01]  /*1930*/  LOP3.LUT R20, R4, 0xff, RZ, 0xc0, !PT ;  /* 0x000000ff04147812 */ /* 0x000fe200078ec0ff */
[----:B------:R-:W1:Y:S01]  /*1940*/  LDS.64 R16, [UR4+0x10] ;  /* 0x00001004ff107984 */ /* 0x000e620008000a00 */
[----:B------:R-:W-:Y:S01]  /*1950*/  SHF.R.U32.HI R30, RZ, 0x8, R4 ;  /* 0x00000008ff1e7819 */ /* 0x000fe20000011604 */
[----:B------:R-:W-:Y:S01]  /*1960*/  VIADD R35, R21, 0xffffff80 ;  /* 0xffffff8015237836 */ /* 0x000fe20000000000 */
[----:B------:R-:W-:Y:S01]  /*1970*/  LOP3.LUT R21, R6, 0xff, RZ, 0xc0, !PT ;  /* 0x000000ff06157812 */ /* 0x000fe200078ec0ff */
[----:B------:R-:W-:Y:S01]  /*1980*/  VIADD R20, R20, 0xffffff80 ;  /* 0xffffff8014147836 */ /* 0x000fe20000000000 */
[----:B------:R-:W-:Y:S02]  /*1990*/  LOP3.LUT R30, R30, 0xff, RZ, 0xc0, !PT ;  /* 0x000000ff1e1e7812 */ /* 0x000fe400078ec0ff */
[----:B------:R-:W-:Y:S01]  /*19a0*/  IADD3 R31, R21, -0x80, RZ ;  /* 0xffffff80151f7810 */ /* 0x000fe20007ffe0ff */
[----:B------:R-:W3:Y:S01]  /*19b0*/  I2F.F16 R33, R20 ;  /* 0x0000001400217306 */ /* 0x000ee20000200c00 */
[----:B------:R-:W-:Y:S01]  /*19c0*/  LOP3.LUT R21, R7, 0xff, RZ, 0xc0, !PT ;  /* 0x000000ff07157812 */ /* 0x000fe200078ec0ff */
[----:B------:R-:W-:Y:S01]  /*19d0*/  VIADD R30, R30, 0xffffff80 ;  /* 0xffffff801e1e7836 */ /* 0x000fe20000000000 */
[----:B------:R-:W-:-:S03]  /*19e0*/  SHF.R.U32.HI R32, RZ, 0x8, R5 ;  /* 0x00000008ff207819 */ /* 0x000fc60000011605 */
[----:B------:R-:W-:Y:S01]  /*19f0*/  VIADD R34, R21, 0xffffff80 ;  /* 0xffffff8015227836 */ /* 0x000fe20000000000 */
[----:B------:R-:W-:Y:S01]  /*1a00*/  LOP3.LUT R32, R32, 0xff, RZ, 0xc0, !PT ;  /* 0x000000ff20207812 */ /* 0x000fe200078ec0ff */
[----:B------:R-:W4:Y:S01]  /*1a10*/  I2F.F16 R35, R35 ;  /* 0x0000002300237306 */ /* 0x000f220000200c00 */
[----:B---3--:R-:W-:-:S07]  /*1a20*/  HADD2.F32 R33, -RZ, R33.H0_H0 ;  /* 0x20000021ff217230 */ /* 0x008fce0000004100 */
[----:B------:R-:W3:Y:S01]  /*1a30*/  I2F.F16 R31, R31 ;  /* 0x0000001f001f7306 */ /* 0x000ee20000200c00 */
[----:B----4-:R-:W-:-:S07]  /*1a40*/  HADD2.F32 R35, -RZ, R35.H0_H0 ;  /* 0x20000023ff237230 */ /* 0x010fce0000004100 */
[----:B------:R-:W4:Y:S01]  /*1a50*/  I2F.F16 R21, R34 ;  /* 0x0000002200157306 */ /* 0x000f220000200c00 */
[----:B---3--:R-:W-:-:S07]  /*1a60*/  HADD2.F32 R31, -RZ, R31.H0_H0 ;  /* 0x2000001fff1f7230 */ /* 0x008fce0000004100 */
[----:B------:R-:W3:Y:S01]  /*1a70*/  I2F.F16 R30, R30 ;  /* 0x0000001e001e7306 */ /* 0x000ee20000200c00 */
[----:B-1----:R-:W-:-:S05]  /*1a80*/  HADD2.F32 R20, -RZ, R16.H0_H0 ;  /* 0x20000010ff147230 */ /* 0x002fca0000004100 */
[----:B------:R-:W-:Y:S01]  /*1a90*/  FFMA.FTZ R33, R33, R20, RZ ;  /* 0x0000001421217223 */ /* 0x000fe200000100ff */
[----:B----4-:R-:W-:Y:S02]  /*1aa0*/  HADD2.F32 R21, -RZ, R21.H0_H0 ;  /* 0x20000015ff157230 */ /* 0x010fe40000004100 */
[C---:B------:R-:W-:Y:S01]  /*1ab0*/  FFMA.FTZ R34, R20.reuse, R35, RZ ;  /* 0x0000002314227223 */ /* 0x040fe200000100ff */
[C---:B------:R-:W-:Y:S01]  /*1ac0*/  FFMA.FTZ R31, R20.reuse, R31, RZ ;  /* 0x0000001f141f7223 */ /* 0x040fe200000100ff */
[----:B------:R-:W-:Y:S01]  /*1ad0*/  SHF.R.U32.HI R35, RZ, 0x8, R6 ;  /* 0x00000008ff237819 */ /* 0x000fe20000011606 */
[----:B------:R-:W-:Y:S01]  /*1ae0*/  FFMA.FTZ R21, R20, R21, RZ ;  /* 0x0000001514157223 */ /* 0x000fe200000100ff */
[----:B------:R-:W-:Y:S01]  /*1af0*/  IADD3 R20, R32, -0x80, RZ ;  /* 0xffffff8020147810 */ /* 0x000fe20007ffe0ff */
[----:B------:R-:W-:Y:S01]  /*1b00*/  HADD2.F32 R32, -RZ, R16.H1_H1 ;  /* 0x30000010ff207230 */ /* 0x000fe20000004100 */
[----:B------:R-:W-:Y:S01]  /*1b10*/  LOP3.LUT R35, R35, 0xff, RZ, 0xc0, !PT ;  /* 0x000000ff23237812 */ /* 0x000fe200078ec0ff */
[----:B---3--:R-:W-:-:S03]  /*1b20*/  HADD2.F32 R30, -RZ, R30.H0_H0 ;  /* 0x2000001eff1e7230 */ /* 0x008fc60000004100 */
[----:B------:R-:W1:Y:S01]  /*1b30*/  I2F.F16 R20, R20 ;  /* 0x0000001400147306 */ /* 0x000e620000200c00 */
[----:B------:R-:W-:Y:S02]  /*1b40*/  VIADD R36, R35, 0xffffff80 ;  /* 0xffffff8023247836 */ /* 0x000fe40000000000 */
[----:B------:R-:W-:Y:S01]  /*1b50*/  FFMA.FTZ R37, R30, R32, R33 ;  /* 0x000000201e257223 */ /* 0x000fe20000010021 */
[----:B------:R-:W-:-:S04]  /*1b60*/  SHF.R.U32.HI R30, RZ, 0x8, R7 ;  /* 0x00000008ff1e7819 */ /* 0x000fc80000011607 */
[----:B------:R-:W-:Y:S01]  /*1b70*/  LOP3.LUT R30, R30, 0xff, RZ, 0xc0, !PT ;  /* 0x000000ff1e1e7812 */ /* 0x000fe200078ec0ff */
[----:B------:R-:W3:Y:S04]  /*1b80*/  I2F.F16 R16, R36 ;  /* 0x0000002400107306 */ /* 0x000ee80000200c00 */
[----:B------:R-:W-:Y:S02]  /*1b90*/  VIADD R30, R30, 0xffffff80 ;  /* 0xffffff801e1e7836 */ /* 0x000fe40000000000 */
[----:B-1----:R-:W-:-:S04]  /*1ba0*/  HADD2.F32 R35, -RZ, R20.H0_H0 ;  /* 0x20000014ff237230 */ /* 0x002fc80000004100 */
[----:B------:R-:W1:Y:S01]  /*1bb0*/  I2F.F16 R30, R30 ;  /* 0x0000001e001e7306 */ /* 0x000e620000200c00 */
[----:B------:R-:W-:Y:S01]  /*1bc0*/  FFMA.FTZ R35, R32, R35, R34 ;  /* 0x0000002320237223 */ /* 0x000fe20000010022 */
[----:B---3--:R-:W-:Y:S01]  /*1bd0*/  HADD2.F32 R20, -RZ, R16.H0_H0 ;  /* 0x20000010ff147230 */ /* 0x008fe20000004100 */
[----:B------:R-:W-:Y:S02]  /*1be0*/  LEA.HI R16, R4, 0xffffff80, RZ, 0x8 ;  /* 0xffffff8004107811 */ /* 0x000fe400078f40ff */
[----:B------:R-:W-:Y:S02]  /*1bf0*/  SHF.R.U32.HI R4, RZ, 0x10, R4 ;  /* 0x00000010ff047819 */ /* 0x000fe40000011604 */
[----:B------:R-:W-:Y:S01]  /*1c00*/  FFMA.FTZ R31, R32, R20, R31 ;  /* 0x00000014201f7223 */ /* 0x000fe2000001001f */
[----:B------:R-:W-:Y:S01]  /*1c10*/  LEA.HI R20, R5, 0xffffff80, RZ, 0x8 ;  /* 0xffffff8005147811 */ /* 0x000fe200078f40ff */
[----:B------:R-:W-:Y:S01]  /*1c20*/  I2F.F16 R16, R16 ;  /* 0x0000001000107306 */ /* 0x000fe20000200c00 */
[----:B------:R-:W-:Y:S01]  /*1c30*/  LOP3.LUT R4, R4, 0xff, RZ, 0xc0, !PT ;  /* 0x000000ff04047812 */ /* 0x000fe200078ec0ff */
[----:B-1----:R-:W-:Y:S01]  /*1c40*/  HADD2.F32 R30, -RZ, R30.H0_H0 ;  /* 0x2000001eff1e7230 */ /* 0x002fe20000004100 */
[----:B------:R-:W-:-:S02]  /*1c50*/  SHF.R.U32.HI R5, RZ, 0x10, R5 ;  /* 0x00000010ff057819 */ /* 0x000fc40000011605 */
[----:B------:R-:W-:Y:S02]  /*1c60*/  IADD3 R4, R4, -0x80, RZ ;  /* 0xffffff8004047810 */ /* 0x000fe40007ffe0ff */
[----:B------:R-:W-:Y:S01]  /*1c70*/  FFMA.FTZ R33, R32, R30, R21 ;  /* 0x0000001e20217223 */ /* 0x000fe20000010015 */
[----:B------:R-:W-:Y:S01]  /*1c80*/  SHF.R.U32.HI R21, RZ, 0x10, R6 ;  /* 0x00000010ff157819 */ /* 0x000fe20000011606 */
[----:B------:R-:W-:Y:S01]  /*1c90*/  HADD2.F32 R32, -RZ, R17.H0_H0 ;  /* 0x20000011ff207230 */ /* 0x000fe20000004100 */
[----:B------:R-:W-:Y:S01]  /*1ca0*/  LOP3.LUT R5, R5, 0xff, RZ, 0xc0, !PT ;  /* 0x000000ff05057812 */ /* 0x000fe200078ec0ff */
[----:B------:R-:W1:Y:S01]  /*1cb0*/  I2F.F16 R4, R4 ;  /* 0x0000000400047306 */ /* 0x000e620000200c00 */
[----:B------:R-:W-:Y:S02]  /*1cc0*/  LOP3.LUT R21, R21, 0xff, RZ, 0xc0, !PT ;  /* 0x000000ff15157812 */ /* 0x000fe400078ec0ff */
[----:B------:R-:W-:Y:S01]  /*1cd0*/  SHF.R.U32.HI R30, RZ, 0x10, R7 ;  /* 0x00000010ff1e7819 */ /* 0x000fe20000011607 */
[----:B------:R-:W-:Y:S01]  /*1ce0*/  VIADD R5, R5, 0xffffff80 ;  /* 0xffffff8005057836 */ /* 0x000fe20000000000 */
[----:B------:R-:W-:Y:S01]  /*1cf0*/  LEA.HI R6, R6, 0xffffff80, RZ, 0x8 ;  /* 0xffffff8006067811 */ /* 0x000fe200078f40ff */
[----:B------:R-:W-:Y:S01]  /*1d00*/  VIADD R34, R21, 0xffffff80 ;  /* 0xffffff8015227836 */ /* 0x000fe20000000000 */
[----:B------:R-:W-:Y:S01]  /*1d10*/  LOP3.LUT R30, R30, 0xff, RZ, 0xc0, !PT ;  /* 0x000000ff1e1e7812 */ /* 0x000fe200078ec0ff */
[----:B------:R-:W3:Y:S03]  /*1d20*/  I2F.F16 R20, R20 ;  /* 0x0000001400147306 */ /* 0x000ee60000200c00 */
[----:B------:R-:W-:Y:S01]  /*1d30*/  IADD3 R36, R30, -0x80, RZ ;  /* 0xffffff801e247810 */ /* 0x000fe20007ffe0ff */
[----:B-1----:R-:W-:-:S04]  /*1d40*/  HADD2.F32 R30, -RZ, R4.H0_H0 ;  /* 0x20000004ff1e7230 */ /* 0x002fc80000004100 */
[----:B------:R-:W1:Y:S01]  /*1d50*/  I2F.F16 R21, R34 ;  /* 0x0000002200157306 */ /* 0x000e620000200c00 */
[----:B------:R-:W-:Y:S01]  /*1d60*/  FFMA.FTZ R30, R30, R32, R37 ;  /* 0x000000201e1e7223 */ /* 0x000fe20000010025 */
[----:B------:R-:W-:Y:S01]  /*1d70*/  LEA.HI R37, R7, 0xffffff80, RZ, 0x8 ;  /* 0xffffff8007257811 */ /* 0x000fe200078f40ff */
[----:B---3--:R-:W-:-:S05]  /*1d80*/  HADD2.F32 R20, -RZ, R20.H0_H0 ;  /* 0x20000014ff147230 */ /* 0x008fca0000004100 */
[----:B------:R-:W3:Y:S01]  /*1d90*/  I2F.F16 R5, R5 ;  /* 0x0000000500057306 */ /* 0x000ee20000200c00 */
[----:B-1----:R-:W-:-:S07]  /*1da0*/  HADD2.F32 R34, -RZ, R21.H0_H0 ;  /* 0x20000015ff227230 */ /* 0x002fce0000004100 */
[----:B------:R-:W1:Y:S01]  /*1db0*/  I2F.F16 R4, R36 ;  /* 0x0000002400047306 */ /* 0x000e620000200c00 */
[----:B------:R-:W-:Y:S01]  /*1dc0*/  FFMA.FTZ R7, R32, R34, R31 ;  /* 0x0000002220077223 */ /* 0x000fe2000001001f */
[----:B---3--:R-:W-:-:S06]  /*1dd0*/  HADD2.F32 R5, -RZ, R5.H0_H0 ;  /* 0x20000005ff057230 */ /* 0x008fcc0000004100 */
[----:B------:R-:W3:Y:S01]  /*1de0*/  I2F.F16 R31, R37 ;  /* 0x00000025001f7306 */ /* 0x000ee20000200c00 */
[----:B------:R-:W-:Y:S01]  /*1df0*/  FFMA.FTZ R21, R32, R5, R35 ;  /* 0x0000000520157223 */ /* 0x000fe20000010023 */
[----:B-1----:R-:W-:-:S06]  /*1e00*/  HADD2.F32 R34, -RZ, R4.H0_H0 ;  /* 0x20000004ff227230 */ /* 0x002fcc0000004100 */
[----:B------:R-:W1:Y:S01]  /*1e10*/  I2F.F16 R6, R6 ;  /* 0x0000000600067306 */ /* 0x000e620000200c00 */
[----:B------:R-:W4:Y:S01]  /*1e20*/  LDS.64 R4, [UR4+0x18] ;  /* 0x00001804ff047984 */ /* 0x000f220008000a00 */
[----:B------:R-:W-:Y:S01]  /*1e30*/  FFMA.FTZ R33, R32, R34, R33 ;  /* 0x0000002220217223 */ /* 0x000fe20000010021 */
[----:B------:R-:W-:Y:S02]  /*1e40*/  HADD2.F32 R34, -RZ, R17.H1_H1 ;  /* 0x30000011ff227230 */ /* 0x000fe40000004100 */
[----:B------:R-:W-:Y:S02]  /*1e50*/  HADD2.F32 R17, -RZ, R16.H0_H0 ;  /* 0x20000010ff117230 */ /* 0x000fe40000004100 */
[----:B---3--:R-:W-:Y:S02]  /*1e60*/  HADD2.F32 R31, -RZ, R31.H0_H0 ;  /* 0x2000001fff1f7230 */ /* 0x008fe40000004100 */
[----:B------:R-:W-:Y:S01]  /*1e70*/  FFMA.FTZ R21, R34, R20, R21 ;  /* 0x0000001422157223 */ /* 0x000fe20000010015 */
[----:B------:R-:W-:-:S02]  /*1e80*/  FFMA.FTZ R30, R17, R34, R30 ;  /* 0x00000022111e7223 */ /* 0x000fc4000001001e */
[----:B------:R-:W-:Y:S01]  /*1e90*/  FFMA.FTZ R33, R34, R31, R33 ;  /* 0x0000001f22217223 */ /* 0x000fe20000010021 */
[----:B-1----:R-:W-:-:S05]  /*1ea0*/  HADD2.F32 R36, -RZ, R6.H0_H0 ;  /* 0x20000006ff247230 */ /* 0x002fca0000004100 */
[----:B------:R-:W-:Y:S01]  /*1eb0*/  FFMA.FTZ R7, R34, R36, R7 ;  /* 0x0000002422077223 */ /* 0x000fe20000010007 */
[----:B--2---:R-:W-:Y:S02]  /*1ec0*/  LOP3.LUT R35, R8, 0xff, RZ, 0xc0, !PT ;  /* 0x000000ff08237812 */ /* 0x004fe400078ec0ff */
[----:B------:R-:W-:Y:S02]  /*1ed0*/  LOP3.LUT R17, R9, 0xff, RZ, 0xc0, !PT ;  /* 0x000000ff09117812 */ /* 0x000fe400078ec0ff */
[----:B------:R-:W-:Y:S01]  /*1ee0*/  LOP3.LUT R20, R10, 0xff, RZ, 0xc0, !PT ;  /* 0x000000ff0a147812 */ /* 0x000fe200078ec0ff */
[----:B------:R-:W-:Y:S01]  /*1ef0*/  VIADD R16, R35, 0xffffff80 ;  /* 0xffffff8023107836 */ /* 0x000fe20000000000 */
[----:B------:R-:W-:Y:S01]  /*1f00*/  LOP3.LUT R34, R11, 0xff, RZ, 0xc0, !PT ;  /* 0x000000ff0b227812 */ /* 0x000fe200078ec0ff */
[----:B------:R-:W-:Y:S01]  /*1f10*/  VIADD R17, R17, 0xffffff80 ;  /* 0xffffff8011117836 */ /* 0x000fe20000000000 */
[----:B------:R-:W-:Y:S01]  /*1f20*/  IADD3 R31, R20, -0x80, RZ ;  /* 0xffffff80141f7810 */ /* 0x000fe20007ffe0ff */
[--C-:B----4-:R-:W-:Y:S01]  /*1f30*/  HADD2.F32 R20, -RZ, R4.reuse.H0_H0 ;  /* 0x20000004ff147230 */ /* 0x110fe20000004100 */
[----:B------:R-:W-:Y:S01]  /*1f40*/  LEA.HI R32, R8, 0xffffff80, RZ, 0x8 ;  /* 0xffffff8008207811 */ /* 0x000fe200078f40ff */
[----:B------:R-:W1:Y:S01]  /*1f50*/  I2F.F16 R16, R16 ;  /* 0x0000001000107306 */ /* 0x000e620000200c00 */
[----:B------:R-:W-:Y:S01]  /*1f60*/  VIADD R34, R34, 0xffffff80 ;  /* 0xffffff8022227836 */ /* 0x000fe20000000000 */
[----:B------:R-:W-:Y:S01]  /*1f70*/  LEA.HI R6, R9, 0xffffff80, RZ, 0x8 ;  /* 0xffffff8009067811 */ /* 0x000fe200078f40ff */
[----:B------:R-:W-:-:S05]  /*1f80*/  HADD2.F32 R4, -RZ, R4.H1_H1 ;  /* 0x30000004ff047230 */ /* 0x000fca0000004100 */
[----:B------:R-:W2:Y:S01]  /*1f90*/  I2F.F16 R17, R17 ;  /* 0x0000001100117306 */ /* 0x000ea20000200c00 */
[----:B-1----:R-:W-:-:S07]  /*1fa0*/  HADD2.F32 R35, -RZ, R16.H0_H0 ;  /* 0x20000010ff237230 */ /* 0x002fce0000004100 */
[----:B------:R-:W1:Y:S01]  /*1fb0*/  I2F.F16 R31, R31 ;  /* 0x0000001f001f7306 */ /* 0x000e620000200c00 */
[----:B------:R-:W-:Y:S01]  /*1fc0*/  FFMA.FTZ R30, R35, R20, R30 ;  /* 0x00000014231e7223 */ /* 0x000fe2000001001e */
[----:B------:R-:W-:Y:S01]  /*1fd0*/  SHF.R.U32.HI R35, RZ, 0x10, R8 ;  /* 0x00000010ff237819 */ /* 0x000fe20000011608 */
[----:B--2---:R-:W-:-:S05]  /*1fe0*/  HADD2.F32 R16, -RZ, R17.H0_H0 ;  /* 0x20000011ff107230 */ /* 0x004fca0000004100 */
[----:B------:R-:W2:Y:S01]  /*1ff0*/  I2F.F16 R34, R34 ;  /* 0x0000002200227306 */ /* 0x000ea20000200c00 */
[----:B------:R-:W-:Y:S02]  /*2000*/  LOP3.LUT R35, R35, 0xff, RZ, 0xc0, !PT ;  /* 0x000000ff23237812 */ /* 0x000fe400078ec0ff */
[----:B------:R-:W-:Y:S01]  /*2010*/  LEA.HI R17, R10, 0xffffff80, RZ, 0x8 ;  /* 0xffffff800a117811 */ /* 0x000fe200078f40ff */
[C---:B------:R-:W-:Y:S01]  /*2020*/  FFMA.FTZ R16, R20.reuse, R16, R21 ;  /* 0x0000001014107223 */ /* 0x040fe20000010015 */
[----:B------:R-:W-:Y:S01]  /*2030*/  SHF.R.U32.HI R21, RZ, 0x8, R8 ;  /* 0x00000008ff157819 */ /* 0x000fe20000011608 */
[----:B-1----:R-:W-:Y:S02]  /*2040*/  HADD2.F32 R31, -RZ, R31.H0_H0 ;  /* 0x2000001fff1f7230 */ /* 0x002fe40000004100 */
[----:B------:R-:W-:Y:S01]  /*2050*/  I2F.F16 R32, R32 ;  /* 0x0000002000207306 */ /* 0x000fe20000200c00 */
[----:B------:R-:W-:Y:S02]  /*2060*/  LOP3.LUT R21, R21, 0xff, RZ, 0xc0, !PT ;  /* 0x000000ff15157812 */ /* 0x000fe400078ec0ff */
[----:B------:R-:W-:Y:S01]  /*2070*/  FFMA.FTZ R7, R20, R31, R7 ;  /* 0x0000001f14077223 */ /* 0x000fe20000010007 */
[----:B------:R-:W-:-:S02]  /*2080*/  SHF.R.U32.HI R31, RZ, 0x8, R9 ;  /* 0x00000008ff1f7819 */ /* 0x000fc40000011609 */
[----:B------:R-:W-:Y:S01]  /*2090*/  VIADD R8, R21, 0xffffff80 ;  /* 0xffffff8015087836 */ /* 0x000fe20000000000 */
[----:B------:R-:W-:Y:S01]  /*20a0*/  IADD3 R21, R35, -0x80, RZ ;  /* 0xffffff8023157810 */ /* 0x000fe20007ffe0ff */
[----:B--2---:R-:W-:Y:S01]  /*20b0*/  HADD2.F32 R35, -RZ, R34.H0_H0 ;  /* 0x20000022ff237230 */ /* 0x004fe20000004100 */
[----:B------:R-:W-:Y:S01]  /*20c0*/  LOP3.LUT R31, R31, 0xff, RZ, 0xc0, !PT ;  /* 0x000000ff1f1f7812 */ /* 0x000fe200078ec0ff */
[----:B------:R-:W1:Y:S01]  /*20d0*/  I2F.F16 R6, R6 ;  /* 0x0000000600067306 */ /* 0x000e620000200c00 */
[----:B------:R-:W-:Y:S02]  /*20e0*/  SHF.R.U32.HI R34, RZ, 0x10, R9 ;  /* 0x00000010ff227819 */ /* 0x000fe40000011609 */
[----:B------:R-:W-:Y:S01]  /*20f0*/  FFMA.FTZ R33, R20, R35, R33 ;  /* 0x0000002314217223 */ /* 0x000fe20000010021 */
[----:B------:R-:W-:Y:S01]  /*2100*/  VIADD R9, R31, 0xffffff80 ;  /* 0xffffff801f097836 */ /* 0x000fe20000000000 */
[--C-:B------:R-:W-:Y:S02]  /*2110*/  SHF.R.U32.HI R31, RZ, 0x8, R10.reuse ;  /* 0x00000008ff1f7819 */ /* 0x100fe4000001160a */
[----:B------:R-:W-:Y:S01]  /*2120*/  SHF.R.U32.HI R10, RZ, 0x10, R10 ;  /* 0x00000010ff0a7819 */ /* 0x000fe2000001160a */
[----:B------:R-:W2:Y:S01]  /*2130*/  I2F.F16 R8, R8 ;  /* 0x0000000800087306 */ /* 0x000ea20000200c00 */
[----:B------:R-:W-:-:S02]  /*2140*/  LOP3.LUT R34, R34, 0xff, RZ, 0xc0, !PT ;  /* 0x000000ff22227812 */ /* 0x000fc400078ec0ff */
[----:B------:R-:W-:Y:S02]  /*2150*/  SHF.R.U32.HI R35, RZ, 0x8, R11 ;  /* 0x00000008ff237819 */ /* 0x000fe4000001160b */
[----:B------:R-:W-:Y:S01]  /*2160*/  LOP3.LUT R31, R31, 0xff, RZ, 0xc0, !PT ;  /* 0x000000ff1f1f7812 */ /* 0x000fe200078ec0ff */
[----:B------:R-:W-:Y:S01]  /*2170*/  VIADD R20, R34, 0xffffff80 ;  /* 0xffffff8022147836 */ /* 0x000fe20000000000 */
[----:B------:R-:W-:Y:S01]  /*2180*/  LOP3.LUT R10, R10, 0xff, RZ, 0xc0, !PT ;  /* 0x000000ff0a0a7812 */ /* 0x000fe200078ec0ff */
[----:B------:R-:W3:Y:S01]  /*2190*/  I2F.F16 R9, R9 ;  /* 0x0000000900097306 */ /* 0x000ee20000200c00 */
[----:B------:R-:W-:Y:S01]  /*21a0*/  LOP3.LUT R35, R35, 0xff, RZ, 0xc0, !PT ;  /* 0x000000ff23237812 */ /* 0x000fe200078ec0ff */
[----:B-1----:R-:W-:Y:S01]  /*21b0*/  HADD2.F32 R6, -RZ, R6.H0_H0 ;  /* 0x20000006ff067230 */ /* 0x002fe20000004100 */
[----:B------:R-:W-:Y:S01]  /*21c0*/  IADD3 R34, R31, -0x80, RZ ;  /* 0xffffff801f227810 */ /* 0x000fe20007ffe0ff */
[----:B------:R-:W-:Y:S01]  /*21d0*/  VIADD R31, R10, 0xffffff80 ;  /* 0xffffff800a1f7836 */ /* 0x000fe20000000000 */
[----:B------:R-:W-:-:S02]  /*21e0*/  IADD3 R10, R35, -0x80, RZ ;  /* 0xffffff80230a7810 */ /* 0x000fc40007ffe0ff */
[----:B------:R-:W-:Y:S01]  /*21f0*/  SHF.R.U32.HI R35, RZ, 0x10, R11 ;  /* 0x00000010ff237819 */ /* 0x000fe2000001160b */
[----:B------:R-:W1:Y:S01]  /*2200*/  I2F.F16 R21, R21 ;  /* 0x0000001500157306 */ /* 0x000e620000200c00 */
[----:B--2---:R-:W-:Y:S02]  /*2210*/  HADD2.F32 R37, -RZ, R8.H0_H0 ;  /* 0x20000008ff257230 */ /* 0x004fe40000004100 */
[----:B------:R-:W-:-:S03]  /*2220*/  LOP3.LUT R35, R35, 0xff, RZ, 0xc0, !PT ;  /* 0x000000ff23237812 */ /* 0x000fc600078ec0ff */
[----:B------:R-:W-:Y:S02]  /*2230*/  FFMA.FTZ R30, R37, R4, R30 ;  /* 0x00000004251e7223 */ /* 0x000fe4000001001e */
[----:B------:R-:W2:Y:S01]  /*2240*/  I2F.F16 R34, R34 ;  /* 0x0000002200227306 */ /* 0x000ea20000200c00 */
[----:B------:R-:W-:Y:S02]  /*2250*/  VIADD R8, R35, 0xffffff80 ;  /* 0xffffff8023087836 */ /* 0x000fe40000000000 */
[----:B---3--:R-:W-:Y:S01]  /*2260*/  HADD2.F32 R35, -RZ, R9.H0_H0 ;  /* 0x20000009ff237230 */ /* 0x008fe20000004100 */
[----:B------:R-:W-:Y:S01]  /*2270*/  LEA.HI R9, R11, 0xffffff80, RZ, 0x8 ;  /* 0xffffff800b097811 */ /* 0x000fe200078f40ff */
[----:B------:R-:W-:Y:S02]  /*2280*/  HADD2.F32 R11, -RZ, R5.H0_H0 ;  /* 0x20000005ff0b7230 */ /* 0x000fe40000004100 */
[----:B-1----:R-:W-:Y:S01]  /*2290*/  HADD2.F32 R21, -RZ, R21.H0_H0 ;  /* 0x20000015ff157230 */ /* 0x002fe20000004100 */
[----:B------:R-:W1:Y:S01]  /*22a0*/  I2F.F16 R10, R10 ;  /* 0x0000000a000a7306 */ /* 0x000e620000200c00 */
[----:B------:R-:W-:Y:S01]  /*22b0*/  FFMA.FTZ R16, R4, R35, R16 ;  /* 0x0000002304107223 */ /* 0x000fe20000010010 */
[----:B------:R-:W-:-:S02]  /*22c0*/  HADD2.F32 R5, -RZ, R5.H1_H1 ;  /* 0x30000005ff057230 */ /* 0x000fc40000004100 */
[----:B------:R-:W-:Y:S01]  /*22d0*/  FFMA.FTZ R30, R21, R11, R30 ;  /* 0x0000000b151e7223 */ /* 0x000fe2000001001e */
[----:B--2---:R-:W-:-:S03]  /*22e0*/  HADD2.F32 R34, -RZ, R34.H0_H0 ;  /* 0x20000022ff227230 */ /* 0x004fc60000004100 */
[----:B------:R-:W2:Y:S02]  /*22f0*/  I2F.F16 R31, R31 ;  /* 0x0000001f001f7306 */ /* 0x000ea40000200c00 */
[----:B------:R-:W-:Y:S01]  /*2300*/  FFMA.FTZ R7, R4, R34, R7 ;  /* 0x0000002204077223 */ /* 0x000fe20000010007 */
[----:B-1----:R-:W-:-:S05]  /*2310*/  HADD2.F32 R34, -RZ, R10.H0_H0 ;  /* 0x2000000aff227230 */ /* 0x002fca0000004100 */
[----:B------:R-:W1:Y:S01]  /*2320*/  I2F.F16 R20, R20 ;  /* 0x0000001400147306 */ /* 0x000e620000200c00 */
[----:B------:R-:W-:Y:S01]  /*2330*/  FFMA.FTZ R4, R4, R34, R33 ;  /* 0x0000002204047223 */ /* 0x000fe20000010021 */
[----:B--2---:R-:W-:-:S06]  /*2340*/  HADD2.F32 R10, -RZ, R31.H0_H0 ;  /* 0x2000001fff0a7230 */ /* 0x004fcc0000004100 */
[----:B------:R-:W2:Y:S01]  /*2350*/  I2F.F16 R8, R8 ;  /* 0x0000000800087306 */ /* 0x000ea20000200c00 */
[----:B------:R-:W-:Y:S01]  /*2360*/  FFMA.FTZ R21, R11, R10, R7 ;  /* 0x0000000a0b157223 */ /* 0x000fe20000010007 */
[----:B------:R-:W-:Y:S02]  /*2370*/  HADD2.F32 R7, -RZ, R32.H0_H0 ;  /* 0x20000020ff077230 */ /* 0x000fe40000004100 */
[----:B-1----:R-:W-:-:S04]  /*2380*/  HADD2.F32 R20, -RZ, R20.H0_H0 ;  /* 0x20000014ff147230 */ /* 0x002fc80000004100 */
[----:B------:R-:W1:Y:S01]  /*2390*/  I2F.F16 R17, R17 ;  /* 0x0000001100117306 */ /* 0x000e620000200c00 */
[----:B------:R-:W-:Y:S01]  /*23a0*/  FFMA.FTZ R30, R7, R5, R30 ;  /* 0x00000005071e7223 */ /* 0x000fe2000001001e */
[----:B------:R-:W-:-:S03]  /*23b0*/  FFMA.FTZ R16, R11, R20, R16 ;  /* 0x000000140b107223 */ /* 0x000fc60000010010 */
[----:B------:R-:W-:Y:S01]  /*23c0*/  FMUL.FTZ R30, R15, R30 ;  /* 0x0000001e0f1e7220 */ /* 0x000fe20000410000 */
[----:B--2---:R-:W-:Y:S02]  /*23d0*/  HADD2.F32 R10, -RZ, R8.H0_H0 ;  /* 0x20000008ff0a7230 */ /* 0x004fe40000004100 */
[----:B------:R-:W2:Y:S01]  /*23e0*/  I2F.F16 R9, R9 ;  /* 0x0000000900097306 */ /* 0x000ea20000200c00 */
[----:B------:R-:W-:Y:S01]  /*23f0*/  FFMA.FTZ R7, R5, R6, R16 ;  /* 0x0000000605077223 */ /* 0x000fe20000010010 */
[----:B------:R-:W-:Y:S01]  /*2400*/  F2FP.F16.F32.PACK_AB R30, RZ, R30 ;  /* 0x0000001eff1e723e */ /* 0x000fe200000000ff */
[----:B------:R-:W-:Y:S02]  /*2410*/  FFMA.FTZ R11, R11, R10, R4 ;  /* 0x0000000a0b0b7223 */ /* 0x000fe40000010004 */
[----:B------:R-:W-:Y:S01]  /*2420*/  FMUL.FTZ R7, R14, R7 ;  /* 0x000000070e077220 */ /* 0x000fe20000410000 */
[----:B-1----:R-:W-:-:S04]  /*2430*/  HADD2.F32 R8, -RZ, R17.H0_H0 ;  /* 0x20000011ff087230 */ /* 0x002fc80000004100 */
[----:B------:R-:W-:Y:S01]  /*2440*/  F2FP.F16.F32.PACK_AB R7, RZ, R7 ;  /* 0x00000007ff07723e */ /* 0x000fe200000000ff */
[----:B------:R-:W-:-:S03]  /*2450*/  FFMA.FTZ R8, R5, R8, R21 ;  /* 0x0000000805087223 */ /* 0x000fc60000010015 */
[----:B------:R-:W-:Y:S01]  /*2460*/  PRMT R30, R30, 0x5410, R7 ;  /* 0x000054101e1e7816 */ /* 0x000fe20000000007 */
[----:B--2---:R-:W-:Y:S02]  /*2470*/  HADD2.F32 R20, -RZ, R9.H0_H0 ;  /* 0x20000009ff147230 */ /* 0x004fe40000004100 */
[----:B------:R-:W-:-:S03]  /*2480*/  FMUL.FTZ R8, R13, R8 ;  /* 0x000000080d087220 */ /* 0x000fc60000410000 */
[----:B------:R-:W-:Y:S02]  /*2490*/  FFMA.FTZ R11, R5, R20, R11 ;  /* 0x00000014050b7223 */ /* 0x000fe4000001000b */
[----:B------:R-:W-:Y:S01]  /*24a0*/  F2FP.F16.F32.PACK_AB R8, RZ, R8 ;  /* 0x00000008ff08723e */ /* 0x000fe200000000ff */
[----:B------:R-:W-:Y:S01]  /*24b0*/  HFMA2.MMA R26, R30, 1, 1, R26 ;  /* 0x3c003c001e1a7835 */ /* 0x000fe2000000001a */
[----:B------:R-:W-:-:S05]  /*24c0*/  FMUL.FTZ R11, R12, R11 ;  /* 0x0000000b0c0b7220 */ /* 0x000fca0000410000 */
[----:B------:R-:W-:-:S04]  /*24d0*/  F2FP.F16.F32.PACK_AB R11, RZ, R11 ;  /* 0x0000000bff0b723e */ /* 0x000fc800000000ff */
[----:B------:R-:W-:-:S05]  /*24e0*/  PRMT R8, R8, 0x5410, R11 ;  /* 0x0000541008087816 */ /* 0x000fca000000000b */
[----:B------:R-:W-:-:S07]  /*24f0*/  HADD2 R25, R8, R25 ;  /* 0x0000001908197230 */ /* 0x000fce0000000000 */
.L_x_3908:
[----:B-----5:R1:W5:Y:S01]  /*2500*/  LDG.E.128.CONSTANT R4, desc[UR6][R22.64] ;  /* 0x0000000616047981 */ /* 0x020362000c1e9d00 */
[----:B------:R-:W-:Y:S01]  /*2510*/  IMAD.WIDE R20, R29, 0x8, R22 ;  /* 0x000000081d147825 */ /* 0x000fe200078e0216 */
[----:B------:R-:W-:Y:S06]  /*2520*/  @P1 BRA `(.L_x_3909) ;  /* 0x0000000800fc1947 */ /* 0x000fec0003800000 */
[----:B------:R-:W2:Y:S01]  /*2530*/  LDG.E.128.CONSTANT R8, desc[UR6][R18.64] ;  /* 0x0000000612087981 */ /* 0x000ea2000c1e9d00 */
[----:B-1---5:R-:W-:Y:S02]  /*2540*/  LOP3.LUT R23, R5, 0xff, RZ, 0xc0, !PT ;  /* 0x000000ff05177812 */ /* 0x022fe400078ec0ff */
[----:B------:R-:W-:Y:S01]  /*2550*/  LOP3.LUT R22, R4, 0xff, RZ, 0xc0, !PT ;  /* 0x000000ff04167812 */ /* 0x000fe200078ec0ff */
[----:B------:R-:W1:Y:S01]  /*2560*/  LDS.64 R16, [UR4+0x20] ;  /* 0x00002004ff107984 */ /* 0x000e620008000a00 */
[----:B------:R-:W-:Y:S01]  /*2570*/  SHF.R.U32.HI R30, RZ, 0x8, R4 ;  /* 0x00000008ff1e7819 */ /* 0x000fe20000011604 */
[----:B------:R-:W-:Y:S01]  /*2580*/  VIADD R35, R23, 0xffffff80 ;  /* 0xffffff8017237836 */ /* 0x000fe20000000000 */
[----:B------:R-:W-:Y:S02]  /*2590*/  LOP3.LUT R23, R6, 0xff, RZ, 0xc0, !PT ;  /* 0x000000ff06177812 */ /* 0x000fe400078ec0ff */
[----:B------:R-:W-:Y:S02]  /*25a0*/  IADD3 R22, R22, -0x80, RZ ;  /* 0xffffff8016167810 */ /* 0x000fe40007ffe0ff */
[----:B------:R-:W-:Y:S01]  /*25b0*/  IADD3 R31, R23, -0x80, RZ ;  /* 0xffffff80171f7810 */ /* 0x000fe20007ffe0ff */
[----:B------:R-:W3:Y:S01]  /*25c0*/  I2F.F16 R35, R35 ;  /* 0x0000002300237306 */ /* 0x000ee20000200c00 */
[----:B------:R-:W-:-:S02]  /*25d0*/  LOP3.LUT R23, R7, 0xff, RZ, 0xc0, !PT ;  /* 0x000000ff07177812 */ /* 0x000fc400078ec0ff */
[----:B------:R-:W-:Y:S02]  /*25e0*/  LOP3.LUT R30, R30, 0xff, RZ, 0xc0, !PT ;  /* 0x000000ff1e1e7812 */ /* 0x000fe400078ec0ff */
[----:B------:R-:W-:Y:S01]  /*25f0*/  SHF.R.U32.HI R32, RZ, 0x8, R5 ;  /* 0x00000008ff207819 */ /* 0x000fe20000011605 */
[----:B------:R-:W-:Y:S01]  /*2600*/  VIADD R34, R23, 0xffffff80 ;  /* 0xffffff8017227836 */ /* 0x000fe20000000000 */
[----:B------:R-:W-:Y:S01]  /*2610*/  IADD3 R30, R30, -0x80, RZ ;  /* 0xffffff801e1e7810 */ /* 0x000fe20007ffe0ff */
[----:B------:R-:W4:Y:S01]  /*2620*/  I2F.F16 R33, R22 ;  /* 0x0000001600217306 */ /* 0x000f220000200c00 */
[----:B------:R-:W-:Y:S01]  /*2630*/  LOP3.LUT R32, R32, 0xff, RZ, 0xc0, !PT ;  /* 0x000000ff20207812 */ /* 0x000fe200078ec0ff */
[----:B---3--:R-:W-:-:S06]  /*2640*/  HADD2.F32 R35, -RZ, R35.H0_H0 ;  /* 0x20000023ff237230 */ /* 0x008fcc0000004100 */
        /* <DEDUP_REMOVED lines=12> */
[----:B------:R-:W-:Y:S02]  /*2710*/  VIADD R22, R32, 0xffffff80 ;  /* 0xffffff8020167836 */ /* 0x000fe40000000000 */
[----:B------:R-:W-:Y:S01]  /*2720*/  LOP3.LUT R35, R35, 0xff, RZ, 0xc0, !PT ;  /* 0x000000ff23237812 */ /* 0x000fe200078ec0ff */
[----:B------:R-:W-:-:S02]  /*2730*/  HADD2.F32 R32, -RZ, R16.H1_H1 ;  /* 0x30000010ff207230 */ /* 0x000fc40000004100 */
[----:B---3--:R-:W-:Y:S01]  /*2740*/  HADD2.F32 R30, -RZ, R30.H0_H0 ;  /* 0x2000001eff1e7230 */ /* 0x008fe20000004100 */
[----:B------:R-:W-:Y:S01]  /*2750*/  IADD3 R36, R35, -0x80, RZ ;  /* 0xffffff8023247810 */ /* 0x000fe20007ffe0ff */
[----:B------:R-:W1:Y:S03]  /*2760*/  I2F.F16 R22, R22 ;  /* 0x0000001600167306 */ /* 0x000e660000200c00 */
        /* <DEDUP_REMOVED lines=26> */
[----:B------:R-:W-:-:S02]  /*2910*/  IADD3 R34, R23, -0x80, RZ ;  /* 0xffffff8017227810 */ /* 0x000fc40007ffe0ff */
[----:B------:R-:W-:Y:S01]  /*2920*/  LOP3.LUT R30, R30, 0xff, RZ, 0xc0, !PT ;  /* 0x000000ff1e1e7812 */ /* 0x000fe200078ec0ff */
[----:B------:R-:W3:Y:S01]  /*2930*/  I2F.F16 R22, R22 ;  /* 0x0000001600167306 */ /* 0x000ee20000200c00 */
[----:B------:R-:W-:-:S03]  /*2940*/  LEA.HI R6, R6, 0xffffff80, RZ, 0x8 ;  /* 0xffffff8006067811 */ /* 0x000fc600078f40ff */
[----:B------:R-:W-:Y:S02]  /*2950*/  VIADD R36, R30, 0xffffff80 ;  /* 0xffffff801e247836 */ /* 0x000fe40000000000 */
[----:B-1----:R-:W-:Y:S02]  /*2960*/  HADD2.F32 R30, -RZ, R4.H0_H0 ;  /* 0x20000004ff1e7230 */ /* 0x002fe40000004100 */
[----:B------:R-:W1:Y:S03]  /*2970*/  I2F.F16 R23, R34 ;  /* 0x0000002200177306 */ /* 0x000e660000200c00 */
[----:B------:R-:W-:Y:S01]  /*2980*/  FFMA.FTZ R30, R30, R32, R37 ;  /* 0x000000201e1e7223 */ /* 0x000fe20000010025 */
[----:B------:R-:W-:Y:S01]  /*2990*/  LEA.HI R37, R7, 0xffffff80, RZ, 0x8 ;  /* 0xffffff8007257811 */ /* 0x000fe200078f40ff */
[----:B---3--:R-:W-:-:S03]  /*29a0*/  HADD2.F32 R22, -RZ, R22.H0_H0 ;  /* 0x20000016ff167230 */ /* 0x008fc60000004100 */
        /* <DEDUP_REMOVED lines=21> */
[----:B------:R-:W-:Y:S02]  /*2b00*/  IADD3 R16, R35, -0x80, RZ ;  /* 0xffffff8023107810 */ /* 0x000fe40007ffe0ff */
[----:B------:R-:W-:Y:S01]  /*2b10*/  LOP3.LUT R22, R10, 0xff, RZ, 0xc0, !PT ;  /* 0x000000ff0a167812 */ /* 0x000fe200078ec0ff */
[----:B------:R-:W-:Y:S01]  /*2b20*/  VIADD R17, R17, 0xffffff80 ;  /* 0xffffff8011117836 */ /* 0x000fe20000000000 */
[----:B------:R-:W-:Y:S02]  /*2b30*/  LOP3.LUT R34, R11, 0xff, RZ, 0xc0, !PT ;  /* 0x000000ff0b227812 */ /* 0x000fe400078ec0ff */
[----:B------:R-:W-:Y:S01]  /*2b40*/  IADD3 R31, R22, -0x80, RZ ;  /* 0xffffff80161f7810 */ /* 0x000fe20007ffe0ff */
[----:B------:R-:W1:Y:S01]  /*2b50*/  I2F.F16 R16, R16 ;  /* 0x0000001000107306 */ /* 0x000e620000200c00 */
[--C-:B----4-:R-:W-:Y:S01]  /*2b60*/  HADD2.F32 R22, -RZ, R4.reuse.H0_H0 ;  /* 0x20000004ff167230 */ /* 0x110fe20000004100 */
[----:B------:R-:W-:Y:S01]  /*2b70*/  LEA.HI R32, R8, 0xffffff80, RZ, 0x8 ;  /* 0xffffff8008207811 */ /* 0x000fe200078f40ff */
[----:B------:R-:W-:Y:S01]  /*2b80*/  VIADD R34, R34, 0xffffff80 ;  /* 0xffffff8022227836 */ /* 0x000fe20000000000 */
[----:B------:R-:W-:Y:S01]  /*2b90*/  LEA.HI R6, R9, 0xffffff80, RZ, 0x8 ;  /* 0xffffff8009067811 */ /* 0x000fe200078f40ff */
[----:B------:R-:W-:-:S03]  /*2ba0*/  HADD2.F32 R4, -RZ, R4.H1_H1 ;  /* 0x30000004ff047230 */ /* 0x000fc60000004100 */
        /* <DEDUP_REMOVED lines=16> */
[----:B------:R-:W-:Y:S01]  /*2cb0*/  IADD3 R8, R23, -0x80, RZ ;  /* 0xffffff8017087810 */ /* 0x000fe20007ffe0ff */
[----:B------:R-:W-:Y:S01]  /*2cc0*/  VIADD R23, R35, 0xffffff80 ;  /* 0xffffff8023177836 */ /* 0x000fe20000000000 */
[----:B------:R-:W-:Y:S01]  /*2cd0*/  LOP3.LUT R31, R31, 0xff, RZ, 0xc0, !PT ;  /* 0x000000ff1f1f7812 */ /* 0x000fe200078ec0ff */
[----:B--2---:R-:W-:Y:S01]  /*2ce0*/  HADD2.F32 R35, -RZ, R34.H0_H0 ;  /* 0x20000022ff237230 */ /* 0x004fe20000004100 */
[----:B------:R-:W-:Y:S01]  /*2cf0*/  SHF.R.U32.HI R34, RZ, 0x10, R9 ;  /* 0x00000010ff227819 */ /* 0x000fe20000011609 */
[----:B------:R-:W1:Y:S01]  /*2d00*/  I2F.F16 R6, R6 ;  /* 0x0000000600067306 */ /* 0x000e620000200c00 */
[----:B------:R-:W-:Y:S02]  /*2d10*/  IADD3 R9, R31, -0x80, RZ ;  /* 0xffffff801f097810 */ /* 0x000fe40007ffe0ff */
[--C-:B------:R-:W-:Y:S01]  /*2d20*/  SHF.R.U32.HI R31, RZ, 0x8, R10.reuse ;  /* 0x00000008ff1f7819 */ /* 0x100fe2000001160a */
[----:B------:R-:W-:Y:S01]  /*2d30*/  FFMA.FTZ R33, R22, R35, R33 ;  /* 0x0000002316217223 */ /* 0x000fe20000010021 */
[----:B------:R-:W-:-:S02]  /*2d40*/  SHF.R.U32.HI R10, RZ, 0x10, R10 ;  /* 0x00000010ff0a7819 */ /* 0x000fc4000001160a */
[----:B------:R-:W-:Y:S01]  /*2d50*/  LOP3.LUT R34, R34, 0xff, RZ, 0xc0, !PT ;  /* 0x000000ff22227812 */ /* 0x000fe200078ec0ff */
[----:B------:R-:W2:Y:S01]  /*2d60*/  I2F.F16 R8, R8 ;  /* 0x0000000800087306 */ /* 0x000ea20000200c00 */
[--C-:B------:R-:W-:Y:S02]  /*2d70*/  SHF.R.U32.HI R35, RZ, 0x8, R11.reuse ;  /* 0x00000008ff237819 */ /* 0x100fe4000001160b */
[----:B------:R-:W-:Y:S01]  /*2d80*/  LOP3.LUT R31, R31, 0xff, RZ, 0xc0, !PT ;  /* 0x000000ff1f1f7812 */ /* 0x000fe200078ec0ff */
[----:B------:R-:W-:Y:S01]  /*2d90*/  VIADD R22, R34, 0xffffff80 ;  /* 0xffffff8022167836 */ /* 0x000fe20000000000 */
[----:B------:R-:W-:Y:S02]  /*2da0*/  LOP3.LUT R10, R10, 0xff, RZ, 0xc0, !PT ;  /* 0x000000ff0a0a7812 */ /* 0x000fe400078ec0ff */
[----:B------:R-:W-:Y:S01]  /*2db0*/  LOP3.LUT R35, R35, 0xff, RZ, 0xc0, !PT ;  /* 0x000000ff23237812 */ /* 0x000fe200078ec0ff */
[----:B------:R-:W3:Y:S01]  /*2dc0*/  I2F.F16 R9, R9 ;  /* 0x0000000900097306 */ /* 0x000ee20000200c00 */
[----:B------:R-:W-:Y:S01]  /*2dd0*/  IADD3 R34, R31, -0x80, RZ ;  /* 0xffffff801f227810 */ /* 0x000fe20007ffe0ff */
[----:B------:R-:W-:Y:S01]  /*2de0*/  VIADD R31, R10, 0xffffff80 ;  /* 0xffffff800a1f7836 */ /* 0x000fe20000000000 */
[----:B------:R-:W-:Y:S01]  /*2df0*/  IADD3 R10, R35, -0x80, RZ ;  /* 0xffffff80230a7810 */ /* 0x000fe20007ffe0ff */
[----:B-1----:R-:W-:Y:S01]  /*2e00*/  HADD2.F32 R6, -RZ, R6.H0_H0 ;  /* 0x20000006ff067230 */ /* 0x002fe20000004100 */
[----:B------:R-:W-:Y:S01]  /*2e10*/  SHF.R.U32.HI R35, RZ, 0x10, R11 ;  /* 0x00000010ff237819 */ /* 0x000fe2000001160b */
[----:B--2---:R-:W-:-:S02]  /*2e20*/  HADD2.F32 R37, -RZ, R8.H0_H0 ;  /* 0x20000008ff257230 */ /* 0x004fc40000004100 */
[----:B------:R-:W1:Y:S01]  /*2e30*/  I2F.F16 R34, R34 ;  /* 0x0000002200227306 */ /* 0x000e620000200c00 */
[----:B------:R-:W-:Y:S02]  /*2e40*/  LOP3.LUT R35, R35, 0xff, RZ, 0xc0, !PT ;  /* 0x000000ff23237812 */ /* 0x000fe400078ec0ff */
[----:B------:R-:W-:-:S03]  /*2e50*/  FFMA.FTZ R30, R37, R4, R30 ;  /* 0x00000004251e7223 */ /* 0x000fc6000001001e */
[----:B------:R-:W-:Y:S02]  /*2e60*/  VIADD R8, R35, 0xffffff80 ;  /* 0xffffff8023087836 */ /* 0x000fe40000000000 */
[----:B------:R-:W2:Y:S01]  /*2e70*/  I2F.F16 R23, R23 ;  /* 0x0000001700177306 */ /* 0x000ea20000200c00 */
[----:B---3--:R-:W-:Y:S01]  /*2e80*/  HADD2.F32 R35, -RZ, R9.H0_H0 ;  /* 0x20000009ff237230 */ /* 0x008fe20000004100 */
[----:B------:R-:W-:Y:S01]  /*2e90*/  LEA.HI R9, R11, 0xffffff80, RZ, 0x8 ;  /* 0xffffff800b097811 */ /* 0x000fe200078f40ff */
[--C-:B------:R-:W-:Y:S02]  /*2ea0*/  HADD2.F32 R11, -RZ, R5.reuse.H0_H0 ;  /* 0x20000005ff0b7230 */ /* 0x100fe40000004100 */
[----:B------:R-:W-:Y:S02]  /*2eb0*/  HADD2.F32 R5, -RZ, R5.H1_H1 ;  /* 0x30000005ff057230 */ /* 0x000fe40000004100 */
[C---:B------:R-:W-:Y:S01]  /*2ec0*/  FFMA.FTZ R16, R4.reuse, R35, R16 ;  /* 0x0000002304107223 */ /* 0x040fe20000010010 */
[----:B-1----:R-:W-:Y:S01]  /*2ed0*/  HADD2.F32 R34, -RZ, R34.H0_H0 ;  /* 0x20000022ff227230 */ /* 0x002fe20000004100 */
[----:B------:R-:W1:Y:S04]  /*2ee0*/  I2F.F16 R10, R10 ;  /* 0x0000000a000a7306 */ /* 0x000e680000200c00 */
        /* <DEDUP_REMOVED lines=35> */
.L_x_3909:
[----:B-----5:R2:W5:Y:S01]  /*3120*/  LDG.E.128.CONSTANT R4, desc[UR6][R20.64] ;  /* 0x0000000614047981 */ /* 0x020562000c1e9d00 */
[----:B------:R-:W-:Y:S01]  /*3130*/  IMAD.WIDE R18, R29, 0x8, R18 ;  /* 0x000000081d127825 */ /* 0x000fe200078e0212 */
[----:B------:R-:W-:Y:S06]  /*3140*/  @P1 BRA `(.L_x_3910) ;  /* 0x0000000800fc1947 */ /* 0x000fec0003800000 */
[----:B------:R-:W3:Y:S01]  /*3150*/  LDG.E.128.CONSTANT R8, desc[UR6][R18.64] ;  /* 0x0000000612087981 */ /* 0x000ee2000c1e9d00 */
        /* <DEDUP_REMOVED lines=8> */
[----:B------:R-:W4:Y:S01]  /*31e0*/  I2F.F16 R35, R35 ;  /* 0x0000002300237306 */ /* 0x000f220000200c00 */
[----:B------:R-:W-:-:S02]  /*31f0*/  LOP3.LUT R23, R7, 0xff, RZ, 0xc0, !PT ;  /* 0x000000ff07177812 */ /* 0x000fc400078ec0ff */
[----:B------:R-:W-:Y:S02]  /*3200*/  LOP3.LUT R30, R30, 0xff, RZ, 0xc0, !PT ;  /* 0x000000ff1e1e7812 */ /* 0x000fe400078ec0ff */
[----:B------:R-:W-:Y:S01]  /*3210*/  SHF.R.U32.HI R32, RZ, 0x8, R5 ;  /* 0x00000008ff207819 */ /* 0x000fe20000011605 */
[----:B------:R-:W-:Y:S01]  /*3220*/  VIADD R34, R23, 0xffffff80 ;  /* 0xffffff8017227836 */ /* 0x000fe20000000000 */
[----:B------:R-:W-:Y:S01]  /*3230*/  IADD3 R30, R30, -0x80, RZ ;  /* 0xffffff801e1e7810 */ /* 0x000fe20007ffe0ff */
[----:B------:R-:W0:Y:S01]  /*3240*/  I2F.F16 R33, R22 ;  /* 0x0000001600217306 */ /* 0x000e220000200c00 */
[----:B------:R-:W-:Y:S01]  /*3250*/  LOP3.LUT R32, R32, 0xff, RZ, 0xc0, !PT ;  /* 0x000000ff20207812 */ /* 0x000fe200078ec0ff */
[----:B----4-:R-:W-:-:S06]  /*3260*/  HADD2.F32 R35, -RZ, R35.H0_H0 ;  /* 0x20000023ff237230 */ /* 0x010fcc0000004100 */
[----:B------:R-:W4:Y:S01]  /*3270*/  I2F.F16 R31, R31 ;  /* 0x0000001f001f7306 */ /* 0x000f220000200c00 */
[----:B0-----:R-:W-:-:S07]  /*3280*/  HADD2.F32 R33, -RZ, R33.H0_H0 ;  /* 0x20000021ff217230 */ /* 0x001fce0000004100 */
[----:B------:R-:W0:Y:S01]  /*3290*/  I2F.F16 R23, R34 ;  /* 0x0000002200177306 */ /* 0x000e220000200c00 */
[----:B----4-:R-:W-:-:S07]  /*32a0*/  HADD2.F32 R31, -RZ, R31.H0_H0 ;  /* 0x2000001fff1f7230 */ /* 0x010fce0000004100 */
[----:B------:R-:W4:Y:S01]  /*32b0*/  I2F.F16 R30, R30 ;  /* 0x0000001e001e7306 */ /* 0x000f220000200c00 */
[----:B-1----:R-:W-:-:S05]  /*32c0*/  HADD2.F32 R22, -RZ, R16.H0_H0 ;  /* 0x20000010ff167230 */ /* 0x002fca0000004100 */
[----:B------:R-:W-:Y:S01]  /*32d0*/  FFMA.FTZ R33, R33, R22, RZ ;  /* 0x0000001621217223 */ /* 0x000fe200000100ff */
[----:B0-----:R-:W-:Y:S02]  /*32e0*/  HADD2.F32 R23, -RZ, R23.H0_H0 ;  /* 0x20000017ff177230 */ /* 0x001fe40000004100 */
[C---:B------:R-:W-:Y:S01]  /*32f0*/  FFMA.FTZ R34, R22.reuse, R35, RZ ;  /* 0x0000002316227223 */ /* 0x040fe200000100ff */
[C---:B------:R-:W-:Y:S01]  /*3300*/  FFMA.FTZ R31, R22.reuse, R31, RZ ;  /* 0x0000001f161f7223 */ /* 0x040fe200000100ff */
[----:B------:R-:W-:Y:S01]  /*3310*/  SHF.R.U32.HI R35, RZ, 0x8, R6 ;  /* 0x00000008ff237819 */ /* 0x000fe20000011606 */
[----:B------:R-:W-:Y:S01]  /*3320*/  FFMA.FTZ R23, R22, R23, RZ ;  /* 0x0000001716177223 */ /* 0x000fe200000100ff */
[----:B------:R-:W-:Y:S02]  /*3330*/  VIADD R22, R32, 0xffffff80 ;  /* 0xffffff8020167836 */ /* 0x000fe40000000000 */
[----:B------:R-:W-:Y:S01]  /*3340*/  LOP3.LUT R35, R35, 0xff, RZ, 0xc0, !PT ;  /* 0x000000ff23237812 */ /* 0x000fe200078ec0ff */
[----:B------:R-:W-:-:S02]  /*3350*/  HADD2.F32 R32, -RZ, R16.H1_H1 ;  /* 0x30000010ff207230 */ /* 0x000fc40000004100 */
[----:B----4-:R-:W-:Y:S01]  /*3360*/  HADD2.F32 R30, -RZ, R30.H0_H0 ;  /* 0x2000001eff1e7230 */ /* 0x010fe20000004100 */
[----:B------:R-:W-:Y:S01]  /*3370*/  IADD3 R36, R35, -0x80, RZ ;  /* 0xffffff8023247810 */ /* 0x000fe20007ffe0ff */
[----:B------:R-:W0:Y:S03]  /*3380*/  I2F.F16 R22, R22 ;  /* 0x0000001600167306 */ /* 0x000e260000200c00 */
[----:B------:R-:W-:Y:S01]  /*3390*/  FFMA.FTZ R37, R30, R32, R33 ;  /* 0x000000201e257223 */ /* 0x000fe20000010021 */
[----:B------:R-:W-:-:S04]  /*33a0*/  SHF.R.U32.HI R30, RZ, 0x8, R7 ;  /* 0x00000008ff1e7819 */ /* 0x000fc80000011607 */
[----:B------:R-:W-:Y:S01]  /*33b0*/  LOP3.LUT R30, R30, 0xff, RZ, 0xc0, !PT ;  /* 0x000000ff1e1e7812 */ /* 0x000fe200078ec0ff */
[----:B------:R-:W1:Y:S04]  /*33c0*/  I2F.F16 R16, R36 ;  /* 0x0000002400107306 */ /* 0x000e680000200c00 */
[----:B------:R-:W-:Y:S02]  /*33d0*/  VIADD R30, R30, 0xffffff80 ;  /* 0xffffff801e1e7836 */ /* 0x000fe40000000000 */
[----:B0-----:R-:W-:-:S04]  /*33e0*/  HADD2.F32 R35, -RZ, R22.H0_H0 ;  /* 0x20000016ff237230 */ /* 0x001fc80000004100 */
[----:B------:R-:W0:Y:S01]  /*33f0*/  I2F.F16 R30, R30 ;  /* 0x0000001e001e7306 */ /* 0x000e220000200c00 */
[----:B------:R-:W-:Y:S01]  /*3400*/  FFMA.FTZ R35, R32, R35, R34 ;  /* 0x0000002320237223 */ /* 0x000fe20000010022 */
[----:B-1----:R-:W-:Y:S01]  /*3410*/  HADD2.F32 R22, -RZ, R16.H0_H0 ;  /* 0x20000010ff167230 */ /* 0x002fe20000004100 */
[----:B------:R-:W-:Y:S02]  /*3420*/  LEA.HI R16, R4, 0xffffff80, RZ, 0x8 ;  /* 0xffffff8004107811 */ /* 0x000fe400078f40ff */
[----:B------:R-:W-:Y:S02]  /*3430*/  SHF.R.U32.HI R4, RZ, 0x10, R4 ;  /* 0x00000010ff047819 */ /* 0x000fe40000011604 */
[----:B------:R-:W-:Y:S01]  /*3440*/  FFMA.FTZ R31, R32, R22, R31 ;  /* 0x00000016201f7223 */ /* 0x000fe2000001001f */
[----:B------:R-:W-:Y:S01]  /*3450*/  LEA.HI R22, R5, 0xffffff80, RZ, 0x8 ;  /* 0xffffff8005167811 */ /* 0x000fe200078f40ff */
[----:B------:R-:W-:Y:S01]  /*3460*/  I2F.F16 R16, R16 ;  /* 0x0000001000107306 */ /* 0x000fe20000200c00 */
[----:B------:R-:W-:Y:S01]  /*3470*/  LOP3.LUT R4, R4, 0xff, RZ, 0xc0, !PT ;  /* 0x000000ff04047812 */ /* 0x000fe200078ec0ff */
[----:B0-----:R-:W-:Y:S01]  /*3480*/  HADD2.F32 R30, -RZ, R30.H0_H0 ;  /* 0x2000001eff1e7230 */ /* 0x001fe20000004100 */
[----:B------:R-:W-:-:S02]  /*3490*/  SHF.R.U32.HI R5, RZ, 0x10, R5 ;  /* 0x00000010ff057819 */ /* 0x000fc40000011605 */
[----:B------:R-:W-:Y:S02]  /*34a0*/  IADD3 R4, R4, -0x80, RZ ;  /* 0xffffff8004047810 */ /* 0x000fe40007ffe0ff */
[----:B------:R-:W-:Y:S01]  /*34b0*/  FFMA.FTZ R33, R32, R30, R23 ;  /* 0x0000001e20217223 */ /* 0x000fe20000010017 */
[----:B------:R-:W-:Y:S01]  /*34c0*/  SHF.R.U32.HI R23, RZ, 0x10, R6 ;  /* 0x00000010ff177819 */ /* 0x000fe20000011606 */
[----:B------:R-:W-:Y:S01]  /*34d0*/  HADD2.F32 R32, -RZ, R17.H0_H0 ;  /* 0x20000011ff207230 */ /* 0x000fe20000004100 */
[----:B------:R-:W-:Y:S01]  /*34e0*/  LOP3.LUT R5, R5, 0xff, RZ, 0xc0, !PT ;  /* 0x000000ff05057812 */ /* 0x000fe200078ec0ff */
[----:B------:R-:W0:Y:S01]  /*34f0*/  I2F.F16 R4, R4 ;  /* 0x0000000400047306 */ /* 0x000e220000200c00 */
[----:B------:R-:W-:Y:S02]  /*3500*/  LOP3.LUT R23, R23, 0xff, RZ, 0xc0, !PT ;  /* 0x000000ff17177812 */ /* 0x000fe400078ec0ff */
[----:B------:R-:W-:Y:S01]  /*3510*/  SHF.R.U32.HI R30, RZ, 0x10, R7 ;  /* 0x00000010ff1e7819 */ /* 0x000fe20000011607 */
[----:B------:R-:W-:Y:S01]  /*3520*/  VIADD R5, R5, 0xffffff80 ;  /* 0xffffff8005057836 */ /* 0x000fe20000000000 */
[----:B------:R-:W-:-:S02]  /*3530*/  IADD3 R34, R23, -0x80, RZ ;  /* 0xffffff8017227810 */ /* 0x000fc40007ffe0ff */
[----:B------:R-:W-:Y:S01]  /*3540*/  LOP3.LUT R30, R30, 0xff, RZ, 0xc0, !PT ;  /* 0x000000ff1e1e7812 */ /* 0x000fe200078ec0ff */
[----:B------:R-:W1:Y:S01]  /*3550*/  I2F.F16 R22, R22 ;  /* 0x0000001600167306 */ /* 0x000e620000200c00 */
[----:B------:R-:W-:-:S03]  /*3560*/  LEA.HI R6, R6, 0xffffff80, RZ, 0x8 ;  /* 0xffffff8006067811 */ /* 0x000fc600078f40ff */
[----:B------:R-:W-:Y:S02]  /*3570*/  VIADD R36, R30, 0xffffff80 ;  /* 0xffffff801e247836 */ /* 0x000fe40000000000 */
[----:B0-----:R-:W-:Y:S02]  /*3580*/  HADD2.F32 R30, -RZ, R4.H0_H0 ;  /* 0x20000004ff1e7230 */ /* 0x001fe40000004100 */
[----:B------:R-:W0:Y:S03]  /*3590*/  I2F.F16 R23, R34 ;  /* 0x0000002200177306 */ /* 0x000e260000200c00 */
[----:B------:R-:W-:Y:S01]  /*35a0*/  FFMA.FTZ R30, R30, R32, R37 ;  /* 0x000000201e1e7223 */ /* 0x000fe20000010025 */
[----:B------:R-:W-:Y:S01]  /*35b0*/  LEA.HI R37, R7, 0xffffff80, RZ, 0x8 ;  /* 0xffffff8007257811 */ /* 0x000fe200078f40ff */
        /* <DEDUP_REMOVED lines=10> */
[----:B------:R-:W4:Y:S01]  /*3660*/  LDS.64 R4, [UR4+0x38] ;  /* 0x00003804ff047984 */ /* 0x000f220008000a00 */
[----:B------:R-:W-:Y:S01]  /*3670*/  FFMA.FTZ R33, R32, R34, R33 ;  /* 0x0000002220217223 */ /* 0x000fe20000010021 */
[----:B------:R-:W-:Y:S02]  /*3680*/  HADD2.F32 R34, -RZ, R17.H1_H1 ;  /* 0x30000011ff227230 */ /* 0x000fe40000004100 */
[----:B------:R-:W-:Y:S02]  /*3690*/  HADD2.F32 R17, -RZ, R16.H0_H0 ;  /* 0x20000010ff117230 */ /* 0x000fe40000004100 */
[----:B-1----:R-:W-:Y:S02]  /*36a0*/  HADD2.F32 R31, -RZ, R31.H0_H0 ;  /* 0x2000001fff1f7230 */ /* 0x002fe40000004100 */
[----:B------:R-:W-:Y:S01]  /*36b0*/  FFMA.FTZ R23, R34, R22, R23 ;  /* 0x0000001622177223 */ /* 0x000fe20000010017 */
[----:B------:R-:W-:-:S02]  /*36c0*/  FFMA.FTZ R30, R17, R34, R30 ;  /* 0x00000022111e7223 */ /* 0x000fc4000001001e */
[----:B------:R-:W-:Y:S01]  /*36d0*/  FFMA.FTZ R33, R34, R31, R33 ;  /* 0x0000001f22217223 */ /* 0x000fe20000010021 */
[----:B0-----:R-:W-:-:S05]  /*36e0*/  HADD2.F32 R36, -RZ, R6.H0_H0 ;  /* 0x20000006ff247230 */ /* 0x001fca0000004100 */
[----:B------:R-:W-:Y:S01]  /*36f0*/  FFMA.FTZ R7, R34, R36, R7 ;  /* 0x0000002422077223 */ /* 0x000fe20000010007 */
[----:B---3--:R-:W-:Y:S02]  /*3700*/  LOP3.LUT R35, R8, 0xff, RZ, 0xc0, !PT ;  /* 0x000000ff08237812 */ /* 0x008fe400078ec0ff */
[----:B------:R-:W-:Y:S02]  /*3710*/  LOP3.LUT R17, R9, 0xff, RZ, 0xc0, !PT ;  /* 0x000000ff09117812 */ /* 0x000fe400078ec0ff */
[----:B------:R-:W-:Y:S02]  /*3720*/  IADD3 R16, R35, -0x80, RZ ;  /* 0xffffff8023107810 */ /* 0x000fe40007ffe0ff */
[----:B------:R-:W-:Y:S01]  /*3730*/  LOP3.LUT R22, R10, 0xff, RZ, 0xc0, !PT ;  /* 0x000000ff0a167812 */ /* 0x000fe200078ec0ff */
[----:B------:R-:W-:Y:S01]  /*3740*/  VIADD R17, R17, 0xffffff80 ;  /* 0xffffff8011117836 */ /* 0x000fe20000000000 */
[----:B------:R-:W-:Y:S02]  /*3750*/  LOP3.LUT R34, R11, 0xff, RZ, 0xc0, !PT ;  /* 0x000000ff0b227812 */ /* 0x000fe400078ec0ff */
[----:B------:R-:W-:Y:S01]  /*3760*/  IADD3 R31, R22, -0x80, RZ ;  /* 0xffffff80161f7810 */ /* 0x000fe20007ffe0ff */
[----:B------:R-:W0:Y:S01]  /*3770*/  I2F.F16 R16, R16 ;  /* 0x0000001000107306 */ /* 0x000e220000200c00 */
[--C-:B----4-:R-:W-:Y:S01]  /*3780*/  HADD2.F32 R22, -RZ, R4.reuse.H0_H0 ;  /* 0x20000004ff167230 */ /* 0x110fe20000004100 */
[----:B------:R-:W-:Y:S01]  /*3790*/  LEA.HI R32, R8, 0xffffff80, RZ, 0x8 ;  /* 0xffffff8008207811 */ /* 0x000fe200078f40ff */
[----:B------:R-:W-:Y:S01]  /*37a0*/  VIADD R34, R34, 0xffffff80 ;  /* 0xffffff8022227836 */ /* 0x000fe20000000000 */
[----:B------:R-:W-:Y:S01]  /*37b0*/  LEA.HI R6, R9, 0xffffff80, RZ, 0x8 ;  /* 0xffffff8009067811 */ /* 0x000fe200078f40ff */
[----:B------:R-:W-:-:S03]  /*37c0*/  HADD2.F32 R4, -RZ, R4.H1_H1 ;  /* 0x30000004ff047230 */ /* 0x000fc60000004100 */
[----:B------:R-:W1:Y:S01]  /*37d0*/  I2F.F16 R17, R17 ;  /* 0x0000001100117306 */ /* 0x000e620000200c00 */
[----:B0-----:R-:W-:-:S07]  /*37e0*/  HADD2.F32 R35, -RZ, R16.H0_H0 ;  /* 0x20000010ff237230 */ /* 0x001fce0000004100 */
[----:B------:R-:W0:Y:S01]  /*37f0*/  I2F.F16 R31, R31 ;  /* 0x0000001f001f7306 */ /* 0x000e220000200c00 */
[----:B------:R-:W-:Y:S01]  /*3800*/  FFMA.FTZ R30, R35, R22, R30 ;  /* 0x00000016231e7223 */ /* 0x000fe2000001001e */
[----:B------:R-:W-:Y:S01]  /*3810*/  SHF.R.U32.HI R35, RZ, 0x10, R8 ;  /* 0x00000010ff237819 */ /* 0x000fe20000011608 */
[----:B-1----:R-:W-:-:S05]  /*3820*/  HADD2.F32 R16, -RZ, R17.H0_H0 ;  /* 0x20000011ff107230 */ /* 0x002fca0000004100 */
[----:B------:R-:W1:Y:S01]  /*3830*/  I2F.F16 R34, R34 ;  /* 0x0000002200227306 */ /* 0x000e620000200c00 */
[----:B------:R-:W-:Y:S02]  /*3840*/  LOP3.LUT R35, R35, 0xff, RZ, 0xc0, !PT ;  /* 0x000000ff23237812 */ /* 0x000fe400078ec0ff */
[----:B------:R-:W-:Y:S01]  /*3850*/  LEA.HI R17, R10, 0xffffff80, RZ, 0x8 ;  /* 0xffffff800a117811 */ /* 0x000fe200078f40ff */
[C---:B------:R-:W-:Y:S01]  /*3860*/  FFMA.FTZ R16, R22.reuse, R16, R23 ;  /* 0x0000001016107223 */ /* 0x040fe20000010017 */
[----:B------:R-:W-:Y:S01]  /*3870*/  SHF.R.U32.HI R23, RZ, 0x8, R8 ;  /* 0x00000008ff177819 */ /* 0x000fe20000011608 */
[----:B0-----:R-:W-:Y:S02]  /*3880*/  HADD2.F32 R31, -RZ, R31.H0_H0 ;  /* 0x2000001fff1f7230 */ /* 0x001fe40000004100 */
[----:B------:R-:W-:Y:S01]  /*3890*/  I2F.F16 R32, R32 ;  /* 0x0000002000207306 */ /* 0x000fe20000200c00 */
[----:B------:R-:W-:Y:S02]  /*38a0*/  LOP3.LUT R23, R23, 0xff, RZ, 0xc0, !PT ;  /* 0x000000ff17177812 */ /* 0x000fe400078ec0ff */
[----:B------:R-:W-:Y:S01]  /*38b0*/  FFMA.FTZ R7, R22, R31, R7 ;  /* 0x0000001f16077223 */ /* 0x000fe20000010007 */
[----:B------:R-:W-:-:S02]  /*38c0*/  SHF.R.U32.HI R31, RZ, 0x8, R9 ;  /* 0x00000008ff1f7819 */ /* 0x000fc40000011609 */
[----:B------:R-:W-:Y:S01]  /*38d0*/  IADD3 R8, R23, -0x80, RZ ;  /* 0xffffff8017087810 */ /* 0x000fe20007ffe0ff */
[----:B------:R-:W-:Y:S01]  /*38e0*/  VIADD R23, R35, 0xffffff80 ;  /* 0xffffff8023177836 */ /* 0x000fe20000000000 */
[----:B------:R-:W-:Y:S01]  /*38f0*/  LOP3.LUT R31, R31, 0xff, RZ, 0xc0, !PT ;  /* 0x000000ff1f1f7812 */ /* 0x000fe200078ec0ff */
[----:B-1----:R-:W-:Y:S01]  /*3900*/  HADD2.F32 R35, -RZ, R34.H0_H0 ;  /* 0x20000022ff237230 */ /* 0x002fe20000004100 */
[----:B------:R-:W-:Y:S01]  /*3910*/  SHF.R.U32.HI R34, RZ, 0x10, R9 ;  /* 0x00000010ff227819 */ /* 0x000fe20000011609 */
[----:B------:R-:W0:Y:S01]  /*3920*/  I2F.F16 R6, R6 ;  /* 0x0000000600067306 */ /* 0x000e220000200c00 */
[----:B------:R-:W-:Y:S02]  /*3930*/  IADD3 R9, R31, -0x80, RZ ;  /* 0xffffff801f097810 */ /* 0x000fe40007ffe0ff */
[--C-:B------:R-:W-:Y:S01]  /*3940*/  SHF.R.U32.HI R31, RZ, 0x8, R10.reuse ;  /* 0x00000008ff1f7819 */ /* 0x100fe2000001160a */
[----:B------:R-:W-:Y:S01]  /*3950*/  FFMA.FTZ R33, R22, R35, R33 ;  /* 0x0000002316217223 */ /* 0x000fe20000010021 */
[----:B------:R-:W-:-:S02]  /*3960*/  SHF.R.U32.HI R10, RZ, 0x10, R10 ;  /* 0x00000010ff0a7819 */ /* 0x000fc4000001160a */
[----:B------:R-:W-:Y:S01]  /*3970*/  LOP3.LUT R34, R34, 0xff, RZ, 0xc0, !PT ;  /* 0x000000ff22227812 */ /* 0x000fe200078ec0ff */
[----:B------:R-:W1:Y:S01]  /*3980*/  I2F.F16 R8, R8 ;  /* 0x0000000800087306 */ /* 0x000e620000200c00 */
        /* <DEDUP_REMOVED lines=9> */
[----:B0-----:R-:W-:Y:S01]  /*3a20*/  HADD2.F32 R6, -RZ, R6.H0_H0 ;  /* 0x20000006ff067230 */ /* 0x001fe20000004100 */
[----:B------:R-:W-:Y:S01]  /*3a30*/  SHF.R.U32.HI R35, RZ, 0x10, R11 ;  /* 0x00000010ff237819 */ /* 0x000fe2000001160b */
[----:B-1----:R-:W-:-:S02]  /*3a40*/  HADD2.F32 R37, -RZ, R8.H0_H0 ;  /* 0x20000008ff257230 */ /* 0x002fc40000004100 */
[----:B------:R-:W0:Y:S01]  /*3a50*/  I2F.F16 R34, R34 ;  /* 0x0000002200227306 */ /* 0x000e220000200c00 */
[----:B------:R-:W-:Y:S02]  /*3a60*/  LOP3.LUT R35, R35, 0xff, RZ, 0xc0, !PT ;  /* 0x000000ff23237812 */ /* 0x000fe400078ec0ff */
[----:B------:R-:W-:-:S03]  /*3a70*/  FFMA.FTZ R30, R37, R4, R30 ;  /* 0x00000004251e7223 */ /* 0x000fc6000001001e */
[----:B------:R-:W-:Y:S02]  /*3a80*/  VIADD R8, R35, 0xffffff80 ;  /* 0xffffff8023087836 */ /* 0x000fe40000000000 */
[----:B------:R-:W1:Y:S01]  /*3a90*/  I2F.F16 R23, R23 ;  /* 0x0000001700177306 */ /* 0x000e620000200c00 */
[----:B---3--:R-:W-:Y:S01]  /*3aa0*/  HADD2.F32 R35, -RZ, R9.H0_H0 ;  /* 0x20000009ff237230 */ /* 0x008fe20000004100 */
[----:B------:R-:W-:Y:S01]  /*3ab0*/  LEA.HI R9, R11, 0xffffff80, RZ, 0x8 ;  /* 0xffffff800b097811 */ /* 0x000fe200078f40ff */
        /* <DEDUP_REMOVED lines=25> */
[----:B------:R-:W-:Y:S02]  /*3c50*/  FFMA.FTZ R11, R11, R10, R4 ;  /* 0x0000000a0b0b7223 */ /* 0x000fe40000010004 */
[----:B------:R-:W-:Y:S01]  /*3c60*/  FMUL.FTZ R7, R14, R7 ;  /* 0x000000070e077220 */ /* 0x000fe20000410000 */
[----:B0-----:R-:W-:-:S04]  /*3c70*/  HADD2.F32 R8, -RZ, R17.H0_H0 ;  /* 0x20000011ff087230 */ /* 0x001fc80000004100 */
[----:B------:R-:W-:Y:S01]  /*3c80*/  F2FP.F16.F32.PACK_AB R7, RZ, R7 ;  /* 0x00000007ff07723e */ /* 0x000fe200000000ff */
[----:B------:R-:W-:-:S03]  /*3c90*/  FFMA.FTZ R8, R5, R8, R23 ;  /* 0x0000000805087223 */ /* 0x000fc60000010017 */
[----:B------:R-:W-:Y:S01]  /*3ca0*/  PRMT R30, R30, 0x5410, R7 ;  /* 0x000054101e1e7816 */ /* 0x000fe20000000007 */
[----:B-1----:R-:W-:Y:S02]  /*3cb0*/  HADD2.F32 R22, -RZ, R9.H0_H0 ;  /* 0x20000009ff167230 */ /* 0x002fe40000004100 */
        /* <DEDUP_REMOVED lines=8> */
.L_x_3910:
[----:B------:R-:W-:Y:S01]  /*3d40*/  IADD3 R27, R27, 0x20, RZ ;  /* 0x000000201b1b7810 */ /* 0x000fe20007ffe0ff */
[----:B--2---:R-:W-:Y:S01]  /*3d50*/  IMAD.WIDE R20, R29, 0x8, R20 ;  /* 0x000000081d147825 */ /* 0x004fe200078e0214 */
[----:B------:R-:W-:Y:S02]  /*3d60*/  UIADD3 UR4, UR4, 0x40, URZ ;  /* 0x0000004004047890 */ /* 0x000fe4000fffe03f */
[----:B------:R-:W-:Y:S01]  /*3d70*/  ISETP.GE.AND P0, PT, R27, UR5, PT ;  /* 0x000000051b007c0c */ /* 0x000fe2000bf06270 */
[----:B------:R-:W-:Y:S01]  /*3d80*/  IMAD.WIDE R18, R29, 0x8, R18 ;  /* 0x000000081d127825 */ /* 0x000fe200078e0212 */
[----:B------:R-:W-:-:S03]  /*3d90*/  ISETP.LT.AND P2, PT, R27, R28, PT ;  /* 0x0000001c1b00720c */ /* 0x000fc60003f41270 */
[----:B------:R-:W-:-:S10]  /*3da0*/  IMAD.MOV.U32 R32, RZ, RZ, R20 ;  /* 0x000000ffff207224 */ /* 0x000fd400078e0014 */
[----:B------:R-:W-:Y:S05]  /*3db0*/  @!P0 BRA P2, `(.L_x_3911) ;  /* 0xffffffcc00b08947 */ /* 0x000fea000103ffff */
.L_x_3906:
[----:B------:R-:W-:Y:S01]  /*3dc0*/  ISETP.GE.AND P0, PT, R27, R28, PT ;  /* 0x0000001c1b00720c */ /* 0x000fe20003f06270 */
[----:B------:R-:W-:-:S03]  /*3dd0*/  ULDC UR5, c[0x0][0x25c] ;  /* 0x0000970000057ab9 */ /* 0x000fc60000000800 */
[----:B------:R-:W-:-:S13]  /*3de0*/  ISETP.GE.OR P0, PT, R27, UR5, P0 ;  /* 0x000000051b007c0c */ /* 0x000fda0008706670 */
[----:B------:R-:W-:Y:S05]  /*3df0*/  @P0 BRA `(.L_x_3912) ;  /* 0x0000001400f00947 */ /* 0x000fea0003800000 */
[----:B------:R-:W2:Y:S01]  /*3e00*/  LDC R30, c[0x0][0x23c] ;  /* 0x00008f00ff1e7b82 */ /* 0x000ea20000000800 */
[----:B------:R-:W-:Y:S01]  /*3e10*/  SHF.R.S32.HI R31, RZ, 0x1f, R29 ;  /* 0x0000001fff1f7819 */ /* 0x000fe2000001141d */
[----:B------:R-:W-:-:S06]  /*3e20*/  ULDC UR5, c[0x0][0x25c] ;  /* 0x0000970000057ab9 */ /* 0x000fcc0000000800 */
.L_x_3915:
[----:B------:R-:W-:-:S05]  /*3e30*/  MOV R33, R21 ;  /* 0x0000001500217202 */ /* 0x000fca0000000f00 */
[----:B-----5:R3:W5:Y:S01]  /*3e40*/  LDG.E.128.CONSTANT R4, desc[UR6][R32.64] ;  /* 0x0000000620047981 */ /* 0x020762000c1e9d00 */
[----:B--2---:R-:W-:Y:S01]  /*3e50*/  IMAD.MOV.U32 R29, RZ, RZ, R30 ;  /* 0x000000ffff1d7224 */ /* 0x004fe200078e001e */
[----:B------:R-:W-:Y:S06]  /*3e60*/  @P1 BRA `(.L_x_3913) ;  /* 0x0000000800d01947 */ /* 0x000fec0003800000 */
[C---:B------:R-:W-:Y:S01]  /*3e70*/  IMAD.WIDE R20, R29.reuse, 0x4, R32 ;  /* 0x000000041d147825 */ /* 0x040fe200078e0220 */
[----:B------:R-:W2:Y:S04]  /*3e80*/  LDS.128 R16, [UR4] ;  /* 0x00000004ff107984 */ /* 0x000ea80008000c00 */
[----:B------:R4:W3:Y:S01]  /*3e90*/  LDG.E.128.CONSTANT R8, desc[UR6][R20.64] ;  /* 0x0000000614087981 */ /* 0x0008e2000c1e9d00 */
[----:B------:R-:W-:-:S06]  /*3ea0*/  IMAD.WIDE R12, R29, 0x4, R20 ;  /* 0x000000041d0c7825 */ /* 0x000fcc00078e0214 */
[----:B------:R-:W3:Y:S01]  /*3eb0*/  LDG.E.128.CONSTANT R12, desc[UR6][R12.64] ;  /* 0x000000060c0c7981 */ /* 0x000ee2000c1e9d00 */
[----:B-----5:R-:W-:Y:S02]  /*3ec0*/  LOP3.LUT R35, R4, 0x3f003f, RZ, 0xc0, !PT ;  /* 0x003f003f04237812 */ /* 0x020fe400078ec0ff */
[----:B-1----:R-:W-:Y:S02]  /*3ed0*/  LOP3.LUT R23, R6, 0x3f003f, RZ, 0xc0, !PT ;  /* 0x003f003f06177812 */ /* 0x002fe400078ec0ff */
[----:B------:R-:W-:Y:S02]  /*3ee0*/  LOP3.LUT R37, R5, 0x3f003f, RZ, 0xc0, !PT ;  /* 0x003f003f05257812 */ /* 0x000fe400078ec0ff */
[----:B------:R-:W-:Y:S02]  /*3ef0*/  LOP3.LUT R34, R7, 0x3f003f, RZ, 0xc0, !PT ;  /* 0x003f003f07227812 */ /* 0x000fe400078ec0ff */
[----:B------:R-:W-:Y:S02]  /*3f00*/  LOP3.LUT R35, R35, 0x64006400, RZ, 0xfc, !PT ;  /* 0x6400640023237812 */ /* 0x000fe400078efcff */
[----:B----4-:R-:W-:-:S02]  /*3f10*/  LOP3.LUT R21, R23, 0x64006400, RZ, 0xfc, !PT ;  /* 0x6400640017157812 */ /* 0x010fc400078efcff */
[----:B------:R-:W-:Y:S01]  /*3f20*/  SHF.R.U32.HI R22, RZ, 0x6, R4 ;  /* 0x00000006ff167819 */ /* 0x000fe20000011604 */
[----:B------:R-:W-:Y:S01]  /*3f30*/  HADD2 R35, R35, -1056, -1056 ;  /* 0xe420e42023237430 */ /* 0x000fe20000000000 */
[----:B------:R-:W-:Y:S01]  /*3f40*/  LOP3.LUT R37, R37, 0x64006400, RZ, 0xfc, !PT ;  /* 0x6400640025257812 */ /* 0x000fe200078efcff */
[----:B------:R-:W-:Y:S01]  /*3f50*/  HADD2 R21, R21, -1056, -1056 ;  /* 0xe420e42015157430 */ /* 0x000fe20000000000 */
[----:B------:R-:W-:Y:S02]  /*3f60*/  LOP3.LUT R23, R34, 0x64006400, RZ, 0xfc, !PT ;  /* 0x6400640022177812 */ /* 0x000fe400078efcff */
[----:B------:R-:W-:Y:S01]  /*3f70*/  LOP3.LUT R20, R22, 0x3f003f, RZ, 0xc0, !PT ;  /* 0x003f003f16147812 */ /* 0x000fe200078ec0ff */
[----:B------:R-:W-:Y:S01]  /*3f80*/  HADD2 R37, R37, -1056, -1056 ;  /* 0xe420e42025257430 */ /* 0x000fe20000000000 */
[----:B------:R-:W-:Y:S01]  /*3f90*/  SHF.R.U32.HI R22, RZ, 0x6, R5 ;  /* 0x00000006ff167819 */ /* 0x000fe20000011605 */
[----:B------:R-:W-:Y:S01]  /*3fa0*/  HADD2 R23, R23, -1056, -1056 ;  /* 0xe420e42017177430 */ /* 0x000fe20000000000 */
[----:B------:R-:W-:-:S02]  /*3fb0*/  LOP3.LUT R20, R20, 0x64006400, RZ, 0xfc, !PT ;  /* 0x6400640014147812 */ /* 0x000fc400078efcff */
[----:B------:R-:W-:Y:S02]  /*3fc0*/  LOP3.LUT R22, R22, 0x3f003f, RZ, 0xc0, !PT ;  /* 0x003f003f16167812 */ /* 0x000fe400078ec0ff */
[----:B------:R-:W-:Y:S01]  /*3fd0*/  SHF.R.U32.HI R4, RZ, 0xc, R4 ;  /* 0x0000000cff047819 */ /* 0x000fe20000011604 */
[----:B------:R-:W-:Y:S01]  /*3fe0*/  HADD2 R20, R20, -1056, -1056 ;  /* 0xe420e42014147430 */ /* 0x000fe20000000000 */
[-C--:B--2---:R-:W-:Y:S01]  /*3ff0*/  HFMA2.MMA R35, R35, R16.reuse, RZ ;  /* 0x0000001023237235 */ /* 0x084fe200000000ff */
[-C--:B------:R-:W-:Y:S01]  /*4000*/  HFMA2 R37, R37, R16.reuse, RZ.H0_H0 ;  /* 0x0000001025257231 */ /* 0x080fe200000400ff */
[----:B------:R-:W-:Y:S01]  /*4010*/  HFMA2.MMA R21, R21, R16, RZ ;  /* 0x0000001015157235 */ /* 0x000fe200000000ff */
[----:B------:R-:W-:Y:S01]  /*4020*/  HFMA2 R16, R23, R16, RZ.H0_H0 ;  /* 0x0000001017107231 */ /* 0x000fe200000400ff */
[----:B------:R-:W-:Y:S02]  /*4030*/  SHF.R.U32.HI R23, RZ, 0x6, R6 ;  /* 0x00000006ff177819 */ /* 0x000fe40000011606 */
[----:B------:R-:W-:-:S02]  /*4040*/  SHF.R.U32.HI R5, RZ, 0xc, R5 ;  /* 0x0000000cff057819 */ /* 0x000fc40000011605 */
[----:B------:R-:W-:Y:S01]  /*4050*/  LOP3.LUT R34, R23, 0x3f003f, RZ, 0xc0, !PT ;  /* 0x003f003f17227812 */ /* 0x000fe200078ec0ff */
[----:B------:R-:W-:Y:S01]  /*4060*/  HFMA2.MMA R20, R20, R17, R35 ;  /* 0x0000001114147235 */ /* 0x000fe20000000023 */
[----:B------:R-:W-:Y:S02]  /*4070*/  LOP3.LUT R23, R22, 0x64006400, RZ, 0xfc, !PT ;  /* 0x6400640016177812 */ /* 0x000fe400078efcff */
[----:B------:R-:W-:Y:S02]  /*4080*/  LOP3.LUT R34, R34, 0x64006400, RZ, 0xfc, !PT ;  /* 0x6400640022227812 */ /* 0x000fe400078efcff */
[--C-:B------:R-:W-:Y:S01]  /*4090*/  SHF.R.U32.HI R35, RZ, 0x6, R7.reuse ;  /* 0x00000006ff237819 */ /* 0x100fe20000011607 */
[----:B------:R-:W-:Y:S01]  /*40a0*/  HADD2 R36, R23, -1056, -1056 ;  /* 0xe420e42017247430 */ /* 0x000fe20000000000 */
[----:B------:R-:W-:Y:S01]  /*40b0*/  SHF.R.U32.HI R7, RZ, 0xc, R7 ;  /* 0x0000000cff077819 */ /* 0x000fe20000011607 */
[----:B------:R-:W-:Y:S01]  /*40c0*/  HADD2 R23, R34, -1056, -1056 ;  /* 0xe420e42022177430 */ /* 0x000fe20000000000 */
[----:B------:R-:W-:Y:S01]  /*40d0*/  LOP3.LUT R35, R35, 0x3f003f, RZ, 0xc0, !PT ;  /* 0x003f003f23237812 */ /* 0x000fe200078ec0ff */
[----:B------:R-:W-:Y:S01]  /*40e0*/  HFMA2 R34, R36, R17, R37 ;  /* 0x0000001124227231 */ /* 0x000fe20000000025 */
[----:B------:R-:W-:-:S02]  /*40f0*/  PRMT R24, R24, 0x5410, R0 ;  /* 0x0000541018187816 */ /* 0x000fc40000000000 */
[----:B------:R-:W-:Y:S01]  /*4100*/  LOP3.LUT R22, R35, 0x64006400, RZ, 0xfc, !PT ;  /* 0x6400640023167812 */ /* 0x000fe200078efcff */
[----:B------:R-:W-:Y:S01]  /*4110*/  HFMA2.MMA R21, R23, R17, R21 ;  /* 0x0000001117157235 */ /* 0x000fe20000000015 */
[----:B0-----:R-:W-:-:S03]  /*4120*/  PRMT R2, R2, 0x5410, R3 ;  /* 0x0000541002027816 */ /* 0x001fc60000000003 */
[----:B------:R-:W-:-:S04]  /*4130*/  HADD2 R35, R22, -1056, -1056 ;  /* 0xe420e42016237430 */ /* 0x000fc80000000000 */
[----:B------:R-:W-:Y:S01]  /*4140*/  HFMA2 R22, R35, R17, R16 ;  /* 0x0000001123167231 */ /* 0x000fe20000000010 */
[----:B---3--:R-:W-:Y:S02]  /*4150*/  LOP3.LUT R23, R8, 0x3f003f, RZ, 0xc0, !PT ;  /* 0x003f003f08177812 */ /* 0x008fe400078ec0ff */
[----:B------:R-:W-:Y:S02]  /*4160*/  LOP3.LUT R35, R10, 0x3f003f, RZ, 0xc0, !PT ;  /* 0x003f003f0a237812 */ /* 0x000fe400078ec0ff */
[----:B------:R-:W-:Y:S02]  /*4170*/  LOP3.LUT R23, R23, 0x64006400, RZ, 0xfc, !PT ;  /* 0x6400640017177812 */ /* 0x000fe400078efcff */
[----:B------:R-:W-:Y:S02]  /*4180*/  LOP3.LUT R16, R9, 0x3f003f, RZ, 0xc0, !PT ;  /* 0x003f003f09107812 */ /* 0x000fe400078ec0ff */
[----:B------:R-:W-:Y:S01]  /*4190*/  LOP3.LUT R35, R35, 0x64006400, RZ, 0xfc, !PT ;  /* 0x6400640023237812 */ /* 0x000fe200078efcff */
[----:B------:R-:W-:Y:S01]  /*41a0*/  HADD2 R23, R23, -1056, -1056 ;  /* 0xe420e42017177430 */ /* 0x000fe20000000000 */
[----:B------:R-:W-:-:S02]  /*41b0*/  LOP3.LUT R17, R16, 0x64006400, RZ, 0xfc, !PT ;  /* 0x6400640010117812 */ /* 0x000fc400078efcff */
[----:B------:R-:W-:-:S03]  /*41c0*/  SHF.R.U32.HI R36, RZ, 0x6, R11 ;  /* 0x00000006ff247819 */ /* 0x000fc6000001160b */
[-C--:B------:R-:W-:Y:S01]  /*41d0*/  HFMA2.MMA R16, R23, R18.reuse, R20 ;  /* 0x0000001217107235 */ /* 0x080fe20000000014 */
[----:B------:R-:W-:Y:S01]  /*41e0*/  HADD2 R20, R35, -1056, -1056 ;  /* 0xe420e42023147430 */ /* 0x000fe20000000000 */
[----:B------:R-:W-:Y:S01]  /*41f0*/  LOP3.LUT R23, R11, 0x3f003f, RZ, 0xc0, !PT ;  /* 0x003f003f0b177812 */ /* 0x000fe200078ec0ff */
[----:B------:R-:W-:Y:S01]  /*4200*/  HADD2 R17, R17, -1056, -1056 ;  /* 0xe420e42011117430 */ /* 0x000fe20000000000 */
[----:B------:R-:W-:Y:S02]  /*4210*/  LOP3.LUT R36, R36, 0x3f003f, RZ, 0xc0, !PT ;  /* 0x003f003f24247812 */ /* 0x000fe400078ec0ff */
[----:B------:R-:W-:Y:S01]  /*4220*/  LOP3.LUT R23, R23, 0x64006400, RZ, 0xfc, !PT ;  /* 0x6400640017177812 */ /* 0x000fe200078efcff */
[----:B------:R-:W-:Y:S01]  /*4230*/  HFMA2 R34, R17, R18, R34 ;  /* 0x0000001211227231 */ /* 0x000fe20000000022 */
[----:B------:R-:W-:Y:S01]  /*4240*/  HFMA2.MMA R17, R20, R18, R21 ;  /* 0x0000001214117235 */ /* 0x000fe20000000015 */
[----:B------:R-:W-:Y:S02]  /*4250*/  SHF.R.U32.HI R20, RZ, 0x6, R8 ;  /* 0x00000006ff147819 */ /* 0x000fe40000011608 */
[----:B------:R-:W-:Y:S01]  /*4260*/  SHF.R.U32.HI R21, RZ, 0x6, R9 ;  /* 0x00000006ff157819 */ /* 0x000fe20000011609 */
[----:B------:R-:W-:Y:S01]  /*4270*/  HADD2 R23, R23, -1056, -1056 ;  /* 0xe420e42017177430 */ /* 0x000fe20000000000 */
[----:B------:R-:W-:-:S02]  /*4280*/  LOP3.LUT R20, R20, 0x3f003f, RZ, 0xc0, !PT ;  /* 0x003f003f14147812 */ /* 0x000fc400078ec0ff */
[----:B------:R-:W-:Y:S01]  /*4290*/  LOP3.LUT R21, R21, 0x3f003f, RZ, 0xc0, !PT ;  /* 0x003f003f15157812 */ /* 0x000fe200078ec0ff */
[----:B------:R-:W-:Y:S01]  /*42a0*/  HFMA2 R35, R23, R18, R22 ;  /* 0x0000001217237231 */ /* 0x000fe20000000016 */
[----:B------:R-:W-:Y:S02]  /*42b0*/  LOP3.LUT R20, R20, 0x64006400, RZ, 0xfc, !PT ;  /* 0x6400640014147812 */ /* 0x000fe400078efcff */
[----:B------:R-:W-:Y:S02]  /*42c0*/  LOP3.LUT R21, R21, 0x64006400, RZ, 0xfc, !PT ;  /* 0x6400640015157812 */ /* 0x000fe400078efcff */
[----:B------:R-:W-:Y:S01]  /*42d0*/  LOP3.LUT R36, R36, 0x64006400, RZ, 0xfc, !PT ;  /* 0x6400640024247812 */ /* 0x000fe200078efcff */
[----:B------:R-:W-:Y:S01]  /*42e0*/  HADD2 R37, R20, -1056, -1056 ;  /* 0xe420e42014257430 */ /* 0x000fe20000000000 */
[----:B------:R-:W-:Y:S01]  /*42f0*/  SHF.R.U32.HI R8, RZ, 0xc, R8 ;  /* 0x0000000cff087819 */ /* 0x000fe20000011608 */
[----:B------:R-:W-:Y:S01]  /*4300*/  HADD2 R18, R21, -1056, -1056 ;  /* 0xe420e42015127430 */ /* 0x000fe20000000000 */
[----:B------:R-:W-:Y:S01]  /*4310*/  SHF.R.U32.HI R9, RZ, 0xc, R9 ;  /* 0x0000000cff097819 */ /* 0x000fe20000011609 */
[----:B------:R-:W0:Y:S01]  /*4320*/  LDS.128 R20, [UR4+0x10] ;  /* 0x00001004ff147984 */ /* 0x000e220008000c00 */
[----:B------:R-:W-:Y:S01]  /*4330*/  HADD2 R36, R36, -1056, -1056 ;  /* 0xe420e42024247430 */ /* 0x000fe20000000000 */
[----:B------:R-:W-:Y:S01]  /*4340*/  HFMA2.MMA R16, R37, R19, R16 ;  /* 0x0000001325107235 */ /* 0x000fe20000000010 */
[----:B------:R-:W-:Y:S01]  /*4350*/  HFMA2 R34, R18, R19, R34 ;  /* 0x0000001312227231 */ /* 0x000fe20000000022 */
[----:B------:R-:W-:-:S02]  /*4360*/  SHF.R.U32.HI R18, RZ, 0x6, R10 ;  /* 0x00000006ff127819 */ /* 0x000fc4000001160a */
[----:B------:R-:W-:Y:S02]  /*4370*/  SHF.R.U32.HI R11, RZ, 0xc, R11 ;  /* 0x0000000cff0b7819 */ /* 0x000fe4000001160b */
[----:B------:R-:W-:Y:S02]  /*4380*/  LOP3.LUT R18, R18, 0x3f003f, RZ, 0xc0, !PT ;  /* 0x003f003f12127812 */ /* 0x000fe400078ec0ff */
[----:B------:R-:W-:Y:S02]  /*4390*/  LOP3.LUT R11, R11, 0xf000f, RZ, 0xc0, !PT ;  /* 0x000f000f0b0b7812 */ /* 0x000fe400078ec0ff */
[----:B------:R-:W-:-:S05]  /*43a0*/  LOP3.LUT R18, R18, 0x64006400, RZ, 0xfc, !PT ;  /* 0x6400640012127812 */ /* 0x000fca00078efcff */
[----:B------:R-:W-:-:S06]  /*43b0*/  HADD2 R18, R18, -1056, -1056 ;  /* 0xe420e42012127430 */ /* 0x000fcc0000000000 */
[----:B------:R-:W-:Y:S01]  /*43c0*/  HFMA2.MMA R18, R18, R19, R17 ;  /* 0x0000001312127235 */ /* 0x000fe20000000011 */
[----:B------:R-:W-:Y:S01]  /*43d0*/  LOP3.LUT R17, R12, 0x3f003f, RZ, 0xc0, !PT ;  /* 0x003f003f0c117812 */ /* 0x000fe200078ec0ff */
[----:B------:R-:W-:Y:S01]  /*43e0*/  HFMA2 R19, R36, R19, R35 ;  /* 0x0000001324137231 */ /* 0x000fe20000000023 */
[----:B------:R-:W-:Y:S02]  /*43f0*/  LOP3.LUT R36, R14, 0x3f003f, RZ, 0xc0, !PT ;  /* 0x003f003f0e247812 */ /* 0x000fe400078ec0ff */
[----:B------:R-:W-:Y:S02]  /*4400*/  LOP3.LUT R17, R17, 0x64006400, RZ, 0xfc, !PT ;  /* 0x6400640011117812 */ /* 0x000fe400078efcff */
[----:B------:R-:W-:Y:S02]  /*4410*/  LOP3.LUT R35, R15, 0x3f003f, RZ, 0xc0, !PT ;  /* 0x003f003f0f237812 */ /* 0x000fe400078ec0ff */
[----:B------:R-:W-:Y:S01]  /*4420*/  LOP3.LUT R36, R36, 0x64006400, RZ, 0xfc, !PT ;  /* 0x6400640024247812 */ /* 0x000fe200078efcff */
[----:B------:R-:W-:Y:S01]  /*4430*/  HADD2 R17, R17, -1056, -1056 ;  /* 0xe420e42011117430 */ /* 0x000fe20000000000 */
[----:B------:R-:W-:-:S03]  /*4440*/  LOP3.LUT R35, R35, 0x64006400, RZ, 0xfc, !PT ;  /* 0x6400640023237812 */ /* 0x000fc600078efcff */
[----:B------:R-:W-:Y:S02]  /*4450*/  HADD2 R37, R36, -1056, -1056 ;  /* 0xe420e42024257430 */ /* 0x000fe40000000000 */
[----:B0-----:R-:W-:Y:S01]  /*4460*/  HFMA2.MMA R16, R17, R20, R16 ;  /* 0x0000001411107235 */ /* 0x001fe20000000010 */
[----:B------:R-:W-:-:S03]  /*4470*/  LOP3.LUT R17, R13, 0x3f003f, RZ, 0xc0, !PT ;  /* 0x003f003f0d117812 */ /* 0x000fc600078ec0ff */
[----:B------:R-:W-:Y:S01]  /*4480*/  HFMA2.MMA R18, R37, R20, R18 ;  /* 0x0000001425127235 */ /* 0x000fe20000000012 */
[----:B------:R-:W-:-:S05]  /*4490*/  LOP3.LUT R17, R17, 0x64006400, RZ, 0xfc, !PT ;  /* 0x6400640011117812 */ /* 0x000fca00078efcff */
[----:B------:R-:W-:-:S04]  /*44a0*/  HADD2 R17, R17, -1056, -1056 ;  /* 0xe420e42011117430 */ /* 0x000fc80000000000 */
[----:B------:R-:W-:Y:S02]  /*44b0*/  HFMA2 R17, R17, R20, R34 ;  /* 0x0000001411117231 */ /* 0x000fe40000000022 */
[----:B------:R-:W-:-:S04]  /*44c0*/  HADD2 R34, R35, -1056, -1056 ;  /* 0xe420e42023227430 */ /* 0x000fc80000000000 */
[----:B------:R-:W-:Y:S01]  /*44d0*/  HFMA2 R20, R34, R20, R19 ;  /* 0x0000001422147231 */ /* 0x000fe20000000013 */
[----:B------:R-:W-:Y:S02]  /*44e0*/  LOP3.LUT R19, R4, 0xf000f, RZ, 0xc0, !PT ;  /* 0x000f000f04137812 */ /* 0x000fe400078ec0ff */
[----:B------:R-:W-:Y:S02]  /*44f0*/  SHF.R.U32.HI R4, RZ, 0x8, R12 ;  /* 0x00000008ff047819 */ /* 0x000fe4000001160c */
[----:B------:R-:W-:Y:S02]  /*4500*/  SHF.R.U32.HI R34, RZ, 0xc, R6 ;  /* 0x0000000cff227819 */ /* 0x000fe40000011606 */
[----:B------:R-:W-:Y:S02]  /*4510*/  LOP3.LUT R6, R5, 0xf000f, RZ, 0xc0, !PT ;  /* 0x000f000f05067812 */ /* 0x000fe400078ec0ff */
[----:B------:R-:W-:Y:S02]  /*4520*/  LOP3.LUT R4, R19, 0x300030, R4, 0xf8, !PT ;  /* 0x0030003013047812 */ /* 0x000fe400078ef804 */
[----:B------:R-:W-:-:S02]  /*4530*/  SHF.R.U32.HI R5, RZ, 0x8, R13 ;  /* 0x00000008ff057819 */ /* 0x000fc4000001160d */
[----:B------:R-:W-:Y:S02]  /*4540*/  LOP3.LUT R34, R34, 0xf000f, RZ, 0xc0, !PT ;  /* 0x000f000f22227812 */ /* 0x000fe400078ec0ff */
[----:B------:R-:W-:Y:S02]  /*4550*/  SHF.R.U32.HI R19, RZ, 0x8, R14 ;  /* 0x00000008ff137819 */ /* 0x000fe4000001160e */
[----:B------:R-:W-:Y:S02]  /*4560*/  LOP3.LUT R5, R6, 0x300030, R5, 0xf8, !PT ;  /* 0x0030003006057812 */ /* 0x000fe400078ef805 */
[----:B------:R-:W-:Y:S02]  /*4570*/  LOP3.LUT R6, R34, 0x300030, R19, 0xf8, !PT ;  /* 0x0030003022067812 */ /* 0x000fe400078ef813 */
[----:B------:R-:W-:Y:S02]  /*4580*/  LOP3.LUT R34, R7, 0xf000f, RZ, 0xc0, !PT ;  /* 0x000f000f07227812 */ /* 0x000fe400078ec0ff */
[----:B------:R-:W-:-:S02]  /*4590*/  SHF.R.U32.HI R7, RZ, 0x8, R15 ;  /* 0x00000008ff077819 */ /* 0x000fc4000001160f */
[----:B------:R-:W-:Y:S02]  /*45a0*/  LOP3.LUT R19, R8, 0xf000f, RZ, 0xc0, !PT ;  /* 0x000f000f08137812 */ /* 0x000fe400078ec0ff */
[----:B------:R-:W-:Y:S02]  /*45b0*/  SHF.R.U32.HI R8, RZ, 0xa, R12 ;  /* 0x0000000aff087819 */ /* 0x000fe4000001160c */
[----:B------:R-:W-:Y:S02]  /*45c0*/  LOP3.LUT R7, R34, 0x300030, R7, 0xf8, !PT ;  /* 0x0030003022077812 */ /* 0x000fe400078ef807 */
[----:B------:R-:W-:Y:S02]  /*45d0*/  SHF.R.U32.HI R34, RZ, 0xc, R10 ;  /* 0x0000000cff227819 */ /* 0x000fe4000001160a */
[----:B------:R-:W-:Y:S02]  /*45e0*/  LOP3.LUT R10, R9, 0xf000f, RZ, 0xc0, !PT ;  /* 0x000f000f090a7812 */ /* 0x000fe400078ec0ff */
[----:B------:R-:W-:-:S02]  /*45f0*/  LOP3.LUT R8, R19, 0x300030, R8, 0xf8, !PT ;  /* 0x0030003013087812 */ /* 0x000fc400078ef808 */
[--C-:B------:R-:W-:Y:S02]  /*4600*/  SHF.R.U32.HI R9, RZ, 0xa, R13.reuse ;  /* 0x0000000aff097819 */ /* 0x100fe4000001160d */
[----:B------:R-:W-:Y:S02]  /*4610*/  SHF.R.U32.HI R12, RZ, 0x6, R12 ;  /* 0x00000006ff0c7819 */ /* 0x000fe4000001160c */
[--C-:B------:R-:W-:Y:S02]  /*4620*/  SHF.R.U32.HI R19, RZ, 0xa, R14.reuse ;  /* 0x0000000aff137819 */ /* 0x100fe4000001160e */
[----:B------:R-:W-:Y:S02]  /*4630*/  SHF.R.U32.HI R13, RZ, 0x6, R13 ;  /* 0x00000006ff0d7819 */ /* 0x000fe4000001160d */
[----:B------:R-:W-:Y:S02]  /*4640*/  SHF.R.U32.HI R14, RZ, 0x6, R14 ;  /* 0x00000006ff0e7819 */ /* 0x000fe4000001160e */
[----:B------:R-:W-:-:S02]  /*4650*/  LOP3.LUT R12, R12, 0x3f003f, RZ, 0xc0, !PT ;  /* 0x003f003f0c0c7812 */ /* 0x000fc400078ec0ff */
[----:B------:R-:W-:Y:S02]  /*4660*/  LOP3.LUT R13, R13, 0x3f003f, RZ, 0xc0, !PT ;  /* 0x003f003f0d0d7812 */ /* 0x000fe400078ec0ff */
[----:B------:R-:W-:Y:S02]  /*4670*/  LOP3.LUT R34, R34, 0xf000f, RZ, 0xc0, !PT ;  /* 0x000f000f22227812 */ /* 0x000fe400078ec0ff */
[----:B------:R-:W-:Y:S02]  /*4680*/  LOP3.LUT R14, R14, 0x3f003f, RZ, 0xc0, !PT ;  /* 0x003f003f0e0e7812 */ /* 0x000fe400078ec0ff */
[----:B------:R-:W-:Y:S02]  /*4690*/  LOP3.LUT R12, R12, 0x64006400, RZ, 0xfc, !PT ;  /* 0x640064000c0c7812 */ /* 0x000fe400078efcff */
[----:B------:R-:W-:Y:S02]  /*46a0*/  LOP3.LUT R9, R10, 0x300030, R9, 0xf8, !PT ;  /* 0x003000300a097812 */ /* 0x000fe400078ef809 */
[----:B------:R-:W-:-:S02]  /*46b0*/  LOP3.LUT R13, R13, 0x64006400, RZ, 0xfc, !PT ;  /* 0x640064000d0d7812 */ /* 0x000fc400078efcff */
[----:B------:R-:W-:Y:S01]  /*46c0*/  LOP3.LUT R10, R34, 0x300030, R19, 0xf8, !PT ;  /* 0x00300030220a7812 */ /* 0x000fe200078ef813 */
[----:B------:R-:W-:Y:S01]  /*46d0*/  HADD2 R19, R12, -1056, -1056 ;  /* 0xe420e4200c137430 */ /* 0x000fe20000000000 */
[----:B------:R-:W-:Y:S01]  /*46e0*/  LOP3.LUT R14, R14, 0x64006400, RZ, 0xfc, !PT ;  /* 0x640064000e0e7812 */ /* 0x000fe200078efcff */
[----:B------:R-:W-:Y:S01]  /*46f0*/  HADD2 R12, R13, -1056, -1056 ;  /* 0xe420e4200d0c7430 */ /* 0x000fe20000000000 */
[--C-:B------:R-:W-:Y:S02]  /*4700*/  SHF.R.U32.HI R34, RZ, 0xa, R15.reuse ;  /* 0x0000000aff227819 */ /* 0x100fe4000001160f */
[----:B------:R-:W-:Y:S01]  /*4710*/  SHF.R.U32.HI R15, RZ, 0x6, R15 ;  /* 0x00000006ff0f7819 */ /* 0x000fe2000001160f */
[----:B------:R-:W-:Y:S01]  /*4720*/  HADD2 R13, R14, -1056, -1056 ;  /* 0xe420e4200e0d7430 */ /* 0x000fe20000000000 */
[----:B------:R-:W-:Y:S01]  /*4730*/  LOP3.LUT R4, R4, 0x64006400, RZ, 0xfc, !PT ;  /* 0x6400640004047812 */ /* 0x000fe200078efcff */
[-C--:B------:R-:W-:Y:S01]  /*4740*/  HFMA2.MMA R16, R19, R21.reuse, R16 ;  /* 0x0000001513107235 */ /* 0x080fe20000000010 */
[----:B------:R-:W-:Y:S01]  /*4750*/  LOP3.LUT R15, R15, 0x3f003f, RZ, 0xc0, !PT ;  /* 0x003f003f0f0f7812 */ /* 0x000fe200078ec0ff */
[-C--:B------:R-:W-:Y:S01]  /*4760*/  HFMA2 R17, R12, R21.reuse, R17 ;  /* 0x000000150c117231 */ /* 0x080fe20000000011 */
        /* <DEDUP_REMOVED lines=14> */
[----:B------:R-:W-:Y:S01]  /*4850*/  HFMA2.MMA R18, R5, R22, R18 ;  /* 0x0000001605127235 */ /* 0x000fe20000000012 */
[----:B------:R-:W-:Y:S01]  /*4860*/  HADD2 R5, R8, -1056, -1056 ;  /* 0xe420e42008057430 */ /* 0x000fe20000000000 */
[----:B------:R-:W-:Y:S01]  /*4870*/  LOP3.LUT R11, R11, 0x300030, R34, 0xf8, !PT ;  /* 0x003000300b0b7812 */ /* 0x000fe200078ef822 */
[-C--:B------:R-:W-:Y:S01]  /*4880*/  HFMA2 R20, R7, R22.reuse, R20 ;  /* 0x0000001607147231 */ /* 0x080fe20000000014 */
[----:B------:R-:W-:Y:S01]  /*4890*/  LOP3.LUT R9, R9, 0x64006400, RZ, 0xfc, !PT ;  /* 0x6400640009097812 */ /* 0x000fe200078efcff */
[----:B------:R-:W-:Y:S01]  /*48a0*/  HADD2 R7, R10, -1056, -1056 ;  /* 0xe420e4200a077430 */ /* 0x000fe20000000000 */
[----:B------:R-:W-:Y:S01]  /*48b0*/  LOP3.LUT R11, R11, 0x64006400, RZ, 0xfc, !PT ;  /* 0x640064000b0b7812 */ /* 0x000fe200078efcff */
[----:B------:R-:W-:Y:S01]  /*48c0*/  HFMA2.MMA R16, R5, R23, R16 ;  /* 0x0000001705107235 */ /* 0x000fe20000000010 */
[----:B------:R-:W-:-:S02]  /*48d0*/  HFMA2 R17, R4, R22, R17 ;  /* 0x0000001604117231 */ /* 0x000fc40000000011 */
[----:B------:R-:W-:Y:S01]  /*48e0*/  HADD2 R4, R9, -1056, -1056 ;  /* 0xe420e42009047430 */ /* 0x000fe20000000000 */
        /* <DEDUP_REMOVED lines=12> */
.L_x_3913:
[----:B------:R-:W-:Y:S05]  /*49b0*/  @P1 BRA `(.L_x_3914) ;  /* 0x0000000800e01947 */ /* 0x000fea0003800000 */
[----:B-----5:R-:W-:Y:S01]  /*49c0*/  IMAD R5, R31, 0xc, RZ ;  /* 0x0000000c1f057824 */ /* 0x020fe200078e02ff */
[----:B------:R-:W2:Y:S01]  /*49d0*/  LDS.128 R16, [UR4+0x20] ;  /* 0x00002004ff107984 */ /* 0x000ea20008000c00 */
[----:B------:R-:W-:-:S05]  /*49e0*/  IMAD.WIDE.U32 R20, R29, 0xc, R32 ;  /* 0x0000000c1d147825 */ /* 0x000fca00078e0020 */
[----:B------:R-:W-:-:S05]  /*49f0*/  IADD3 R21, R21, R5, RZ ;  /* 0x0000000515157210 */ /* 0x000fca0007ffe0ff */
[----:B------:R-:W4:Y:S01]  /*4a00*/  LDG.E.128.CONSTANT R4, desc[UR6][R20.64] ;  /* 0x0000000614047981 */ /* 0x000f22000c1e9d00 */
[----:B-1----:R-:W-:-:S05]  /*4a10*/  IMAD.WIDE R22, R29, 0x4, R20 ;  /* 0x000000041d167825 */ /* 0x002fca00078e0214 */
[----:B------:R1:W3:Y:S01]  /*4a20*/  LDG.E.128.CONSTANT R8, desc[UR6][R22.64] ;  /* 0x0000000616087981 */ /* 0x0002e2000c1e9d00 */
[----:B------:R-:W-:-:S06]  /*4a30*/  IMAD.WIDE R12, R29, 0x4, R22 ;  /* 0x000000041d0c7825 */ /* 0x000fcc00078e0216 */
[----:B------:R-:W3:Y:S01]  /*4a40*/  LDG.E.128.CONSTANT R12, desc[UR6][R12.64] ;  /* 0x000000060c0c7981 */ /* 0x000ee2000c1e9d00 */
[----:B------:R-:W-:Y:S02]  /*4a50*/  PRMT R24, R24, 0x5410, R0 ;  /* 0x0000541018187816 */ /* 0x000fe40000000000 */
[----:B0-----:R-:W-:Y:S02]  /*4a60*/  PRMT R2, R2, 0x5410, R3 ;  /* 0x0000541002027816 */ /* 0x001fe40000000003 */
[----:B----4-:R-:W-:Y:S02]  /*4a70*/  LOP3.LUT R35, R4, 0x3f003f, RZ, 0xc0, !PT ;  /* 0x003f003f04237812 */ /* 0x010fe400078ec0ff */
        /* <DEDUP_REMOVED lines=8> */
[----:B------:R-:W-:Y:S01]  /*4b00*/  HADD2 R21, R21, -1056, -1056 ;  /* 0xe420e42015157430 */ /* 0x000fe20000000000 */
[----:B-1----:R-:W-:Y:S02]  /*4b10*/  LOP3.LUT R23, R36, 0x64006400, RZ, 0xfc, !PT ;  /* 0x6400640024177812 */ /* 0x002fe400078efcff */
[----:B------:R-:W-:Y:S01]  /*4b20*/  LOP3.LUT R20, R20, 0x3f003f, RZ, 0xc0, !PT ;  /* 0x003f003f14147812 */ /* 0x000fe200078ec0ff */
[----:B------:R-:W-:Y:S01]  /*4b30*/  HADD2 R37, R37, -1056, -1056 ;  /* 0xe420e42025257430 */ /* 0x000fe20000000000 */
[-C--:B--2---:R-:W-:Y:S01]  /*4b40*/  HFMA2.MMA R35, R35, R16.reuse, RZ ;  /* 0x0000001023237235 */ /* 0x084fe200000000ff */
[----:B------:R-:W-:Y:S01]  /*4b50*/  HADD2 R23, R23, -1056, -1056 ;  /* 0xe420e42017177430 */ /* 0x000fe20000000000 */
[----:B------:R-:W-:Y:S01]  /*4b60*/  LOP3.LUT R20, R20, 0x64006400, RZ, 0xfc, !PT ;  /* 0x6400640014147812 */ /* 0x000fe200078efcff */
[-C--:B------:R-:W-:Y:S01]  /*4b70*/  HFMA2 R37, R37, R16.reuse, RZ.H0_H0 ;  /* 0x0000001025257231 */ /* 0x080fe200000400ff */
[----:B------:R-:W-:Y:S01]  /*4b80*/  HFMA2.MMA R21, R21, R16, RZ ;  /* 0x0000001015157235 */ /* 0x000fe200000000ff */
[----:B------:R-:W-:Y:S01]  /*4b90*/  HFMA2 R16, R23, R16, RZ.H0_H0 ;  /* 0x0000001017107231 */ /* 0x000fe200000400ff */
[----:B------:R-:W-:Y:S01]  /*4ba0*/  SHF.R.U32.HI R22, RZ, 0x6, R5 ;  /* 0x00000006ff167819 */ /* 0x000fe20000011605 */
[----:B------:R-:W-:Y:S01]  /*4bb0*/  HADD2 R20, R20, -1056, -1056 ;  /* 0xe420e42014147430 */ /* 0x000fe20000000000 */
[----:B------:R-:W-:-:S02]  /*4bc0*/  SHF.R.U32.HI R23, RZ, 0x6, R6 ;  /* 0x00000006ff177819 */ /* 0x000fc40000011606 */
[----:B------:R-:W-:Y:S02]  /*4bd0*/  LOP3.LUT R22, R22, 0x3f003f, RZ, 0xc0, !PT ;  /* 0x003f003f16167812 */ /* 0x000fe400078ec0ff */
[----:B------:R-:W-:Y:S01]  /*4be0*/  LOP3.LUT R34, R23, 0x3f003f, RZ, 0xc0, !PT ;  /* 0x003f003f17227812 */ /* 0x000fe200078ec0ff */
[----:B------:R-:W-:Y:S01]  /*4bf0*/  HFMA2.MMA R20, R20, R17, R35 ;  /* 0x0000001114147235 */ /* 0x000fe20000000023 */
[----:B------:R-:W-:Y:S02]  /*4c00*/  LOP3.LUT R23, R22, 0x64006400, RZ, 0xfc, !PT ;  /* 0x6400640016177812 */ /* 0x000fe400078efcff */
[----:B------:R-:W-:Y:S02]  /*4c10*/  LOP3.LUT R34, R34, 0x64006400, RZ, 0xfc, !PT ;  /* 0x6400640022227812 */ /* 0x000fe400078efcff */
[----:B------:R-:W-:Y:S01]  /*4c20*/  SHF.R.U32.HI R35, RZ, 0x6, R7 ;  /* 0x00000006ff237819 */ /* 0x000fe20000011607 */
[----:B------:R-:W-:Y:S01]  /*4c30*/  HADD2 R36, R23, -1056, -1056 ;  /* 0xe420e42017247430 */ /* 0x000fe20000000000 */
[----:B------:R-:W-:Y:S01]  /*4c40*/  SHF.R.U32.HI R4, RZ, 0xc, R4 ;  /* 0x0000000cff047819 */ /* 0x000fe20000011604 */
[----:B------:R-:W-:Y:S01]  /*4c50*/  HADD2 R23, R34, -1056, -1056 ;  /* 0xe420e42022177430 */ /* 0x000fe20000000000 */
[----:B------:R-:W-:Y:S01]  /*4c60*/  LOP3.LUT R35, R35, 0x3f003f, RZ, 0xc0, !PT ;  /* 0x003f003f23237812 */ /* 0x000fe200078ec0ff */
[----:B------:R-:W-:Y:S01]  /*4c70*/  HFMA2 R34, R36, R17, R37 ;  /* 0x0000001124227231 */ /* 0x000fe20000000025 */
[----:B---3--:R-:W-:-:S02]  /*4c80*/  SHF.R.U32.HI R36, RZ, 0x6, R11 ;  /* 0x00000006ff247819 */ /* 0x008fc4000001160b */
[----:B------:R-:W-:Y:S01]  /*4c90*/  LOP3.LUT R22, R35, 0x64006400, RZ, 0xfc, !PT ;  /* 0x6400640023167812 */ /* 0x000fe200078efcff */
[----:B------:R-:W-:Y:S01]  /*4ca0*/  HFMA2.MMA R21, R23, R17, R21 ;  /* 0x0000001117157235 */ /* 0x000fe20000000015 */
        /* <DEDUP_REMOVED lines=15> */
[----:B------:R-:W-:Y:S01]  /*4da0*/  SHF.R.U32.HI R5, RZ, 0xc, R5 ;  /* 0x0000000cff057819 */ /* 0x000fe20000011605 */
[----:B------:R-:W-:Y:S01]  /*4db0*/  HADD2 R17, R17, -1056, -1056 ;  /* 0xe420e42011117430 */ /* 0x000fe20000000000 */
[----:B------:R-:W-:Y:S02]  /*4dc0*/  LOP3.LUT R23, R23, 0x64006400, RZ, 0xfc, !PT ;  /* 0x6400640017177812 */ /* 0x000fe400078efcff */
[----:B------:R-:W-:Y:S01]  /*4dd0*/  SHF.R.U32.HI R7, RZ, 0xc, R7 ;  /* 0x0000000cff077819 */ /* 0x000fe20000011607 */
[----:B------:R-:W-:Y:S01]  /*4de0*/  HFMA2 R34, R17, R18, R34 ;  /* 0x0000001211227231 */ /* 0x000fe20000000022 */
[----:B------:R-:W-:Y:S01]  /*4df0*/  HFMA2.MMA R17, R20, R18, R21 ;  /* 0x0000001214117235 */ /* 0x000fe20000000015 */
[----:B------:R-:W-:Y:S01]  /*4e00*/  SHF.R.U32.HI R20, RZ, 0x6, R8 ;  /* 0x00000006ff147819 */ /* 0x000fe20000011608 */
[----:B------:R-:W-:Y:S01]  /*4e10*/  HADD2 R23, R23, -1056, -1056 ;  /* 0xe420e42017177430 */ /* 0x000fe20000000000 */
[----:B------:R-:W-:-:S02]  /*4e20*/  SHF.R.U32.HI R21, RZ, 0x6, R9 ;  /* 0x00000006ff157819 */ /* 0x000fc40000011609 */
[----:B------:R-:W-:Y:S01]  /*4e30*/  LOP3.LUT R20, R20, 0x3f003f, RZ, 0xc0, !PT ;  /* 0x003f003f14147812 */ /* 0x000fe200078ec0ff */
[----:B------:R-:W-:Y:S01]  /*4e40*/  HFMA2 R35, R23, R18, R22 ;  /* 0x0000001217237231 */ /* 0x000fe20000000016 */
[----:B------:R-:W-:Y:S02]  /*4e50*/  LOP3.LUT R21, R21, 0x3f003f, RZ, 0xc0, !PT ;  /* 0x003f003f15157812 */ /* 0x000fe400078ec0ff */
[----:B------:R-:W-:Y:S02]  /*4e60*/  LOP3.LUT R20, R20, 0x64006400, RZ, 0xfc, !PT ;  /* 0x6400640014147812 */ /* 0x000fe400078efcff */
[----:B------:R-:W-:Y:S02]  /*4e70*/  LOP3.LUT R21, R21, 0x64006400, RZ, 0xfc, !PT ;  /* 0x6400640015157812 */ /* 0x000fe400078efcff */
[----:B------:R-:W-:Y:S01]  /*4e80*/  SHF.R.U32.HI R8, RZ, 0xc, R8 ;  /* 0x0000000cff087819 */ /* 0x000fe20000011608 */
[----:B------:R-:W-:Y:S01]  /*4e90*/  HADD2 R37, R20, -1056, -1056 ;  /* 0xe420e42014257430 */ /* 0x000fe20000000000 */
[----:B------:R-:W-:Y:S01]  /*4ea0*/  SHF.R.U32.HI R9, RZ, 0xc, R9 ;  /* 0x0000000cff097819 */ /* 0x000fe20000011609 */
[----:B------:R-:W-:Y:S01]  /*4eb0*/  HADD2 R18, R21, -1056, -1056 ;  /* 0xe420e42015127430 */ /* 0x000fe20000000000 */
[----:B------:R-:W-:Y:S01]  /*4ec0*/  SHF.R.U32.HI R11, RZ, 0xc, R11 ;  /* 0x0000000cff0b7819 */ /* 0x000fe2000001160b */
[----:B------:R-:W0:Y:S02]  /*4ed0*/  LDS.128 R20, [UR4+0x30] ;  /* 0x00003004ff147984 */ /* 0x000e240008000c00 */
[----:B------:R-:W-:Y:S01]  /*4ee0*/  HFMA2 R34, R18, R19, R34 ;  /* 0x0000001312227231 */ /* 0x000fe20000000022 */
[----:B------:R-:W-:Y:S01]  /*4ef0*/  SHF.R.U32.HI R18, RZ, 0x6, R10 ;  /* 0x00000006ff127819 */ /* 0x000fe2000001160a */
[----:B------:R-:W-:Y:S01]  /*4f00*/  HFMA2.MMA R16, R37, R19, R16 ;  /* 0x0000001325107235 */ /* 0x000fe20000000010 */
[----:B------:R-:W-:-:S02]  /*4f10*/  LOP3.LUT R11, R11, 0xf000f, RZ, 0xc0, !PT ;  /* 0x000f000f0b0b7812 */ /* 0x000fc400078ec0ff */
[----:B------:R-:W-:-:S04]  /*4f20*/  LOP3.LUT R18, R18, 0x3f003f, RZ, 0xc0, !PT ;  /* 0x003f003f12127812 */ /* 0x000fc800078ec0ff */
        /* <DEDUP_REMOVED lines=97> */
.L_x_3914:
[----:B------:R-:W-:Y:S01]  /*5540*/  VIADD R27, R27, 0x20 ;  /* 0x000000201b1b7836 */ /* 0x000fe20000000000 */
[----:B------:R-:W-:Y:S01]  /*5550*/  UIADD3 UR4, UR4, 0x40, URZ ;  /* 0x0000004004047890 */ /* 0x000fe2000fffe03f */
[----:B---3--:R-:W-:-:S03]  /*5560*/  IMAD.WIDE.U32 R32, R29, 0x18, R32 ;  /* 0x000000181d207825 */ /* 0x008fc600078e0020 */
[----:B------:R-:W-:Y:S01]  /*5570*/  ISETP.GE.AND P0, PT, R27, UR5, PT ;  /* 0x000000051b007c0c */ /* 0x000fe2000bf06270 */
[----:B------:R-:W-:Y:S01]  /*5580*/  IMAD R21, R31, 0x18, RZ ;  /* 0x000000181f157824 */ /* 0x000fe200078e02ff */
[----:B------:R-:W-:-:S04]  /*5590*/  ISETP.LT.AND P2, PT, R27, R28, PT ;  /* 0x0000001c1b00720c */ /* 0x000fc80003f41270 */
[----:B------:R-:W-:-:S09]  /*55a0*/  IADD3 R21, R33, R21, RZ ;  /* 0x0000001521157210 */ /* 0x000fd20007ffe0ff */
[----:B------:R-:W-:Y:S05]  /*55b0*/  @!P0 BRA P2, `(.L_x_3915) ;  /* 0xffffffe8001c8947 */ /* 0x000fea000103ffff */
.L_x_3912:
[----:B------:R-:W-:Y:S05]  /*55c0*/  @P1 EXIT ;  /* 0x000000000000194d */ /* 0x000fea0003800000 */
[----:B------:R-:W2:Y:S01]  /*55d0*/  S2R R0, SR_CTAID.X ;  /* 0x0000000000007919 */ /* 0x000ea20000002500 */
[----:B------:R-:W3:Y:S01]  /*55e0*/  S2UR UR4, SR_CTAID.Y ;  /* 0x00000000000479c3 */ /* 0x000ee20000002600 */
[----:B-----5:R-:W2:Y:S07]  /*55f0*/  S2R R5, SR_TID.X ;  /* 0x0000000000057919 */ /* 0x020eae0000002100 */
[----:B0-----:R-:W0:Y:S01]  /*5600*/  LDC.64 R2, c[0x0][0x230] ;  /* 0x00008c00ff027b82 */ /* 0x001e220000000a00 */
[----:B--2---:R-:W-:-:S05]  /*5610*/  IMAD R0, R0, 0x20, R5 ;  /* 0x0000002000007824 */ /* 0x004fca00078e0205 */
        /* <DEDUP_REMOVED lines=8> */
[----:B------:R-:W-:-:S05]  /*56a0*/  IMAD.MOV.U32 R2, RZ, RZ, R4 ;  /* 0x000000ffff027224 */ /* 0x000fca00078e0004 */
[----:B------:R-:W-:-:S07]  /*56b0*/  MOV R0, R2 ;  /* 0x0000000200007202 */ /* 0x000fce0000000f00 */
.L_x_3919:
[----:B------:R-:W0:Y:S02]  /*56c0*/  LDS R2, [R0] ;  /* 0x0000000000027984 */ /* 0x000e240000000800 */
[----:B0-----:R-:W-:-:S10]  /*56d0*/  HFMA2.MMA R3, R2, 1, 1, R26 ;  /* 0x3c003c0002037835 */ /* 0x001fd4000000001a */
[----:B------:R-:W0:Y:S02]  /*56e0*/  ATOMS.CAST.SPIN R3, [R0], R2, R3 ;  /* 0x000000020003738d */ /* 0x000e240001800003 */
[----:B0-----:R-:W-:-:S13]  /*56f0*/  ISETP.EQ.U32.AND P0, PT, R3, 0x1, PT ;  /* 0x000000010300780c */ /* 0x001fda0003f02070 */
[----:B------:R-:W-:Y:S05]  /*5700*/  @!P0 BRA `(.L_x_3919) ;  /* 0xfffffffc00ec8947 */ /* 0x000fea000383ffff */
[----:B------:R-:W-:Y:S05]  /*5710*/  BRA `(.L_x_3917) ;  /* 0x00000000000c7947 */ /* 0x000fea0003800000 */
.L_x_3918:
[----:B------:R-:W2:Y:S02]  /*5720*/  LD.E R0, desc[UR6][R4.64] ;  /* 0x0000000604007980 */ /* 0x000ea4000c101900 */
[----:B--2---:R-:W-:-:S05]  /*5730*/  IADD3 R3, R26, R0, RZ ;  /* 0x000000001a037210 */ /* 0x004fca0007ffe0ff */
[----:B------:R0:W-:Y:S02]  /*5740*/  ST.E desc[UR6][R4.64], R3 ;  /* 0x0000000304007985 */ /* 0x0001e4000c101906 */
.L_x_3917:
[----:B------:R-:W-:Y:S05]  /*5750*/  BSYNC B0 ;  /* 0x0000000000007941 */ /* 0x000fea0003800000 */
.L_x_3916:
[----:B------:R2:W-:Y:S02]  /*5760*/  ATOM.E.ADD.F16x2.RN.STRONG.GPU P0, RZ, desc[UR6][R4.64+0x4], R25 ;  /* 0x0000041904ff79a2 */ /* 0x0005e4000810e1c6 */
[----:B--2---:R-:W-:Y:S05]  /*5770*/  @P0 EXIT ;  /* 0x000000000000094d */ /* 0x004fea0003800000 */
[----:B------:R-:W2:Y:S02]  /*5780*/  QSPC.E.S P0, RZ, [R4+0x4] ;  /* 0x0000040004ff73aa */ /* 0x000ea40000000500 */
[----:B--2---:R-:W-:Y:S05]  /*5790*/  @!P0 BRA `(.L_x_3920) ;  /* 0x0000000000208947 */ /* 0x004fea0003800000 */
[----:B------:R-:W-:-:S05]  /*57a0*/  IMAD.MOV.U32 R2, RZ, RZ, R4 ;  /* 0x000000ffff027224 */ /* 0x000fca00078e0004 */
[----:B------:R-:W-:-:S07]  /*57b0*/  MOV R0, R2 ;  /* 0x0000000200007202 */ /* 0x000fce0000000f00 */
.L_x_3921:
[----:B------:R-:W0:Y:S02]  /*57c0*/  LDS R2, [R0+0x4] ;  /* 0x0000040000027984 */ /* 0x000e240000000800 */
[----:B0-----:R-:W-:-:S06]  /*57d0*/  HADD2 R3, R2, R25 ;  /* 0x0000001902037230 */ /* 0x001fcc0000000000 */
[----:B------:R-:W0:Y:S02]  /*57e0*/  ATOMS.CAST.SPIN R3, [R0+0x4], R2, R3 ;  /* 0x000004020003738d */ /* 0x000e240001800003 */
[----:B0-----:R-:W-:-:S13]  /*57f0*/  ISETP.EQ.U32.AND P0, PT, R3, 0x1, PT ;  /* 0x000000010300780c */ /* 0x001fda0003f02070 */
[----:B------:R-:W-:Y:S05]  /*5800*/  @!P0 BRA `(.L_x_3921) ;  /* 0xfffffffc00ec8947 */ /* 0x000fea000383ffff */
[----:B------:R-:W-:Y:S05]  /*5810*/  EXIT ;  /* 0x000000000000794d */ /* 0x000fea0003800000 */
.L_x_3920:
[----:B------:R-:W0:Y:S02]  /*5820*/  LD.E R0, desc[UR6][R4.64+0x4] ;  /* 0x0000040604007980 */ /* 0x000e24000c101900 */
[----:B0-----:R-:W-:-:S05]  /*5830*/  IADD3 R3, R25, R0, RZ ;  /* 0x0000000019037210 */ /* 0x001fca0007ffe0ff */
[----:B------:R-:W-:Y:S01]  /*5840*/  ST.E desc[UR6][R4.64+0x4], R3 ;  /* 0x0000040304007985 */ /* 0x000fe2000c101906 */
[----:B------:R-:W-:Y:S05]  /*5850*/  EXIT ;  /* 0x000000000000794d */ /* 0x000fea0003800000 */
.L_x_3922:
        /* <DEDUP_REMOVED lines=10> */
.L_x_4233:


//--------------------- .text._Z23gemm_half_q_half_kernelILi1ELi40ELb0ELb0ELi32EEvPK6__halfPKjS4_S2_PS0_iiiiPKtS7_iiiiiibS2_i --------------------------
	.section	.text._Z23gemm_half_q_half_kernelILi1ELi40ELb0ELb0ELi32EEvPK6__halfPKjS4_S2_PS0_iiiiPKtS7_iiiiiibS2_i,"ax",@progbits
	.align	128
        .global         _Z23gemm_half_q_half_kernelILi1ELi40ELb0ELb0ELi32EEvPK6__halfPKjS4_S2_PS0_iiiiPKtS7_iiiiiibS2_i
        .type           _Z23gemm_half_q_half_kernelILi1ELi40ELb0ELb0ELi32EEvPK6__halfPKjS4_S2_PS0_iiiiPKtS7_iiiiiibS2_i,@function
        .size           _Z23gemm_half_q_half_kernelILi1ELi40ELb0ELb0ELi32EEvPK6__halfPKjS4_S2_PS0_iiiiPKtS7_iiiiiibS2_i,(.L_x_4234 - _Z23gemm_half_q_half_kernelILi1ELi40ELb0ELb0ELi32EEvPK6__halfPKjS4_S2_PS0_iiiiPKtS7_iiiiiibS2_i)
        .other          _Z23gemm_half_q_half_kernelILi1ELi40ELb0ELb0ELi32EEvPK6__halfPKjS4_S2_PS0_iiiiPKtS7_iiiiiibS2_i,@"STO_CUDA_ENTRY STV_DEFAULT"
_Z23gemm_half_q_half_kernelILi1ELi40ELb0ELb0ELi32EEvPK6__halfPKjS4_S2_PS0_iiiiPKtS7_iiiiiibS2_i:
.text._Z23gemm_half_q_half_kernelILi1ELi40ELb0ELb0ELi32EEvPK6__halfPKjS4_S2_PS0_iiiiPKtS7_iiiiiibS2_i:
        /* <DEDUP_REMOVED lines=11> */
[-C--:B--2---:R-:W-:Y:S02]  /*00b0*/  IADD3 R4, R30, R9.reuse, RZ ;  /* 0x000000091e047210 */ /* 0x084fe40007ffe0ff */
        /* <DEDUP_REMOVED lines=30> */
.L_x_3924:
[----:B------:R-:W-:Y:S05]  /*02a0*/  BSYNC B0 ;  /* 0x0000000000007941 */ /* 0x000fea0003800000 */
.L_x_3923:
[----:B------:R-:W-:Y:S01]  /*02b0*/  ULDC UR4, c[0x0][0x23c] ;  /* 0x00008f0000047ab9 */ /* 0x000fe20000000800 */
[----:B------:R-:W-:Y:S02]  /*02c0*/  SHF.L.U32 R10, R10, 0x2, RZ ;  /* 0x000000020a0a7819 */ /* 0x000fe400000006ff */
        /* <DEDUP_REMOVED lines=30> */
.L_x_3926:
        /* <DEDUP_REMOVED lines=30> */
[----:B0-----:R-:W4:Y:S01]  /*0690*/  I2F.F16 R2, R23 ;  /* 0x0000001700027306 */ /* 0x001f220000200c00 */
        /* <DEDUP_REMOVED lines=9> */
.L_x_3925:
        /* <DEDUP_REMOVED lines=12> */
.L_x_3927:
        /* <DEDUP_REMOVED lines=8> */
.L_x_3928:
        /* <DEDUP_REMOVED lines=12> */
.L_x_3929:
        /* <DEDUP_REMOVED lines=8> */
.L_x_3930:
        /* <DEDUP_REMOVED lines=11> */
.L_x_3931:
[C---:B------:R-:W-:Y:S01]  /*0a60*/  VIMNMX R8, R30.reuse, UR4, PT ;  /* 0x000000041e087c48 */ /* 0x040fe2000bfe0100 */
[----:B------:R-:W0:Y:S01]  /*0a70*/  S2UR UR5, SR_CgaCtaId ;  /* 0x00000000000579c3 */ /* 0x000e220000008800 */
[----:B------:R-:W-:Y:S01]  /*0a80*/  ISETP.GE.OR P0, PT, R30, R11, P0 ;  /* 0x0000000b1e00720c */ /* 0x000fe20000706670 */
        /* <DEDUP_REMOVED lines=13> */
[----:B------:R-:W-:-:S04]  /*0b60*/  IADD3 R10, P2, R10, R5, RZ ;  /* 0x000000050a0a7210 */ /* 0x000fc80007f5e0ff */
[----:B------:R-:W-:Y:S02]  /*0b70*/  LEA.HI.X.SX32 R5, R5, R4, 0x1, P2 ;  /* 0x0000000405057211 */ /* 0x000fe400010f0eff */
[----:B------:R-:W-:-:S04]  /*0b80*/  LEA R4, P2, R10, UR8, 0x2 ;  /* 0x000000080a047c11 */ /* 0x000fc8000f8410ff */
[----:B------:R-:W-:Y:S01]  /*0b90*/  LEA.HI.X R5, R10, UR9, R5, 0x2, P2 ;  /* 0x000000090a057c11 */ /* 0x000fe200090f1405 */
[----:B------:R-:W-:Y:S08]  /*0ba0*/  @P0 BRA `(.L_x_3932) ;  /* 0x0000001400fc0947 */ /* 0x000ff00003800000 */
[----:B------:R-:W0:Y:S01]  /*0bb0*/  LDC R27, c[0x0][0x23c] ;  /* 0x00008f00ff1b7b82 */ /* 0x000e220000000800 */
[----:B------:R-:W-:Y:S01]  /*0bc0*/  SHF.R.S32.HI R28, RZ, 0x1f, R29 ;  /* 0x0000001fff1c7819 */ /* 0x000fe2000001141d */
[----:B------:R-:W-:Y:S01]  /*0bd0*/  ULDC UR5, c[0x0][0x25c] ;  /* 0x0000970000057ab9 */ /* 0x000fe20000000800 */
[----:B------:R-:W-:Y:S02]  /*0be0*/  PRMT R25, RZ, 0x5410, RZ ;  /* 0x00005410ff197816 */ /* 0x000fe400000000ff */
[----:B------:R-:W-:-:S07]  /*0bf0*/  PRMT R26, RZ, 0x5410, RZ ;  /* 0x00005410ff1a7816 */ /* 0x000fce00000000ff */
.L_x_3935:
[----:B-1----:R-:W-:Y:S02]  /*0c00*/  MOV R32, R4 ;  /* 0x0000000400207202 */ /* 0x002fe40000000f00 */
[----:B------:R-:W-:-:S05]  /*0c10*/  MOV R33, R5 ;  /* 0x0000000500217202 */ /* 0x000fca0000000f00 */
[----:B------:R1:W5:Y:S01]  /*0c20*/  LDG.E.128.CONSTANT R4, desc[UR6][R32.64] ;  /* 0x0000000620047981 */ /* 0x000362000c1e9d00 */
        /* <DEDUP_REMOVED lines=8> */
[----:B------:R-:W-:Y:S02]  /*0cb0*/  SHF.R.U32.HI R22, RZ, 0x6, R4 ;  /* 0x00000006ff167819 */ /* 0x000fe40000011604 */
[----:B------:R-:W-:Y:S02]  /*0cc0*/  LOP3.LUT R35, R35, 0x64006400, RZ, 0xfc, !PT ;  /* 0x6400640023237812 */ /* 0x000fe400078efcff */
[----:B------:R-:W-:Y:S02]  /*0cd0*/  LOP3.LUT R23, R6, 0x3f003f, RZ, 0xc0, !PT ;  /* 0x003f003f06177812 */ /* 0x000fe400078ec0ff */
[----:B---3--:R-:W-:Y:S01]  /*0ce0*/  LOP3.LUT R20, R22, 0x3f003f, RZ, 0xc0, !PT ;  /* 0x003f003f16147812 */ /* 0x008fe200078ec0ff */
        /* <DEDUP_REMOVED lines=14> */
[-C--:B0-----:R-:W-:Y:S01]  /*0dd0*/  HFMA2.MMA R35, R35, R16.reuse, RZ ;  /* 0x0000001023237235 */ /* 0x081fe200000000ff */
[-C--:B------:R-:W-:Y:S01]  /*0de0*/  HFMA2 R37, R37, R16.reuse, RZ.H0_H0 ;  /* 0x0000001025257231 */ /* 0x080fe200000400ff */
[----:B------:R-:W-:Y:S01]  /*0df0*/  HFMA2.MMA R21, R21, R16, RZ ;  /* 0x0000001015157235 */ /* 0x000fe200000000ff */
[----:B------:R-:W-:Y:S01]  /*0e00*/  HFMA2 R16, R23, R16, RZ.H0_H0 ;  /* 0x0000001017107231 */ /* 0x000fe200000400ff */
[----:B------:R-:W-:-:S02]  /*0e10*/  SHF.R.U32.HI R23, RZ, 0x6, R6 ;  /* 0x00000006ff177819 */ /* 0x000fc40000011606 */
[----:B------:R-:W-:Y:S02]  /*0e20*/  SHF.R.U32.HI R5, RZ, 0xc, R5 ;  /* 0x0000000cff057819 */ /* 0x000fe40000011605 */
[----:B------:R-:W-:Y:S01]  /*0e30*/  HFMA2.MMA R20, R20, R17, R35 ;  /* 0x0000001114147235 */ /* 0x000fe20000000023 */
[----:B------:R-:W-:Y:S02]  /*0e40*/  SHF.R.U32.HI R35, RZ, 0x6, R7 ;  /* 0x00000006ff237819 */ /* 0x000fe40000011607 */
        /* <DEDUP_REMOVED lines=8> */
[----:B------:R-:W-:Y:S01]  /*0ed0*/  PRMT R24, R24, 0x5410, R0 ;  /* 0x0000541018187816 */ /* 0x000fe20000000000 */
[----:B------:R-:W-:Y:S01]  /*0ee0*/  HADD2 R38, R34, -1056, -1056 ;  /* 0xe420e42022267430 */ /* 0x000fe20000000000 */
[----:B--2---:R-:W-:Y:S01]  /*0ef0*/  PRMT R2, R2, 0x5410, R3 ;  /* 0x0000541002027816 */ /* 0x004fe20000000003 */
[-C--:B------:R-:W-:Y:S02]  /*0f00*/  HFMA2 R22, R35, R17.reuse, R16 ;  /* 0x0000001123167231 */ /* 0x080fe40000000010 */
[----:B------:R-:W-:Y:S02]  /*0f10*/  HFMA2 R34, R36, R17, R37 ;  /* 0x0000001124227231 */ /* 0x000fe40000000025 */
[----:B------:R-:W-:Y:S01]  /*0f20*/  HFMA2.MMA R21, R38, R17, R21 ;  /* 0x0000001126157235 */ /* 0x000fe20000000015 */
[----:B----4-:R-:W-:-:S02]  /*0f30*/  LOP3.LUT R23, R8, 0x3f003f, RZ, 0xc0, !PT ;  /* 0x003f003f08177812 */ /* 0x010fc400078ec0ff */
[----:B------:R-:W-:Y:S02]  /*0f40*/  LOP3.LUT R35, R10, 0x3f003f, RZ, 0xc0, !PT ;  /* 0x003f003f0a237812 */ /* 0x000fe400078ec0ff */
[----:B------:R-:W-:Y:S02]  /*0f50*/  LOP3.LUT R23, R23, 0x64006400, RZ, 0xfc, !PT ;  /* 0x6400640017177812 */ /* 0x000fe400078efcff */
[----:B------:R-:W-:Y:S02]  /*0f60*/  LOP3.LUT R16, R9, 0x3f003f, RZ, 0xc0, !PT ;  /* 0x003f003f09107812 */ /* 0x000fe400078ec0ff */
[----:B------:R-:W-:Y:S01]  /*0f70*/  LOP3.LUT R35, R35, 0x64006400, RZ, 0xfc, !PT ;  /* 0x6400640023237812 */ /* 0x000fe200078efcff */
[----:B------:R-:W-:Y:S01]  /*0f80*/  HADD2 R23, R23, -1056, -1056 ;  /* 0xe420e42017177430 */ /* 0x000fe20000000000 */
[----:B------:R-:W-:Y:S02]  /*0f90*/  LOP3.LUT R17, R16, 0x64006400, RZ, 0xfc, !PT ;  /* 0x6400640010117812 */ /* 0x000fe400078efcff */
        /* <DEDUP_REMOVED lines=17> */
[----:B------:R-:W-:Y:S01]  /*10b0*/  SHF.R.U32.HI R18, RZ, 0x6, R10 ;  /* 0x00000006ff127819 */ /* 0x000fe2000001160a */
[----:B------:R-:W-:Y:S01]  /*10c0*/  HADD2 R37, R20, -1056, -1056 ;  /* 0xe420e42014257430 */ /* 0x000fe20000000000 */
[----:B------:R-:W-:Y:S01]  /*10d0*/  LOP3.LUT R36, R36, 0x64006400, RZ, 0xfc, !PT ;  /* 0x6400640024247812 */ /* 0x000fe200078efcff */
[----:B------:R-:W-:Y:S01]  /*10e0*/  HADD2 R39, R21, -1056, -1056 ;  /* 0xe420e42015277430 */ /* 0x000fe20000000000 */
[----:B------:R-:W-:Y:S01]  /*10f0*/  LOP3.LUT R18, R18, 0x3f003f, RZ, 0xc0, !PT ;  /* 0x003f003f12127812 */ /* 0x000fe200078ec0ff */
[----:B------:R-:W0:Y:S01]  /*1100*/  LDS.128 R20, [UR4+0x10] ;  /* 0x00001004ff147984 */ /* 0x000e220008000c00 */
[----:B------:R-:W-:Y:S01]  /*1110*/  SHF.R.U32.HI R8, RZ, 0xc, R8 ;  /* 0x0000000cff087819 */ /* 0x000fe20000011608 */
[----:B------:R-:W-:Y:S01]  /*1120*/  HFMA2.MMA R16, R37, R19, R16 ;  /* 0x0000001325107235 */ /* 0x000fe20000000010 */
[----:B------:R-:W-:Y:S01]  /*1130*/  LOP3.LUT R18, R18, 0x64006400, RZ, 0xfc, !PT ;  /* 0x6400640012127812 */ /* 0x000fe200078efcff */
[----:B------:R-:W-:Y:S01]  /*1140*/  HADD2 R36, R36, -1056, -1056 ;  /* 0xe420e42024247430 */ /* 0x000fe20000000000 */
[----:B------:R-:W-:Y:S01]  /*1150*/  SHF.R.U32.HI R9, RZ, 0xc, R9 ;  /* 0x0000000cff097819 */ /* 0x000fe20000011609 */
[----:B------:R-:W-:Y:S01]  /*1160*/  HFMA2 R34, R39, R19, R34 ;  /* 0x0000001327227231 */ /* 0x000fe20000000022 */
[----:B------:R-:W-:Y:S01]  /*1170*/  SHF.R.U32.HI R11, RZ, 0xc, R11 ;  /* 0x0000000cff0b7819 */ /* 0x000fe2000001160b */
[----:B------:R-:W-:-:S03]  /*1180*/  HADD2 R18, R18, -1056, -1056 ;  /* 0xe420e42012127430 */ /* 0x000fc60000000000 */
[----:B------:R-:W-:-:S03]  /*1190*/  LOP3.LUT R11, R11, 0xf000f, RZ, 0xc0, !PT ;  /* 0x000f000f0b0b7812 */ /* 0x000fc600078ec0ff */
        /* <DEDUP_REMOVED lines=95> */
.L_x_3933:
        /* <DEDUP_REMOVED lines=13> */
[----:B------:R-:W-:Y:S02]  /*1860*/  SHF.R.U32.HI R20, RZ, 0x6, R4 ;  /* 0x00000006ff147819 */ /* 0x000fe40000011604 */
[----:B------:R-:W-:Y:S02]  /*1870*/  LOP3.LUT R35, R35, 0x64006400, RZ, 0xfc, !PT ;  /* 0x6400640023237812 */ /* 0x000fe400078efcff */
[----:B------:R-:W-:-:S02]  /*1880*/  LOP3.LUT R34, R6, 0x3f003f, RZ, 0xc0, !PT ;  /* 0x003f003f06227812 */ /* 0x000fc400078ec0ff */
[----:B------:R-:W-:Y:S01]  /*1890*/  LOP3.LUT R20, R20, 0x3f003f, RZ, 0xc0, !PT ;  /* 0x003f003f14147812 */ /* 0x000fe200078ec0ff */
[----:B------:R-:W-:Y:S01]  /*18a0*/  HADD2 R35, R35, -1056, -1056 ;  /* 0xe420e42023237430 */ /* 0x000fe20000000000 */
[----:B------:R-:W-:Y:S02]  /*18b0*/  LOP3.LUT R37, R5, 0x3f003f, RZ, 0xc0, !PT ;  /* 0x003f003f05257812 */ /* 0x000fe400078ec0ff */
[----:B------:R-:W-:Y:S02]  /*18c0*/  LOP3.LUT R36, R7, 0x3f003f, RZ, 0xc0, !PT ;  /* 0x003f003f07247812 */ /* 0x000fe400078ec0ff */
[----:B------:R-:W-:Y:S01]  /*18d0*/  LOP3.LUT R21, R34, 0x64006400, RZ, 0xfc, !PT ;  /* 0x6400640022157812 */ /* 0x000fe200078efcff */
[-C--:B0-----:R-:W-:Y:S01]  /*18e0*/  HFMA2.MMA R35, R35, R16.reuse, RZ ;  /* 0x0000001023237235 */ /* 0x081fe200000000ff */
[----:B------:R-:W-:Y:S02]  /*18f0*/  LOP3.LUT R20, R20, 0x64006400, RZ, 0xfc, !PT ;  /* 0x6400640014147812 */ /* 0x000fe400078efcff */
[----:B------:R-:W-:Y:S01]  /*1900*/  LOP3.LUT R37, R37, 0x64006400, RZ, 0xfc, !PT ;  /* 0x6400640025257812 */ /* 0x000fe200078efcff */
[----:B------:R-:W-:Y:S01]  /*1910*/  HADD2 R21, R21, -1056, -1056 ;  /* 0xe420e42015157430 */ /* 0x000fe20000000000 */
[----:B----4-:R-:W-:Y:S01]  /*1920*/  LOP3.LUT R23, R36, 0x64006400, RZ, 0xfc, !PT ;  /* 0x6400640024177812 */ /* 0x010fe200078efcff */
[----:B------:R-:W-:Y:S01]  /*1930*/  HADD2 R20, R20, -1056, -1056 ;  /* 0xe420e42014147430 */ /* 0x000fe20000000000 */
[----:B------:R-:W-:Y:S01]  /*1940*/  SHF.R.U32.HI R22, RZ, 0x6, R5 ;  /* 0x00000006ff167819 */ /* 0x000fe20000011605 */
[----:B------:R-:W-:Y:S01]  /*1950*/  HADD2 R37, R37, -1056, -1056 ;  /* 0xe420e42025257430 */ /* 0x000fe20000000000 */
[----:B------:R-:W-:Y:S01]  /*1960*/  SHF.R.U32.HI R4, RZ, 0xc, R4 ;  /* 0x0000000cff047819 */ /* 0x000fe20000011604 */
[----:B------:R-:W-:Y:S01]  /*1970*/  HADD2 R23, R23, -1056, -1056 ;  /* 0xe420e42017177430 */ /* 0x000fe20000000000 */
[----:B------:R-:W-:Y:S01]  /*1980*/  HFMA2.MMA R21, R21, R16, RZ ;  /* 0x0000001015157235 */ /* 0x000fe200000000ff */
[-C--:B------:R-:W-:Y:S01]  /*1990*/  HFMA2 R37, R37, R16.reuse, RZ.H0_H0 ;  /* 0x0000001025257231 */ /* 0x080fe200000400ff */
[----:B------:R-:W-:Y:S01]  /*19a0*/  HFMA2.MMA R20, R20, R17, R35 ;  /* 0x0000001114147235 */ /* 0x000fe20000000023 */
[----:B------:R-:W-:Y:S01]  /*19b0*/  HFMA2 R16, R23, R16, RZ.H0_H0 ;  /* 0x0000001017107231 */ /* 0x000fe200000400ff */
[----:B------:R-:W-:-:S02]  /*19c0*/  SHF.R.U32.HI R23, RZ, 0x6, R6 ;  /* 0x00000006ff177819 */ /* 0x000fc40000011606 */
[----:B------:R-:W-:Y:S02]  /*19d0*/  SHF.R.U32.HI R35, RZ, 0x6, R7 ;  /* 0x00000006ff237819 */ /* 0x000fe40000011607 */
        /* <DEDUP_REMOVED lines=18> */
[----:B------:R-:W-:-:S02]  /*1b00*/  LOP3.LUT R35, R35, 0x64006400, RZ, 0xfc, !PT ;  /* 0x6400640023237812 */ /* 0x000fc400078efcff */
[----:B------:R-:W-:Y:S02]  /*1b10*/  LOP3.LUT R17, R16, 0x64006400, RZ, 0xfc, !PT ;  /* 0x6400640010117812 */ /* 0x000fe400078efcff */
[-C--:B------:R-:W-:Y:S01]  /*1b20*/  HFMA2.MMA R16, R23, R18.reuse, R20 ;  /* 0x0000001217107235 */ /* 0x080fe20000000014 */
[----:B------:R-:W-:Y:S01]  /*1b30*/  HADD2 R20, R35, -1056, -1056 ;  /* 0xe420e42023147430 */ /* 0x000fe20000000000 */
[----:B------:R-:W-:Y:S01]  /*1b40*/  LOP3.LUT R23, R11, 0x3f003f, RZ, 0xc0, !PT ;  /* 0x003f003f0b177812 */ /* 0x000fe200078ec0ff */
[----:B------:R-:W-:Y:S01]  /*1b50*/  HADD2 R17, R17, -1056, -1056 ;  /* 0xe420e42011117430 */ /* 0x000fe20000000000 */
[----:B------:R-:W-:Y:S02]  /*1b60*/  SHF.R.U32.HI R36, RZ, 0x6, R11 ;  /* 0x00000006ff247819 */ /* 0x000fe4000001160b */
[----:B------:R-:W-:Y:S01]  /*1b70*/  LOP3.LUT R23, R23, 0x64006400, RZ, 0xfc, !PT ;  /* 0x6400640017177812 */ /* 0x000fe200078efcff */
[----:B------:R-:W-:Y:S01]  /*1b80*/  HFMA2 R34, R17, R18, R34 ;  /* 0x0000001211227231 */ /* 0x000fe20000000022 */
[----:B------:R-:W-:Y:S01]  /*1b90*/  HFMA2.MMA R17, R20, R18, R21 ;  /* 0x0000001214117235 */ /* 0x000fe20000000015 */
[----:B------:R-:W-:-:S02]  /*1ba0*/  SHF.R.U32.HI R20, RZ, 0x6, R8 ;  /* 0x00000006ff147819 */ /* 0x000fc40000011608 */
[----:B------:R-:W-:Y:S01]  /*1bb0*/  SHF.R.U32.HI R21, RZ, 0x6, R9 ;  /* 0x00000006ff157819 */ /* 0x000fe20000011609 */
[----:B------:R-:W-:Y:S01]  /*1bc0*/  HADD2 R23, R23, -1056, -1056 ;  /* 0xe420e42017177430 */ /* 0x000fe20000000000 */
[----:B------:R-:W-:Y:S02]  /*1bd0*/  LOP3.LUT R20, R20, 0x3f003f, RZ, 0xc0, !PT ;  /* 0x003f003f14147812 */ /* 0x000fe400078ec0ff */
        /* <DEDUP_REMOVED lines=10> */
[----:B------:R-:W-:Y:S01]  /*1c80*/  LOP3.LUT R36, R36, 0x64006400, RZ, 0xfc, !PT ;  /* 0x6400640024247812 */ /* 0x000fe200078efcff */
[----:B------:R-:W-:Y:S01]  /*1c90*/  HFMA2.MMA R16, R37, R19, R16 ;  /* 0x0000001325107235 */ /* 0x000fe20000000010 */
[----:B------:R-:W-:Y:S01]  /*1ca0*/  LOP3.LUT R18, R18, 0x64006400, RZ, 0xfc, !PT ;  /* 0x6400640012127812 */ /* 0x000fe200078efcff */
[----:B------:R-:W-:Y:S01]  /*1cb0*/  HFMA2 R34, R39, R19, R34 ;  /* 0x0000001327227231 */ /* 0x000fe20000000022 */
[----:B------:R-:W-:Y:S01]  /*1cc0*/  SHF.R.U32.HI R7, RZ, 0xc, R7 ;  /* 0x0000000cff077819 */ /* 0x000fe20000011607 */
[----:B------:R-:W-:Y:S01]  /*1cd0*/  HADD2 R36, R36, -1056, -1056 ;  /* 0xe420e42024247430 */ /* 0x000fe20000000000 */
[----:B------:R-:W-:Y:S01]  /*1ce0*/  SHF.R.U32.HI R8, RZ, 0xc, R8 ;  /* 0x0000000cff087819 */ /* 0x000fe20000011608 */
[----:B------:R-:W-:Y:S01]  /*1cf0*/  HADD2 R18, R18, -1056, -1056 ;  /* 0xe420e42012127430 */ /* 0x000fe20000000000 */
[----:B------:R-:W-:-:S02]  /*1d00*/  SHF.R.U32.HI R9, RZ, 0xc, R9 ;  /* 0x0000000cff097819 */ /* 0x000fc40000011609 */
[----:B------:R-:W-:-:S03]  /*1d10*/  SHF.R.U32.HI R11, RZ, 0xc, R11 ;  /* 0x0000000cff0b7819 */ /* 0x000fc6000001160b */
        /* <DEDUP_REMOVED lines=8> */
[----:B------:R-:W-:-:S02]  /*1da0*/  LOP3.LUT R35, R35, 0x64006400, RZ, 0xfc, !PT ;  /* 0x6400640023237812 */ /* 0x000fc400078efcff */
[----:B------:R-:W-:Y:S01]  /*1db0*/  LOP3.LUT R11, R11, 0xf000f, RZ, 0xc0, !PT ;  /* 0x000f000f0b0b7812 */ /* 0x000fe200078ec0ff */
        /* <DEDUP_REMOVED lines=86> */
.L_x_3934:
[----:B------:R-:W-:Y:S01]  /*2320*/  IADD3 R30, R30, 0x20, RZ ;  /* 0x000000201e1e7810 */ /* 0x000fe20007ffe0ff */
[----:B-----5:R-:W-:Y:S01]  /*2330*/  IMAD.WIDE.U32 R4, R29, 0x18, R32 ;  /* 0x000000181d047825 */ /* 0x020fe200078e0020 */
[----:B------:R-:W-:Y:S02]  /*2340*/  UIADD3 UR4, UR4, 0x40, URZ ;  /* 0x0000004004047890 */ /* 0x000fe4000fffe03f */
[----:B------:R-:W-:Y:S01]  /*2350*/  ISETP.GE.AND P0, PT, R30, UR5, PT ;  /* 0x000000051e007c0c */ /* 0x000fe2000bf06270 */
[----:B------:R-:W-:Y:S01]  /*2360*/  IMAD R7, R28, 0x18, RZ ;  /* 0x000000181c077824 */ /* 0x000fe200078e02ff */
[----:B------:R-:W-:-:S04]  /*2370*/  ISETP.LT.AND P2, PT, R30, R31, PT ;  /* 0x0000001f1e00720c */ /* 0x000fc80003f41270 */
[----:B------:R-:W-:-:S09]  /*2380*/  IADD3 R5, R5, R7, RZ ;  /* 0x0000000705057210 */ /* 0x000fd20007ffe0ff */
[----:B------:R-:W-:Y:S05]  /*2390*/  @!P0 BRA P2, `(.L_x_3935) ;  /* 0xffffffe800188947 */ /* 0x000fea000103ffff */
.L_x_3932:
[----:B------:R-:W-:Y:S01]  /*23a0*/  ISETP.GE.AND P0, PT, R30, R31, PT ;  /* 0x0000001f1e00720c */ /* 0x000fe20003f06270 */
[----:B------:R-:W-:-:S03]  /*23b0*/  ULDC UR5, c[0x0][0x264] ;  /* 0x0000990000057ab9 */ /* 0x000fc60000000800 */
[----:B------:R-:W-:-:S13]  /*23c0*/  ISETP.GE.OR P0, PT, R30, UR5, P0 ;  /* 0x000000051e007c0c */ /* 0x000fda0008706670 */
[----:B------:R-:W-:Y:S05]  /*23d0*/  @P0 BRA `(.L_x_3936) ;  /* 0x0000002400040947 */ /* 0x000fea0003800000 */
[----:B------:R-:W-:Y:S01]  /*23e0*/  HADD2.F32 R24, -RZ, R24.H0_H0 ;  /* 0x20000018ff187230 */ /* 0x000fe20000004100 */
[----:B------:R-:W-:Y:S01]  /*23f0*/  SHF.R.S32.HI R16, RZ, 0x1f, R29 ;  /* 0x0000001fff107819 */ /* 0x000fe2000001141d */
[----:B------:R-:W-:Y:S01]  /*2400*/  HADD2.F32 R0, -RZ, R0.H0_H0 ;  /* 0x20000000ff007230 */ /* 0x000fe20000004100 */
[----:B------:R-:W-:Y:S01]  /*2410*/  ULDC UR5, c[0x0][0x264] ;  /* 0x0000990000057ab9 */ /* 0x000fe20000000800 */
[----:B------:R-:W-:Y:S02]  /*2420*/  HADD2.F32 R6, -RZ, R2.H0_H0 ;  /* 0x20000002ff067230 */ /* 0x000fe40000004100 */
[----:B------:R-:W-:-:S07]  /*2430*/  HADD2.F32 R7, -RZ, R3.H0_H0 ;  /* 0x20000003ff077230 */ /* 0x000fce0000004100 */
.L_x_3938:
[----:B------:R-:W-:Y:S05]  /*2440*/  @P1 BRA `(.L_x_3937) ;  /* 0x0000002000c81947 */ /* 0x000fea0003800000 */
[----:B------:R-:W3:Y:S01]  /*2450*/  LDG.E.128.CONSTANT R12, desc[UR6][R4.64] ;  /* 0x00000006040c7981 */ /* 0x000ee2000c1e9d00 */
[----:B------:R-:W1:Y:S03]  /*2460*/  LDC R27, c[0x0][0x23c] ;  /* 0x00008f00ff1b7b82 */ /* 0x000e660000000800 */
[----:B--2---:R-:W0:Y:S01]  /*2470*/  LDS.64 R2, [UR4] ;  /* 0x00000004ff027984 */ /* 0x004e220008000a00 */
[----:B-1----:R-:W-:-:S04]  /*2480*/  LEA R32, P0, R27, R4, 0x2 ;  /* 0x000000041b207211 */ /* 0x002fc800078010ff */
[----:B------:R-:W-:-:S05]  /*2490*/  LEA.HI.X R33, R27, R5, R16, 0x2, P0 ;  /* 0x000000051b217211 */ /* 0x000fca00000f1410 */
[----:B------:R-:W2:Y:S01]  /*24a0*/  LDG.E.128.CONSTANT R8, desc[UR6][R32.64] ;  /* 0x0000000620087981 */ /* 0x000ea2000c1e9d00 */
        /* <DEDUP_REMOVED lines=10> */
[----:B0-----:R-:W-:Y:S02]  /*2550*/  HADD2.F32 R18, -RZ, R2.H0_H0 ;  /* 0x20000002ff127230 */ /* 0x001fe40000004100 */
[----:B------:R-:W-:Y:S02]  /*2560*/  HADD2 R28, R19, -1032, -1032 ;  /* 0xe408e408131c7430 */ /* 0x000fe40000000000 */
[----:B------:R-:W-:Y:S02]  /*2570*/  HADD2.F32 R17, -RZ, R22.H0_H0 ;  /* 0x20000016ff117230 */ /* 0x000fe40000004100 */
[----:B------:R-:W-:-:S02]  /*2580*/  HADD2 R20, R20, -1032, -1032 ;  /* 0xe408e40814147430 */ /* 0x000fc40000000000 */
[----:B------:R-:W-:Y:S02]  /*2590*/  HADD2.F32 R35, -RZ, R23.H0_H0 ;  /* 0x20000017ff237230 */ /* 0x000fe40000004100 */
[----:B------:R-:W-:Y:S02]  /*25a0*/  HADD2.F32 R19, -RZ, R28.H0_H0 ;  /* 0x2000001cff137230 */ /* 0x000fe40000004100 */
[----:B------:R-:W-:Y:S01]  /*25b0*/  FFMA.FTZ R29, R17, R18, RZ ;  /* 0x00000012111d7223 */ /* 0x000fe200000100ff */
[----:B------:R-:W-:Y:S02]  /*25c0*/  HADD2.F32 R21, -RZ, R20.H0_H0 ;  /* 0x20000014ff157230 */ /* 0x000fe40000004100 */
[C---:B------:R-:W-:Y:S01]  /*25d0*/  FFMA.FTZ R35, R18.reuse, R35, RZ ;  /* 0x0000002312237223 */ /* 0x040fe200000100ff */
[----:B------:R-:W-:Y:S02]  /*25e0*/  HADD2.F32 R28, -RZ, R28.H1_H1 ;  /* 0x3000001cff1c7230 */ /* 0x000fe40000004100 */
[----:B------:R-:W-:Y:S01]  /*25f0*/  FFMA.FTZ R19, R18, R19, RZ ;  /* 0x0000001312137223 */ /* 0x000fe200000100ff */
[----:B------:R-:W-:-:S02]  /*2600*/  HADD2.F32 R22, -RZ, R22.H1_H1 ;  /* 0x30000016ff167230 */ /* 0x000fc40000004100 */
[----:B------:R-:W-:Y:S01]  /*2610*/  FFMA.FTZ R17, R18, R21, RZ ;  /* 0x0000001512117223 */ /* 0x000fe200000100ff */
[----:B------:R-:W-:Y:S01]  /*2620*/  HADD2.F32 R18, -RZ, R2.H1_H1 ;  /* 0x30000002ff127230 */ /* 0x000fe20000004100 */
[----:B------:R-:W-:Y:S01]  /*2630*/  MOV R2, 0x2c00 ;  /* 0x00002c0000027802 */ /* 0x000fe20000000f00 */
[----:B------:R-:W-:Y:S02]  /*2640*/  HADD2.F32 R23, -RZ, R23.H1_H1 ;  /* 0x30000017ff177230 */ /* 0x000fe40000004100 */
[----:B------:R-:W-:Y:S02]  /*2650*/  HADD2.F32 R20, -RZ, R20.H1_H1 ;  /* 0x30000014ff147230 */ /* 0x000fe40000004100 */
[----:B------:R-:W-:Y:S01]  /*2660*/  FFMA.FTZ R37, R18, R28, R19 ;  /* 0x0000001c12257223 */ /* 0x000fe20000010013 */
[----:B------:R-:W-:Y:S01]  /*2670*/  LOP3.LUT R19, R12, 0xf000f0, RZ, 0xc0, !PT ;  /* 0x00f000f00c137812 */ /* 0x000fe200078ec0ff */
[----:B------:R-:W-:Y:S01]  /*2680*/  FFMA.FTZ R29, R22, R18, R29 ;  /* 0x00000012161d7223 */ /* 0x000fe2000001001d */
[C---:B------:R-:W-:Y:S01]  /*2690*/  FFMA.FTZ R35, R18.reuse, R23, R35 ;  /* 0x0000001712237223 */ /* 0x040fe20000010023 */
        /* <DEDUP_REMOVED lines=8> */
[----:B------:R-:W-:Y:S01]  /*2720*/  LOP3.LUT R19, R20, 0x64006400, RZ, 0xfc, !PT ;  /* 0x6400640014137812 */ /* 0x000fe200078efcff */
[----:B------:R-:W-:Y:S02]  /*2730*/  HADD2.F32 R20, -RZ, R21.H0_H0 ;  /* 0x20000015ff147230 */ /* 0x000fe40000004100 */
[-C--:B------:R-:W-:Y:S01]  /*2740*/  HFMA2 R23, R23, R2.reuse.H0_H0, -72, -72 ;  /* 0xd480d48017177431 */ /* 0x080fe20000040002 */
[----:B------:R-:W-:Y:S01]  /*2750*/  LOP3.LUT R39, R18, 0x64006400, RZ, 0xfc, !PT ;  /* 0x6400640012277812 */ /* 0x000fe200078efcff */
[----:B------:R-:W-:-:S02]  /*2760*/  HFMA2 R28, R19, R2.H0_H0, -72, -72 ;  /* 0xd480d480131c7431 */ /* 0x000fc40000040002 */
[----:B------:R-:W-:Y:S01]  /*2770*/  FFMA.FTZ R29, R20, R22, R29 ;  /* 0x00000016141d7223 */ /* 0x000fe2000001001d */
[----:B------:R-:W0:Y:S01]  /*2780*/  LDS.64 R18, [UR4+0x8] ;  /* 0x00000804ff127984 */ /* 0x000e220008000a00 */
[----:B------:R-:W-:Y:S02]  /*2790*/  HADD2.F32 R34, -RZ, R23.H0_H0 ;  /* 0x20000017ff227230 */ /* 0x000fe40000004100 */
[----:B------:R-:W-:Y:S02]  /*27a0*/  HFMA2 R20, R39, R2.H0_H0, -72, -72 ;  /* 0xd480d48027147431 */ /* 0x000fe40000040002 */
[--C-:B------:R-:W-:Y:S01]  /*27b0*/  HADD2.F32 R36, -RZ, R28.reuse.H0_H0 ;  /* 0x2000001cff247230 */ /* 0x100fe20000004100 */
[----:B------:R-:W-:Y:S01]  /*27c0*/  SHF.R.U32.HI R12, RZ, 0x8, R12 ;  /* 0x00000008ff0c7819 */ /* 0x000fe2000001160c */
[----:B------:R-:W-:Y:S02]  /*27d0*/  HADD2.F32 R28, -RZ, R28.H1_H1 ;  /* 0x3000001cff1c7230 */ /* 0x000fe40000004100 */
[----:B------:R-:W-:Y:S01]  /*27e0*/  FFMA.FTZ R35, R22, R34, R35 ;  /* 0x0000002216237223 */ /* 0x000fe20000010023 */
[----:B------:R-:W-:-:S02]  /*27f0*/  HADD2.F32 R34, -RZ, R20.H0_H0 ;  /* 0x20000014ff227230 */ /* 0x000fc40000004100 */
[C---:B------:R-:W-:Y:S01]  /*2800*/  FFMA.FTZ R37, R22.reuse, R36, R37 ;  /* 0x0000002416257223 */ /* 0x040fe20000010025 */
[----:B------:R-:W-:Y:S02]  /*2810*/  SHF.R.U32.HI R14, RZ, 0x8, R14 ;  /* 0x00000008ff0e7819 */ /* 0x000fe4000001160e */
[----:B------:R-:W-:Y:S01]  /*2820*/  SHF.R.U32.HI R15, RZ, 0x8, R15 ;  /* 0x00000008ff0f7819 */ /* 0x000fe2000001160f */
[----:B------:R-:W-:Y:S01]  /*2830*/  FFMA.FTZ R17, R22, R34, R17 ;  /* 0x0000002216117223 */ /* 0x000fe20000010011 */
[----:B------:R-:W-:Y:S02]  /*2840*/  HADD2.F32 R22, -RZ, R3.H1_H1 ;  /* 0x30000003ff167230 */ /* 0x000fe40000004100 */
[----:B------:R-:W-:Y:S02]  /*2850*/  HADD2.F32 R34, -RZ, R21.H1_H1 ;  /* 0x30000015ff227230 */ /* 0x000fe40000004100 */
[----:B------:R-:W-:Y:S02]  /*2860*/  HADD2.F32 R21, -RZ, R23.H1_H1 ;  /* 0x30000017ff157230 */ /* 0x000fe40000004100 */
[----:B------:R-:W-:Y:S01]  /*2870*/  FFMA.FTZ R23, R22, R28, R37 ;  /* 0x0000001c16177223 */ /* 0x000fe20000010025 */
[----:B------:R-:W-:Y:S01]  /*2880*/  HADD2.F32 R28, -RZ, R20.H1_H1 ;  /* 0x30000014ff1c7230 */ /* 0x000fe20000004100 */
[----:B------:R-:W-:Y:S01]  /*2890*/  SHF.R.U32.HI R20, RZ, 0x8, R13 ;  /* 0x00000008ff147819 */ /* 0x000fe2000001160d */
[----:B------:R-:W-:Y:S01]  /*28a0*/  FFMA.FTZ R3, R34, R22, R29 ;  /* 0x0000001622037223 */ /* 0x000fe2000001001d */
[----:B------:R-:W-:Y:S01]  /*28b0*/  LOP3.LUT R13, R12, 0xf000f, RZ, 0xc0, !PT ;  /* 0x000f000f0c0d7812 */ /* 0x000fe200078ec0ff */
[C---:B------:R-:W-:Y:S01]  /*28c0*/  FFMA.FTZ R21, R22.reuse, R21, R35 ;  /* 0x0000001516157223 */ /* 0x040fe20000010023 */
[----:B------:R-:W-:Y:S01]  /*28d0*/  FFMA.FTZ R17, R22, R28, R17 ;  /* 0x0000001c16117223 */ /* 0x000fe20000010011 */
        /* <DEDUP_REMOVED lines=9> */
[----:B------:R-:W-:Y:S01]  /*2970*/  HADD2.F32 R36, -RZ, R22.H0_H0 ;  /* 0x20000016ff247230 */ /* 0x000fe20000004100 */
[----:B------:R-:W-:Y:S01]  /*2980*/  LOP3.LUT R20, R20, 0xf000f0, RZ, 0xc0, !PT ;  /* 0x00f000f014147812 */ /* 0x000fe200078ec0ff */
[----:B0-----:R-:W-:Y:S01]  /*2990*/  HADD2.F32 R34, -RZ, R18.H0_H0 ;  /* 0x20000012ff227230 */ /* 0x001fe20000004100 */
[----:B------:R-:W-:Y:S01]  /*29a0*/  LOP3.LUT R14, R14, 0xf000f0, RZ, 0xc0, !PT ;  /* 0x00f000f00e0e7812 */ /* 0x000fe200078ec0ff */
[----:B------:R-:W-:-:S02]  /*29b0*/  HADD2 R29, R13, -1032, -1032 ;  /* 0xe408e4080d1d7430 */ /* 0x000fc40000000000 */
[----:B------:R-:W-:Y:S02]  /*29c0*/  HADD2.F32 R22, -RZ, R22.H1_H1 ;  /* 0x30000016ff167230 */ /* 0x000fe40000004100 */
[----:B------:R-:W-:Y:S02]  /*29d0*/  HADD2 R13, R35, -1032, -1032 ;  /* 0xe408e408230d7430 */ /* 0x000fe40000000000 */
[----:B------:R-:W-:Y:S01]  /*29e0*/  FFMA.FTZ R3, R36, R34, R3 ;  /* 0x0000002224037223 */ /* 0x000fe20000010003 */
[----:B------:R-:W-:Y:S02]  /*29f0*/  HADD2.F32 R18, -RZ, R18.H1_H1 ;  /* 0x30000012ff127230 */ /* 0x000fe40000004100 */
[----:B------:R-:W-:Y:S02]  /*2a00*/  HADD2.F32 R35, -RZ, R28.H0_H0 ;  /* 0x2000001cff237230 */ /* 0x000fe40000004100 */
[----:B------:R-:W-:Y:S02]  /*2a10*/  HADD2.F32 R36, -RZ, R13.H0_H0 ;  /* 0x2000000dff247230 */ /* 0x000fe40000004100 */
[----:B------:R-:W-:Y:S01]  /*2a20*/  FFMA.FTZ R3, R22, R18, R3 ;  /* 0x0000001216037223 */ /* 0x000fe20000010003 */
[----:B------:R-:W-:-:S02]  /*2a30*/  HADD2.F32 R38, -RZ, R29.H0_H0 ;  /* 0x2000001dff267230 */ /* 0x000fc40000004100 */
[----:B------:R-:W-:Y:S01]  /*2a40*/  FFMA.FTZ R21, R34, R35, R21 ;  /* 0x0000002322157223 */ /* 0x000fe20000010015 */
[----:B------:R-:W-:Y:S01]  /*2a50*/  LOP3.LUT R22, R12, 0xf000f0, RZ, 0xc0, !PT ;  /* 0x00f000f00c167812 */ /* 0x000fe200078ec0ff */
[C---:B------:R-:W-:Y:S01]  /*2a60*/  FFMA.FTZ R17, R34.reuse, R36, R17 ;  /* 0x0000002422117223 */ /* 0x040fe20000010011 */
[----:B------:R-:W-:Y:S02]  /*2a70*/  HADD2.F32 R36, -RZ, R13.H1_H1 ;  /* 0x3000000dff247230 */ /* 0x000fe40000004100 */
[----:B------:R-:W-:Y:S01]  /*2a80*/  FFMA.FTZ R23, R34, R38, R23 ;  /* 0x0000002622177223 */ /* 0x000fe20000010017 */
[----:B------:R-:W-:Y:S01]  /*2a90*/  HADD2.F32 R28, -RZ, R28.H1_H1 ;  /* 0x3000001cff1c7230 */ /* 0x000fe20000004100 */
[----:B------:R-:W0:Y:S01]  /*2aa0*/  LDS.64 R12, [UR4+0x10] ;  /* 0x00001004ff0c7984 */ /* 0x000e220008000a00 */
[----:B------:R-:W-:Y:S01]  /*2ab0*/  HADD2.F32 R34, -RZ, R29.H1_H1 ;  /* 0x3000001dff227230 */ /* 0x000fe20000004100 */
[----:B------:R-:W-:Y:S01]  /*2ac0*/  LOP3.LUT R29, R22, 0x64006400, RZ, 0xfc, !PT ;  /* 0x64006400161d7812 */ /* 0x000fe200078efcff */
[C---:B------:R-:W-:Y:S01]  /*2ad0*/  FFMA.FTZ R17, R18.reuse, R36, R17 ;  /* 0x0000002412117223 */ /* 0x040fe20000010011 */
[----:B------:R-:W-:Y:S01]  /*2ae0*/  FFMA.FTZ R21, R18, R28, R21 ;  /* 0x0000001c12157223 */ /* 0x000fe20000010015 */
[----:B------:R-:W-:Y:S01]  /*2af0*/  LOP3.LUT R35, R14, 0x64006400, RZ, 0xfc, !PT ;  /* 0x640064000e237812 */ /* 0x000fe200078efcff */
[----:B------:R-:W-:Y:S01]  /*2b00*/  FFMA.FTZ R23, R18, R34, R23 ;  /* 0x0000002212177223 */ /* 0x000fe20000010017 */
[----:B------:R-:W-:Y:S01]  /*2b10*/  LOP3.LUT R18, R15, 0xf000f0, RZ, 0xc0, !PT ;  /* 0x00f000f00f127812 */ /* 0x000fe200078ec0ff */
[-C--:B------:R-:W-:Y:S01]  /*2b20*/  HFMA2 R15, R29, R2.reuse.H0_H0, -72, -72 ;  /* 0xd480d4801d0f7431 */ /* 0x080fe20000040002 */
[----:B------:R-:W-:Y:S01]  /*2b30*/  LOP3.LUT R29, R20, 0x64006400, RZ, 0xfc, !PT ;  /* 0x64006400141d7812 */ /* 0x000fe200078efcff */
[----:B------:R-:W-:Y:S01]  /*2b40*/  HFMA2 R20, R35, R2.H0_H0, -72, -72 ;  /* 0xd480d48023147431 */ /* 0x000fe20000040002 */
[----:B------:R-:W-:Y:S01]  /*2b50*/  LOP3.LUT R37, R18, 0x64006400, RZ, 0xfc, !PT ;  /* 0x6400640012257812 */ /* 0x000fe200078efcff */
[----:B------:R-:W-:-:S02]  /*2b60*/  HADD2.F32 R18, -RZ, R19.H0_H0 ;  /* 0x20000013ff127230 */ /* 0x000fc40000004100 */
[-C--:B------:R-:W-:Y:S02]  /*2b70*/  HFMA2 R14, R29, R2.reuse.H0_H0, -72, -72 ;  /* 0xd480d4801d0e7431 */ /* 0x080fe40000040002 */
[----:B------:R-:W-:Y:S02]  /*2b80*/  HADD2.F32 R28, -RZ, R15.H0_H0 ;  /* 0x2000000fff1c7230 */ /* 0x000fe40000004100 */
[----:B------:R-:W-:Y:S02]  /*2b90*/  HFMA2 R22, R37, R2.H0_H0, -72, -72 ;  /* 0xd480d48025167431 */ /* 0x000fe40000040002 */
[----:B------:R-:W-:Y:S01]  /*2ba0*/  HADD2.F32 R36, -RZ, R20.H0_H0 ;  /* 0x20000014ff247230 */ /* 0x000fe20000004100 */
[----:B--2---:R-:W-:Y:S01]  /*2bb0*/  LOP3.LUT R29, R8, 0xf000f0, RZ, 0xc0, !PT ;  /* 0x00f000f0081d7812 */ /* 0x004fe200078ec0ff */
        /* <DEDUP_REMOVED lines=15> */
[----:B------:R-:W-:-:S02]  /*2cb0*/  HADD2.F32 R21, -RZ, R20.H1_H1 ;  /* 0x30000014ff157230 */ /* 0x000fc40000004100 */
[C---:B------:R-:W-:Y:S01]  /*2cc0*/  FFMA.FTZ R20, R19.reuse, R15, R18 ;  /* 0x0000000f13147223 */ /* 0x040fe20000010012 */
[----:B------:R-:W-:Y:S02]  /*2cd0*/  HADD2 R23, R22, -1032, -1032 ;  /* 0xe408e40816177430 */ /* 0x000fe40000000000 */
[C---:B------:R-:W-:Y:S01]  /*2ce0*/  FFMA.FTZ R17, R19.reuse, R14, R34 ;  /* 0x0000000e13117223 */ /* 0x040fe20000010022 */
[----:B------:R-:W-:Y:S02]  /*2cf0*/  HADD2 R22, R28, -1032, -1032 ;  /* 0xe408e4081c167430 */ /* 0x000fe40000000000 */
[----:B------:R-:W-:Y:S01]  /*2d00*/  FFMA.FTZ R21, R19, R21, R36 ;  /* 0x0000001513157223 */ /* 0x000fe20000010024 */
[----:B0-----:R-:W-:Y:S01]  /*2d10*/  HADD2.F32 R14, -RZ, R12.H0_H0 ;  /* 0x2000000cff0e7230 */ /* 0x001fe20000004100 */
[----:B------:R-:W0:Y:S01]  /*2d20*/  LDS.64 R18, [UR4+0x18] ;  /* 0x00001804ff127984 */ /* 0x000e220008000a00 */
[----:B------:R-:W-:Y:S01]  /*2d30*/  HADD2.F32 R15, -RZ, R23.H0_H0 ;  /* 0x20000017ff0f7230 */ /* 0x000fe20000004100 */
[----:B------:R-:W-:Y:S01]  /*2d40*/  LOP3.LUT R29, R29, 0x64006400, RZ, 0xfc, !PT ;  /* 0x640064001d1d7812 */ /* 0x000fe200078efcff */
[----:B------:R-:W-:-:S02]  /*2d50*/  HADD2.F32 R35, -RZ, R22.H0_H0 ;  /* 0x20000016ff237230 */ /* 0x000fc40000004100 */
[----:B------:R-:W-:Y:S02]  /*2d60*/  HADD2.F32 R12, -RZ, R12.H1_H1 ;  /* 0x3000000cff0c7230 */ /* 0x000fe40000004100 */
[----:B------:R-:W-:Y:S01]  /*2d70*/  FFMA.FTZ R36, R15, R14, RZ ;  /* 0x0000000e0f247223 */ /* 0x000fe200000100ff */
[----:B------:R-:W-:Y:S01]  /*2d80*/  LOP3.LUT R15, R9, 0xf000f0, RZ, 0xc0, !PT ;  /* 0x00f000f0090f7812 */ /* 0x000fe200078ec0ff */
[----:B------:R-:W-:Y:S01]  /*2d90*/  FFMA.FTZ R37, R14, R35, RZ ;  /* 0x000000230e257223 */ /* 0x000fe200000100ff */
[----:B------:R-:W-:Y:S02]  /*2da0*/  HADD2.F32 R35, -RZ, R22.H1_H1 ;  /* 0x30000016ff237230 */ /* 0x000fe40000004100 */
[----:B------:R-:W-:Y:S01]  /*2db0*/  HFMA2 R28, R29, R2.H0_H0, -72, -72 ;  /* 0xd480d4801d1c7431 */ /* 0x000fe20000040002 */
[----:B------:R-:W-:Y:S01]  /*2dc0*/  LOP3.LUT R15, R15, 0x64006400, RZ, 0xfc, !PT ;  /* 0x640064000f0f7812 */ /* 0x000fe200078efcff */
[----:B------:R-:W-:Y:S02]  /*2dd0*/  HADD2.F32 R23, -RZ, R23.H1_H1 ;  /* 0x30000017ff177230 */ /* 0x000fe40000004100 */
[----:B------:R-:W-:Y:S01]  /*2de0*/  FFMA.FTZ R34, R12, R35, R37 ;  /* 0x000000230c227223 */ /* 0x000fe20000010025 */
[----:B------:R-:W-:-:S02]  /*2df0*/  HADD2.F32 R29, -RZ, R28.H0_H0 ;  /* 0x2000001cff1d7230 */ /* 0x000fc40000004100 */
[----:B------:R-:W-:Y:S02]  /*2e00*/  HFMA2 R22, R15, R2.H0_H0, -72, -72 ;  /* 0xd480d4800f167431 */ /* 0x000fe40000040002 */
[--C-:B------:R-:W-:Y:S02]  /*2e10*/  HADD2.F32 R15, -RZ, R13.reuse.H0_H0 ;  /* 0x2000000dff0f7230 */ /* 0x100fe40000004100 */
[----:B------:R-:W-:Y:S01]  /*2e20*/  FFMA.FTZ R36, R23, R12, R36 ;  /* 0x0000000c17247223 */ /* 0x000fe20000010024 */
[----:B------:R-:W-:Y:S01]  /*2e30*/  SHF.R.U32.HI R23, RZ, 0x8, R8 ;  /* 0x00000008ff177819 */ /* 0x000fe20000011608 */
[----:B------:R-:W-:Y:S02]  /*2e40*/  HADD2.F32 R13, -RZ, R13.H1_H1 ;  /* 0x3000000dff0d7230 */ /* 0x000fe40000004100 */
[--C-:B------:R-:W-:Y:S02]  /*2e50*/  HADD2.F32 R35, -RZ, R22.reuse.H0_H0 ;  /* 0x20000016ff237230 */ /* 0x100fe40000004100 */
[----:B------:R-:W-:Y:S01]  /*2e60*/  FFMA.FTZ R8, R29, R15, R36 ;  /* 0x0000000f1d087223 */ /* 0x000fe20000010024 */
[----:B------:R-:W-:Y:S01]  /*2e70*/  HADD2.F32 R22, -RZ, R22.H1_H1 ;  /* 0x30000016ff167230 */ /* 0x000fe20000004100 */
[----:B------:R-:W-:Y:S01]  /*2e80*/  LOP3.LUT R29, R23, 0xf000f, RZ, 0xc0, !PT ;  /* 0x000f000f171d7812 */ /* 0x000fe200078ec0ff */
[----:B------:R-:W-:Y:S01]  /*2e90*/  FFMA.FTZ R34, R15, R35, R34 ;  /* 0x000000230f227223 */ /* 0x000fe20000010022 */
[----:B------:R-:W-:-:S02]  /*2ea0*/  HADD2.F32 R35, -RZ, R28.H1_H1 ;  /* 0x3000001cff237230 */ /* 0x000fc40000004100 */
[----:B------:R-:W-:-:S03]  /*2eb0*/  LOP3.LUT R29, R29, 0x64006400, RZ, 0xfc, !PT ;  /* 0x640064001d1d7812 */ /* 0x000fc600078efcff */
[----:B------:R-:W-:Y:S01]  /*2ec0*/  FFMA.FTZ R37, R35, R13, R8 ;  /* 0x0000000d23257223 */ /* 0x000fe20000010008 */
[----:B------:R-:W-:Y:S01]  /*2ed0*/  FFMA.FTZ R35, R13, R22, R34 ;  /* 0x000000160d237223 */ /* 0x000fe20000010022 */
[----:B------:R-:W-:Y:S01]  /*2ee0*/  SHF.R.U32.HI R22, RZ, 0x8, R9 ;  /* 0x00000008ff167819 */ /* 0x000fe20000011609 */
[----:B------:R-:W-:Y:S01]  /*2ef0*/  HADD2 R29, R29, -1032, -1032 ;  /* 0xe408e4081d1d7430 */ /* 0x000fe20000000000 */
[----:B------:R-:W-:Y:S02]  /*2f00*/  LOP3.LUT R9, R10, 0xf000f, RZ, 0xc0, !PT ;  /* 0x000f000f0a097812 */ /* 0x000fe400078ec0ff */
[----:B------:R-:W-:Y:S01]  /*2f10*/  LOP3.LUT R8, R22, 0xf000f, RZ, 0xc0, !PT ;  /* 0x000f000f16087812 */ /* 0x000fe200078ec0ff */
[----:B0-----:R-:W-:Y:S01]  /*2f20*/  HADD2.F32 R34, -RZ, R18.H0_H0 ;  /* 0x20000012ff227230 */ /* 0x001fe20000004100 */
[----:B------:R-:W-:Y:S01]  /*2f30*/  LOP3.LUT R23, R23, 0xf000f0, RZ, 0xc0, !PT ;  /* 0x00f000f017177812 */ /* 0x000fe200078ec0ff */
[----:B------:R-:W-:Y:S01]  /*2f40*/  HADD2.F32 R40, -RZ, R29.H0_H0 ;  /* 0x2000001dff287230 */ /* 0x000fe20000004100 */
[----:B------:R-:W-:-:S02]  /*2f50*/  LOP3.LUT R8, R8, 0x64006400, RZ, 0xfc, !PT ;  /* 0x6400640008087812 */ /* 0x000fc400078efcff */
[----:B------:R-:W-:Y:S02]  /*2f60*/  LOP3.LUT R23, R23, 0x64006400, RZ, 0xfc, !PT ;  /* 0x6400640017177812 */ /* 0x000fe400078efcff */
[----:B------:R-:W-:Y:S01]  /*2f70*/  FFMA.FTZ R40, R40, R34, R37 ;  /* 0x0000002228287223 */ /* 0x000fe20000010025 */
[----:B------:R-:W-:Y:S01]  /*2f80*/  HADD2 R28, R8, -1032, -1032 ;  /* 0xe408e408081c7430 */ /* 0x000fe20000000000 */
[----:B------:R-:W-:-:S04]  /*2f90*/  LOP3.LUT R8, R9, 0x64006400, RZ, 0xfc, !PT ;  /* 0x6400640009087812 */ /* 0x000fc800078efcff */
[----:B------:R-:W-:Y:S02]  /*2fa0*/  HADD2.F32 R38, -RZ, R28.H0_H0 ;  /* 0x2000001cff267230 */ /* 0x000fe40000004100 */
[----:B------:R-:W-:-:S03]  /*2fb0*/  HADD2 R8, R8, -1032, -1032 ;  /* 0xe408e40808087430 */ /* 0x000fc60000000000 */
[----:B------:R-:W-:Y:S02]  /*2fc0*/  FFMA.FTZ R38, R34, R38, R35 ;  /* 0x0000002622267223 */ /* 0x000fe40000010023 */
[--C-:B------:R-:W-:Y:S02]  /*2fd0*/  HADD2.F32 R9, -RZ, R8.reuse.H0_H0 ;  /* 0x20000008ff097230 */ /* 0x100fe40000004100 */
[----:B------:R-:W-:Y:S01]  /*2fe0*/  HADD2.F32 R35, -RZ, R8.H1_H1 ;  /* 0x30000008ff237230 */ /* 0x000fe20000004100 */
[----:B------:R-:W-:Y:S02]  /*2ff0*/  LOP3.LUT R8, R11, 0xf000f, RZ, 0xc0, !PT ;  /* 0x000f000f0b087812 */ /* 0x000fe400078ec0ff */
[----:B------:R-:W-:Y:S02]  /*3000*/  FFMA.FTZ R9, R14, R9, RZ ;  /* 0x000000090e097223 */ /* 0x000fe400000100ff */
[----:B------:R-:W-:Y:S02]  /*3010*/  LOP3.LUT R8, R8, 0x64006400, RZ, 0xfc, !PT ;  /* 0x6400640008087812 */ /* 0x000fe400078efcff */
[----:B------:R-:W-:-:S03]  /*3020*/  FFMA.FTZ R36, R12, R35, R9 ;  /* 0x000000230c247223 */ /* 0x000fc60000010009 */
[----:B------:R-:W-:-:S05]  /*3030*/  HADD2 R8, R8, -1032, -1032 ;  /* 0xe408e40808087430 */ /* 0x000fca0000000000 */
[----:B------:R-:W-:-:S05]  /*3040*/  HADD2.F32 R9, -RZ, R8.H0_H0 ;  /* 0x20000008ff097230 */ /* 0x000fca0000004100 */
[----:B------:R-:W-:Y:S01]  /*3050*/  FFMA.FTZ R35, R14, R9, RZ ;  /* 0x000000090e237223 */ /* 0x000fe200000100ff */
[----:B------:R-:W-:Y:S01]  /*3060*/  HADD2.F32 R9, -RZ, R8.H1_H1 ;  /* 0x30000008ff097230 */ /* 0x000fe20000004100 */
[----:B------:R-:W-:-:S04]  /*3070*/  LOP3.LUT R8, R10, 0xf000f0, RZ, 0xc0, !PT ;  /* 0x00f000f00a087812 */ /* 0x000fc800078ec0ff */
[----:B------:R-:W-:Y:S01]  /*3080*/  FFMA.FTZ R14, R12, R9, R35 ;  /* 0x000000090c0e7223 */ /* 0x000fe20000010023 */
[----:B------:R-:W-:-:S05]  /*3090*/  LOP3.LUT R9, R8, 0x64006400, RZ, 0xfc, !PT ;  /* 0x6400640008097812 */ /* 0x000fca00078efcff */
[----:B------:R-:W-:Y:S01]  /*30a0*/  HFMA2 R8, R9, R2.H0_H0, -72, -72 ;  /* 0xd480d48009087431 */ /* 0x000fe20000040002 */
[----:B------:R-:W-:-:S04]  /*30b0*/  LOP3.LUT R9, R11, 0xf000f0, RZ, 0xc0, !PT ;  /* 0x00f000f00b097812 */ /* 0x000fc800078ec0ff */
[----:B------:R-:W-:Y:S01]  /*30c0*/  LOP3.LUT R9, R9, 0x64006400, RZ, 0xfc, !PT ;  /* 0x6400640009097812 */ /* 0x000fe200078efcff */
[----:B------:R-:W-:-:S04]  /*30d0*/  HADD2.F32 R12, -RZ, R8.H0_H0 ;  /* 0x20000008ff0c7230 */ /* 0x000fc80000004100 */
[----:B------:R-:W-:Y:S02]  /*30e0*/  HFMA2 R9, R9, R2.H0_H0, -72, -72 ;  /* 0xd480d48009097431 */ /* 0x000fe40000040002 */
[----:B------:R-:W-:-:S03]  /*30f0*/  FFMA.FTZ R12, R15, R12, R36 ;  /* 0x0000000c0f0c7223 */ /* 0x000fc60000010024 */
[----:B------:R-:W-:-:S05]  /*3100*/  HADD2.F32 R35, -RZ, R9.H0_H0 ;  /* 0x20000009ff237230 */ /* 0x000fca0000004100 */
[----:B------:R-:W-:Y:S01]  /*3110*/  FFMA.FTZ R14, R15, R35, R14 ;  /* 0x000000230f0e7223 */ /* 0x000fe2000001000e */
[----:B------:R-:W-:Y:S02]  /*3120*/  HADD2.F32 R15, -RZ, R8.H1_H1 ;  /* 0x30000008ff0f7230 */ /* 0x000fe40000004100 */
[----:B------:R-:W-:Y:S02]  /*3130*/  HADD2.F32 R35, -RZ, R9.H1_H1 ;  /* 0x30000009ff237230 */ /* 0x000fe40000004100 */
[----:B------:R-:W-:-:S04]  /*3140*/  IMAD.WIDE R8, R27, 0x4, R32 ;  /* 0x000000041b087825 */ /* 0x000fc800078e0220 */
[C---:B------:R-:W-:Y:S01]  /*3150*/  FFMA.FTZ R33, R13.reuse, R15, R12 ;  /* 0x0000000f0d217223 */ /* 0x040fe2000001000c */
[----:B------:R-:W-:Y:S02]  /*3160*/  FFMA.FTZ R35, R13, R35, R14 ;  /* 0x000000230d237223 */ /* 0x000fe4000001000e */
[----:B------:R0:W2:Y:S01]  /*3170*/  LDG.E.128.CONSTANT R12, desc[UR6][R8.64] ;  /* 0x00000006080c7981 */ /* 0x0000a2000c1e9d00 */
[----:B------:R-:W-:Y:S01]  /*3180*/  SHF.R.U32.HI R32, RZ, 0x8, R10 ;  /* 0x00000008ff207819 */ /* 0x000fe2000001160a */
[----:B------:R-:W-:Y:S02]  /*3190*/  HADD2.F32 R37, -RZ, R18.H1_H1 ;  /* 0x30000012ff257230 */ /* 0x000fe40000004100 */
[----:B------:R-:W-:Y:S02]  /*31a0*/  HFMA2 R18, R23, R2.H0_H0, -72, -72 ;  /* 0xd480d48017127431 */ /* 0x000fe40000040002 */
[----:B------:R-:W-:Y:S01]  /*31b0*/  HADD2.F32 R28, -RZ, R28.H1_H1 ;  /* 0x3000001cff1c7230 */ /* 0x000fe20000004100 */
[----:B------:R-:W-:Y:S01]  /*31c0*/  LOP3.LUT R10, R32, 0xf000f, RZ, 0xc0, !PT ;  /* 0x000f000f200a7812 */ /* 0x000fe200078ec0ff */
[----:B------:R-:W-:Y:S01]  /*31d0*/  HADD2.F32 R29, -RZ, R29.H1_H1 ;  /* 0x3000001dff1d7230 */ /* 0x000fe20000004100 */
[----:B------:R-:W-:-:S02]  /*31e0*/  LOP3.LUT R22, R22, 0xf000f0, RZ, 0xc0, !PT ;  /* 0x00f000f016167812 */ /* 0x000fc400078ec0ff */
[----:B------:R-:W-:Y:S01]  /*31f0*/  LOP3.LUT R10, R10, 0x64006400, RZ, 0xfc, !PT ;  /* 0x640064000a0a7812 */ /* 0x000fe200078efcff */
[----:B0-----:R-:W-:-:S04]  /*3200*/  IMAD.WIDE R8, R27, 0x4, R8 ;  /* 0x000000041b087825 */ /* 0x001fc800078e0208 */
[----:B------:R-:W-:Y:S01]  /*3210*/  FFMA.FTZ R29, R29, R37, R40 ;  /* 0x000000251d1d7223 */ /* 0x000fe20000010028 */
[----:B------:R-:W-:-:S05]  /*3220*/  HADD2 R10, R10, -1032, -1032 ;  /* 0xe408e4080a0a7430 */ /* 0x000fca0000000000 */
[--C-:B------:R-:W-:Y:S02]  /*3230*/  HADD2.F32 R36, -RZ, R10.reuse.H0_H0 ;  /* 0x2000000aff247230 */ /* 0x100fe40000004100 */
[----:B------:R-:W-:-:S03]  /*3240*/  HADD2.F32 R10, -RZ, R10.H1_H1 ;  /* 0x3000000aff0a7230 */ /* 0x000fc60000004100 */
[----:B------:R-:W-:Y:S01]  /*3250*/  FFMA.FTZ R36, R34, R36, R33 ;  /* 0x0000002422247223 */ /* 0x000fe20000010021 */
[----:B------:R-:W-:Y:S01]  /*3260*/  FFMA.FTZ R33, R37, R28, R38 ;  /* 0x0000001c25217223 */ /* 0x000fe20000010026 */
[----:B------:R-:W-:Y:S02]  /*3270*/  HADD2.F32 R28, -RZ, R19.H0_H0 ;  /* 0x20000013ff1c7230 */ /* 0x000fe40000004100 */
[--C-:B------:R-:W-:Y:S02]  /*3280*/  HADD2.F32 R38, -RZ, R18.reuse.H0_H0 ;  /* 0x20000012ff267230 */ /* 0x100fe40000004100 */
[----:B------:R-:W-:-:S03]  /*3290*/  HADD2.F32 R18, -RZ, R18.H1_H1 ;  /* 0x30000012ff127230 */ /* 0x000fc60000004100 */
[----:B------:R-:W-:Y:S01]  /*32a0*/  FFMA.FTZ R23, R38, R28, R29 ;  /* 0x0000001c26177223 */ /* 0x000fe2000001001d */
[----:B------:R-:W-:-:S05]  /*32b0*/  LOP3.LUT R29, R22, 0x64006400, RZ, 0xfc, !PT ;  /* 0x64006400161d7812 */ /* 0x000fca00078efcff */
[----:B------:R-:W-:-:S05]  /*32c0*/  HFMA2 R29, R29, R2.H0_H0, -72, -72 ;  /* 0xd480d4801d1d7431 */ /* 0x000fca0000040002 */
[----:B------:R-:W-:-:S05]  /*32d0*/  HADD2.F32 R22, -RZ, R29.H0_H0 ;  /* 0x2000001dff167230 */ /* 0x000fca0000004100 */
[----:B------:R-:W-:Y:S01]  /*32e0*/  FFMA.FTZ R33, R28, R22, R33 ;  /* 0x000000161c217223 */ /* 0x000fe20000010021 */
[----:B------:R-:W-:-:S05]  /*32f0*/  HADD2.F32 R22, -RZ, R19.H1_H1 ;  /* 0x30000013ff167230 */ /* 0x000fca0000004100 */
[----:B------:R-:W-:Y:S01]  /*3300*/  FFMA.FTZ R23, R18, R22, R23 ;  /* 0x0000001612177223 */ /* 0x000fe20000010017 */
[----:B------:R-:W-:-:S04]  /*3310*/  SHF.R.U32.HI R18, RZ, 0x8, R11 ;  /* 0x00000008ff127819 */ /* 0x000fc8000001160b */
[----:B------:R-:W-:-:S04]  /*3320*/  LOP3.LUT R11, R18, 0xf000f, RZ, 0xc0, !PT ;  /* 0x000f000f120b7812 */ /* 0x000fc800078ec0ff */
[----:B------:R-:W-:-:S05]  /*3330*/  LOP3.LUT R11, R11, 0x64006400, RZ, 0xfc, !PT ;  /* 0x640064000b0b7812 */ /* 0x000fca00078efcff */
[----:B------:R-:W-:-:S05]  /*3340*/  HADD2 R11, R11, -1032, -1032 ;  /* 0xe408e4080b0b7430 */ /* 0x000fca0000000000 */
[--C-:B------:R-:W-:Y:S02]  /*3350*/  HADD2.F32 R19, -RZ, R11.reuse.H0_H0 ;  /* 0x2000000bff137230 */ /* 0x100fe40000004100 */
[----:B------:R-:W-:-:S03]  /*3360*/  HADD2.F32 R11, -RZ, R11.H1_H1 ;  /* 0x3000000bff0b7230 */ /* 0x000fc60000004100 */
[----:B------:R-:W-:Y:S01]  /*3370*/  FFMA.FTZ R34, R34, R19, R35 ;  /* 0x0000001322227223 */ /* 0x000fe20000010023 */
[----:B------:R-:W-:-:S03]  /*3380*/  FFMA.FTZ R19, R37, R10, R36 ;  /* 0x0000000a25137223 */ /* 0x000fc60000010024 */
[----:B------:R-:W-:Y:S02]  /*3390*/  FFMA.FTZ R37, R37, R11, R34 ;  /* 0x0000000b25257223 */ /* 0x000fe40000010022 */
[----:B------:R-:W3:Y:S01]  /*33a0*/  LDG.E.128.CONSTANT R8, desc[UR6][R8.64] ;  /* 0x0000000608087981 */ /* 0x000ee2000c1e9d00 */
[----:B------:R-:W-:Y:S01]  /*33b0*/  LOP3.LUT R32, R32, 0xf000f0, RZ, 0xc0, !PT ;  /* 0x00f000f020207812 */ /* 0x000fe200078ec0ff */
[----:B------:R-:W-:Y:S01]  /*33c0*/  FMUL.FTZ R21, R6, R21 ;  /* 0x0000001506157220 */ /* 0x000fe20000410000 */
[----:B------:R-:W-:Y:S01]  /*33d0*/  LOP3.LUT R18, R18, 0xf000f0, RZ, 0xc0, !PT ;  /* 0x00f000f012127812 */ /* 0x000fe200078ec0ff */
[----:B------:R-:W-:Y:S01]  /*33e0*/  FMUL.FTZ R20, R7, R20 ;  /* 0x0000001407147220 */ /* 0x000fe20000410000 */
[----:B------:R-:W-:Y:S01]  /*33f0*/  LOP3.LUT R27, R32, 0x64006400, RZ, 0xfc, !PT ;  /* 0x64006400201b7812 */ /* 0x000fe200078efcff */
[----:B------:R-:W-:Y:S01]  /*3400*/  FMUL.FTZ R23, R24, R23 ;  /* 0x0000001718177220 */ /* 0x000fe20000410000 */
[----:B------:R-:W-:Y:S02]  /*3410*/  F2FP.F16.F32.PACK_AB R21, RZ, R21 ;  /* 0x00000015ff15723e */ /* 0x000fe400000000ff */
[----:B------:R-:W-:Y:S01]  /*3420*/  F2FP.F16.F32.PACK_AB R20, RZ, R20 ;  /* 0x00000014ff14723e */ /* 0x000fe200000000ff */
[----:B------:R-:W-:Y:S01]  /*3430*/  HFMA2 R32, R27, R2.H0_H0, -72, -72 ;  /* 0xd480d4801b207431 */ /* 0x000fe20000040002 */
[----:B------:R-:W-:-:S02]  /*3440*/  LOP3.LUT R27, R18, 0x64006400, RZ, 0xfc, !PT ;  /* 0x64006400121b7812 */ /* 0x000fc400078efcff */
[----:B------:R-:W-:Y:S02]  /*3450*/  PRMT R21, R21, 0x5410, R20 ;  /* 0x0000541015157816 */ /* 0x000fe40000000014 */
[--C-:B------:R-:W-:Y:S02]  /*3460*/  HADD2.F32 R35, -RZ, R32.reuse.H0_H0 ;  /* 0x20000020ff237230 */ /* 0x100fe40000004100 */
[----:B------:R-:W-:Y:S02]  /*3470*/  HFMA2 R34, R27, R2.H0_H0, -72, -72 ;  /* 0xd480d4801b227431 */ /* 0x000fe40000040002 */
[----:B------:R-:W-:Y:S02]  /*3480*/  HADD2.F32 R32, -RZ, R32.H1_H1 ;  /* 0x30000020ff207230 */ /* 0x000fe40000004100 */
[----:B------:R-:W-:Y:S01]  /*3490*/  HADD2 R21, R21, R25 ;  /* 0x0000001915157230 */ /* 0x000fe20000000000 */
[----:B------:R-:W-:Y:S01]  /*34a0*/  F2FP.F16.F32.PACK_AB R23, RZ, R23 ;  /* 0x00000017ff17723e */ /* 0x000fe200000000ff */
[----:B------:R-:W-:Y:S01]  /*34b0*/  FFMA.FTZ R35, R28, R35, R19 ;  /* 0x000000231c237223 */ /* 0x000fe20000010013 */
[--C-:B------:R-:W-:Y:S01]  /*34c0*/  HADD2.F32 R27, -RZ, R34.reuse.H0_H0 ;  /* 0x20000022ff1b7230 */ /* 0x100fe20000004100 */
[----:B------:R-:W0:Y:S01]  /*34d0*/  LDS.64 R18, [UR4+0x20] ;  /* 0x00002004ff127984 */ /* 0x000e220008000a00 */
[----:B------:R-:W-:-:S03]  /*34e0*/  HADD2.F32 R34, -RZ, R34.H1_H1 ;  /* 0x30000022ff227230 */ /* 0x000fc60000004100 */
[----:B------:R-:W-:Y:S01]  /*34f0*/  FFMA.FTZ R37, R28, R27, R37 ;  /* 0x0000001b1c257223 */ /* 0x000fe20000010025 */
[----:B------:R-:W-:Y:S02]  /*3500*/  HADD2.F32 R27, -RZ, R29.H1_H1 ;  /* 0x3000001dff1b7230 */ /* 0x000fe40000004100 */
[----:B------:R-:W-:-:S03]  /*3510*/  FFMA.FTZ R29, R22, R32, R35 ;  /* 0x00000020161d7223 */ /* 0x000fc60000010023 */
[C---:B------:R-:W-:Y:S01]  /*3520*/  FFMA.FTZ R27, R22.reuse, R27, R33 ;  /* 0x0000001b161b7223 */ /* 0x040fe20000010021 */
[----:B------:R-:W-:Y:S01]  /*3530*/  FFMA.FTZ R22, R22, R34, R37 ;  /* 0x0000002216167223 */ /* 0x000fe20000010025 */
[----:B------:R-:W-:-:S03]  /*3540*/  FMUL.FTZ R29, R6, R29 ;  /* 0x0000001d061d7220 */ /* 0x000fc60000410000 */
[----:B------:R-:W-:Y:S02]  /*3550*/  FMUL.FTZ R22, R7, R22 ;  /* 0x0000001607167220 */ /* 0x000fe40000410000 */
[----:B------:R-:W-:-:S03]  /*3560*/  F2FP.F16.F32.PACK_AB R29, RZ, R29 ;  /* 0x0000001dff1d723e */ /* 0x000fc600000000ff */
[----:B------:R-:W-:-:S04]  /*3570*/  F2FP.F16.F32.PACK_AB R22, RZ, R22 ;  /* 0x00000016ff16723e */ /* 0x000fc800000000ff */
[----:B------:R-:W-:-:S05]  /*3580*/  PRMT R29, R29, 0x5410, R22 ;  /* 0x000054101d1d7816 */ /* 0x000fca0000000016 */
[----:B------:R-:W-:Y:S02]  /*3590*/  HADD2 R21, R29, R21 ;  /* 0x000000151d157230 */ /* 0x000fe40000000000 */
[----:B0-----:R-:W-:Y:S02]  /*35a0*/  HADD2.F32 R37, -RZ, R18.H0_H0 ;  /* 0x20000012ff257230 */ /* 0x001fe40000004100 */
[----:B------:R-:W-:Y:S01]  /*35b0*/  HADD2.F32 R25, -RZ, R19.H1_H1 ;  /* 0x30000013ff197230 */ /* 0x000fe20000004100 */
        /* <DEDUP_REMOVED lines=9> */
[----:B------:R-:W-:Y:S02]  /*3650*/  HADD2 R36, R32, -1032, -1032 ;  /* 0xe408e40820247430 */ /* 0x000fe40000000000 */
[----:B------:R-:W-:Y:S02]  /*3660*/  HADD2 R33, R33, -1032, -1032 ;  /* 0xe408e40821217430 */ /* 0x000fe40000000000 */
[----:B------:R-:W-:-:S02]  /*3670*/  HADD2.F32 R40, -RZ, R35.H0_H0 ;  /* 0x20000023ff287230 */ /* 0x000fc40000004100 */
[----:B------:R-:W-:Y:S02]  /*3680*/  HADD2 R28, R34, -1032, -1032 ;  /* 0xe408e408221c7430 */ /* 0x000fe40000000000 */
[----:B------:R-:W-:Y:S02]  /*3690*/  HADD2.F32 R38, -RZ, R36.H0_H0 ;  /* 0x20000024ff267230 */ /* 0x000fe40000004100 */
[--C-:B------:R-:W-:Y:S02]  /*36a0*/  HADD2.F32 R34, -RZ, R33.reuse.H0_H0 ;  /* 0x20000021ff227230 */ /* 0x100fe40000004100 */
        /* <DEDUP_REMOVED lines=9> */
[----:B------:R-:W-:Y:S02]  /*3740*/  HADD2.F32 R18, -RZ, R36.H1_H1 ;  /* 0x30000024ff127230 */ /* 0x000fe40000004100 */
[----:B------:R-:W-:Y:S01]  /*3750*/  FMUL.FTZ R36, R0, R17 ;  /* 0x0000001100247220 */ /* 0x000fe20000410000 */
[----:B------:R-:W-:Y:S01]  /*3760*/  FFMA.FTZ R33, R35, R33, R34 ;  /* 0x0000002123217223 */ /* 0x000fe20000010022 */
[----:B------:R-:W-:Y:S01]  /*3770*/  FMUL.FTZ R34, R24, R3 ;  /* 0x0000000318227220 */ /* 0x000fe20000410000 */
[----:B------:R-:W-:Y:S01]  /*3780*/  LOP3.LUT R3, R12, 0xf000f0, RZ, 0xc0, !PT ;  /* 0x00f000f00c037812 */ /* 0x000fe200078ec0ff */
[----:B------:R-:W-:Y:S01]  /*3790*/  FFMA.FTZ R37, R37, R35, R40 ;  /* 0x0000002325257223 */ /* 0x000fe20000010028 */
[----:B------:R-:W-:Y:S01]  /*37a0*/  FFMA.FTZ R18, R35, R18, R38 ;  /* 0x0000001223127223 */ /* 0x000fe20000010026 */
[----:B------:R-:W-:Y:S01]  /*37b0*/  HADD2.F32 R38, -RZ, R19.H0_H0 ;  /* 0x20000013ff267230 */ /* 0x000fe20000004100 */
[----:B------:R-:W-:Y:S01]  /*37c0*/  LOP3.LUT R3, R3, 0x64006400, RZ, 0xfc, !PT ;  /* 0x6400640003037812 */ /* 0x000fe200078efcff */
[----:B------:R-:W-:Y:S01]  /*37d0*/  FFMA.FTZ R35, R35, R28, R32 ;  /* 0x0000001c23237223 */ /* 0x000fe20000010020 */
[----:B------:R-:W-:-:S02]  /*37e0*/  F2FP.F16.F32.PACK_AB R34, RZ, R34 ;  /* 0x00000022ff22723e */ /* 0x000fc400000000ff */
[----:B------:R-:W-:Y:S01]  /*37f0*/  F2FP.F16.F32.PACK_AB R36, RZ, R36 ;  /* 0x00000024ff24723e */ /* 0x000fe200000000ff */
[----:B------:R-:W-:Y:S01]  /*3800*/  HFMA2 R3, R3, R2.H0_H0, -72, -72 ;  /* 0xd480d48003037431 */ /* 0x000fe20000040002 */
[----:B------:R-:W-:Y:S02]  /*3810*/  LOP3.LUT R28, R14, 0xf000f0, RZ, 0xc0, !PT ;  /* 0x00f000f00e1c7812 */ /* 0x000fe400078ec0ff */
[----:B------:R-:W-:Y:S02]  /*3820*/  PRMT R34, R34, 0x5410, R36 ;  /* 0x0000541022227816 */ /* 0x000fe40000000024 */
[--C-:B------:R-:W-:Y:S01]  /*3830*/  HADD2.F32 R40, -RZ, R3.reuse.H0_H0 ;  /* 0x20000003ff287230 */ /* 0x100fe20000004100 */
[----:B------:R-:W-:Y:S02]  /*3840*/  SHF.R.U32.HI R12, RZ, 0x8, R12 ;  /* 0x00000008ff0c7819 */ /* 0x000fe4000001160c */
[----:B------:R-:W-:Y:S01]  /*3850*/  SHF.R.U32.HI R14, RZ, 0x8, R14 ;  /* 0x00000008ff0e7819 */ /* 0x000fe2000001160e */
[----:B------:R-:W-:Y:S01]  /*3860*/  HFMA2.MMA R20, R34, 1, 1, R26 ;  /* 0x3c003c0022147835 */ /* 0x000fe2000000001a */
[----:B------:R-:W-:Y:S01]  /*3870*/  FFMA.FTZ R17, R40, R38, R37 ;  /* 0x0000002628117223 */ /* 0x000fe20000010025 */
[----:B------:R-:W-:Y:S01]  /*3880*/  LOP3.LUT R37, R13, 0xf000f0, RZ, 0xc0, !PT ;  /* 0x00f000f00d257812 */ /* 0x000fe200078ec0ff */
[----:B------:R-:W-:Y:S01]  /*3890*/  HADD2.F32 R26, -RZ, R3.H1_H1 ;  /* 0x30000003ff1a7230 */ /* 0x000fe20000004100 */
[----:B------:R-:W-:-:S02]  /*38a0*/  SHF.R.U32.HI R13, RZ, 0x8, R13 ;  /* 0x00000008ff0d7819 */ /* 0x000fc4000001160d */
[----:B------:R-:W-:Y:S02]  /*38b0*/  LOP3.LUT R37, R37, 0x64006400, RZ, 0xfc, !PT ;  /* 0x6400640025257812 */ /* 0x000fe400078efcff */
[----:B------:R-:W-:Y:S01]  /*38c0*/  FFMA.FTZ R17, R26, R25, R17 ;  /* 0x000000191a117223 */ /* 0x000fe20000010011 */
[----:B------:R-:W-:Y:S02]  /*38d0*/  FMUL.FTZ R26, R0, R27 ;  /* 0x0000001b001a7220 */ /* 0x000fe40000410000 */
[----:B------:R-:W-:-:S03]  /*38e0*/  HFMA2 R37, R37, R2.H0_H0, -72, -72 ;  /* 0xd480d48025257431 */ /* 0x000fc60000040002 */
[----:B------:R-:W-:Y:S02]  /*38f0*/  F2FP.F16.F32.PACK_AB R26, RZ, R26 ;  /* 0x0000001aff1a723e */ /* 0x000fe400000000ff */
[--C-:B------:R-:W-:Y:S02]  /*3900*/  HADD2.F32 R39, -RZ, R37.reuse.H0_H0 ;  /* 0x20000025ff277230 */ /* 0x100fe40000004100 */
[----:B------:R-:W-:Y:S01]  /*3910*/  HADD2.F32 R3, -RZ, R37.H1_H1 ;  /* 0x30000025ff037230 */ /* 0x000fe20000004100 */
[----:B------:R-:W-:Y:S02]  /*3920*/  PRMT R23, R23, 0x5410, R26 ;  /* 0x0000541017177816 */ /* 0x000fe4000000001a */
[----:B------:R-:W-:Y:S01]  /*3930*/  FFMA.FTZ R18, R38, R39, R18 ;  /* 0x0000002726127223 */ /* 0x000fe20000010012 */
[----:B------:R-:W-:Y:S02]  /*3940*/  LOP3.LUT R39, R28, 0x64006400, RZ, 0xfc, !PT ;  /* 0x640064001c277812 */ /* 0x000fe400078efcff */
[----:B------:R-:W-:Y:S01]  /*3950*/  LOP3.LUT R26, R14, 0xf000f, RZ, 0xc0, !PT ;  /* 0x000f000f0e1a7812 */ /* 0x000fe200078ec0ff */
[----:B------:R-:W-:Y:S01]  /*3960*/  FFMA.FTZ R3, R25, R3, R18 ;  /* 0x0000000319037223 */ /* 0x000fe20000010012 */
[----:B------:R-:W-:Y:S01]  /*3970*/  HFMA2.MMA R20, R23, 1, 1, R20 ;  /* 0x3c003c0017147835 */ /* 0x000fe20000000014 */
[----:B------:R-:W-:Y:S01]  /*3980*/  HFMA2 R28, R39, R2.H0_H0, -72, -72 ;  /* 0xd480d480271c7431 */ /* 0x000fe20000040002 */
[----:B------:R-:W0:Y:S01]  /*3990*/  LDS.64 R18, [UR4+0x28] ;  /* 0x00002804ff127984 */ /* 0x000e220008000a00 */
[----:B------:R-:W-:-:S02]  /*39a0*/  LOP3.LUT R39, R15, 0xf000f0, RZ, 0xc0, !PT ;  /* 0x00f000f00f277812 */ /* 0x000fc400078ec0ff */
[----:B------:R-:W-:Y:S01]  /*39b0*/  SHF.R.U32.HI R15, RZ, 0x8, R15 ;  /* 0x00000008ff0f7819 */ /* 0x000fe2000001160f */
[--C-:B------:R-:W-:Y:S01]  /*39c0*/  HADD2.F32 R32, -RZ, R28.reuse.H0_H0 ;  /* 0x2000001cff207230 */ /* 0x100fe20000004100 */
[----:B------:R-:W-:Y:S01]  /*39d0*/  LOP3.LUT R39, R39, 0x64006400, RZ, 0xfc, !PT ;  /* 0x6400640027277812 */ /* 0x000fe200078efcff */
[----:B------:R-:W-:Y:S01]  /*39e0*/  HADD2.F32 R28, -RZ, R28.H1_H1 ;  /* 0x3000001cff1c7230 */ /* 0x000fe20000004100 */
[----:B------:R-:W-:Y:S02]  /*39f0*/  LOP3.LUT R23, R12, 0xf000f, RZ, 0xc0, !PT ;  /* 0x000f000f0c177812 */ /* 0x000fe400078ec0ff */
[----:B------:R-:W-:Y:S01]  /*3a00*/  FFMA.FTZ R33, R38, R32, R33 ;  /* 0x0000002026217223 */ /* 0x000fe20000010021 */
[----:B------:R-:W-:Y:S01]  /*3a10*/  HFMA2 R32, R39, R2.H0_H0, -72, -72 ;  /* 0xd480d48027207431 */ /* 0x000fe20000040002 */
[----:B------:R-:W-:Y:S02]  /*3a20*/  LOP3.LUT R27, R15, 0xf000f, RZ, 0xc0, !PT ;  /* 0x000f000f0f1b7812 */ /* 0x000fe400078ec0ff */
[----:B------:R-:W-:Y:S01]  /*3a30*/  FFMA.FTZ R33, R25, R28, R33 ;  /* 0x0000001c19217223 */ /* 0x000fe20000010021 */
[----:B------:R-:W-:Y:S01]  /*3a40*/  LOP3.LUT R23, R23, 0x64006400, RZ, 0xfc, !PT ;  /* 0x6400640017177812 */ /* 0x000fe200078efcff */
[--C-:B------:R-:W-:Y:S01]  /*3a50*/  HADD2.F32 R39, -RZ, R32.reuse.H0_H0 ;  /* 0x20000020ff277230 */ /* 0x100fe20000004100 */
[----:B------:R-:W-:Y:S01]  /*3a60*/  LOP3.LUT R22, R26, 0x64006400, RZ, 0xfc, !PT ;  /* 0x640064001a167812 */ /* 0x000fe200078efcff */
[----:B------:R-:W-:Y:S01]  /*3a70*/  HADD2.F32 R32, -RZ, R32.H1_H1 ;  /* 0x30000020ff207230 */ /* 0x000fe20000004100 */
[----:B------:R-:W-:Y:S01]  /*3a80*/  LOP3.LUT R27, R27, 0x64006400, RZ, 0xfc, !PT ;  /* 0x640064001b1b7812 */ /* 0x000fe200078efcff */
[----:B------:R-:W-:-:S02]  /*3a90*/  HADD2 R26, R23, -1032, -1032 ;  /* 0xe408e408171a7430 */ /* 0x000fc40000000000 */
[----:B------:R-:W-:Y:S01]  /*3aa0*/  FFMA.FTZ R38, R38, R39, R35 ;  /* 0x0000002726267223 */ /* 0x000fe20000010023 */
[----:B------:R-:W-:Y:S01]  /*3ab0*/  HADD2 R23, R22, -1032, -1032 ;  /* 0xe408e40816177430 */ /* 0x000fe20000000000 */
[----:B------:R-:W-:Y:S01]  /*3ac0*/  LOP3.LUT R14, R14, 0xf000f0, RZ, 0xc0, !PT ;  /* 0x00f000f00e0e7812 */ /* 0x000fe200078ec0ff */
[----:B------:R-:W-:Y:S02]  /*3ad0*/  HADD2 R22, R27, -1032, -1032 ;  /* 0xe408e4081b167430 */ /* 0x000fe40000000000 */
[----:B------:R-:W-:Y:S01]  /*3ae0*/  FFMA.FTZ R32, R25, R32, R38 ;  /* 0x0000002019207223 */ /* 0x000fe20000010026 */
[----:B------:R-:W-:Y:S01]  /*3af0*/  LOP3.LUT R25, R13, 0xf000f, RZ, 0xc0, !PT ;  /* 0x000f000f0d197812 */ /* 0x000fe200078ec0ff */
[----:B------:R-:W-:Y:S02]  /*3b00*/  HADD2.F32 R34, -RZ, R26.H0_H0 ;  /* 0x2000001aff227230 */ /* 0x000fe40000004100 */
[----:B------:R-:W-:Y:S01]  /*3b10*/  HADD2.F32 R35, -RZ, R22.H0_H0 ;  /* 0x20000016ff237230 */ /* 0x000fe20000004100 */
[----:B------:R-:W-:Y:S01]  /*3b20*/  LOP3.LUT R25, R25, 0x64006400, RZ, 0xfc, !PT ;  /* 0x6400640019197812 */ /* 0x000fe200078efcff */
[----:B------:R-:W-:-:S04]  /*3b30*/  HADD2.F32 R36, -RZ, R23.H0_H0 ;  /* 0x20000017ff247230 */ /* 0x000fc80000004100 */
[----:B------:R-:W-:-:S05]  /*3b40*/  HADD2 R29, R25, -1032, -1032 ;  /* 0xe408e408191d7430 */ /* 0x000fca0000000000 */
[--C-:B------:R-:W-:Y:S02]  /*3b50*/  HADD2.F32 R27, -RZ, R29.reuse.H0_H0 ;  /* 0x2000001dff1b7230 */ /* 0x100fe40000004100 */
[----:B0-----:R-:W-:Y:S02]  /*3b60*/  HADD2.F32 R28, -RZ, R18.H0_H0 ;  /* 0x20000012ff1c7230 */ /* 0x001fe40000004100 */
[----:B------:R-:W-:-:S03]  /*3b70*/  HADD2.F32 R29, -RZ, R29.H1_H1 ;  /* 0x3000001dff1d7230 */ /* 0x000fc60000004100 */
[C---:B------:R-:W-:Y:S01]  /*3b80*/  FFMA.FTZ R27, R28.reuse, R27, R3 ;  /* 0x0000001b1c1b7223 */ /* 0x040fe20000010003 */
[----:B------:R-:W-:Y:S01]  /*3b90*/  FFMA.FTZ R3, R28, R35, R32 ;  /* 0x000000231c037223 */ /* 0x000fe20000010020 */
[----:B------:R-:W-:Y:S01]  /*3ba0*/  FFMA.FTZ R25, R34, R28, R17 ;  /* 0x0000001c22197223 */ /* 0x000fe20000010011 */
[----:B------:R-:W-:Y:S01]  /*3bb0*/  FFMA.FTZ R33, R28, R36, R33 ;  /* 0x000000241c217223 */ /* 0x000fe20000010021 */
[----:B------:R-:W-:Y:S02]  /*3bc0*/  HADD2.F32 R32, -RZ, R26.H1_H1 ;  /* 0x3000001aff207230 */ /* 0x000fe40000004100 */
[----:B------:R-:W-:Y:S01]  /*3bd0*/  HADD2.F32 R28, -RZ, R18.H1_H1 ;  /* 0x30000012ff1c7230 */ /* 0x000fe20000004100 */
[----:B------:R-:W-:Y:S01]  /*3be0*/  LOP3.LUT R18, R12, 0xf000f0, RZ, 0xc0, !PT ;  /* 0x00f000f00c127812 */ /* 0x000fe200078ec0ff */
[--C-:B------:R-:W-:Y:S02]  /*3bf0*/  HADD2.F32 R17, -RZ, R19.reuse.H0_H0 ;  /* 0x20000013ff117230 */ /* 0x100fe40000004100 */
[----:B------:R-:W-:Y:S01]  /*3c00*/  HADD2.F32 R26, -RZ, R19.H1_H1 ;  /* 0x30000013ff1a7230 */ /* 0x000fe20000004100 */
[----:B------:R-:W-:Y:S01]  /*3c10*/  LOP3.LUT R19, R13, 0xf000f0, RZ, 0xc0, !PT ;  /* 0x00f000f00d137812 */ /* 0x000fe200078ec0ff */
[----:B------:R-:W-:Y:S01]  /*3c20*/  HADD2.F32 R36, -RZ, R23.H1_H1 ;  /* 0x30000017ff247230 */ /* 0x000fe20000004100 */
[----:B------:R-:W-:Y:S01]  /*3c30*/  LOP3.LUT R13, R18, 0x64006400, RZ, 0xfc, !PT ;  /* 0x64006400120d7812 */ /* 0x000fe200078efcff */
[----:B------:R-:W-:Y:S01]  /*3c40*/  FFMA.FTZ R32, R32, R28, R25 ;  /* 0x0000001c20207223 */ /* 0x000fe20000010019 */
[----:B------:R-:W-:Y:S01]  /*3c50*/  LOP3.LUT R23, R19, 0x64006400, RZ, 0xfc, !PT ;  /* 0x6400640013177812 */ /* 0x000fe200078efcff */
[----:B------:R-:W-:Y:S01]  /*3c60*/  FFMA.FTZ R34, R28, R29, R27 ;  /* 0x0000001d1c227223 */ /* 0x000fe2000001001b */
[----:B------:R-:W0:Y:S01]  /*3c70*/  LDS.64 R18, [UR4+0x30] ;  /* 0x00003004ff127984 */ /* 0x000e220008000a00 */
        /* <DEDUP_REMOVED lines=13> */
[----:B------:R-:W-:Y:S01]  /*3d50*/  FFMA.FTZ R32, R23, R17, R32 ;  /* 0x0000001117207223 */ /* 0x000fe20000010020 */
[----:B------:R-:W-:Y:S02]  /*3d60*/  HADD2.F32 R29, -RZ, R15.H0_H0 ;  /* 0x2000000fff1d7230 */ /* 0x000fe40000004100 */
[C---:B------:R-:W-:Y:S01]  /*3d70*/  FFMA.FTZ R27, R17.reuse, R27, R34 ;  /* 0x0000001b111b7223 */ /* 0x040fe20000010022 */
[----:B------:R-:W-:Y:S02]  /*3d80*/  HADD2.F32 R23, -RZ, R22.H1_H1 ;  /* 0x30000016ff177230 */ /* 0x000fe40000004100 */
[C---:B------:R-:W-:Y:S01]  /*3d90*/  FFMA.FTZ R12, R17.reuse, R3, R12 ;  /* 0x00000003110c7223 */ /* 0x040fe2000001000c */
[----:B------:R-:W-:Y:S01]  /*3da0*/  HADD2.F32 R25, -RZ, R14.H1_H1 ;  /* 0x3000000eff197230 */ /* 0x000fe20000004100 */
[----:B---3--:R-:W-:Y:S01]  /*3db0*/  LOP3.LUT R14, R8, 0xf000f, RZ, 0xc0, !PT ;  /* 0x000f000f080e7812 */ /* 0x008fe200078ec0ff */
[----:B------:R-:W-:Y:S02]  /*3dc0*/  HADD2.F32 R13, -RZ, R13.H1_H1 ;  /* 0x3000000dff0d7230 */ /* 0x000fe40000004100 */
[----:B------:R-:W-:Y:S01]  /*3dd0*/  FFMA.FTZ R3, R17, R29, R28 ;  /* 0x0000001d11037223 */ /* 0x000fe2000001001c */
[----:B------:R-:W-:Y:S01]  /*3de0*/  FFMA.FTZ R23, R26, R23, R12 ;  /* 0x000000171a177223 */ /* 0x000fe2000001000c */
        /* <DEDUP_REMOVED lines=10> */
[----:B------:R-:W-:Y:S01]  /*3e90*/  FMUL.FTZ R25, R24, R25 ;  /* 0x0000001918197220 */ /* 0x000fe20000410000 */
[----:B------:R-:W-:Y:S01]  /*3ea0*/  LOP3.LUT R15, R15, 0x64006400, RZ, 0xfc, !PT ;  /* 0x640064000f0f7812 */ /* 0x000fe200078efcff */
[----:B------:R-:W-:Y:S01]  /*3eb0*/  FMUL.FTZ R17, R0, R17 ;  /* 0x0000001100117220 */ /* 0x000fe20000410000 */
[----:B------:R-:W-:Y:S01]  /*3ec0*/  LOP3.LUT R26, R22, 0x64006400, RZ, 0xfc, !PT ;  /* 0x64006400161a7812 */ /* 0x000fe200078efcff */
[----:B------:R-:W-:-:S02]  /*3ed0*/  HADD2 R13, R13, -1032, -1032 ;  /* 0xe408e4080d0d7430 */ /* 0x000fc40000000000 */
[--C-:B------:R-:W-:Y:S02]  /*3ee0*/  HADD2.F32 R3, -RZ, R12.reuse.H0_H0 ;  /* 0x2000000cff037230 */ /* 0x100fe40000004100 */
[----:B------:R-:W-:Y:S02]  /*3ef0*/  HADD2 R15, R15, -1032, -1032 ;  /* 0xe408e4080f0f7430 */ /* 0x000fe40000000000 */
[----:B------:R-:W-:Y:S02]  /*3f00*/  HADD2.F32 R22, -RZ, R12.H1_H1 ;  /* 0x3000000cff167230 */ /* 0x000fe40000004100 */
[----:B------:R-:W-:Y:S02]  /*3f10*/  HADD2 R26, R26, -1032, -1032 ;  /* 0xe408e4081a1a7430 */ /* 0x000fe40000000000 */
[--C-:B------:R-:W-:Y:S01]  /*3f20*/  HADD2.F32 R33, -RZ, R13.reuse.H0_H0 ;  /* 0x2000000dff217230 */ /* 0x100fe20000004100 */
[----:B------:R-:W-:Y:S01]  /*3f30*/  F2FP.F16.F32.PACK_AB R25, RZ, R25 ;  /* 0x00000019ff19723e */ /* 0x000fe200000000ff */
[----:B------:R-:W-:Y:S01]  /*3f40*/  HADD2.F32 R28, -RZ, R13.H1_H1 ;  /* 0x3000000dff1c7230 */ /* 0x000fe20000004100 */
[----:B------:R-:W-:Y:S01]  /*3f50*/  F2FP.F16.F32.PACK_AB R17, RZ, R17 ;  /* 0x00000011ff11723e */ /* 0x000fe200000000ff */
[----:B0-----:R-:W-:-:S02]  /*3f60*/  HADD2.F32 R12, -RZ, R18.H0_H0 ;  /* 0x20000012ff0c7230 */ /* 0x001fc40000004100 */
[----:B------:R-:W-:Y:S01]  /*3f70*/  FMUL.FTZ R23, R6, R23 ;  /* 0x0000001706177220 */ /* 0x000fe20000410000 */
[--C-:B------:R-:W-:Y:S02]  /*3f80*/  HADD2.F32 R13, -RZ, R15.reuse.H0_H0 ;  /* 0x2000000fff0d7230 */ /* 0x100fe40000004100 */
[----:B------:R-:W-:Y:S01]  /*3f90*/  FMUL.FTZ R14, R7, R14 ;  /* 0x0000000e070e7220 */ /* 0x000fe20000410000 */
[----:B------:R-:W-:Y:S02]  /*3fa0*/  HADD2.F32 R27, -RZ, R15.H1_H1 ;  /* 0x3000000fff1b7230 */ /* 0x000fe40000004100 */
[----:B------:R-:W-:Y:S01]  /*3fb0*/  FFMA.FTZ R3, R3, R12, RZ ;  /* 0x0000000c03037223 */ /* 0x000fe200000100ff */
[----:B------:R-:W-:Y:S02]  /*3fc0*/  HADD2.F32 R15, -RZ, R26.H0_H0 ;  /* 0x2000001aff0f7230 */ /* 0x000fe40000004100 */
[----:B------:R-:W-:Y:S01]  /*3fd0*/  FFMA.FTZ R32, R12, R13, RZ ;  /* 0x0000000d0c207223 */ /* 0x000fe200000100ff */
[----:B------:R-:W-:-:S02]  /*3fe0*/  HADD2.F32 R29, -RZ, R18.H1_H1 ;  /* 0x30000012ff1d7230 */ /* 0x000fc40000004100 */
[C---:B------:R-:W-:Y:S01]  /*3ff0*/  FFMA.FTZ R18, R12.reuse, R33, RZ ;  /* 0x000000210c127223 */ /* 0x040fe200000100ff */
[----:B------:R-:W-:Y:S02]  /*4000*/  HADD2.F32 R26, -RZ, R26.H1_H1 ;  /* 0x3000001aff1a7230 */ /* 0x000fe40000004100 */
[----:B------:R-:W-:Y:S01]  /*4010*/  FFMA.FTZ R15, R12, R15, RZ ;  /* 0x0000000f0c0f7223 */ /* 0x000fe200000100ff */
[----:B------:R-:W-:Y:S01]  /*4020*/  PRMT R25, R25, 0x5410, R17 ;  /* 0x0000541019197816 */ /* 0x000fe20000000011 */
[C---:B------:R-:W-:Y:S01]  /*4030*/  FFMA.FTZ R28, R29.reuse, R28, R18 ;  /* 0x0000001c1d1c7223 */ /* 0x040fe20000010012 */
[----:B------:R-:W-:Y:S01]  /*4040*/  FFMA.FTZ R22, R22, R29, R3 ;  /* 0x0000001d16167223 */ /* 0x000fe20000010003 */
[----:B------:R-:W-:Y:S01]  /*4050*/  FFMA.FTZ R18, R29, R26, R15 ;  /* 0x0000001a1d127223 */ /* 0x000fe2000001000f */
[----:B------:R-:W-:Y:S01]  /*4060*/  LOP3.LUT R3, R8, 0xf000f0, RZ, 0xc0, !PT ;  /* 0x00f000f008037812 */ /* 0x000fe200078ec0ff */
[----:B------:R-:W0:Y:S01]  /*4070*/  LDS.64 R12, [UR4+0x38] ;  /* 0x00003804ff0c7984 */ /* 0x000e220008000a00 */
[----:B------:R-:W-:Y:S01]  /*4080*/  LOP3.LUT R15, R9, 0xf000f0, RZ, 0xc0, !PT ;  /* 0x00f000f0090f7812 */ /* 0x000fe200078ec0ff */
[----:B------:R-:W-:Y:S01]  /*4090*/  FFMA.FTZ R27, R29, R27, R32 ;  /* 0x0000001b1d1b7223 */ /* 0x000fe20000010020 */
[----:B------:R-:W-:Y:S01]  /*40a0*/  LOP3.LUT R26, R10, 0xf000f0, RZ, 0xc0, !PT ;  /* 0x00f000f00a1a7812 */ /* 0x000fe200078ec0ff */
[----:B------:R-:W-:Y:S01]  /*40b0*/  HFMA2.MMA R20, R25, 1, 1, R20 ;  /* 0x3c003c0019147835 */ /* 0x000fe20000000014 */
[----:B------:R-:W-:-:S02]  /*40c0*/  LOP3.LUT R29, R11, 0xf000f0, RZ, 0xc0, !PT ;  /* 0x00f000f00b1d7812 */ /* 0x000fc400078ec0ff */
[----:B------:R-:W-:Y:S02]  /*40d0*/  LOP3.LUT R3, R3, 0x64006400, RZ, 0xfc, !PT ;  /* 0x6400640003037812 */ /* 0x000fe400078efcff */
[----:B------:R-:W-:Y:S02]  /*40e0*/  LOP3.LUT R15, R15, 0x64006400, RZ, 0xfc, !PT ;  /* 0x640064000f0f7812 */ /* 0x000fe400078efcff */
[----:B------:R-:W-:Y:S02]  /*40f0*/  LOP3.LUT R33, R26, 0x64006400, RZ, 0xfc, !PT ;  /* 0x640064001a217812 */ /* 0x000fe400078efcff */
[----:B------:R-:W-:Y:S01]  /*4100*/  LOP3.LUT R35, R29, 0x64006400, RZ, 0xfc, !PT ;  /* 0x640064001d237812 */ /* 0x000fe200078efcff */
[-C--:B------:R-:W-:Y:S01]  /*4110*/  HFMA2 R29, R3, R2.reuse.H0_H0, -72, -72 ;  /* 0xd480d480031d7431 */ /* 0x080fe20000040002 */
[----:B------:R-:W-:Y:S01]  /*4120*/  SHF.R.U32.HI R8, RZ, 0x8, R8 ;  /* 0x00000008ff087819 */ /* 0x000fe20000011608 */
[-C--:B------:R-:W-:Y:S01]  /*4130*/  HFMA2 R26, R15, R2.reuse.H0_H0, -72, -72 ;  /* 0xd480d4800f1a7431 */ /* 0x080fe20000040002 */
[----:B------:R-:W-:Y:S01]  /*4140*/  SHF.R.U32.HI R9, RZ, 0x8, R9 ;  /* 0x00000008ff097819 */ /* 0x000fe20000011609 */
[----:B------:R-:W-:-:S02]  /*4150*/  HFMA2 R15, R33, R2.H0_H0, -72, -72 ;  /* 0xd480d480210f7431 */ /* 0x000fc40000040002 */
[----:B------:R-:W-:Y:S02]  /*4160*/  HADD2.F32 R33, -RZ, R19.H0_H0 ;  /* 0x20000013ff217230 */ /* 0x000fe40000004100 */
[----:B------:R-:W-:Y:S02]  /*4170*/  HFMA2 R3, R35, R2.H0_H0, -72, -72 ;  /* 0xd480d48023037431 */ /* 0x000fe40000040002 */
[----:B------:R-:W-:Y:S01]  /*4180*/  HADD2.F32 R35, -RZ, R29.H0_H0 ;  /* 0x2000001dff237230 */ /* 0x000fe20000004100 */
[----:B------:R-:W-:Y:S01]  /*4190*/  SHF.R.U32.HI R10, RZ, 0x8, R10 ;  /* 0x00000008ff0a7819 */ /* 0x000fe2000001160a */
[----:B------:R-:W-:Y:S01]  /*41a0*/  HADD2.F32 R36, -RZ, R15.H0_H0 ;  /* 0x2000000fff247230 */ /* 0x000fe20000004100 */
[----:B------:R-:W-:Y:S01]  /*41b0*/  SHF.R.U32.HI R11, RZ, 0x8, R11 ;  /* 0x00000008ff0b7819 */ /* 0x000fe2000001160b */
[----:B------:R-:W-:Y:S02]  /*41c0*/  HADD2.F32 R34, -RZ, R26.H0_H0 ;  /* 0x2000001aff227230 */ /* 0x000fe40000004100 */
[----:B------:R-:W-:Y:S01]  /*41d0*/  FFMA.FTZ R32, R35, R33, R22 ;  /* 0x0000002123207223 */ /* 0x000fe20000010016 */
[----:B------:R-:W-:-:S02]  /*41e0*/  HADD2.F32 R19, -RZ, R19.H1_H1 ;  /* 0x30000013ff137230 */ /* 0x000fc40000004100 */
[C---:B------:R-:W-:Y:S01]  /*41f0*/  FFMA.FTZ R22, R33.reuse, R36, R27 ;  /* 0x0000002421167223 */ /* 0x040fe2000001001b */
[----:B------:R-:W-:Y:S02]  /*4200*/  HADD2.F32 R27, -RZ, R3.H0_H0 ;  /* 0x20000003ff1b7230 */ /* 0x000fe40000004100 */
[C---:B------:R-:W-:Y:S01]  /*4210*/  FFMA.FTZ R28, R33.reuse, R34, R28 ;  /* 0x00000022211c7223 */ /* 0x040fe2000001001c */
[----:B------:R-:W-:Y:S01]  /*4220*/  HADD2.F32 R29, -RZ, R29.H1_H1 ;  /* 0x3000001dff1d7230 */ /* 0x000fe20000004100 */
[----:B------:R-:W-:Y:S01]  /*4230*/  F2FP.F16.F32.PACK_AB R23, RZ, R23 ;  /* 0x00000017ff17723e */ /* 0x000fe200000000ff */
[----:B------:R-:W-:Y:S02]  /*4240*/  HADD2.F32 R15, -RZ, R15.H1_H1 ;  /* 0x3000000fff0f7230 */ /* 0x000fe40000004100 */
[----:B------:R-:W-:Y:S01]  /*4250*/  FFMA.FTZ R18, R33, R27, R18 ;  /* 0x0000001b21127223 */ /* 0x000fe20000010012 */
[----:B------:R-:W-:Y:S01]  /*4260*/  LOP3.LUT R27, R8, 0xf000f, RZ, 0xc0, !PT ;  /* 0x000f000f081b7812 */ /* 0x000fe200078ec0ff */
[----:B------:R-:W-:-:S02]  /*4270*/  HADD2.F32 R33, -RZ, R26.H1_H1 ;  /* 0x3000001aff217230 */ /* 0x000fc40000004100 */
[----:B------:R-:W-:Y:S01]  /*4280*/  FFMA.FTZ R26, R29, R19, R32 ;  /* 0x000000131d1a7223 */ /* 0x000fe20000010020 */
[----:B------:R-:W-:Y:S01]  /*4290*/  LOP3.LUT R29, R9, 0xf000f, RZ, 0xc0, !PT ;  /* 0x000f000f091d7812 */ /* 0x000fe200078ec0ff */
[----:B------:R-:W-:Y:S01]  /*42a0*/  HADD2.F32 R34, -RZ, R3.H1_H1 ;  /* 0x30000003ff227230 */ /* 0x000fe20000004100 */
[----:B------:R-:W-:Y:S01]  /*42b0*/  LOP3.LUT R27, R27, 0x64006400, RZ, 0xfc, !PT ;  /* 0x640064001b1b7812 */ /* 0x000fe200078efcff */
[C---:B------:R-:W-:Y:S01]  /*42c0*/  FFMA.FTZ R32, R19.reuse, R33, R28 ;  /* 0x0000002113207223 */ /* 0x040fe2000001001c */
[----:B------:R-:W-:Y:S01]  /*42d0*/  FFMA.FTZ R28, R19, R15, R22 ;  /* 0x0000000f131c7223 */ /* 0x000fe20000010016 */
[----:B------:R-:W-:Y:S01]  /*42e0*/  LOP3.LUT R22, R29, 0x64006400, RZ, 0xfc, !PT ;  /* 0x640064001d167812 */ /* 0x000fe200078efcff */
[----:B0-----:R-:W-:Y:S02]  /*42f0*/  HADD2.F32 R15, -RZ, R12.H0_H0 ;  /* 0x2000000cff0f7230 */ /* 0x001fe40000004100 */
[----:B------:R-:W-:Y:S01]  /*4300*/  HADD2 R27, R27, -1032, -1032 ;  /* 0xe408e4081b1b7430 */ /* 0x000fe20000000000 */
[----:B------:R-:W-:Y:S01]  /*4310*/  LOP3.LUT R33, R10, 0xf000f, RZ, 0xc0, !PT ;  /* 0x000f000f0a217812 */ /* 0x000fe200078ec0ff */
[----:B------:R-:W-:Y:S01]  /*4320*/  FFMA.FTZ R34, R19, R34, R18 ;  /* 0x0000002213227223 */ /* 0x000fe20000010012 */
[----:B------:R-:W-:-:S02]  /*4330*/  HADD2 R22, R22, -1032, -1032 ;  /* 0xe408e40816167430 */ /* 0x000fc40000000000 */
[----:B------:R-:W-:Y:S01]  /*4340*/  HADD2.F32 R19, -RZ, R12.H1_H1 ;  /* 0x3000000cff137230 */ /* 0x000fe20000004100 */
[----:B------:R-:W-:Y:S01]  /*4350*/  LOP3.LUT R33, R33, 0x64006400, RZ, 0xfc, !PT ;  /* 0x6400640021217812 */ /* 0x000fe200078efcff */
[--C-:B------:R-:W-:Y:S01]  /*4360*/  HADD2.F32 R29, -RZ, R27.reuse.H0_H0 ;  /* 0x2000001bff1d7230 */ /* 0x100fe20000004100 */
[----:B------:R-:W-:Y:S01]  /*4370*/  LOP3.LUT R8, R8, 0xf000f0, RZ, 0xc0, !PT ;  /* 0x00f000f008087812 */ /* 0x000fe200078ec0ff */
[----:B------:R-:W-:Y:S01]  /*4380*/  HADD2.F32 R27, -RZ, R27.H1_H1 ;  /* 0x3000001bff1b7230 */ /* 0x000fe20000004100 */
[----:B------:R-:W-:Y:S01]  /*4390*/  LOP3.LUT R9, R9, 0xf000f0, RZ, 0xc0, !PT ;  /* 0x00f000f009097812 */ /* 0x000fe200078ec0ff */
[----:B------:R-:W-:Y:S02]  /*43a0*/  HADD2 R3, R33, -1032, -1032 ;  /* 0xe408e40821037430 */ /* 0x000fe40000000000 */
[----:B------:R-:W-:Y:S01]  /*43b0*/  FFMA.FTZ R26, R29, R15, R26 ;  /* 0x0000000f1d1a7223 */ /* 0x000fe2000001001a */
[----:B------:R-:W-:Y:S01]  /*43c0*/  LOP3.LUT R29, R11, 0xf000f, RZ, 0xc0, !PT ;  /* 0x000f000f0b1d7812 */ /* 0x000fe200078ec0ff */
[----:B------:R-:W-:Y:S01]  /*43d0*/  HADD2.F32 R33, -RZ, R22.H0_H0 ;  /* 0x20000016ff217230 */ /* 0x000fe20000004100 */
[----:B------:R-:W-:Y:S01]  /*43e0*/  F2FP.F16.F32.PACK_AB R14, RZ, R14 ;  /* 0x0000000eff0e723e */ /* 0x000fe200000000ff */
[----:B------:R-:W-:Y:S01]  /*43f0*/  FFMA.FTZ R27, R27, R19, R26 ;  /* 0x000000131b1b7223 */ /* 0x000fe2000001001a */
[----:B------:R-:W-:Y:S01]  /*4400*/  LOP3.LUT R29, R29, 0x64006400, RZ, 0xfc, !PT ;  /* 0x640064001d1d7812 */ /* 0x000fe200078efcff */
[----:B------:R-:W-:-:S02]  /*4410*/  HADD2.F32 R18, -RZ, R3.H0_H0 ;  /* 0x20000003ff127230 */ /* 0x000fc40000004100 */
[----:B------:R-:W-:Y:S01]  /*4420*/  FFMA.FTZ R32, R15, R33, R32 ;  /* 0x000000210f207223 */ /* 0x000fe20000010020 */
[----:B------:R-:W-:Y:S01]  /*4430*/  HADD2.F32 R22, -RZ, R22.H1_H1 ;  /* 0x30000016ff167230 */ /* 0x000fe20000004100 */
[----:B------:R-:W-:Y:S01]  /*4440*/  LOP3.LUT R33, R9, 0x64006400, RZ, 0xfc, !PT ;  /* 0x6400640009217812 */ /* 0x000fe200078efcff */
[----:B------:R-:W-:Y:S02]  /*4450*/  HADD2 R12, R29, -1032, -1032 ;  /* 0xe408e4081d0c7430 */ /* 0x000fe40000000000 */
[----:B------:R-:W-:Y:S01]  /*4460*/  FFMA.FTZ R28, R15, R18, R28 ;  /* 0x000000120f1c7223 */ /* 0x000fe2000001001c */
[----:B------:R-:W-:Y:S02]  /*4470*/  HADD2.F32 R29, -RZ, R3.H1_H1 ;  /* 0x30000003ff1d7230 */ /* 0x000fe40000004100 */
[----:B------:R-:W-:Y:S01]  /*4480*/  FFMA.FTZ R3, R19, R22, R32 ;  /* 0x0000001613037223 */ /* 0x000fe20000010020 */
[----:B------:R-:W-:Y:S01]  /*4490*/  LOP3.LUT R22, R10, 0xf000f0, RZ, 0xc0, !PT ;  /* 0x00f000f00a167812 */ /* 0x000fe200078ec0ff */
[----:B------:R-:W-:Y:S01]  /*44a0*/  HADD2.F32 R26, -RZ, R12.H0_H0 ;  /* 0x2000000cff1a7230 */ /* 0x000fe20000004100 */
[----:B------:R-:W-:Y:S01]  /*44b0*/  PRMT R23, R23, 0x5410, R14 ;  /* 0x0000541017177816 */ /* 0x000fe2000000000e */
[----:B------:R-:W-:-:S02]  /*44c0*/  HADD2.F32 R18, -RZ, R13.H0_H0 ;  /* 0x2000000dff127230 */ /* 0x000fc40000004100 */
[----:B------:R-:W-:Y:S01]  /*44d0*/  FFMA.FTZ R9, R19, R29, R28 ;  /* 0x0000001d13097223 */ /* 0x000fe2000001001c */
[----:B------:R-:W-:Y:S02]  /*44e0*/  HADD2.F32 R13, -RZ, R13.H1_H1 ;  /* 0x3000000dff0d7230 */ /* 0x000fe40000004100 */
[----:B------:R-:W-:Y:S01]  /*44f0*/  FFMA.FTZ R34, R15, R26, R34 ;  /* 0x0000001a0f227223 */ /* 0x000fe20000010022 */
[----:B------:R-:W-:Y:S01]  /*4500*/  LOP3.LUT R15, R8, 0x64006400, RZ, 0xfc, !PT ;  /* 0x64006400080f7812 */ /* 0x000fe200078efcff */
[-C--:B------:R-:W-:Y:S01]  /*4510*/  HFMA2 R8, R33, R2.reuse.H0_H0, -72, -72 ;  /* 0xd480d48021087431 */ /* 0x080fe20000040002 */
[----:B------:R-:W-:Y:S01]  /*4520*/  LOP3.LUT R26, R11, 0xf000f0, RZ, 0xc0, !PT ;  /* 0x00f000f00b1a7812 */ /* 0x000fe200078ec0ff */
[----:B------:R-:W-:Y:S01]  /*4530*/  HADD2 R21, R23, R21 ;  /* 0x0000001517157230 */ /* 0x000fe20000000000 */
[----:B------:R-:W-:Y:S01]  /*4540*/  LOP3.LUT R11, R22, 0x64006400, RZ, 0xfc, !PT ;  /* 0x64006400160b7812 */ /* 0x000fe200078efcff */
[----:B------:R-:W-:Y:S01]  /*4550*/  HFMA2 R10, R15, R2.H0_H0, -72, -72 ;  /* 0xd480d4800f0a7431 */ /* 0x000fe20000040002 */
[----:B------:R-:W-:Y:S01]  /*4560*/  LOP3.LUT R15, R26, 0x64006400, RZ, 0xfc, !PT ;  /* 0x640064001a0f7812 */ /* 0x000fe200078efcff */
[----:B------:R-:W-:-:S02]  /*4570*/  HADD2.F32 R26, -RZ, R12.H1_H1 ;  /* 0x3000000cff1a7230 */ /* 0x000fc40000004100 */
[----:B------:R-:W-:Y:S02]  /*4580*/  HADD2.F32 R22, -RZ, R8.H0_H0 ;  /* 0x20000008ff167230 */ /* 0x000fe40000004100 */
        /* <DEDUP_REMOVED lines=16> */
[C---:B------:R-:W-:Y:S01]  /*4690*/  FFMA.FTZ R9, R13.reuse, R12, R9 ;  /* 0x0000000c0d097223 */ /* 0x040fe20000010009 */
        /* <DEDUP_REMOVED lines=12> */
[----:B------:R-:W-:-:S10]  /*4760*/  HADD2 R25, R9, R21 ;  /* 0x0000001509197230 */ /* 0x000fd40000000000 */
.L_x_3937:
        /* <DEDUP_REMOVED lines=8> */
.L_x_3936:
[----:B------:R-:W-:Y:S05]  /*47f0*/  @P1 EXIT ;  /* 0x000000000000194d */ /* 0x000fea0003800000 */
[----:B------:R-:W0:Y:S01]  /*4800*/  S2R R0, SR_CTAID.X ;  /* 0x0000000000007919 */ /* 0x000e220000002500 */
[----:B------:R-:W3:Y:S01]  /*4810*/  S2UR UR4, SR_CTAID.Y ;  /* 0x00000000000479c3 */ /* 0x000ee20000002600 */
[----:B------:R-:W0:Y:S07]  /*4820*/  S2R R5, SR_TID.X ;  /* 0x0000000000057919 */ /* 0x000e2e0000002100 */
[----:B--2---:R-:W2:Y:S01]  /*4830*/  LDC.64 R2, c[0x0][0x230] ;  /* 0x00008c00ff027b82 */ /* 0x004ea20000000a00 */
[----:B0-----:R-:W-:-:S04]  /*4840*/  LEA R0, R0, R5, 0x5 ;  /* 0x0000000500007211 */ /* 0x001fc800078e28ff */
[----:B------:R-:W-:-:S05]  /*4850*/  SHF.L.U32 R0, R0, 0x2, RZ ;  /* 0x0000000200007819 */ /* 0x000fca00000006ff */
[----:B---3--:R-:W-:-:S04]  /*4860*/  IMAD R5, R29, UR4, R0 ;  /* 0x000000041d057c24 */ /* 0x008fc8000f8e0200 */
        /* <DEDUP_REMOVED lines=8> */
.L_x_3942:
[----:B------:R-:W0:Y:S02]  /*48f0*/  LDS R2, [R0] ;  /* 0x0000000000027984 */ /* 0x000e240000000800 */
[----:B0-----:R-:W-:-:S10]  /*4900*/  HFMA2.MMA R3, R2, 1, 1, R26 ;  /* 0x3c003c0002037835 */ /* 0x001fd4000000001a */
[----:B------:R-:W0:Y:S02]  /*4910*/  ATOMS.CAST.SPIN R3, [R0], R2, R3 ;  /* 0x000000020003738d */ /* 0x000e240001800003 */
[----:B0-----:R-:W-:-:S13]  /*4920*/  ISETP.EQ.U32.AND P0, PT, R3, 0x1, PT ;  /* 0x000000010300780c */ /* 0x001fda0003f02070 */
[----:B------:R-:W-:Y:S05]  /*4930*/  @!P0 BRA `(.L_x_3942) ;  /* 0xfffffffc00ec8947 */ /* 0x000fea000383ffff */
[----:B------:R-:W-:Y:S05]  /*4940*/  BRA `(.L_x_3940) ;  /* 0x00000000000c7947 */ /* 0x000fea0003800000 */
.L_x_3941:
[----:B------:R-:W2:Y:S02]  /*4950*/  LD.E R0, desc[UR6][R4.64] ;  /* 0x0000000604007980 */ /* 0x000ea4000c101900 */
[----:B--2---:R-:W-:-:S05]  /*4960*/  IADD3 R3, R26, R0, RZ ;  /* 0x000000001a037210 */ /* 0x004fca0007ffe0ff */
[----:B------:R0:W-:Y:S02]  /*4970*/  ST.E desc[UR6][R4.64], R3 ;  /* 0x0000000304007985 */ /* 0x0001e4000c101906 */
.L_x_3940:
[----:B------:R-:W-:Y:S05]  /*4980*/  BSYNC B0 ;  /* 0x0000000000007941 */ /* 0x000fea0003800000 */
.L_x_3939:
[----:B------:R2:W-:Y:S02]  /*4990*/  ATOM.E.ADD.F16x2.RN.STRONG.GPU P0, RZ, desc[UR6][R4.64+0x4], R25 ;  /* 0x0000041904ff79a2 */ /* 0x0005e4000810e1c6 */
[----:B--2---:R-:W-:Y:S05]  /*49a0*/  @P0 EXIT ;  /* 0x000000000000094d */ /* 0x004fea0003800000 */
[----:B------:R-:W2:Y:S02]  /*49b0*/  QSPC.E.S P0, RZ, [R4+0x4] ;  /* 0x0000040004ff73aa */ /* 0x000ea40000000500 */
[----:B--2---:R-:W-:Y:S05]  /*49c0*/  @!P0 BRA `(.L_x_3943) ;  /* 0x0000000000208947 */ /* 0x004fea0003800000 */
[----:B------:R-:W-:-:S04]  /*49d0*/  MOV R2, R4 ;  /* 0x0000000400027202 */ /* 0x000fc80000000f00 */
[----:B------:R-:W-:-:S07]  /*49e0*/  MOV R0, R2 ;  /* 0x0000000200007202 */ /* 0x000fce0000000f00 */
.L_x_3944:
[----:B------:R-:W0:Y:S02]  /*49f0*/  LDS R2, [R0+0x4] ;  /* 0x0000040000027984 */ /* 0x000e240000000800 */
[----:B0-----:R-:W-:-:S06]  /*4a00*/  HADD2 R3, R2, R25 ;  /* 0x0000001902037230 */ /* 0x001fcc0000000000 */
[----:B------:R-:W0:Y:S02]  /*4a10*/  ATOMS.CAST.SPIN R3, [R0+0x4], R2, R3 ;  /* 0x000004020003738d */ /* 0x000e240001800003 */
[----:B0-----:R-:W-:-:S13]  /*4a20*/  ISETP.EQ.U32.AND P0, PT, R3, 0x1, PT ;  /* 0x000000010300780c */ /* 0x001fda0003f02070 */
[----:B------:R-:W-:Y:S05]  /*4a30*/  @!P0 BRA `(.L_x_3944) ;  /* 0xfffffffc00ec8947 */ /* 0x000fea000383ffff */
[----:B------:R-:W-:Y:S05]  /*4a40*/  EXIT ;  /* 0x000000000000794d */ /* 0x000fea0003800000 */
.L_x_3943:
[----:B------:R-:W0:Y:S02]  /*4a50*/  LD.E R0, desc[UR6][R4.64+0x4] ;  /* 0x0000040604007980 */ /* 0x000e24000c101900 */
[----:B0-----:R-:W-:-:S05]  /*4a60*/  IADD3 R3, R25, R0, RZ ;  /* 0x0000000019037210 */ /* 0x001fca0007ffe0ff */
[----:B------:R-:W-:Y:S01]  /*4a70*/  ST.E desc[UR6][R4.64+0x4], R3 ;  /* 0x0000040304007985 */ /* 0x000fe2000c101906 */
[----:B------:R-:W-:Y:S05]  /*4a80*/  EXIT ;  /* 0x000000000000794d */ /* 0x000fea0003800000 */
.L_x_3945:
        /* <DEDUP_REMOVED lines=15> */
.L_x_4234:


//--------------------- .text._Z23gemm_half_q_half_kernelILi1ELi10ELb0ELb0ELi32EEvPK6__halfPKjS4_S2_PS0_iiiiPKtS7_iiiiiibS2_i --------------------------
	.section	.text._Z23gemm_half_q_half_kernelILi1ELi10ELb0ELb0ELi32EEvPK6__halfPKjS4_S2_PS0_iiiiPKtS7_iiiiiibS2_i,"ax",@progbits
	.align	128
        .global         _Z23gemm_half_q_half_kernelILi1ELi10ELb0ELb0ELi32EEvPK6__halfPKjS4_S2_PS0_iiiiPKtS7_iiiiiibS2_i
        .type           _Z23gemm_half_q_half_kernelILi1ELi10ELb0ELb0ELi32EEvPK6__halfPKjS4_S2_PS0_iiiiPKtS7_iiiiiibS2_i,@function
        .size           _Z23gemm_half_q_half_kernelILi1ELi10ELb0ELb0ELi32EEvPK6__halfPKjS4_S2_PS0_iiiiPKtS7_iiiiiibS2_i,(.L_x_4235 - _Z23gemm_half_q_half_kernelILi1ELi10ELb0ELb0ELi32EEvPK6__halfPKjS4_S2_PS0_iiiiPKtS7_iiiiiibS2_i)
        .other          _Z23gemm_half_q_half_kernelILi1ELi10ELb0ELb0ELi32EEvPK6__halfPKjS4_S2_PS0_iiiiPKtS7_iiiiiibS2_i,@"STO_CUDA_ENTRY STV_DEFAULT"
_Z23gemm_half_q_half_kernelILi1ELi10ELb0ELb0ELi32EEvPK6__halfPKjS4_S2_PS0_iiiiPKtS7_iiiiiibS2_i:
.text._Z23gemm_half_q_half_kernelILi1ELi10ELb0ELb0ELi32EEvPK6__halfPKjS4_S2_PS0_iiiiPKtS7_iiiiiibS2_i:
        /* <DEDUP_REMOVED lines=42> */
.L_x_3947:
[----:B------:R-:W-:Y:S05]  /*02a0*/  BSYNC B0 ;  /* 0x0000000000007941 */ /* 0x000fea0003800000 */
.L_x_3946:
[----:B------:R-:W-:Y:S01]  /*02b0*/  ULDC UR4, c[0x0][0x23c] ;  /* 0x00008f0000047ab9 */ /* 0x000fe20000000800 */
[----:B------:R-:W-:Y:S02]  /*02c0*/  SHF.L.U32 R12, R12, 0x2, RZ ;  /* 0x000000020c0c7819 */ /* 0x000fe400000006ff */
[----:B------:R-:W-:-:S04]  /*02d0*/  MOV R13, UR4 ;  /* 0x00000004000d7c02 */ /* 0x000fc80008000f00 */
        /* <DEDUP_REMOVED lines=16> */
[----:B0-----:R-:W0:Y:S01]  /*03e0*/  LDC.64 R2, c[0x0][0x248] ;  /* 0x00009200ff027b82 */ /* 0x001e220000000a00 */
        /* <DEDUP_REMOVED lines=12> */
.L_x_3949:
        /* <DEDUP_REMOVED lines=29> */
[----:B0-----:R-:W-:Y:S01]  /*0680*/  IMAD R22, R6, R6, RZ ;  /* 0x0000000606167224 */ /* 0x001fe200078e02ff */
        /* <DEDUP_REMOVED lines=10> */
.L_x_3948:
[----:B------:R-:W-:Y:S01]  /*0730*/  ULDC UR4, c[0x0][0x258] ;  /* 0x0000960000047ab9 */ /* 0x000fe20000000800 */
[C---:B------:R-:W-:Y:S02]  /*0740*/  ISETP.GT.AND P3, PT, R28.reuse, R17, PT ;  /* 0x000000111c00720c */ /* 0x040fe40003f64270 */
[----:B0-----:R-:W-:Y:S02]  /*0750*/  CS2R R2, SRZ ;  /* 0x0000000000027805 */ /* 0x001fe4000001ff00 */
        /* <DEDUP_REMOVED lines=9> */
.L_x_3950:
        /* <DEDUP_REMOVED lines=8> */
.L_x_3951:
        /* <DEDUP_REMOVED lines=12> */
.L_x_3952:
        /* <DEDUP_REMOVED lines=8> */
.L_x_3953:
        /* <DEDUP_REMOVED lines=11> */
.L_x_3954:
        /* <DEDUP_REMOVED lines=21> */
[----:B------:R-:W-:Y:S01]  /*0bb0*/  SHF.R.S32.HI R24, RZ, 0x1f, R13 ;  /* 0x0000001fff187819 */ /* 0x000fe2000001140d */
[----:B------:R-:W-:Y:S01]  /*0bc0*/  HADD2.F32 R26, -RZ, R6.H0_H0 ;  /* 0x20000006ff1a7230 */ /* 0x000fe20000004100 */
[----:B------:R-:W-:Y:S01]  /*0bd0*/  PRMT R21, RZ, 0x5410, RZ ;  /* 0x00005410ff157816 */ /* 0x000fe200000000ff */
[----:B------:R-:W-:Y:S01]  /*0be0*/  HADD2.F32 R25, -RZ, R5.H0_H0 ;  /* 0x20000005ff197230 */ /* 0x000fe20000004100 */
[----:B------:R-:W-:Y:S01]  /*0bf0*/  PRMT R20, RZ, 0x5410, RZ ;  /* 0x00005410ff147816 */ /* 0x000fe200000000ff */
[----:B------:R-:W-:Y:S01]  /*0c00*/  HADD2.F32 R17, -RZ, R4.H0_H0 ;  /* 0x20000004ff117230 */ /* 0x000fe20000004100 */
[----:B------:R-:W-:Y:S01]  /*0c10*/  ULDC UR5, c[0x0][0x264] ;  /* 0x0000990000057ab9 */ /* 0x000fe20000000800 */
[----:B------:R-:W-:-:S07]  /*0c20*/  HADD2.F32 R16, -RZ, R0.H0_H0 ;  /* 0x20000000ff107230 */ /* 0x000fce0000004100 */
.L_x_3957:
[----:B------:R-:W-:Y:S05]  /*0c30*/  @P1 BRA `(.L_x_3956) ;  /* 0x0000002000cc1947 */ /* 0x000fea0003800000 */
        /* <DEDUP_REMOVED lines=16> */
[----:B------:R-:W-:Y:S02]  /*0d40*/  HADD2 R31, R22, -1032, -1032 ;  /* 0xe408e408161f7430 */ /* 0x000fe40000000000 */
[----:B-1----:R-:W-:Y:S02]  /*0d50*/  HADD2.F32 R22, -RZ, R18.H0_H0 ;  /* 0x20000012ff167230 */ /* 0x002fe40000004100 */
[----:B------:R-:W-:Y:S02]  /*0d60*/  HADD2 R23, R23, -1032, -1032 ;  /* 0xe408e40817177430 */ /* 0x000fe40000000000 */
[----:B------:R-:W-:-:S02]  /*0d70*/  HADD2.F32 R39, -RZ, R33.H0_H0 ;  /* 0x20000021ff277230 */ /* 0x000fc40000004100 */
[----:B------:R-:W-:Y:S02]  /*0d80*/  HADD2 R29, R30, -1032, -1032 ;  /* 0xe408e4081e1d7430 */ /* 0x000fe40000000000 */
[----:B------:R-:W-:Y:S02]  /*0d90*/  HADD2.F32 R43, -RZ, R31.H0_H0 ;  /* 0x2000001fff2b7230 */ /* 0x000fe40000004100 */
        /* <DEDUP_REMOVED lines=8> */
[----:B------:R-:W-:Y:S01]  /*0e20*/  HADD2.F32 R33, -RZ, R33.H1_H1 ;  /* 0x30000021ff217230 */ /* 0x000fe20000004100 */
[----:B------:R-:W-:Y:S01]  /*0e30*/  MOV R22, 0x2c00 ;  /* 0x00002c0000167802 */ /* 0x000fe20000000f00 */
[----:B------:R-:W-:Y:S01]  /*0e40*/  HADD2.F32 R29, -RZ, R29.H1_H1 ;  /* 0x3000001dff1d7230 */ /* 0x000fe20000004100 */
[----:B------:R-:W-:Y:S01]  /*0e50*/  LOP3.LUT R18, R12, 0xf000f0, RZ, 0xc0, !PT ;  /* 0x00f000f00c127812 */ /* 0x000fe200078ec0ff */
[----:B------:R-:W-:Y:S02]  /*0e60*/  HADD2.F32 R23, -RZ, R23.H1_H1 ;  /* 0x30000017ff177230 */ /* 0x000fe40000004100 */
[C---:B------:R-:W-:Y:S01]  /*0e70*/  FFMA.FTZ R32, R31.reuse, R33, R32 ;  /* 0x000000211f207223 */ /* 0x040fe20000010020 */
[----:B------:R-:W-:Y:S01]  /*0e80*/  PRMT R0, R0, 0x5410, R22 ;  /* 0x0000541000007816 */ /* 0x000fe20000000016 */
        /* <DEDUP_REMOVED lines=8> */
[----:B------:R-:W-:Y:S01]  /*0f10*/  HADD2.F32 R22, -RZ, R19.H0_H0 ;  /* 0x20000013ff167230 */ /* 0x000fe20000004100 */
[----:B------:R-:W-:-:S02]  /*0f20*/  LOP3.LUT R31, R15, 0xf000f0, RZ, 0xc0, !PT ;  /* 0x00f000f00f1f7812 */ /* 0x000fc400078ec0ff */
[--C-:B------:R-:W-:Y:S02]  /*0f30*/  HADD2.F32 R36, -RZ, R33.reuse.H0_H0 ;  /* 0x20000021ff247230 */ /* 0x100fe40000004100 */
[-C--:B------:R-:W-:Y:S01]  /*0f40*/  HFMA2 R29, R29, R0.reuse.H1_H1, -72, -72 ;  /* 0xd480d4801d1d7431 */ /* 0x080fe20000060000 */
[----:B------:R-:W-:Y:S01]  /*0f50*/  LOP3.LUT R41, R41, 0x64006400, RZ, 0xfc, !PT ;  /* 0x6400640029297812 */ /* 0x000fe200078efcff */
[----:B------:R-:W-:Y:S01]  /*0f60*/  HADD2.F32 R38, -RZ, R33.H1_H1 ;  /* 0x30000021ff267230 */ /* 0x000fe20000004100 */
[----:B------:R-:W-:Y:S01]  /*0f70*/  LOP3.LUT R31, R31, 0x64006400, RZ, 0xfc, !PT ;  /* 0x640064001f1f7812 */ /* 0x000fe200078efcff */
[----:B------:R-:W-:Y:S01]  /*0f80*/  FFMA.FTZ R39, R36, R22, R39 ;  /* 0x0000001624277223 */ /* 0x000fe20000010027 */
[--C-:B------:R-:W-:Y:S02]  /*0f90*/  HADD2.F32 R37, -RZ, R29.reuse.H0_H0 ;  /* 0x2000001dff257230 */ /* 0x100fe40000004100 */
[----:B------:R-:W-:Y:S02]  /*0fa0*/  HFMA2 R36, R41, R0.H1_H1, -72, -72 ;  /* 0xd480d48029247431 */ /* 0x000fe40000060000 */
[----:B------:R-:W-:-:S02]  /*0fb0*/  HADD2.F32 R29, -RZ, R29.H1_H1 ;  /* 0x3000001dff1d7230 */ /* 0x000fc40000004100 */
[----:B------:R-:W-:Y:S01]  /*0fc0*/  HFMA2 R18, R31, R0.H1_H1, -72, -72 ;  /* 0xd480d4801f127431 */ /* 0x000fe20000060000 */
[----:B------:R-:W-:Y:S01]  /*0fd0*/  SHF.R.U32.HI R14, RZ, 0x8, R14 ;  /* 0x00000008ff0e7819 */ /* 0x000fe2000001160e */
[C---:B------:R-:W-:Y:S01]  /*0fe0*/  FFMA.FTZ R37, R22.reuse, R37, R23 ;  /* 0x0000002516257223 */ /* 0x040fe20000010017 */
[----:B------:R-:W-:Y:S01]  /*0ff0*/  HADD2.F32 R31, -RZ, R36.H0_H0 ;  /* 0x20000024ff1f7230 */ /* 0x000fe20000004100 */
[----:B------:R-:W-:Y:S01]  /*1000*/  SHF.R.U32.HI R15, RZ, 0x8, R15 ;  /* 0x00000008ff0f7819 */ /* 0x000fe2000001160f */
[----:B------:R-:W-:Y:S02]  /*1010*/  HADD2.F32 R23, -RZ, R18.H0_H0 ;  /* 0x20000012ff177230 */ /* 0x000fe40000004100 */
[----:B------:R-:W-:Y:S02]  /*1020*/  HADD2.F32 R36, -RZ, R36.H1_H1 ;  /* 0x30000024ff247230 */ /* 0x000fe40000004100 */
[----:B------:R-:W-:Y:S01]  /*1030*/  FFMA.FTZ R31, R22, R31, R32 ;  /* 0x0000001f161f7223 */ /* 0x000fe20000010020 */
[----:B------:R-:W-:-:S02]  /*1040*/  HADD2.F32 R32, -RZ, R19.H1_H1 ;  /* 0x30000013ff207230 */ /* 0x000fc40000004100 */
[----:B------:R-:W-:Y:S02]  /*1050*/  FFMA.FTZ R30, R22, R23, R30 ;  /* 0x00000017161e7223 */ /* 0x000fe4000001001e */
[----:B------:R-:W0:Y:S01]  /*1060*/  LDS.64 R22, [UR4+0x8] ;  /* 0x00000804ff167984 */ /* 0x000e220008000a00 */
[----:B------:R-:W-:Y:S01]  /*1070*/  FFMA.FTZ R19, R32, R36, R31 ;  /* 0x0000002420137223 */ /* 0x000fe2000001001f */
[----:B------:R-:W-:Y:S02]  /*1080*/  HADD2.F32 R31, -RZ, R18.H1_H1 ;  /* 0x30000012ff1f7230 */ /* 0x000fe40000004100 */
[----:B------:R-:W-:Y:S01]  /*1090*/  FFMA.FTZ R33, R38, R32, R39 ;  /* 0x0000002026217223 */ /* 0x000fe20000010027 */
[C---:B------:R-:W-:Y:S01]  /*10a0*/  FFMA.FTZ R29, R32.reuse, R29, R37 ;  /* 0x0000001d201d7223 */ /* 0x040fe20000010025 */
[----:B------:R-:W-:Y:S01]  /*10b0*/  SHF.R.U32.HI R18, RZ, 0x8, R13 ;  /* 0x00000008ff127819 */ /* 0x000fe2000001160d */
[----:B------:R-:W-:Y:S01]  /*10c0*/  FFMA.FTZ R30, R32, R31, R30 ;  /* 0x0000001f201e7223 */ /* 0x000fe2000001001e */
[----:B------:R-:W-:-:S02]  /*10d0*/  SHF.R.U32.HI R31, RZ, 0x8, R12 ;  /* 0x00000008ff1f7819 */ /* 0x000fc4000001160c */
[----:B---3--:R-:W-:Y:S02]  /*10e0*/  SHF.R.U32.HI R39, RZ, 0x8, R9 ;  /* 0x00000008ff277819 */ /* 0x008fe40000011609 */
[C---:B------:R-:W-:Y:S02]  /*10f0*/  LOP3.LUT R12, R31.reuse, 0xf000f, RZ, 0xc0, !PT ;  /* 0x000f000f1f0c7812 */ /* 0x040fe400078ec0ff */
[----:B------:R-:W-:Y:S02]  /*1100*/  LOP3.LUT R31, R31, 0xf000f0, RZ, 0xc0, !PT ;  /* 0x00f000f01f1f7812 */ /* 0x000fe400078ec0ff */
[----:B------:R-:W-:-:S05]  /*1110*/  LOP3.LUT R12, R12, 0x64006400, RZ, 0xfc, !PT ;  /* 0x640064000c0c7812 */ /* 0x000fca00078efcff */
[----:B------:R-:W-:-:S05]  /*1120*/  HADD2 R12, R12, -1032, -1032 ;  /* 0xe408e4080c0c7430 */ /* 0x000fca0000000000 */
[----:B------:R-:W-:Y:S02]  /*1130*/  HADD2.F32 R36, -RZ, R12.H0_H0 ;  /* 0x2000000cff247230 */ /* 0x000fe40000004100 */
[----:B0-----:R-:W-:-:S05]  /*1140*/  HADD2.F32 R32, -RZ, R22.H0_H0 ;  /* 0x20000016ff207230 */ /* 0x001fca0000004100 */
[----:B------:R-:W-:Y:S01]  /*1150*/  FFMA.FTZ R13, R36, R32, R33 ;  /* 0x00000020240d7223 */ /* 0x000fe20000010021 */
[C---:B------:R-:W-:Y:S02]  /*1160*/  LOP3.LUT R33, R18.reuse, 0xf000f, RZ, 0xc0, !PT ;  /* 0x000f000f12217812 */ /* 0x040fe400078ec0ff */
[----:B------:R-:W-:Y:S02]  /*1170*/  LOP3.LUT R18, R18, 0xf000f0, RZ, 0xc0, !PT ;  /* 0x00f000f012127812 */ /* 0x000fe400078ec0ff */
[----:B------:R-:W-:Y:S02]  /*1180*/  LOP3.LUT R36, R33, 0x64006400, RZ, 0xfc, !PT ;  /* 0x6400640021247812 */ /* 0x000fe400078efcff */
[C---:B------:R-:W-:Y:S02]  /*1190*/  LOP3.LUT R33, R14.reuse, 0xf000f, RZ, 0xc0, !PT ;  /* 0x000f000f0e217812 */ /* 0x040fe400078ec0ff */
[----:B------:R-:W-:Y:S01]  /*11a0*/  LOP3.LUT R14, R14, 0xf000f0, RZ, 0xc0, !PT ;  /* 0x00f000f00e0e7812 */ /* 0x000fe200078ec0ff */
[----:B------:R-:W-:Y:S01]  /*11b0*/  HADD2 R36, R36, -1032, -1032 ;  /* 0xe408e40824247430 */ /* 0x000fe20000000000 */
[----:B------:R-:W-:-:S04]  /*11c0*/  LOP3.LUT R33, R33, 0x64006400, RZ, 0xfc, !PT ;  /* 0x6400640021217812 */ /* 0x000fc800078efcff */
[--C-:B------:R-:W-:Y:S02]  /*11d0*/  HADD2.F32 R37, -RZ, R36.reuse.H0_H0 ;  /* 0x20000024ff257230 */ /* 0x100fe40000004100 */
[----:B------:R-:W-:Y:S02]  /*11e0*/  HADD2 R33, R33, -1032, -1032 ;  /* 0xe408e40821217430 */ /* 0x000fe40000000000 */
[----:B------:R-:W-:Y:S02]  /*11f0*/  HADD2.F32 R36, -RZ, R36.H1_H1 ;  /* 0x30000024ff247230 */ /* 0x000fe40000004100 */
[----:B------:R-:W-:Y:S01]  /*1200*/  FFMA.FTZ R29, R32, R37, R29 ;  /* 0x00000025201d7223 */ /* 0x000fe2000001001d */
[--C-:B------:R-:W-:Y:S02]  /*1210*/  HADD2.F32 R38, -RZ, R33.reuse.H0_H0 ;  /* 0x20000021ff267230 */ /* 0x100fe40000004100 */
[----:B------:R-:W-:-:S03]  /*1220*/  HADD2.F32 R33, -RZ, R33.H1_H1 ;  /* 0x30000021ff217230 */ /* 0x000fc60000004100 */
[----:B------:R-:W-:Y:S01]  /*1230*/  FFMA.FTZ R38, R32, R38, R19 ;  /* 0x0000002620267223 */ /* 0x000fe20000010013 */
[----:B------:R-:W-:-:S04]  /*1240*/  LOP3.LUT R19, R15, 0xf000f, RZ, 0xc0, !PT ;  /* 0x000f000f0f137812 */ /* 0x000fc800078ec0ff */
[----:B------:R-:W-:-:S05]  /*1250*/  LOP3.LUT R19, R19, 0x64006400, RZ, 0xfc, !PT ;  /* 0x6400640013137812 */ /* 0x000fca00078efcff */
[----:B------:R-:W-:-:S05]  /*1260*/  HADD2 R19, R19, -1032, -1032 ;  /* 0xe408e40813137430 */ /* 0x000fca0000000000 */
[--C-:B------:R-:W-:Y:S02]  /*1270*/  HADD2.F32 R37, -RZ, R19.reuse.H0_H0 ;  /* 0x20000013ff257230 */ /* 0x100fe40000004100 */
[----:B------:R-:W-:-:S03]  /*1280*/  HADD2.F32 R19, -RZ, R19.H1_H1 ;  /* 0x30000013ff137230 */ /* 0x000fc60000004100 */
[----:B------:R-:W-:Y:S01]  /*1290*/  FFMA.FTZ R30, R32, R37, R30 ;  /* 0x00000025201e7223 */ /* 0x000fe2000001001e */
[----:B------:R-:W-:Y:S02]  /*12a0*/  HADD2.F32 R32, -RZ, R12.H1_H1 ;  /* 0x3000000cff207230 */ /* 0x000fe40000004100 */
[----:B------:R-:W-:-:S05]  /*12b0*/  HADD2.F32 R12, -RZ, R22.H1_H1 ;  /* 0x30000016ff0c7230 */ /* 0x000fca0000004100 */
[----:B------:R-:W-:Y:S01]  /*12c0*/  FFMA.FTZ R22, R32, R12, R13 ;  /* 0x0000000c20167223 */ /* 0x000fe2000001000d */
[C---:B------:R-:W-:Y:S01]  /*12d0*/  FFMA.FTZ R29, R12.reuse, R36, R29 ;  /* 0x000000240c1d7223 */ /* 0x040fe2000001001d */
[C---:B------:R-:W-:Y:S01]  /*12e0*/  FFMA.FTZ R38, R12.reuse, R33, R38 ;  /* 0x000000210c267223 */ /* 0x040fe20000010026 */
[----:B------:R-:W-:Y:S01]  /*12f0*/  FFMA.FTZ R30, R12, R19, R30 ;  /* 0x000000130c1e7223 */ /* 0x000fe2000001001e */
[----:B------:R-:W-:Y:S01]  /*1300*/  LOP3.LUT R32, R15, 0xf000f0, RZ, 0xc0, !PT ;  /* 0x00f000f00f207812 */ /* 0x000fe200078ec0ff */
[----:B------:R-:W0:Y:S01]  /*1310*/  LDS.64 R12, [UR4+0x10] ;  /* 0x00001004ff0c7984 */ /* 0x000e220008000a00 */
[----:B------:R-:W-:Y:S02]  /*1320*/  LOP3.LUT R15, R31, 0x64006400, RZ, 0xfc, !PT ;  /* 0x640064001f0f7812 */ /* 0x000fe400078efcff */
[----:B------:R-:W-:Y:S02]  /*1330*/  LOP3.LUT R19, R18, 0x64006400, RZ, 0xfc, !PT ;  /* 0x6400640012137812 */ /* 0x000fe400078efcff */
[----:B------:R-:W-:Y:S01]  /*1340*/  LOP3.LUT R31, R14, 0x64006400, RZ, 0xfc, !PT ;  /* 0x640064000e1f7812 */ /* 0x000fe200078efcff */
[-C--:B------:R-:W-:Y:S01]  /*1350*/  HFMA2 R15, R15, R0.reuse.H1_H1, -72, -72 ;  /* 0xd480d4800f0f7431 */ /* 0x080fe20000060000 */
[----:B------:R-:W-:Y:S01]  /*1360*/  LOP3.LUT R33, R32, 0x64006400, RZ, 0xfc, !PT ;  /* 0x6400640020217812 */ /* 0x000fe200078efcff */
[----:B------:R-:W-:-:S02]  /*1370*/  HFMA2 R18, R19, R0.H1_H1, -72, -72 ;  /* 0xd480d48013127431 */ /* 0x000fc40000060000 */
[--C-:B------:R-:W-:Y:S02]  /*1380*/  HADD2.F32 R32, -RZ, R23.reuse.H0_H0 ;  /* 0x20000017ff207230 */ /* 0x100fe40000004100 */
[-C--:B------:R-:W-:Y:S02]  /*1390*/  HFMA2 R19, R31, R0.reuse.H1_H1, -72, -72 ;  /* 0xd480d4801f137431 */ /* 0x080fe40000060000 */
[----:B------:R-:W-:Y:S02]  /*13a0*/  HADD2.F32 R23, -RZ, R23.H1_H1 ;  /* 0x30000017ff177230 */ /* 0x000fe40000004100 */
[----:B------:R-:W-:Y:S02]  /*13b0*/  HFMA2 R14, R33, R0.H1_H1, -72, -72 ;  /* 0xd480d480210e7431 */ /* 0x000fe40000060000 */
[----:B------:R-:W-:Y:S02]  /*13c0*/  HADD2.F32 R33, -RZ, R15.H0_H0 ;  /* 0x2000000fff217230 */ /* 0x000fe40000004100 */
[----:B------:R-:W-:-:S02]  /*13d0*/  HADD2.F32 R36, -RZ, R18.H0_H0 ;  /* 0x20000012ff247230 */ /* 0x000fc40000004100 */
[--C-:B------:R-:W-:Y:S02]  /*13e0*/  HADD2.F32 R37, -RZ, R19.reuse.H0_H0 ;  /* 0x20000013ff257230 */ /* 0x100fe40000004100 */
        /* <DEDUP_REMOVED lines=14> */
[C---:B------:R-:W-:Y:S01]  /*14d0*/  FFMA.FTZ R32, R23.reuse, R18, R29 ;  /* 0x0000001217207223 */ /* 0x040fe2000001001d */
[----:B------:R-:W-:Y:S01]  /*14e0*/  FFMA.FTZ R23, R23, R14, R30 ;  /* 0x0000000e17177223 */ /* 0x000fe2000001001e */
[----:B------:R-:W1:Y:S01]  /*14f0*/  LDS.64 R18, [UR4+0x18] ;  /* 0x00001804ff127984 */ /* 0x000e620008000a00 */
[----:B------:R-:W-:Y:S01]  /*1500*/  LOP3.LUT R31, R31, 0x64006400, RZ, 0xfc, !PT ;  /* 0x640064001f1f7812 */ /* 0x000fe200078efcff */
[----:B------:R-:W-:Y:S02]  /*1510*/  HADD2 R29, R15, -1032, -1032 ;  /* 0xe408e4080f1d7430 */ /* 0x000fe40000000000 */
[----:B0-----:R-:W-:-:S03]  /*1520*/  HADD2.F32 R14, -RZ, R12.H0_H0 ;  /* 0x2000000cff0e7230 */ /* 0x001fc60000004100 */
[--C-:B------:R-:W-:Y:S02]  /*1530*/  HADD2.F32 R15, -RZ, R29.reuse.H0_H0 ;  /* 0x2000001dff0f7230 */ /* 0x100fe40000004100 */
[----:B------:R-:W-:Y:S02]  /*1540*/  HADD2.F32 R30, -RZ, R29.H1_H1 ;  /* 0x3000001dff1e7230 */ /* 0x000fe40000004100 */
[----:B------:R-:W-:Y:S02]  /*1550*/  HFMA2 R29, R31, R0.H1_H1, -72, -72 ;  /* 0xd480d4801f1d7431 */ /* 0x000fe40000060000 */
[----:B------:R-:W-:Y:S01]  /*1560*/  FFMA.FTZ R37, R15, R14, RZ ;  /* 0x0000000e0f257223 */ /* 0x000fe200000100ff */
[----:B------:R-:W-:Y:S02]  /*1570*/  HADD2.F32 R15, -RZ, R12.H1_H1 ;  /* 0x3000000cff0f7230 */ /* 0x000fe40000004100 */
[--C-:B------:R-:W-:Y:S02]  /*1580*/  HADD2.F32 R12, -RZ, R13.reuse.H0_H0 ;  /* 0x2000000dff0c7230 */ /* 0x100fe40000004100 */
[----:B------:R-:W-:-:S02]  /*1590*/  HADD2.F32 R13, -RZ, R13.H1_H1 ;  /* 0x3000000dff0d7230 */ /* 0x000fc40000004100 */
[----:B------:R-:W-:Y:S01]  /*15a0*/  FFMA.FTZ R31, R30, R15, R37 ;  /* 0x0000000f1e1f7223 */ /* 0x000fe20000010025 */
[--C-:B------:R-:W-:Y:S01]  /*15b0*/  HADD2.F32 R30, -RZ, R29.reuse.H0_H0 ;  /* 0x2000001dff1e7230 */ /* 0x100fe20000004100 */
[----:B------:R-:W-:Y:S01]  /*15c0*/  SHF.R.U32.HI R37, RZ, 0x8, R8 ;  /* 0x00000008ff257819 */ /* 0x000fe20000011608 */
[----:B------:R-:W-:-:S03]  /*15d0*/  HADD2.F32 R29, -RZ, R29.H1_H1 ;  /* 0x3000001dff1d7230 */ /* 0x000fc60000004100 */
[----:B------:R-:W-:Y:S01]  /*15e0*/  FFMA.FTZ R8, R30, R12, R31 ;  /* 0x0000000c1e087223 */ /* 0x000fe2000001001f */
[----:B------:R-:W-:-:S03]  /*15f0*/  LOP3.LUT R31, R37, 0xf000f, RZ, 0xc0, !PT ;  /* 0x000f000f251f7812 */ /* 0x000fc600078ec0ff */
[----:B------:R-:W-:Y:S01]  /*1600*/  FFMA.FTZ R29, R29, R13, R8 ;  /* 0x0000000d1d1d7223 */ /* 0x000fe20000010008 */
[----:B------:R-:W-:-:S05]  /*1610*/  LOP3.LUT R31, R31, 0x64006400, RZ, 0xfc, !PT ;  /* 0x640064001f1f7812 */ /* 0x000fca00078efcff */
[----:B------:R-:W-:Y:S02]  /*1620*/  HADD2 R31, R31, -1032, -1032 ;  /* 0xe408e4081f1f7430 */ /* 0x000fe40000000000 */
[----:B-1----:R-:W-:-:S03]  /*1630*/  HADD2.F32 R8, -RZ, R18.H0_H0 ;  /* 0x20000012ff087230 */ /* 0x002fc60000004100 */
[----:B------:R-:W-:-:S05]  /*1640*/  HADD2.F32 R30, -RZ, R31.H0_H0 ;  /* 0x2000001fff1e7230 */ /* 0x000fca0000004100 */
[----:B------:R-:W-:Y:S01]  /*1650*/  FFMA.FTZ R41, R30, R8, R29 ;  /* 0x000000081e297223 */ /* 0x000fe2000001001d */
[----:B------:R-:W-:Y:S01]  /*1660*/  LOP3.LUT R29, R9, 0xf000f, RZ, 0xc0, !PT ;  /* 0x000f000f091d7812 */ /* 0x000fe200078ec0ff */
[----:B------:R-:W-:-:S03]  /*1670*/  FMUL.FTZ R30, R26, R33 ;  /* 0x000000211a1e7220 */ /* 0x000fc60000410000 */
[----:B------:R-:W-:Y:S01]  /*1680*/  LOP3.LUT R29, R29, 0x64006400, RZ, 0xfc, !PT ;  /* 0x640064001d1d7812 */ /* 0x000fe200078efcff */
[----:B------:R-:W-:Y:S02]  /*1690*/  HADD2.F32 R40, -RZ, R31.H1_H1 ;  /* 0x3000001fff287230 */ /* 0x000fe40000004100 */
[----:B------:R-:W-:Y:S01]  /*16a0*/  FMUL.FTZ R23, R16, R23 ;  /* 0x0000001710177220 */ /* 0x000fe20000410000 */
[----:B------:R-:W-:Y:S01]  /*16b0*/  FMUL.FTZ R22, R17, R22 ;  /* 0x0000001611167220 */ /* 0x000fe20000410000 */
[----:B------:R-:W-:Y:S01]  /*16c0*/  F2FP.F16.F32.PACK_AB R30, RZ, R30 ;  /* 0x0000001eff1e723e */ /* 0x000fe200000000ff */
[----:B------:R-:W-:-:S05]  /*16d0*/  HADD2 R29, R29, -1032, -1032 ;  /* 0xe408e4081d1d7430 */ /* 0x000fca0000000000 */
[--C-:B------:R-:W-:Y:S02]  /*16e0*/  HADD2.F32 R33, -RZ, R29.reuse.H0_H0 ;  /* 0x2000001dff217230 */ /* 0x100fe40000004100 */
[----:B------:R-:W-:Y:S01]  /*16f0*/  HADD2.F32 R36, -RZ, R29.H1_H1 ;  /* 0x3000001dff247230 */ /* 0x000fe20000004100 */
[----:B------:R-:W-:Y:S02]  /*1700*/  LOP3.LUT R29, R9, 0xf000f0, RZ, 0xc0, !PT ;  /* 0x00f000f0091d7812 */ /* 0x000fe400078ec0ff */
[----:B------:R-:W-:Y:S02]  /*1710*/  FFMA.FTZ R38, R14, R33, RZ ;  /* 0x000000210e267223 */ /* 0x000fe400000100ff */
[----:B------:R-:W-:Y:S02]  /*1720*/  LOP3.LUT R29, R29, 0x64006400, RZ, 0xfc, !PT ;  /* 0x640064001d1d7812 */ /* 0x000fe400078efcff */
[----:B------:R-:W-:Y:S01]  /*1730*/  FFMA.FTZ R33, R15, R36, R38 ;  /* 0x000000240f217223 */ /* 0x000fe20000010026 */
[----:B------:R-:W-:-:S02]  /*1740*/  FMUL.FTZ R36, R25, R32 ;  /* 0x0000002019247220 */ /* 0x000fc40000410000 */
[----:B------:R-:W-:-:S03]  /*1750*/  HFMA2 R32, R29, R0.H1_H1, -72, -72 ;  /* 0xd480d4801d207431 */ /* 0x000fc60000060000 */
[----:B------:R-:W-:Y:S02]  /*1760*/  F2FP.F16.F32.PACK_AB R29, RZ, R36 ;  /* 0x00000024ff1d723e */ /* 0x000fe400000000ff */
        /* <DEDUP_REMOVED lines=25> */
[----:B------:R-:W-:-:S05]  /*1900*/  HFMA2 R9, R9, R0.H1_H1, -72, -72 ;  /* 0xd480d48009097431 */ /* 0x000fca0000060000 */
[----:B------:R-:W-:-:S05]  /*1910*/  HADD2.F32 R36, -RZ, R9.H0_H0 ;  /* 0x20000009ff247230 */ /* 0x000fca0000004100 */
[----:B------:R-:W-:Y:S01]  /*1920*/  FFMA.FTZ R36, R12, R36, R33 ;  /* 0x000000240c247223 */ /* 0x000fe20000010021 */
[----:B------:R-:W-:-:S04]  /*1930*/  LOP3.LUT R33, R11, 0xf000f0, RZ, 0xc0, !PT ;  /* 0x00f000f00b217812 */ /* 0x000fc800078ec0ff */
[----:B------:R-:W-:-:S05]  /*1940*/  LOP3.LUT R33, R33, 0x64006400, RZ, 0xfc, !PT ;  /* 0x6400640021217812 */ /* 0x000fca00078efcff */
[----:B------:R-:W-:-:S05]  /*1950*/  HFMA2 R14, R33, R0.H1_H1, -72, -72 ;  /* 0xd480d480210e7431 */ /* 0x000fca0000060000 */
[----:B------:R-:W-:-:S05]  /*1960*/  HADD2.F32 R33, -RZ, R14.H0_H0 ;  /* 0x2000000eff217230 */ /* 0x000fca0000004100 */
[----:B------:R-:W-:Y:S01]  /*1970*/  FFMA.FTZ R12, R12, R33, R15 ;  /* 0x000000210c0c7223 */ /* 0x000fe2000001000f */
[----:B------:R-:W-:Y:S02]  /*1980*/  HADD2.F32 R33, -RZ, R9.H1_H1 ;  /* 0x30000009ff217230 */ /* 0x000fe40000004100 */
[----:B------:R-:W-:-:S03]  /*1990*/  HADD2.F32 R9, -RZ, R14.H1_H1 ;  /* 0x3000000eff097230 */ /* 0x000fc60000004100 */
[C---:B------:R-:W-:Y:S02]  /*19a0*/  FFMA.FTZ R33, R13.reuse, R33, R36 ;  /* 0x000000210d217223 */ /* 0x040fe40000010024 */
[----:B------:R-:W-:Y:S02]  /*19b0*/  FFMA.FTZ R9, R13, R9, R12 ;  /* 0x000000090d097223 */ /* 0x000fe4000001000c */
[----:B------:R-:W2:Y:S01]  /*19c0*/  LDG.E.128.CONSTANT R12, desc[UR6][R34.64] ;  /* 0x00000006220c7981 */ /* 0x000ea2000c1e9d00 */
[----:B------:R-:W-:Y:S01]  /*19d0*/  SHF.R.U32.HI R36, RZ, 0x8, R10 ;  /* 0x00000008ff247819 */ /* 0x000fe2000001160a */
        /* <DEDUP_REMOVED lines=8> */
[----:B------:R-:W-:Y:S01]  /*1a60*/  HFMA2 R31, R31, R0.H1_H1, -72, -72 ;  /* 0xd480d4801f1f7431 */ /* 0x000fe20000060000 */
[----:B------:R-:W-:Y:S01]  /*1a70*/  LOP3.LUT R36, R36, 0xf000f0, RZ, 0xc0, !PT ;  /* 0x00f000f024247812 */ /* 0x000fe200078ec0ff */
[----:B------:R-:W-:Y:S01]  /*1a80*/  HADD2 R10, R10, -1032, -1032 ;  /* 0xe408e4080a0a7430 */ /* 0x000fe20000000000 */
[----:B------:R-:W-:Y:S02]  /*1a90*/  LOP3.LUT R39, R39, 0x64006400, RZ, 0xfc, !PT ;  /* 0x6400640027277812 */ /* 0x000fe400078efcff */
[----:B------:R-:W-:Y:S02]  /*1aa0*/  F2FP.F16.F32.PACK_AB R22, RZ, R22 ;  /* 0x00000016ff16723e */ /* 0x000fe400000000ff */
[--C-:B------:R-:W-:Y:S01]  /*1ab0*/  HADD2.F32 R38, -RZ, R10.reuse.H0_H0 ;  /* 0x2000000aff267230 */ /* 0x100fe20000004100 */
[----:B------:R-:W-:Y:S01]  /*1ac0*/  PRMT R30, R30, 0x5410, R29 ;  /* 0x000054101e1e7816 */ /* 0x000fe2000000001d */
[----:B------:R-:W-:-:S03]  /*1ad0*/  HADD2.F32 R10, -RZ, R10.H1_H1 ;  /* 0x3000000aff0a7230 */ /* 0x000fc60000004100 */
[----:B------:R-:W-:Y:S01]  /*1ae0*/  FFMA.FTZ R33, R8, R38, R33 ;  /* 0x0000002608217223 */ /* 0x000fe20000010021 */
[----:B------:R-:W-:-:S05]  /*1af0*/  HADD2.F32 R38, -RZ, R18.H1_H1 ;  /* 0x30000012ff267230 */ /* 0x000fca0000004100 */
[----:B------:R-:W-:Y:S01]  /*1b00*/  FFMA.FTZ R18, R40, R38, R41 ;  /* 0x0000002628127223 */ /* 0x000fe20000010029 */
[--C-:B------:R-:W-:Y:S02]  /*1b10*/  HADD2.F32 R41, -RZ, R31.reuse.H0_H0 ;  /* 0x2000001fff297230 */ /* 0x100fe40000004100 */
[C---:B------:R-:W-:Y:S01]  /*1b20*/  FFMA.FTZ R32, R38.reuse, R32, R43 ;  /* 0x0000002026207223 */ /* 0x040fe2000001002b */
[----:B------:R-:W-:Y:S01]  /*1b30*/  FFMA.FTZ R10, R38, R10, R33 ;  /* 0x0000000a260a7223 */ /* 0x000fe20000010021 */
[----:B------:R-:W-:Y:S02]  /*1b40*/  HADD2.F32 R31, -RZ, R31.H1_H1 ;  /* 0x3000001fff1f7230 */ /* 0x000fe40000004100 */
[----:B------:R-:W-:Y:S01]  /*1b50*/  FFMA.FTZ R40, R41, R37, R18 ;  /* 0x0000002529287223 */ /* 0x000fe20000010012 */
[----:B------:R-:W-:Y:S02]  /*1b60*/  HFMA2 R18, R39, R0.H1_H1, -72, -72 ;  /* 0xd480d48027127431 */ /* 0x000fe40000060000 */
[----:B------:R-:W-:-:S04]  /*1b70*/  IMAD.WIDE R42, R27, 0x4, R34 ;  /* 0x000000041b2a7825 */ /* 0x000fc800078e0222 */
[----:B------:R-:W-:Y:S01]  /*1b80*/  FFMA.FTZ R31, R31, R19, R40 ;  /* 0x000000131f1f7223 */ /* 0x000fe20000010028 */
[--C-:B------:R-:W-:Y:S02]  /*1b90*/  HADD2.F32 R39, -RZ, R18.reuse.H0_H0 ;  /* 0x20000012ff277230 */ /* 0x100fe40000004100 */
[----:B------:R-:W-:Y:S02]  /*1ba0*/  HADD2.F32 R18, -RZ, R18.H1_H1 ;  /* 0x30000012ff127230 */ /* 0x000fe40000004100 */
[----:B------:R-:W-:Y:S01]  /*1bb0*/  FMUL.FTZ R31, R26, R31 ;  /* 0x0000001f1a1f7220 */ /* 0x000fe20000410000 */
[----:B------:R-:W-:Y:S01]  /*1bc0*/  FFMA.FTZ R32, R37, R39, R32 ;  /* 0x0000002725207223 */ /* 0x000fe20000010020 */
[----:B------:R-:W-:-:S03]  /*1bd0*/  SHF.R.U32.HI R39, RZ, 0x8, R11 ;  /* 0x00000008ff277819 */ /* 0x000fc6000001160b */
[----:B------:R-:W-:Y:S01]  /*1be0*/  F2FP.F16.F32.PACK_AB R31, RZ, R31 ;  /* 0x0000001fff1f723e */ /* 0x000fe200000000ff */
[----:B------:R-:W-:Y:S01]  /*1bf0*/  FFMA.FTZ R32, R19, R18, R32 ;  /* 0x0000001213207223 */ /* 0x000fe20000010020 */
[C---:B------:R-:W-:Y:S02]  /*1c00*/  LOP3.LUT R11, R39.reuse, 0xf000f, RZ, 0xc0, !PT ;  /* 0x000f000f270b7812 */ /* 0x040fe400078ec0ff */
[----:B------:R-:W-:Y:S01]  /*1c10*/  LOP3.LUT R39, R39, 0xf000f0, RZ, 0xc0, !PT ;  /* 0x00f000f027277812 */ /* 0x000fe200078ec0ff */
[----:B------:R-:W-:Y:S01]  /*1c20*/  FMUL.FTZ R32, R25, R32 ;  /* 0x0000002019207220 */ /* 0x000fe20000410000 */
[----:B------:R-:W-:Y:S02]  /*1c30*/  LOP3.LUT R11, R11, 0x64006400, RZ, 0xfc, !PT ;  /* 0x640064000b0b7812 */ /* 0x000fe400078efcff */
[----:B------:R-:W-:Y:S02]  /*1c40*/  LOP3.LUT R39, R39, 0x64006400, RZ, 0xfc, !PT ;  /* 0x6400640027277812 */ /* 0x000fe400078efcff */
[----:B------:R-:W-:Y:S01]  /*1c50*/  F2FP.F16.F32.PACK_AB R32, RZ, R32 ;  /* 0x00000020ff20723e */ /* 0x000fe200000000ff */
[----:B------:R-:W-:-:S05]  /*1c60*/  HADD2 R11, R11, -1032, -1032 ;  /* 0xe408e4080b0b7430 */ /* 0x000fca0000000000 */
[----:B------:R-:W-:-:S05]  /*1c70*/  HADD2.F32 R18, -RZ, R11.H0_H0 ;  /* 0x2000000bff127230 */ /* 0x000fca0000004100 */
[----:B------:R-:W-:Y:S01]  /*1c80*/  FFMA.FTZ R9, R8, R18, R9 ;  /* 0x0000001208097223 */ /* 0x000fe20000010009 */
[----:B------:R-:W-:Y:S01]  /*1c90*/  HADD2.F32 R8, -RZ, R11.H1_H1 ;  /* 0x3000000bff087230 */ /* 0x000fe20000004100 */
[----:B------:R-:W-:Y:S01]  /*1ca0*/  LOP3.LUT R11, R36, 0x64006400, RZ, 0xfc, !PT ;  /* 0x64006400240b7812 */ /* 0x000fe200078efcff */
[----:B------:R-:W-:-:S03]  /*1cb0*/  HFMA2 R18, R39, R0.H1_H1, -72, -72 ;  /* 0xd480d48027127431 */ /* 0x000fc60000060000 */
[----:B------:R-:W-:Y:S01]  /*1cc0*/  FFMA.FTZ R38, R38, R8, R9 ;  /* 0x0000000826267223 */ /* 0x000fe20000010009 */
[----:B------:R-:W-:Y:S01]  /*1cd0*/  HFMA2 R11, R11, R0.H1_H1, -72, -72 ;  /* 0xd480d4800b0b7431 */ /* 0x000fe20000060000 */
[----:B------:R-:W0:Y:S04]  /*1ce0*/  LDS.64 R8, [UR4+0x20] ;  /* 0x00002004ff087984 */ /* 0x000e280008000a00 */
[--C-:B------:R-:W-:Y:S02]  /*1cf0*/  HADD2.F32 R33, -RZ, R11.reuse.H0_H0 ;  /* 0x2000000bff217230 */ /* 0x100fe40000004100 */
[----:B------:R-:W-:-:S03]  /*1d00*/  HADD2.F32 R11, -RZ, R11.H1_H1 ;  /* 0x3000000bff0b7230 */ /* 0x000fc60000004100 */
[----:B------:R-:W-:Y:S01]  /*1d10*/  FFMA.FTZ R10, R37, R33, R10 ;  /* 0x00000021250a7223 */ /* 0x000fe2000001000a */
[----:B------:R-:W-:-:S05]  /*1d20*/  HADD2.F32 R33, -RZ, R18.H0_H0 ;  /* 0x20000012ff217230 */ /* 0x000fca0000004100 */
[----:B------:R-:W-:Y:S01]  /*1d30*/  FFMA.FTZ R38, R37, R33, R38 ;  /* 0x0000002125267223 */ /* 0x000fe20000010026 */
[----:B------:R-:W-:Y:S02]  /*1d40*/  HADD2.F32 R33, -RZ, R18.H1_H1 ;  /* 0x30000012ff217230 */ /* 0x000fe40000004100 */
[C---:B------:R-:W-:Y:S01]  /*1d50*/  FFMA.FTZ R18, R19.reuse, R11, R10 ;  /* 0x0000000b13127223 */ /* 0x040fe2000001000a */
[----:B------:R-:W-:Y:S02]  /*1d60*/  F2FP.F16.F32.PACK_AB R10, RZ, R23 ;  /* 0x00000017ff0a723e */ /* 0x000fe400000000ff */
[----:B------:R-:W-:Y:S02]  /*1d70*/  FFMA.FTZ R19, R19, R33, R38 ;  /* 0x0000002113137223 */ /* 0x000fe40000010026 */
[----:B------:R-:W-:Y:S01]  /*1d80*/  PRMT R29, R22, 0x5410, R10 ;  /* 0x00005410161d7816 */ /* 0x000fe2000000000a */
[----:B------:R-:W-:-:S05]  /*1d90*/  HFMA2.MMA R22, R30, 1, 1, R20 ;  /* 0x3c003c001e167835 */ /* 0x000fca0000000014 */
[----:B------:R-:W-:Y:S01]  /*1da0*/  HFMA2.MMA R20, R29, 1, 1, R21 ;  /* 0x3c003c001d147835 */ /* 0x000fe20000000015 */
[--C-:B0-----:R-:W-:Y:S02]  /*1db0*/  HADD2.F32 R36, -RZ, R8.reuse.H0_H0 ;  /* 0x20000008ff247230 */ /* 0x101fe40000004100 */
[----:B------:R-:W-:Y:S02]  /*1dc0*/  HADD2.F32 R37, -RZ, R8.H1_H1 ;  /* 0x30000008ff257230 */ /* 0x000fe40000004100 */
[--C-:B------:R-:W-:Y:S02]  /*1dd0*/  HADD2.F32 R8, -RZ, R9.reuse.H0_H0 ;  /* 0x20000009ff087230 */ /* 0x100fe40000004100 */
[----:B------:R-:W-:Y:S01]  /*1de0*/  HADD2.F32 R33, -RZ, R9.H1_H1 ;  /* 0x30000009ff217230 */ /* 0x000fe20000004100 */
[C---:B--2---:R-:W-:Y:S02]  /*1df0*/  LOP3.LUT R11, R12.reuse, 0xf000f, RZ, 0xc0, !PT ;  /* 0x000f000f0c0b7812 */ /* 0x044fe400078ec0ff */
[----:B------:R-:W-:-:S02]  /*1e00*/  LOP3.LUT R29, R12, 0xf000f0, RZ, 0xc0, !PT ;  /* 0x00f000f00c1d7812 */ /* 0x000fc400078ec0ff */
[----:B------:R-:W-:Y:S02]  /*1e10*/  LOP3.LUT R23, R11, 0x64006400, RZ, 0xfc, !PT ;  /* 0x640064000b177812 */ /* 0x000fe400078efcff */
[----:B------:R-:W0:Y:S01]  /*1e20*/  LDS.64 R10, [UR4+0x28] ;  /* 0x00002804ff0a7984 */ /* 0x000e220008000a00 */
[----:B------:R-:W-:Y:S02]  /*1e30*/  LOP3.LUT R29, R29, 0x64006400, RZ, 0xfc, !PT ;  /* 0x640064001d1d7812 */ /* 0x000fe400078efcff */
[----:B------:R-:W-:-:S05]  /*1e40*/  HADD2 R23, R23, -1032, -1032 ;  /* 0xe408e40817177430 */ /* 0x000fca0000000000 */
[--C-:B------:R-:W-:Y:S02]  /*1e50*/  HADD2.F32 R21, -RZ, R23.reuse.H0_H0 ;  /* 0x20000017ff157230 */ /* 0x100fe40000004100 */
[----:B------:R-:W-:-:S03]  /*1e60*/  HADD2.F32 R30, -RZ, R23.H1_H1 ;  /* 0x30000017ff1e7230 */ /* 0x000fc60000004100 */
[----:B------:R-:W-:Y:S01]  /*1e70*/  FFMA.FTZ R23, R21, R36, RZ ;  /* 0x0000002415177223 */ /* 0x000fe200000100ff */
[----:B------:R-:W-:Y:S01]  /*1e80*/  HFMA2 R21, R29, R0.H1_H1, -72, -72 ;  /* 0xd480d4801d157431 */ /* 0x000fe20000060000 */
[----:B------:R-:W-:Y:S02]  /*1e90*/  SHF.R.U32.HI R29, RZ, 0x8, R12 ;  /* 0x00000008ff1d7819 */ /* 0x000fe4000001160c */
[----:B------:R-:W-:Y:S02]  /*1ea0*/  FFMA.FTZ R23, R30, R37, R23 ;  /* 0x000000251e177223 */ /* 0x000fe40000010017 */
[--C-:B------:R-:W-:Y:S02]  /*1eb0*/  HADD2.F32 R30, -RZ, R21.reuse.H0_H0 ;  /* 0x20000015ff1e7230 */ /* 0x100fe40000004100 */
[----:B------:R-:W-:-:S03]  /*1ec0*/  HADD2.F32 R9, -RZ, R21.H1_H1 ;  /* 0x30000015ff097230 */ /* 0x000fc60000004100 */
[----:B------:R-:W-:Y:S01]  /*1ed0*/  FFMA.FTZ R12, R30, R8, R23 ;  /* 0x000000081e0c7223 */ /* 0x000fe20000010017 */
[----:B------:R-:W-:-:S04]  /*1ee0*/  LOP3.LUT R23, R29, 0xf000f, RZ, 0xc0, !PT ;  /* 0x000f000f1d177812 */ /* 0x000fc800078ec0ff */
[----:B------:R-:W-:-:S05]  /*1ef0*/  LOP3.LUT R23, R23, 0x64006400, RZ, 0xfc, !PT ;  /* 0x6400640017177812 */ /* 0x000fca00078efcff */
[----:B------:R-:W-:Y:S02]  /*1f00*/  HADD2 R21, R23, -1032, -1032 ;  /* 0xe408e40817157430 */ /* 0x000fe40000000000 */
[----:B------:R-:W-:Y:S01]  /*1f10*/  FFMA.FTZ R23, R9, R33, R12 ;  /* 0x0000002109177223 */ /* 0x000fe2000001000c */
[----:B------:R-:W-:Y:S02]  /*1f20*/  LOP3.LUT R9, R29, 0xf000f0, RZ, 0xc0, !PT ;  /* 0x00f000f01d097812 */ /* 0x000fe400078ec0ff */
[--C-:B------:R-:W-:Y:S02]  /*1f30*/  HADD2.F32 R30, -RZ, R21.reuse.H0_H0 ;  /* 0x20000015ff1e7230 */ /* 0x100fe40000004100 */
[----:B------:R-:W-:Y:S01]  /*1f40*/  LOP3.LUT R9, R9, 0x64006400, RZ, 0xfc, !PT ;  /* 0x6400640009097812 */ /* 0x000fe200078efcff */
[----:B0-----:R-:W-:Y:S02]  /*1f50*/  HADD2.F32 R12, -RZ, R10.H0_H0 ;  /* 0x2000000aff0c7230 */ /* 0x001fe40000004100 */
[----:B------:R-:W-:-:S02]  /*1f60*/  HADD2.F32 R21, -RZ, R21.H1_H1 ;  /* 0x30000015ff157230 */ /* 0x000fc40000004100 */
[----:B------:R-:W-:Y:S02]  /*1f70*/  HFMA2 R9, R9, R0.H1_H1, -72, -72 ;  /* 0xd480d48009097431 */ /* 0x000fe40000060000 */
[----:B------:R-:W-:Y:S01]  /*1f80*/  FFMA.FTZ R30, R30, R12, R23 ;  /* 0x0000000c1e1e7223 */ /* 0x000fe20000010017 */
[----:B------:R-:W-:Y:S02]  /*1f90*/  HADD2.F32 R23, -RZ, R10.H1_H1 ;  /* 0x3000000aff177230 */ /* 0x000fe40000004100 */
[----:B------:R-:W-:Y:S02]  /*1fa0*/  HADD2.F32 R29, -RZ, R11.H0_H0 ;  /* 0x2000000bff1d7230 */ /* 0x000fe40000004100 */
[--C-:B------:R-:W-:Y:S02]  /*1fb0*/  HADD2.F32 R10, -RZ, R9.reuse.H1_H1 ;  /* 0x30000009ff0a7230 */ /* 0x100fe40000004100 */
[----:B------:R-:W-:Y:S01]  /*1fc0*/  FFMA.FTZ R30, R21, R23, R30 ;  /* 0x00000017151e7223 */ /* 0x000fe2000001001e */
[----:B------:R-:W-:Y:S01]  /*1fd0*/  HADD2.F32 R21, -RZ, R9.H0_H0 ;  /* 0x20000009ff157230 */ /* 0x000fe20000004100 */
[----:B------:R-:W-:-:S04]  /*1fe0*/  LOP3.LUT R9, R13, 0xf000f, RZ, 0xc0, !PT ;  /* 0x000f000f0d097812 */ /* 0x000fc800078ec0ff */
[----:B------:R-:W-:Y:S01]  /*1ff0*/  LOP3.LUT R9, R9, 0x64006400, RZ, 0xfc, !PT ;  /* 0x6400640009097812 */ /* 0x000fe200078efcff */
[----:B------:R-:W-:Y:S01]  /*2000*/  FFMA.FTZ R21, R21, R29, R30 ;  /* 0x0000001d15157223 */ /* 0x000fe2000001001e */
[----:B------:R-:W-:-:S03]  /*2010*/  HADD2.F32 R30, -RZ, R11.H1_H1 ;  /* 0x3000000bff1e7230 */ /* 0x000fc60000004100 */
[----:B------:R-:W-:Y:S02]  /*2020*/  HADD2 R9, R9, -1032, -1032 ;  /* 0xe408e40809097430 */ /* 0x000fe40000000000 */
[----:B------:R-:W-:-:S03]  /*2030*/  FFMA.FTZ R21, R10, R30, R21 ;  /* 0x0000001e0a157223 */ /* 0x000fc60000010015 */
[--C-:B------:R-:W-:Y:S02]  /*2040*/  HADD2.F32 R11, -RZ, R9.reuse.H0_H0 ;  /* 0x20000009ff0b7230 */ /* 0x100fe40000004100 */
[----:B------:R-:W-:Y:S01]  /*2050*/  HADD2.F32 R10, -RZ, R9.H1_H1 ;  /* 0x30000009ff0a7230 */ /* 0x000fe20000004100 */
[----:B------:R-:W-:Y:S02]  /*2060*/  LOP3.LUT R9, R13, 0xf000f0, RZ, 0xc0, !PT ;  /* 0x00f000f00d097812 */ /* 0x000fe400078ec0ff */
[----:B------:R-:W-:Y:S01]  /*2070*/  FFMA.FTZ R38, R36, R11, RZ ;  /* 0x0000000b24267223 */ /* 0x000fe200000100ff */
[----:B------:R-:W-:Y:S02]  /*2080*/  SHF.R.U32.HI R13, RZ, 0x8, R13 ;  /* 0x00000008ff0d7819 */ /* 0x000fe4000001160d */
[----:B------:R-:W-:Y:S01]  /*2090*/  LOP3.LUT R9, R9, 0x64006400, RZ, 0xfc, !PT ;  /* 0x6400640009097812 */ /* 0x000fe200078efcff */
[----:B------:R-:W-:-:S04]  /*20a0*/  FFMA.FTZ R11, R37, R10, R38 ;  /* 0x0000000a250b7223 */ /* 0x000fc80000010026 */
[----:B------:R-:W-:-:S05]  /*20b0*/  HFMA2 R9, R9, R0.H1_H1, -72, -72 ;  /* 0xd480d48009097431 */ /* 0x000fca0000060000 */
        /* <DEDUP_REMOVED lines=14> */
[----:B------:R-:W-:Y:S01]  /*21a0*/  LOP3.LUT R9, R9, 0x64006400, RZ, 0xfc, !PT ;  /* 0x6400640009097812 */ /* 0x000fe200078efcff */
[----:B------:R-:W-:-:S04]  /*21b0*/  HFMA2 R10, R13, R0.H1_H1, -72, -72 ;  /* 0xd480d4800d0a7431 */ /* 0x000fc80000060000 */
[----:B------:R-:W-:Y:S02]  /*21c0*/  HADD2 R9, R9, -1032, -1032 ;  /* 0xe408e40809097430 */ /* 0x000fe40000000000 */
[----:B------:R-:W-:-:S03]  /*21d0*/  HADD2.F32 R38, -RZ, R10.H0_H0 ;  /* 0x2000000aff267230 */ /* 0x000fc60000004100 */
[--C-:B------:R-:W-:Y:S02]  /*21e0*/  HADD2.F32 R11, -RZ, R9.reuse.H0_H0 ;  /* 0x20000009ff0b7230 */ /* 0x100fe40000004100 */
[----:B------:R-:W-:Y:S01]  /*21f0*/  FFMA.FTZ R13, R29, R38, R40 ;  /* 0x000000261d0d7223 */ /* 0x000fe20000010028 */
[----:B------:R-:W-:Y:S02]  /*2200*/  HADD2.F32 R38, -RZ, R10.H1_H1 ;  /* 0x3000000aff267230 */ /* 0x000fe40000004100 */
[----:B------:R-:W-:Y:S02]  /*2210*/  HADD2.F32 R9, -RZ, R9.H1_H1 ;  /* 0x30000009ff097230 */ /* 0x000fe40000004100 */
[----:B------:R-:W-:Y:S01]  /*2220*/  FFMA.FTZ R10, R36, R11, RZ ;  /* 0x0000000b240a7223 */ /* 0x000fe200000100ff */
[----:B------:R-:W-:-:S03]  /*2230*/  FFMA.FTZ R38, R30, R38, R13 ;  /* 0x000000261e267223 */ /* 0x000fc6000001000d */
        /* <DEDUP_REMOVED lines=12> */
[-C--:B------:R-:W-:Y:S02]  /*2300*/  HFMA2 R36, R11, R0.reuse.H1_H1, -72, -72 ;  /* 0xd480d4800b247431 */ /* 0x080fe40000060000 */
[----:B------:R-:W-:-:S03]  /*2310*/  HFMA2 R13, R13, R0.H1_H1, -72, -72 ;  /* 0xd480d4800d0d7431 */ /* 0x000fc60000060000 */
        /* <DEDUP_REMOVED lines=10> */
[C---:B------:R-:W-:Y:S01]  /*23c0*/  FFMA.FTZ R13, R33.reuse, R13, R34 ;  /* 0x0000000d210d7223 */ /* 0x040fe20000010022 */
[----:B------:R-:W-:Y:S01]  /*23d0*/  FMUL.FTZ R21, R26, R21 ;  /* 0x000000151a157220 */ /* 0x000fe20000410000 */
[----:B------:R-:W-:Y:S01]  /*23e0*/  FFMA.FTZ R33, R33, R27, R40 ;  /* 0x0000001b21217223 */ /* 0x000fe20000010028 */
[----:B------:R-:W-:Y:S01]  /*23f0*/  LOP3.LUT R27, R14, 0xf000f, RZ, 0xc0, !PT ;  /* 0x000f000f0e1b7812 */ /* 0x000fe200078ec0ff */
[----:B------:R-:W-:Y:S01]  /*2400*/  FMUL.FTZ R38, R25, R38 ;  /* 0x0000002619267220 */ /* 0x000fe20000410000 */
[----:B------:R-:W-:-:S02]  /*2410*/  LOP3.LUT R35, R15, 0xf000f, RZ, 0xc0, !PT ;  /* 0x000f000f0f237812 */ /* 0x000fc400078ec0ff */
[----:B------:R-:W-:Y:S02]  /*2420*/  LOP3.LUT R27, R27, 0x64006400, RZ, 0xfc, !PT ;  /* 0x640064001b1b7812 */ /* 0x000fe400078efcff */
[----:B------:R-:W-:Y:S02]  /*2430*/  LOP3.LUT R14, R14, 0xf000f0, RZ, 0xc0, !PT ;  /* 0x00f000f00e0e7812 */ /* 0x000fe400078ec0ff */
[----:B------:R-:W-:Y:S01]  /*2440*/  F2FP.F16.F32.PACK_AB R21, RZ, R21 ;  /* 0x00000015ff15723e */ /* 0x000fe200000000ff */
[----:B------:R-:W-:Y:S01]  /*2450*/  HADD2 R34, R27, -1032, -1032 ;  /* 0xe408e4081b227430 */ /* 0x000fe20000000000 */
[----:B------:R-:W-:Y:S02]  /*2460*/  LOP3.LUT R27, R35, 0x64006400, RZ, 0xfc, !PT ;  /* 0x64006400231b7812 */ /* 0x000fe400078efcff */
[----:B------:R-:W-:Y:S02]  /*2470*/  F2FP.F16.F32.PACK_AB R38, RZ, R38 ;  /* 0x00000026ff26723e */ /* 0x000fe400000000ff */
[----:B------:R-:W-:-:S02]  /*2480*/  HADD2.F32 R36, -RZ, R34.H0_H0 ;  /* 0x20000022ff247230 */ /* 0x000fc40000004100 */
[----:B------:R-:W-:Y:S02]  /*2490*/  HADD2 R27, R27, -1032, -1032 ;  /* 0xe408e4081b1b7430 */ /* 0x000fe40000000000 */
[----:B------:R-:W-:Y:S01]  /*24a0*/  HADD2.F32 R34, -RZ, R34.H1_H1 ;  /* 0x30000022ff227230 */ /* 0x000fe20000004100 */
[----:B------:R-:W-:Y:S01]  /*24b0*/  PRMT R21, R21, 0x5410, R38 ;  /* 0x0000541015157816 */ /* 0x000fe20000000026 */
[C---:B------:R-:W-:Y:S01]  /*24c0*/  FFMA.FTZ R36, R12.reuse, R36, R13 ;  /* 0x000000240c247223 */ /* 0x040fe2000001000d */
[--C-:B------:R-:W-:Y:S02]  /*24d0*/  HADD2.F32 R40, -RZ, R27.reuse.H0_H0 ;  /* 0x2000001bff287230 */ /* 0x100fe40000004100 */
[----:B------:R-:W-:Y:S02]  /*24e0*/  HADD2.F32 R27, -RZ, R27.H1_H1 ;  /* 0x3000001bff1b7230 */ /* 0x000fe40000004100 */
[----:B------:R-:W-:Y:S01]  /*24f0*/  FFMA.FTZ R34, R23, R34, R36 ;  /* 0x0000002217227223 */ /* 0x000fe20000010024 */
[----:B------:R-:W-:-:S02]  /*2500*/  FFMA.FTZ R40, R12, R40, R33 ;  /* 0x000000280c287223 */ /* 0x000fc40000010021 */
[----:B------:R-:W0:Y:S02]  /*2510*/  LDS.64 R12, [UR4+0x30] ;  /* 0x00003004ff0c7984 */ /* 0x000e240008000a00 */
[----:B------:R-:W-:Y:S01]  /*2520*/  FFMA.FTZ R40, R23, R27, R40 ;  /* 0x0000001b17287223 */ /* 0x000fe20000010028 */
[----:B------:R-:W-:Y:S02]  /*2530*/  LOP3.LUT R23, R15, 0xf000f0, RZ, 0xc0, !PT ;  /* 0x00f000f00f177812 */ /* 0x000fe400078ec0ff */
[----:B------:R-:W-:Y:S02]  /*2540*/  LOP3.LUT R15, R14, 0x64006400, RZ, 0xfc, !PT ;  /* 0x640064000e0f7812 */ /* 0x000fe400078efcff */
[----:B------:R-:W-:-:S03]  /*2550*/  LOP3.LUT R23, R23, 0x64006400, RZ, 0xfc, !PT ;  /* 0x6400640017177812 */ /* 0x000fc600078efcff */
[-C--:B------:R-:W-:Y:S02]  /*2560*/  HFMA2 R15, R15, R0.reuse.H1_H1, -72, -72 ;  /* 0xd480d4800f0f7431 */ /* 0x080fe40000060000 */
[----:B------:R-:W-:-:S03]  /*2570*/  HFMA2 R14, R23, R0.H1_H1, -72, -72 ;  /* 0xd480d480170e7431 */ /* 0x000fc60000060000 */
[--C-:B------:R-:W-:Y:S02]  /*2580*/  HADD2.F32 R23, -RZ, R15.reuse.H0_H0 ;  /* 0x2000000fff177230 */ /* 0x100fe40000004100 */
[--C-:B------:R-:W-:Y:S02]  /*2590*/  HADD2.F32 R27, -RZ, R14.reuse.H0_H0 ;  /* 0x2000000eff1b7230 */ /* 0x100fe40000004100 */
[----:B------:R-:W-:Y:S02]  /*25a0*/  HADD2.F32 R14, -RZ, R14.H1_H1 ;  /* 0x3000000eff0e7230 */ /* 0x000fe40000004100 */
[C---:B------:R-:W-:Y:S01]  /*25b0*/  FFMA.FTZ R23, R29.reuse, R23, R34 ;  /* 0x000000171d177223 */ /* 0x040fe20000010022 */
[----:B------:R-:W-:Y:S02]  /*25c0*/  HADD2.F32 R34, -RZ, R15.H1_H1 ;  /* 0x3000000fff227230 */ /* 0x000fe40000004100 */
[----:B------:R-:W-:-:S03]  /*25d0*/  FFMA.FTZ R27, R29, R27, R40 ;  /* 0x0000001b1d1b7223 */ /* 0x000fc60000010028 */
[C---:B------:R-:W-:Y:S01]  /*25e0*/  FFMA.FTZ R34, R30.reuse, R34, R23 ;  /* 0x000000221e227223 */ /* 0x040fe20000010017 */
[----:B------:R-:W-:-:S03]  /*25f0*/  FFMA.FTZ R27, R30, R14, R27 ;  /* 0x0000000e1e1b7223 */ /* 0x000fc6000001001b */
[----:B------:R-:W-:Y:S01]  /*2600*/  FMUL.FTZ R34, R17, R34 ;  /* 0x0000002211227220 */ /* 0x000fe20000410000 */
[----:B------:R-:W-:-:S04]  /*2610*/  FMUL.FTZ R27, R16, R27 ;  /* 0x0000001b101b7220 */ /* 0x000fc80000410000 */
[----:B------:R-:W-:Y:S02]  /*2620*/  F2FP.F16.F32.PACK_AB R34, RZ, R34 ;  /* 0x00000022ff22723e */ /* 0x000fe400000000ff */
[----:B------:R-:W-:Y:S01]  /*2630*/  F2FP.F16.F32.PACK_AB R27, RZ, R27 ;  /* 0x0000001bff1b723e */ /* 0x000fe200000000ff */
[----:B0-----:R-:W-:-:S03]  /*2640*/  HADD2.F32 R23, -RZ, R12.H0_H0 ;  /* 0x2000000cff177230 */ /* 0x001fc60000004100 */
[----:B------:R-:W-:Y:S01]  /*2650*/  PRMT R34, R34, 0x5410, R27 ;  /* 0x0000541022227816 */ /* 0x000fe2000000001b */
[----:B------:R-:W-:Y:S01]  /*2660*/  HADD2.F32 R12, -RZ, R12.H1_H1 ;  /* 0x3000000cff0c7230 */ /* 0x000fe20000004100 */
[----:B--2---:R-:W-:Y:S02]  /*2670*/  LOP3.LUT R15, R9, 0xf000f, RZ, 0xc0, !PT ;  /* 0x000f000f090f7812 */ /* 0x004fe400078ec0ff */
[----:B------:R-:W-:Y:S02]  /*2680*/  LOP3.LUT R29, R8, 0xf000f, RZ, 0xc0, !PT ;  /* 0x000f000f081d7812 */ /* 0x000fe400078ec0ff */
[----:B------:R-:W-:Y:S02]  /*2690*/  LOP3.LUT R15, R15, 0x64006400, RZ, 0xfc, !PT ;  /* 0x640064000f0f7812 */ /* 0x000fe400078efcff */
[----:B------:R-:W-:-:S03]  /*26a0*/  LOP3.LUT R29, R29, 0x64006400, RZ, 0xfc, !PT ;  /* 0x640064001d1d7812 */ /* 0x000fc600078efcff */
[----:B------:R-:W-:Y:S02]  /*26b0*/  HADD2 R15, R15, -1032, -1032 ;  /* 0xe408e4080f0f7430 */ /* 0x000fe40000000000 */
[----:B------:R-:W-:-:S03]  /*26c0*/  HADD2 R29, R29, -1032, -1032 ;  /* 0xe408e4081d1d7430 */ /* 0x000fc60000000000 */
[----:B------:R-:W-:Y:S02]  /*26d0*/  HADD2.F32 R30, -RZ, R15.H0_H0 ;  /* 0x2000000fff1e7230 */ /* 0x000fe40000004100 */
[--C-:B------:R-:W-:Y:S02]  /*26e0*/  HADD2.F32 R14, -RZ, R29.reuse.H0_H0 ;  /* 0x2000001dff0e7230 */ /* 0x100fe40000004100 */
[----:B------:R-:W-:Y:S02]  /*26f0*/  HADD2.F32 R29, -RZ, R29.H1_H1 ;  /* 0x3000001dff1d7230 */ /* 0x000fe40000004100 */
[----:B------:R-:W-:Y:S01]  /*2700*/  FFMA.FTZ R33, R23, R30, RZ ;  /* 0x0000001e17217223 */ /* 0x000fe200000100ff */
[----:B------:R-:W-:Y:S01]  /*2710*/  HADD2.F32 R30, -RZ, R15.H1_H1 ;  /* 0x3000000fff1e7230 */ /* 0x000fe20000004100 */
[----:B------:R-:W-:Y:S01]  /*2720*/  PRMT R15, R31, 0x5410, R32 ;  /* 0x000054101f0f7816 */ /* 0x000fe20000000020 */
[----:B------:R-:W-:Y:S01]  /*2730*/  FFMA.FTZ R14, R14, R23, RZ ;  /* 0x000000170e0e7223 */ /* 0x000fe200000100ff */
[----:B------:R-:W-:-:S02]  /*2740*/  F2FP.F16.F32.PACK_AB R32, RZ, R18 ;  /* 0x00000012ff20723e */ /* 0x000fc400000000ff */
[----:B------:R-:W-:Y:S01]  /*2750*/  FFMA.FTZ R31, R12, R30, R33 ;  /* 0x0000001e0c1f7223 */ /* 0x000fe20000010021 */
[----:B------:R-:W-:Y:S01]  /*2760*/  LOP3.LUT R18, R8, 0xf000f0, RZ, 0xc0, !PT ;  /* 0x00f000f008127812 */ /* 0x000fe200078ec0ff */
[----:B------:R-:W-:Y:S01]  /*2770*/  FMUL.FTZ R33, R16, R19 ;  /* 0x0000001310217220 */ /* 0x000fe20000410000 */
[----:B------:R-:W-:Y:S01]  /*2780*/  LOP3.LUT R30, R9, 0xf000f0, RZ, 0xc0, !PT ;  /* 0x00f000f0091e7812 */ /* 0x000fe200078ec0ff */
[----:B------:R-:W-:Y:S01]  /*2790*/  FFMA.FTZ R29, R29, R12, R14 ;  /* 0x0000000c1d1d7223 */ /* 0x000fe2000001000e */
[----:B------:R-:W-:Y:S01]  /*27a0*/  LOP3.LUT R19, R18, 0x64006400, RZ, 0xfc, !PT ;  /* 0x6400640012137812 */ /* 0x000fe200078efcff */
[--C-:B------:R-:W-:Y:S01]  /*27b0*/  HADD2.F32 R18, -RZ, R13.reuse.H0_H0 ;  /* 0x2000000dff127230 */ /* 0x100fe20000004100 */
[----:B------:R-:W-:Y:S01]  /*27c0*/  LOP3.LUT R35, R30, 0x64006400, RZ, 0xfc, !PT ;  /* 0x640064001e237812 */ /* 0x000fe200078efcff */
[----:B------:R-:W-:Y:S01]  /*27d0*/  HFMA2.MMA R22, R15, 1, 1, R22 ;  /* 0x3c003c000f167835 */ /* 0x000fe20000000016 */
[----:B------:R-:W-:Y:S01]  /*27e0*/  F2FP.F16.F32.PACK_AB R33, RZ, R33 ;  /* 0x00000021ff21723e */ /* 0x000fe200000000ff */
[-C--:B------:R-:W-:Y:S01]  /*27f0*/  HFMA2 R19, R19, R0.reuse.H1_H1, -72, -72 ;  /* 0xd480d48013137431 */ /* 0x080fe20000060000 */
[----:B------:R-:W0:Y:S01]  /*2800*/  LDS.64 R14, [UR4+0x38] ;  /* 0x00003804ff0e7984 */ /* 0x000e220008000a00 */
[----:B------:R-:W-:Y:S01]  /*2810*/  HFMA2 R30, R35, R0.H1_H1, -72, -72 ;  /* 0xd480d480231e7431 */ /* 0x000fe20000060000 */
[----:B------:R-:W-:Y:S01]  /*2820*/  PRMT R35, R32, 0x5410, R33 ;  /* 0x0000541020237816 */ /* 0x000fe20000000021 */
[----:B------:R-:W-:Y:S01]  /*2830*/  HADD2.F32 R13, -RZ, R13.H1_H1 ;  /* 0x3000000dff0d7230 */ /* 0x000fe20000004100 */
[----:B------:R-:W-:Y:S01]  /*2840*/  SHF.R.U32.HI R8, RZ, 0x8, R8 ;  /* 0x00000008ff087819 */ /* 0x000fe20000011608 */
[--C-:B------:R-:W-:Y:S01]  /*2850*/  HADD2.F32 R32, -RZ, R19.reuse.H0_H0 ;  /* 0x20000013ff207230 */ /* 0x100fe20000004100 */
[----:B------:R-:W-:Y:S01]  /*2860*/  HFMA2.MMA R22, R21, 1, 1, R22 ;  /* 0x3c003c0015167835 */ /* 0x000fe20000000016 */
[----:B------:R-:W-:Y:S01]  /*2870*/  HADD2.F32 R33, -RZ, R30.H0_H0 ;  /* 0x2000001eff217230 */ /* 0x000fe20000004100 */
[----:B------:R-:W-:Y:S01]  /*2880*/  HFMA2.MMA R20, R35, 1, 1, R20 ;  /* 0x3c003c0023147835 */ /* 0x000fe20000000014 */
[----:B------:R-:W-:-:S02]  /*2890*/  HADD2.F32 R19, -RZ, R19.H1_H1 ;  /* 0x30000013ff137230 */ /* 0x000fc40000004100 */
[----:B------:R-:W-:Y:S01]  /*28a0*/  FFMA.FTZ R32, R32, R18, R29 ;  /* 0x0000001220207223 */ /* 0x000fe2000001001d */
[----:B------:R-:W-:Y:S02]  /*28b0*/  HADD2.F32 R30, -RZ, R30.H1_H1 ;  /* 0x3000001eff1e7230 */ /* 0x000fe40000004100 */
[----:B------:R-:W-:Y:S01]  /*28c0*/  FFMA.FTZ R36, R18, R33, R31 ;  /* 0x0000002112247223 */ /* 0x000fe2000001001f */
[C---:B------:R-:W-:Y:S01]  /*28d0*/  LOP3.LUT R29, R8.reuse, 0xf000f, RZ, 0xc0, !PT ;  /* 0x000f000f081d7812 */ /* 0x040fe200078ec0ff */
[----:B------:R-:W-:Y:S01]  /*28e0*/  FFMA.FTZ R31, R19, R13, R32 ;  /* 0x0000000d131f7223 */ /* 0x000fe20000010020 */
[----:B------:R-:W-:Y:S01]  /*28f0*/  LOP3.LUT R8, R8, 0xf000f0, RZ, 0xc0, !PT ;  /* 0x00f000f008087812 */ /* 0x000fe200078ec0ff */
[----:B------:R-:W-:Y:S01]  /*2900*/  FFMA.FTZ R19, R13, R30, R36 ;  /* 0x0000001e0d137223 */ /* 0x000fe20000010024 */
[----:B------:R-:W-:Y:S01]  /*2910*/  LOP3.LUT R30, R10, 0xf000f, RZ, 0xc0, !PT ;  /* 0x000f000f0a1e7812 */ /* 0x000fe200078ec0ff */
[----:B------:R-:W-:Y:S01]  /*2920*/  HADD2 R21, R34, R20 ;  /* 0x0000001422157230 */ /* 0x000fe20000000000 */
[----:B------:R-:W-:-:S02]  /*2930*/  SHF.R.U32.HI R36, RZ, 0x8, R9 ;  /* 0x00000008ff247819 */ /* 0x000fc40000011609 */
[----:B------:R-:W-:Y:S02]  /*2940*/  LOP3.LUT R30, R30, 0x64006400, RZ, 0xfc, !PT ;  /* 0x640064001e1e7812 */ /* 0x000fe400078efcff */
[----:B------:R-:W-:Y:S02]  /*2950*/  LOP3.LUT R9, R29, 0x64006400, RZ, 0xfc, !PT ;  /* 0x640064001d097812 */ /* 0x000fe400078efcff */
[C---:B------:R-:W-:Y:S01]  /*2960*/  LOP3.LUT R29, R36.reuse, 0xf000f, RZ, 0xc0, !PT ;  /* 0x000f000f241d7812 */ /* 0x040fe200078ec0ff */
[----:B------:R-:W-:Y:S01]  /*2970*/  HADD2 R32, R30, -1032, -1032 ;  /* 0xe408e4081e207430 */ /* 0x000fe20000000000 */
[----:B------:R-:W-:Y:S01]  /*2980*/  LOP3.LUT R36, R36, 0xf000f0, RZ, 0xc0, !PT ;  /* 0x00f000f024247812 */ /* 0x000fe200078ec0ff */
[----:B------:R-:W-:Y:S01]  /*2990*/  HADD2 R9, R9, -1032, -1032 ;  /* 0xe408e40809097430 */ /* 0x000fe20000000000 */
[----:B------:R-:W-:Y:S02]  /*29a0*/  LOP3.LUT R29, R29, 0x64006400, RZ, 0xfc, !PT ;  /* 0x640064001d1d7812 */ /* 0x000fe400078efcff */
[----:B------:R-:W-:-:S02]  /*29b0*/  HADD2.F32 R40, -RZ, R32.H0_H0 ;  /* 0x20000020ff287230 */ /* 0x000fc40000004100 */
[----:B------:R-:W-:Y:S02]  /*29c0*/  HADD2.F32 R33, -RZ, R32.H1_H1 ;  /* 0x30000020ff217230 */ /* 0x000fe40000004100 */
[----:B------:R-:W-:Y:S02]  /*29d0*/  HADD2 R29, R29, -1032, -1032 ;  /* 0xe408e4081d1d7430 */ /* 0x000fe40000000000 */
[----:B------:R-:W-:Y:S02]  /*29e0*/  HADD2.F32 R42, -RZ, R9.H0_H0 ;  /* 0x20000009ff2a7230 */ /* 0x000fe40000004100 */
[----:B------:R-:W-:Y:S01]  /*29f0*/  FFMA.FTZ R35, R23, R40, RZ ;  /* 0x0000002817237223 */ /* 0x000fe200000100ff */
[----:B------:R-:W-:-:S03]  /*2a00*/  HADD2.F32 R32, -RZ, R29.H0_H0 ;  /* 0x2000001dff207230 */ /* 0x000fc60000004100 */
[----:B------:R-:W-:Y:S01]  /*2a10*/  FFMA.FTZ R33, R12, R33, R35 ;  /* 0x000000210c217223 */ /* 0x000fe20000010023 */
[----:B------:R-:W-:Y:S01]  /*2a20*/  LOP3.LUT R35, R10, 0xf000f0, RZ, 0xc0, !PT ;  /* 0x00f000f00a237812 */ /* 0x000fe200078ec0ff */
[--C-:B0-----:R-:W-:Y:S01]  /*2a30*/  HADD2.F32 R30, -RZ, R14.reuse.H0_H0 ;  /* 0x2000000eff1e7230 */ /* 0x101fe20000004100 */
[----:B------:R-:W-:Y:S01]  /*2a40*/  SHF.R.U32.HI R10, RZ, 0x8, R10 ;  /* 0x00000008ff0a7819 */ /* 0x000fe2000001160a */
[----:B------:R-:W-:Y:S01]  /*2a50*/  HADD2.F32 R14, -RZ, R14.H1_H1 ;  /* 0x3000000eff0e7230 */ /* 0x000fe20000004100 */
[----:B------:R-:W-:Y:S01]  /*2a60*/  LOP3.LUT R35, R35, 0x64006400, RZ, 0xfc, !PT ;  /* 0x6400640023237812 */ /* 0x000fe200078efcff */
[----:B------:R-:W-:Y:S02]  /*2a70*/  HADD2.F32 R29, -RZ, R29.H1_H1 ;  /* 0x3000001dff1d7230 */ /* 0x000fe40000004100 */
[----:B------:R-:W-:Y:S01]  /*2a80*/  FFMA.FTZ R19, R30, R32, R19 ;  /* 0x000000201e137223 */ /* 0x000fe20000010013 */
[----:B------:R-:W-:Y:S02]  /*2a90*/  HADD2.F32 R32, -RZ, R9.H1_H1 ;  /* 0x30000009ff207230 */ /* 0x000fe40000004100 */
[----:B------:R-:W-:Y:S01]  /*2aa0*/  FFMA.FTZ R31, R42, R30, R31 ;  /* 0x0000001e2a1f7223 */ /* 0x000fe2000001001f */
[----:B------:R-:W-:-:S02]  /*2ab0*/  HFMA2 R35, R35, R0.H1_H1, -72, -72 ;  /* 0xd480d48023237431 */ /* 0x000fc40000060000 */
[----:B------:R-:W-:Y:S01]  /*2ac0*/  FFMA.FTZ R19, R14, R29, R19 ;  /* 0x0000001d0e137223 */ /* 0x000fe20000010013 */
[----:B------:R-:W-:Y:S02]  /*2ad0*/  FFMA.FTZ R31, R32, R14, R31 ;  /* 0x0000000e201f7223 */ /* 0x000fe4000001001f */
[--C-:B------:R-:W-:Y:S02]  /*2ae0*/  HADD2.F32 R9, -RZ, R35.reuse.H0_H0 ;  /* 0x20000023ff097230 */ /* 0x100fe40000004100 */
[----:B------:R-:W-:-:S03]  /*2af0*/  HADD2.F32 R35, -RZ, R35.H1_H1 ;  /* 0x30000023ff237230 */ /* 0x000fc60000004100 */
[----:B------:R-:W-:Y:S01]  /*2b00*/  FFMA.FTZ R32, R18, R9, R33 ;  /* 0x0000000912207223 */ /* 0x000fe20000010021 */
[----:B------:R-:W-:-:S03]  /*2b10*/  LOP3.LUT R9, R10, 0xf000f, RZ, 0xc0, !PT ;  /* 0x000f000f0a097812 */ /* 0x000fc600078ec0ff */
[----:B------:R-:W-:Y:S01]  /*2b20*/  FFMA.FTZ R33, R13, R35, R32 ;  /* 0x000000230d217223 */ /* 0x000fe20000010020 */
[----:B------:R-:W-:Y:S02]  /*2b30*/  LOP3.LUT R9, R9, 0x64006400, RZ, 0xfc, !PT ;  /* 0x6400640009097812 */ /* 0x000fe400078efcff */
[----:B------:R-:W-:-:S03]  /*2b40*/  LOP3.LUT R35, R36, 0x64006400, RZ, 0xfc, !PT ;  /* 0x6400640024237812 */ /* 0x000fc600078efcff */
[----:B------:R-:W-:-:S05]  /*2b50*/  HADD2 R9, R9, -1032, -1032 ;  /* 0xe408e40809097430 */ /* 0x000fca0000000000 */
[----:B------:R-:W-:-:S05]  /*2b60*/  HADD2.F32 R32, -RZ, R9.H0_H0 ;  /* 0x20000009ff207230 */ /* 0x000fca0000004100 */
[----:B------:R-:W-:Y:S01]  /*2b70*/  FFMA.FTZ R33, R30, R32, R33 ;  /* 0x000000201e217223 */ /* 0x000fe20000010021 */
[----:B------:R-:W-:-:S04]  /*2b80*/  LOP3.LUT R32, R11, 0xf000f, RZ, 0xc0, !PT ;  /* 0x000f000f0b207812 */ /* 0x000fc800078ec0ff */
[----:B------:R-:W-:-:S05]  /*2b90*/  LOP3.LUT R32, R32, 0x64006400, RZ, 0xfc, !PT ;  /* 0x6400640020207812 */ /* 0x000fca00078efcff */
[----:B------:R-:W-:-:S05]  /*2ba0*/  HADD2 R32, R32, -1032, -1032 ;  /* 0xe408e40820207430 */ /* 0x000fca0000000000 */
[----:B------:R-:W-:-:S05]  /*2bb0*/  HADD2.F32 R40, -RZ, R32.H0_H0 ;  /* 0x20000020ff287230 */ /* 0x000fca0000004100 */
[----:B------:R-:W-:Y:S01]  /*2bc0*/  FFMA.FTZ R29, R23, R40, RZ ;  /* 0x00000028171d7223 */ /* 0x000fe200000100ff */
[----:B------:R-:W-:-:S05]  /*2bd0*/  HADD2.F32 R23, -RZ, R32.H1_H1 ;  /* 0x30000020ff177230 */ /* 0x000fca0000004100 */
[----:B------:R-:W-:Y:S01]  /*2be0*/  FFMA.FTZ R23, R12, R23, R29 ;  /* 0x000000170c177223 */ /* 0x000fe2000001001d */
[----:B------:R-:W-:Y:S02]  /*2bf0*/  LOP3.LUT R12, R11, 0xf000f0, RZ, 0xc0, !PT ;  /* 0x00f000f00b0c7812 */ /* 0x000fe400078ec0ff */
[----:B------:R-:W-:Y:S02]  /*2c00*/  SHF.R.U32.HI R11, RZ, 0x8, R11 ;  /* 0x00000008ff0b7819 */ /* 0x000fe4000001160b */
[----:B------:R-:W-:-:S05]  /*2c10*/  LOP3.LUT R29, R12, 0x64006400, RZ, 0xfc, !PT ;  /* 0x640064000c1d7812 */ /* 0x000fca00078efcff */
[----:B------:R-:W-:-:S05]  /*2c20*/  HFMA2 R29, R29, R0.H1_H1, -72, -72 ;  /* 0xd480d4801d1d7431 */ /* 0x000fca0000060000 */
[----:B------:R-:W-:-:S05]  /*2c30*/  HADD2.F32 R12, -RZ, R29.H0_H0 ;  /* 0x2000001dff0c7230 */ /* 0x000fca0000004100 */
[----:B------:R-:W-:Y:S01]  /*2c40*/  FFMA.FTZ R18, R18, R12, R23 ;  /* 0x0000000c12127223 */ /* 0x000fe20000010017 */
[----:B------:R-:W-:Y:S01]  /*2c50*/  HADD2.F32 R12, -RZ, R29.H1_H1 ;  /* 0x3000001dff0c7230 */ /* 0x000fe20000004100 */
[----:B------:R-:W-:Y:S02]  /*2c60*/  LOP3.LUT R23, R10, 0xf000f0, RZ, 0xc0, !PT ;  /* 0x00f000f00a177812 */ /* 0x000fe400078ec0ff */
[----:B------:R-:W-:Y:S02]  /*2c70*/  LOP3.LUT R29, R11, 0xf000f0, RZ, 0xc0, !PT ;  /* 0x00f000f00b1d7812 */ /* 0x000fe400078ec0ff */
[----:B------:R-:W-:Y:S01]  /*2c80*/  FFMA.FTZ R13, R13, R12, R18 ;  /* 0x0000000c0d0d7223 */ /* 0x000fe20000010012 */
[----:B------:R-:W-:Y:S01]  /*2c90*/  HADD2.F32 R18, -RZ, R9.H1_H1 ;  /* 0x30000009ff127230 */ /* 0x000fe20000004100 */
[----:B------:R-:W-:Y:S01]  /*2ca0*/  LOP3.LUT R12, R11, 0xf000f, RZ, 0xc0, !PT ;  /* 0x000f000f0b0c7812 */ /* 0x000fe200078ec0ff */
[-C--:B------:R-:W-:Y:S01]  /*2cb0*/  HFMA2 R11, R35, R0.reuse.H1_H1, -72, -72 ;  /* 0xd480d480230b7431 */ /* 0x080fe20000060000 */
[----:B------:R-:W-:Y:S01]  /*2cc0*/  LOP3.LUT R9, R8, 0x64006400, RZ, 0xfc, !PT ;  /* 0x6400640008097812 */ /* 0x000fe200078efcff */
[----:B------:R-:W-:Y:S01]  /*2cd0*/  HADD2.F32 R8, -RZ, R15.H0_H0 ;  /* 0x2000000fff087230 */ /* 0x000fe20000004100 */
[----:B------:R-:W-:Y:S01]  /*2ce0*/  LOP3.LUT R12, R12, 0x64006400, RZ, 0xfc, !PT ;  /* 0x640064000c0c7812 */ /* 0x000fe200078efcff */
[----:B------:R-:W-:Y:S01]  /*2cf0*/  FFMA.FTZ R33, R14, R18, R33 ;  /* 0x000000120e217223 */ /* 0x000fe20000010021 */
[----:B------:R-:W-:Y:S01]  /*2d00*/  LOP3.LUT R23, R23, 0x64006400, RZ, 0xfc, !PT ;  /* 0x6400640017177812 */ /* 0x000fe200078efcff */
[----:B------:R-:W-:Y:S01]  /*2d10*/  HFMA2 R9, R9, R0.H1_H1, -72, -72 ;  /* 0xd480d48009097431 */ /* 0x000fe20000060000 */
[----:B------:R-:W-:Y:S01]  /*2d20*/  LOP3.LUT R29, R29, 0x64006400, RZ, 0xfc, !PT ;  /* 0x640064001d1d7812 */ /* 0x000fe200078efcff */
[----:B------:R-:W-:-:S03]  /*2d30*/  HADD2 R10, R12, -1032, -1032 ;  /* 0xe408e4080c0a7430 */ /* 0x000fc60000000000 */
[----:B------:R-:W-:Y:S02]  /*2d40*/  HADD2.F32 R18, -RZ, R9.H0_H0 ;  /* 0x20000009ff127230 */ /* 0x000fe40000004100 */
[--C-:B------:R-:W-:Y:S02]  /*2d50*/  HADD2.F32 R12, -RZ, R10.reuse.H0_H0 ;  /* 0x2000000aff0c7230 */ /* 0x100fe40000004100 */
[----:B------:R-:W-:Y:S02]  /*2d60*/  HADD2.F32 R32, -RZ, R10.H1_H1 ;  /* 0x3000000aff207230 */ /* 0x000fe40000004100 */
[----:B------:R-:W-:Y:S01]  /*2d70*/  FFMA.FTZ R31, R18, R8, R31 ;  /* 0x00000008121f7223 */ /* 0x000fe2000001001f */
[-C--:B------:R-:W-:Y:S02]  /*2d80*/  HFMA2 R18, R23, R0.reuse.H1_H1, -72, -72 ;  /* 0xd480d48017127431 */ /* 0x080fe40000060000 */
[----:B------:R-:W-:Y:S01]  /*2d90*/  FFMA.FTZ R13, R30, R12, R13 ;  /* 0x0000000c1e0d7223 */ /* 0x000fe2000001000d */
[----:B------:R-:W-:-:S02]  /*2da0*/  HFMA2 R12, R29, R0.H1_H1, -72, -72 ;  /* 0xd480d4801d0c7431 */ /* 0x000fc40000060000 */
        /* <DEDUP_REMOVED lines=8> */
[--C-:B------:R-:W-:Y:S02]  /*2e30*/  HADD2.F32 R15, -RZ, R12.reuse.H0_H0 ;  /* 0x2000000cff0f7230 */ /* 0x100fe40000004100 */
[----:B------:R-:W-:Y:S01]  /*2e40*/  FFMA.FTZ R31, R14, R10, R31 ;  /* 0x0000000a0e1f7223 */ /* 0x000fe2000001001f */
[----:B------:R-:W-:Y:S02]  /*2e50*/  HADD2.F32 R11, -RZ, R11.H1_H1 ;  /* 0x3000000bff0b7230 */ /* 0x000fe40000004100 */
[----:B------:R-:W-:Y:S01]  /*2e60*/  FFMA.FTZ R14, R10, R9, R30 ;  /* 0x000000090a0e7223 */ /* 0x000fe2000001001e */
[----:B------:R-:W-:Y:S02]  /*2e70*/  HADD2.F32 R9, -RZ, R12.H1_H1 ;  /* 0x3000000cff097230 */ /* 0x000fe40000004100 */
[----:B------:R-:W-:Y:S01]  /*2e80*/  FFMA.FTZ R13, R8, R15, R13 ;  /* 0x0000000f080d7223 */ /* 0x000fe2000001000d */
[----:B------:R-:W-:Y:S01]  /*2e90*/  FMUL.FTZ R31, R26, R31 ;  /* 0x0000001f1a1f7220 */ /* 0x000fe20000410000 */
[C---:B------:R-:W-:Y:S01]  /*2ea0*/  FFMA.FTZ R8, R10.reuse, R11, R19 ;  /* 0x0000000b0a087223 */ /* 0x040fe20000010013 */
[----:B------:R-:W-:Y:S01]  /*2eb0*/  FMUL.FTZ R14, R17, R14 ;  /* 0x0000000e110e7220 */ /* 0x000fe20000410000 */
[----:B------:R-:W-:-:S02]  /*2ec0*/  FFMA.FTZ R9, R10, R9, R13 ;  /* 0x000000090a097223 */ /* 0x000fc4000001000d */
[----:B------:R-:W-:Y:S01]  /*2ed0*/  FMUL.FTZ R8, R25, R8 ;  /* 0x0000000819087220 */ /* 0x000fe20000410000 */
        /* <DEDUP_REMOVED lines=8> */
[----:B------:R-:W-:-:S10]  /*2f60*/  HADD2 R21, R14, R21 ;  /* 0x000000150e157230 */ /* 0x000fd40000000000 */
.L_x_3956:
        /* <DEDUP_REMOVED lines=8> */
.L_x_3955:
        /* <DEDUP_REMOVED lines=8> */
.L_x_3960:
[----:B------:R-:W-:-:S04]  /*3070*/  IADD3 R28, R28, 0x10, RZ ;  /* 0x000000101c1c7810 */ /* 0x000fc80007ffe0ff */
[C---:B------:R-:W-:Y:S02]  /*3080*/  ISETP.GE.AND P0, PT, R28.reuse, UR5, PT ;  /* 0x000000051c007c0c */ /* 0x040fe4000bf06270 */
[----:B------:R-:W-:Y:S01]  /*3090*/  ISETP.LT.AND P3, PT, R28, R7, PT ;  /* 0x000000071c00720c */ /* 0x000fe20003f61270 */
[----:B------:R-:W-:-:S12]  /*30a0*/  @P1 BRA `(.L_x_3959) ;  /* 0x00000008005c1947 */ /* 0x000fd80003800000 */
[----:B------:R-:W2:Y:S01]  /*30b0*/  LDG.E.128.CONSTANT R8, desc[UR6][R2.64] ;  /* 0x0000000602087981 */ /* 0x000ea2000c1e9d00 */
[----:B------:R-:W-:Y:S01]  /*30c0*/  HFMA2.MMA R17, -RZ, RZ, 0, 0.0625 ;  /* 0x00002c00ff117435 */ /* 0x000fe200000001ff */
[----:B------:R-:W-:Y:S02]  /*30d0*/  MOV R16, 0x3400 ;  /* 0x0000340000107802 */ /* 0x000fe40000000f00 */
[----:B------:R-:W0:Y:S01]  /*30e0*/  LDS.128 R12, [UR4] ;  /* 0x00000004ff0c7984 */ /* 0x000e220008000c00 */
[----:B------:R-:W-:Y:S02]  /*30f0*/  MOV R18, 0x2400 ;  /* 0x0000240000127802 */ /* 0x000fe40000000f00 */
[----:B------:R-:W-:Y:S02]  /*3100*/  PRMT R5, R5, 0x5410, R16 ;  /* 0x0000541005057816 */ /* 0x000fe40000000010 */
[----:B------:R-:W-:Y:S02]  /*3110*/  PRMT R0, R0, 0x5410, R18 ;  /* 0x0000541000007816 */ /* 0x000fe40000000012 */
[----:B------:R-:W-:-:S02]  /*3120*/  PRMT R4, R4, 0x5410, R17 ;  /* 0x0000541004047816 */ /* 0x000fc40000000011 */
[----:B------:R-:W-:Y:S02]  /*3130*/  PRMT R6, R6, 0x5410, R5 ;  /* 0x0000541006067816 */ /* 0x000fe40000000005 */
        /* <DEDUP_REMOVED lines=16> */
[-C--:B0-----:R-:W-:Y:S01]  /*3240*/  HFMA2.MMA R16, R25, R12.reuse, RZ ;  /* 0x0000000c19107235 */ /* 0x081fe200000000ff */
[-C--:B------:R-:W-:Y:S01]  /*3250*/  HFMA2 R25, R27, R12.reuse, RZ.H0_H0 ;  /* 0x0000000c1b197231 */ /* 0x080fe200000400ff */
[C---:B------:R-:W-:Y:S01]  /*3260*/  LOP3.LUT R31, R10.reuse, 0xc000c0, RZ, 0xc0, !PT ;  /* 0x00c000c00a1f7812 */ /* 0x040fe200078ec0ff */
[----:B------:R-:W-:Y:S01]  /*3270*/  HFMA2.MMA R17, R17, R12, RZ ;  /* 0x0000000c11117235 */ /* 0x000fe200000000ff */
[----:B------:R-:W-:Y:S01]  /*3280*/  HFMA2 R26, R19, R12, RZ.H0_H0 ;  /* 0x0000000c131a7231 */ /* 0x000fe200000400ff */
[----:B------:R-:W-:Y:S01]  /*3290*/  LOP3.LUT R19, R11, 0xc000c, RZ, 0xc0, !PT ;  /* 0x000c000c0b137812 */ /* 0x000fe200078ec0ff */
[-C--:B------:R-:W-:Y:S01]  /*32a0*/  HFMA2 R27, R18, R5.reuse.H1_H1, -258, -258 ;  /* 0xdc08dc08121b7431 */ /* 0x080fe20000060005 */
[----:B------:R-:W-:Y:S01]  /*32b0*/  LOP3.LUT R18, R10, 0xc000c, RZ, 0xc0, !PT ;  /* 0x000c000c0a127812 */ /* 0x000fe200078ec0ff */
[----:B------:R-:W-:Y:S01]  /*32c0*/  HFMA2 R24, R24, R5.H1_H1, -258, -258 ;  /* 0xdc08dc0818187431 */ /* 0x000fe20000060005 */
[----:B------:R-:W-:Y:S01]  /*32d0*/  LOP3.LUT R30, R19, 0x64006400, RZ, 0xfc, !PT ;  /* 0x64006400131e7812 */ /* 0x000fe200078efcff */
[----:B------:R-:W-:Y:S01]  /*32e0*/  HFMA2 R12, R27, R13, R26 ;  /* 0x0000000d1b0c7231 */ /* 0x000fe2000000001a */
[----:B------:R-:W-:-:S02]  /*32f0*/  LOP3.LUT R26, R18, 0x64006400, RZ, 0xfc, !PT ;  /* 0x64006400121a7812 */ /* 0x000fc400078efcff */
[----:B------:R-:W-:Y:S01]  /*3300*/  LOP3.LUT R18, R9, 0x300030, RZ, 0xc0, !PT ;  /* 0x0030003009127812 */ /* 0x000fe200078ec0ff */
[-C--:B------:R-:W-:Y:S01]  /*3310*/  HFMA2.MMA R24, R24, R13.reuse, R17 ;  /* 0x0000000d18187235 */ /* 0x080fe20000000011 */
[----:B------:R-:W-:Y:S01]  /*3320*/  LOP3.LUT R17, R8, 0x300030, RZ, 0xc0, !PT ;  /* 0x0030003008117812 */ /* 0x000fe200078ec0ff */
[-C--:B------:R-:W-:Y:S01]  /*3330*/  HFMA2 R29, R26, R5.reuse.H1_H1, -258, -258 ;  /* 0xdc08dc081a1d7431 */ /* 0x080fe20000060005 */
[----:B------:R-:W-:Y:S01]  /*3340*/  LOP3.LUT R19, R18, 0x64006400, RZ, 0xfc, !PT ;  /* 0x6400640012137812 */ /* 0x000fe200078efcff */
[----:B------:R-:W-:Y:S01]  /*3350*/  HFMA2 R30, R30, R5.H1_H1, -258, -258 ;  /* 0xdc08dc081e1e7431 */ /* 0x000fe20000060005 */
[----:B------:R-:W-:Y:S02]  /*3360*/  LOP3.LUT R17, R17, 0x64006400, RZ, 0xfc, !PT ;  /* 0x6400640011117812 */ /* 0x000fe400078efcff */
[----:B------:R-:W-:Y:S01]  /*3370*/  LOP3.LUT R27, R10, 0x300030, RZ, 0xc0, !PT ;  /* 0x003000300a1b7812 */ /* 0x000fe200078ec0ff */
[----:B------:R-:W-:Y:S01]  /*3380*/  HFMA2.MMA R26, R29, R13, R16 ;  /* 0x0000000d1d1a7235 */ /* 0x000fe20000000010 */
[----:B------:R-:W-:Y:S01]  /*3390*/  HFMA2 R25, R30, R13, R25 ;  /* 0x0000000d1e197231 */ /* 0x000fe20000000019 */
[----:B------:R-:W-:Y:S01]  /*33a0*/  LOP3.LUT R30, R9, 0xc000c0, RZ, 0xc0, !PT ;  /* 0x00c000c0091e7812 */ /* 0x000fe200078ec0ff */
[-C--:B------:R-:W-:Y:S01]  /*33b0*/  HFMA2 R13, R17, R4.reuse.H1_H1, -66, -66 ;  /* 0xd420d420110d7431 */ /* 0x080fe20000060004 */
[----:B------:R-:W-:Y:S01]  /*33c0*/  LOP3.LUT R27, R27, 0x64006400, RZ, 0xfc, !PT ;  /* 0x640064001b1b7812 */ /* 0x000fe200078efcff */
[-C--:B------:R-:W-:Y:S01]  /*33d0*/  HFMA2 R29, R19, R4.reuse.H1_H1, -66, -66 ;  /* 0xd420d420131d7431 */ /* 0x080fe20000060004 */
[----:B------:R-:W-:Y:S01]  /*33e0*/  SHF.R.U32.HI R9, RZ, 0x8, R9 ;  /* 0x00000008ff097819 */ /* 0x000fe20000011609 */
[----:B------:R-:W0:Y:S01]  /*33f0*/  LDS.128 R16, [UR4+0x10] ;  /* 0x00001004ff107984 */ /* 0x000e220008000c00 */
[----:B------:R-:W-:Y:S01]  /*3400*/  SHF.R.U32.HI R10, RZ, 0x8, R10 ;  /* 0x00000008ff0a7819 */ /* 0x000fe2000001160a */
[----:B------:R-:W-:Y:S01]  /*3410*/  HFMA2 R27, R27, R4.H1_H1, -66, -66 ;  /* 0xd420d4201b1b7431 */ /* 0x000fe20000060004 */
[----:B------:R-:W-:Y:S01]  /*3420*/  HFMA2.MMA R24, R13, R14, R24 ;  /* 0x0000000e0d187235 */ /* 0x000fe20000000018 */
[----:B------:R-:W-:Y:S01]  /*3430*/  HFMA2 R13, R29, R14, R12 ;  /* 0x0000000e1d0d7231 */ /* 0x000fe2000000000c */
[----:B------:R-:W-:-:S02]  /*3440*/  LOP3.LUT R29, R8, 0xc000c0, RZ, 0xc0, !PT ;  /* 0x00c000c0081d7812 */ /* 0x000fc400078ec0ff */
[----:B------:R-:W-:Y:S01]  /*3450*/  SHF.R.U32.HI R8, RZ, 0x8, R8 ;  /* 0x00000008ff087819 */ /* 0x000fe20000011608 */
[----:B------:R-:W-:Y:S01]  /*3460*/  HFMA2.MMA R12, R27, R14, R26 ;  /* 0x0000000e1b0c7235 */ /* 0x000fe2000000001a */
[----:B------:R-:W-:Y:S02]  /*3470*/  LOP3.LUT R27, R11, 0x300030, RZ, 0xc0, !PT ;  /* 0x003000300b1b7812 */ /* 0x000fe400078ec0ff */
[----:B------:R-:W-:Y:S02]  /*3480*/  LOP3.LUT R33, R29, 0x64006400, RZ, 0xfc, !PT ;  /* 0x640064001d217812 */ /* 0x000fe400078efcff */
[----:B------:R-:W-:Y:S02]  /*3490*/  LOP3.LUT R29, R30, 0x64006400, RZ, 0xfc, !PT ;  /* 0x640064001e1d7812 */ /* 0x000fe400078efcff */
[----:B------:R-:W-:Y:S01]  /*34a0*/  LOP3.LUT R26, R11, 0xc000c0, RZ, 0xc0, !PT ;  /* 0x00c000c00b1a7812 */ /* 0x000fe200078ec0ff */
[-C--:B------:R-:W-:Y:S01]  /*34b0*/  HFMA2 R33, R33, R0.reuse.H1_H1, -18, -18 ;  /* 0xcc80cc8021217431 */ /* 0x080fe20000060000 */
[----:B------:R-:W-:Y:S01]  /*34c0*/  LOP3.LUT R27, R27, 0x64006400, RZ, 0xfc, !PT ;  /* 0x640064001b1b7812 */ /* 0x000fe200078efcff */
[----:B------:R-:W-:Y:S01]  /*34d0*/  HFMA2 R30, R29, R0.H1_H1, -18, -18 ;  /* 0xcc80cc801d1e7431 */ /* 0x000fe20000060000 */
[----:B------:R-:W-:-:S02]  /*34e0*/  LOP3.LUT R29, R26, 0x64006400, RZ, 0xfc, !PT ;  /* 0x640064001a1d7812 */ /* 0x000fc400078efcff */
[----:B------:R-:W-:Y:S01]  /*34f0*/  LOP3.LUT R26, R9, 0x30003, RZ, 0xc0, !PT ;  /* 0x00030003091a7812 */ /* 0x000fe200078ec0ff */
[----:B------:R-:W-:Y:S01]  /*3500*/  HFMA2 R32, R27, R4.H1_H1, -66, -66 ;  /* 0xd420d4201b207431 */ /* 0x000fe20000060004 */
[----:B------:R-:W-:Y:S01]  /*3510*/  SHF.R.U32.HI R11, RZ, 0x8, R11 ;  /* 0x00000008ff0b7819 */ /* 0x000fe2000001160b */
[----:B------:R-:W-:Y:S01]  /*3520*/  HFMA2.MMA R13, R30, R15, R13 ;  /* 0x0000000f1e0d7235 */ /* 0x000fe2000000000d */
[----:B------:R-:W-:Y:S02]  /*3530*/  LOP3.LUT R26, R26, 0x64006400, RZ, 0xfc, !PT ;  /* 0x640064001a1a7812 */ /* 0x000fe400078efcff */
[----:B------:R-:W-:Y:S01]  /*3540*/  LOP3.LUT R31, R31, 0x64006400, RZ, 0xfc, !PT ;  /* 0x640064001f1f7812 */ /* 0x000fe200078efcff */
[----:B------:R-:W-:Y:S01]  /*3550*/  HFMA2.MMA R25, R32, R14, R25 ;  /* 0x0000000e20197235 */ /* 0x000fe20000000019 */
[-C--:B------:R-:W-:Y:S01]  /*3560*/  HFMA2 R14, R33, R15.reuse, R24 ;  /* 0x0000000f210e7231 */ /* 0x080fe20000000018 */
[----:B------:R-:W-:Y:S01]  /*3570*/  LOP3.LUT R30, R11, 0x30003, RZ, 0xc0, !PT ;  /* 0x000300030b1e7812 */ /* 0x000fe200078ec0ff */
[-C--:B------:R-:W-:Y:S01]  /*3580*/  HFMA2 R32, R29, R0.reuse.H1_H1, -18, -18 ;  /* 0xcc80cc801d207431 */ /* 0x080fe20000060000 */
[----:B------:R-:W-:Y:S01]  /*3590*/  LOP3.LUT R24, R8, 0x30003, RZ, 0xc0, !PT ;  /* 0x0003000308187812 */ /* 0x000fe200078ec0ff */
[----:B------:R-:W-:Y:S01]  /*35a0*/  HADD2 R26, R26, -1026, -1026 ;  /* 0xe402e4021a1a7430 */ /* 0x000fe20000000000 */
[----:B------:R-:W-:Y:S01]  /*35b0*/  LOP3.LUT R27, R10, 0x30003, RZ, 0xc0, !PT ;  /* 0x000300030a1b7812 */ /* 0x000fe200078ec0ff */
[----:B------:R-:W-:Y:S01]  /*35c0*/  HFMA2 R31, R31, R0.H1_H1, -18, -18 ;  /* 0xcc80cc801f1f7431 */ /* 0x000fe20000060000 */
[----:B------:R-:W-:Y:S01]  /*35d0*/  LOP3.LUT R30, R30, 0x64006400, RZ, 0xfc, !PT ;  /* 0x640064001e1e7812 */ /* 0x000fe200078efcff */
[----:B------:R-:W-:Y:S01]  /*35e0*/  HFMA2.MMA R25, R32, R15, R25 ;  /* 0x0000000f20197235 */ /* 0x000fe20000000019 */
[----:B------:R-:W-:Y:S01]  /*35f0*/  LOP3.LUT R24, R24, 0x64006400, RZ, 0xfc, !PT ;  /* 0x6400640018187812 */ /* 0x000fe200078efcff */
[----:B------:R-:W-:Y:S01]  /*3600*/  HFMA2 R12, R31, R15, R12 ;  /* 0x0000000f1f0c7231 */ /* 0x000fe2000000000c */
[----:B------:R-:W-:Y:S01]  /*3610*/  LOP3.LUT R27, R27, 0x64006400, RZ, 0xfc, !PT ;  /* 0x640064001b1b7812 */ /* 0x000fe200078efcff */
[-C--:B0-----:R-:W-:Y:S01]  /*3620*/  HFMA2.MMA R13, R26, R16.reuse, R13 ;  /* 0x000000101a0d7235 */ /* 0x081fe2000000000d */
        /* <DEDUP_REMOVED lines=10> */
[----:B------:R-:W-:Y:S01]  /*36d0*/  HFMA2.MMA R16, R30, R16, R25 ;  /* 0x000000101e107235 */ /* 0x000fe20000000019 */
[----:B------:R-:W-:Y:S01]  /*36e0*/  LOP3.LUT R27, R11, 0x300030, RZ, 0xc0, !PT ;  /* 0x003000300b1b7812 */ /* 0x000fe200078ec0ff */
[-C--:B------:R-:W-:Y:S01]  /*36f0*/  HFMA2 R35, R26, R5.reuse.H1_H1, -258, -258 ;  /* 0xdc08dc081a237431 */ /* 0x080fe20000060005 */
[----:B------:R-:W-:Y:S01]  /*3700*/  LOP3.LUT R25, R9, 0x300030, RZ, 0xc0, !PT ;  /* 0x0030003009197812 */ /* 0x000fe200078ec0ff */
[----:B------:R-:W-:Y:S01]  /*3710*/  HFMA2 R24, R24, R5.H1_H1, -258, -258 ;  /* 0xdc08dc0818187431 */ /* 0x000fe20000060005 */
[----:B------:R-:W-:-:S02]  /*3720*/  LOP3.LUT R27, R27, 0x64006400, RZ, 0xfc, !PT ;  /* 0x640064001b1b7812 */ /* 0x000fc400078efcff */
[----:B------:R-:W-:Y:S01]  /*3730*/  LOP3.LUT R32, R32, 0x64006400, RZ, 0xfc, !PT ;  /* 0x6400640020207812 */ /* 0x000fe200078efcff */
[-C--:B------:R-:W-:Y:S01]  /*3740*/  HFMA2.MMA R16, R35, R17.reuse, R16 ;  /* 0x0000001123107235 */ /* 0x080fe20000000010 */
[----:B------:R-:W-:Y:S01]  /*3750*/  LOP3.LUT R25, R25, 0x64006400, RZ, 0xfc, !PT ;  /* 0x6400640019197812 */ /* 0x000fe200078efcff */
[-C--:B------:R-:W-:Y:S01]  /*3760*/  HFMA2 R27, R27, R4.reuse.H1_H1, -66, -66 ;  /* 0xd420d4201b1b7431 */ /* 0x080fe20000060004 */
[C---:B------:R-:W-:Y:S01]  /*3770*/  LOP3.LUT R30, R10.reuse, 0xc000c, RZ, 0xc0, !PT ;  /* 0x000c000c0a1e7812 */ /* 0x040fe200078ec0ff */
[----:B------:R-:W-:Y:S01]  /*3780*/  HFMA2.MMA R13, R24, R17, R13 ;  /* 0x00000011180d7235 */ /* 0x000fe2000000000d */
[----:B------:R-:W-:Y:S01]  /*3790*/  LOP3.LUT R26, R11, 0xc000c0, RZ, 0xc0, !PT ;  /* 0x00c000c00b1a7812 */ /* 0x000fe200078ec0ff */
[----:B------:R-:W-:Y:S01]  /*37a0*/  HFMA2 R31, R32, R5.H1_H1, -258, -258 ;  /* 0xdc08dc08201f7431 */ /* 0x000fe20000060005 */
[----:B------:R-:W-:Y:S01]  /*37b0*/  LOP3.LUT R9, R9, 0xc000c0, RZ, 0xc0, !PT ;  /* 0x00c000c009097812 */ /* 0x000fe200078ec0ff */
[----:B------:R-:W-:Y:S01]  /*37c0*/  HFMA2 R25, R25, R4.H1_H1, -66, -66 ;  /* 0xd420d42019197431 */ /* 0x000fe20000060004 */
[----:B------:R-:W-:Y:S01]  /*37d0*/  LOP3.LUT R15, R10, 0x300030, RZ, 0xc0, !PT ;  /* 0x003000300a0f7812 */ /* 0x000fe200078ec0ff */
[----:B------:R-:W-:Y:S01]  /*37e0*/  HFMA2.MMA R16, R27, R18, R16 ;  /* 0x000000121b107235 */ /* 0x000fe20000000010 */
[----:B------:R-:W-:-:S02]  /*37f0*/  LOP3.LUT R30, R30, 0x64006400, RZ, 0xfc, !PT ;  /* 0x640064001e1e7812 */ /* 0x000fc400078efcff */
[----:B------:R-:W-:Y:S01]  /*3800*/  LOP3.LUT R41, R26, 0x64006400, RZ, 0xfc, !PT ;  /* 0x640064001a297812 */ /* 0x000fe200078efcff */
[----:B------:R-:W-:Y:S01]  /*3810*/  HFMA2.MMA R13, R25, R18, R13 ;  /* 0x00000012190d7235 */ /* 0x000fe2000000000d */
[----:B------:R-:W-:Y:S01]  /*3820*/  LOP3.LUT R29, R8, 0x300030, RZ, 0xc0, !PT ;  /* 0x00300030081d7812 */ /* 0x000fe200078ec0ff */
[----:B------:R-:W-:Y:S01]  /*3830*/  HFMA2 R33, R30, R5.H1_H1, -258, -258 ;  /* 0xdc08dc081e217431 */ /* 0x000fe20000060005 */
[----:B------:R-:W-:Y:S01]  /*3840*/  LOP3.LUT R10, R10, 0xc000c0, RZ, 0xc0, !PT ;  /* 0x00c000c00a0a7812 */ /* 0x000fe200078ec0ff */
[----:B------:R-:W-:Y:S01]  /*3850*/  HFMA2 R26, R41, R0.H1_H1, -18, -18 ;  /* 0xcc80cc80291a7431 */ /* 0x000fe20000060000 */
[----:B------:R-:W-:Y:S01]  /*3860*/  LOP3.LUT R37, R9, 0x64006400, RZ, 0xfc, !PT ;  /* 0x6400640009257812 */ /* 0x000fe200078efcff */
[----:B------:R-:W-:Y:S01]  /*3870*/  HFMA2.MMA R9, R31, R17, R14 ;  /* 0x000000111f097235 */ /* 0x000fe2000000000e */
[----:B------:R-:W-:Y:S01]  /*3880*/  LOP3.LUT R15, R15, 0x64006400, RZ, 0xfc, !PT ;  /* 0x640064000f0f7812 */ /* 0x000fe200078efcff */
[----:B------:R-:W-:Y:S01]  /*3890*/  HFMA2 R12, R33, R17, R12 ;  /* 0x00000011210c7231 */ /* 0x000fe2000000000c */
[----:B------:R-:W-:Y:S01]  /*38a0*/  LOP3.LUT R29, R29, 0x64006400, RZ, 0xfc, !PT ;  /* 0x640064001d1d7812 */ /* 0x000fe200078efcff */
[----:B------:R-:W-:Y:S01]  /*38b0*/  HFMA2.MMA R16, R26, R19, R16 ;  /* 0x000000131a107235 */ /* 0x000fe20000000010 */
[----:B------:R-:W-:Y:S01]  /*38c0*/  LOP3.LUT R8, R8, 0xc000c0, RZ, 0xc0, !PT ;  /* 0x00c000c008087812 */ /* 0x000fe200078ec0ff */
[----:B------:R-:W-:Y:S01]  /*38d0*/  HFMA2 R15, R15, R4.H1_H1, -66, -66 ;  /* 0xd420d4200f0f7431 */ /* 0x000fe20000060004 */
[----:B------:R-:W-:Y:S01]  /*38e0*/  LOP3.LUT R39, R10, 0x64006400, RZ, 0xfc, !PT ;  /* 0x640064000a277812 */ /* 0x000fe200078efcff */
[----:B------:R-:W-:Y:S01]  /*38f0*/  HFMA2 R10, R37, R0.H1_H1, -18, -18 ;  /* 0xcc80cc80250a7431 */ /* 0x000fe20000060000 */
[----:B------:R-:W-:Y:S01]  /*3900*/  LOP3.LUT R11, R8, 0x64006400, RZ, 0xfc, !PT ;  /* 0x64006400080b7812 */ /* 0x000fe200078efcff */
[----:B------:R-:W-:Y:S01]  /*3910*/  HFMA2 R29, R29, R4.H1_H1, -66, -66 ;  /* 0xd420d4201d1d7431 */ /* 0x000fe20000060004 */
[----:B------:R-:W-:Y:S01]  /*3920*/  PRMT R4, R4, 0x5410, R0 ;  /* 0x0000541004047816 */ /* 0x000fe20000000000 */
[----:B------:R-:W-:-:S02]  /*3930*/  HFMA2 R8, R39, R0.H1_H1, -18, -18 ;  /* 0xcc80cc8027087431 */ /* 0x000fc40000060000 */
[----:B------:R-:W-:Y:S01]  /*3940*/  HFMA2 R12, R15, R18, R12 ;  /* 0x000000120f0c7231 */ /* 0x000fe2000000000c */
[----:B------:R-:W-:Y:S01]  /*3950*/  HFMA2.MMA R13, R10, R19, R13 ;  /* 0x000000130a0d7235 */ /* 0x000fe2000000000d */
[----:B------:R-:W-:Y:S02]  /*3960*/  HFMA2 R14, R11, R0.H1_H1, -18, -18 ;  /* 0xcc80cc800b0e7431 */ /* 0x000fe40000060000 */
        /* <DEDUP_REMOVED lines=11> */
.L_x_3959:
[----:B------:R-:W-:Y:S01]  /*3a20*/  IADD3 R2, P2, R2, R23, RZ ;  /* 0x0000001702027210 */ /* 0x000fe20007f5e0ff */
[----:B------:R-:W-:-:S03]  /*3a30*/  UIADD3 UR4, UR4, 0x20, URZ ;  /* 0x0000002004047890 */ /* 0x000fc6000fffe03f */
[----:B------:R-:W-:Y:S01]  /*3a40*/  IADD3.X R3, R3, R22, RZ, P2, !PT ;  /* 0x0000001603037210 */ /* 0x000fe200017fe4ff */
[----:B------:R-:W-:Y:S08]  /*3a50*/  @!P0 BRA P3, `(.L_x_3960) ;  /* 0xfffffff400848947 */ /* 0x000ff0000183ffff */
.L_x_3958:
        /* <DEDUP_REMOVED lines=17> */
.L_x_3964:
[----:B------:R-:W0:Y:S02]  /*3b70*/  LDS R6, [R2] ;  /* 0x0000000002067984 */ /* 0x000e240000000800 */
[----:B0-----:R-:W-:-:S06]  /*3b80*/  HADD2 R7, R6, R20 ;  /* 0x0000001406077230 */ /* 0x001fcc0000000000 */
[----:B------:R-:W0:Y:S02]  /*3b90*/  ATOMS.CAST.SPIN R7, [R2], R6, R7 ;  /* 0x000000060207738d */ /* 0x000e240001800007 */
[----:B0-----:R-:W-:-:S13]  /*3ba0*/  ISETP.EQ.U32.AND P0, PT, R7, 0x1, PT ;  /* 0x000000010700780c */ /* 0x001fda0003f02070 */
[----:B------:R-:W-:Y:S05]  /*3bb0*/  @!P0 BRA `(.L_x_3964) ;  /* 0xfffffffc00ec8947 */ /* 0x000fea000383ffff */
[----:B------:R-:W-:Y:S05]  /*3bc0*/  BRA `(.L_x_3962) ;  /* 0x00000000000c7947 */ /* 0x000fea0003800000 */
.L_x_3963:
[----:B------:R-:W2:Y:S02]  /*3bd0*/  LD.E R0, desc[UR6][R4.64] ;  /* 0x0000000604007980 */ /* 0x000ea4000c101900 */
[----:B--2---:R-:W-:-:S05]  /*3be0*/  IADD3 R3, R20, R0, RZ ;  /* 0x0000000014037210 */ /* 0x004fca0007ffe0ff */
[----:B------:R0:W-:Y:S02]  /*3bf0*/  ST.E desc[UR6][R4.64], R3 ;  /* 0x0000000304007985 */ /* 0x0001e4000c101906 */
.L_x_3962:
[----:B------:R-:W-:Y:S05]  /*3c00*/  BSYNC B0 ;  /* 0x0000000000007941 */ /* 0x000fea0003800000 */
.L_x_3961:
[----:B------:R1:W-:Y:S02]  /*3c10*/  ATOM.E.ADD.F16x2.RN.STRONG.GPU P0, RZ, desc[UR6][R4.64+0x4], R21 ;  /* 0x0000041504ff79a2 */ /* 0x0003e4000810e1c6 */
[----:B-1----:R-:W-:Y:S05]  /*3c20*/  @P0 EXIT ;  /* 0x000000000000094d */ /* 0x002fea0003800000 */
[----:B------:R-:W1:Y:S02]  /*3c30*/  QSPC.E.S P0, RZ, [R4+0x4] ;  /* 0x0000040004ff73aa */ /* 0x000e640000000500 */
[----:B-1----:R-:W-:Y:S05]  /*3c40*/  @!P0 BRA `(.L_x_3965) ;  /* 0x0000000000208947 */ /* 0x002fea0003800000 */
[----:B------:R-:W-:-:S04]  /*3c50*/  MOV R2, R4 ;  /* 0x0000000400027202 */ /* 0x000fc80000000f00 */
[----:B------:R-:W-:-:S07]  /*3c60*/  MOV R2, R2 ;  /* 0x0000000200027202 */ /* 0x000fce0000000f00 */
.L_x_3966:
[----:B0-----:R-:W0:Y:S02]  /*3c70*/  LDS R4, [R2+0x4] ;  /* 0x0000040002047984 */ /* 0x001e240000000800 */
[----:B0-----:R-:W-:-:S10]  /*3c80*/  HFMA2.MMA R5, R4, 1, 1, R21 ;  /* 0x3c003c0004057835 */ /* 0x001fd40000000015 */
[----:B------:R-:W0:Y:S02]  /*3c90*/  ATOMS.CAST.SPIN R5, [R2+0x4], R4, R5 ;  /* 0x000004040205738d */ /* 0x000e240001800005 */
[----:B0-----:R-:W-:-:S13]  /*3ca0*/  ISETP.EQ.U32.AND P0, PT, R5, 0x1, PT ;  /* 0x000000010500780c */ /* 0x001fda0003f02070 */
[----:B------:R-:W-:Y:S05]  /*3cb0*/  @!P0 BRA `(.L_x_3966) ;  /* 0xfffffffc00ec8947 */ /* 0x000fea000383ffff */
[----:B------:R-:W-:Y:S05]  /*3cc0*/  EXIT ;  /* 0x000000000000794d */ /* 0x000fea0003800000 */
.L_x_3965:
[----:B------:R-:W0:Y:S02]  /*3cd0*/  LD.E R0, desc[UR6][R4.64+0x4] ;  /* 0x0000040604007980 */ /* 0x000e24000c101900 */
[----:B0-----:R-:W-:-:S05]  /*3ce0*/  IADD3 R3, R21, R0, RZ ;  /* 0x0000000015037210 */ /* 0x001fca0007ffe0ff */
[----:B------:R-:W-:Y:S01]  /*3cf0*/  ST.E desc[UR6][R4.64+0x4], R3 ;  /* 0x0000040304007985 */ /* 0x000fe2000c101906 */
[----:B------:R-:W-:Y:S05]  /*3d00*/  EXIT ;  /* 0x000000000000794d */ /* 0x000fea0003800000 */
.L_x_3967:
        /* <DEDUP_REMOVED lines=15> */
.L_x_4235:


//--------------------- .text._Z23gemm_half_q_half_kernelILi1ELi172ELb0ELb0ELi32EEvPK6__halfPKjS4_S2_PS0_iiiiPKtS7_iiiiiibS2_i --------------------------
	.section	.text._Z23gemm_half_q_half_kernelILi1ELi172ELb0ELb0ELi32EEvPK6__halfPKjS4_S2_PS0_iiiiPKtS7_iiiiiibS2_i,"ax",@progbits
	.align	128
        .global         _Z23gemm_half_q_half_kernelILi1ELi172ELb0ELb0ELi32EEvPK6__halfPKjS4_S2_PS0_iiiiPKtS7_iiiiiibS2_i
        .type           _Z23gemm_half_q_half_kernelILi1ELi172ELb0ELb0ELi32EEvPK6__halfPKjS4_S2_PS0_iiiiPKtS7_iiiiiibS2_i,@function
        .size           _Z23gemm_half_q_half_kernelILi1ELi172ELb0ELb0ELi32EEvPK6__halfPKjS4_S2_PS0_iiiiPKtS7_iiiiiibS2_i,(.L_x_4236 - _Z23gemm_half_q_half_kernelILi1ELi172ELb0ELb0ELi32EEvPK6__halfPKjS4_S2_PS0_iiiiPKtS7_iiiiiibS2_i)
        .other          _Z23gemm_half_q_half_kernelILi1ELi172ELb0ELb0ELi32EEvPK6__halfPKjS4_S2_PS0_iiiiPKtS7_iiiiiibS2_i,@"STO_CUDA_ENTRY STV_DEFAULT"
_Z23gemm_half_q_half_kernelILi1ELi172ELb0ELb0ELi32EEvPK6__halfPKjS4_S2_PS0_iiiiPKtS7_iiiiiibS2_i:
.text._Z23gemm_half_q_half_kernelILi1ELi172ELb0ELb0ELi32EEvPK6__halfPKjS4_S2_PS0_iiiiPKtS7_iiiiiibS2_i:
        /* <DEDUP_REMOVED lines=42> */
.L_x_3969:
[----:B------:R-:W-:Y:S05]  /*02a0*/  BSYNC B0 ;  /* 0x0000000000007941 */ /* 0x000fea0003800000 */
.L_x_3968:
[----:B------:R-:W-:Y:S01]  /*02b0*/  ULDC UR4, c[0x0][0x23c] ;  /* 0x00008f0000047ab9 */ /* 0x000fe20000000800 */
[----:B------:R-:W-:Y:S02]  /*02c0*/  SHF.L.U32 R14, R14, 0x2, RZ ;  /* 0x000000020e0e7819 */ /* 0x000fe400000006ff */
[----:B0-----:R-:W-:-:S04]  /*02d0*/  MOV R7, UR4 ;  /* 0x0000000400077c02 */ /* 0x001fc80008000f00 */
[----:B------:R-:W-:-:S13]  /*02e0*/  ISETP.GE.AND P0, PT, R14, R7, PT ;  /* 0x000000070e00720c */ /* 0x000fda0003f06270 */
[----:B------:R-:W-:Y:S05]  /*02f0*/  @P0 EXIT ;  /* 0x000000000000094d */ /* 0x000fea0003800000 */
[----:B------:R-:W0:Y:S01]  /*0300*/  LDC.U8 R0, c[0x0][0x270] ;  /* 0x00009c00ff007b82 */ /* 0x000e220000000000 */
[----:B------:R-:W-:-:S07]  /*0310*/  ISETP.GE.AND P2, PT, R25, R24, PT ;  /* 0x000000181900720c */ /* 0x000fce0003f46270 */
[----:B------:R-:W1:Y:S08]  /*0320*/  LDC R6, c[0x0][0x25c] ;  /* 0x00009700ff067b82 */ /* 0x000e700000000800 */
[----:B------:R-:W2:Y:S01]  /*0330*/  LDC R16, c[0x0][0x264] ;  /* 0x00009900ff107b82 */ /* 0x000ea20000000800 */
        /* <DEDUP_REMOVED lines=9> */
[----:B-12---:R-:W-:Y:S05]  /*03d0*/  @P2 BRA `(.L_x_3970) ;  /* 0x0000000000d42947 */ /* 0x006fea0003800000 */
[----:B------:R-:W1:Y:S01]  /*03e0*/  LDC.64 R8, c[0x0][0x248] ;  /* 0x00009200ff087b82 */ /* 0x000e620000000a00 */
[----:B0-----:R-:W-:-:S07]  /*03f0*/  SHF.L.U32 R3, R10, 0x6, RZ ;  /* 0x000000060a037819 */ /* 0x001fce00000006ff */
[----:B------:R-:W0:Y:S08]  /*0400*/  LDC.64 R10, c[0x0][0x220] ;  /* 0x00008800ff0a7b82 */ /* 0x000e300000000a00 */
[----:B------:R-:W2:Y:S01]  /*0410*/  LDC.64 R12, c[0x0][0x228] ;  /* 0x00008a00ff0c7b82 */ /* 0x000ea20000000a00 */
        /* <DEDUP_REMOVED lines=9> */
.L_x_3971:
        /* <DEDUP_REMOVED lines=40> */
.L_x_3970:
[----:B------:R-:W-:Y:S01]  /*0730*/  ULDC UR8, c[0x0][0x258] ;  /* 0x0000960000087ab9 */ /* 0x000fe20000000800 */
[----:B------:R-:W-:Y:S01]  /*0740*/  HFMA2.MMA R5, -RZ, RZ, 0, 0 ;  /* 0x00000000ff057435 */ /* 0x000fe200000001ff */
[C---:B------:R-:W-:Y:S02]  /*0750*/  ISETP.GT.AND P0, PT, R25.reuse, UR8, PT ;  /* 0x0000000819007c0c */ /* 0x040fe4000bf04270 */
[----:B------:R-:W-:Y:S02]  /*0760*/  ISETP.GT.AND P2, PT, R25, R6, PT ;  /* 0x000000061900720c */ /* 0x000fe40003f44270 */
[----:B------:R-:W-:-:S09]  /*0770*/  MOV R8, RZ ;  /* 0x000000ff00087202 */ /* 0x000fd20000000f00 */
        /* <DEDUP_REMOVED lines=8> */
.L_x_3972:
        /* <DEDUP_REMOVED lines=8> */
.L_x_3973:
        /* <DEDUP_REMOVED lines=13> */
.L_x_3974:
        /* <DEDUP_REMOVED lines=8> */
.L_x_3975:
        /* <DEDUP_REMOVED lines=11> */
.L_x_3976:
[C---:B------:R-:W-:Y:S01]  /*0a80*/  VIMNMX R11, R25.reuse, UR8, PT ;  /* 0x00000008190b7c48 */ /* 0x040fe2000bfe0100 */
[----:B------:R-:W1:Y:S01]  /*0a90*/  S2UR UR5, SR_CgaCtaId ;  /* 0x00000000000579c3 */ /* 0x000e620000008800 */
[C---:B------:R-:W-:Y:S01]  /*0aa0*/  ISETP.GE.AND P0, PT, R25.reuse, R24, PT ;  /* 0x000000181900720c */ /* 0x040fe20003f06270 */
[----:B------:R-:W-:Y:S01]  /*0ab0*/  ULDC.64 UR10, c[0x0][0x218] ;  /* 0x00008600000a7ab9 */ /* 0x000fe20000000a00 */
[----:B------:R-:W-:Y:S01]  /*0ac0*/  SHF.R.S32.HI R12, RZ, 0x1f, R11 ;  /* 0x0000001fff0c7819 */ /* 0x000fe2000001140b */
[----:B------:R-:W-:Y:S01]  /*0ad0*/  UMOV UR4, 0x400 ;  /* 0x0000040000047882 */ /* 0x000fe20000000000 */
[----:B------:R-:W-:Y:S02]  /*0ae0*/  ISETP.GE.OR P0, PT, R25, UR8, P0 ;  /* 0x0000000819007c0c */ /* 0x000fe40008706670 */
[----:B------:R-:W-:-:S04]  /*0af0*/  LEA.HI R12, R12, R11, RZ, 0x5 ;  /* 0x0000000b0c0c7211 */ /* 0x000fc800078f28ff */
[----:B------:R-:W-:-:S04]  /*0b00*/  SHF.R.S32.HI R11, RZ, 0x5, R12 ;  /* 0x00000005ff0b7819 */ /* 0x000fc8000001140c */
[----:B------:R-:W-:-:S04]  /*0b10*/  LEA R8, R11, R8, 0x3 ;  /* 0x000000080b087211 */ /* 0x000fc800078e18ff */
[----:B------:R-:W-:Y:S02]  /*0b20*/  IADD3 R5, R10, R8, R5 ;  /* 0x000000080a057210 */ /* 0x000fe40007ffe005 */
[----:B------:R-:W-:Y:S02]  /*0b30*/  SHF.R.S32.HI R8, RZ, 0x1f, R14 ;  /* 0x0000001fff087819 */ /* 0x000fe4000001140e */
[----:B------:R-:W-:Y:S01]  /*0b40*/  IADD3 R6, R9, R5, R6 ;  /* 0x0000000509067210 */ /* 0x000fe20007ffe006 */
[----:B-1----:R-:W-:Y:S01]  /*0b50*/  ULEA UR4, UR5, UR4, 0x18 ;  /* 0x0000000405047291 */ /* 0x002fe2000f8ec03f */
[----:B------:R-:W-:-:S03]  /*0b60*/  PRMT R5, RZ, 0x5410, RZ ;  /* 0x00005410ff057816 */ /* 0x000fc600000000ff */
[----:B------:R-:W-:-:S05]  /*0b70*/  IMAD R9, R6, R7, RZ ;  /* 0x0000000706097224 */ /* 0x000fca00078e02ff */
[----:B------:R-:W-:Y:S02]  /*0b80*/  SHF.R.S32.HI R11, RZ, 0x1f, R9 ;  /* 0x0000001fff0b7819 */ /* 0x000fe40000011409 */
[----:B------:R-:W-:-:S04]  /*0b90*/  IADD3 R29, P2, R14, R9, RZ ;  /* 0x000000090e1d7210 */ /* 0x000fc80007f5e0ff */
[----:B------:R-:W-:Y:S02]  /*0ba0*/  IADD3.X R6, R11, R8, RZ, P2, !PT ;  /* 0x000000080b067210 */ /* 0x000fe400017fe4ff */
        /* <DEDUP_REMOVED lines=16> */
.L_x_3982:
[----:B-1----:R-:W1:Y:S02]  /*0cb0*/  LDC R7, c[0x0][0x23c] ;  /* 0x00008f00ff077b82 */ /* 0x002e640000000800 */
[----:B-1----:R-:W-:-:S04]  /*0cc0*/  IMAD.WIDE R16, R7, 0x8, R28 ;  /* 0x0000000807107825 */ /* 0x002fc800078e021c */
[----:B--2---:R-:W-:-:S04]  /*0cd0*/  IMAD.WIDE R30, R7, 0x8, R16 ;  /* 0x00000008071e7825 */ /* 0x004fc800078e0210 */
[----:B------:R-:W-:Y:S01]  /*0ce0*/  IMAD.WIDE R26, R7, 0x8, R30 ;  /* 0x00000008071a7825 */ /* 0x000fe200078e021e */
[----:B-----5:R-:W-:Y:S06]  /*0cf0*/  @P1 BRA `(.L_x_3978) ;  /* 0x0000000c00001947 */ /* 0x020fec0003800000 */
[----:B------:R-:W2:Y:S04]  /*0d00*/  LDG.E.128.CONSTANT R8, desc[UR6][R28.64] ;  /* 0x000000061c087981 */ /* 0x000ea8000c1e9d00 */
[----:B------:R-:W3:Y:S04]  /*0d10*/  LDG.E.128.CONSTANT R12, desc[UR6][R32.64] ;  /* 0x00000006200c7981 */ /* 0x000ee8000c1e9d00 */
[----:B------:R-:W1:Y:S02]  /*0d20*/  LDS.64 R18, [UR4] ;  /* 0x00000004ff127984 */ /* 0x000e640008000a00 */
[----:B-1----:R-:W-:Y:S01]  /*0d30*/  HADD2.F32 R44, -RZ, R18.H1_H1 ;  /* 0x30000012ff2c7230 */ /* 0x002fe20000004100 */
[----:B--2---:R-:W-:-:S02]  /*0d40*/  LOP3.LUT R28, R9, 0xff, RZ, 0xc0, !PT ;  /* 0x000000ff091c7812 */ /* 0x004fc400078ec0ff */
[----:B------:R-:W-:Y:S02]  /*0d50*/  LOP3.LUT R35, R8, 0xff, RZ, 0xc0, !PT ;  /* 0x000000ff08237812 */ /* 0x000fe400078ec0ff */
[----:B------:R-:W-:Y:S02]  /*0d60*/  IADD3 R43, R28, -0x80, RZ ;  /* 0xffffff801c2b7810 */ /* 0x000fe40007ffe0ff */
[----:B------:R-:W-:Y:S02]  /*0d70*/  IADD3 R37, R35, -0x80, RZ ;  /* 0xffffff8023257810 */ /* 0x000fe40007ffe0ff */
[----:B------:R-:W-:Y:S02]  /*0d80*/  LOP3.LUT R28, R10, 0xff, RZ, 0xc0, !PT ;  /* 0x000000ff0a1c7812 */ /* 0x000fe400078ec0ff */
[----:B------:R-:W-:Y:S01]  /*0d90*/  LOP3.LUT R29, R11, 0xff, RZ, 0xc0, !PT ;  /* 0x000000ff0b1d7812 */ /* 0x000fe200078ec0ff */
[----:B------:R-:W1:Y:S01]  /*0da0*/  I2F.F16 R43, R43 ;  /* 0x0000002b002b7306 */ /* 0x000e620000200c00 */
[----:B------:R-:W-:-:S02]  /*0db0*/  IADD3 R35, R28, -0x80, RZ ;  /* 0xffffff801c237810 */ /* 0x000fc40007ffe0ff */
[----:B------:R-:W-:Y:S02]  /*0dc0*/  SHF.R.U32.HI R28, RZ, 0x8, R8 ;  /* 0x00000008ff1c7819 */ /* 0x000fe40000011608 */
[----:B------:R-:W-:Y:S02]  /*0dd0*/  IADD3 R29, R29, -0x80, RZ ;  /* 0xffffff801d1d7810 */ /* 0x000fe40007ffe0ff */
[----:B------:R-:W-:Y:S01]  /*0de0*/  LOP3.LUT R28, R28, 0xff, RZ, 0xc0, !PT ;  /* 0x000000ff1c1c7812 */ /* 0x000fe200078ec0ff */
[----:B------:R-:W2:Y:S01]  /*0df0*/  I2F.F16 R37, R37 ;  /* 0x0000002500257306 */ /* 0x000ea20000200c00 */
[----:B------:R-:W-:Y:S02]  /*0e00*/  SHF.R.U32.HI R39, RZ, 0x8, R9 ;  /* 0x00000008ff277819 */ /* 0x000fe40000011609 */
[----:B------:R-:W-:Y:S01]  /*0e10*/  IADD3 R40, R28, -0x80, RZ ;  /* 0xffffff801c287810 */ /* 0x000fe20007ffe0ff */
[----:B------:R-:W-:Y:S01]  /*0e20*/  HADD2.F32 R28, -RZ, R18.H0_H0 ;  /* 0x20000012ff1c7230 */ /* 0x000fe20000004100 */
[----:B------:R-:W-:Y:S01]  /*0e30*/  LOP3.LUT R39, R39, 0xff, RZ, 0xc0, !PT ;  /* 0x000000ff27277812 */ /* 0x000fe200078ec0ff */
[----:B-1----:R-:W-:-:S02]  /*0e40*/  HADD2.F32 R43, -RZ, R43.H0_H0 ;  /* 0x2000002bff2b7230 */ /* 0x002fc40000004100 */
[----:B------:R-:W1:Y:S01]  /*0e50*/  I2F.F16 R35, R35 ;  /* 0x0000002300237306 */ /* 0x000e620000200c00 */
[----:B------:R-:W-:Y:S02]  /*0e60*/  SHF.R.U32.HI R41, RZ, 0x8, R10 ;  /* 0x00000008ff297819 */ /* 0x000fe4000001160a */
[----:B------:R-:W-:Y:S02]  /*0e70*/  IADD3 R39, R39, -0x80, RZ ;  /* 0xffffff8027277810 */ /* 0x000fe40007ffe0ff */
[----:B------:R-:W-:Y:S01]  /*0e80*/  LOP3.LUT R41, R41, 0xff, RZ, 0xc0, !PT ;  /* 0x000000ff29297812 */ /* 0x000fe200078ec0ff */
[----:B--2---:R-:W-:Y:S02]  /*0e90*/  HADD2.F32 R37, -RZ, R37.H0_H0 ;  /* 0x20000025ff257230 */ /* 0x004fe40000004100 */
[----:B------:R-:W2:Y:S01]  /*0ea0*/  I2F.F16 R29, R29 ;  /* 0x0000001d001d7306 */ /* 0x000ea20000200c00 */
[----:B------:R-:W-:Y:S02]  /*0eb0*/  LEA.HI R38, R8, 0xffffff80, RZ, 0x8 ;  /* 0xffffff8008267811 */ /* 0x000fe400078f40ff */
[----:B------:R-:W-:Y:S01]  /*0ec0*/  SHF.R.U32.HI R8, RZ, 0x10, R8 ;  /* 0x00000010ff087819 */ /* 0x000fe20000011608 */
[----:B------:R-:W-:Y:S01]  /*0ed0*/  FFMA.FTZ R42, R37, R28, RZ ;  /* 0x0000001c252a7223 */ /* 0x000fe200000100ff */
[----:B------:R-:W-:Y:S01]  /*0ee0*/  FFMA.FTZ R37, R28, R43, RZ ;  /* 0x0000002b1c257223 */ /* 0x000fe200000100ff */
[----:B------:R-:W-:Y:S01]  /*0ef0*/  SHF.R.U32.HI R43, RZ, 0x8, R11 ;  /* 0x00000008ff2b7819 */ /* 0x000fe2000001160b */
[----:B-1----:R-:W-:Y:S01]  /*0f00*/  HADD2.F32 R35, -RZ, R35.H0_H0 ;  /* 0x20000023ff237230 */ /* 0x002fe20000004100 */
[----:B------:R-:W1:Y:S01]  /*0f10*/  I2F.F16 R40, R40 ;  /* 0x0000002800287306 */ /* 0x000e620000200c00 */
[----:B------:R-:W-:-:S02]  /*0f20*/  LOP3.LUT R8, R8, 0xff, RZ, 0xc0, !PT ;  /* 0x000000ff08087812 */ /* 0x000fc400078ec0ff */
[----:B------:R-:W-:Y:S01]  /*0f30*/  LOP3.LUT R43, R43, 0xff, RZ, 0xc0, !PT ;  /* 0x000000ff2b2b7812 */ /* 0x000fe200078ec0ff */
[----:B------:R-:W-:Y:S01]  /*0f40*/  FFMA.FTZ R35, R28, R35, RZ ;  /* 0x000000231c237223 */ /* 0x000fe200000100ff */
[----:B------:R-:W-:Y:S01]  /*0f50*/  LEA.HI R36, R9, 0xffffff80, RZ, 0x8 ;  /* 0xffffff8009247811 */ /* 0x000fe200078f40ff */
[----:B--2---:R-:W-:Y:S02]  /*0f60*/  HADD2.F32 R29, -RZ, R29.H0_H0 ;  /* 0x2000001dff1d7230 */ /* 0x004fe40000004100 */
[----:B------:R-:W2:Y:S01]  /*0f70*/  I2F.F16 R39, R39 ;  /* 0x0000002700277306 */ /* 0x000ea20000200c00 */
[----:B------:R-:W-:Y:S02]  /*0f80*/  IADD3 R43, R43, -0x80, RZ ;  /* 0xffffff802b2b7810 */ /* 0x000fe40007ffe0ff */
[----:B------:R-:W-:Y:S01]  /*0f90*/  LEA.HI R34, R10, 0xffffff80, RZ, 0x8 ;  /* 0xffffff800a227811 */ /* 0x000fe200078f40ff */
[----:B------:R-:W-:Y:S01]  /*0fa0*/  FFMA.FTZ R29, R28, R29, RZ ;  /* 0x0000001d1c1d7223 */ /* 0x000fe200000100ff */
[----:B------:R-:W-:Y:S01]  /*0fb0*/  IADD3 R28, R41, -0x80, RZ ;  /* 0xffffff80291c7810 */ /* 0x000fe20007ffe0ff */
[----:B-1----:R-:W-:Y:S01]  /*0fc0*/  HADD2.F32 R41, -RZ, R40.H0_H0 ;  /* 0x20000028ff297230 */ /* 0x002fe20000004100 */
[----:B------:R-:W-:Y:S01]  /*0fd0*/  SHF.R.U32.HI R10, RZ, 0x10, R10 ;  /* 0x00000010ff0a7819 */ /* 0x000fe2000001160a */
[----:B------:R-:W1:Y:S01]  /*0fe0*/  I2F.F16 R38, R38 ;  /* 0x0000002600267306 */ /* 0x000e620000200c00 */
[----:B------:R-:W-:-:S02]  /*0ff0*/  LEA.HI R18, R11, 0xffffff80, RZ, 0x8 ;  /* 0xffffff800b127811 */ /* 0x000fc400078f40ff */
[----:B------:R-:W-:Y:S01]  /*1000*/  FFMA.FTZ R40, R41, R44, R42 ;  /* 0x0000002c29287223 */ /* 0x000fe2000001002a */
[----:B------:R-:W-:Y:S01]  /*1010*/  SHF.R.U32.HI R11, RZ, 0x10, R11 ;  /* 0x00000010ff0b7819 */ /* 0x000fe2000001160b */
[----:B--2---:R-:W-:Y:S01]  /*1020*/  HADD2.F32 R39, -RZ, R39.H0_H0 ;  /* 0x20000027ff277230 */ /* 0x004fe20000004100 */
[----:B------:R-:W-:Y:S02]  /*1030*/  LOP3.LUT R10, R10, 0xff, RZ, 0xc0, !PT ;  /* 0x000000ff0a0a7812 */ /* 0x000fe400078ec0ff */
[----:B------:R-:W2:Y:S01]  /*1040*/  I2F.F16 R42, R43 ;  /* 0x0000002b002a7306 */ /* 0x000ea20000200c00 */
[----:B------:R-:W-:Y:S01]  /*1050*/  LOP3.LUT R11, R11, 0xff, RZ, 0xc0, !PT ;  /* 0x000000ff0b0b7812 */ /* 0x000fe200078ec0ff */
[----:B------:R-:W-:Y:S01]  /*1060*/  FFMA.FTZ R41, R44, R39, R37 ;  /* 0x000000272c297223 */ /* 0x000fe20000010025 */
[----:B---3--:R-:W-:Y:S02]  /*1070*/  LEA.HI R45, R13, 0xffffff80, RZ, 0x8 ;  /* 0xffffff800d2d7811 */ /* 0x008fe400078f40ff */
[----:B------:R-:W-:Y:S01]  /*1080*/  IADD3 R10, R10, -0x80, RZ ;  /* 0xffffff800a0a7810 */ /* 0x000fe20007ffe0ff */
[----:B-1----:R-:W-:-:S02]  /*1090*/  HADD2.F32 R38, -RZ, R38.H0_H0 ;  /* 0x20000026ff267230 */ /* 0x002fc40000004100 */
[----:B------:R-:W1:Y:S01]  /*10a0*/  I2F.F16 R28, R28 ;  /* 0x0000001c001c7306 */ /* 0x000e620000200c00 */
[----:B--2---:R-:W-:Y:S01]  /*10b0*/  HADD2.F32 R37, -RZ, R42.H0_H0 ;  /* 0x2000002aff257230 */ /* 0x004fe20000004100 */
[----:B------:R-:W-:-:S06]  /*10c0*/  SHF.R.U32.HI R42, RZ, 0x10, R9 ;  /* 0x00000010ff2a7819 */ /* 0x000fcc0000011609 */
[----:B------:R-:W-:Y:S01]  /*10d0*/  I2F.F16 R10, R10 ;  /* 0x0000000a000a7306 */ /* 0x000fe20000200c00 */
[----:B------:R-:W-:Y:S02]  /*10e0*/  IADD3 R9, R8, -0x80, RZ ;  /* 0xffffff8008097810 */ /* 0x000fe40007ffe0ff */
[----:B------:R-:W-:Y:S01]  /*10f0*/  LOP3.LUT R42, R42, 0xff, RZ, 0xc0, !PT ;  /* 0x000000ff2a2a7812 */ /* 0x000fe200078ec0ff */
[----:B------:R-:W-:Y:S01]  /*1100*/  FFMA.FTZ R37, R44, R37, R29 ;  /* 0x000000252c257223 */ /* 0x000fe2000001001d */
[----:B-1----:R-:W-:Y:S02]  /*1110*/  HADD2.F32 R39, -RZ, R28.H0_H0 ;  /* 0x2000001cff277230 */ /* 0x002fe40000004100 */
[----:B------:R-:W-:Y:S01]  /*1120*/  IADD3 R43, R42, -0x80, RZ ;  /* 0xffffff802a2b7810 */ /* 0x000fe20007ffe0ff */
[----:B------:R-:W1:Y:S01]  /*1130*/  I2F.F16 R8, R9 ;  /* 0x0000000900087306 */ /* 0x000e620000200c00 */
[----:B------:R-:W-:Y:S02]  /*1140*/  IADD3 R42, R11, -0x80, RZ ;  /* 0xffffff800b2a7810 */ /* 0x000fe40007ffe0ff */
[----:B------:R-:W-:Y:S01]  /*1150*/  LOP3.LUT R11, R12, 0xff, RZ, 0xc0, !PT ;  /* 0x000000ff0c0b7812 */ /* 0x000fe200078ec0ff */
[----:B------:R-:W-:Y:S01]  /*1160*/  FFMA.FTZ R39, R44, R39, R35 ;  /* 0x000000272c277223 */ /* 0x000fe20000010023 */
[----:B------:R-:W-:-:S02]  /*1170*/  LEA.HI R28, R12, 0xffffff80, RZ, 0x8 ;  /* 0xffffff800c1c7811 */ /* 0x000fc400078f40ff */
[----:B------:R-:W-:Y:S01]  /*1180*/  LEA.HI R35, R14, 0xffffff80, RZ, 0x8 ;  /* 0xffffff800e237811 */ /* 0x000fe200078f40ff */
[----:B------:R-:W2:Y:S08]  /*1190*/  I2F.F16 R43, R43 ;  /* 0x0000002b002b7306 */ /* 0x000eb00000200c00 */
[----:B------:R1:W-:Y:S08]  /*11a0*/  I2F.F16 R29, R45 ;  /* 0x0000002d001d7306 */ /* 0x0003f00000200c00 */
[----:B------:R-:W3:Y:S01]  /*11b0*/  I2F.F16 R42, R42 ;  /* 0x0000002a002a7306 */ /* 0x000ee20000200c00 */
[----:B-1----:R-:W-:-:S02]  /*11c0*/  HADD2.F32 R45, -RZ, R8.H0_H0 ;  /* 0x20000008ff2d7230 */ /* 0x002fc40000004100 */
[----:B------:R-:W-:-:S05]  /*11d0*/  HADD2.F32 R8, -RZ, R19.H0_H0 ;  /* 0x20000013ff087230 */ /* 0x000fca0000004100 */
[----:B------:R-:W-:Y:S01]  /*11e0*/  FFMA.FTZ R9, R45, R8, R40 ;  /* 0x000000082d097223 */ /* 0x000fe20000010028 */
[----:B--2---:R-:W-:Y:S01]  /*11f0*/  HADD2.F32 R40, -RZ, R43.H0_H0 ;  /* 0x2000002bff287230 */ /* 0x004fe20000004100 */
[----:B------:R-:W1:Y:S01]  /*1200*/  I2F.F16 R36, R36 ;  /* 0x0000002400247306 */ /* 0x000e620000200c00 */
[----:B------:R-:W-:Y:S01]  /*1210*/  IADD3 R43, R11, -0x80, RZ ;  /* 0xffffff800b2b7810 */ /* 0x000fe20007ffe0ff */
[----:B------:R-:W-:Y:S02]  /*1220*/  HADD2.F32 R11, -RZ, R10.H0_H0 ;  /* 0x2000000aff0b7230 */ /* 0x000fe40000004100 */
[C---:B------:R-:W-:Y:S01]  /*1230*/  FFMA.FTZ R41, R8.reuse, R40, R41 ;  /* 0x0000002808297223 */ /* 0x040fe20000010029 */
[----:B------:R-:W-:Y:S01]  /*1240*/  LOP3.LUT R40, R13, 0xff, RZ, 0xc0, !PT ;  /* 0x000000ff0d287812 */ /* 0x000fe200078ec0ff */
[----:B---3--:R-:W-:Y:S02]  /*1250*/  HADD2.F32 R42, -RZ, R42.H0_H0 ;  /* 0x2000002aff2a7230 */ /* 0x008fe40000004100 */
[----:B------:R-:W-:Y:S01]  /*1260*/  FFMA.FTZ R11, R8, R11, R39 ;  /* 0x0000000b080b7223 */ /* 0x000fe20000010027 */
[----:B------:R-:W-:Y:S01]  /*1270*/  LOP3.LUT R39, R14, 0xff, RZ, 0xc0, !PT ;  /* 0x000000ff0e277812 */ /* 0x000fe200078ec0ff */
[----:B------:R-:W2:Y:S01]  /*1280*/  I2F.F16 R34, R34 ;  /* 0x0000002200227306 */ /* 0x000ea20000200c00 */
[----:B------:R-:W-:Y:S01]  /*1290*/  IADD3 R44, R40, -0x80, RZ ;  /* 0xffffff80282c7810 */ /* 0x000fe20007ffe0ff */
[----:B------:R-:W-:-:S02]  /*12a0*/  HADD2.F32 R40, -RZ, R19.H1_H1 ;  /* 0x30000013ff287230 */ /* 0x000fc40000004100 */
[----:B------:R-:W-:Y:S01]  /*12b0*/  FFMA.FTZ R37, R8, R42, R37 ;  /* 0x0000002a08257223 */ /* 0x000fe20000010025 */
[----:B------:R-:W-:Y:S01]  /*12c0*/  IADD3 R45, R39, -0x80, RZ ;  /* 0xffffff80272d7810 */ /* 0x000fe20007ffe0ff */
[----:B-1----:R-:W-:Y:S02]  /*12d0*/  HADD2.F32 R39, -RZ, R36.H0_H0 ;  /* 0x20000024ff277230 */ /* 0x002fe40000004100 */
[----:B------:R-:W-:Y:S01]  /*12e0*/  FFMA.FTZ R38, R38, R40, R9 ;  /* 0x0000002826267223 */ /* 0x000fe20000010009 */
[----:B------:R-:W-:Y:S01]  /*12f0*/  LOP3.LUT R42, R15, 0xff, RZ, 0xc0, !PT ;  /* 0x000000ff0f2a7812 */ /* 0x000fe200078ec0ff */
[----:B------:R-:W1:Y:S01]  /*1300*/  LDS.64 R8, [UR4+0x8] ;  /* 0x00000804ff087984 */ /* 0x000e620008000a00 */
[----:B------:R-:W-:Y:S01]  /*1310*/  I2F.F16 R18, R18 ;  /* 0x0000001200127306 */ /* 0x000fe20000200c00 */
[----:B------:R-:W-:Y:S01]  /*1320*/  FFMA.FTZ R41, R40, R39, R41 ;  /* 0x0000002728297223 */ /* 0x000fe20000010029 */
[----:B------:R-:W-:Y:S01]  /*1330*/  SHF.R.U32.HI R39, RZ, 0x8, R12 ;  /* 0x00000008ff277819 */ /* 0x000fe2000001160c */
[----:B--2---:R-:W-:-:S05]  /*1340*/  HADD2.F32 R34, -RZ, R34.H0_H0 ;  /* 0x20000022ff227230 */ /* 0x004fca0000004100 */
[----:B------:R2:W3:Y:S01]  /*1350*/  I2F.F16 R19, R44 ;  /* 0x0000002c00137306 */ /* 0x0004e20000200c00 */
[----:B------:R-:W-:-:S07]  /*1360*/  FFMA.FTZ R34, R40, R34, R11 ;  /* 0x0000002228227223 */ /* 0x000fce000001000b */
[----:B------:R4:W5:Y:S01]  /*1370*/  I2F.F16 R10, R43 ;  /* 0x0000002b000a7306 */ /* 0x0009620000200c00 */
[----:B--2---:R-:W-:Y:S02]  /*1380*/  IADD3 R44, R42, -0x80, RZ ;  /* 0xffffff802a2c7810 */ /* 0x004fe40007ffe0ff */
[----:B------:R-:W-:Y:S01]  /*1390*/  LOP3.LUT R42, R39, 0xff, RZ, 0xc0, !PT ;  /* 0x000000ff272a7812 */ /* 0x000fe200078ec0ff */
[----:B---3--:R-:W-:-:S04]  /*13a0*/  HADD2.F32 R19, -RZ, R19.H0_H0 ;  /* 0x20000013ff137230 */ /* 0x008fc80000004100 */
[----:B------:R-:W-:Y:S01]  /*13b0*/  I2F.F16 R36, R45 ;  /* 0x0000002d00247306 */ /* 0x000fe20000200c00 */
[----:B----4-:R-:W-:Y:S02]  /*13c0*/  SHF.R.U32.HI R43, RZ, 0x10, R12 ;  /* 0x00000010ff2b7819 */ /* 0x010fe4000001160c */
[----:B------:R-:W-:Y:S02]  /*13d0*/  IADD3 R12, R42, -0x80, RZ ;  /* 0xffffff802a0c7810 */ /* 0x000fe40007ffe0ff */
[--C-:B------:R-:W-:Y:S02]  /*13e0*/  SHF.R.U32.HI R42, RZ, 0x8, R13.reuse ;  /* 0x00000008ff2a7819 */ /* 0x100fe4000001160d */
[----:B------:R-:W-:Y:S01]  /*13f0*/  LOP3.LUT R43, R43, 0xff, RZ, 0xc0, !PT ;  /* 0x000000ff2b2b7812 */ /* 0x000fe200078ec0ff */
[----:B------:R2:W3:Y:S01]  /*1400*/  I2F.F16 R39, R44 ;  /* 0x0000002c00277306 */ /* 0x0004e20000200c00 */
[----:B------:R-:W-:Y:S02]  /*1410*/  LOP3.LUT R42, R42, 0xff, RZ, 0xc0, !PT ;  /* 0x000000ff2a2a7812 */ /* 0x000fe400078ec0ff */
[----:B------:R-:W-:Y:S01]  /*1420*/  IADD3 R11, R43, -0x80, RZ ;  /* 0xffffff802b0b7810 */ /* 0x000fe20007ffe0ff */
[----:B------:R-:W-:Y:S01]  /*1430*/  HADD2.F32 R43, -RZ, R18.H0_H0 ;  /* 0x20000012ff2b7230 */ /* 0x000fe20000004100 */
[----:B------:R-:W-:-:S02]  /*1440*/  SHF.R.U32.HI R18, RZ, 0x10, R13 ;  /* 0x00000010ff127819 */ /* 0x000fc4000001160d */
[----:B------:R-:W-:Y:S01]  /*1450*/  IADD3 R13, R42, -0x80, RZ ;  /* 0xffffff802a0d7810 */ /* 0x000fe20007ffe0ff */
[----:B------:R-:W-:Y:S01]  /*1460*/  I2F.F16 R12, R12 ;  /* 0x0000000c000c7306 */ /* 0x000fe20000200c00 */
[--C-:B------:R-:W-:Y:S01]  /*1470*/  SHF.R.U32.HI R42, RZ, 0x8, R14.reuse ;  /* 0x00000008ff2a7819 */ /* 0x100fe2000001160e */
[----:B------:R-:W-:Y:S01]  /*1480*/  FFMA.FTZ R37, R40, R43, R37 ;  /* 0x0000002b28257223 */ /* 0x000fe20000010025 */
[----:B------:R-:W-:Y:S01]  /*1490*/  LOP3.LUT R18, R18, 0xff, RZ, 0xc0, !PT ;  /* 0x000000ff12127812 */ /* 0x000fe200078ec0ff */
[----:B-----5:R-:W-:Y:S01]  /*14a0*/  HADD2.F32 R43, -RZ, R10.H0_H0 ;  /* 0x2000000aff2b7230 */ /* 0x020fe20000004100 */
[----:B------:R-:W-:Y:S02]  /*14b0*/  LOP3.LUT R42, R42, 0xff, RZ, 0xc0, !PT ;  /* 0x000000ff2a2a7812 */ /* 0x000fe400078ec0ff */
[----:B--2---:R-:W-:Y:S01]  /*14c0*/  SHF.R.U32.HI R44, RZ, 0x10, R14 ;  /* 0x00000010ff2c7819 */ /* 0x004fe2000001160e */
[----:B------:R-:W2:Y:S01]  /*14d0*/  I2F.F16 R13, R13 ;  /* 0x0000000d000d7306 */ /* 0x000ea20000200c00 */
[----:B------:R-:W-:Y:S01]  /*14e0*/  IADD3 R40, R18, -0x80, RZ ;  /* 0xffffff8012287810 */ /* 0x000fe20007ffe0ff */
[--C-:B-1----:R-:W-:Y:S01]  /*14f0*/  HADD2.F32 R18, -RZ, R8.reuse.H0_H0 ;  /* 0x20000008ff127230 */ /* 0x102fe20000004100 */
[----:B------:R-:W-:Y:S01]  /*1500*/  IADD3 R14, R42, -0x80, RZ ;  /* 0xffffff802a0e7810 */ /* 0x000fe20007ffe0ff */
[----:B---3--:R-:W-:Y:S01]  /*1510*/  HADD2.F32 R45, -RZ, R39.H0_H0 ;  /* 0x20000027ff2d7230 */ /* 0x008fe20000004100 */
[----:B------:R-:W-:Y:S01]  /*1520*/  SHF.R.U32.HI R42, RZ, 0x8, R15 ;  /* 0x00000008ff2a7819 */ /* 0x000fe2000001160f */
[----:B------:R-:W-:Y:S01]  /*1530*/  HADD2.F32 R39, -RZ, R8.H1_H1 ;  /* 0x30000008ff277230 */ /* 0x000fe20000004100 */
[----:B------:R-:W-:Y:S01]  /*1540*/  LOP3.LUT R44, R44, 0xff, RZ, 0xc0, !PT ;  /* 0x000000ff2c2c7812 */ /* 0x000fe200078ec0ff */
[----:B------:R1:W3:Y:S01]  /*1550*/  I2F.F16 R10, R40 ;  /* 0x00000028000a7306 */ /* 0x0002e20000200c00 */
[----:B------:R-:W-:Y:S01]  /*1560*/  LOP3.LUT R42, R42, 0xff, RZ, 0xc0, !PT ;  /* 0x000000ff2a2a7812 */ /* 0x000fe200078ec0ff */
[----:B------:R-:W-:Y:S01]  /*1570*/  FFMA.FTZ R41, R18, R19, R41 ;  /* 0x0000001312297223 */ /* 0x000fe20000010029 */
[----:B------:R-:W-:Y:S01]  /*1580*/  FFMA.FTZ R38, R43, R18, R38 ;  /* 0x000000122b267223 */ /* 0x000fe20000010026 */
[----:B------:R-:W-:Y:S01]  /*1590*/  IADD3 R19, R44, -0x80, RZ ;  /* 0xffffff802c137810 */ /* 0x000fe20007ffe0ff */
[----:B------:R-:W-:Y:S01]  /*15a0*/  HADD2.F32 R43, -RZ, R36.H0_H0 ;  /* 0x20000024ff2b7230 */ /* 0x000fe20000004100 */
[----:B------:R-:W-:Y:S01]  /*15b0*/  IADD3 R42, R42, -0x80, RZ ;  /* 0xffffff802a2a7810 */ /* 0x000fe20007ffe0ff */
[----:B--2---:R-:W-:Y:S01]  /*15c0*/  HADD2.F32 R44, -RZ, R13.H0_H0 ;  /* 0x2000000dff2c7230 */ /* 0x004fe20000004100 */
[----:B------:R-:W2:Y:S01]  /*15d0*/  I2F.F16 R14, R14 ;  /* 0x0000000e000e7306 */ /* 0x000ea20000200c00 */
[----:B-1----:R-:W-:Y:S01]  /*15e0*/  SHF.R.U32.HI R40, RZ, 0x10, R15 ;  /* 0x00000010ff287819 */ /* 0x002fe2000001160f */
[----:B------:R-:W-:Y:S01]  /*15f0*/  FFMA.FTZ R34, R18, R43, R34 ;  /* 0x0000002b12227223 */ /* 0x000fe20000010022 */
[----:B------:R-:W-:Y:S01]  /*1600*/  LEA.HI R15, R15, 0xffffff80, RZ, 0x8 ;  /* 0xffffff800f0f7811 */ /* 0x000fe200078f40ff */
[----:B------:R-:W-:Y:S01]  /*1610*/  HADD2.F32 R43, -RZ, R12.H0_H0 ;  /* 0x2000000cff2b7230 */ /* 0x000fe20000004100 */
[----:B------:R-:W-:Y:S01]  /*1620*/  LOP3.LUT R40, R40, 0xff, RZ, 0xc0, !PT ;  /* 0x000000ff28287812 */ /* 0x000fe200078ec0ff */
[----:B------:R-:W-:Y:S01]  /*1630*/  FFMA.FTZ R18, R18, R45, R37 ;  /* 0x0000002d12127223 */ /* 0x000fe20000010025 */
[----:B------:R-:W-:Y:S01]  /*1640*/  HADD2.F32 R12, -RZ, R9.H0_H0 ;  /* 0x20000009ff0c7230 */ /* 0x000fe20000004100 */
[----:B------:R-:W1:Y:S01]  /*1650*/  I2F.F16 R36, R42 ;  /* 0x0000002a00247306 */ /* 0x000e620000200c00 */
[----:B------:R-:W-:Y:S01]  /*1660*/  IADD3 R40, R40, -0x80, RZ ;  /* 0xffffff8028287810 */ /* 0x000fe20007ffe0ff */
[----:B------:R-:W-:Y:S01]  /*1670*/  FFMA.FTZ R13, R43, R39, R38 ;  /* 0x000000272b0d7223 */ /* 0x000fe20000010026 */
[----:B---3--:R-:W-:-:S02]  /*1680*/  HADD2.F32 R10, -RZ, R10.H0_H0 ;  /* 0x2000000aff0a7230 */ /* 0x008fc40000004100 */
[----:B------:R-:W-:Y:S01]  /*1690*/  FFMA.FTZ R41, R39, R44, R41 ;  /* 0x0000002c27297223 */ /* 0x000fe20000010029 */
[----:B------:R-:W-:Y:S02]  /*16a0*/  HADD2.F32 R9, -RZ, R9.H1_H1 ;  /* 0x30000009ff097230 */ /* 0x000fe40000004100 */
[----:B--2---:R-:W-:Y:S01]  /*16b0*/  HADD2.F32 R37, -RZ, R14.H0_H0 ;  /* 0x2000000eff257230 */ /* 0x004fe20000004100 */
[----:B------:R-:W2:Y:S01]  /*16c0*/  I2F.F16 R11, R11 ;  /* 0x0000000b000b7306 */ /* 0x000ea20000200c00 */
[----:B------:R-:W-:-:S03]  /*16d0*/  FFMA.FTZ R10, R12, R10, R41 ;  /* 0x0000000a0c0a7223 */ /* 0x000fc60000010029 */
        /* <DEDUP_REMOVED lines=10> */
[----:B--2---:R-:W-:-:S06]  /*1780*/  HADD2.F32 R11, -RZ, R8.H0_H0 ;  /* 0x20000008ff0b7230 */ /* 0x004fcc0000004100 */
[----:B------:R-:W2:Y:S01]  /*1790*/  I2F.F16 R35, R35 ;  /* 0x0000002300237306 */ /* 0x000ea20000200c00 */
[----:B------:R-:W-:Y:S02]  /*17a0*/  HADD2.F32 R8, -RZ, R29.H0_H0 ;  /* 0x2000001dff087230 */ /* 0x000fe40000004100 */
[----:B------:R-:W-:-:S03]  /*17b0*/  FFMA.FTZ R11, R12, R11, R43 ;  /* 0x0000000b0c0b7223 */ /* 0x000fc6000001002b */
[----:B------:R-:W-:Y:S01]  /*17c0*/  FFMA.FTZ R8, R9, R8, R10 ;  /* 0x0000000809087223 */ /* 0x000fe2000001000a */
[----:B-1----:R-:W-:Y:S01]  /*17d0*/  HADD2.F32 R28, -RZ, R28.H0_H0 ;  /* 0x2000001cff1c7230 */ /* 0x002fe20000004100 */
[----:B------:R-:W1:Y:S02]  /*17e0*/  I2F.F16 R15, R15 ;  /* 0x0000000f000f7306 */ /* 0x000e640000200c00 */
[----:B------:R-:W-:Y:S02]  /*17f0*/  FMUL.FTZ R8, R21, R8 ;  /* 0x0000000815087220 */ /* 0x000fe40000410000 */
[----:B------:R-:W-:Y:S01]  /*1800*/  FFMA.FTZ R13, R28, R9, R13 ;  /* 0x000000091c0d7223 */ /* 0x000fe2000001000d */
[----:B--2---:R-:W-:-:S03]  /*1810*/  HADD2.F32 R14, -RZ, R35.H0_H0 ;  /* 0x20000023ff0e7230 */ /* 0x004fc60000004100 */
        /* <DEDUP_REMOVED lines=14> */
.L_x_3978:
[----:B------:R1:W5:Y:S01]  /*1900*/  LDG.E.128.CONSTANT R8, desc[UR6][R26.64] ;  /* 0x000000061a087981 */ /* 0x000362000c1e9d00 */
[----:B------:R-:W-:-:S03]  /*1910*/  IMAD.WIDE R32, R7, 0x8, R32 ;  /* 0x0000000807207825 */ /* 0x000fc600078e0220 */
[----:B------:R1:W5:Y:S01]  /*1920*/  LDG.E.128.CONSTANT R12, desc[UR6][R16.64] ;  /* 0x00000006100c7981 */ /* 0x000362000c1e9d00 */
[----:B------:R-:W-:Y:S05]  /*1930*/  @P1 BRA `(.L_x_3979) ;  /* 0x0000000800fc1947 */ /* 0x000fea0003800000 */
[----:B-1----:R-:W2:Y:S01]  /*1940*/  LDG.E.128.CONSTANT R16, desc[UR6][R32.64] ;  /* 0x0000000620107981 */ /* 0x002ea2000c1e9d00 */
[----:B-----5:R-:W-:Y:S02]  /*1950*/  LOP3.LUT R35, R13, 0xff, RZ, 0xc0, !PT ;  /* 0x000000ff0d237812 */ /* 0x020fe400078ec0ff */
[----:B------:R-:W-:Y:S01]  /*1960*/  LOP3.LUT R34, R12, 0xff, RZ, 0xc0, !PT ;  /* 0x000000ff0c227812 */ /* 0x000fe200078ec0ff */
[----:B------:R-:W1:Y:S01]  /*1970*/  LDS.64 R28, [UR4+0x10] ;  /* 0x00001004ff1c7984 */ /* 0x000e620008000a00 */
[----:B------:R-:W-:Y:S02]  /*1980*/  IADD3 R41, R35, -0x80, RZ ;  /* 0xffffff8023297810 */ /* 0x000fe40007ffe0ff */
[----:B------:R-:W-:Y:S02]  /*1990*/  LOP3.LUT R35, R14, 0xff, RZ, 0xc0, !PT ;  /* 0x000000ff0e237812 */ /* 0x000fe400078ec0ff */
[----:B------:R-:W-:Y:S02]  /*19a0*/  LOP3.LUT R38, R15, 0xff, RZ, 0xc0, !PT ;  /* 0x000000ff0f267812 */ /* 0x000fe400078ec0ff */
[----:B------:R-:W-:Y:S01]  /*19b0*/  IADD3 R37, R35, -0x80, RZ ;  /* 0xffffff8023257810 */ /* 0x000fe20007ffe0ff */
[----:B------:R-:W3:Y:S01]  /*19c0*/  I2F.F16 R41, R41 ;  /* 0x0000002900297306 */ /* 0x000ee20000200c00 */
[----:B------:R-:W-:-:S02]  /*19d0*/  IADD3 R34, R34, -0x80, RZ ;  /* 0xffffff8022227810 */ /* 0x000fc40007ffe0ff */
[----:B------:R-:W-:Y:S02]  /*19e0*/  SHF.R.U32.HI R35, RZ, 0x8, R12 ;  /* 0x00000008ff237819 */ /* 0x000fe4000001160c */
[----:B------:R-:W-:Y:S02]  /*19f0*/  IADD3 R42, R38, -0x80, RZ ;  /* 0xffffff80262a7810 */ /* 0x000fe40007ffe0ff */
[----:B------:R-:W-:Y:S01]  /*1a00*/  LOP3.LUT R38, R35, 0xff, RZ, 0xc0, !PT ;  /* 0x000000ff23267812 */ /* 0x000fe200078ec0ff */
[----:B------:R4:W0:Y:S01]  /*1a10*/  I2F.F16 R39, R34 ;  /* 0x0000002200277306 */ /* 0x0008220000200c00 */
[----:B------:R-:W-:Y:S02]  /*1a20*/  SHF.R.U32.HI R44, RZ, 0x8, R14 ;  /* 0x00000008ff2c7819 */ /* 0x000fe4000001160e */
[----:B------:R-:W-:Y:S02]  /*1a30*/  IADD3 R40, R38, -0x80, RZ ;  /* 0xffffff8026287810 */ /* 0x000fe40007ffe0ff */
[----:B------:R-:W-:Y:S01]  /*1a40*/  LOP3.LUT R44, R44, 0xff, RZ, 0xc0, !PT ;  /* 0x000000ff2c2c7812 */ /* 0x000fe200078ec0ff */
[----:B---3--:R-:W-:-:S02]  /*1a50*/  HADD2.F32 R41, -RZ, R41.H0_H0 ;  /* 0x20000029ff297230 */ /* 0x008fc40000004100 */
[----:B------:R-:W3:Y:S01]  /*1a60*/  I2F.F16 R35, R42 ;  /* 0x0000002a00237306 */ /* 0x000ee20000200c00 */
[----:B----4-:R-:W-:Y:S02]  /*1a70*/  SHF.R.U32.HI R34, RZ, 0x8, R13 ;  /* 0x00000008ff227819 */ /* 0x010fe4000001160d */
[----:B------:R-:W-:Y:S02]  /*1a80*/  IADD3 R44, R44, -0x80, RZ ;  /* 0xffffff802c2c7810 */ /* 0x000fe40007ffe0ff */
[----:B------:R-:W-:Y:S01]  /*1a90*/  LOP3.LUT R34, R34, 0xff, RZ, 0xc0, !PT ;  /* 0x000000ff22227812 */ /* 0x000fe200078ec0ff */
[----:B0-----:R-:W-:Y:S02]  /*1aa0*/  HADD2.F32 R39, -RZ, R39.H0_H0 ;  /* 0x20000027ff277230 */ /* 0x001fe40000004100 */
[----:B------:R-:W0:Y:S01]  /*1ab0*/  I2F.F16 R37, R37 ;  /* 0x0000002500257306 */ /* 0x000e220000200c00 */
[----:B------:R-:W-:Y:S02]  /*1ac0*/  IADD3 R38, R34, -0x80, RZ ;  /* 0xffffff8022267810 */ /* 0x000fe40007ffe0ff */
[----:B------:R-:W-:-:S02]  /*1ad0*/  LEA.HI R36, R12, 0xffffff80, RZ, 0x8 ;  /* 0xffffff800c247811 */ /* 0x000fc400078f40ff */
[----:B------:R-:W-:Y:S01]  /*1ae0*/  SHF.R.U32.HI R12, RZ, 0x10, R12 ;  /* 0x00000010ff0c7819 */ /* 0x000fe2000001160c */
[----:B---3--:R-:W-:Y:S02]  /*1af0*/  HADD2.F32 R35, -RZ, R35.H0_H0 ;  /* 0x20000023ff237230 */ /* 0x008fe40000004100 */
[----:B------:R-:W3:Y:S01]  /*1b00*/  I2F.F16 R38, R38 ;  /* 0x0000002600267306 */ /* 0x000ee20000200c00 */
[--C-:B-1----:R-:W-:Y:S01]  /*1b10*/  HADD2.F32 R34, -RZ, R28.reuse.H0_H0 ;  /* 0x2000001cff227230 */ /* 0x102fe20000004100 */
[----:B------:R-:W-:Y:S01]  /*1b20*/  LOP3.LUT R12, R12, 0xff, RZ, 0xc0, !PT ;  /* 0x000000ff0c0c7812 */ /* 0x000fe200078ec0ff */
[----:B------:R-:W-:Y:S01]  /*1b30*/  HADD2.F32 R42, -RZ, R28.H1_H1 ;  /* 0x3000001cff2a7230 */ /* 0x000fe20000004100 */
[----:B------:R-:W-:Y:S02]  /*1b40*/  LEA.HI R28, R13, 0xffffff80, RZ, 0x8 ;  /* 0xffffff800d1c7811 */ /* 0x000fe400078f40ff */
[----:B------:R-:W-:Y:S01]  /*1b50*/  FFMA.FTZ R43, R39, R34, RZ ;  /* 0x00000022272b7223 */ /* 0x000fe200000100ff */
[C---:B------:R-:W-:Y:S01]  /*1b60*/  FFMA.FTZ R39, R34.reuse, R41, RZ ;  /* 0x0000002922277223 */ /* 0x040fe200000100ff */
[----:B------:R-:W-:Y:S01]  /*1b70*/  FFMA.FTZ R41, R34, R35, RZ ;  /* 0x0000002322297223 */ /* 0x000fe200000100ff */
[----:B0-----:R-:W-:Y:S01]  /*1b80*/  HADD2.F32 R37, -RZ, R37.H0_H0 ;  /* 0x20000025ff257230 */ /* 0x001fe20000004100 */
[----:B------:R-:W0:Y:S01]  /*1b90*/  I2F.F16 R35, R44 ;  /* 0x0000002c00237306 */ /* 0x000e220000200c00 */
[----:B------:R-:W-:-:S02]  /*1ba0*/  SHF.R.U32.HI R13, RZ, 0x10, R13 ;  /* 0x00000010ff0d7819 */ /* 0x000fc4000001160d */
[----:B------:R-:W-:Y:S01]  /*1bb0*/  IADD3 R12, R12, -0x80, RZ ;  /* 0xffffff800c0c7810 */ /* 0x000fe20007ffe0ff */
[----:B------:R-:W-:Y:S01]  /*1bc0*/  FFMA.FTZ R37, R34, R37, RZ ;  /* 0x0000002522257223 */ /* 0x000fe200000100ff */
[----:B---3--:R-:W-:Y:S01]  /*1bd0*/  HADD2.F32 R38, -RZ, R38.H0_H0 ;  /* 0x20000026ff267230 */ /* 0x008fe20000004100 */
[----:B------:R-:W-:Y:S02]  /*1be0*/  LEA.HI R34, R14, 0xffffff80, RZ, 0x8 ;  /* 0xffffff800e227811 */ /* 0x000fe400078f40ff */
[----:B------:R-:W1:Y:S01]  /*1bf0*/  I2F.F16 R40, R40 ;  /* 0x0000002800287306 */ /* 0x000e620000200c00 */
[----:B------:R-:W-:Y:S01]  /*1c00*/  SHF.R.U32.HI R14, RZ, 0x10, R14 ;  /* 0x00000010ff0e7819 */ /* 0x000fe2000001160e */
[----:B------:R-:W-:Y:S01]  /*1c10*/  FFMA.FTZ R39, R42, R38, R39 ;  /* 0x000000262a277223 */ /* 0x000fe20000010027 */
[----:B------:R-:W-:Y:S02]  /*1c20*/  LOP3.LUT R13, R13, 0xff, RZ, 0xc0, !PT ;  /* 0x000000ff0d0d7812 */ /* 0x000fe400078ec0ff */
[----:B------:R-:W-:Y:S01]  /*1c30*/  LOP3.LUT R14, R14, 0xff, RZ, 0xc0, !PT ;  /* 0x000000ff0e0e7812 */ /* 0x000fe200078ec0ff */
[----:B0-----:R-:W-:Y:S01]  /*1c40*/  HADD2.F32 R38, -RZ, R35.H0_H0 ;  /* 0x20000023ff267230 */ /* 0x001fe20000004100 */
[----:B------:R-:W-:Y:S01]  /*1c50*/  LEA.HI R35, R15, 0xffffff80, RZ, 0x8 ;  /* 0xffffff800f237811 */ /* 0x000fe200078f40ff */
[----:B------:R-:W0:Y:S01]  /*1c60*/  I2F.F16 R12, R12 ;  /* 0x0000000c000c7306 */ /* 0x000e220000200c00 */
[----:B------:R-:W-:-:S02]  /*1c70*/  IADD3 R13, R13, -0x80, RZ ;  /* 0xffffff800d0d7810 */ /* 0x000fc40007ffe0ff */
[----:B------:R-:W-:Y:S01]  /*1c80*/  FFMA.FTZ R37, R42, R38, R37 ;  /* 0x000000262a257223 */ /* 0x000fe20000010025 */
[----:B------:R-:W-:Y:S01]  /*1c90*/  SHF.R.U32.HI R38, RZ, 0x8, R15 ;  /* 0x00000008ff267819 */ /* 0x000fe2000001160f */
[----:B-1----:R-:W-:-:S03]  /*1ca0*/  HADD2.F32 R40, -RZ, R40.H0_H0 ;  /* 0x20000028ff287230 */ /* 0x002fc60000004100 */
[----:B------:R-:W-:Y:S01]  /*1cb0*/  LOP3.LUT R38, R38, 0xff, RZ, 0xc0, !PT ;  /* 0x000000ff26267812 */ /* 0x000fe200078ec0ff */
[----:B------:R-:W1:Y:S01]  /*1cc0*/  I2F.F16 R13, R13 ;  /* 0x0000000d000d7306 */ /* 0x000e620000200c00 */
[----:B------:R-:W-:Y:S02]  /*1cd0*/  FFMA.FTZ R43, R40, R42, R43 ;  /* 0x0000002a282b7223 */ /* 0x000fe4000001002b */
[----:B------:R-:W-:Y:S02]  /*1ce0*/  IADD3 R38, R38, -0x80, RZ ;  /* 0xffffff8026267810 */ /* 0x000fe40007ffe0ff */
[----:B------:R-:W-:Y:S01]  /*1cf0*/  SHF.R.U32.HI R40, RZ, 0x10, R15 ;  /* 0x00000010ff287819 */ /* 0x000fe2000001160f */
[----:B0-----:R-:W-:Y:S01]  /*1d00*/  HADD2.F32 R12, -RZ, R12.H0_H0 ;  /* 0x2000000cff0c7230 */ /* 0x001fe20000004100 */
[----:B------:R-:W-:Y:S01]  /*1d10*/  IADD3 R15, R14, -0x80, RZ ;  /* 0xffffff800e0f7810 */ /* 0x000fe20007ffe0ff */
[----:B------:R-:W0:Y:S01]  /*1d20*/  I2F.F16 R36, R36 ;  /* 0x0000002400247306 */ /* 0x000e220000200c00 */
[----:B------:R-:W-:-:S04]  /*1d30*/  LOP3.LUT R40, R40, 0xff, RZ, 0xc0, !PT ;  /* 0x000000ff28287812 */ /* 0x000fc800078ec0ff */
[----:B------:R-:W-:Y:S01]  /*1d40*/  IADD3 R40, R40, -0x80, RZ ;  /* 0xffffff8028287810 */ /* 0x000fe20007ffe0ff */
[----:B-1----:R-:W-:Y:S02]  /*1d50*/  HADD2.F32 R13, -RZ, R13.H0_H0 ;  /* 0x2000000dff0d7230 */ /* 0x002fe40000004100 */
[----:B------:R-:W1:Y:S01]  /*1d60*/  I2F.F16 R38, R38 ;  /* 0x0000002600267306 */ /* 0x000e620000200c00 */
[----:B0-----:R-:W-:-:S07]  /*1d70*/  HADD2.F32 R36, -RZ, R36.H0_H0 ;  /* 0x20000024ff247230 */ /* 0x001fce0000004100 */
[----:B------:R-:W0:Y:S01]  /*1d80*/  I2F.F16 R15, R15 ;  /* 0x0000000f000f7306 */ /* 0x000e220000200c00 */
[----:B-1----:R-:W-:-:S07]  /*1d90*/  HADD2.F32 R14, -RZ, R38.H0_H0 ;  /* 0x20000026ff0e7230 */ /* 0x002fce0000004100 */
[----:B------:R-:W1:Y:S01]  /*1da0*/  I2F.F16 R40, R40 ;  /* 0x0000002800287306 */ /* 0x000e620000200c00 */
[----:B------:R-:W-:Y:S02]  /*1db0*/  HADD2.F32 R38, -RZ, R29.H0_H0 ;  /* 0x2000001dff267230 */ /* 0x000fe40000004100 */
[----:B------:R-:W-:-:S03]  /*1dc0*/  FFMA.FTZ R42, R42, R14, R41 ;  /* 0x0000000e2a2a7223 */ /* 0x000fc60000010029 */
[----:B------:R-:W-:Y:S01]  /*1dd0*/  FFMA.FTZ R43, R12, R38, R43 ;  /* 0x000000260c2b7223 */ /* 0x000fe2000001002b */
[----:B0-----:R-:W-:Y:S02]  /*1de0*/  HADD2.F32 R12, -RZ, R15.H0_H0 ;  /* 0x2000000fff0c7230 */ /* 0x001fe40000004100 */
[C---:B------:R-:W-:Y:S01]  /*1df0*/  FFMA.FTZ R41, R38.reuse, R13, R39 ;  /* 0x0000000d26297223 */ /* 0x040fe20000010027 */
[----:B------:R-:W0:Y:S02]  /*1e00*/  I2F.F16 R28, R28 ;  /* 0x0000001c001c7306 */ /* 0x000e240000200c00 */
[----:B------:R-:W-:Y:S02]  /*1e10*/  FFMA.FTZ R39, R38, R12, R37 ;  /* 0x0000000c26277223 */ /* 0x000fe40000010025 */
[----:B------:R-:W3:Y:S01]  /*1e20*/  LDS.64 R12, [UR4+0x18] ;  /* 0x00001804ff0c7984 */ /* 0x000ee20008000a00 */
[----:B-1----:R-:W-:-:S03]  /*1e30*/  HADD2.F32 R47, -RZ, R40.H0_H0 ;  /* 0x20000028ff2f7230 */ /* 0x002fc60000004100 */
[----:B------:R-:W1:Y:S01]  /*1e40*/  I2F.F16 R34, R34 ;  /* 0x0000002200227306 */ /* 0x000e620000200c00 */
[----:B------:R-:W-:Y:S02]  /*1e50*/  HADD2.F32 R40, -RZ, R29.H1_H1 ;  /* 0x3000001dff287230 */ /* 0x000fe40000004100 */
[----:B------:R-:W-:-:S03]  /*1e60*/  FFMA.FTZ R37, R38, R47, R42 ;  /* 0x0000002f26257223 */ /* 0x000fc6000001002a */
[----:B------:R-:W-:Y:S01]  /*1e70*/  FFMA.FTZ R36, R36, R40, R43 ;  /* 0x0000002824247223 */ /* 0x000fe2000001002b */
[----:B0-----:R-:W-:Y:S01]  /*1e80*/  HADD2.F32 R28, -RZ, R28.H0_H0 ;  /* 0x2000001cff1c7230 */ /* 0x001fe20000004100 */
[----:B------:R-:W0:Y:S04]  /*1e90*/  I2F.F16 R35, R35 ;  /* 0x0000002300237306 */ /* 0x000e280000200c00 */
[----:B------:R-:W-:Y:S01]  /*1ea0*/  FFMA.FTZ R28, R40, R28, R41 ;  /* 0x0000001c281c7223 */ /* 0x000fe20000010029 */
[----:B-1----:R-:W-:-:S05]  /*1eb0*/  HADD2.F32 R43, -RZ, R34.H0_H0 ;  /* 0x20000022ff2b7230 */ /* 0x002fca0000004100 */
[----:B------:R-:W-:Y:S01]  /*1ec0*/  FFMA.FTZ R39, R40, R43, R39 ;  /* 0x0000002b28277223 */ /* 0x000fe20000010027 */
[----:B--2---:R-:W-:Y:S02]  /*1ed0*/  LOP3.LUT R42, R16, 0xff, RZ, 0xc0, !PT ;  /* 0x000000ff102a7812 */ /* 0x004fe400078ec0ff */
[C---:B------:R-:W-:Y:S02]  /*1ee0*/  LEA.HI R44, R17.reuse, 0xffffff80, RZ, 0x8 ;  /* 0xffffff80112c7811 */ /* 0x040fe400078f40ff */
[----:B------:R-:W-:Y:S02]  /*1ef0*/  IADD3 R29, R42, -0x80, RZ ;  /* 0xffffff802a1d7810 */ /* 0x000fe40007ffe0ff */
[----:B------:R-:W-:Y:S01]  /*1f00*/  LOP3.LUT R42, R17, 0xff, RZ, 0xc0, !PT ;  /* 0x000000ff112a7812 */ /* 0x000fe200078ec0ff */
[----:B------:R0:W-:Y:S01]  /*1f10*/  I2F.F16 R15, R44 ;  /* 0x0000002c000f7306 */ /* 0x0001e20000200c00 */
[----:B------:R-:W-:Y:S02]  /*1f20*/  LOP3.LUT R41, R18, 0xff, RZ, 0xc0, !PT ;  /* 0x000000ff12297812 */ /* 0x000fe400078ec0ff */
[----:B------:R-:W-:-:S02]  /*1f30*/  IADD3 R42, R42, -0x80, RZ ;  /* 0xffffff802a2a7810 */ /* 0x000fc40007ffe0ff */
[----:B------:R-:W-:Y:S02]  /*1f40*/  IADD3 R43, R41, -0x80, RZ ;  /* 0xffffff80292b7810 */ /* 0x000fe40007ffe0ff */
[----:B------:R-:W-:Y:S01]  /*1f50*/  LOP3.LUT R41, R19, 0xff, RZ, 0xc0, !PT ;  /* 0x000000ff13297812 */ /* 0x000fe200078ec0ff */
[----:B------:R-:W-:Y:S01]  /*1f60*/  I2F.F16 R29, R29 ;  /* 0x0000001d001d7306 */ /* 0x000fe20000200c00 */
[----:B0-----:R-:W-:Y:S01]  /*1f70*/  HADD2.F32 R44, -RZ, R35.H0_H0 ;  /* 0x20000023ff2c7230 */ /* 0x001fe20000004100 */
[----:B------:R-:W-:Y:S02]  /*1f80*/  LEA.HI R45, R18, 0xffffff80, RZ, 0x8 ;  /* 0xffffff80122d7811 */ /* 0x000fe400078f40ff */
[----:B------:R-:W-:Y:S02]  /*1f90*/  LEA.HI R14, R16, 0xffffff80, RZ, 0x8 ;  /* 0xffffff80100e7811 */ /* 0x000fe400078f40ff */
[----:B------:R-:W-:Y:S01]  /*1fa0*/  FFMA.FTZ R40, R40, R44, R37 ;  /* 0x0000002c28287223 */ /* 0x000fe20000010025 */
[----:B------:R-:W-:Y:S01]  /*1fb0*/  SHF.R.U32.HI R37, RZ, 0x8, R16 ;  /* 0x00000008ff257819 */ /* 0x000fe20000011610 */
[----:B------:R0:W1:Y:S01]  /*1fc0*/  I2F.F16 R34, R42 ;  /* 0x0000002a00227306 */ /* 0x0000620000200c00 */
[----:B------:R-:W-:-:S02]  /*1fd0*/  IADD3 R44, R41, -0x80, RZ ;  /* 0xffffff80292c7810 */ /* 0x000fc40007ffe0ff */
[----:B------:R-:W-:-:S05]  /*1fe0*/  LOP3.LUT R41, R37, 0xff, RZ, 0xc0, !PT ;  /* 0x000000ff25297812 */ /* 0x000fca00078ec0ff */
[----:B------:R2:W-:Y:S01]  /*1ff0*/  I2F.F16 R35, R43 ;  /* 0x0000002b00237306 */ /* 0x0005e20000200c00 */
[----:B0-----:R-:W-:Y:S02]  /*2000*/  SHF.R.U32.HI R42, RZ, 0x10, R16 ;  /* 0x00000010ff2a7819 */ /* 0x001fe40000011610 */
[----:B------:R-:W-:Y:S02]  /*2010*/  IADD3 R16, R41, -0x80, RZ ;  /* 0xffffff8029107810 */ /* 0x000fe40007ffe0ff */
[----:B------:R-:W-:Y:S01]  /*2020*/  LOP3.LUT R42, R42, 0xff, RZ, 0xc0, !PT ;  /* 0x000000ff2a2a7812 */ /* 0x000fe200078ec0ff */
[----:B-1----:R-:W-:Y:S02]  /*2030*/  HADD2.F32 R34, -RZ, R34.H0_H0 ;  /* 0x20000022ff227230 */ /* 0x002fe40000004100 */
[----:B------:R-:W-:Y:S01]  /*2040*/  I2F.F16 R37, R44 ;  /* 0x0000002c00257306 */ /* 0x000fe20000200c00 */
[----:B--2---:R-:W-:Y:S02]  /*2050*/  SHF.R.U32.HI R43, RZ, 0x8, R17 ;  /* 0x00000008ff2b7819 */ /* 0x004fe40000011611 */
[----:B------:R-:W-:-:S02]  /*2060*/  IADD3 R41, R42, -0x80, RZ ;  /* 0xffffff802a297810 */ /* 0x000fc40007ffe0ff */
[----:B------:R-:W-:Y:S02]  /*2070*/  LOP3.LUT R43, R43, 0xff, RZ, 0xc0, !PT ;  /* 0x000000ff2b2b7812 */ /* 0x000fe400078ec0ff */
[----:B------:R-:W-:Y:S01]  /*2080*/  SHF.R.U32.HI R42, RZ, 0x10, R17 ;  /* 0x00000010ff2a7819 */ /* 0x000fe20000011611 */
[----:B------:R0:W1:Y:S01]  /*2090*/  I2F.F16 R38, R45 ;  /* 0x0000002d00267306 */ /* 0x0000620000200c00 */
[----:B------:R-:W-:Y:S02]  /*20a0*/  IADD3 R17, R43, -0x80, RZ ;  /* 0xffffff802b117810 */ /* 0x000fe40007ffe0ff */
[----:B------:R-:W-:Y:S02]  /*20b0*/  SHF.R.U32.HI R43, RZ, 0x8, R18 ;  /* 0x00000008ff2b7819 */ /* 0x000fe40000011612 */
[----:B------:R-:W-:Y:S02]  /*20c0*/  LOP3.LUT R42, R42, 0xff, RZ, 0xc0, !PT ;  /* 0x000000ff2a2a7812 */ /* 0x000fe400078ec0ff */
[----:B------:R-:W-:Y:S01]  /*20d0*/  LOP3.LUT R43, R43, 0xff, RZ, 0xc0, !PT ;  /* 0x000000ff2b2b7812 */ /* 0x000fe200078ec0ff */
[----:B------:R-:W-:Y:S01]  /*20e0*/  I2F.F16 R16, R16 ;  /* 0x0000001000107306 */ /* 0x000fe20000200c00 */
[----:B0-----:R-:W-:-:S02]  /*20f0*/  HADD2.F32 R45, -RZ, R29.H0_H0 ;  /* 0x2000001dff2d7230 */ /* 0x001fc40000004100 */
[----:B---3--:R-:W-:Y:S02]  /*2100*/  HADD2.F32 R29, -RZ, R12.H0_H0 ;  /* 0x2000000cff1d7230 */ /* 0x008fe40000004100 */
[----:B-1----:R-:W-:-:S03]  /*2110*/  HADD2.F32 R38, -RZ, R38.H0_H0 ;  /* 0x20000026ff267230 */ /* 0x002fc60000004100 */
[----:B------:R-:W-:Y:S01]  /*2120*/  FFMA.FTZ R28, R29, R34, R28 ;  /* 0x000000221d1c7223 */ /* 0x000fe2000001001c */
[----:B------:R-:W-:Y:S01]  /*2130*/  IADD3 R34, R42, -0x80, RZ ;  /* 0xffffff802a227810 */ /* 0x000fe20007ffe0ff */
[----:B------:R-:W-:Y:S01]  /*2140*/  HADD2.F32 R42, -RZ, R35.H0_H0 ;  /* 0x20000023ff2a7230 */ /* 0x000fe20000004100 */
[----:B------:R-:W-:Y:S01]  /*2150*/  SHF.R.U32.HI R35, RZ, 0x10, R18 ;  /* 0x00000010ff237819 */ /* 0x000fe20000011612 */
[----:B------:R-:W0:Y:S01]  /*2160*/  I2F.F16 R17, R17 ;  /* 0x0000001100117306 */ /* 0x000e220000200c00 */
[----:B------:R-:W-:Y:S01]  /*2170*/  IADD3 R18, R43, -0x80, RZ ;  /* 0xffffff802b127810 */ /* 0x000fe20007ffe0ff */
[----:B------:R-:W-:Y:S01]  /*2180*/  HADD2.F32 R43, -RZ, R37.H0_H0 ;  /* 0x20000025ff2b7230 */ /* 0x000fe20000004100 */
[----:B------:R-:W-:Y:S01]  /*2190*/  SHF.R.U32.HI R37, RZ, 0x8, R19 ;  /* 0x00000008ff257819 */ /* 0x000fe20000011613 */
[----:B------:R-:W-:Y:S01]  /*21a0*/  FFMA.FTZ R39, R29, R42, R39 ;  /* 0x0000002a1d277223 */ /* 0x000fe20000010027 */
[----:B------:R-:W-:Y:S01]  /*21b0*/  LOP3.LUT R35, R35, 0xff, RZ, 0xc0, !PT ;  /* 0x000000ff23237812 */ /* 0x000fe200078ec0ff */
[----:B------:R-:W-:Y:S01]  /*21c0*/  FFMA.FTZ R36, R45, R29, R36 ;  /* 0x0000001d2d247223 */ /* 0x000fe20000010024 */
[----:B------:R-:W-:Y:S01]  /*21d0*/  LOP3.LUT R37, R37, 0xff, RZ, 0xc0, !PT ;  /* 0x000000ff25257812 */ /* 0x000fe200078ec0ff */
[----:B------:R-:W-:Y:S01]  /*21e0*/  FFMA.FTZ R40, R29, R43, R40 ;  /* 0x0000002b1d287223 */ /* 0x000fe20000010028 */
[----:B------:R-:W-:Y:S01]  /*21f0*/  SHF.R.U32.HI R43, RZ, 0x10, R19 ;  /* 0x00000010ff2b7819 */ /* 0x000fe20000011613 */
[----:B------:R-:W1:Y:S01]  /*2200*/  I2F.F16 R18, R18 ;  /* 0x0000001200127306 */ /* 0x000e620000200c00 */
[----:B------:R-:W-:-:S02]  /*2210*/  IADD3 R42, R35, -0x80, RZ ;  /* 0xffffff80232a7810 */ /* 0x000fc40007ffe0ff */
[----:B------:R-:W-:Y:S01]  /*2220*/  IADD3 R35, R37, -0x80, RZ ;  /* 0xffffff8025237810 */ /* 0x000fe20007ffe0ff */
[----:B------:R-:W-:Y:S01]  /*2230*/  HADD2.F32 R37, -RZ, R12.H1_H1 ;  /* 0x3000000cff257230 */ /* 0x000fe20000004100 */
[----:B------:R-:W-:Y:S01]  /*2240*/  LOP3.LUT R43, R43, 0xff, RZ, 0xc0, !PT ;  /* 0x000000ff2b2b7812 */ /* 0x000fe200078ec0ff */
[----:B0-----:R-:W-:Y:S01]  /*2250*/  HADD2.F32 R45, -RZ, R17.H0_H0 ;  /* 0x20000011ff2d7230 */ /* 0x001fe20000004100 */
[----:B------:R-:W-:Y:S01]  /*2260*/  LEA.HI R19, R19, 0xffffff80, RZ, 0x8 ;  /* 0xffffff8013137811 */ /* 0x000fe200078f40ff */
[----:B------:R-:W0:Y:S01]  /*2270*/  I2F.F16 R41, R41 ;  /* 0x0000002900297306 */ /* 0x000e220000200c00 */
[----:B------:R-:W-:Y:S01]  /*2280*/  IADD3 R44, R43, -0x80, RZ ;  /* 0xffffff802b2c7810 */ /* 0x000fe20007ffe0ff */
[----:B------:R-:W-:Y:S02]  /*2290*/  HADD2.F32 R43, -RZ, R16.H0_H0 ;  /* 0x20000010ff2b7230 */ /* 0x000fe40000004100 */
[--C-:B------:R-:W-:Y:S02]  /*22a0*/  HADD2.F32 R16, -RZ, R13.reuse.H0_H0 ;  /* 0x2000000dff107230 */ /* 0x100fe40000004100 */
[----:B------:R-:W-:-:S02]  /*22b0*/  HADD2.F32 R13, -RZ, R13.H1_H1 ;  /* 0x3000000dff0d7230 */ /* 0x000fc40000004100 */
[----:B------:R-:W-:Y:S01]  /*22c0*/  FFMA.FTZ R17, R43, R37, R36 ;  /* 0x000000252b117223 */ /* 0x000fe20000010024 */
[----:B------:R-:W2:Y:S01]  /*22d0*/  I2F.F16 R35, R35 ;  /* 0x0000002300237306 */ /* 0x000ea20000200c00 */
[----:B------:R-:W-:Y:S01]  /*22e0*/  FFMA.FTZ R43, R37, R45, R28 ;  /* 0x0000002d252b7223 */ /* 0x000fe2000001001c */
[----:B-1----:R-:W-:Y:S02]  /*22f0*/  HADD2.F32 R28, -RZ, R18.H0_H0 ;  /* 0x20000012ff1c7230 */ /* 0x002fe40000004100 */
[----:B0-----:R-:W-:-:S04]  /*2300*/  HADD2.F32 R18, -RZ, R41.H0_H0 ;  /* 0x20000029ff127230 */ /* 0x001fc80000004100 */
[----:B------:R-:W0:Y:S01]  /*2310*/  I2F.F16 R34, R34 ;  /* 0x0000002200227306 */ /* 0x000e220000200c00 */
[----:B------:R-:W-:Y:S01]  /*2320*/  FFMA.FTZ R39, R37, R28, R39 ;  /* 0x0000001c25277223 */ /* 0x000fe20000010027 */
[----:B------:R-:W-:Y:S01]  /*2330*/  FFMA.FTZ R17, R18, R16, R17 ;  /* 0x0000001012117223 */ /* 0x000fe20000010011 */
[----:B--2---:R-:W-:-:S05]  /*2340*/  HADD2.F32 R35, -RZ, R35.H0_H0 ;  /* 0x20000023ff237230 */ /* 0x004fca0000004100 */
        /* <DEDUP_REMOVED lines=10> */
[----:B------:R-:W-:Y:S02]  /*23f0*/  HADD2.F32 R12, -RZ, R15.H0_H0 ;  /* 0x2000000fff0c7230 */ /* 0x000fe40000004100 */
[C---:B------:R-:W-:Y:S01]  /*2400*/  FFMA.FTZ R39, R13.reuse, R38, R39 ;  /* 0x000000260d277223 */ /* 0x040fe20000010027 */
[----:B------:R-:W-:Y:S02]  /*2410*/  FFMA.FTZ R35, R16, R18, R35 ;  /* 0x0000001210237223 */ /* 0x000fe40000010023 */
[----:B------:R-:W-:Y:S01]  /*2420*/  FFMA.FTZ R12, R13, R12, R34 ;  /* 0x0000000c0d0c7223 */ /* 0x000fe20000010022 */
[----:B-1----:R-:W-:Y:S02]  /*2430*/  HADD2.F32 R14, -RZ, R14.H0_H0 ;  /* 0x2000000eff0e7230 */ /* 0x002fe40000004100 */
[----:B------:R-:W-:Y:S01]  /*2440*/  FMUL.FTZ R39, R22, R39 ;  /* 0x0000002716277220 */ /* 0x000fe20000410000 */
[----:B------:R-:W-:-:S02]  /*2450*/  FMUL.FTZ R12, R21, R12 ;  /* 0x0000000c150c7220 */ /* 0x000fc40000410000 */
[----:B------:R-:W-:Y:S02]  /*2460*/  FFMA.FTZ R17, R14, R13, R17 ;  /* 0x0000000d0e117223 */ /* 0x000fe40000010011 */
[----:B------:R-:W-:Y:S01]  /*2470*/  F2FP.F16.F32.PACK_AB R39, RZ, R39 ;  /* 0x00000027ff27723e */ /* 0x000fe200000000ff */
[----:B0-----:R-:W-:Y:S02]  /*2480*/  HADD2.F32 R28, -RZ, R19.H0_H0 ;  /* 0x20000013ff1c7230 */ /* 0x001fe40000004100 */
[----:B------:R-:W-:Y:S01]  /*2490*/  FMUL.FTZ R17, R20, R17 ;  /* 0x0000001114117220 */ /* 0x000fe20000410000 */
[----:B------:R-:W-:Y:S02]  /*24a0*/  F2FP.F16.F32.PACK_AB R12, RZ, R12 ;  /* 0x0000000cff0c723e */ /* 0x000fe400000000ff */
        /* <DEDUP_REMOVED lines=8> */
.L_x_3979:
[----:B-----5:R2:W5:Y:S01]  /*2530*/  LDG.E.128.CONSTANT R12, desc[UR6][R30.64] ;  /* 0x000000061e0c7981 */ /* 0x020562000c1e9d00 */
[----:B------:R-:W-:Y:S01]  /*2540*/  IMAD.WIDE R32, R7, 0x8, R32 ;  /* 0x0000000807207825 */ /* 0x000fe200078e0220 */
[----:B------:R-:W-:Y:S06]  /*2550*/  @P1 BRA `(.L_x_3980) ;  /* 0x0000000800fc1947 */ /* 0x000fec0003800000 */
[----:B-1----:R-:W3:Y:S01]  /*2560*/  LDG.E.128.CONSTANT R16, desc[UR6][R32.64] ;  /* 0x0000000620107981 */ /* 0x002ee2000c1e9d00 */
[----:B--2--5:R-:W-:Y:S02]  /*2570*/  LOP3.LUT R31, R13, 0xff, RZ, 0xc0, !PT ;  /* 0x000000ff0d1f7812 */ /* 0x024fe400078ec0ff */
[----:B------:R-:W-:Y:S01]  /*2580*/  LOP3.LUT R30, R12, 0xff, RZ, 0xc0, !PT ;  /* 0x000000ff0c1e7812 */ /* 0x000fe200078ec0ff */
[----:B------:R-:W1:Y:S01]  /*2590*/  LDS.64 R28, [UR4+0x20] ;  /* 0x00002004ff1c7984 */ /* 0x000e620008000a00 */
[----:B------:R-:W-:Y:S02]  /*25a0*/  IADD3 R43, R31, -0x80, RZ ;  /* 0xffffff801f2b7810 */ /* 0x000fe40007ffe0ff */
[----:B------:R-:W-:Y:S02]  /*25b0*/  LOP3.LUT R31, R14, 0xff, RZ, 0xc0, !PT ;  /* 0x000000ff0e1f7812 */ /* 0x000fe400078ec0ff */
[----:B------:R-:W-:Y:S02]  /*25c0*/  IADD3 R30, R30, -0x80, RZ ;  /* 0xffffff801e1e7810 */ /* 0x000fe40007ffe0ff */
[----:B------:R-:W-:Y:S01]  /*25d0*/  IADD3 R35, R31, -0x80, RZ ;  /* 0xffffff801f237810 */ /* 0x000fe20007ffe0ff */
[----:B------:R-:W2:Y:S01]  /*25e0*/  I2F.F16 R43, R43 ;  /* 0x0000002b002b7306 */ /* 0x000ea20000200c00 */
[----:B------:R-:W-:-:S02]  /*25f0*/  LOP3.LUT R39, R15, 0xff, RZ, 0xc0, !PT ;  /* 0x000000ff0f277812 */ /* 0x000fc400078ec0ff */
[----:B------:R-:W-:Y:S02]  /*2600*/  SHF.R.U32.HI R31, RZ, 0x8, R12 ;  /* 0x00000008ff1f7819 */ /* 0x000fe4000001160c */
[----:B------:R-:W-:Y:S02]  /*2610*/  IADD3 R42, R39, -0x80, RZ ;  /* 0xffffff80272a7810 */ /* 0x000fe40007ffe0ff */
[----:B------:R-:W-:Y:S01]  /*2620*/  LOP3.LUT R39, R31, 0xff, RZ, 0xc0, !PT ;  /* 0x000000ff1f277812 */ /* 0x000fe200078ec0ff */
[----:B------:R4:W0:Y:S01]  /*2630*/  I2F.F16 R37, R30 ;  /* 0x0000001e00257306 */ /* 0x0008220000200c00 */
[----:B------:R-:W-:Y:S02]  /*2640*/  SHF.R.U32.HI R41, RZ, 0x8, R14 ;  /* 0x00000008ff297819 */ /* 0x000fe4000001160e */
[----:B------:R-:W-:Y:S02]  /*2650*/  IADD3 R40, R39, -0x80, RZ ;  /* 0xffffff8027287810 */ /* 0x000fe40007ffe0ff */
[----:B------:R-:W-:Y:S01]  /*2660*/  LOP3.LUT R41, R41, 0xff, RZ, 0xc0, !PT ;  /* 0x000000ff29297812 */ /* 0x000fe200078ec0ff */
[----:B--2---:R-:W-:-:S02]  /*2670*/  HADD2.F32 R43, -RZ, R43.H0_H0 ;  /* 0x2000002bff2b7230 */ /* 0x004fc40000004100 */
[----:B------:R-:W2:Y:S01]  /*2680*/  I2F.F16 R35, R35 ;  /* 0x0000002300237306 */ /* 0x000ea20000200c00 */
[----:B----4-:R-:W-:Y:S02]  /*2690*/  SHF.R.U32.HI R30, RZ, 0x8, R13 ;  /* 0x00000008ff1e7819 */ /* 0x010fe4000001160d */
[----:B------:R-:W-:Y:S02]  /*26a0*/  LEA.HI R38, R12, 0xffffff80, RZ, 0x8 ;  /* 0xffffff800c267811 */ /* 0x000fe400078f40ff */
[----:B------:R-:W-:Y:S01]  /*26b0*/  LOP3.LUT R30, R30, 0xff, RZ, 0xc0, !PT ;  /* 0x000000ff1e1e7812 */ /* 0x000fe200078ec0ff */
[----:B0-----:R-:W-:Y:S02]  /*26c0*/  HADD2.F32 R37, -RZ, R37.H0_H0 ;  /* 0x20000025ff257230 */ /* 0x001fe40000004100 */
[----:B------:R0:W4:Y:S01]  /*26d0*/  I2F.F16 R31, R42 ;  /* 0x0000002a001f7306 */ /* 0x0001220000200c00 */
[----:B------:R-:W-:Y:S02]  /*26e0*/  IADD3 R39, R30, -0x80, RZ ;  /* 0xffffff801e277810 */ /* 0x000fe40007ffe0ff */
[----:B------:R-:W-:-:S02]  /*26f0*/  SHF.R.U32.HI R12, RZ, 0x10, R12 ;  /* 0x00000010ff0c7819 */ /* 0x000fc4000001160c */
[----:B------:R-:W-:Y:S01]  /*2700*/  LEA.HI R36, R13, 0xffffff80, RZ, 0x8 ;  /* 0xffffff800d247811 */ /* 0x000fe200078f40ff */
[----:B--2---:R-:W-:Y:S02]  /*2710*/  HADD2.F32 R35, -RZ, R35.H0_H0 ;  /* 0x20000023ff237230 */ /* 0x004fe40000004100 */
[----:B------:R-:W2:Y:S01]  /*2720*/  I2F.F16 R40, R40 ;  /* 0x0000002800287306 */ /* 0x000ea20000200c00 */
[--C-:B-1----:R-:W-:Y:S01]  /*2730*/  HADD2.F32 R30, -RZ, R28.reuse.H0_H0 ;  /* 0x2000001cff1e7230 */ /* 0x102fe20000004100 */
[----:B------:R-:W-:Y:S01]  /*2740*/  LOP3.LUT R12, R12, 0xff, RZ, 0xc0, !PT ;  /* 0x000000ff0c0c7812 */ /* 0x000fe200078ec0ff */
[----:B------:R-:W-:Y:S01]  /*2750*/  HADD2.F32 R44, -RZ, R28.H1_H1 ;  /* 0x3000001cff2c7230 */ /* 0x000fe20000004100 */
[----:B------:R-:W-:Y:S02]  /*2760*/  LEA.HI R34, R14, 0xffffff80, RZ, 0x8 ;  /* 0xffffff800e227811 */ /* 0x000fe400078f40ff */
[----:B0-----:R-:W-:Y:S01]  /*2770*/  FFMA.FTZ R42, R37, R30, RZ ;  /* 0x0000001e252a7223 */ /* 0x001fe200000100ff */
[----:B----4-:R-:W-:-:S02]  /*2780*/  HADD2.F32 R31, -RZ, R31.H0_H0 ;  /* 0x2000001fff1f7230 */ /* 0x010fc40000004100 */
[C---:B------:R-:W-:Y:S01]  /*2790*/  FFMA.FTZ R37, R30.reuse, R43, RZ ;  /* 0x0000002b1e257223 */ /* 0x040fe200000100ff */
[----:B------:R-:W-:Y:S01]  /*27a0*/  SHF.R.U32.HI R43, RZ, 0x8, R15 ;  /* 0x00000008ff2b7819 */ /* 0x000fe2000001160f */
[C---:B------:R-:W-:Y:S01]  /*27b0*/  FFMA.FTZ R35, R30.reuse, R35, RZ ;  /* 0x000000231e237223 */ /* 0x040fe200000100ff */
[----:B------:R-:W0:Y:S01]  /*27c0*/  I2F.F16 R39, R39 ;  /* 0x0000002700277306 */ /* 0x000e220000200c00 */
[----:B------:R-:W-:Y:S01]  /*27d0*/  FFMA.FTZ R31, R30, R31, RZ ;  /* 0x0000001f1e1f7223 */ /* 0x000fe200000100ff */
[----:B------:R-:W-:Y:S02]  /*27e0*/  LOP3.LUT R43, R43, 0xff, RZ, 0xc0, !PT ;  /* 0x000000ff2b2b7812 */ /* 0x000fe400078ec0ff */
[----:B------:R-:W-:Y:S01]  /*27f0*/  IADD3 R30, R41, -0x80, RZ ;  /* 0xffffff80291e7810 */ /* 0x000fe20007ffe0ff */
[----:B--2---:R-:W-:Y:S01]  /*2800*/  HADD2.F32 R41, -RZ, R40.H0_H0 ;  /* 0x20000028ff297230 */ /* 0x004fe20000004100 */
[----:B------:R-:W-:Y:S02]  /*2810*/  IADD3 R43, R43, -0x80, RZ ;  /* 0xffffff802b2b7810 */ /* 0x000fe40007ffe0ff */
[----:B------:R-:W-:Y:S01]  /*2820*/  SHF.R.U32.HI R14, RZ, 0x10, R14 ;  /* 0x00000010ff0e7819 */ /* 0x000fe2000001160e */
[----:B------:R-:W1:Y:S01]  /*2830*/  I2F.F16 R38, R38 ;  /* 0x0000002600267306 */ /* 0x000e620000200c00 */
[----:B------:R-:W-:Y:S01]  /*2840*/  FFMA.FTZ R40, R41, R44, R42 ;  /* 0x0000002c29287223 */ /* 0x000fe2000001002a */
[----:B------:R-:W-:-:S02]  /*2850*/  LEA.HI R28, R15, 0xffffff80, RZ, 0x8 ;  /* 0xffffff800f1c7811 */ /* 0x000fc400078f40ff */
[----:B------:R-:W-:Y:S01]  /*2860*/  SHF.R.U32.HI R15, RZ, 0x10, R15 ;  /* 0x00000010ff0f7819 */ /* 0x000fe2000001160f */
[----:B0-----:R-:W-:Y:S01]  /*2870*/  HADD2.F32 R39, -RZ, R39.H0_H0 ;  /* 0x20000027ff277230 */ /* 0x001fe20000004100 */
[----:B------:R-:W-:Y:S02]  /*2880*/  LOP3.LUT R14, R14, 0xff, RZ, 0xc0, !PT ;  /* 0x000000ff0e0e7812 */ /* 0x000fe400078ec0ff */
[----:B------:R-:W0:Y:S01]  /*2890*/  I2F.F16 R42, R43 ;  /* 0x0000002b002a7306 */ /* 0x000e220000200c00 */
[----:B------:R-:W-:Y:S01]  /*28a0*/  LOP3.LUT R15, R15, 0xff, RZ, 0xc0, !PT ;  /* 0x000000ff0f0f7812 */ /* 0x000fe200078ec0ff */
[----:B------:R-:W-:Y:S01]  /*28b0*/  FFMA.FTZ R41, R44, R39, R37 ;  /* 0x000000272c297223 */ /* 0x000fe20000010025 */
[----:B------:R-:W-:Y:S01]  /*28c0*/  IADD3 R14, R14, -0x80, RZ ;  /* 0xffffff800e0e7810 */ /* 0x000fe20007ffe0ff */
[----:B-1----:R-:W-:-:S04]  /*28d0*/  HADD2.F32 R38, -RZ, R38.H0_H0 ;  /* 0x20000026ff267230 */ /* 0x002fc80000004100 */
[----:B------:R-:W1:Y:S01]  /*28e0*/  I2F.F16 R30, R30 ;  /* 0x0000001e001e7306 */ /* 0x000e620000200c00 */
[----:B0-----:R-:W-:Y:S01]  /*28f0*/  HADD2.F32 R37, -RZ, R42.H0_H0 ;  /* 0x2000002aff257230 */ /* 0x001fe20000004100 */
[----:B------:R-:W-:-:S06]  /*2900*/  SHF.R.U32.HI R42, RZ, 0x10, R13 ;  /* 0x00000010ff2a7819 */ /* 0x000fcc000001160d */
[----:B------:R-:W-:Y:S01]  /*2910*/  I2F.F16 R14, R14 ;  /* 0x0000000e000e7306 */ /* 0x000fe20000200c00 */
[----:B------:R-:W-:Y:S02]  /*2920*/  IADD3 R13, R12, -0x80, RZ ;  /* 0xffffff800c0d7810 */ /* 0x000fe40007ffe0ff */
[----:B------:R-:W-:Y:S01]  /*2930*/  LOP3.LUT R42, R42, 0xff, RZ, 0xc0, !PT ;  /* 0x000000ff2a2a7812 */ /* 0x000fe200078ec0ff */
[----:B------:R-:W-:Y:S01]  /*2940*/  FFMA.FTZ R37, R44, R37, R31 ;  /* 0x000000252c257223 */ /* 0x000fe2000001001f */
[----:B-1----:R-:W-:Y:S02]  /*2950*/  HADD2.F32 R39, -RZ, R30.H0_H0 ;  /* 0x2000001eff277230 */ /* 0x002fe40000004100 */
[----:B------:R-:W-:Y:S01]  /*2960*/  IADD3 R43, R42, -0x80, RZ ;  /* 0xffffff802a2b7810 */ /* 0x000fe20007ffe0ff */
[----:B------:R-:W-:Y:S01]  /*2970*/  I2F.F16 R12, R13 ;  /* 0x0000000d000c7306 */ /* 0x000fe20000200c00 */
[----:B------:R-:W-:Y:S01]  /*2980*/  IADD3 R42, R15, -0x80, RZ ;  /* 0xffffff800f2a7810 */ /* 0x000fe20007ffe0ff */
[----:B------:R-:W-:-:S06]  /*2990*/  FFMA.FTZ R39, R44, R39, R35 ;  /* 0x000000272c277223 */ /* 0x000fcc0000010023 */
[----:B------:R-:W-:Y:S08]  /*29a0*/  I2F.F16 R43, R43 ;  /* 0x0000002b002b7306 */ /* 0x000ff00000200c00 */
[----:B------:R-:W0:Y:S08]  /*29b0*/  I2F.F16 R42, R42 ;  /* 0x0000002a002a7306 */ /* 0x000e300000200c00 */
[----:B------:R-:W-:Y:S01]  /*29c0*/  I2F.F16 R36, R36 ;  /* 0x0000002400247306 */ /* 0x000fe20000200c00 */
[----:B0-----:R-:W-:-:S07]  /*29d0*/  HADD2.F32 R42, -RZ, R42.H0_H0 ;  /* 0x2000002aff2a7230 */ /* 0x001fce0000004100 */
[----:B------:R-:W0:Y:S08]  /*29e0*/  I2F.F16 R34, R34 ;  /* 0x0000002200227306 */ /* 0x000e300000200c00 */
[----:B------:R-:W-:Y:S01]  /*29f0*/  I2F.F16 R28, R28 ;  /* 0x0000001c001c7306 */ /* 0x000fe20000200c00 */
[----:B0-----:R-:W-:Y:S01]  /*2a00*/  HADD2.F32 R34, -RZ, R34.H0_H0 ;  /* 0x20000022ff227230 */ /* 0x001fe20000004100 */
[----:B---3--:R-:W-:-:S02]  /*2a10*/  LEA.HI R45, R17, 0xffffff80, RZ, 0x8 ;  /* 0xffffff80112d7811 */ /* 0x008fc400078f40ff */
[----:B------:R-:W-:-:S04]  /*2a20*/  LOP3.LUT R15, R16, 0xff, RZ, 0xc0, !PT ;  /* 0x000000ff100f7812 */ /* 0x000fc800078ec0ff */
[----:B------:R0:W-:Y:S01]  /*2a30*/  I2F.F16 R31, R45 ;  /* 0x0000002d001f7306 */ /* 0x0001e20000200c00 */
[----:B------:R-:W-:Y:S02]  /*2a40*/  LEA.HI R30, R16, 0xffffff80, RZ, 0x8 ;  /* 0xffffff80101e7811 */ /* 0x000fe400078f40ff */
[----:B------:R-:W-:-:S05]  /*2a50*/  LEA.HI R35, R18, 0xffffff80, RZ, 0x8 ;  /* 0xffffff8012237811 */ /* 0x000fca00078f40ff */
[----:B------:R-:W1:Y:S01]  /*2a60*/  I2F.F16 R30, R30 ;  /* 0x0000001e001e7306 */ /* 0x000e620000200c00 */
[----:B0-----:R-:W-:Y:S02]  /*2a70*/  HADD2.F32 R45, -RZ, R12.H0_H0 ;  /* 0x2000000cff2d7230 */ /* 0x001fe40000004100 */
[----:B------:R-:W-:-:S05]  /*2a80*/  HADD2.F32 R12, -RZ, R29.H0_H0 ;  /* 0x2000001dff0c7230 */ /* 0x000fca0000004100 */
[----:B------:R-:W-:Y:S01]  /*2a90*/  FFMA.FTZ R13, R45, R12, R40 ;  /* 0x0000000c2d0d7223 */ /* 0x000fe20000010028 */
[----:B------:R-:W-:Y:S01]  /*2aa0*/  HADD2.F32 R40, -RZ, R43.H0_H0 ;  /* 0x2000002bff287230 */ /* 0x000fe20000004100 */
[----:B------:R-:W-:Y:S01]  /*2ab0*/  IADD3 R43, R15, -0x80, RZ ;  /* 0xffffff800f2b7810 */ /* 0x000fe20007ffe0ff */
[----:B------:R-:W-:Y:S02]  /*2ac0*/  HADD2.F32 R15, -RZ, R14.H0_H0 ;  /* 0x2000000eff0f7230 */ /* 0x000fe40000004100 */
[C---:B------:R-:W-:Y:S01]  /*2ad0*/  FFMA.FTZ R37, R12.reuse, R42, R37 ;  /* 0x0000002a0c257223 */ /* 0x040fe20000010025 */
[----:B------:R-:W-:Y:S01]  /*2ae0*/  LOP3.LUT R42, R19, 0xff, RZ, 0xc0, !PT ;  /* 0x000000ff132a7812 */ /* 0x000fe200078ec0ff */
[C---:B------:R-:W-:Y:S01]  /*2af0*/  FFMA.FTZ R41, R12.reuse, R40, R41 ;  /* 0x000000280c297223 */ /* 0x040fe20000010029 */
[----:B------:R-:W-:Y:S01]  /*2b00*/  LOP3.LUT R40, R17, 0xff, RZ, 0xc0, !PT ;  /* 0x000000ff11287812 */ /* 0x000fe200078ec0ff */
[----:B------:R-:W-:Y:S01]  /*2b10*/  FFMA.FTZ R15, R12, R15, R39 ;  /* 0x0000000f0c0f7223 */ /* 0x000fe20000010027 */
[----:B------:R-:W-:Y:S01]  /*2b20*/  LOP3.LUT R39, R18, 0xff, RZ, 0xc0, !PT ;  /* 0x000000ff12277812 */ /* 0x000fe200078ec0ff */
[----:B------:R0:W-:Y:S01]  /*2b30*/  I2F.F16 R14, R43 ;  /* 0x0000002b000e7306 */ /* 0x0001e20000200c00 */
[----:B------:R-:W-:Y:S01]  /*2b40*/  IADD3 R44, R40, -0x80, RZ ;  /* 0xffffff80282c7810 */ /* 0x000fe20007ffe0ff */
[----:B------:R-:W-:Y:S01]  /*2b50*/  HADD2.F32 R40, -RZ, R29.H1_H1 ;  /* 0x3000001dff287230 */ /* 0x000fe20000004100 */
[----:B------:R-:W-:Y:S01]  /*2b60*/  IADD3 R45, R39, -0x80, RZ ;  /* 0xffffff80272d7810 */ /* 0x000fe20007ffe0ff */
[----:B------:R-:W-:-:S02]  /*2b70*/  HADD2.F32 R39, -RZ, R36.H0_H0 ;  /* 0x20000024ff277230 */ /* 0x000fc40000004100 */
[----:B-1----:R-:W-:Y:S02]  /*2b80*/  HADD2.F32 R30, -RZ, R30.H0_H0 ;  /* 0x2000001eff1e7230 */ /* 0x002fe40000004100 */
[----:B------:R-:W-:Y:S01]  /*2b90*/  FFMA.FTZ R38, R38, R40, R13 ;  /* 0x0000002826267223 */ /* 0x000fe2000001000d */
[----:B------:R1:W2:Y:S01]  /*2ba0*/  I2F.F16 R29, R44 ;  /* 0x0000002c001d7306 */ /* 0x0002a20000200c00 */
[----:B------:R-:W3:Y:S01]  /*2bb0*/  LDS.64 R12, [UR4+0x28] ;  /* 0x00002804ff0c7984 */ /* 0x000ee20008000a00 */
[C---:B------:R-:W-:Y:S01]  /*2bc0*/  FFMA.FTZ R41, R40.reuse, R39, R41 ;  /* 0x0000002728297223 */ /* 0x040fe20000010029 */
[--C-:B------:R-:W-:Y:S01]  /*2bd0*/  SHF.R.U32.HI R39, RZ, 0x8, R16.reuse ;  /* 0x00000008ff277819 */ /* 0x100fe20000011610 */
[----:B------:R-:W-:Y:S01]  /*2be0*/  FFMA.FTZ R34, R40, R34, R15 ;  /* 0x0000002228227223 */ /* 0x000fe2000001000f */
[----:B0-----:R-:W-:-:S03]  /*2bf0*/  SHF.R.U32.HI R43, RZ, 0x10, R16 ;  /* 0x00000010ff2b7819 */ /* 0x001fc60000011610 */
[----:B------:R-:W-:Y:S01]  /*2c00*/  I2F.F16 R36, R45 ;  /* 0x0000002d00247306 */ /* 0x000fe20000200c00 */
[----:B-1----:R-:W-:Y:S02]  /*2c10*/  IADD3 R44, R42, -0x80, RZ ;  /* 0xffffff802a2c7810 */ /* 0x002fe40007ffe0ff */
[----:B------:R-:W-:Y:S02]  /*2c20*/  LOP3.LUT R42, R39, 0xff, RZ, 0xc0, !PT ;  /* 0x000000ff272a7812 */ /* 0x000fe400078ec0ff */
[----:B------:R-:W-:Y:S02]  /*2c30*/  LOP3.LUT R43, R43, 0xff, RZ, 0xc0, !PT ;  /* 0x000000ff2b2b7812 */ /* 0x000fe400078ec0ff */
[----:B------:R-:W-:Y:S01]  /*2c40*/  IADD3 R16, R42, -0x80, RZ ;  /* 0xffffff802a107810 */ /* 0x000fe20007ffe0ff */
[----:B------:R0:W1:Y:S01]  /*2c50*/  I2F.F16 R39, R44 ;  /* 0x0000002c00277306 */ /* 0x0000620000200c00 */
[----:B------:R-:W-:Y:S01]  /*2c60*/  SHF.R.U32.HI R42, RZ, 0x8, R17 ;  /* 0x00000008ff2a7819 */ /* 0x000fe20000011611 */
[----:B--2---:R-:W-:Y:S01]  /*2c70*/  HADD2.F32 R29, -RZ, R29.H0_H0 ;  /* 0x2000001dff1d7230 */ /* 0x004fe20000004100 */
[----:B------:R-:W-:Y:S01]  /*2c80*/  IADD3 R15, R43, -0x80, RZ ;  /* 0xffffff802b0f7810 */ /* 0x000fe20007ffe0ff */
[----:B------:R-:W-:Y:S01]  /*2c90*/  HADD2.F32 R43, -RZ, R28.H0_H0 ;  /* 0x2000001cff2b7230 */ /* 0x000fe20000004100 */
[----:B------:R-:W-:-:S02]  /*2ca0*/  LOP3.LUT R42, R42, 0xff, RZ, 0xc0, !PT ;  /* 0x000000ff2a2a7812 */ /* 0x000fc400078ec0ff */
[----:B------:R-:W-:Y:S01]  /*2cb0*/  SHF.R.U32.HI R28, RZ, 0x10, R17 ;  /* 0x00000010ff1c7819 */ /* 0x000fe20000011611 */
[----:B------:R-:W-:Y:S01]  /*2cc0*/  I2F.F16 R16, R16 ;  /* 0x0000001000107306 */ /* 0x000fe20000200c00 */
[----:B------:R-:W-:Y:S01]  /*2cd0*/  IADD3 R17, R42, -0x80, RZ ;  /* 0xffffff802a117810 */ /* 0x000fe20007ffe0ff */
[----:B------:R-:W-:Y:S01]  /*2ce0*/  FFMA.FTZ R37, R40, R43, R37 ;  /* 0x0000002b28257223 */ /* 0x000fe20000010025 */
[--C-:B------:R-:W-:Y:S01]  /*2cf0*/  SHF.R.U32.HI R42, RZ, 0x8, R18.reuse ;  /* 0x00000008ff2a7819 */ /* 0x100fe20000011612 */
[----:B------:R-:W-:Y:S01]  /*2d00*/  HADD2.F32 R43, -RZ, R14.H0_H0 ;  /* 0x2000000eff2b7230 */ /* 0x000fe20000004100 */
[----:B------:R-:W-:Y:S02]  /*2d10*/  LOP3.LUT R28, R28, 0xff, RZ, 0xc0, !PT ;  /* 0x000000ff1c1c7812 */ /* 0x000fe400078ec0ff */
[----:B------:R-:W-:Y:S01]  /*2d20*/  LOP3.LUT R42, R42, 0xff, RZ, 0xc0, !PT ;  /* 0x000000ff2a2a7812 */ /* 0x000fe200078ec0ff */
[----:B------:R-:W2:Y:S01]  /*2d30*/  I2F.F16 R17, R17 ;  /* 0x0000001100117306 */ /* 0x000ea20000200c00 */
[----:B0-----:R-:W-:Y:S01]  /*2d40*/  SHF.R.U32.HI R44, RZ, 0x10, R18 ;  /* 0x00000010ff2c7819 */ /* 0x001fe20000011612 */
[----:B-1----:R-:W-:Y:S01]  /*2d50*/  HADD2.F32 R45, -RZ, R39.H0_H0 ;  /* 0x20000027ff2d7230 */ /* 0x002fe20000004100 */
[----:B------:R-:W-:-:S02]  /*2d60*/  IADD3 R40, R28, -0x80, RZ ;  /* 0xffffff801c287810 */ /* 0x000fc40007ffe0ff */
[----:B------:R-:W-:Y:S02]  /*2d70*/  IADD3 R18, R42, -0x80, RZ ;  /* 0xffffff802a127810 */ /* 0x000fe40007ffe0ff */
[----:B------:R-:W-:Y:S01]  /*2d80*/  SHF.R.U32.HI R42, RZ, 0x8, R19 ;  /* 0x00000008ff2a7819 */ /* 0x000fe20000011613 */
[----:B------:R0:W1:Y:S01]  /*2d90*/  I2F.F16 R14, R40 ;  /* 0x00000028000e7306 */ /* 0x0000620000200c00 */
[--C-:B---3--:R-:W-:Y:S01]  /*2da0*/  HADD2.F32 R28, -RZ, R12.reuse.H0_H0 ;  /* 0x2000000cff1c7230 */ /* 0x108fe20000004100 */
[----:B------:R-:W-:Y:S01]  /*2db0*/  LOP3.LUT R44, R44, 0xff, RZ, 0xc0, !PT ;  /* 0x000000ff2c2c7812 */ /* 0x000fe200078ec0ff */
[----:B------:R-:W-:Y:S01]  /*2dc0*/  HADD2.F32 R39, -RZ, R12.H1_H1 ;  /* 0x3000000cff277230 */ /* 0x000fe20000004100 */
[----:B------:R-:W-:Y:S02]  /*2dd0*/  LOP3.LUT R42, R42, 0xff, RZ, 0xc0, !PT ;  /* 0x000000ff2a2a7812 */ /* 0x000fe400078ec0ff */
[----:B------:R-:W-:Y:S01]  /*2de0*/  FFMA.FTZ R41, R28, R29, R41 ;  /* 0x0000001d1c297223 */ /* 0x000fe20000010029 */
[----:B------:R-:W-:Y:S01]  /*2df0*/  FFMA.FTZ R38, R43, R28, R38 ;  /* 0x0000001c2b267223 */ /* 0x000fe20000010026 */
[----:B------:R-:W-:Y:S01]  /*2e00*/  IADD3 R42, R42, -0x80, RZ ;  /* 0xffffff802a2a7810 */ /* 0x000fe20007ffe0ff */
[----:B------:R-:W-:Y:S01]  /*2e10*/  HADD2.F32 R43, -RZ, R36.H0_H0 ;  /* 0x20000024ff2b7230 */ /* 0x000fe20000004100 */
[----:B0-----:R-:W-:Y:S01]  /*2e20*/  SHF.R.U32.HI R40, RZ, 0x10, R19 ;  /* 0x00000010ff287819 */ /* 0x001fe20000011613 */
[----:B------:R-:W0:Y:S01]  /*2e30*/  I2F.F16 R18, R18 ;  /* 0x0000001200127306 */ /* 0x000e220000200c00 */
[----:B------:R-:W-:Y:S01]  /*2e40*/  IADD3 R29, R44, -0x80, RZ ;  /* 0xffffff802c1d7810 */ /* 0x000fe20007ffe0ff */
[----:B--2---:R-:W-:Y:S01]  /*2e50*/  HADD2.F32 R44, -RZ, R17.H0_H0 ;  /* 0x20000011ff2c7230 */ /* 0x004fe20000004100 */
[----:B------:R-:W-:Y:S01]  /*2e60*/  LOP3.LUT R40, R40, 0xff, RZ, 0xc0, !PT ;  /* 0x000000ff28287812 */ /* 0x000fe200078ec0ff */
[----:B------:R-:W-:Y:S01]  /*2e70*/  FFMA.FTZ R34, R28, R43, R34 ;  /* 0x0000002b1c227223 */ /* 0x000fe20000010022 */
[----:B------:R-:W-:Y:S01]  /*2e80*/  LEA.HI R19, R19, 0xffffff80, RZ, 0x8 ;  /* 0xffffff8013137811 */ /* 0x000fe200078f40ff */
[----:B------:R-:W-:Y:S01]  /*2e90*/  HADD2.F32 R43, -RZ, R16.H0_H0 ;  /* 0x20000010ff2b7230 */ /* 0x000fe20000004100 */
[----:B------:R-:W-:Y:S01]  /*2ea0*/  IADD3 R40, R40, -0x80, RZ ;  /* 0xffffff8028287810 */ /* 0x000fe20007ffe0ff */
[----:B------:R-:W2:Y:S01]  /*2eb0*/  I2F.F16 R36, R42 ;  /* 0x0000002a00247306 */ /* 0x000ea20000200c00 */
[----:B------:R-:W-:Y:S01]  /*2ec0*/  FFMA.FTZ R28, R28, R45, R37 ;  /* 0x0000002d1c1c7223 */ /* 0x000fe20000010025 */
[----:B------:R-:W-:-:S02]  /*2ed0*/  HADD2.F32 R16, -RZ, R13.H0_H0 ;  /* 0x2000000dff107230 */ /* 0x000fc40000004100 */
[----:B------:R-:W-:Y:S01]  /*2ee0*/  FFMA.FTZ R17, R43, R39, R38 ;  /* 0x000000272b117223 */ /* 0x000fe20000010026 */
[----:B-1----:R-:W-:Y:S02]  /*2ef0*/  HADD2.F32 R14, -RZ, R14.H0_H0 ;  /* 0x2000000eff0e7230 */ /* 0x002fe40000004100 */
[----:B------:R-:W-:Y:S01]  /*2f00*/  FFMA.FTZ R41, R39, R44, R41 ;  /* 0x0000002c27297223 */ /* 0x000fe20000010029 */
[----:B------:R-:W-:Y:S01]  /*2f10*/  HADD2.F32 R13, -RZ, R13.H1_H1 ;  /* 0x3000000dff0d7230 */ /* 0x000fe20000004100 */
[----:B------:R-:W1:Y:S01]  /*2f20*/  I2F.F16 R15, R15 ;  /* 0x0000000f000f7306 */ /* 0x000e620000200c00 */
[----:B0-----:R-:W-:Y:S02]  /*2f30*/  HADD2.F32 R37, -RZ, R18.H0_H0 ;  /* 0x20000012ff257230 */ /* 0x001fe40000004100 */
[----:B------:R-:W-:-:S03]  /*2f40*/  FFMA.FTZ R14, R16, R14, R41 ;  /* 0x0000000e100e7223 */ /* 0x000fc60000010029 */
[C---:B------:R-:W-:Y:S01]  /*2f50*/  FFMA.FTZ R37, R39.reuse, R37, R34 ;  /* 0x0000002527257223 */ /* 0x040fe20000010022 */
[----:B--2---:R-:W-:Y:S01]  /*2f60*/  HADD2.F32 R43, -RZ, R36.H0_H0 ;  /* 0x20000024ff2b7230 */ /* 0x004fe20000004100 */
        /* <DEDUP_REMOVED lines=8> */
[----:B------:R-:W-:-:S03]  /*2ff0*/  FFMA.FTZ R37, R16, R36, R37 ;  /* 0x0000002410257223 */ /* 0x000fc60000010025 */
[----:B------:R-:W-:Y:S01]  /*3000*/  FMUL.FTZ R17, R20, R17 ;  /* 0x0000001114117220 */ /* 0x000fe20000410000 */
[----:B-1----:R-:W-:Y:S02]  /*3010*/  HADD2.F32 R15, -RZ, R12.H0_H0 ;  /* 0x2000000cff0f7230 */ /* 0x002fe40000004100 */
[----:B------:R-:W1:Y:S01]  /*3020*/  I2F.F16 R19, R19 ;  /* 0x0000001300137306 */ /* 0x000e620000200c00 */
[----:B------:R-:W-:Y:S01]  /*3030*/  HADD2.F32 R12, -RZ, R31.H0_H0 ;  /* 0x2000001fff0c7230 */ /* 0x000fe20000004100 */
[----:B------:R-:W-:Y:S01]  /*3040*/  F2FP.F16.F32.PACK_AB R17, RZ, R17 ;  /* 0x00000011ff11723e */ /* 0x000fe200000000ff */
[----:B------:R-:W-:-:S03]  /*3050*/  FFMA.FTZ R15, R16, R15, R43 ;  /* 0x0000000f100f7223 */ /* 0x000fc6000001002b */
[----:B------:R-:W-:Y:S01]  /*3060*/  FFMA.FTZ R12, R13, R12, R14 ;  /* 0x0000000c0d0c7223 */ /* 0x000fe2000001000e */
[----:B0-----:R-:W-:-:S03]  /*3070*/  HADD2.F32 R18, -RZ, R35.H0_H0 ;  /* 0x20000023ff127230 */ /* 0x001fc60000004100 */
[----:B------:R-:W-:Y:S02]  /*3080*/  FMUL.FTZ R12, R21, R12 ;  /* 0x0000000c150c7220 */ /* 0x000fe40000410000 */
[----:B------:R-:W-:Y:S01]  /*3090*/  FFMA.FTZ R37, R13, R18, R37 ;  /* 0x000000120d257223 */ /* 0x000fe20000010025 */
[----:B-1----:R-:W-:-:S03]  /*30a0*/  HADD2.F32 R28, -RZ, R19.H0_H0 ;  /* 0x20000013ff1c7230 */ /* 0x002fc60000004100 */
        /* <DEDUP_REMOVED lines=9> */
[----:B------:R-:W-:-:S07]  /*3140*/  HADD2 R5, R37, R5 ;  /* 0x0000000525057230 */ /* 0x000fce0000000000 */
.L_x_3980:
[----:B------:R-:W-:Y:S01]  /*3150*/  IMAD.WIDE R32, R7, 0x8, R32 ;  /* 0x0000000807207825 */ /* 0x000fe200078e0220 */
[----:B------:R-:W-:Y:S06]  /*3160*/  @P1 BRA `(.L_x_3981) ;  /* 0x0000000800fc1947 */ /* 0x000fec0003800000 */
[----:B-----5:R-:W3:Y:S01]  /*3170*/  LDG.E.128.CONSTANT R12, desc[UR6][R32.64] ;  /* 0x00000006200c7981 */ /* 0x020ee2000c1e9d00 */
[----:B-1----:R-:W-:Y:S02]  /*3180*/  LOP3.LUT R16, R8, 0xff, RZ, 0xc0, !PT ;  /* 0x000000ff08107812 */ /* 0x002fe400078ec0ff */
[----:B--2---:R-:W-:Y:S02]  /*3190*/  SHF.R.U32.HI R30, RZ, 0x8, R8 ;  /* 0x00000008ff1e7819 */ /* 0x004fe40000011608 */
[----:B------:R-:W-:Y:S02]  /*31a0*/  IADD3 R29, R16, -0x80, RZ ;  /* 0xffffff80101d7810 */ /* 0x000fe40007ffe0ff */
[----:B------:R-:W-:Y:S02]  /*31b0*/  LOP3.LUT R16, R9, 0xff, RZ, 0xc0, !PT ;  /* 0x000000ff09107812 */ /* 0x000fe400078ec0ff */
[----:B------:R-:W-:Y:S02]  /*31c0*/  LEA.HI R36, R8, 0xffffff80, RZ, 0x8 ;  /* 0xffffff8008247811 */ /* 0x000fe400078f40ff */
[----:B------:R-:W-:Y:S01]  /*31d0*/  IADD3 R43, R16, -0x80, RZ ;  /* 0xffffff80102b7810 */ /* 0x000fe20007ffe0ff */
[----:B------:R-:W1:Y:S01]  /*31e0*/  I2F.F16 R29, R29 ;  /* 0x0000001d001d7306 */ /* 0x000e620000200c00 */
[----:B------:R-:W-:-:S02]  /*31f0*/  LOP3.LUT R16, R10, 0xff, RZ, 0xc0, !PT ;  /* 0x000000ff0a107812 */ /* 0x000fc400078ec0ff */
[----:B------:R-:W-:Y:S02]  /*3200*/  SHF.R.U32.HI R8, RZ, 0x10, R8 ;  /* 0x00000010ff087819 */ /* 0x000fe40000011608 */
[----:B------:R-:W-:Y:S02]  /*3210*/  IADD3 R41, R16, -0x80, RZ ;  /* 0xffffff8010297810 */ /* 0x000fe40007ffe0ff */
[----:B------:R-:W-:Y:S01]  /*3220*/  LOP3.LUT R16, R11, 0xff, RZ, 0xc0, !PT ;  /* 0x000000ff0b107812 */ /* 0x000fe200078ec0ff */
[----:B------:R-:W2:Y:S01]  /*3230*/  I2F.F16 R43, R43 ;  /* 0x0000002b002b7306 */ /* 0x000ea20000200c00 */
[----:B------:R-:W-:Y:S02]  /*3240*/  LOP3.LUT R37, R30, 0xff, RZ, 0xc0, !PT ;  /* 0x000000ff1e257812 */ /* 0x000fe400078ec0ff */
[----:B------:R-:W-:Y:S02]  /*3250*/  IADD3 R19, R16, -0x80, RZ ;  /* 0xffffff8010137810 */ /* 0x000fe40007ffe0ff */
[----:B------:R-:W4:Y:S01]  /*3260*/  LDS.64 R16, [UR4+0x30] ;  /* 0x00003004ff107984 */ /* 0x000f220008000a00 */
[----:B------:R-:W-:Y:S01]  /*3270*/  LOP3.LUT R8, R8, 0xff, RZ, 0xc0, !PT ;  /* 0x000000ff08087812 */ /* 0x000fe200078ec0ff */
[----:B-1----:R-:W-:Y:S01]  /*3280*/  HADD2.F32 R29, -RZ, R29.H0_H0 ;  /* 0x2000001dff1d7230 */ /* 0x002fe20000004100 */
[----:B------:R-:W-:Y:S01]  /*3290*/  I2F.F16 R41, R41 ;  /* 0x0000002900297306 */ /* 0x000fe20000200c00 */
[----:B------:R-:W-:-:S02]  /*32a0*/  IADD3 R38, R37, -0x80, RZ ;  /* 0xffffff8025267810 */ /* 0x000fc40007ffe0ff */
[----:B------:R-:W-:Y:S02]  /*32b0*/  LEA.HI R35, R9, 0xffffff80, RZ, 0x8 ;  /* 0xffffff8009237811 */ /* 0x000fe400078f40ff */
[--C-:B------:R-:W-:Y:S02]  /*32c0*/  SHF.R.U32.HI R37, RZ, 0x8, R9.reuse ;  /* 0x00000008ff257819 */ /* 0x100fe40000011609 */
[----:B------:R-:W-:Y:S01]  /*32d0*/  SHF.R.U32.HI R9, RZ, 0x10, R9 ;  /* 0x00000010ff097819 */ /* 0x000fe20000011609 */
[----:B------:R-:W1:Y:S01]  /*32e0*/  I2F.F16 R19, R19 ;  /* 0x0000001300137306 */ /* 0x000e620000200c00 */
[----:B------:R-:W-:Y:S01]  /*32f0*/  IADD3 R8, R8, -0x80, RZ ;  /* 0xffffff8008087810 */ /* 0x000fe20007ffe0ff */
[----:B--2---:R-:W-:Y:S01]  /*3300*/  HADD2.F32 R43, -RZ, R43.H0_H0 ;  /* 0x2000002bff2b7230 */ /* 0x004fe20000004100 */
[----:B------:R-:W-:Y:S02]  /*3310*/  SHF.R.U32.HI R42, RZ, 0x8, R10 ;  /* 0x00000008ff2a7819 */ /* 0x000fe4000001160a */
[----:B------:R-:W-:-:S02]  /*3320*/  LOP3.LUT R39, R37, 0xff, RZ, 0xc0, !PT ;  /* 0x000000ff25277812 */ /* 0x000fc400078ec0ff */
[----:B------:R-:W-:Y:S01]  /*3330*/  LOP3.LUT R9, R9, 0xff, RZ, 0xc0, !PT ;  /* 0x000000ff09097812 */ /* 0x000fe200078ec0ff */
[----:B------:R-:W2:Y:S01]  /*3340*/  I2F.F16 R37, R8 ;  /* 0x0000000800257306 */ /* 0x000ea20000200c00 */
[----:B------:R-:W-:Y:S02]  /*3350*/  LOP3.LUT R42, R42, 0xff, RZ, 0xc0, !PT ;  /* 0x000000ff2a2a7812 */ /* 0x000fe400078ec0ff */
[----:B------:R-:W-:Y:S02]  /*3360*/  LEA.HI R18, R10, 0xffffff80, RZ, 0x8 ;  /* 0xffffff800a127811 */ /* 0x000fe400078f40ff */
[----:B------:R-:W-:Y:S01]  /*3370*/  IADD3 R39, R39, -0x80, RZ ;  /* 0xffffff8027277810 */ /* 0x000fe20007ffe0ff */
[----:B-1----:R-:W-:Y:S02]  /*3380*/  HADD2.F32 R19, -RZ, R19.H0_H0 ;  /* 0x20000013ff137230 */ /* 0x002fe40000004100 */
[----:B------:R-:W-:Y:S01]  /*3390*/  I2F.F16 R38, R38 ;  /* 0x0000002600267306 */ /* 0x000fe20000200c00 */
[----:B------:R-:W-:Y:S01]  /*33a0*/  LEA.HI R28, R11, 0xffffff80, RZ, 0x8 ;  /* 0xffffff800b1c7811 */ /* 0x000fe200078f40ff */
[----:B--2---:R-:W-:-:S06]  /*33b0*/  HADD2.F32 R37, -RZ, R37.H0_H0 ;  /* 0x20000025ff257230 */ /* 0x004fcc0000004100 */
[----:B------:R-:W1:Y:S01]  /*33c0*/  I2F.F16 R39, R39 ;  /* 0x0000002700277306 */ /* 0x000e620000200c00 */
[--C-:B----4-:R-:W-:Y:S02]  /*33d0*/  HADD2.F32 R8, -RZ, R16.reuse.H0_H0 ;  /* 0x20000010ff087230 */ /* 0x110fe40000004100 */
[----:B------:R-:W-:-:S05]  /*33e0*/  HADD2.F32 R44, -RZ, R16.H1_H1 ;  /* 0x30000010ff2c7230 */ /* 0x000fca0000004100 */
[----:B------:R-:W-:Y:S01]  /*33f0*/  I2F.F16 R36, R36 ;  /* 0x0000002400247306 */ /* 0x000fe20000200c00 */
[----:B------:R-:W-:Y:S01]  /*3400*/  FFMA.FTZ R19, R8, R19, RZ ;  /* 0x0000001308137223 */ /* 0x000fe200000100ff */
[----:B-1----:R-:W-:-:S06]  /*3410*/  HADD2.F32 R39, -RZ, R39.H0_H0 ;  /* 0x20000027ff277230 */ /* 0x002fcc0000004100 */
[----:B------:R-:W-:Y:S08]  /*3420*/  I2F.F16 R35, R35 ;  /* 0x0000002300237306 */ /* 0x000ff00000200c00 */
[----:B------:R-:W-:Y:S08]  /*3430*/  I2F.F16 R18, R18 ;  /* 0x0000001200127306 */ /* 0x000ff00000200c00 */
[----:B------:R-:W-:Y:S01]  /*3440*/  I2F.F16 R28, R28 ;  /* 0x0000001c001c7306 */ /* 0x000fe20000200c00 */
[----:B---3--:R-:W-:-:S02]  /*3450*/  LEA.HI R40, R14, 0xffffff80, RZ, 0x8 ;  /* 0xffffff800e287811 */ /* 0x008fc400078f40ff */
[----:B------:R-:W-:-:S05]  /*3460*/  LEA.HI R34, R12, 0xffffff80, RZ, 0x8 ;  /* 0xffffff800c227811 */ /* 0x000fca00078f40ff */
[----:B------:R1:W-:Y:S01]  /*3470*/  I2F.F16 R30, R40 ;  /* 0x00000028001e7306 */ /* 0x0003e20000200c00 */
[----:B------:R-:W-:-:S07]  /*3480*/  LEA.HI R31, R13, 0xffffff80, RZ, 0x8 ;  /* 0xffffff800d1f7811 */ /* 0x000fce00078f40ff */
[----:B------:R-:W2:Y:S01]  /*3490*/  I2F.F16 R34, R34 ;  /* 0x0000002200227306 */ /* 0x000ea20000200c00 */
[----:B-1----:R-:W-:Y:S02]  /*34a0*/  SHF.R.U32.HI R40, RZ, 0x10, R10 ;  /* 0x00000010ff287819 */ /* 0x002fe4000001160a */
[----:B------:R-:W-:Y:S01]  /*34b0*/  IADD3 R10, R9, -0x80, RZ ;  /* 0xffffff80090a7810 */ /* 0x000fe20007ffe0ff */
[----:B------:R-:W-:Y:S01]  /*34c0*/  HADD2.F32 R9, -RZ, R41.H0_H0 ;  /* 0x20000029ff097230 */ /* 0x000fe20000004100 */
[----:B------:R-:W-:Y:S01]  /*34d0*/  IADD3 R41, R42, -0x80, RZ ;  /* 0xffffff802a297810 */ /* 0x000fe20007ffe0ff */
[----:B------:R-:W-:Y:S01]  /*34e0*/  FFMA.FTZ R42, R29, R8, RZ ;  /* 0x000000081d2a7223 */ /* 0x000fe200000100ff */
[C---:B------:R-:W-:Y:S01]  /*34f0*/  FFMA.FTZ R29, R8.reuse, R43, RZ ;  /* 0x0000002b081d7223 */ /* 0x040fe200000100ff */
[----:B------:R-:W-:Y:S01]  /*3500*/  SHF.R.U32.HI R43, RZ, 0x8, R11 ;  /* 0x00000008ff2b7819 */ /* 0x000fe2000001160b */
[----:B------:R-:W-:Y:S01]  /*3510*/  FFMA.FTZ R9, R8, R9, RZ ;  /* 0x0000000908097223 */ /* 0x000fe200000100ff */
[----:B------:R-:W-:Y:S01]  /*3520*/  LOP3.LUT R40, R40, 0xff, RZ, 0xc0, !PT ;  /* 0x000000ff28287812 */ /* 0x000fe200078ec0ff */
[----:B------:R-:W1:Y:S01]  /*3530*/  I2F.F16 R41, R41 ;  /* 0x0000002900297306 */ /* 0x000e620000200c00 */
[----:B------:R-:W-:Y:S01]  /*3540*/  LOP3.LUT R43, R43, 0xff, RZ, 0xc0, !PT ;  /* 0x000000ff2b2b7812 */ /* 0x000fe200078ec0ff */
[----:B------:R-:W-:Y:S01]  /*3550*/  FFMA.FTZ R29, R44, R39, R29 ;  /* 0x000000272c1d7223 */ /* 0x000fe2000001001d */
[----:B------:R-:W-:Y:S01]  /*3560*/  IADD3 R8, R40, -0x80, RZ ;  /* 0xffffff8028087810 */ /* 0x000fe20007ffe0ff */
[----:B--2---:R-:W-:Y:S01]  /*3570*/  HADD2.F32 R34, -RZ, R34.H0_H0 ;  /* 0x20000022ff227230 */ /* 0x004fe20000004100 */
[----:B------:R-:W-:Y:S01]  /*3580*/  IADD3 R40, R43, -0x80, RZ ;  /* 0xffffff802b287810 */ /* 0x000fe20007ffe0ff */
[----:B------:R-:W-:Y:S01]  /*3590*/  HADD2.F32 R43, -RZ, R38.H0_H0 ;  /* 0x20000026ff2b7230 */ /* 0x000fe20000004100 */
[----:B------:R-:W-:Y:S01]  /*35a0*/  SHF.R.U32.HI R11, RZ, 0x10, R11 ;  /* 0x00000010ff0b7819 */ /* 0x000fe2000001160b */
[----:B------:R-:W2:Y:S01]  /*35b0*/  I2F.F16 R10, R10 ;  /* 0x0000000a000a7306 */ /* 0x000ea20000200c00 */
[----:B------:R-:W-:Y:S01]  /*35c0*/  LOP3.LUT R38, R13, 0xff, RZ, 0xc0, !PT ;  /* 0x000000ff0d267812 */ /* 0x000fe200078ec0ff */
[----:B------:R-:W-:Y:S01]  /*35d0*/  HADD2.F32 R30, -RZ, R30.H0_H0 ;  /* 0x2000001eff1e7230 */ /* 0x000fe20000004100 */
[----:B------:R-:W-:Y:S01]  /*35e0*/  LOP3.LUT R11, R11, 0xff, RZ, 0xc0, !PT ;  /* 0x000000ff0b0b7812 */ /* 0x000fe200078ec0ff */
[----:B------:R-:W-:Y:S01]  /*35f0*/  FFMA.FTZ R42, R43, R44, R42 ;  /* 0x0000002c2b2a7223 */ /* 0x000fe2000001002a */
[----:B-1----:R-:W-:-:S03]  /*3600*/  HADD2.F32 R41, -RZ, R41.H0_H0 ;  /* 0x20000029ff297230 */ /* 0x002fc60000004100 */
[----:B------:R-:W1:Y:S01]  /*3610*/  I2F.F16 R40, R40 ;  /* 0x0000002800287306 */ /* 0x000e620000200c00 */
[----:B------:R-:W-:Y:S02]  /*3620*/  IADD3 R16, R11, -0x80, RZ ;  /* 0xffffff800b107810 */ /* 0x000fe40007ffe0ff */
[----:B------:R-:W-:Y:S01]  /*3630*/  LOP3.LUT R11, R12, 0xff, RZ, 0xc0, !PT ;  /* 0x000000ff0c0b7812 */ /* 0x000fe200078ec0ff */
[----:B------:R-:W-:Y:S01]  /*3640*/  FFMA.FTZ R9, R44, R41, R9 ;  /* 0x000000292c097223 */ /* 0x000fe20000010009 */
[----:B------:R-:W-:Y:S02]  /*3650*/  IADD3 R41, R38, -0x80, RZ ;  /* 0xffffff8026297810 */ /* 0x000fe40007ffe0ff */
[----:B------:R-:W-:Y:S01]  /*3660*/  LOP3.LUT R38, R14, 0xff, RZ, 0xc0, !PT ;  /* 0x000000ff0e267812 */ /* 0x000fe200078ec0ff */
[----:B------:R-:W3:Y:S01]  /*3670*/  I2F.F16 R8, R8 ;  /* 0x0000000800087306 */ /* 0x000ee20000200c00 */
[----:B------:R-:W-:Y:S02]  /*3680*/  IADD3 R11, R11, -0x80, RZ ;  /* 0xffffff800b0b7810 */ /* 0x000fe40007ffe0ff */
[----:B------:R-:W-:Y:S01]  /*3690*/  IADD3 R43, R38, -0x80, RZ ;  /* 0xffffff80262b7810 */ /* 0x000fe20007ffe0ff */
[----:B--2---:R-:W-:-:S02]  /*36a0*/  HADD2.F32 R38, -RZ, R10.H0_H0 ;  /* 0x2000000aff267230 */ /* 0x004fc40000004100 */
[----:B-1----:R-:W-:Y:S02]  /*36b0*/  HADD2.F32 R40, -RZ, R40.H0_H0 ;  /* 0x20000028ff287230 */ /* 0x002fe40000004100 */
[----:B------:R-:W1:Y:S03]  /*36c0*/  I2F.F16 R16, R16 ;  /* 0x0000001000107306 */ /* 0x000e660000200c00 */
[----:B------:R-:W-:Y:S01]  /*36d0*/  FFMA.FTZ R39, R44, R40, R19 ;  /* 0x000000282c277223 */ /* 0x000fe20000010013 */
[----:B------:R-:W-:-:S04]  /*36e0*/  HADD2.F32 R40, -RZ, R17.H0_H0 ;  /* 0x20000011ff287230 */ /* 0x000fc80000004100 */
[----:B------:R2:W4:Y:S01]  /*36f0*/  I2F.F16 R19, R41 ;  /* 0x0000002900137306 */ /* 0x0005220000200c00 */
[----:B------:R-:W-:Y:S01]  /*3700*/  FFMA.FTZ R37, R37, R40, R42 ;  /* 0x0000002825257223 */ /* 0x000fe2000001002a */
[----:B------:R-:W-:Y:S01]  /*3710*/  LOP3.LUT R42, R15, 0xff, RZ, 0xc0, !PT ;  /* 0x000000ff0f2a7812 */ /* 0x000fe200078ec0ff */
[----:B------:R-:W-:Y:S01]  /*3720*/  FFMA.FTZ R29, R40, R38, R29 ;  /* 0x00000026281d7223 */ /* 0x000fe2000001001d */
[--C-:B------:R-:W-:Y:S02]  /*3730*/  SHF.R.U32.HI R38, RZ, 0x8, R12.reuse ;  /* 0x00000008ff267819 */ /* 0x100fe4000001160c */
[----:B------:R-:W-:Y:S01]  /*3740*/  IADD3 R44, R42, -0x80, RZ ;  /* 0xffffff802a2c7810 */ /* 0x000fe20007ffe0ff */
[----:B---3--:R-:W-:Y:S01]  /*3750*/  HADD2.F32 R42, -RZ, R8.H0_H0 ;  /* 0x20000008ff2a7230 */ /* 0x008fe20000004100 */
[----:B------:R-:W-:Y:S01]  /*3760*/  LOP3.LUT R8, R38, 0xff, RZ, 0xc0, !PT ;  /* 0x000000ff26087812 */ /* 0x000fe200078ec0ff */
[----:B-1----:R-:W-:Y:S01]  /*3770*/  HADD2.F32 R46, -RZ, R16.H0_H0 ;  /* 0x20000010ff2e7230 */ /* 0x002fe20000004100 */
[----:B--2---:R-:W-:Y:S01]  /*3780*/  SHF.R.U32.HI R41, RZ, 0x10, R12 ;  /* 0x00000010ff297819 */ /* 0x004fe2000001160c */
[----:B------:R1:W2:Y:S01]  /*3790*/  I2F.F16 R38, R44 ;  /* 0x0000002c00267306 */ /* 0x0002a20000200c00 */
[----:B------:R-:W-:Y:S01]  /*37a0*/  FFMA.FTZ R16, R40, R42, R9 ;  /* 0x0000002a28107223 */ /* 0x000fe20000010009 */
[----:B------:R-:W-:Y:S01]  /*37b0*/  IADD3 R12, R8, -0x80, RZ ;  /* 0xffffff80080c7810 */ /* 0x000fe20007ffe0ff */
[----:B------:R-:W-:Y:S01]  /*37c0*/  FFMA.FTZ R39, R40, R46, R39 ;  /* 0x0000002e28277223 */ /* 0x000fe20000010027 */
[----:B------:R-:W-:Y:S01]  /*37d0*/  LOP3.LUT R41, R41, 0xff, RZ, 0xc0, !PT ;  /* 0x000000ff29297812 */ /* 0x000fe200078ec0ff */
[----:B------:R-:W3:Y:S01]  /*37e0*/  LDS.64 R8, [UR4+0x38] ;  /* 0x00003804ff087984 */ /* 0x000ee20008000a00 */
[--C-:B------:R-:W-:Y:S01]  /*37f0*/  SHF.R.U32.HI R42, RZ, 0x8, R13.reuse ;  /* 0x00000008ff2a7819 */ /* 0x100fe2000001160d */
[----:B----4-:R-:W-:Y:S01]  /*3800*/  HADD2.F32 R19, -RZ, R19.H0_H0 ;  /* 0x20000013ff137230 */ /* 0x010fe20000004100 */
[----:B------:R-:W-:Y:S01]  /*3810*/  IADD3 R40, R41, -0x80, RZ ;  /* 0xffffff8029287810 */ /* 0x000fe20007ffe0ff */
[----:B-1----:R-:W-:Y:S01]  /*3820*/  HADD2.F32 R44, -RZ, R36.H0_H0 ;  /* 0x20000024ff2c7230 */ /* 0x002fe20000004100 */
[----:B------:R-:W-:Y:S01]  /*3830*/  SHF.R.U32.HI R41, RZ, 0x10, R13 ;  /* 0x00000010ff297819 */ /* 0x000fe2000001160d */
[----:B------:R-:W1:Y:S01]  /*3840*/  I2F.F16 R10, R43 ;  /* 0x0000002b000a7306 */ /* 0x000e620000200c00 */
[----:B------:R-:W-:-:S02]  /*3850*/  LOP3.LUT R42, R42, 0xff, RZ, 0xc0, !PT ;  /* 0x000000ff2a2a7812 */ /* 0x000fc400078ec0ff */
[--C-:B------:R-:W-:Y:S01]  /*3860*/  SHF.R.U32.HI R36, RZ, 0x8, R14.reuse ;  /* 0x00000008ff247819 */ /* 0x100fe2000001160e */
[----:B--2---:R-:W-:Y:S01]  /*3870*/  HADD2.F32 R38, -RZ, R38.H0_H0 ;  /* 0x20000026ff267230 */ /* 0x004fe20000004100 */
[----:B------:R-:W-:Y:S02]  /*3880*/  LOP3.LUT R41, R41, 0xff, RZ, 0xc0, !PT ;  /* 0x000000ff29297812 */ /* 0x000fe400078ec0ff */
[----:B------:R-:W-:Y:S01]  /*3890*/  IADD3 R13, R42, -0x80, RZ ;  /* 0xffffff802a0d7810 */ /* 0x000fe20007ffe0ff */
[----:B------:R-:W-:Y:S01]  /*38a0*/  HADD2.F32 R42, -RZ, R17.H1_H1 ;  /* 0x30000011ff2a7230 */ /* 0x000fe20000004100 */
[----:B------:R-:W-:Y:S01]  /*38b0*/  LOP3.LUT R36, R36, 0xff, RZ, 0xc0, !PT ;  /* 0x000000ff24247812 */ /* 0x000fe200078ec0ff */
[----:B------:R-:W2:Y:S01]  /*38c0*/  I2F.F16 R11, R11 ;  /* 0x0000000b000b7306 */ /* 0x000ea20000200c00 */
[----:B------:R-:W-:Y:S02]  /*38d0*/  IADD3 R17, R41, -0x80, RZ ;  /* 0xffffff8029117810 */ /* 0x000fe40007ffe0ff */
[----:B------:R-:W-:Y:S01]  /*38e0*/  SHF.R.U32.HI R41, RZ, 0x10, R14 ;  /* 0x00000010ff297819 */ /* 0x000fe2000001160e */
[----:B------:R-:W-:Y:S01]  /*38f0*/  FFMA.FTZ R37, R44, R42, R37 ;  /* 0x0000002a2c257223 */ /* 0x000fe20000010025 */
[----:B------:R-:W-:Y:S01]  /*3900*/  IADD3 R14, R36, -0x80, RZ ;  /* 0xffffff80240e7810 */ /* 0x000fe20007ffe0ff */
[----:B------:R-:W-:Y:S01]  /*3910*/  HADD2.F32 R36, -RZ, R35.H0_H0 ;  /* 0x20000023ff247230 */ /* 0x000fe20000004100 */
[----:B------:R-:W-:Y:S01]  /*3920*/  LOP3.LUT R41, R41, 0xff, RZ, 0xc0, !PT ;  /* 0x000000ff29297812 */ /* 0x000fe200078ec0ff */
[----:B------:R-:W-:Y:S01]  /*3930*/  HADD2.F32 R35, -RZ, R18.H0_H0 ;  /* 0x20000012ff237230 */ /* 0x000fe20000004100 */
[----:B------:R-:W-:Y:S01]  /*3940*/  SHF.R.U32.HI R18, RZ, 0x8, R15 ;  /* 0x00000008ff127819 */ /* 0x000fe2000001160f */
[----:B------:R-:W-:Y:S01]  /*3950*/  HADD2.F32 R44, -RZ, R28.H0_H0 ;  /* 0x2000001cff2c7230 */ /* 0x000fe20000004100 */
[----:B------:R-:W-:Y:S01]  /*3960*/  IADD3 R28, R41, -0x80, RZ ;  /* 0xffffff80291c7810 */ /* 0x000fe20007ffe0ff */
[----:B------:R-:W4:Y:S01]  /*3970*/  I2F.F16 R12, R12 ;  /* 0x0000000c000c7306 */ /* 0x000f220000200c00 */
[----:B------:R-:W-:Y:S01]  /*3980*/  FFMA.FTZ R16, R42, R35, R16 ;  /* 0x000000232a107223 */ /* 0x000fe20000010010 */
[----:B------:R-:W-:Y:S01]  /*3990*/  LOP3.LUT R35, R18, 0xff, RZ, 0xc0, !PT ;  /* 0x000000ff12237812 */ /* 0x000fe200078ec0ff */
[----:B-1----:R-:W-:Y:S01]  /*39a0*/  HADD2.F32 R43, -RZ, R10.H0_H0 ;  /* 0x2000000aff2b7230 */ /* 0x002fe20000004100 */
[----:B------:R-:W-:Y:S01]  /*39b0*/  LEA.HI R18, R15, 0xffffff80, RZ, 0x8 ;  /* 0xffffff800f127811 */ /* 0x000fe200078f40ff */
[C---:B------:R-:W-:Y:S01]  /*39c0*/  FFMA.FTZ R29, R42.reuse, R36, R29 ;  /* 0x000000242a1d7223 */ /* 0x040fe2000001001d */
[----:B------:R-:W-:Y:S01]  /*39d0*/  SHF.R.U32.HI R41, RZ, 0x10, R15 ;  /* 0x00000010ff297819 */ /* 0x000fe2000001160f */
[----:B------:R-:W-:Y:S01]  /*39e0*/  FFMA.FTZ R39, R42, R44, R39 ;  /* 0x0000002c2a277223 */ /* 0x000fe20000010027 */
[----:B------:R-:W-:Y:S01]  /*39f0*/  IADD3 R15, R35, -0x80, RZ ;  /* 0xffffff80230f7810 */ /* 0x000fe20007ffe0ff */
[----:B------:R-:W1:Y:S01]  /*3a00*/  I2F.F16 R13, R13 ;  /* 0x0000000d000d7306 */ /* 0x000e620000200c00 */
[----:B------:R-:W-:Y:S01]  /*3a10*/  LOP3.LUT R41, R41, 0xff, RZ, 0xc0, !PT ;  /* 0x000000ff29297812 */ /* 0x000fe200078ec0ff */
[----:B--2---:R-:W-:-:S02]  /*3a20*/  HADD2.F32 R42, -RZ, R11.H0_H0 ;  /* 0x2000000bff2a7230 */ /* 0x004fc40000004100 */
[--C-:B---3--:R-:W-:Y:S01]  /*3a30*/  HADD2.F32 R36, -RZ, R8.reuse.H0_H0 ;  /* 0x20000008ff247230 */ /* 0x108fe20000004100 */
[----:B------:R-:W-:Y:S01]  /*3a40*/  IADD3 R41, R41, -0x80, RZ ;  /* 0xffffff8029297810 */ /* 0x000fe20007ffe0ff */
[----:B------:R-:W-:Y:S02]  /*3a50*/  HADD2.F32 R8, -RZ, R8.H1_H1 ;  /* 0x30000008ff087230 */ /* 0x000fe40000004100 */
[----:B------:R-:W2:Y:S01]  /*3a60*/  I2F.F16 R14, R14 ;  /* 0x0000000e000e7306 */ /* 0x000ea20000200c00 */
[----:B----4-:R-:W-:Y:S02]  /*3a70*/  HADD2.F32 R12, -RZ, R12.H0_H0 ;  /* 0x2000000cff0c7230 */ /* 0x010fe40000004100 */
[----:B------:R-:W-:Y:S01]  /*3a80*/  FFMA.FTZ R37, R42, R36, R37 ;  /* 0x000000242a257223 */ /* 0x000fe20000010025 */
[C---:B------:R-:W-:Y:S01]  /*3a90*/  FFMA.FTZ R19, R36.reuse, R19, R29 ;  /* 0x0000001324137223 */ /* 0x040fe2000001001d */
[----:B------:R-:W-:Y:S01]  /*3aa0*/  FFMA.FTZ R38, R36, R38, R39 ;  /* 0x0000002624267223 */ /* 0x000fe20000010027 */
[----:B------:R-:W-:-:S02]  /*3ab0*/  HADD2.F32 R11, -RZ, R9.H0_H0 ;  /* 0x20000009ff0b7230 */ /* 0x000fc40000004100 */
[----:B------:R-:W-:Y:S01]  /*3ac0*/  FFMA.FTZ R12, R12, R8, R37 ;  /* 0x000000080c0c7223 */ /* 0x000fe20000010025 */
[----:B-1----:R-:W-:Y:S01]  /*3ad0*/  HADD2.F32 R35, -RZ, R13.H0_H0 ;  /* 0x2000000dff237230 */ /* 0x002fe20000004100 */
[----:B------:R-:W1:Y:S01]  /*3ae0*/  I2F.F16 R15, R15 ;  /* 0x0000000f000f7306 */ /* 0x000e620000200c00 */
[----:B------:R-:W-:Y:S01]  /*3af0*/  FFMA.FTZ R13, R36, R43, R16 ;  /* 0x0000002b240d7223 */ /* 0x000fe20000010010 */
[----:B------:R-:W-:Y:S02]  /*3b00*/  HADD2.F32 R9, -RZ, R9.H1_H1 ;  /* 0x30000009ff097230 */ /* 0x000fe40000004100 */
        /* <DEDUP_REMOVED lines=10> */
[----:B-1----:R-:W-:-:S06]  /*3bb0*/  HADD2.F32 R17, -RZ, R17.H0_H0 ;  /* 0x20000011ff117230 */ /* 0x002fcc0000004100 */
[----:B------:R-:W1:Y:S01]  /*3bc0*/  I2F.F16 R10, R41 ;  /* 0x00000029000a7306 */ /* 0x000e620000200c00 */
[----:B------:R-:W-:Y:S01]  /*3bd0*/  FFMA.FTZ R15, R34, R9, R15 ;  /* 0x00000009220f7223 */ /* 0x000fe2000001000f */
[----:B------:R-:W-:-:S03]  /*3be0*/  FFMA.FTZ R16, R11, R17, R16 ;  /* 0x000000110b107223 */ /* 0x000fc60000010010 */
[----:B------:R-:W-:Y:S01]  /*3bf0*/  FMUL.FTZ R15, R20, R15 ;  /* 0x0000000f140f7220 */ /* 0x000fe20000410000 */
[----:B--2---:R-:W-:Y:S02]  /*3c00*/  HADD2.F32 R19, -RZ, R28.H0_H0 ;  /* 0x2000001cff137230 */ /* 0x004fe40000004100 */
[----:B------:R-:W2:Y:S02]  /*3c10*/  I2F.F16 R31, R31 ;  /* 0x0000001f001f7306 */ /* 0x000ea40000200c00 */
[----:B------:R-:W-:Y:S01]  /*3c20*/  F2FP.F16.F32.PACK_AB R15, RZ, R15 ;  /* 0x0000000fff0f723e */ /* 0x000fe200000000ff */
[----:B------:R-:W-:Y:S01]  /*3c30*/  FFMA.FTZ R19, R11, R19, R14 ;  /* 0x000000130b137223 */ /* 0x000fe2000001000e */
[----:B-1----:R-:W-:-:S04]  /*3c40*/  HADD2.F32 R10, -RZ, R10.H0_H0 ;  /* 0x2000000aff0a7230 */ /* 0x002fc80000004100 */
[----:B------:R-:W1:Y:S01]  /*3c50*/  I2F.F16 R18, R18 ;  /* 0x0000001200127306 */ /* 0x000e620000200c00 */
[----:B------:R-:W-:Y:S01]  /*3c60*/  FFMA.FTZ R19, R9, R30, R19 ;  /* 0x0000001e09137223 */ /* 0x000fe20000010013 */
[----:B------:R-:W-:-:S03]  /*3c70*/  FFMA.FTZ R11, R11, R10, R38 ;  /* 0x0000000a0b0b7223 */ /* 0x000fc60000010026 */
[----:B------:R-:W-:Y:S01]  /*3c80*/  FMUL.FTZ R19, R22, R19 ;  /* 0x0000001316137220 */ /* 0x000fe20000410000 */
[----:B--2---:R-:W-:-:S04]  /*3c90*/  HADD2.F32 R8, -RZ, R31.H0_H0 ;  /* 0x2000001fff087230 */ /* 0x004fc80000004100 */
        /* <DEDUP_REMOVED lines=12> */
.L_x_3981:
[----:B------:R-:W-:Y:S01]  /*3d60*/  IADD3 R25, R25, 0x20, RZ ;  /* 0x0000002019197810 */ /* 0x000fe20007ffe0ff */
[----:B------:R-:W-:Y:S01]  /*3d70*/  UIADD3 UR4, UR4, 0x40, URZ ;  /* 0x0000004004047890 */ /* 0x000fe2000fffe03f */
[----:B------:R-:W-:Y:S02]  /*3d80*/  IMAD.WIDE R32, R7, 0x8, R32 ;  /* 0x0000000807207825 */ /* 0x000fe400078e0220 */
[C---:B------:R-:W-:Y:S02]  /*3d90*/  ISETP.GE.AND P0, PT, R25.reuse, UR5, PT ;  /* 0x0000000519007c0c */ /* 0x040fe4000bf06270 */
[----:B------:R-:W-:Y:S01]  /*3da0*/  ISETP.LT.AND P2, PT, R25, R24, PT ;  /* 0x000000181900720c */ /* 0x000fe20003f41270 */
[----:B------:R-:W-:-:S12]  /*3db0*/  IMAD.WIDE R28, R7, 0x8, R26 ;  /* 0x00000008071c7825 */ /* 0x000fd800078e021a */
[----:B------:R-:W-:Y:S05]  /*3dc0*/  @!P0 BRA P2, `(.L_x_3982) ;  /* 0xffffffcc00b88947 */ /* 0x000fea000103ffff */
.L_x_3977:
[----:B------:R-:W-:Y:S01]  /*3dd0*/  ISETP.GE.AND P0, PT, R25, R24, PT ;  /* 0x000000181900720c */ /* 0x000fe20003f06270 */
[----:B------:R-:W-:-:S03]  /*3de0*/  ULDC UR5, c[0x0][0x25c] ;  /* 0x0000970000057ab9 */ /* 0x000fc60000000800 */
[----:B------:R-:W-:-:S13]  /*3df0*/  ISETP.GE.OR P0, PT, R25, UR5, P0 ;  /* 0x0000000519007c0c */ /* 0x000fda0008706670 */
[----:B------:R-:W-:Y:S05]  /*3e00*/  @P0 BRA `(.L_x_3983) ;  /* 0x0000001400ec0947 */ /* 0x000fea0003800000 */
[----:B-1----:R-:W1:Y:S01]  /*3e10*/  LDC R26, c[0x0][0x23c] ;  /* 0x00008f00ff1a7b82 */ /* 0x002e620000000800 */
[----:B------:R-:W-:Y:S01]  /*3e20*/  SHF.R.S32.HI R27, RZ, 0x1f, R7 ;  /* 0x0000001fff1b7819 */ /* 0x000fe20000011407 */
[----:B------:R-:W-:-:S06]  /*3e30*/  ULDC UR5, c[0x0][0x25c] ;  /* 0x0000970000057ab9 */ /* 0x000fcc0000000800 */
.L_x_3986:
[----:B-----5:R3:W5:Y:S01]  /*3e40*/  LDG.E.128.CONSTANT R8, desc[UR6][R28.64] ;  /* 0x000000061c087981 */ /* 0x020762000c1e9d00 */
[----:B-1----:R-:W-:Y:S01]  /*3e50*/  MOV R7, R26 ;  /* 0x0000001a00077202 */ /* 0x002fe20000000f00 */
[----:B------:R-:W-:Y:S06]  /*3e60*/  @P1 BRA `(.L_x_3984) ;  /* 0x0000000800d01947 */ /* 0x000fec0003800000 */
[C---:B------:R-:W-:Y:S01]  /*3e70*/  IMAD.WIDE R32, R7.reuse, 0x4, R28 ;  /* 0x0000000407207825 */ /* 0x040fe200078e021c */
[----:B------:R-:W1:Y:S04]  /*3e80*/  LDS.128 R20, [UR4] ;  /* 0x00000004ff147984 */ /* 0x000e680008000c00 */
[----:B------:R4:W3:Y:S01]  /*3e90*/  LDG.E.128.CONSTANT R12, desc[UR6][R32.64] ;  /* 0x00000006200c7981 */ /* 0x0008e2000c1e9d00 */
[----:B------:R-:W-:-:S06]  /*3ea0*/  IMAD.WIDE R16, R7, 0x4, R32 ;  /* 0x0000000407107825 */ /* 0x000fcc00078e0220 */
[----:B------:R-:W3:Y:S01]  /*3eb0*/  LDG.E.128.CONSTANT R16, desc[UR6][R16.64] ;  /* 0x0000000610107981 */ /* 0x000ee2000c1e9d00 */
[----:B-----5:R-:W-:Y:S02]  /*3ec0*/  LOP3.LUT R34, R8, 0x3f003f, RZ, 0xc0, !PT ;  /* 0x003f003f08227812 */ /* 0x020fe400078ec0ff */
[--C-:B--2---:R-:W-:Y:S02]  /*3ed0*/  SHF.R.U32.HI R30, RZ, 0xc, R8.reuse ;  /* 0x0000000cff1e7819 */ /* 0x104fe40000011608 */
[----:B------:R-:W-:Y:S02]  /*3ee0*/  LOP3.LUT R35, R9, 0x3f003f, RZ, 0xc0, !PT ;  /* 0x003f003f09237812 */ /* 0x000fe400078ec0ff */
[----:B------:R-:W-:Y:S02]  /*3ef0*/  SHF.R.U32.HI R31, RZ, 0xc, R9 ;  /* 0x0000000cff1f7819 */ /* 0x000fe40000011609 */
[----:B------:R-:W-:Y:S02]  /*3f00*/  LOP3.LUT R36, R10, 0x3f003f, RZ, 0xc0, !PT ;  /* 0x003f003f0a247812 */ /* 0x000fe400078ec0ff */
        /* <DEDUP_REMOVED lines=16> */
[--C-:B----4-:R-:W-:Y:S01]  /*4010*/  SHF.R.U32.HI R33, RZ, 0xc, R11.reuse ;  /* 0x0000000cff217819 */ /* 0x110fe2000001160b */
[-C--:B------:R-:W-:Y:S01]  /*4020*/  HFMA2 R37, R41, R20.reuse, RZ.H0_H0 ;  /* 0x0000001429257231 */ /* 0x080fe200000400ff */
[----:B------:R-:W-:Y:S01]  /*4030*/  SHF.R.U32.HI R11, RZ, 0x6, R11 ;  /* 0x00000006ff0b7819 */ /* 0x000fe2000001160b */
[----:B------:R-:W-:Y:S01]  /*4040*/  HADD2 R38, R9, -1056, -1056 ;  /* 0xe420e42009267430 */ /* 0x000fe20000000000 */
[--C-:B------:R-:W-:Y:S01]  /*4050*/  SHF.R.U32.HI R32, RZ, 0xc, R10.reuse ;  /* 0x0000000cff207819 */ /* 0x100fe2000001160a */
[----:B------:R-:W-:Y:S01]  /*4060*/  HADD2 R36, R36, -1056, -1056 ;  /* 0xe420e42024247430 */ /* 0x000fe20000000000 */
[----:B------:R-:W-:Y:S01]  /*4070*/  SHF.R.U32.HI R10, RZ, 0x6, R10 ;  /* 0x00000006ff0a7819 */ /* 0x000fe2000001160a */
[----:B------:R-:W-:Y:S01]  /*4080*/  HFMA2.MMA R8, R43, R20, RZ ;  /* 0x000000142b087235 */ /* 0x000fe200000000ff */
[----:B------:R-:W-:Y:S01]  /*4090*/  LOP3.LUT R11, R11, 0x3f003f, RZ, 0xc0, !PT ;  /* 0x003f003f0b0b7812 */ /* 0x000fe200078ec0ff */
[----:B------:R-:W-:Y:S01]  /*40a0*/  HFMA2.MMA R9, R38, R21, R35 ;  /* 0x0000001526097235 */ /* 0x000fe20000000023 */
[----:B------:R-:W-:Y:S01]  /*40b0*/  LOP3.LUT R34, R10, 0x3f003f, RZ, 0xc0, !PT ;  /* 0x003f003f0a227812 */ /* 0x000fe200078ec0ff */
[----:B------:R-:W-:Y:S01]  /*40c0*/  HFMA2 R10, R36, R21, R37 ;  /* 0x00000015240a7231 */ /* 0x000fe20000000025 */
[----:B------:R-:W-:Y:S01]  /*40d0*/  LOP3.LUT R37, R11, 0x64006400, RZ, 0xfc, !PT ;  /* 0x640064000b257812 */ /* 0x000fe200078efcff */
[----:B------:R-:W-:Y:S01]  /*40e0*/  HFMA2 R20, R45, R20, RZ.H0_H0 ;  /* 0x000000142d147231 */ /* 0x000fe200000400ff */
[----:B------:R-:W-:-:S02]  /*40f0*/  LOP3.LUT R35, R34, 0x64006400, RZ, 0xfc, !PT ;  /* 0x6400640022237812 */ /* 0x000fc400078efcff */
[----:B------:R-:W-:Y:S01]  /*4100*/  PRMT R0, R0, 0x5410, R2 ;  /* 0x0000541000007816 */ /* 0x000fe20000000002 */
[----:B------:R-:W-:Y:S01]  /*4110*/  HADD2 R39, R37, -1056, -1056 ;  /* 0xe420e42025277430 */ /* 0x000fe20000000000 */
[----:B0-----:R-:W-:Y:S01]  /*4120*/  PRMT R3, R3, 0x5410, R4 ;  /* 0x0000541003037816 */ /* 0x001fe20000000004 */
[----:B------:R-:W-:-:S06]  /*4130*/  HADD2 R35, R35, -1056, -1056 ;  /* 0xe420e42023237430 */ /* 0x000fcc0000000000 */
[----:B------:R-:W-:Y:S01]  /*4140*/  HFMA2.MMA R8, R35, R21, R8 ;  /* 0x0000001523087235 */ /* 0x000fe20000000008 */
[----:B---3--:R-:W-:Y:S02]  /*4150*/  LOP3.LUT R11, R12, 0x3f003f, RZ, 0xc0, !PT ;  /* 0x003f003f0c0b7812 */ /* 0x008fe400078ec0ff */
[----:B------:R-:W-:Y:S02]  /*4160*/  LOP3.LUT R34, R13, 0x3f003f, RZ, 0xc0, !PT ;  /* 0x003f003f0d227812 */ /* 0x000fe400078ec0ff */
[----:B------:R-:W-:Y:S02]  /*4170*/  LOP3.LUT R11, R11, 0x64006400, RZ, 0xfc, !PT ;  /* 0x640064000b0b7812 */ /* 0x000fe400078efcff */
[----:B------:R-:W-:Y:S02]  /*4180*/  LOP3.LUT R34, R34, 0x64006400, RZ, 0xfc, !PT ;  /* 0x6400640022227812 */ /* 0x000fe400078efcff */
[----:B------:R-:W-:Y:S01]  /*4190*/  LOP3.LUT R36, R14, 0x3f003f, RZ, 0xc0, !PT ;  /* 0x003f003f0e247812 */ /* 0x000fe200078ec0ff */
[----:B------:R-:W-:Y:S01]  /*41a0*/  HADD2 R38, R11, -1056, -1056 ;  /* 0xe420e4200b267430 */ /* 0x000fe20000000000 */
[----:B------:R-:W-:Y:S01]  /*41b0*/  SHF.R.U32.HI R40, RZ, 0xa, R19 ;  /* 0x0000000aff287819 */ /* 0x000fe20000011613 */
[----:B------:R-:W-:Y:S01]  /*41c0*/  HADD2 R35, R34, -1056, -1056 ;  /* 0xe420e42022237430 */ /* 0x000fe20000000000 */
[----:B------:R-:W-:Y:S01]  /*41d0*/  LOP3.LUT R36, R36, 0x64006400, RZ, 0xfc, !PT ;  /* 0x6400640024247812 */ /* 0x000fe200078efcff */
[----:B------:R-:W-:Y:S01]  /*41e0*/  HFMA2 R11, R39, R21, R20 ;  /* 0x00000015270b7231 */ /* 0x000fe20000000014 */
[----:B------:R-:W-:Y:S01]  /*41f0*/  SHF.R.U32.HI R34, RZ, 0x6, R14 ;  /* 0x00000006ff227819 */ /* 0x000fe2000001160e */
[----:B------:R-:W-:Y:S01]  /*4200*/  HFMA2.MMA R20, R38, R22, R9 ;  /* 0x0000001626147235 */ /* 0x000fe20000000009 */
[----:B------:R-:W-:Y:S01]  /*4210*/  SHF.R.U32.HI R9, RZ, 0x6, R12 ;  /* 0x00000006ff097819 */ /* 0x000fe2000001160c */
[----:B------:R-:W-:Y:S01]  /*4220*/  HFMA2 R21, R35, R22, R10 ;  /* 0x0000001623157231 */ /* 0x000fe2000000000a */
[----:B------:R-:W-:Y:S01]  /*4230*/  LOP3.LUT R35, R15, 0x3f003f, RZ, 0xc0, !PT ;  /* 0x003f003f0f237812 */ /* 0x000fe200078ec0ff */
[----:B------:R-:W-:Y:S01]  /*4240*/  HADD2 R37, R36, -1056, -1056 ;  /* 0xe420e42024257430 */ /* 0x000fe20000000000 */
[----:B------:R-:W-:-:S02]  /*4250*/  SHF.R.U32.HI R10, RZ, 0x6, R13 ;  /* 0x00000006ff0a7819 */ /* 0x000fc4000001160d */
[----:B------:R-:W-:Y:S02]  /*4260*/  SHF.R.U32.HI R36, RZ, 0x6, R15 ;  /* 0x00000006ff247819 */ /* 0x000fe4000001160f */
[----:B------:R-:W-:Y:S01]  /*4270*/  LOP3.LUT R9, R9, 0x3f003f, RZ, 0xc0, !PT ;  /* 0x003f003f09097812 */ /* 0x000fe200078ec0ff */
[----:B------:R-:W-:Y:S01]  /*4280*/  HFMA2.MMA R8, R37, R22, R8 ;  /* 0x0000001625087235 */ /* 0x000fe20000000008 */
[----:B------:R-:W-:Y:S02]  /*4290*/  LOP3.LUT R34, R34, 0x3f003f, RZ, 0xc0, !PT ;  /* 0x003f003f22227812 */ /* 0x000fe400078ec0ff */
        /* <DEDUP_REMOVED lines=24> */
[----:B------:R-:W-:Y:S02]  /*4420*/  SHF.R.U32.HI R36, RZ, 0x8, R19 ;  /* 0x00000008ff247819 */ /* 0x000fe40000011613 */
[----:B------:R-:W-:Y:S02]  /*4430*/  SHF.R.U32.HI R33, RZ, 0x8, R17 ;  /* 0x00000008ff217819 */ /* 0x000fe40000011611 */
[----:B------:R-:W-:Y:S02]  /*4440*/  LOP3.LUT R30, R35, 0x300030, R30, 0xf8, !PT ;  /* 0x00300030231e7812 */ /* 0x000fe400078ef81e */
[----:B------:R-:W-:-:S02]  /*4450*/  LOP3.LUT R32, R31, 0x300030, R32, 0xf8, !PT ;  /* 0x003000301f207812 */ /* 0x000fc400078ef820 */
[----:B------:R-:W-:Y:S02]  /*4460*/  LOP3.LUT R31, R37, 0x300030, R36, 0xf8, !PT ;  /* 0x00300030251f7812 */ /* 0x000fe400078ef824 */
[----:B------:R-:W-:Y:S02]  /*4470*/  LOP3.LUT R35, R16, 0x3f003f, RZ, 0xc0, !PT ;  /* 0x003f003f10237812 */ /* 0x000fe400078ec0ff */
[----:B------:R-:W-:Y:S02]  /*4480*/  SHF.R.U32.HI R15, RZ, 0xc, R15 ;  /* 0x0000000cff0f7819 */ /* 0x000fe4000001160f */
[----:B------:R-:W-:Y:S02]  /*4490*/  LOP3.LUT R36, R18, 0x3f003f, RZ, 0xc0, !PT ;  /* 0x003f003f12247812 */ /* 0x000fe400078ec0ff */
[----:B------:R-:W-:Y:S02]  /*44a0*/  SHF.R.U32.HI R12, RZ, 0xc, R12 ;  /* 0x0000000cff0c7819 */ /* 0x000fe4000001160c */
[----:B------:R-:W-:-:S02]  /*44b0*/  LOP3.LUT R33, R34, 0x300030, R33, 0xf8, !PT ;  /* 0x0030003022217812 */ /* 0x000fc400078ef821 */
[--C-:B------:R-:W-:Y:S02]  /*44c0*/  SHF.R.U32.HI R34, RZ, 0x6, R16.reuse ;  /* 0x00000006ff227819 */ /* 0x100fe40000011610 */
[----:B------:R-:W-:Y:S02]  /*44d0*/  LOP3.LUT R35, R35, 0x64006400, RZ, 0xfc, !PT ;  /* 0x6400640023237812 */ /* 0x000fe400078efcff */
[----:B------:R-:W-:Y:S02]  /*44e0*/  LOP3.LUT R15, R15, 0xf000f, RZ, 0xc0, !PT ;  /* 0x000f000f0f0f7812 */ /* 0x000fe400078ec0ff */
[----:B------:R-:W-:Y:S01]  /*44f0*/  LOP3.LUT R36, R36, 0x64006400, RZ, 0xfc, !PT ;  /* 0x6400640024247812 */ /* 0x000fe200078efcff */
[----:B------:R-:W-:Y:S01]  /*4500*/  HADD2 R35, R35, -1056, -1056 ;  /* 0xe420e42023237430 */ /* 0x000fe20000000000 */
[----:B------:R-:W-:Y:S02]  /*4510*/  SHF.R.U32.HI R39, RZ, 0xa, R16 ;  /* 0x0000000aff277819 */ /* 0x000fe40000011610 */
[----:B------:R-:W-:-:S02]  /*4520*/  LOP3.LUT R42, R12, 0xf000f, RZ, 0xc0, !PT ;  /* 0x000f000f0c2a7812 */ /* 0x000fc400078ec0ff */
[--C-:B------:R-:W-:Y:S01]  /*4530*/  SHF.R.U32.HI R38, RZ, 0xa, R17.reuse ;  /* 0x0000000aff267819 */ /* 0x100fe20000011611 */
[----:B0-----:R-:W-:Y:S01]  /*4540*/  HFMA2.MMA R20, R35, R8, R20 ;  /* 0x0000000823147235 */ /* 0x001fe20000000014 */
[----:B------:R-:W-:Y:S02]  /*4550*/  LOP3.LUT R16, R17, 0x3f003f, RZ, 0xc0, !PT ;  /* 0x003f003f11107812 */ /* 0x000fe400078ec0ff */
[----:B------:R-:W-:Y:S02]  /*4560*/  LOP3.LUT R12, R19, 0x3f003f, RZ, 0xc0, !PT ;  /* 0x003f003f130c7812 */ /* 0x000fe400078ec0ff */
[----:B------:R-:W-:Y:S02]  /*4570*/  SHF.R.U32.HI R17, RZ, 0x6, R17 ;  /* 0x00000006ff117819 */ /* 0x000fe40000011611 */
[----:B------:R-:W-:Y:S02]  /*4580*/  LOP3.LUT R34, R34, 0x3f003f, RZ, 0xc0, !PT ;  /* 0x003f003f22227812 */ /* 0x000fe400078ec0ff */
[----:B------:R-:W-:Y:S01]  /*4590*/  LOP3.LUT R40, R15, 0x300030, R40, 0xf8, !PT ;  /* 0x003000300f287812 */ /* 0x000fe200078ef828 */
[----:B------:R-:W-:Y:S01]  /*45a0*/  HADD2 R15, R36, -1056, -1056 ;  /* 0xe420e420240f7430 */ /* 0x000fe20000000000 */
[----:B------:R-:W-:-:S02]  /*45b0*/  SHF.R.U32.HI R37, RZ, 0xa, R18 ;  /* 0x0000000aff257819 */ /* 0x000fc40000011612 */
[----:B------:R-:W-:Y:S02]  /*45c0*/  SHF.R.U32.HI R18, RZ, 0x6, R18 ;  /* 0x00000006ff127819 */ /* 0x000fe40000011612 */
[----:B------:R-:W-:Y:S01]  /*45d0*/  LOP3.LUT R16, R16, 0x64006400, RZ, 0xfc, !PT ;  /* 0x6400640010107812 */ /* 0x000fe200078efcff */
[----:B------:R-:W-:Y:S01]  /*45e0*/  HFMA2.MMA R22, R15, R8, R22 ;  /* 0x000000080f167235 */ /* 0x000fe20000000016 */
[----:B------:R-:W-:Y:S02]  /*45f0*/  LOP3.LUT R12, R12, 0x64006400, RZ, 0xfc, !PT ;  /* 0x640064000c0c7812 */ /* 0x000fe400078efcff */
[----:B------:R-:W-:Y:S01]  /*4600*/  LOP3.LUT R17, R17, 0x3f003f, RZ, 0xc0, !PT ;  /* 0x003f003f11117812 */ /* 0x000fe200078ec0ff */
[----:B------:R-:W-:Y:S01]  /*4610*/  HADD2 R16, R16, -1056, -1056 ;  /* 0xe420e42010107430 */ /* 0x000fe20000000000 */
[----:B------:R-:W-:Y:S01]  /*4620*/  LOP3.LUT R34, R34, 0x64006400, RZ, 0xfc, !PT ;  /* 0x6400640022227812 */ /* 0x000fe200078efcff */
[----:B------:R-:W-:Y:S01]  /*4630*/  HADD2 R12, R12, -1056, -1056 ;  /* 0xe420e4200c0c7430 */ /* 0x000fe20000000000 */
[----:B------:R-:W-:Y:S01]  /*4640*/  SHF.R.U32.HI R19, RZ, 0x6, R19 ;  /* 0x00000006ff137819 */ /* 0x000fe20000011613 */
[-C--:B------:R-:W-:Y:S01]  /*4650*/  HFMA2 R21, R16, R8.reuse, R21 ;  /* 0x0000000810157231 */ /* 0x080fe20000000015 */
[----:B------:R-:W-:Y:S01]  /*4660*/  LOP3.LUT R18, R18, 0x3f003f, RZ, 0xc0, !PT ;  /* 0x003f003f12127812 */ /* 0x000fe200078ec0ff */
[----:B------:R-:W-:Y:S01]  /*4670*/  HADD2 R15, R34, -1056, -1056 ;  /* 0xe420e420220f7430 */ /* 0x000fe20000000000 */
[----:B------:R-:W-:Y:S01]  /*4680*/  LOP3.LUT R17, R17, 0x64006400, RZ, 0xfc, !PT ;  /* 0x6400640011117812 */ /* 0x000fe200078efcff */
[----:B------:R-:W-:Y:S01]  /*4690*/  HFMA2 R23, R12, R8, R23 ;  /* 0x000000080c177231 */ /* 0x000fe20000000017 */
[----:B------:R-:W-:-:S02]  /*46a0*/  LOP3.LUT R19, R19, 0x3f003f, RZ, 0xc0, !PT ;  /* 0x003f003f13137812 */ /* 0x000fc400078ec0ff */
[----:B------:R-:W-:Y:S01]  /*46b0*/  LOP3.LUT R18, R18, 0x64006400, RZ, 0xfc, !PT ;  /* 0x6400640012127812 */ /* 0x000fe200078efcff */
[----:B------:R-:W-:Y:S01]  /*46c0*/  HADD2 R8, R17, -1056, -1056 ;  /* 0xe420e42011087430 */ /* 0x000fe20000000000 */
[----:B------:R-:W-:Y:S01]  /*46d0*/  LOP3.LUT R19, R19, 0x64006400, RZ, 0xfc, !PT ;  /* 0x6400640013137812 */ /* 0x000fe200078efcff */
[-C--:B------:R-:W-:Y:S01]  /*46e0*/  HFMA2.MMA R20, R15, R9.reuse, R20 ;  /* 0x000000090f147235 */ /* 0x080fe20000000014 */
[----:B------:R-:W-:Y:S01]  /*46f0*/  SHF.R.U32.HI R13, RZ, 0xc, R13 ;  /* 0x0000000cff0d7819 */ /* 0x000fe2000001160d */
[----:B------:R-:W-:Y:S01]  /*4700*/  HADD2 R15, R18, -1056, -1056 ;  /* 0xe420e420120f7430 */ /* 0x000fe20000000000 */
[----:B------:R-:W-:Y:S01]  /*4710*/  SHF.R.U32.HI R14, RZ, 0xc, R14 ;  /* 0x0000000cff0e7819 */ /* 0x000fe2000001160e */
[-C--:B------:R-:W-:Y:S01]  /*4720*/  HFMA2 R21, R8, R9.reuse, R21 ;  /* 0x0000000908157231 */ /* 0x080fe20000000015 */
        /* <DEDUP_REMOVED lines=8> */
[----:B------:R-:W-:-:S02]  /*47b0*/  LOP3.LUT R13, R42, 0x300030, R39, 0xf8, !PT ;  /* 0x003000302a0d7812 */ /* 0x000fc400078ef827 */
[----:B------:R-:W-:Y:S01]  /*47c0*/  LOP3.LUT R37, R14, 0x300030, R37, 0xf8, !PT ;  /* 0x003000300e257812 */ /* 0x000fe200078ef825 */
[----:B------:R-:W-:Y:S01]  /*47d0*/  HADD2 R15, R32, -1056, -1056 ;  /* 0xe420e420200f7430 */ /* 0x000fe20000000000 */
[----:B------:R-:W-:Y:S01]  /*47e0*/  LOP3.LUT R13, R13, 0x64006400, RZ, 0xfc, !PT ;  /* 0x640064000d0d7812 */ /* 0x000fe200078efcff */
[-C--:B------:R-:W-:Y:S01]  /*47f0*/  HFMA2.MMA R20, R9, R10.reuse, R20 ;  /* 0x0000000a09147235 */ /* 0x080fe20000000014 */
[----:B------:R-:W-:Y:S02]  /*4800*/  LOP3.LUT R33, R33, 0x64006400, RZ, 0xfc, !PT ;  /* 0x6400640021217812 */ /* 0x000fe400078efcff */
[----:B------:R-:W-:Y:S01]  /*4810*/  LOP3.LUT R37, R37, 0x64006400, RZ, 0xfc, !PT ;  /* 0x6400640025257812 */ /* 0x000fe200078efcff */
[----:B------:R-:W-:Y:S01]  /*4820*/  HADD2 R13, R13, -1056, -1056 ;  /* 0xe420e4200d0d7430 */ /* 0x000fe20000000000 */
[----:B------:R-:W-:Y:S01]  /*4830*/  LOP3.LUT R38, R41, 0x300030, R38, 0xf8, !PT ;  /* 0x0030003029267812 */ /* 0x000fe200078ef826 */
[----:B------:R-:W-:Y:S01]  /*4840*/  HFMA2.MMA R22, R15, R10, R22 ;  /* 0x0000000a0f167235 */ /* 0x000fe20000000016 */
        /* <DEDUP_REMOVED lines=22> */
.L_x_3984:
[----:B------:R-:W-:Y:S05]  /*49b0*/  @P1 BRA `(.L_x_3985) ;  /* 0x0000000800e01947 */ /* 0x000fea0003800000 */
[----:B-----5:R-:W-:Y:S01]  /*49c0*/  IMAD R9, R27, 0xc, RZ ;  /* 0x0000000c1b097824 */ /* 0x020fe200078e02ff */
[----:B------:R-:W1:Y:S01]  /*49d0*/  LDS.128 R20, [UR4+0x20] ;  /* 0x00002004ff147984 */ /* 0x000e620008000c00 */
[----:B------:R-:W-:-:S05]  /*49e0*/  IMAD.WIDE.U32 R32, R7, 0xc, R28 ;  /* 0x0000000c07207825 */ /* 0x000fca00078e001c */
[----:B------:R-:W-:-:S05]  /*49f0*/  IADD3 R33, R33, R9, RZ ;  /* 0x0000000921217210 */ /* 0x000fca0007ffe0ff */
[----:B------:R-:W4:Y:S01]  /*4a00*/  LDG.E.128.CONSTANT R8, desc[UR6][R32.64] ;  /* 0x0000000620087981 */ /* 0x000f22000c1e9d00 */
[----:B------:R-:W-:-:S05]  /*4a10*/  IMAD.WIDE R34, R7, 0x4, R32 ;  /* 0x0000000407227825 */ /* 0x000fca00078e0220 */
[----:B------:R3:W3:Y:S01]  /*4a20*/  LDG.E.128.CONSTANT R12, desc[UR6][R34.64] ;  /* 0x00000006220c7981 */ /* 0x0006e2000c1e9d00 */
[----:B------:R-:W-:-:S06]  /*4a30*/  IMAD.WIDE R16, R7, 0x4, R34 ;  /* 0x0000000407107825 */ /* 0x000fcc00078e0222 */
[----:B------:R-:W3:Y:S01]  /*4a40*/  LDG.E.128.CONSTANT R16, desc[UR6][R16.64] ;  /* 0x0000000610107981 */ /* 0x000ee2000c1e9d00 */
[----:B------:R-:W-:Y:S02]  /*4a50*/  PRMT R0, R0, 0x5410, R2 ;  /* 0x0000541000007816 */ /* 0x000fe40000000002 */
[----:B0-----:R-:W-:Y:S02]  /*4a60*/  PRMT R3, R3, 0x5410, R4 ;  /* 0x0000541003037816 */ /* 0x001fe40000000004 */
[----:B----4-:R-:W-:Y:S02]  /*4a70*/  LOP3.LUT R36, R8, 0x3f003f, RZ, 0xc0, !PT ;  /* 0x003f003f08247812 */ /* 0x010fe400078ec0ff */
[----:B------:R-:W-:Y:S02]  /*4a80*/  LOP3.LUT R37, R9, 0x3f003f, RZ, 0xc0, !PT ;  /* 0x003f003f09257812 */ /* 0x000fe400078ec0ff */
[--C-:B--2---:R-:W-:Y:S02]  /*4a90*/  SHF.R.U32.HI R31, RZ, 0xc, R9.reuse ;  /* 0x0000000cff1f7819 */ /* 0x104fe40000011609 */
[----:B------:R-:W-:-:S02]  /*4aa0*/  SHF.R.U32.HI R9, RZ, 0x6, R9 ;  /* 0x00000006ff097819 */ /* 0x000fc40000011609 */
[----:B------:R-:W-:Y:S02]  /*4ab0*/  LOP3.LUT R38, R10, 0x3f003f, RZ, 0xc0, !PT ;  /* 0x003f003f0a267812 */ /* 0x000fe400078ec0ff */
[----:B------:R-:W-:Y:S02]  /*4ac0*/  LOP3.LUT R36, R36, 0x64006400, RZ, 0xfc, !PT ;  /* 0x6400640024247812 */ /* 0x000fe400078efcff */
[----:B------:R-:W-:Y:S02]  /*4ad0*/  LOP3.LUT R9, R9, 0x3f003f, RZ, 0xc0, !PT ;  /* 0x003f003f09097812 */ /* 0x000fe400078ec0ff */
[----:B------:R-:W-:Y:S01]  /*4ae0*/  SHF.R.U32.HI R30, RZ, 0xc, R8 ;  /* 0x0000000cff1e7819 */ /* 0x000fe20000011608 */
[----:B---3--:R-:W-:Y:S01]  /*4af0*/  HADD2 R35, R36, -1056, -1056 ;  /* 0xe420e42024237430 */ /* 0x008fe20000000000 */
[----:B------:R-:W-:Y:S02]  /*4b00*/  LOP3.LUT R34, R11, 0x3f003f, RZ, 0xc0, !PT ;  /* 0x003f003f0b227812 */ /* 0x000fe400078ec0ff */
[----:B------:R-:W-:-:S02]  /*4b10*/  LOP3.LUT R37, R37, 0x64006400, RZ, 0xfc, !PT ;  /* 0x6400640025257812 */ /* 0x000fc400078efcff */
[----:B------:R-:W-:Y:S02]  /*4b20*/  SHF.R.U32.HI R8, RZ, 0x6, R8 ;  /* 0x00000006ff087819 */ /* 0x000fe40000011608 */
[----:B------:R-:W-:Y:S01]  /*4b30*/  LOP3.LUT R38, R38, 0x64006400, RZ, 0xfc, !PT ;  /* 0x6400640026267812 */ /* 0x000fe200078efcff */
[----:B------:R-:W-:Y:S01]  /*4b40*/  HADD2 R37, R37, -1056, -1056 ;  /* 0xe420e42025257430 */ /* 0x000fe20000000000 */
[----:B------:R-:W-:Y:S02]  /*4b50*/  LOP3.LUT R9, R9, 0x64006400, RZ, 0xfc, !PT ;  /* 0x6400640009097812 */ /* 0x000fe400078efcff */
[----:B------:R-:W-:Y:S01]  /*4b60*/  LOP3.LUT R34, R34, 0x64006400, RZ, 0xfc, !PT ;  /* 0x6400640022227812 */ /* 0x000fe200078efcff */
[----:B------:R-:W-:Y:S01]  /*4b70*/  HADD2 R39, R38, -1056, -1056 ;  /* 0xe420e42026277430 */ /* 0x000fe20000000000 */
[--C-:B------:R-:W-:Y:S01]  /*4b80*/  SHF.R.U32.HI R32, RZ, 0xc, R10.reuse ;  /* 0x0000000cff207819 */ /* 0x100fe2000001160a */
[----:B------:R-:W-:Y:S01]  /*4b90*/  HADD2 R38, R9, -1056, -1056 ;  /* 0xe420e42009267430 */ /* 0x000fe20000000000 */
[----:B------:R-:W-:Y:S01]  /*4ba0*/  LOP3.LUT R8, R8, 0x3f003f, RZ, 0xc0, !PT ;  /* 0x003f003f08087812 */ /* 0x000fe200078ec0ff */
[----:B-1----:R-:W-:Y:S01]  /*4bb0*/  HFMA2.MMA R9, R35, R20, RZ ;  /* 0x0000001423097235 */ /* 0x002fe200000000ff */
[----:B------:R-:W-:Y:S01]  /*4bc0*/  SHF.R.U32.HI R10, RZ, 0x6, R10 ;  /* 0x00000006ff0a7819 */ /* 0x000fe2000001160a */
[----:B------:R-:W-:Y:S01]  /*4bd0*/  HADD2 R41, R34, -1056, -1056 ;  /* 0xe420e42022297430 */ /* 0x000fe20000000000 */
[--C-:B------:R-:W-:Y:S01]  /*4be0*/  SHF.R.U32.HI R33, RZ, 0xc, R11.reuse ;  /* 0x0000000cff217819 */ /* 0x100fe2000001160b */
[----:B------:R-:W-:Y:S01]  /*4bf0*/  HFMA2 R35, R37, R20, RZ.H0_H0 ;  /* 0x0000001425237231 */ /* 0x000fe200000400ff */
[----:B------:R-:W-:-:S02]  /*4c00*/  SHF.R.U32.HI R11, RZ, 0x6, R11 ;  /* 0x00000006ff0b7819 */ /* 0x000fc4000001160b */
[----:B------:R-:W-:Y:S02]  /*4c10*/  LOP3.LUT R8, R8, 0x64006400, RZ, 0xfc, !PT ;  /* 0x6400640008087812 */ /* 0x000fe400078efcff */
[----:B------:R-:W-:Y:S01]  /*4c20*/  LOP3.LUT R34, R10, 0x3f003f, RZ, 0xc0, !PT ;  /* 0x003f003f0a227812 */ /* 0x000fe200078ec0ff */
[----:B------:R-:W-:Y:S01]  /*4c30*/  HFMA2 R10, R38, R21, R35 ;  /* 0x00000015260a7231 */ /* 0x000fe20000000023 */
[----:B------:R-:W-:Y:S01]  /*4c40*/  LOP3.LUT R37, R11, 0x3f003f, RZ, 0xc0, !PT ;  /* 0x003f003f0b257812 */ /* 0x000fe200078ec0ff */
[----:B------:R-:W-:Y:S01]  /*4c50*/  HADD2 R36, R8, -1056, -1056 ;  /* 0xe420e42008247430 */ /* 0x000fe20000000000 */
[----:B------:R-:W-:Y:S01]  /*4c60*/  LOP3.LUT R11, R12, 0x3f003f, RZ, 0xc0, !PT ;  /* 0x003f003f0c0b7812 */ /* 0x000fe200078ec0ff */
[----:B------:R-:W-:Y:S01]  /*4c70*/  HFMA2.MMA R8, R39, R20, RZ ;  /* 0x0000001427087235 */ /* 0x000fe200000000ff */
[----:B------:R-:W-:Y:S01]  /*4c80*/  LOP3.LUT R35, R34, 0x64006400, RZ, 0xfc, !PT ;  /* 0x6400640022237812 */ /* 0x000fe200078efcff */
[----:B------:R-:W-:Y:S01]  /*4c90*/  HFMA2 R20, R41, R20, RZ.H0_H0 ;  /* 0x0000001429147231 */ /* 0x000fe200000400ff */
[----:B------:R-:W-:Y:S01]  /*4ca0*/  LOP3.LUT R34, R13, 0x3f003f, RZ, 0xc0, !PT ;  /* 0x003f003f0d227812 */ /* 0x000fe200078ec0ff */
[----:B------:R-:W-:Y:S01]  /*4cb0*/  HFMA2.MMA R9, R36, R21, R9 ;  /* 0x0000001524097235 */ /* 0x000fe20000000009 */
[----:B------:R-:W-:Y:S01]  /*4cc0*/  LOP3.LUT R11, R11, 0x64006400, RZ, 0xfc, !PT ;  /* 0x640064000b0b7812 */ /* 0x000fe200078efcff */
[----:B------:R-:W-:Y:S01]  /*4cd0*/  HADD2 R35, R35, -1056, -1056 ;  /* 0xe420e42023237430 */ /* 0x000fe20000000000 */
        /* <DEDUP_REMOVED lines=8> */
[----:B------:R-:W-:Y:S01]  /*4d60*/  HFMA2 R11, R39, R21, R20 ;  /* 0x00000015270b7231 */ /* 0x000fe20000000014 */
[----:B------:R-:W-:Y:S01]  /*4d70*/  HFMA2.MMA R20, R38, R22, R9 ;  /* 0x0000001626147235 */ /* 0x000fe20000000009 */
[----:B------:R-:W-:Y:S01]  /*4d80*/  SHF.R.U32.HI R9, RZ, 0x6, R12 ;  /* 0x00000006ff097819 */ /* 0x000fe2000001160c */
[----:B------:R-:W-:Y:S01]  /*4d90*/  HFMA2 R21, R35, R22, R10 ;  /* 0x0000001623157231 */ /* 0x000fe2000000000a */
        /* <DEDUP_REMOVED lines=44> */
[----:B------:R-:W-:Y:S02]  /*5060*/  SHF.R.U32.HI R40, RZ, 0xa, R19 ;  /* 0x0000000aff287819 */ /* 0x000fe40000011613 */
[----:B------:R-:W-:Y:S01]  /*5070*/  LOP3.LUT R15, R15, 0xf000f, RZ, 0xc0, !PT ;  /* 0x000f000f0f0f7812 */ /* 0x000fe200078ec0ff */
[----:B------:R-:W-:Y:S01]  /*5080*/  HADD2 R35, R35, -1056, -1056 ;  /* 0xe420e42023237430 */ /* 0x000fe20000000000 */
[----:B------:R-:W-:Y:S02]  /*5090*/  LOP3.LUT R36, R36, 0x64006400, RZ, 0xfc, !PT ;  /* 0x6400640024247812 */ /* 0x000fe400078efcff */
[----:B------:R-:W-:-:S02]  /*50a0*/  SHF.R.U32.HI R39, RZ, 0xa, R16 ;  /* 0x0000000aff277819 */ /* 0x000fc40000011610 */
[----:B------:R-:W-:Y:S01]  /*50b0*/  LOP3.LUT R42, R12, 0xf000f, RZ, 0xc0, !PT ;  /* 0x000f000f0c2a7812 */ /* 0x000fe200078ec0ff */
[----:B0-----:R-:W-:Y:S01]  /*50c0*/  HFMA2.MMA R20, R35, R8, R20 ;  /* 0x0000000823147235 */ /* 0x001fe20000000014 */
[--C-:B------:R-:W-:Y:S02]  /*50d0*/  SHF.R.U32.HI R38, RZ, 0xa, R17.reuse ;  /* 0x0000000aff267819 */ /* 0x100fe40000011611 */
[----:B------:R-:W-:Y:S02]  /*50e0*/  LOP3.LUT R16, R17, 0x3f003f, RZ, 0xc0, !PT ;  /* 0x003f003f11107812 */ /* 0x000fe400078ec0ff */
[----:B------:R-:W-:Y:S02]  /*50f0*/  LOP3.LUT R12, R19, 0x3f003f, RZ, 0xc0, !PT ;  /* 0x003f003f130c7812 */ /* 0x000fe400078ec0ff */
[----:B------:R-:W-:Y:S02]  /*5100*/  SHF.R.U32.HI R17, RZ, 0x6, R17 ;  /* 0x00000006ff117819 */ /* 0x000fe40000011611 */
[----:B------:R-:W-:-:S02]  /*5110*/  LOP3.LUT R34, R34, 0x3f003f, RZ, 0xc0, !PT ;  /* 0x003f003f22227812 */ /* 0x000fc400078ec0ff */
[----:B------:R-:W-:Y:S01]  /*5120*/  LOP3.LUT R40, R15, 0x300030, R40, 0xf8, !PT ;  /* 0x003000300f287812 */ /* 0x000fe200078ef828 */
[----:B------:R-:W-:Y:S01]  /*5130*/  HADD2 R15, R36, -1056, -1056 ;  /* 0xe420e420240f7430 */ /* 0x000fe20000000000 */
[--C-:B------:R-:W-:Y:S02]  /*5140*/  SHF.R.U32.HI R37, RZ, 0xa, R18.reuse ;  /* 0x0000000aff257819 */ /* 0x100fe40000011612 */
        /* <DEDUP_REMOVED lines=63> */
.L_x_3985:
        /* <DEDUP_REMOVED lines=8> */
.L_x_3983:
[----:B------:R-:W-:Y:S01]  /*55c0*/  ISETP.GE.AND P0, PT, R25, R24, PT ;  /* 0x000000181900720c */ /* 0x000fe20003f06270 */
[----:B------:R-:W-:-:S03]  /*55d0*/  ULDC UR5, c[0x0][0x264] ;  /* 0x0000990000057ab9 */ /* 0x000fc60000000800 */
[----:B------:R-:W-:-:S13]  /*55e0*/  ISETP.GE.OR P0, PT, R25, UR5, P0 ;  /* 0x0000000519007c0c */ /* 0x000fda0008706670 */
[----:B------:R-:W-:Y:S05]  /*55f0*/  @P0 BRA `(.L_x_3987) ;  /* 0x0000002400080947 */ /* 0x000fea0003800000 */
[----:B------:R-:W-:Y:S01]  /*5600*/  SHF.R.S32.HI R22, RZ, 0x1f, R7 ;  /* 0x0000001fff167819 */ /* 0x000fe20000011407 */
[----:B------:R-:W-:Y:S01]  /*5610*/  HADD2.F32 R23, -RZ, R0.H0_H0 ;  /* 0x20000000ff177230 */ /* 0x000fe20000004100 */
[----:B------:R-:W-:Y:S01]  /*5620*/  ULDC UR5, c[0x0][0x264] ;  /* 0x0000990000057ab9 */ /* 0x000fe20000000800 */
[----:B------:R-:W-:Y:S02]  /*5630*/  HADD2.F32 R32, -RZ, R2.H0_H0 ;  /* 0x20000002ff207230 */ /* 0x000fe40000004100 */
[----:B------:R-:W-:Y:S02]  /*5640*/  HADD2.F32 R21, -RZ, R3.H0_H0 ;  /* 0x20000003ff157230 */ /* 0x000fe40000004100 */
[----:B------:R-:W-:-:S07]  /*5650*/  HADD2.F32 R20, -RZ, R4.H0_H0 ;  /* 0x20000004ff147230 */ /* 0x000fce0000004100 */
.L_x_3989:
[----:B------:R-:W-:Y:S05]  /*5660*/  @P1 BRA `(.L_x_3988) ;  /* 0x0000002000cc1947 */ /* 0x000fea0003800000 */
[----:B-1----:R-:W3:Y:S01]  /*5670*/  LDG.E.128.CONSTANT R16, desc[UR6][R28.64] ;  /* 0x000000061c107981 */ /* 0x002ee2000c1e9d00 */
[----:B------:R-:W1:Y:S03]  /*5680*/  LDC R7, c[0x0][0x23c] ;  /* 0x00008f00ff077b82 */ /* 0x000e660000000800 */
[----:B--2---:R-:W2:Y:S01]  /*5690*/  LDS.64 R30, [UR4] ;  /* 0x00000004ff1e7984 */ /* 0x004ea20008000a00 */
[----:B-1----:R-:W-:-:S04]  /*56a0*/  LEA R46, P0, R7, R28, 0x2 ;  /* 0x0000001c072e7211 */ /* 0x002fc800078010ff */
[----:B------:R-:W-:-:S05]  /*56b0*/  LEA.HI.X R47, R7, R29, R22, 0x2, P0 ;  /* 0x0000001d072f7211 */ /* 0x000fca00000f1416 */
[----:B-----5:R1:W4:Y:S01]  /*56c0*/  LDG.E.128.CONSTANT R12, desc[UR6][R46.64] ;  /* 0x000000062e0c7981 */ /* 0x020322000c1e9d00 */
[----:B--2---:R-:W-:Y:S02]  /*56d0*/  HADD2.F32 R26, -RZ, R30.H0_H0 ;  /* 0x2000001eff1a7230 */ /* 0x004fe40000004100 */
[----:B-1----:R-:W-:-:S04]  /*56e0*/  IMAD.WIDE R46, R7, 0x4, R46 ;  /* 0x00000004072e7825 */ /* 0x002fc800078e022e */
        /* <DEDUP_REMOVED lines=15> */
[----:B------:R1:W2:Y:S01]  /*57e0*/  LDG.E.128.CONSTANT R8, desc[UR6][R46.64] ;  /* 0x000000062e087981 */ /* 0x0002a2000c1e9d00 */
        /* <DEDUP_REMOVED lines=8> */
[----:B------:R-:W-:Y:S01]  /*5870*/  MOV R35, 0x2c00 ;  /* 0x00002c0000237802 */ /* 0x000fe20000000f00 */
[----:B------:R-:W-:-:S02]  /*5880*/  HADD2.F32 R38, -RZ, R38.H1_H1 ;  /* 0x30000026ff267230 */ /* 0x000fc40000004100 */
[----:B------:R-:W-:Y:S01]  /*5890*/  FFMA.FTZ R45, R34, R30, R27 ;  /* 0x0000001e222d7223 */ /* 0x000fe2000001001b */
[----:B------:R-:W-:Y:S01]  /*58a0*/  HADD2.F32 R37, -RZ, R37.H1_H1 ;  /* 0x30000025ff257230 */ /* 0x000fe20000004100 */
[----:B------:R-:W-:Y:S01]  /*58b0*/  PRMT R0, R0, 0x5410, R35 ;  /* 0x0000541000007816 */ /* 0x000fe20000000023 */
[C---:B------:R-:W-:Y:S01]  /*58c0*/  FFMA.FTZ R43, R30.reuse, R36, R43 ;  /* 0x000000241e2b7223 */ /* 0x040fe2000001002b */
[C---:B------:R-:W-:Y:S01]  /*58d0*/  FFMA.FTZ R35, R30.reuse, R38, R33 ;  /* 0x000000261e237223 */ /* 0x040fe20000010021 */
[----:B------:R-:W-:Y:S01]  /*58e0*/  LOP3.LUT R27, R17, 0xf000f0, RZ, 0xc0, !PT ;  /* 0x00f000f0111b7812 */ /* 0x000fe200078ec0ff */
[----:B------:R-:W-:Y:S01]  /*58f0*/  FFMA.FTZ R30, R30, R37, R26 ;  /* 0x000000251e1e7223 */ /* 0x000fe2000001001a */
[----:B------:R-:W-:Y:S01]  /*5900*/  LOP3.LUT R26, R16, 0xf000f0, RZ, 0xc0, !PT ;  /* 0x00f000f0101a7812 */ /* 0x000fe200078ec0ff */
[----:B------:R-:W-:Y:S01]  /*5910*/  HADD2.F32 R38, -RZ, R31.H0_H0 ;  /* 0x2000001fff267230 */ /* 0x000fe20000004100 */
[----:B------:R-:W-:Y:S02]  /*5920*/  LOP3.LUT R37, R27, 0x64006400, RZ, 0xfc, !PT ;  /* 0x640064001b257812 */ /* 0x000fe400078efcff */
[----:B------:R-:W-:-:S02]  /*5930*/  LOP3.LUT R33, R26, 0x64006400, RZ, 0xfc, !PT ;  /* 0x640064001a217812 */ /* 0x000fc400078efcff */
[----:B------:R-:W-:Y:S01]  /*5940*/  LOP3.LUT R34, R18, 0xf000f0, RZ, 0xc0, !PT ;  /* 0x00f000f012227812 */ /* 0x000fe200078ec0ff */
[----:B------:R-:W3:Y:S01]  /*5950*/  LDS.64 R26, [UR4+0x8] ;  /* 0x00000804ff1a7984 */ /* 0x000ee20008000a00 */
[----:B------:R-:W-:Y:S01]  /*5960*/  LOP3.LUT R36, R19, 0xf000f0, RZ, 0xc0, !PT ;  /* 0x00f000f013247812 */ /* 0x000fe200078ec0ff */
[-C--:B------:R-:W-:Y:S01]  /*5970*/  HFMA2 R37, R37, R0.reuse.H1_H1, -72, -72 ;  /* 0xd480d48025257431 */ /* 0x080fe20000060000 */
[----:B------:R-:W-:Y:S02]  /*5980*/  LOP3.LUT R39, R34, 0x64006400, RZ, 0xfc, !PT ;  /* 0x6400640022277812 */ /* 0x000fe400078efcff */
[----:B------:R-:W-:Y:S01]  /*5990*/  LOP3.LUT R41, R36, 0x64006400, RZ, 0xfc, !PT ;  /* 0x6400640024297812 */ /* 0x000fe200078efcff */
[-C--:B------:R-:W-:Y:S01]  /*59a0*/  HFMA2 R36, R33, R0.reuse.H1_H1, -72, -72 ;  /* 0xd480d48021247431 */ /* 0x080fe20000060000 */
[----:B------:R-:W-:Y:S01]  /*59b0*/  SHF.R.U32.HI R17, RZ, 0x8, R17 ;  /* 0x00000008ff117819 */ /* 0x000fe20000011611 */
[-C--:B------:R-:W-:Y:S01]  /*59c0*/  HFMA2 R34, R39, R0.reuse.H1_H1, -72, -72 ;  /* 0xd480d48027227431 */ /* 0x080fe20000060000 */
[----:B------:R-:W-:Y:S01]  /*59d0*/  SHF.R.U32.HI R18, RZ, 0x8, R18 ;  /* 0x00000008ff127819 */ /* 0x000fe20000011612 */
[----:B------:R-:W-:-:S02]  /*59e0*/  HFMA2 R33, R41, R0.H1_H1, -72, -72 ;  /* 0xd480d48029217431 */ /* 0x000fc40000060000 */
[----:B------:R-:W-:Y:S01]  /*59f0*/  HADD2.F32 R42, -RZ, R36.H0_H0 ;  /* 0x20000024ff2a7230 */ /* 0x000fe20000004100 */
[----:B------:R-:W-:Y:S01]  /*5a00*/  SHF.R.U32.HI R16, RZ, 0x8, R16 ;  /* 0x00000008ff107819 */ /* 0x000fe20000011610 */
[----:B------:R-:W-:Y:S01]  /*5a10*/  HADD2.F32 R41, -RZ, R37.H0_H0 ;  /* 0x20000025ff297230 */ /* 0x000fe20000004100 */
[----:B------:R-:W-:Y:S01]  /*5a20*/  SHF.R.U32.HI R19, RZ, 0x8, R19 ;  /* 0x00000008ff137819 */ /* 0x000fe20000011613 */
        /* <DEDUP_REMOVED lines=12> */
[----:B------:R-:W-:Y:S01]  /*5af0*/  LOP3.LUT R34, R17, 0xf000f, RZ, 0xc0, !PT ;  /* 0x000f000f11227812 */ /* 0x000fe200078ec0ff */
[----:B------:R-:W-:Y:S01]  /*5b00*/  FFMA.FTZ R42, R31, R38, R42 ;  /* 0x000000261f2a7223 */ /* 0x000fe2000001002a */
[C---:B------:R-:W-:Y:S01]  /*5b10*/  FFMA.FTZ R41, R38.reuse, R37, R41 ;  /* 0x0000002526297223 */ /* 0x040fe20000010029 */
[----:B------:R-:W-:Y:S01]  /*5b20*/  FFMA.FTZ R38, R38, R33, R30 ;  /* 0x0000002126267223 */ /* 0x000fe2000001001e */
[----:B------:R-:W-:-:S02]  /*5b30*/  LOP3.LUT R30, R34, 0x64006400, RZ, 0xfc, !PT ;  /* 0x64006400221e7812 */ /* 0x000fc400078efcff */
[----:B------:R-:W-:Y:S02]  /*5b40*/  LOP3.LUT R33, R18, 0xf000f, RZ, 0xc0, !PT ;  /* 0x000f000f12217812 */ /* 0x000fe400078ec0ff */
[----:B------:R-:W-:Y:S01]  /*5b50*/  LOP3.LUT R31, R16, 0xf000f, RZ, 0xc0, !PT ;  /* 0x000f000f101f7812 */ /* 0x000fe200078ec0ff */
[----:B------:R-:W-:Y:S01]  /*5b60*/  HADD2 R30, R30, -1032, -1032 ;  /* 0xe408e4081e1e7430 */ /* 0x000fe20000000000 */
[----:B------:R-:W-:Y:S01]  /*5b70*/  LOP3.LUT R34, R19, 0xf000f, RZ, 0xc0, !PT ;  /* 0x000f000f13227812 */ /* 0x000fe200078ec0ff */
[--C-:B---3--:R-:W-:Y:S01]  /*5b80*/  HADD2.F32 R36, -RZ, R26.reuse.H0_H0 ;  /* 0x2000001aff247230 */ /* 0x108fe20000004100 */
        /* <DEDUP_REMOVED lines=10> */
[--C-:B------:R-:W-:Y:S01]  /*5c30*/  HADD2.F32 R40, -RZ, R34.reuse.H0_H0 ;  /* 0x20000022ff287230 */ /* 0x100fe20000004100 */
[----:B------:R-:W-:Y:S01]  /*5c40*/  LOP3.LUT R16, R16, 0xf000f0, RZ, 0xc0, !PT ;  /* 0x00f000f010107812 */ /* 0x000fe200078ec0ff */
[----:B------:R-:W-:Y:S02]  /*5c50*/  HADD2.F32 R39, -RZ, R31.H0_H0 ;  /* 0x2000001fff277230 */ /* 0x000fe40000004100 */
[----:B------:R-:W-:Y:S01]  /*5c60*/  FFMA.FTZ R41, R26, R30, R41 ;  /* 0x0000001e1a297223 */ /* 0x000fe20000010029 */
[----:B------:R-:W-:Y:S01]  /*5c70*/  HADD2.F32 R37, -RZ, R33.H0_H0 ;  /* 0x20000021ff257230 */ /* 0x000fe20000004100 */
[----:B------:R-:W-:Y:S01]  /*5c80*/  LOP3.LUT R30, R17, 0xf000f0, RZ, 0xc0, !PT ;  /* 0x00f000f0111e7812 */ /* 0x000fe200078ec0ff */
[----:B------:R-:W-:-:S02]  /*5c90*/  HADD2.F32 R34, -RZ, R34.H1_H1 ;  /* 0x30000022ff227230 */ /* 0x000fc40000004100 */
[C---:B------:R-:W-:Y:S01]  /*5ca0*/  FFMA.FTZ R35, R36.reuse, R40, R35 ;  /* 0x0000002824237223 */ /* 0x040fe20000010023 */
[----:B------:R-:W-:Y:S01]  /*5cb0*/  FFMA.FTZ R42, R39, R36, R42 ;  /* 0x00000024272a7223 */ /* 0x000fe2000001002a */
[----:B------:R-:W-:Y:S01]  /*5cc0*/  FFMA.FTZ R37, R36, R37, R38 ;  /* 0x0000002524257223 */ /* 0x000fe20000010026 */
        /* <DEDUP_REMOVED lines=8> */
[----:B------:R-:W-:Y:S01]  /*5d50*/  HFMA2 R17, R33, R0.H1_H1, -72, -72 ;  /* 0xd480d48021117431 */ /* 0x000fe20000060000 */
[----:B------:R-:W-:Y:S01]  /*5d60*/  LOP3.LUT R19, R18, 0x64006400, RZ, 0xfc, !PT ;  /* 0x6400640012137812 */ /* 0x000fe200078efcff */
[----:B------:R-:W-:Y:S01]  /*5d70*/  FFMA.FTZ R42, R31, R26, R42 ;  /* 0x0000001a1f2a7223 */ /* 0x000fe2000001002a */
[----:B------:R-:W-:Y:S01]  /*5d80*/  LOP3.LUT R33, R34, 0x64006400, RZ, 0xfc, !PT ;  /* 0x6400640022217812 */ /* 0x000fe200078efcff */
[----:B------:R-:W-:Y:S01]  /*5d90*/  FFMA.FTZ R26, R26, R36, R37 ;  /* 0x000000241a1a7223 */ /* 0x000fe20000010025 */
[----:B------:R-:W-:-:S02]  /*5da0*/  HADD2.F32 R34, -RZ, R27.H0_H0 ;  /* 0x2000001bff227230 */ /* 0x000fc40000004100 */
[-C--:B------:R-:W-:Y:S02]  /*5db0*/  HFMA2 R19, R19, R0.reuse.H1_H1, -72, -72 ;  /* 0xd480d48013137431 */ /* 0x080fe40000060000 */
[----:B------:R-:W-:Y:S02]  /*5dc0*/  HADD2.F32 R37, -RZ, R16.H0_H0 ;  /* 0x20000010ff257230 */ /* 0x000fe40000004100 */
[----:B------:R-:W-:Y:S02]  /*5dd0*/  HFMA2 R18, R33, R0.H1_H1, -72, -72 ;  /* 0xd480d48021127431 */ /* 0x000fe40000060000 */
[----:B------:R-:W-:Y:S01]  /*5de0*/  HADD2.F32 R36, -RZ, R17.H0_H0 ;  /* 0x20000011ff247230 */ /* 0x000fe20000004100 */
[----:B------:R-:W3:Y:S01]  /*5df0*/  LDS.64 R30, [UR4+0x10] ;  /* 0x00001004ff1e7984 */ /* 0x000ee20008000a00 */
        /* <DEDUP_REMOVED lines=8> */
[----:B------:R-:W-:Y:S01]  /*5e80*/  HADD2.F32 R17, -RZ, R17.H1_H1 ;  /* 0x30000011ff117230 */ /* 0x000fe20000004100 */
[----:B----4-:R-:W-:Y:S01]  /*5e90*/  LOP3.LUT R35, R12, 0xf000f, RZ, 0xc0, !PT ;  /* 0x000f000f0c237812 */ /* 0x010fe200078ec0ff */
[----:B------:R-:W-:Y:S02]  /*5ea0*/  HADD2.F32 R19, -RZ, R19.H1_H1 ;  /* 0x30000013ff137230 */ /* 0x000fe40000004100 */
[----:B------:R-:W-:Y:S01]  /*5eb0*/  FFMA.FTZ R34, R33, R27, R42 ;  /* 0x0000001b21227223 */ /* 0x000fe2000001002a */
[----:B------:R-:W-:Y:S01]  /*5ec0*/  LOP3.LUT R37, R13, 0xf000f, RZ, 0xc0, !PT ;  /* 0x000f000f0d257812 */ /* 0x000fe200078ec0ff */
[----:B------:R-:W-:Y:S01]  /*5ed0*/  FFMA.FTZ R33, R27, R17, R36 ;  /* 0x000000111b217223 */ /* 0x000fe20000010024 */
[----:B------:R-:W-:-:S04]  /*5ee0*/  IMAD.WIDE R16, R7, 0x4, R46 ;  /* 0x0000000407107825 */ /* 0x000fc800078e022e */
[----:B------:R-:W-:Y:S01]  /*5ef0*/  FFMA.FTZ R36, R27, R19, R38 ;  /* 0x000000131b247223 */ /* 0x000fe20000010026 */
[----:B------:R-:W-:Y:S02]  /*5f00*/  HADD2.F32 R7, -RZ, R18.H1_H1 ;  /* 0x30000012ff077230 */ /* 0x000fe40000004100 */
[----:B------:R-:W4:Y:S01]  /*5f10*/  LDG.E.128.CONSTANT R16, desc[UR6][R16.64] ;  /* 0x0000000610107981 */ /* 0x000f22000c1e9d00 */
[----:B------:R-:W-:Y:S01]  /*5f20*/  LOP3.LUT R38, R14, 0xf000f, RZ, 0xc0, !PT ;  /* 0x000f000f0e267812 */ /* 0x000fe200078ec0ff */
[----:B------:R-:W-:Y:S01]  /*5f30*/  FMUL.FTZ R36, R21, R36 ;  /* 0x0000002415247220 */ /* 0x000fe20000410000 */
[----:B------:R-:W-:Y:S01]  /*5f40*/  LOP3.LUT R39, R15, 0xf000f, RZ, 0xc0, !PT ;  /* 0x000f000f0f277812 */ /* 0x000fe200078ec0ff */
[----:B------:R-:W-:Y:S01]  /*5f50*/  FFMA.FTZ R7, R27, R7, R26 ;  /* 0x000000071b077223 */ /* 0x000fe2000001001a */
[----:B------:R-:W-:Y:S01]  /*5f60*/  LOP3.LUT R35, R35, 0x64006400, RZ, 0xfc, !PT ;  /* 0x6400640023237812 */ /* 0x000fe200078efcff */
[----:B------:R-:W-:Y:S01]  /*5f70*/  FMUL.FTZ R34, R23, R34 ;  /* 0x0000002217227220 */ /* 0x000fe20000410000 */
[----:B------:R-:W-:Y:S01]  /*5f80*/  LOP3.LUT R38, R38, 0x64006400, RZ, 0xfc, !PT ;  /* 0x6400640026267812 */ /* 0x000fe200078efcff */
[----:B------:R-:W-:Y:S01]  /*5f90*/  FMUL.FTZ R7, R20, R7 ;  /* 0x0000000714077220 */ /* 0x000fe20000410000 */
[----:B------:R-:W-:Y:S01]  /*5fa0*/  LOP3.LUT R37, R37, 0x64006400, RZ, 0xfc, !PT ;  /* 0x6400640025257812 */ /* 0x000fe200078efcff */
[----:B------:R-:W-:Y:S01]  /*5fb0*/  FMUL.FTZ R33, R32, R33 ;  /* 0x0000002120217220 */ /* 0x000fe20000410000 */
[----:B------:R-:W-:Y:S01]  /*5fc0*/  LOP3.LUT R42, R39, 0x64006400, RZ, 0xfc, !PT ;  /* 0x64006400272a7812 */ /* 0x000fe200078efcff */
[----:B------:R-:W-:Y:S01]  /*5fd0*/  HADD2 R39, R35, -1032, -1032 ;  /* 0xe408e40823277430 */ /* 0x000fe20000000000 */
[----:B------:R-:W-:Y:S01]  /*5fe0*/  F2FP.F16.F32.PACK_AB R36, RZ, R36 ;  /* 0x00000024ff24723e */ /* 0x000fe200000000ff */
[----:B------:R-:W-:Y:S01]  /*5ff0*/  HADD2 R41, R38, -1032, -1032 ;  /* 0xe408e40826297430 */ /* 0x000fe20000000000 */
[----:B------:R-:W-:Y:S01]  /*6000*/  F2FP.F16.F32.PACK_AB R7, RZ, R7 ;  /* 0x00000007ff07723e */ /* 0x000fe200000000ff */
[----:B------:R-:W-:-:S02]  /*6010*/  HADD2 R40, R37, -1032, -1032 ;  /* 0xe408e40825287430 */ /* 0x000fc40000000000 */
[----:B------:R-:W-:Y:S02]  /*6020*/  HADD2.F32 R35, -RZ, R39.H0_H0 ;  /* 0x20000027ff237230 */ /* 0x000fe40000004100 */
[----:B------:R-:W-:Y:S02]  /*6030*/  HADD2 R38, R42, -1032, -1032 ;  /* 0xe408e4082a267430 */ /* 0x000fe40000000000 */
[----:B---3--:R-:W-:Y:S01]  /*6040*/  HADD2.F32 R26, -RZ, R30.H0_H0 ;  /* 0x2000001eff1a7230 */ /* 0x008fe20000004100 */
[----:B------:R-:W-:Y:S01]  /*6050*/  F2FP.F16.F32.PACK_AB R34, RZ, R34 ;  /* 0x00000022ff22723e */ /* 0x000fe200000000ff */
[----:B------:R-:W-:Y:S01]  /*6060*/  HADD2.F32 R45, -RZ, R40.H0_H0 ;  /* 0x20000028ff2d7230 */ /* 0x000fe20000004100 */
[----:B------:R-:W-:Y:S01]  /*6070*/  F2FP.F16.F32.PACK_AB R33, RZ, R33 ;  /* 0x00000021ff21723e */ /* 0x000fe200000000ff */
[----:B------:R-:W-:Y:S02]  /*6080*/  HADD2.F32 R37, -RZ, R41.H0_H0 ;  /* 0x20000029ff257230 */ /* 0x000fe40000004100 */
[----:B------:R-:W-:Y:S01]  /*6090*/  FFMA.FTZ R43, R35, R26, RZ ;  /* 0x0000001a232b7223 */ /* 0x000fe200000100ff */
[----:B------:R-:W-:-:S02]  /*60a0*/  HADD2.F32 R27, -RZ, R38.H0_H0 ;  /* 0x20000026ff1b7230 */ /* 0x000fc40000004100 */
[C---:B------:R-:W-:Y:S01]  /*60b0*/  FFMA.FTZ R35, R26.reuse, R45, RZ ;  /* 0x0000002d1a237223 */ /* 0x040fe200000100ff */
[----:B------:R-:W-:Y:S02]  /*60c0*/  HADD2.F32 R42, -RZ, R39.H1_H1 ;  /* 0x30000027ff2a7230 */ /* 0x000fe40000004100 */
[C---:B------:R-:W-:Y:S01]  /*60d0*/  FFMA.FTZ R37, R26.reuse, R37, RZ ;  /* 0x000000251a257223 */ /* 0x040fe200000100ff */
[----:B------:R-:W-:Y:S02]  /*60e0*/  HADD2.F32 R38, -RZ, R38.H1_H1 ;  /* 0x30000026ff267230 */ /* 0x000fe40000004100 */
[----:B------:R-:W-:Y:S01]  /*60f0*/  FFMA.FTZ R27, R26, R27, RZ ;  /* 0x0000001b1a1b7223 */ /* 0x000fe200000100ff */
[----:B------:R-:W-:Y:S01]  /*6100*/  HADD2.F32 R26, -RZ, R30.H1_H1 ;  /* 0x3000001eff1a7230 */ /* 0x000fe20000004100 */
[----:B------:R-:W-:Y:S01]  /*6110*/  LOP3.LUT R39, R12, 0xf000f0, RZ, 0xc0, !PT ;  /* 0x00f000f00c277812 */ /* 0x000fe200078ec0ff */
[----:B------:R-:W-:Y:S01]  /*6120*/  HADD2.F32 R30, -RZ, R40.H1_H1 ;  /* 0x30000028ff1e7230 */ /* 0x000fe20000004100 */
[----:B------:R-:W-:Y:S01]  /*6130*/  LOP3.LUT R45, R14, 0xf000f0, RZ, 0xc0, !PT ;  /* 0x00f000f00e2d7812 */ /* 0x000fe200078ec0ff */
[----:B------:R-:W-:-:S02]  /*6140*/  HADD2.F32 R40, -RZ, R41.H1_H1 ;  /* 0x30000029ff287230 */ /* 0x000fc40000004100 */
[----:B------:R-:W-:Y:S01]  /*6150*/  FFMA.FTZ R43, R42, R26, R43 ;  /* 0x0000001a2a2b7223 */ /* 0x000fe2000001002b */
[----:B------:R-:W-:Y:S01]  /*6160*/  LOP3.LUT R41, R15, 0xf000f0, RZ, 0xc0, !PT ;  /* 0x00f000f00f297812 */ /* 0x000fe200078ec0ff */
[C---:B------:R-:W-:Y:S01]  /*6170*/  FFMA.FTZ R30, R26.reuse, R30, R35 ;  /* 0x0000001e1a1e7223 */ /* 0x040fe20000010023 */
[C---:B------:R-:W-:Y:S01]  /*6180*/  FFMA.FTZ R35, R26.reuse, R38, R27 ;  /* 0x000000261a237223 */ /* 0x040fe2000001001b */
[----:B------:R-:W-:Y:S01]  /*6190*/  FFMA.FTZ R37, R26, R40, R37 ;  /* 0x000000281a257223 */ /* 0x000fe20000010025 */
[----:B------:R-:W-:Y:S01]  /*61a0*/  LOP3.LUT R26, R13, 0xf000f0, RZ, 0xc0, !PT ;  /* 0x00f000f00d1a7812 */ /* 0x000fe200078ec0ff */
[--C-:B-1----:R-:W-:Y:S01]  /*61b0*/  HADD2.F32 R46, -RZ, R31.reuse.H0_H0 ;  /* 0x2000001fff2e7230 */ /* 0x102fe20000004100 */
[----:B------:R-:W-:Y:S01]  /*61c0*/  LOP3.LUT R27, R39, 0x64006400, RZ, 0xfc, !PT ;  /* 0x64006400271b7812 */ /* 0x000fe200078efcff */
[----:B------:R-:W-:Y:S01]  /*61d0*/  HADD2.F32 R31, -RZ, R31.H1_H1 ;  /* 0x3000001fff1f7230 */ /* 0x000fe20000004100 */
[----:B------:R-:W-:Y:S02]  /*61e0*/  LOP3.LUT R39, R26, 0x64006400, RZ, 0xfc, !PT ;  /* 0x640064001a277812 */ /* 0x000fe400078efcff */
[----:B------:R-:W-:Y:S01]  /*61f0*/  LOP3.LUT R45, R45, 0x64006400, RZ, 0xfc, !PT ;  /* 0x640064002d2d7812 */ /* 0x000fe200078efcff */
[-C--:B------:R-:W-:Y:S01]  /*6200*/  HFMA2 R38, R27, R0.reuse.H1_H1, -72, -72 ;  /* 0xd480d4801b267431 */ /* 0x080fe20000060000 */
[----:B------:R-:W-:Y:S01]  /*6210*/  LOP3.LUT R41, R41, 0x64006400, RZ, 0xfc, !PT ;  /* 0x6400640029297812 */ /* 0x000fe200078efcff */
[----:B------:R-:W1:Y:S01]  /*6220*/  LDS.64 R26, [UR4+0x18] ;  /* 0x00001804ff1a7984 */ /* 0x000e620008000a00 */
[-C--:B------:R-:W-:Y:S01]  /*6230*/  HFMA2 R39, R39, R0.reuse.H1_H1, -72, -72 ;  /* 0xd480d48027277431 */ /* 0x080fe20000060000 */
[----:B------:R-:W-:Y:S01]  /*6240*/  SHF.R.U32.HI R12, RZ, 0x8, R12 ;  /* 0x00000008ff0c7819 */ /* 0x000fe2000001160c */
[----:B------:R-:W-:-:S02]  /*6250*/  HFMA2 R40, R45, R0.H1_H1, -72, -72 ;  /* 0xd480d4802d287431 */ /* 0x000fc40000060000 */
[----:B------:R-:W-:Y:S02]  /*6260*/  HADD2.F32 R42, -RZ, R38.H0_H0 ;  /* 0x20000026ff2a7230 */ /* 0x000fe40000004100 */
[----:B------:R-:W-:Y:S01]  /*6270*/  HFMA2 R41, R41, R0.H1_H1, -72, -72 ;  /* 0xd480d48029297431 */ /* 0x000fe20000060000 */
[----:B------:R-:W-:Y:S01]  /*6280*/  SHF.R.U32.HI R13, RZ, 0x8, R13 ;  /* 0x00000008ff0d7819 */ /* 0x000fe2000001160d */
[--C-:B------:R-:W-:Y:S02]  /*6290*/  HADD2.F32 R44, -RZ, R40.reuse.H0_H0 ;  /* 0x20000028ff2c7230 */ /* 0x100fe40000004100 */
[----:B------:R-:W-:Y:S01]  /*62a0*/  FFMA.FTZ R42, R42, R46, R43 ;  /* 0x0000002e2a2a7223 */ /* 0x000fe2000001002b */
[----:B------:R-:W-:Y:S01]  /*62b0*/  HADD2.F32 R43, -RZ, R39.H0_H0 ;  /* 0x20000027ff2b7230 */ /* 0x000fe20000004100 */
[----:B------:R-:W-:Y:S01]  /*62c0*/  SHF.R.U32.HI R14, RZ, 0x8, R14 ;  /* 0x00000008ff0e7819 */ /* 0x000fe2000001160e */
[----:B------:R-:W-:Y:S02]  /*62d0*/  HADD2.F32 R40, -RZ, R40.H1_H1 ;  /* 0x30000028ff287230 */ /* 0x000fe40000004100 */
[----:B------:R-:W-:Y:S01]  /*62e0*/  FFMA.FTZ R37, R46, R44, R37 ;  /* 0x0000002c2e257223 */ /* 0x000fe20000010025 */
[----:B------:R-:W-:-:S02]  /*62f0*/  HADD2.F32 R45, -RZ, R41.H0_H0 ;  /* 0x20000029ff2d7230 */ /* 0x000fc40000004100 */
[----:B------:R-:W-:Y:S01]  /*6300*/  FFMA.FTZ R30, R46, R43, R30 ;  /* 0x0000002b2e1e7223 */ /* 0x000fe2000001001e */
[----:B------:R-:W-:Y:S02]  /*6310*/  HADD2.F32 R43, -RZ, R38.H1_H1 ;  /* 0x30000026ff2b7230 */ /* 0x000fe40000004100 */
        /* <DEDUP_REMOVED lines=8> */
[----:B------:R-:W-:Y:S01]  /*63a0*/  SHF.R.U32.HI R15, RZ, 0x8, R15 ;  /* 0x00000008ff0f7819 */ /* 0x000fe2000001160f */
[----:B------:R-:W-:Y:S01]  /*63b0*/  FFMA.FTZ R35, R31, R40, R35 ;  /* 0x000000281f237223 */ /* 0x000fe20000010023 */
[----:B------:R-:W-:Y:S01]  /*63c0*/  LOP3.LUT R31, R13, 0xf000f, RZ, 0xc0, !PT ;  /* 0x000f000f0d1f7812 */ /* 0x000fe200078ec0ff */
[----:B------:R-:W-:Y:S01]  /*63d0*/  HADD2 R40, R38, -1032, -1032 ;  /* 0xe408e40826287430 */ /* 0x000fe20000000000 */
[----:B------:R-:W-:-:S02]  /*63e0*/  LOP3.LUT R41, R14, 0xf000f, RZ, 0xc0, !PT ;  /* 0x000f000f0e297812 */ /* 0x000fc400078ec0ff */
[----:B------:R-:W-:Y:S02]  /*63f0*/  LOP3.LUT R43, R15, 0xf000f, RZ, 0xc0, !PT ;  /* 0x000f000f0f2b7812 */ /* 0x000fe400078ec0ff */
[----:B------:R-:W-:Y:S02]  /*6400*/  LOP3.LUT R31, R31, 0x64006400, RZ, 0xfc, !PT ;  /* 0x640064001f1f7812 */ /* 0x000fe400078efcff */
[----:B------:R-:W-:Y:S02]  /*6410*/  LOP3.LUT R38, R41, 0x64006400, RZ, 0xfc, !PT ;  /* 0x6400640029267812 */ /* 0x000fe400078efcff */
[----:B------:R-:W-:Y:S01]  /*6420*/  LOP3.LUT R41, R43, 0x64006400, RZ, 0xfc, !PT ;  /* 0x640064002b297812 */ /* 0x000fe200078efcff */
[----:B------:R-:W-:Y:S02]  /*6430*/  HADD2.F32 R43, -RZ, R40.H0_H0 ;  /* 0x20000028ff2b7230 */ /* 0x000fe40000004100 */
[----:B------:R-:W-:Y:S02]  /*6440*/  HADD2 R31, R31, -1032, -1032 ;  /* 0xe408e4081f1f7430 */ /* 0x000fe40000000000 */
[----:B-1----:R-:W-:-:S02]  /*6450*/  HADD2.F32 R39, -RZ, R26.H0_H0 ;  /* 0x2000001aff277230 */ /* 0x002fc40000004100 */
[----:B------:R-:W-:Y:S02]  /*6460*/  HADD2 R38, R38, -1032, -1032 ;  /* 0xe408e40826267430 */ /* 0x000fe40000000000 */
[----:B------:R-:W-:Y:S01]  /*6470*/  HADD2.F32 R26, -RZ, R26.H1_H1 ;  /* 0x3000001aff1a7230 */ /* 0x000fe20000004100 */
[----:B------:R-:W-:Y:S01]  /*6480*/  LOP3.LUT R12, R12, 0xf000f0, RZ, 0xc0, !PT ;  /* 0x00f000f00c0c7812 */ /* 0x000fe200078ec0ff */
[----:B------:R-:W-:Y:S02]  /*6490*/  HADD2 R41, R41, -1032, -1032 ;  /* 0xe408e40829297430 */ /* 0x000fe40000000000 */
[----:B------:R-:W-:Y:S01]  /*64a0*/  FFMA.FTZ R42, R43, R39, R42 ;  /* 0x000000272b2a7223 */ /* 0x000fe2000001002a */
[----:B------:R-:W-:Y:S01]  /*64b0*/  HADD2.F32 R43, -RZ, R31.H0_H0 ;  /* 0x2000001fff2b7230 */ /* 0x000fe20000004100 */
[----:B------:R-:W-:Y:S01]  /*64c0*/  LOP3.LUT R14, R14, 0xf000f0, RZ, 0xc0, !PT ;  /* 0x00f000f00e0e7812 */ /* 0x000fe200078ec0ff */
[--C-:B------:R-:W-:Y:S01]  /*64d0*/  HADD2.F32 R44, -RZ, R38.reuse.H0_H0 ;  /* 0x20000026ff2c7230 */ /* 0x100fe20000004100 */
[----:B------:R-:W-:Y:S01]  /*64e0*/  PRMT R36, R36, 0x5410, R7 ;  /* 0x0000541024247816 */ /* 0x000fe20000000007 */
[----:B------:R-:W-:-:S02]  /*64f0*/  HADD2.F32 R38, -RZ, R38.H1_H1 ;  /* 0x30000026ff267230 */ /* 0x000fc40000004100 */
[C---:B------:R-:W-:Y:S01]  /*6500*/  FFMA.FTZ R30, R39.reuse, R43, R30 ;  /* 0x0000002b271e7223 */ /* 0x040fe2000001001e */
[----:B------:R-:W-:Y:S02]  /*6510*/  HADD2.F32 R43, -RZ, R40.H1_H1 ;  /* 0x30000028ff2b7230 */ /* 0x000fe40000004100 */
[----:B------:R-:W-:Y:S01]  /*6520*/  FFMA.FTZ R37, R39, R44, R37 ;  /* 0x0000002c27257223 */ /* 0x000fe20000010025 */
[----:B------:R-:W-:Y:S01]  /*6530*/  LOP3.LUT R40, R13, 0xf000f0, RZ, 0xc0, !PT ;  /* 0x00f000f00d287812 */ /* 0x000fe200078ec0ff */
[----:B------:R-:W-:Y:S01]  /*6540*/  HADD2.F32 R31, -RZ, R31.H1_H1 ;  /* 0x3000001fff1f7230 */ /* 0x000fe20000004100 */
[----:B------:R-:W-:Y:S01]  /*6550*/  LOP3.LUT R13, R12, 0x64006400, RZ, 0xfc, !PT ;  /* 0x640064000c0d7812 */ /* 0x000fe200078efcff */
[----:B------:R-:W-:Y:S01]  /*6560*/  FFMA.FTZ R42, R43, R26, R42 ;  /* 0x0000001a2b2a7223 */ /* 0x000fe2000001002a */
[----:B------:R-:W-:Y:S01]  /*6570*/  FFMA.FTZ R12, R26, R38, R37 ;  /* 0x000000261a0c7223 */ /* 0x000fe20000010025 */
[----:B------:R-:W-:Y:S01]  /*6580*/  LOP3.LUT R43, R14, 0x64006400, RZ, 0xfc, !PT ;  /* 0x640064000e2b7812 */ /* 0x000fe200078efcff */
[----:B------:R-:W-:Y:S01]  /*6590*/  FFMA.FTZ R30, R26, R31, R30 ;  /* 0x0000001f1a1e7223 */ /* 0x000fe2000001001e */
[----:B------:R-:W-:Y:S01]  /*65a0*/  LOP3.LUT R37, R15, 0xf000f0, RZ, 0xc0, !PT ;  /* 0x00f000f00f257812 */ /* 0x000fe200078ec0ff */
[----:B------:R-:W-:Y:S01]  /*65b0*/  HADD2.F32 R44, -RZ, R41.H0_H0 ;  /* 0x20000029ff2c7230 */ /* 0x000fe20000004100 */
[----:B------:R-:W-:Y:S01]  /*65c0*/  LOP3.LUT R31, R40, 0x64006400, RZ, 0xfc, !PT ;  /* 0x64006400281f7812 */ /* 0x000fe200078efcff */
[-C--:B------:R-:W-:Y:S01]  /*65d0*/  HFMA2 R15, R13, R0.reuse.H1_H1, -72, -72 ;  /* 0xd480d4800d0f7431 */ /* 0x080fe20000060000 */
[----:B------:R-:W-:Y:S01]  /*65e0*/  LOP3.LUT R37, R37, 0x64006400, RZ, 0xfc, !PT ;  /* 0x6400640025257812 */ /* 0x000fe200078efcff */
[----:B------:R-:W-:-:S02]  /*65f0*/  HFMA2 R13, R43, R0.H1_H1, -72, -72 ;  /* 0xd480d4802b0d7431 */ /* 0x000fc40000060000 */
[----:B------:R-:W-:Y:S02]  /*6600*/  HADD2.F32 R40, -RZ, R41.H1_H1 ;  /* 0x30000029ff287230 */ /* 0x000fe40000004100 */
[----:B------:R-:W-:Y:S01]  /*6610*/  FFMA.FTZ R35, R39, R44, R35 ;  /* 0x0000002c27237223 */ /* 0x000fe20000010023 */
[-C--:B------:R-:W-:Y:S02]  /*6620*/  HFMA2 R14, R31, R0.reuse.H1_H1, -72, -72 ;  /* 0xd480d4801f0e7431 */ /* 0x080fe40000060000 */
[----:B------:R-:W-:Y:S02]  /*6630*/  HADD2.F32 R39, -RZ, R27.H0_H0 ;  /* 0x2000001bff277230 */ /* 0x000fe40000004100 */
[----:B------:R-:W-:Y:S02]  /*6640*/  HFMA2 R37, R37, R0.H1_H1, -72, -72 ;  /* 0xd480d48025257431 */ /* 0x000fe40000060000 */
[----:B------:R-:W-:Y:S02]  /*6650*/  HADD2.F32 R31, -RZ, R13.H0_H0 ;  /* 0x2000000dff1f7230 */ /* 0x000fe40000004100 */
[----:B------:R-:W-:Y:S01]  /*6660*/  FFMA.FTZ R26, R26, R40, R35 ;  /* 0x000000281a1a7223 */ /* 0x000fe20000010023 */
[----:B------:R-:W-:Y:S01]  /*6670*/  HADD2.F32 R27, -RZ, R27.H1_H1 ;  /* 0x3000001bff1b7230 */ /* 0x000fe20000004100 */
[----:B------:R-:W-:Y:S01]  /*6680*/  PRMT R34, R34, 0x5410, R33 ;  /* 0x0000541022227816 */ /* 0x000fe20000000021 */
[----:B------:R-:W-:-:S02]  /*6690*/  HADD2.F32 R35, -RZ, R37.H0_H0 ;  /* 0x20000025ff237230 */ /* 0x000fc40000004100 */
[C---:B------:R-:W-:Y:S01]  /*66a0*/  FFMA.FTZ R12, R39.reuse, R31, R12 ;  /* 0x0000001f270c7223 */ /* 0x040fe2000001000c */
[----:B------:R-:W-:Y:S02]  /*66b0*/  HADD2.F32 R13, -RZ, R13.H1_H1 ;  /* 0x3000000dff0d7230 */ /* 0x000fe40000004100 */
[----:B------:R-:W-:Y:S02]  /*66c0*/  HADD2 R7, R36, R5 ;  /* 0x0000000524077230 */ /* 0x000fe40000000000 */
[--C-:B------:R-:W-:Y:S02]  /*66d0*/  HADD2.F32 R41, -RZ, R15.reuse.H0_H0 ;  /* 0x2000000fff297230 */ /* 0x100fe40000004100 */
[----:B------:R-:W-:Y:S01]  /*66e0*/  FFMA.FTZ R35, R39, R35, R26 ;  /* 0x0000002327237223 */ /* 0x000fe2000001001a */
[--C-:B------:R-:W-:Y:S02]  /*66f0*/  HADD2.F32 R38, -RZ, R14.reuse.H0_H0 ;  /* 0x2000000eff267230 */ /* 0x100fe40000004100 */
[----:B------:R-:W-:Y:S01]  /*6700*/  FFMA.FTZ R26, R27, R13, R12 ;  /* 0x0000000d1b1a7223 */ /* 0x000fe2000001000c */
[----:B------:R-:W-:Y:S01]  /*6710*/  HADD2.F32 R15, -RZ, R15.H1_H1 ;  /* 0x3000000fff0f7230 */ /* 0x000fe20000004100 */
[----:B------:R-:W1:Y:S01]  /*6720*/  LDS.64 R12, [UR4+0x20] ;  /* 0x00002004ff0c7984 */ /* 0x000e620008000a00 */
[----:B------:R-:W-:Y:S01]  /*6730*/  FFMA.FTZ R42, R41, R39, R42 ;  /* 0x00000027292a7223 */ /* 0x000fe2000001002a */
[----:B------:R-:W-:Y:S01]  /*6740*/  FFMA.FTZ R30, R39, R38, R30 ;  /* 0x00000026271e7223 */ /* 0x000fe2000001001e */
[----:B------:R-:W-:-:S02]  /*6750*/  HADD2.F32 R31, -RZ, R14.H1_H1 ;  /* 0x3000000eff1f7230 */ /* 0x000fc40000004100 */
[----:B------:R-:W-:Y:S01]  /*6760*/  FMUL.FTZ R26, R21, R26 ;  /* 0x0000001a151a7220 */ /* 0x000fe20000410000 */
[----:B------:R-:W-:Y:S02]  /*6770*/  HADD2.F32 R38, -RZ, R37.H1_H1 ;  /* 0x30000025ff267230 */ /* 0x000fe40000004100 */
[----:B------:R-:W-:Y:S01]  /*6780*/  FFMA.FTZ R14, R15, R27, R42 ;  /* 0x0000001b0f0e7223 */ /* 0x000fe2000001002a */
[C---:B------:R-:W-:Y:S01]  /*6790*/  FFMA.FTZ R15, R27.reuse, R31, R30 ;  /* 0x0000001f1b0f7223 */ /* 0x040fe2000001001e */
[----:B------:R-:W-:Y:S01]  /*67a0*/  F2FP.F16.F32.PACK_AB R26, RZ, R26 ;  /* 0x0000001aff1a723e */ /* 0x000fe200000000ff */
[----:B------:R-:W-:Y:S01]  /*67b0*/  FFMA.FTZ R27, R27, R38, R35 ;  /* 0x000000261b1b7223 */ /* 0x000fe20000010023 */
[----:B------:R-:W-:Y:S01]  /*67c0*/  FMUL.FTZ R30, R23, R14 ;  /* 0x0000000e171e7220 */ /* 0x000fe20000410000 */
[----:B------:R-:W-:Y:S01]  /*67d0*/  FMUL.FTZ R15, R32, R15 ;  /* 0x0000000f200f7220 */ /* 0x000fe20000410000 */
[----:B------:R-:W-:Y:S01]  /*67e0*/  HFMA2.MMA R14, R34, 1, 1, R6 ;  /* 0x3c003c00220e7835 */ /* 0x000fe20000000006 */
        /* <DEDUP_REMOVED lines=8> */
[C---:B--2---:R-:W-:Y:S01]  /*6870*/  LOP3.LUT R6, R8.reuse, 0xf000f, RZ, 0xc0, !PT ;  /* 0x000f000f08067812 */ /* 0x044fe200078ec0ff */
[--C-:B-1----:R-:W-:Y:S01]  /*6880*/  HADD2.F32 R5, -RZ, R12.reuse.H0_H0 ;  /* 0x2000000cff057230 */ /* 0x102fe20000004100 */
[----:B------:R-:W-:Y:S01]  /*6890*/  LOP3.LUT R15, R8, 0xf000f0, RZ, 0xc0, !PT ;  /* 0x00f000f0080f7812 */ /* 0x000fe200078ec0ff */
[----:B------:R-:W-:Y:S01]  /*68a0*/  HADD2.F32 R35, -RZ, R12.H1_H1 ;  /* 0x3000000cff237230 */ /* 0x000fe20000004100 */
[----:B------:R-:W-:Y:S01]  /*68b0*/  SHF.R.U32.HI R26, RZ, 0x8, R8 ;  /* 0x00000008ff1a7819 */ /* 0x000fe20000011608 */
[----:B------:R-:W-:Y:S01]  /*68c0*/  HADD2.F32 R36, -RZ, R13.H0_H0 ;  /* 0x2000000dff247230 */ /* 0x000fe20000004100 */
[----:B------:R-:W-:Y:S02]  /*68d0*/  LOP3.LUT R8, R9, 0xf000f, RZ, 0xc0, !PT ;  /* 0x000f000f09087812 */ /* 0x000fe400078ec0ff */
        /* <DEDUP_REMOVED lines=9> */
[----:B------:R-:W-:-:S02]  /*6970*/  HADD2 R38, R8, -1032, -1032 ;  /* 0xe408e40808267430 */ /* 0x000fc40000000000 */
[----:B------:R-:W-:Y:S02]  /*6980*/  HADD2.F32 R34, -RZ, R13.H1_H1 ;  /* 0x3000000dff227230 */ /* 0x000fe40000004100 */
[----:B------:R-:W-:Y:S02]  /*6990*/  HADD2 R39, R39, -1032, -1032 ;  /* 0xe408e40827277430 */ /* 0x000fe40000000000 */
[--C-:B------:R-:W-:Y:S02]  /*69a0*/  HADD2.F32 R8, -RZ, R6.reuse.H0_H0 ;  /* 0x20000006ff087230 */ /* 0x100fe40000004100 */
[----:B------:R-:W-:Y:S01]  /*69b0*/  HADD2 R37, R10, -1032, -1032 ;  /* 0xe408e4080a257430 */ /* 0x000fe20000000000 */
[----:B------:R-:W1:Y:S01]  /*69c0*/  LDS.64 R12, [UR4+0x28] ;  /* 0x00002804ff0c7984 */ /* 0x000e620008000a00 */
[----:B------:R-:W-:Y:S01]  /*69d0*/  HADD2.F32 R40, -RZ, R6.H1_H1 ;  /* 0x30000006ff287230 */ /* 0x000fe20000004100 */
[----:B------:R-:W-:Y:S01]  /*69e0*/  LOP3.LUT R30, R9, 0xf000f0, RZ, 0xc0, !PT ;  /* 0x00f000f0091e7812 */ /* 0x000fe200078ec0ff */
[----:B------:R-:W-:-:S02]  /*69f0*/  HADD2.F32 R42, -RZ, R38.H0_H0 ;  /* 0x20000026ff2a7230 */ /* 0x000fc40000004100 */
[----:B------:R-:W-:Y:S01]  /*6a00*/  FFMA.FTZ R41, R8, R5, RZ ;  /* 0x0000000508297223 */ /* 0x000fe200000100ff */
[----:B------:R-:W-:Y:S01]  /*6a10*/  HADD2.F32 R10, -RZ, R39.H0_H0 ;  /* 0x20000027ff0a7230 */ /* 0x000fe20000004100 */
[----:B------:R-:W-:Y:S01]  /*6a20*/  LOP3.LUT R33, R11, 0xf000f0, RZ, 0xc0, !PT ;  /* 0x00f000f00b217812 */ /* 0x000fe200078ec0ff */
[----:B------:R-:W-:Y:S02]  /*6a30*/  HADD2.F32 R6, -RZ, R37.H0_H0 ;  /* 0x20000025ff067230 */ /* 0x000fe40000004100 */
[C---:B------:R-:W-:Y:S01]  /*6a40*/  FFMA.FTZ R8, R5.reuse, R42, RZ ;  /* 0x0000002a05087223 */ /* 0x040fe200000100ff */
[----:B------:R-:W-:Y:S02]  /*6a50*/  HADD2.F32 R38, -RZ, R38.H1_H1 ;  /* 0x30000026ff267230 */ /* 0x000fe40000004100 */
[----:B------:R-:W-:Y:S01]  /*6a60*/  FFMA.FTZ R10, R5, R10, RZ ;  /* 0x0000000a050a7223 */ /* 0x000fe200000100ff */
[----:B------:R-:W-:Y:S01]  /*6a70*/  HADD2.F32 R45, -RZ, R39.H1_H1 ;  /* 0x30000027ff2d7230 */ /* 0x000fe20000004100 */
[----:B------:R-:W-:Y:S01]  /*6a80*/  LOP3.LUT R39, R15, 0x64006400, RZ, 0xfc, !PT ;  /* 0x640064000f277812 */ /* 0x000fe200078efcff */
[----:B------:R-:W-:Y:S01]  /*6a90*/  FFMA.FTZ R6, R5, R6, RZ ;  /* 0x0000000605067223 */ /* 0x000fe200000100ff */
[----:B------:R-:W-:Y:S01]  /*6aa0*/  FFMA.FTZ R5, R40, R35, R41 ;  /* 0x0000002328057223 */ /* 0x000fe20000010029 */
[----:B------:R-:W-:Y:S01]  /*6ab0*/  LOP3.LUT R41, R30, 0x64006400, RZ, 0xfc, !PT ;  /* 0x640064001e297812 */ /* 0x000fe200078efcff */
[----:B------:R-:W-:Y:S01]  /*6ac0*/  FFMA.FTZ R15, R35, R38, R8 ;  /* 0x00000026230f7223 */ /* 0x000fe20000010008 */
[----:B------:R-:W-:Y:S01]  /*6ad0*/  LOP3.LUT R43, R31, 0x64006400, RZ, 0xfc, !PT ;  /* 0x640064001f2b7812 */ /* 0x000fe200078efcff */
[-C--:B------:R-:W-:Y:S01]  /*6ae0*/  HFMA2 R8, R39, R0.reuse.H1_H1, -72, -72 ;  /* 0xd480d48027087431 */ /* 0x080fe20000060000 */
        /* <DEDUP_REMOVED lines=16> */
[----:B------:R-:W-:Y:S01]  /*6bf0*/  FFMA.FTZ R8, R8, R34, R5 ;  /* 0x0000002208087223 */ /* 0x000fe20000010005 */
[----:B------:R-:W-:Y:S01]  /*6c00*/  HADD2.F32 R31, -RZ, R10.H1_H1 ;  /* 0x3000000aff1f7230 */ /* 0x000fe20000004100 */
[----:B------:R-:W-:Y:S01]  /*6c10*/  LOP3.LUT R5, R26, 0xf000f, RZ, 0xc0, !PT ;  /* 0x000f000f1a057812 */ /* 0x000fe200078ec0ff */
[----:B------:R-:W-:-:S02]  /*6c20*/  HADD2.F32 R33, -RZ, R33.H1_H1 ;  /* 0x30000021ff217230 */ /* 0x000fc40000004100 */
        /* <DEDUP_REMOVED lines=8> */
[--C-:B-1----:R-:W-:Y:S01]  /*6cb0*/  HADD2.F32 R30, -RZ, R12.reuse.H0_H0 ;  /* 0x2000000cff1e7230 */ /* 0x102fe20000004100 */
[----:B------:R-:W-:Y:S01]  /*6cc0*/  LOP3.LUT R6, R9, 0xf000f, RZ, 0xc0, !PT ;  /* 0x000f000f09067812 */ /* 0x000fe200078ec0ff */
[----:B------:R-:W-:Y:S01]  /*6cd0*/  HADD2 R31, R5, -1032, -1032 ;  /* 0xe408e408051f7430 */ /* 0x000fe20000000000 */
[----:B------:R-:W-:Y:S01]  /*6ce0*/  LOP3.LUT R36, R11, 0xf000f, RZ, 0xc0, !PT ;  /* 0x000f000f0b247812 */ /* 0x000fe200078ec0ff */
[----:B------:R-:W-:Y:S01]  /*6cf0*/  HADD2.F32 R12, -RZ, R12.H1_H1 ;  /* 0x3000000cff0c7230 */ /* 0x000fe20000004100 */
[----:B------:R-:W-:-:S02]  /*6d00*/  LOP3.LUT R35, R33, 0x64006400, RZ, 0xfc, !PT ;  /* 0x6400640021237812 */ /* 0x000fc400078efcff */
[----:B------:R-:W-:Y:S01]  /*6d10*/  LOP3.LUT R5, R6, 0x64006400, RZ, 0xfc, !PT ;  /* 0x6400640006057812 */ /* 0x000fe200078efcff */
[--C-:B------:R-:W-:Y:S01]  /*6d20*/  HADD2.F32 R37, -RZ, R31.reuse.H0_H0 ;  /* 0x2000001fff257230 */ /* 0x100fe20000004100 */
[----:B------:R-:W-:Y:S01]  /*6d30*/  LOP3.LUT R36, R36, 0x64006400, RZ, 0xfc, !PT ;  /* 0x6400640024247812 */ /* 0x000fe200078efcff */
[----:B------:R-:W-:Y:S02]  /*6d40*/  HADD2 R35, R35, -1032, -1032 ;  /* 0xe408e40823237430 */ /* 0x000fe40000000000 */
[----:B------:R-:W-:Y:S02]  /*6d50*/  HADD2.F32 R31, -RZ, R31.H1_H1 ;  /* 0x3000001fff1f7230 */ /* 0x000fe40000004100 */
[----:B------:R-:W-:Y:S02]  /*6d60*/  HADD2 R33, R5, -1032, -1032 ;  /* 0xe408e40805217430 */ /* 0x000fe40000000000 */
[----:B------:R-:W-:Y:S01]  /*6d70*/  FFMA.FTZ R8, R37, R30, R8 ;  /* 0x0000001e25087223 */ /* 0x000fe20000010008 */
[----:B------:R-:W-:-:S02]  /*6d80*/  HADD2 R5, R36, -1032, -1032 ;  /* 0xe408e40824057430 */ /* 0x000fc40000000000 */
[----:B------:R-:W-:Y:S01]  /*6d90*/  HADD2.F32 R37, -RZ, R35.H0_H0 ;  /* 0x20000023ff257230 */ /* 0x000fe20000004100 */
[----:B------:R-:W-:Y:S01]  /*6da0*/  LOP3.LUT R26, R26, 0xf000f0, RZ, 0xc0, !PT ;  /* 0x00f000f01a1a7812 */ /* 0x000fe200078ec0ff */
[----:B------:R-:W-:Y:S02]  /*6db0*/  HADD2.F32 R36, -RZ, R33.H0_H0 ;  /* 0x20000021ff247230 */ /* 0x000fe40000004100 */
[----:B------:R-:W-:Y:S02]  /*6dc0*/  HADD2.F32 R43, -RZ, R5.H0_H0 ;  /* 0x20000005ff2b7230 */ /* 0x000fe40000004100 */
[C---:B------:R-:W-:Y:S01]  /*6dd0*/  FFMA.FTZ R37, R30.reuse, R37, R10 ;  /* 0x000000251e257223 */ /* 0x040fe2000001000a */
[----:B------:R-:W-:Y:S02]  /*6de0*/  HADD2.F32 R39, -RZ, R33.H1_H1 ;  /* 0x30000021ff277230 */ /* 0x000fe40000004100 */
[C---:B------:R-:W-:Y:S01]  /*6df0*/  FFMA.FTZ R41, R30.reuse, R36, R15 ;  /* 0x000000241e297223 */ /* 0x040fe2000001000f */
[----:B------:R-:W-:Y:S01]  /*6e00*/  FFMA.FTZ R33, R31, R12, R8 ;  /* 0x0000000c1f217223 */ /* 0x000fe20000010008 */
[----:B------:R-:W-:Y:S01]  /*6e10*/  LOP3.LUT R10, R9, 0xf000f0, RZ, 0xc0, !PT ;  /* 0x00f000f0090a7812 */ /* 0x000fe200078ec0ff */
[----:B------:R-:W-:Y:S01]  /*6e20*/  FFMA.FTZ R15, R30, R43, R34 ;  /* 0x0000002b1e0f7223 */ /* 0x000fe20000010022 */
[----:B------:R-:W1:Y:S01]  /*6e30*/  LDS.64 R8, [UR4+0x30] ;  /* 0x00003004ff087984 */ /* 0x000e620008000a00 */
[----:B------:R-:W-:Y:S01]  /*6e40*/  LOP3.LUT R30, R27, 0xf000f0, RZ, 0xc0, !PT ;  /* 0x00f000f01b1e7812 */ /* 0x000fe200078ec0ff */
[----:B------:R-:W-:-:S02]  /*6e50*/  HADD2.F32 R34, -RZ, R35.H1_H1 ;  /* 0x30000023ff227230 */ /* 0x000fc40000004100 */
[----:B------:R-:W-:Y:S01]  /*6e60*/  FFMA.FTZ R31, R12, R39, R41 ;  /* 0x000000270c1f7223 */ /* 0x000fe20000010029 */
[----:B------:R-:W-:Y:S01]  /*6e70*/  LOP3.LUT R27, R26, 0x64006400, RZ, 0xfc, !PT ;  /* 0x640064001a1b7812 */ /* 0x000fe200078efcff */
[----:B------:R-:W-:Y:S01]  /*6e80*/  HADD2.F32 R6, -RZ, R13.H0_H0 ;  /* 0x2000000dff067230 */ /* 0x000fe20000004100 */
[----:B------:R-:W-:Y:S01]  /*6e90*/  LOP3.LUT R35, R10, 0x64006400, RZ, 0xfc, !PT ;  /* 0x640064000a237812 */ /* 0x000fe200078efcff */
[----:B------:R-:W-:Y:S01]  /*6ea0*/  FFMA.FTZ R37, R12, R34, R37 ;  /* 0x000000220c257223 */ /* 0x000fe20000010025 */
[----:B------:R-:W-:Y:S01]  /*6eb0*/  LOP3.LUT R39, R30, 0x64006400, RZ, 0xfc, !PT ;  /* 0x640064001e277812 */ /* 0x000fe200078efcff */
[-C--:B------:R-:W-:Y:S01]  /*6ec0*/  HFMA2 R26, R27, R0.reuse.H1_H1, -72, -72 ;  /* 0xd480d4801b1a7431 */ /* 0x080fe20000060000 */
[----:B------:R-:W-:Y:S01]  /*6ed0*/  LOP3.LUT R30, R11, 0xf000f0, RZ, 0xc0, !PT ;  /* 0x00f000f00b1e7812 */ /* 0x000fe200078ec0ff */
[----:B------:R-:W-:Y:S02]  /*6ee0*/  HFMA2 R11, R35, R0.H1_H1, -72, -72 ;  /* 0xd480d480230b7431 */ /* 0x000fe40000060000 */
[----:B------:R-:W-:-:S02]  /*6ef0*/  HADD2.F32 R34, -RZ, R5.H1_H1 ;  /* 0x30000005ff227230 */ /* 0x000fc40000004100 */
[-C--:B------:R-:W-:Y:S01]  /*6f00*/  HFMA2 R10, R39, R0.reuse.H1_H1, -72, -72 ;  /* 0xd480d480270a7431 */ /* 0x080fe20000060000 */
[----:B------:R-:W-:Y:S01]  /*6f10*/  LOP3.LUT R27, R30, 0x64006400, RZ, 0xfc, !PT ;  /* 0x640064001e1b7812 */ /* 0x000fe200078efcff */
[----:B------:R-:W-:Y:S02]  /*6f20*/  HADD2.F32 R30, -RZ, R26.H0_H0 ;  /* 0x2000001aff1e7230 */ /* 0x000fe40000004100 */
[----:B------:R-:W-:Y:S02]  /*6f30*/  HADD2.F32 R5, -RZ, R11.H0_H0 ;  /* 0x2000000bff057230 */ /* 0x000fe40000004100 */
[----:B------:R-:W-:Y:S01]  /*6f40*/  FFMA.FTZ R15, R12, R34, R15 ;  /* 0x000000220c0f7223 */ /* 0x000fe2000001000f */
[----:B------:R-:W-:Y:S02]  /*6f50*/  HFMA2 R27, R27, R0.H1_H1, -72, -72 ;  /* 0xd480d4801b1b7431 */ /* 0x000fe40000060000 */
[----:B------:R-:W-:Y:S02]  /*6f60*/  HADD2.F32 R36, -RZ, R10.H0_H0 ;  /* 0x2000000aff247230 */ /* 0x000fe40000004100 */
[----:B------:R-:W-:Y:S01]  /*6f70*/  FFMA.FTZ R33, R30, R6, R33 ;  /* 0x000000061e217223 */ /* 0x000fe20000010021 */
[----:B------:R-:W-:Y:S01]  /*6f80*/  FFMA.FTZ R34, R6, R5, R31 ;  /* 0x0000000506227223 */ /* 0x000fe2000001001f */
[----:B------:R-:W-:Y:S01]  /*6f90*/  HADD2.F32 R13, -RZ, R13.H1_H1 ;  /* 0x3000000dff0d7230 */ /* 0x000fe20000004100 */
[----:B----4-:R-:W-:Y:S01]  /*6fa0*/  LOP3.LUT R31, R17, 0xf000f0, RZ, 0xc0, !PT ;  /* 0x00f000f0111f7812 */ /* 0x010fe200078ec0ff */
[----:B------:R-:W-:-:S02]  /*6fb0*/  HADD2.F32 R5, -RZ, R27.H0_H0 ;  /* 0x2000001bff057230 */ /* 0x000fc40000004100 */
[C---:B------:R-:W-:Y:S01]  /*6fc0*/  FFMA.FTZ R37, R6.reuse, R36, R37 ;  /* 0x0000002406257223 */ /* 0x040fe20000010025 */
[----:B------:R-:W-:Y:S02]  /*6fd0*/  HADD2.F32 R26, -RZ, R26.H1_H1 ;  /* 0x3000001aff1a7230 */ /* 0x000fe40000004100 */
[----:B------:R-:W-:Y:S02]  /*6fe0*/  HADD2.F32 R12, -RZ, R11.H1_H1 ;  /* 0x3000000bff0c7230 */ /* 0x000fe40000004100 */
[----:B------:R-:W-:Y:S01]  /*6ff0*/  FFMA.FTZ R15, R6, R5, R15 ;  /* 0x00000005060f7223 */ /* 0x000fe2000001000f */
[----:B------:R-:W-:Y:S01]  /*7000*/  HADD2.F32 R10, -RZ, R10.H1_H1 ;  /* 0x3000000aff0a7230 */ /* 0x000fe20000004100 */
[----:B------:R-:W-:Y:S01]  /*7010*/  LOP3.LUT R6, R16, 0xf000f, RZ, 0xc0, !PT ;  /* 0x000f000f10067812 */ /* 0x000fe200078ec0ff */
[----:B------:R-:W-:Y:S02]  /*7020*/  HADD2.F32 R36, -RZ, R27.H1_H1 ;  /* 0x3000001bff247230 */ /* 0x000fe40000004100 */
[----:B------:R-:W-:Y:S01]  /*7030*/  FFMA.FTZ R30, R26, R13, R33 ;  /* 0x0000000d1a1e7223 */ /* 0x000fe20000010021 */
[C---:B------:R-:W-:Y:S01]  /*7040*/  FFMA.FTZ R11, R13.reuse, R12, R34 ;  /* 0x0000000c0d0b7223 */ /* 0x040fe20000010022 */
[----:B------:R-:W-:Y:S01]  /*7050*/  FFMA.FTZ R26, R13, R10, R37 ;  /* 0x0000000a0d1a7223 */ /* 0x000fe20000010025 */
[----:B------:R-:W-:Y:S01]  /*7060*/  LOP3.LUT R10, R17, 0xf000f, RZ, 0xc0, !PT ;  /* 0x000f000f110a7812 */ /* 0x000fe200078ec0ff */
[----:B------:R-:W-:Y:S01]  /*7070*/  FFMA.FTZ R15, R13, R36, R15 ;  /* 0x000000240d0f7223 */ /* 0x000fe2000001000f */
[----:B------:R-:W-:Y:S01]  /*7080*/  LOP3.LUT R12, R18, 0xf000f, RZ, 0xc0, !PT ;  /* 0x000f000f120c7812 */ /* 0x000fe200078ec0ff */
[--C-:B-1----:R-:W-:Y:S01]  /*7090*/  HADD2.F32 R5, -RZ, R8.reuse.H0_H0 ;  /* 0x20000008ff057230 */ /* 0x102fe20000004100 */
        /* <DEDUP_REMOVED lines=24> */
[----:B------:R-:W1:Y:S01]  /*7220*/  LDS.64 R12, [UR4+0x38] ;  /* 0x00003804ff0c7984 */ /* 0x000e620008000a00 */
[----:B------:R-:W-:Y:S01]  /*7230*/  FFMA.FTZ R5, R40, R35, R41 ;  /* 0x0000002328057223 */ /* 0x000fe20000010029 */
[----:B------:R-:W-:Y:S01]  /*7240*/  HADD2.F32 R38, -RZ, R38.H1_H1 ;  /* 0x30000026ff267230 */ /* 0x000fe20000004100 */
[----:B------:R-:W-:Y:S01]  /*7250*/  LOP3.LUT R39, R27, 0x64006400, RZ, 0xfc, !PT ;  /* 0x640064001b277812 */ /* 0x000fe200078efcff */
[----:B------:R-:W-:Y:S01]  /*7260*/  FMUL.FTZ R30, R23, R30 ;  /* 0x0000001e171e7220 */ /* 0x000fe20000410000 */
        /* <DEDUP_REMOVED lines=18> */
[----:B------:R-:W-:Y:S02]  /*7390*/  HADD2.F32 R27, -RZ, R34.H0_H0 ;  /* 0x20000022ff1b7230 */ /* 0x000fe40000004100 */
[C---:B------:R-:W-:Y:S01]  /*73a0*/  FFMA.FTZ R5, R36.reuse, R40, R31 ;  /* 0x0000002824057223 */ /* 0x040fe2000001001f */
[----:B------:R-:W-:Y:S01]  /*73b0*/  HADD2.F32 R31, -RZ, R10.H1_H1 ;  /* 0x3000000aff1f7230 */ /* 0x000fe20000004100 */
[----:B------:R-:W-:Y:S01]  /*73c0*/  SHF.R.U32.HI R17, RZ, 0x8, R17 ;  /* 0x00000008ff117819 */ /* 0x000fe20000011611 */
[----:B------:R-:W-:Y:S02]  /*73d0*/  HADD2.F32 R10, -RZ, R33.H1_H1 ;  /* 0x30000021ff0a7230 */ /* 0x000fe40000004100 */
[----:B------:R-:W-:Y:S01]  /*73e0*/  FFMA.FTZ R35, R36, R27, R35 ;  /* 0x0000001b24237223 */ /* 0x000fe20000010023 */
[----:B------:R-:W-:Y:S01]  /*73f0*/  HADD2.F32 R34, -RZ, R34.H1_H1 ;  /* 0x30000022ff227230 */ /* 0x000fe20000004100 */
        /* <DEDUP_REMOVED lines=8> */
[----:B------:R-:W-:Y:S01]  /*7480*/  FMUL.FTZ R11, R32, R11 ;  /* 0x0000000b200b7220 */ /* 0x000fe20000410000 */
[----:B------:R-:W-:Y:S01]  /*7490*/  LOP3.LUT R5, R16, 0xf000f, RZ, 0xc0, !PT ;  /* 0x000f000f10057812 */ /* 0x000fe200078ec0ff */
[--C-:B-1----:R-:W-:Y:S01]  /*74a0*/  HADD2.F32 R10, -RZ, R12.reuse.H0_H0 ;  /* 0x2000000cff0a7230 */ /* 0x102fe20000004100 */
[----:B------:R-:W-:Y:S01]  /*74b0*/  LOP3.LUT R33, R18, 0xf000f, RZ, 0xc0, !PT ;  /* 0x000f000f12217812 */ /* 0x000fe200078ec0ff */
[----:B------:R-:W-:Y:S01]  /*74c0*/  HADD2.F32 R12, -RZ, R12.H1_H1 ;  /* 0x3000000cff0c7230 */ /* 0x000fe20000004100 */
[----:B------:R-:W-:Y:S01]  /*74d0*/  LOP3.LUT R34, R19, 0xf000f, RZ, 0xc0, !PT ;  /* 0x000f000f13227812 */ /* 0x000fe200078ec0ff */
[----:B------:R-:W-:Y:S01]  /*74e0*/  FMUL.FTZ R26, R21, R26 ;  /* 0x0000001a151a7220 */ /* 0x000fe20000410000 */
[----:B------:R-:W-:Y:S01]  /*74f0*/  LOP3.LUT R6, R6, 0x64006400, RZ, 0xfc, !PT ;  /* 0x6400640006067812 */ /* 0x000fe200078efcff */
[----:B------:R-:W-:Y:S01]  /*7500*/  FMUL.FTZ R15, R20, R15 ;  /* 0x0000000f140f7220 */ /* 0x000fe20000410000 */
        /* <DEDUP_REMOVED lines=11> */
[----:B------:R-:W-:Y:S01]  /*75c0*/  F2FP.F16.F32.PACK_AB R30, RZ, R30 ;  /* 0x0000001eff1e723e */ /* 0x000fe200000000ff */
[----:B------:R-:W-:Y:S02]  /*75d0*/  HADD2.F32 R39, -RZ, R35.H0_H0 ;  /* 0x20000023ff277230 */ /* 0x000fe40000004100 */
[----:B------:R-:W-:Y:S01]  /*75e0*/  FFMA.FTZ R37, R10, R37, R27 ;  /* 0x000000250a257223 */ /* 0x000fe2000001001b */
[----:B------:R-:W-:Y:S02]  /*75f0*/  HADD2.F32 R38, -RZ, R6.H0_H0 ;  /* 0x20000006ff267230 */ /* 0x000fe40000004100 */
[----:B------:R-:W-:Y:S01]  /*7600*/  FFMA.FTZ R31, R36, R10, R31 ;  /* 0x0000000a241f7223 */ /* 0x000fe2000001001f */
[----:B------:R-:W-:Y:S02]  /*7610*/  HADD2.F32 R5, -RZ, R13.H0_H0 ;  /* 0x2000000dff057230 */ /* 0x000fe40000004100 */
        /* <DEDUP_REMOVED lines=11> */
[----:B------:R-:W-:Y:S01]  /*76d0*/  LOP3.LUT R27, R19, 0xf000f0, RZ, 0xc0, !PT ;  /* 0x00f000f0131b7812 */ /* 0x000fe200078ec0ff */
[-C--:B------:R-:W-:Y:S01]  /*76e0*/  HFMA2 R17, R17, R0.reuse.H1_H1, -72, -72 ;  /* 0xd480d48011117431 */ /* 0x080fe20000060000 */
[----:B------:R-:W-:Y:S01]  /*76f0*/  LOP3.LUT R19, R18, 0x64006400, RZ, 0xfc, !PT ;  /* 0x6400640012137812 */ /* 0x000fe200078efcff */
[-C--:B------:R-:W-:Y:S01]  /*7700*/  HFMA2 R33, R33, R0.reuse.H1_H1, -72, -72 ;  /* 0xd480d48021217431 */ /* 0x080fe20000060000 */
[----:B------:R-:W-:Y:S01]  /*7710*/  LOP3.LUT R27, R27, 0x64006400, RZ, 0xfc, !PT ;  /* 0x640064001b1b7812 */ /* 0x000fe200078efcff */
[----:B------:R-:W-:Y:S01]  /*7720*/  HADD2.F32 R34, -RZ, R6.H1_H1 ;  /* 0x30000006ff227230 */ /* 0x000fe20000004100 */
[----:B------:R-:W-:Y:S01]  /*7730*/  F2FP.F16.F32.PACK_AB R11, RZ, R11 ;  /* 0x0000000bff0b723e */ /* 0x000fe200000000ff */
[----:B------:R-:W-:-:S02]  /*7740*/  HFMA2 R19, R19, R0.H1_H1, -72, -72 ;  /* 0xd480d48013137431 */ /* 0x000fc40000060000 */
[----:B------:R-:W-:Y:S02]  /*7750*/  HADD2.F32 R31, -RZ, R17.H0_H0 ;  /* 0x20000011ff1f7230 */ /* 0x000fe40000004100 */
[----:B------:R-:W-:Y:S02]  /*7760*/  HFMA2 R6, R27, R0.H1_H1, -72, -72 ;  /* 0xd480d4801b067431 */ /* 0x000fe40000060000 */
[----:B------:R-:W-:Y:S02]  /*7770*/  HADD2.F32 R18, -RZ, R33.H0_H0 ;  /* 0x20000021ff127230 */ /* 0x000fe40000004100 */
[----:B------:R-:W-:Y:S01]  /*7780*/  FFMA.FTZ R34, R12, R34, R9 ;  /* 0x000000220c227223 */ /* 0x000fe20000010009 */
        /* <DEDUP_REMOVED lines=9> */
[----:B------:R-:W-:Y:S01]  /*7820*/  PRMT R30, R30, 0x5410, R11 ;  /* 0x000054101e1e7816 */ /* 0x000fe2000000000b */
[----:B------:R-:W-:Y:S02]  /*7830*/  HADD2.F32 R12, -RZ, R19.H1_H1 ;  /* 0x30000013ff0c7230 */ /* 0x000fe40000004100 */
[----:B------:R-:W-:Y:S01]  /*7840*/  FFMA.FTZ R8, R8, R13, R31 ;  /* 0x0000000d08087223 */ /* 0x000fe2000001001f */
[----:B------:R-:W-:-:S02]  /*7850*/  HADD2.F32 R6, -RZ, R6.H1_H1 ;  /* 0x30000006ff067230 */ /* 0x000fc40000004100 */
        /* <DEDUP_REMOVED lines=10> */
[----:B------:R-:W-:Y:S01]  /*7900*/  HFMA2.MMA R14, R30, 1, 1, R14 ;  /* 0x3c003c001e0e7835 */ /* 0x000fe2000000000e */
[----:B------:R-:W-:-:S02]  /*7910*/  F2FP.F16.F32.PACK_AB R5, RZ, R5 ;  /* 0x00000005ff05723e */ /* 0x000fc400000000ff */
[----:B------:R-:W-:Y:S02]  /*7920*/  F2FP.F16.F32.PACK_AB R12, RZ, R12 ;  /* 0x0000000cff0c723e */ /* 0x000fe400000000ff */
[----:B------:R-:W-:Y:S02]  /*7930*/  F2FP.F16.F32.PACK_AB R13, RZ, R13 ;  /* 0x0000000dff0d723e */ /* 0x000fe400000000ff */
[----:B------:R-:W-:Y:S02]  /*7940*/  PRMT R26, R26, 0x5410, R15 ;  /* 0x000054101a1a7816 */ /* 0x000fe4000000000f */
[----:B------:R-:W-:Y:S02]  /*7950*/  PRMT R8, R8, 0x5410, R5 ;  /* 0x0000541008087816 */ /* 0x000fe40000000005 */
[----:B------:R-:W-:Y:S01]  /*7960*/  PRMT R12, R12, 0x5410, R13 ;  /* 0x000054100c0c7816 */ /* 0x000fe2000000000d */
[----:B------:R-:W-:-:S03]  /*7970*/  HADD2 R7, R26, R7 ;  /* 0x000000071a077230 */ /* 0x000fc60000000000 */
[----:B------:R-:W-:Y:S01]  /*7980*/  HFMA2.MMA R6, R8, 1, 1, R14 ;  /* 0x3c003c0008067835 */ /* 0x000fe2000000000e */
[----:B------:R-:W-:-:S10]  /*7990*/  HADD2 R5, R12, R7 ;  /* 0x000000070c057230 */ /* 0x000fd40000000000 */
.L_x_3988:
[----:B------:R-:W3:Y:S01]  /*79a0*/  LDC R7, c[0x0][0x23c] ;  /* 0x00008f00ff077b82 */ /* 0x000ee20000000800 */
[----:B------:R-:W-:Y:S01]  /*79b0*/  IADD3 R25, R25, 0x20, RZ ;  /* 0x0000002019197810 */ /* 0x000fe20007ffe0ff */
[----:B------:R-:W-:-:S03]  /*79c0*/  UIADD3 UR4, UR4, 0x40, URZ ;  /* 0x0000004004047890 */ /* 0x000fc6000fffe03f */
[C---:B------:R-:W-:Y:S02]  /*79d0*/  ISETP.GE.AND P0, PT, R25.reuse, UR5, PT ;  /* 0x0000000519007c0c */ /* 0x040fe4000bf06270 */
[----:B------:R-:W-:Y:S02]  /*79e0*/  ISETP.LT.AND P3, PT, R25, R24, PT ;  /* 0x000000181900720c */ /* 0x000fe40003f61270 */
[----:B---3--:R-:W-:-:S04]  /*79f0*/  LEA R28, P2, R7, R28, 0x4 ;  /* 0x0000001c071c7211 */ /* 0x008fc800078420ff */
[----:B------:R-:W-:-:S07]  /*7a00*/  LEA.HI.X R29, R7, R29, R22, 0x4, P2 ;  /* 0x0000001d071d7211 */ /* 0x000fce00010f2416 */
[----:B------:R-:W-:Y:S05]  /*7a10*/  @!P0 BRA P3, `(.L_x_3989) ;  /* 0xffffffdc00108947 */ /* 0x000fea000183ffff */
.L_x_3987:
[----:B------:R-:W-:Y:S01]  /*7a20*/  ISETP.GE.AND P0, PT, R25, R24, PT ;  /* 0x000000181900720c */ /* 0x000fe20003f06270 */
[----:B------:R-:W-:-:S03]  /*7a30*/  ULDC UR5, c[0x0][0x268] ;  /* 0x00009a0000057ab9 */ /* 0x000fc60000000800 */
[----:B------:R-:W-:Y:S01]  /*7a40*/  ISETP.GE.OR P0, PT, R25, UR5, P0 ;  /* 0x0000000519007c0c */ /* 0x000fe20008706670 */
[----:B------:R-:W-:-:S12]  /*7a50*/  ULDC UR5, c[0x0][0x268] ;  /* 0x00009a0000057ab9 */ /* 0x000fd80000000800 */
[----:B------:R-:W-:Y:S05]  /*7a60*/  @P0 BRA `(.L_x_3990) ;  /* 0x0000001000fc0947 */ /* 0x000fea0003800000 */
.L_x_3992:
[----:B---3--:R-:W3:Y:S01]  /*7a70*/  LDC R7, c[0x0][0x23c] ;  /* 0x00008f00ff077b82 */ /* 0x008ee20000000800 */
[----:B-----5:R4:W5:Y:S01]  /*7a80*/  LDG.E.128.CONSTANT R20, desc[UR6][R28.64] ;  /* 0x000000061c147981 */ /* 0x020962000c1e9d00 */
[----:B---3--:R-:W-:-:S05]  /*7a90*/  IMAD.WIDE R12, R7, 0x4, R28 ;  /* 0x00000004070c7825 */ /* 0x008fca00078e021c */
[----:B------:R3:W5:Y:S01]  /*7aa0*/  LDG.E.128.CONSTANT R8, desc[UR6][R12.64] ;  /* 0x000000060c087981 */ /* 0x000762000c1e9d00 */
[----:B------:R-:W-:Y:S01]  /*7ab0*/  IMAD.WIDE R14, R7, 0x4, R12 ;  /* 0x00000004070e7825 */ /* 0x000fe200078e020c */
[----:B------:R-:W-:-:S04]  /*7ac0*/  IADD3 R25, R25, 0x20, RZ ;  /* 0x0000002019197810 */ /* 0x000fc80007ffe0ff */
[----:B------:R-:W-:Y:S01]  /*7ad0*/  ISETP.GE.AND P0, PT, R25, UR5, PT ;  /* 0x0000000519007c0c */ /* 0x000fe2000bf06270 */
[----:B----4-:R-:W-:Y:S01]  /*7ae0*/  IMAD.WIDE R28, R7, 0x4, R14 ;  /* 0x00000004071c7825 */ /* 0x010fe200078e020e */
[----:B------:R-:W-:Y:S11]  /*7af0*/  @P1 BRA `(.L_x_3991) ;  /* 0x0000001000cc1947 */ /* 0x000ff60003800000 */
[----:B---3--:R-:W3:Y:S01]  /*7b00*/  LDG.E.128.CONSTANT R12, desc[UR6][R14.64] ;  /* 0x000000060e0c7981 */ /* 0x008ee2000c1e9d00 */
[----:B-1---5:R-:W-:Y:S01]  /*7b10*/  SHF.R.U32.HI R16, RZ, 0xf, R21 ;  /* 0x0000000fff107819 */ /* 0x022fe20000011615 */
[----:B--2---:R-:W-:Y:S01]  /*7b20*/  HFMA2.MMA R30, -RZ, RZ, 0, 0.015625 ;  /* 0x00002400ff1e7435 */ /* 0x004fe200000001ff */
[----:B------:R-:W-:Y:S02]  /*7b30*/  MOV R17, 0x3000 ;  /* 0x0000300000117802 */ /* 0x000fe40000000f00 */
[----:B------:R-:W-:Y:S02]  /*7b40*/  LOP3.LUT R26, R16, 0x10001, RZ, 0xc0, !PT ;  /* 0x00010001101a7812 */ /* 0x000fe400078ec0ff */
[----:B0-----:R-:W-:Y:S02]  /*7b50*/  PRMT R2, R2, 0x5410, R17 ;  /* 0x0000541002027816 */ /* 0x001fe40000000011 */
[----:B------:R-:W0:Y:S01]  /*7b60*/  LDS.128 R16, [UR4] ;  /* 0x00000004ff107984 */ /* 0x000e220008000c00 */
[----:B------:R-:W-:-:S02]  /*7b70*/  SHF.R.U32.HI R27, RZ, 0xe, R9 ;  /* 0x0000000eff1b7819 */ /* 0x000fc40000011609 */
[----:B------:R-:W-:Y:S02]  /*7b80*/  SHF.R.U32.HI R32, RZ, 0xf, R23 ;  /* 0x0000000fff207819 */ /* 0x000fe40000011617 */
[----:B------:R-:W-:Y:S02]  /*7b90*/  LOP3.LUT R33, R26, 0x20002, R27, 0xf8, !PT ;  /* 0x000200021a217812 */ /* 0x000fe400078ef81b */
[----:B------:R-:W-:Y:S02]  /*7ba0*/  SHF.R.U32.HI R26, RZ, 0xf, R20 ;  /* 0x0000000fff1a7819 */ /* 0x000fe40000011614 */
[----:B------:R-:W-:Y:S02]  /*7bb0*/  PRMT R0, R0, 0x5410, R30 ;  /* 0x0000541000007816 */ /* 0x000fe4000000001e */
        /* <DEDUP_REMOVED lines=9> */
[----:B------:R-:W-:Y:S02]  /*7c50*/  SHF.R.U32.HI R35, RZ, 0xe, R11 ;  /* 0x0000000eff237819 */ /* 0x000fe4000001160b */
[----:B------:R-:W-:Y:S02]  /*7c60*/  LOP3.LUT R37, R37, 0x64006400, RZ, 0xfc, !PT ;  /* 0x6400640025257812 */ /* 0x000fe400078efcff */
[----:B------:R-:W-:Y:S02]  /*7c70*/  LOP3.LUT R27, R26, 0x20002, R27, 0xf8, !PT ;  /* 0x000200021a1b7812 */ /* 0x000fe400078ef81b */
[----:B------:R-:W-:Y:S01]  /*7c80*/  LOP3.LUT R39, R39, 0x64006400, RZ, 0xfc, !PT ;  /* 0x6400640027277812 */ /* 0x000fe200078efcff */
[----:B------:R-:W-:Y:S01]  /*7c90*/  HADD2 R41, R37, -1028, -1028 ;  /* 0xe404e40425297430 */ /* 0x000fe20000000000 */
[----:B------:R-:W-:-:S02]  /*7ca0*/  LOP3.LUT R38, R38, 0x64006400, RZ, 0xfc, !PT ;  /* 0x6400640026267812 */ /* 0x000fc400078efcff */
[----:B------:R-:W-:Y:S01]  /*7cb0*/  LOP3.LUT R31, R30, 0x20002, R31, 0xf8, !PT ;  /* 0x000200021e1f7812 */ /* 0x000fe200078ef81f */
[----:B------:R-:W-:Y:S01]  /*7cc0*/  HADD2 R37, R39, -1028, -1028 ;  /* 0xe404e40427257430 */ /* 0x000fe20000000000 */
[----:B------:R-:W-:Y:S01]  /*7cd0*/  LOP3.LUT R36, R21, 0x380038, RZ, 0xc0, !PT ;  /* 0x0038003815247812 */ /* 0x000fe200078ec0ff */
[----:B------:R-:W-:Y:S01]  /*7ce0*/  HADD2 R39, R38, -1028, -1028 ;  /* 0xe404e40426277430 */ /* 0x000fe20000000000 */
[----:B------:R-:W-:Y:S01]  /*7cf0*/  LOP3.LUT R30, R34, 0x20002, R35, 0xf8, !PT ;  /* 0x00020002221e7812 */ /* 0x000fe200078ef823 */
[----:B0-----:R-:W-:Y:S01]  /*7d00*/  HFMA2.MMA R38, R41, R16, RZ ;  /* 0x0000001029267235 */ /* 0x001fe200000000ff */
[----:B------:R-:W-:Y:S01]  /*7d10*/  SHF.R.U32.HI R34, RZ, 0x6, R22 ;  /* 0x00000006ff227819 */ /* 0x000fe20000011616 */
[----:B------:R-:W-:Y:S01]  /*7d20*/  HFMA2 R37, R37, R16, RZ.H0_H0 ;  /* 0x0000001025257231 */ /* 0x000fe200000400ff */
[----:B------:R-:W-:Y:S02]  /*7d30*/  SHF.R.U32.HI R35, RZ, 0x6, R23 ;  /* 0x00000006ff237819 */ /* 0x000fe40000011617 */
[----:B------:R-:W-:-:S02]  /*7d40*/  PRMT R3, R3, 0x5410, R4 ;  /* 0x0000541003037816 */ /* 0x000fc40000000004 */
[----:B---3--:R-:W-:Y:S02]  /*7d50*/  SHF.R.U32.HI R32, RZ, 0xd, R13 ;  /* 0x0000000dff207819 */ /* 0x008fe4000001160d */
[----:B------:R-:W-:Y:S02]  /*7d60*/  SHF.R.U32.HI R40, RZ, 0xd, R12 ;  /* 0x0000000dff287819 */ /* 0x000fe4000001160c */
[----:B------:R-:W-:Y:S02]  /*7d70*/  LOP3.LUT R26, R33, 0x40004, R32, 0xf8, !PT ;  /* 0x00040004211a7812 */ /* 0x000fe400078ef820 */
[----:B------:R-:W-:Y:S02]  /*7d80*/  SHF.R.U32.HI R32, RZ, 0x6, R21 ;  /* 0x00000006ff207819 */ /* 0x000fe40000011615 */
[----:B------:R-:W-:Y:S02]  /*7d90*/  LOP3.LUT R21, R20, 0x380038, RZ, 0xc0, !PT ;  /* 0x0038003814157812 */ /* 0x000fe400078ec0ff */
[----:B------:R-:W-:-:S02]  /*7da0*/  SHF.R.U32.HI R33, RZ, 0x6, R20 ;  /* 0x00000006ff217819 */ /* 0x000fc40000011614 */
[----:B------:R-:W-:Y:S02]  /*7db0*/  LOP3.LUT R20, R22, 0x380038, RZ, 0xc0, !PT ;  /* 0x0038003816147812 */ /* 0x000fe400078ec0ff */
[C---:B------:R-:W-:Y:S02]  /*7dc0*/  LOP3.LUT R22, R23.reuse, 0x380038, RZ, 0xc0, !PT ;  /* 0x0038003817167812 */ /* 0x040fe400078ec0ff */
[----:B------:R-:W-:Y:S02]  /*7dd0*/  LOP3.LUT R23, R23, 0x70007, RZ, 0xc0, !PT ;  /* 0x0007000717177812 */ /* 0x000fe400078ec0ff */
[----:B------:R-:W-:Y:S02]  /*7de0*/  LOP3.LUT R27, R27, 0x40004, R40, 0xf8, !PT ;  /* 0x000400041b1b7812 */ /* 0x000fe400078ef828 */
[----:B------:R-:W-:Y:S02]  /*7df0*/  LOP3.LUT R40, R23, 0x64006400, RZ, 0xfc, !PT ;  /* 0x6400640017287812 */ /* 0x000fe400078efcff */
[----:B------:R-:W-:Y:S01]  /*7e00*/  LOP3.LUT R23, R36, 0x64006400, RZ, 0xfc, !PT ;  /* 0x6400640024177812 */ /* 0x000fe200078efcff */
[----:B------:R-:W-:Y:S01]  /*7e10*/  HFMA2.MMA R36, R39, R16, RZ ;  /* 0x0000001027247235 */ /* 0x000fe200000000ff */
[----:B------:R-:W-:Y:S01]  /*7e20*/  LOP3.LUT R39, R21, 0x64006400, RZ, 0xfc, !PT ;  /* 0x6400640015277812 */ /* 0x000fe200078efcff */
[----:B------:R-:W-:Y:S01]  /*7e30*/  HADD2 R43, R40, -1028, -1028 ;  /* 0xe404e404282b7430 */ /* 0x000fe20000000000 */
[----:B------:R-:W-:Y:S01]  /*7e40*/  LOP3.LUT R21, R20, 0x64006400, RZ, 0xfc, !PT ;  /* 0x6400640014157812 */ /* 0x000fe200078efcff */
[----:B------:R-:W-:Y:S01]  /*7e50*/  HFMA2 R41, R23, R2.H1_H1, -132, -132 ;  /* 0xd820d82017297431 */ /* 0x000fe20000060002 */
[----:B------:R-:W-:Y:S01]  /*7e60*/  LOP3.LUT R20, R32, 0x70007, RZ, 0xc0, !PT ;  /* 0x0007000720147812 */ /* 0x000fe200078ec0ff */
[----:B------:R-:W-:Y:S01]  /*7e70*/  HFMA2 R16, R43, R16, RZ.H0_H0 ;  /* 0x000000102b107231 */ /* 0x000fe200000400ff */
[----:B------:R-:W-:Y:S01]  /*7e80*/  LOP3.LUT R23, R22, 0x64006400, RZ, 0xfc, !PT ;  /* 0x6400640016177812 */ /* 0x000fe200078efcff */
[-C--:B------:R-:W-:Y:S01]  /*7e90*/  HFMA2 R22, R39, R2.reuse.H1_H1, -132, -132 ;  /* 0xd820d82027167431 */ /* 0x080fe20000060002 */
[----:B------:R-:W-:Y:S01]  /*7ea0*/  LOP3.LUT R20, R20, 0x64006400, RZ, 0xfc, !PT ;  /* 0x6400640014147812 */ /* 0x000fe200078efcff */
[-C--:B------:R-:W-:Y:S01]  /*7eb0*/  HFMA2.MMA R38, R41, R17.reuse, R38 ;  /* 0x0000001129267235 */ /* 0x080fe20000000026 */
[-C--:B------:R-:W-:Y:S01]  /*7ec0*/  HFMA2 R21, R21, R2.reuse.H1_H1, -132, -132 ;  /* 0xd820d82015157431 */ /* 0x080fe20000060002 */
[----:B------:R-:W-:Y:S01]  /*7ed0*/  LOP3.LUT R40, R34, 0x70007, RZ, 0xc0, !PT ;  /* 0x0007000722287812 */ /* 0x000fe200078ec0ff */
[----:B------:R-:W-:Y:S01]  /*7ee0*/  HFMA2 R41, R23, R2.H1_H1, -132, -132 ;  /* 0xd820d82017297431 */ /* 0x000fe20000060002 */
[-C--:B------:R-:W-:Y:S01]  /*7ef0*/  HFMA2.MMA R37, R22, R17.reuse, R37 ;  /* 0x0000001116257235 */ /* 0x080fe20000000025 */
[----:B------:R-:W-:Y:S01]  /*7f00*/  HADD2 R39, R20, -1028, -1028 ;  /* 0xe404e40414277430 */ /* 0x000fe20000000000 */
[----:B------:R-:W-:Y:S01]  /*7f10*/  SHF.R.U32.HI R43, RZ, 0xd, R15 ;  /* 0x0000000dff2b7819 */ /* 0x000fe2000001160f */
[----:B------:R-:W-:Y:S01]  /*7f20*/  HFMA2.MMA R36, R21, R17, R36 ;  /* 0x0000001115247235 */ /* 0x000fe20000000024 */
[----:B------:R-:W-:Y:S01]  /*7f30*/  HFMA2 R16, R41, R17, R16 ;  /* 0x0000001129107231 */ /* 0x000fe20000000010 */
[----:B------:R-:W0:Y:S01]  /*7f40*/  LDS.128 R20, [UR4+0x10] ;  /* 0x00001004ff147984 */ /* 0x000e220008000c00 */
[----:B------:R-:W-:Y:S01]  /*7f50*/  LOP3.LUT R41, R40, 0x64006400, RZ, 0xfc, !PT ;  /* 0x6400640028297812 */ /* 0x000fe200078efcff */
[----:B------:R-:W-:Y:S01]  /*7f60*/  HFMA2.MMA R17, R39, R18, R38 ;  /* 0x0000001227117235 */ /* 0x000fe20000000026 */
[----:B------:R-:W-:-:S02]  /*7f70*/  LOP3.LUT R39, R33, 0x70007, RZ, 0xc0, !PT ;  /* 0x0007000721277812 */ /* 0x000fc400078ec0ff */
[----:B------:R-:W-:Y:S02]  /*7f80*/  LOP3.LUT R38, R35, 0x70007, RZ, 0xc0, !PT ;  /* 0x0007000723267812 */ /* 0x000fe400078ec0ff */
[----:B------:R-:W-:Y:S02]  /*7f90*/  LOP3.LUT R39, R39, 0x64006400, RZ, 0xfc, !PT ;  /* 0x6400640027277812 */ /* 0x000fe400078efcff */
[----:B------:R-:W-:Y:S02]  /*7fa0*/  LOP3.LUT R38, R38, 0x64006400, RZ, 0xfc, !PT ;  /* 0x6400640026267812 */ /* 0x000fe400078efcff */
[----:B------:R-:W-:Y:S01]  /*7fb0*/  LOP3.LUT R30, R30, 0x40004, R43, 0xf8, !PT ;  /* 0x000400041e1e7812 */ /* 0x000fe200078ef82b */
[----:B------:R-:W-:Y:S01]  /*7fc0*/  HADD2 R40, R39, -1028, -1028 ;  /* 0xe404e40427287430 */ /* 0x000fe20000000000 */
[----:B------:R-:W-:Y:S01]  /*7fd0*/  SHF.R.U32.HI R42, RZ, 0xd, R14 ;  /* 0x0000000dff2a7819 */ /* 0x000fe2000001160e */
        /* <DEDUP_REMOVED lines=22> */
[-C--:B------:R-:W-:Y:S01]  /*8140*/  HFMA2.MMA R17, R40, R19.reuse, R17 ;  /* 0x0000001328117235 */ /* 0x080fe20000000011 */
[----:B------:R-:W-:Y:S01]  /*8150*/  HFMA2 R18, R39, R0.H1_H1, -20, -20 ;  /* 0xcd00cd0027127431 */ /* 0x000fe20000060000 */
[-C--:B------:R-:W-:Y:S01]  /*8160*/  HFMA2.MMA R33, R38, R19.reuse, R37 ;  /* 0x0000001326217235 */ /* 0x080fe20000000025 */
[----:B------:R-:W-:Y:S01]  /*8170*/  HFMA2 R16, R41, R19, R16 ;  /* 0x0000001329107231 */ /* 0x000fe20000000010 */
[----:B------:R-:W-:Y:S01]  /*8180*/  HFMA2.MMA R36, R43, R19, R36 ;  /* 0x000000132b247235 */ /* 0x000fe20000000024 */
[----:B------:R-:W-:-:S02]  /*8190*/  LOP3.LUT R34, R34, 0x1c001c0, RZ, 0xc0, !PT ;  /* 0x01c001c022227812 */ /* 0x000fc400078ec0ff */
[----:B------:R-:W-:Y:S02]  /*81a0*/  LOP3.LUT R19, R32, 0x64006400, RZ, 0xfc, !PT ;  /* 0x6400640020137812 */ /* 0x000fe400078efcff */
[----:B------:R-:W-:Y:S01]  /*81b0*/  LOP3.LUT R37, R35, 0x1c001c0, RZ, 0xc0, !PT ;  /* 0x01c001c023257812 */ /* 0x000fe200078ec0ff */
[-C--:B0-----:R-:W-:Y:S01]  /*81c0*/  HFMA2.MMA R33, R18, R20.reuse, R33 ;  /* 0x0000001412217235 */ /* 0x081fe20000000021 */
[----:B------:R-:W-:Y:S01]  /*81d0*/  LOP3.LUT R35, R34, 0x64006400, RZ, 0xfc, !PT ;  /* 0x6400640022237812 */ /* 0x000fe200078efcff */
[-C--:B------:R-:W-:Y:S01]  /*81e0*/  HFMA2 R34, R19, R0.reuse.H1_H1, -20, -20 ;  /* 0xcd00cd0013227431 */ /* 0x080fe20000060000 */
[----:B------:R-:W-:Y:S02]  /*81f0*/  LOP3.LUT R18, R8, 0x70007, RZ, 0xc0, !PT ;  /* 0x0007000708127812 */ /* 0x000fe400078ec0ff */
[----:B------:R-:W-:Y:S01]  /*8200*/  LOP3.LUT R32, R9, 0x70007, RZ, 0xc0, !PT ;  /* 0x0007000709207812 */ /* 0x000fe200078ec0ff */
[----:B------:R-:W-:Y:S01]  /*8210*/  HFMA2 R35, R35, R0.H1_H1, -20, -20 ;  /* 0xcd00cd0023237431 */ /* 0x000fe20000060000 */
[----:B------:R-:W-:Y:S01]  /*8220*/  LOP3.LUT R18, R18, 0x64006400, RZ, 0xfc, !PT ;  /* 0x6400640012127812 */ /* 0x000fe200078efcff */
[----:B------:R-:W-:Y:S01]  /*8230*/  HFMA2.MMA R17, R34, R20, R17 ;  /* 0x0000001422117235 */ /* 0x000fe20000000011 */
[----:B------:R-:W-:-:S02]  /*8240*/  LOP3.LUT R37, R37, 0x64006400, RZ, 0xfc, !PT ;  /* 0x6400640025257812 */ /* 0x000fc400078efcff */
[----:B------:R-:W-:Y:S01]  /*8250*/  LOP3.LUT R32, R32, 0x64006400, RZ, 0xfc, !PT ;  /* 0x6400640020207812 */ /* 0x000fe200078efcff */
[----:B------:R-:W-:Y:S01]  /*8260*/  HADD2 R18, R18, -1028, -1028 ;  /* 0xe404e40412127430 */ /* 0x000fe20000000000 */
[----:B------:R-:W-:Y:S01]  /*8270*/  LOP3.LUT R31, R31, 0x40004, R42, 0xf8, !PT ;  /* 0x000400041f1f7812 */ /* 0x000fe200078ef82a */
[----:B------:R-:W-:Y:S01]  /*8280*/  HFMA2 R37, R37, R0.H1_H1, -20, -20 ;  /* 0xcd00cd0025257431 */ /* 0x000fe20000060000 */
[----:B------:R-:W-:Y:S01]  /*8290*/  LOP3.LUT R26, R26, 0x64006400, RZ, 0xfc, !PT ;  /* 0x640064001a1a7812 */ /* 0x000fe200078efcff */
[----:B------:R-:W-:Y:S01]  /*82a0*/  HADD2 R38, R32, -1028, -1028 ;  /* 0xe404e40420267430 */ /* 0x000fe20000000000 */
[----:B------:R-:W-:Y:S01]  /*82b0*/  HFMA2.MMA R32, R35, R20, R36 ;  /* 0x0000001423207235 */ /* 0x000fe20000000024 */
[----:B------:R-:W-:Y:S01]  /*82c0*/  HFMA2 R34, R37, R20, R16 ;  /* 0x0000001425227231 */ /* 0x000fe20000000010 */
[----:B------:R-:W-:Y:S01]  /*82d0*/  HFMA2.MMA R33, R18, R21, R33 ;  /* 0x0000001512217235 */ /* 0x000fe20000000021 */
        /* <DEDUP_REMOVED lines=9> */
[----:B------:R-:W0:Y:S01]  /*8370*/  LDS.128 R16, [UR4+0x20] ;  /* 0x00002004ff107984 */ /* 0x000e220008000c00 */
[----:B------:R-:W-:Y:S01]  /*8380*/  LOP3.LUT R35, R9, 0x380038, RZ, 0xc0, !PT ;  /* 0x0038003809237812 */ /* 0x000fe200078ec0ff */
[----:B------:R-:W-:Y:S01]  /*8390*/  HADD2 R43, R40, -1028, -1028 ;  /* 0xe404e404282b7430 */ /* 0x000fe20000000000 */
[----:B------:R-:W-:Y:S01]  /*83a0*/  SHF.R.U32.HI R8, RZ, 0x6, R8 ;  /* 0x00000006ff087819 */ /* 0x000fe20000011608 */
[-C--:B------:R-:W-:Y:S01]  /*83b0*/  HFMA2 R38, R39, R2.reuse.H1_H1, -132, -132 ;  /* 0xd820d82027267431 */ /* 0x080fe20000060002 */
[----:B------:R-:W-:Y:S01]  /*83c0*/  LOP3.LUT R35, R35, 0x64006400, RZ, 0xfc, !PT ;  /* 0x6400640023237812 */ /* 0x000fe200078efcff */
[----:B------:R-:W-:Y:S01]  /*83d0*/  HFMA2.MMA R32, R41, R21, R32 ;  /* 0x0000001529207235 */ /* 0x000fe20000000020 */
[----:B------:R-:W-:Y:S01]  /*83e0*/  LOP3.LUT R36, R10, 0x380038, RZ, 0xc0, !PT ;  /* 0x003800380a247812 */ /* 0x000fe200078ec0ff */
[----:B------:R-:W-:Y:S01]  /*83f0*/  HFMA2 R34, R43, R21, R34 ;  /* 0x000000152b227231 */ /* 0x000fe20000000022 */
[----:B------:R-:W-:Y:S01]  /*8400*/  SHF.R.U32.HI R9, RZ, 0x6, R9 ;  /* 0x00000006ff097819 */ /* 0x000fe20000011609 */
[----:B------:R-:W-:Y:S01]  /*8410*/  HFMA2 R35, R35, R2.H1_H1, -132, -132 ;  /* 0xd820d82023237431 */ /* 0x000fe20000060002 */
        /* <DEDUP_REMOVED lines=10> */
[----:B------:R-:W-:Y:S01]  /*84c0*/  HADD2 R38, R21, -1028, -1028 ;  /* 0xe404e40415267430 */ /* 0x000fe20000000000 */
[----:B------:R-:W-:Y:S01]  /*84d0*/  LOP3.LUT R36, R36, 0x64006400, RZ, 0xfc, !PT ;  /* 0x6400640024247812 */ /* 0x000fe200078efcff */
[----:B------:R-:W-:Y:S01]  /*84e0*/  HFMA2.MMA R32, R39, R22, R32 ;  /* 0x0000001627207235 */ /* 0x000fe20000000020 */
[----:B------:R-:W-:Y:S01]  /*84f0*/  LOP3.LUT R21, R10, 0x70007, RZ, 0xc0, !PT ;  /* 0x000700070a157812 */ /* 0x000fe200078ec0ff */
[----:B------:R-:W-:Y:S01]  /*8500*/  HFMA2 R37, R37, R2.H1_H1, -132, -132 ;  /* 0xd820d82025257431 */ /* 0x000fe20000060002 */
[----:B------:R-:W-:Y:S01]  /*8510*/  SHF.R.U32.HI R11, RZ, 0x6, R11 ;  /* 0x00000006ff0b7819 */ /* 0x000fe2000001160b */
        /* <DEDUP_REMOVED lines=8> */
[----:B------:R-:W-:-:S02]  /*85a0*/  LOP3.LUT R36, R10, 0x380038, RZ, 0xc0, !PT ;  /* 0x003800380a247812 */ /* 0x000fc400078ec0ff */
[----:B------:R-:W-:Y:S02]  /*85b0*/  LOP3.LUT R38, R37, 0x64006400, RZ, 0xfc, !PT ;  /* 0x6400640025267812 */ /* 0x000fe400078efcff */
[----:B------:R-:W-:Y:S01]  /*85c0*/  LOP3.LUT R21, R20, 0x64006400, RZ, 0xfc, !PT ;  /* 0x6400640014157812 */ /* 0x000fe200078efcff */
[-C--:B------:R-:W-:Y:S01]  /*85d0*/  HFMA2.MMA R32, R39, R23.reuse, R32 ;  /* 0x0000001727207235 */ /* 0x080fe20000000020 */
[----:B------:R-:W-:Y:S01]  /*85e0*/  LOP3.LUT R37, R36, 0x64006400, RZ, 0xfc, !PT ;  /* 0x6400640024257812 */ /* 0x000fe200078efcff */
[----:B------:R-:W-:Y:S01]  /*85f0*/  HADD2 R39, R38, -1028, -1028 ;  /* 0xe404e40426277430 */ /* 0x000fe20000000000 */
[----:B------:R-:W-:Y:S01]  /*8600*/  LOP3.LUT R35, R9, 0x380038, RZ, 0xc0, !PT ;  /* 0x0038003809237812 */ /* 0x000fe200078ec0ff */
[-C--:B------:R-:W-:Y:S01]  /*8610*/  HFMA2 R36, R21, R2.reuse.H1_H1, -132, -132 ;  /* 0xd820d82015247431 */ /* 0x080fe20000060002 */
[----:B------:R-:W-:Y:S01]  /*8620*/  LOP3.LUT R43, R10, 0x1c001c0, RZ, 0xc0, !PT ;  /* 0x01c001c00a2b7812 */ /* 0x000fe200078ec0ff */
[----:B------:R-:W-:Y:S01]  /*8630*/  HFMA2 R37, R37, R2.H1_H1, -132, -132 ;  /* 0xd820d82025257431 */ /* 0x000fe20000060002 */
[----:B------:R-:W-:Y:S01]  /*8640*/  LOP3.LUT R35, R35, 0x64006400, RZ, 0xfc, !PT ;  /* 0x6400640023237812 */ /* 0x000fe200078efcff */
[----:B0-----:R-:W-:Y:S01]  /*8650*/  HFMA2 R36, R36, R16, R33 ;  /* 0x0000001024247231 */ /* 0x001fe20000000021 */
[----:B------:R-:W-:Y:S01]  /*8660*/  LOP3.LUT R33, R11, 0x380038, RZ, 0xc0, !PT ;  /* 0x003800380b217812 */ /* 0x000fe200078ec0ff */
[----:B------:R-:W-:Y:S01]  /*8670*/  HFMA2.MMA R40, R39, R23, R34 ;  /* 0x0000001727287235 */ /* 0x000fe20000000022 */
[----:B------:R-:W-:Y:S01]  /*8680*/  LOP3.LUT R34, R8, 0x1c001c0, RZ, 0xc0, !PT ;  /* 0x01c001c008227812 */ /* 0x000fe200078ec0ff */
[----:B------:R-:W-:Y:S01]  /*8690*/  HFMA2 R35, R35, R2.H1_H1, -132, -132 ;  /* 0xd820d82023237431 */ /* 0x000fe20000060002 */
[----:B------:R-:W-:-:S02]  /*86a0*/  LOP3.LUT R41, R33, 0x64006400, RZ, 0xfc, !PT ;  /* 0x6400640021297812 */ /* 0x000fc400078efcff */
[----:B------:R-:W-:Y:S02]  /*86b0*/  LOP3.LUT R8, R9, 0x1c001c0, RZ, 0xc0, !PT ;  /* 0x01c001c009087812 */ /* 0x000fe400078ec0ff */
[----:B------:R-:W-:Y:S01]  /*86c0*/  LOP3.LUT R9, R34, 0x64006400, RZ, 0xfc, !PT ;  /* 0x6400640022097812 */ /* 0x000fe200078efcff */
[----:B------:R-:W-:Y:S01]  /*86d0*/  HFMA2 R45, R41, R2.H1_H1, -132, -132 ;  /* 0xd820d820292d7431 */ /* 0x000fe20000060002 */
[----:B------:R-:W-:Y:S01]  /*86e0*/  LOP3.LUT R43, R43, 0x64006400, RZ, 0xfc, !PT ;  /* 0x640064002b2b7812 */ /* 0x000fe200078efcff */
[-C--:B------:R-:W-:Y:S01]  /*86f0*/  HFMA2.MMA R22, R35, R16.reuse, R22 ;  /* 0x0000001023167235 */ /* 0x080fe20000000016 */
[----:B------:R-:W-:Y:S01]  /*8700*/  LOP3.LUT R41, R8, 0x64006400, RZ, 0xfc, !PT ;  /* 0x6400640008297812 */ /* 0x000fe200078efcff */
[----:B------:R-:W-:Y:S01]  /*8710*/  HFMA2 R35, R37, R16, R32 ;  /* 0x0000001025237231 */ /* 0x000fe20000000020 */
[C---:B------:R-:W-:Y:S01]  /*8720*/  LOP3.LUT R21, R12.reuse, 0x380038, RZ, 0xc0, !PT ;  /* 0x003800380c157812 */ /* 0x040fe200078ec0ff */
[-C--:B------:R-:W-:Y:S01]  /*8730*/  HFMA2 R9, R9, R0.reuse.H1_H1, -20, -20 ;  /* 0xcd00cd0009097431 */ /* 0x080fe20000060000 */
[----:B------:R-:W-:Y:S01]  /*8740*/  SHF.R.U32.HI R20, RZ, 0x6, R12 ;  /* 0x00000006ff147819 */ /* 0x000fe2000001160c */
[----:B------:R-:W-:Y:S01]  /*8750*/  HFMA2 R8, R43, R0.H1_H1, -20, -20 ;  /* 0xcd00cd002b087431 */ /* 0x000fe20000060000 */
[----:B------:R-:W-:Y:S01]  /*8760*/  LOP3.LUT R37, R12, 0x70007, RZ, 0xc0, !PT ;  /* 0x000700070c257812 */ /* 0x000fe200078ec0ff */
[----:B------:R-:W-:Y:S01]  /*8770*/  HFMA2.MMA R40, R45, R16, R40 ;  /* 0x000000102d287235 */ /* 0x000fe20000000028 */
[----:B------:R-:W-:Y:S01]  /*8780*/  LOP3.LUT R11, R11, 0x1c001c0, RZ, 0xc0, !PT ;  /* 0x01c001c00b0b7812 */ /* 0x000fe200078ec0ff */
[-C--:B------:R-:W-:Y:S01]  /*8790*/  HFMA2.MMA R16, R9, R17.reuse, R36 ;  /* 0x0000001109107235 */ /* 0x080fe20000000024 */
[----:B------:R-:W-:Y:S01]  /*87a0*/  LOP3.LUT R23, R13, 0x380038, RZ, 0xc0, !PT ;  /* 0x003800380d177812 */ /* 0x000fe200078ec0ff */
[----:B------:R-:W-:Y:S01]  /*87b0*/  HFMA2.MMA R35, R8, R17, R35 ;  /* 0x0000001108237235 */ /* 0x000fe20000000023 */
[----:B------:R-:W-:-:S02]  /*87c0*/  SHF.R.U32.HI R12, RZ, 0x6, R13 ;  /* 0x00000006ff0c7819 */ /* 0x000fc4000001160d */
[----:B------:R-:W-:Y:S02]  /*87d0*/  LOP3.LUT R38, R13, 0x70007, RZ, 0xc0, !PT ;  /* 0x000700070d267812 */ /* 0x000fe400078ec0ff */
[C---:B------:R-:W-:Y:S02]  /*87e0*/  LOP3.LUT R32, R14.reuse, 0x380038, RZ, 0xc0, !PT ;  /* 0x003800380e207812 */ /* 0x040fe400078ec0ff */
[----:B------:R-:W-:Y:S02]  /*87f0*/  SHF.R.U32.HI R13, RZ, 0x6, R14 ;  /* 0x00000006ff0d7819 */ /* 0x000fe4000001160e */
[----:B------:R-:W-:Y:S02]  /*8800*/  LOP3.LUT R39, R14, 0x70007, RZ, 0xc0, !PT ;  /* 0x000700070e277812 */ /* 0x000fe400078ec0ff */
[----:B------:R-:W-:Y:S02]  /*8810*/  LOP3.LUT R33, R15, 0x380038, RZ, 0xc0, !PT ;  /* 0x003800380f217812 */ /* 0x000fe400078ec0ff */
[----:B------:R-:W-:-:S02]  /*8820*/  SHF.R.U32.HI R14, RZ, 0x6, R15 ;  /* 0x00000006ff0e7819 */ /* 0x000fc4000001160f */
[----:B------:R-:W-:Y:S01]  /*8830*/  LOP3.LUT R34, R15, 0x70007, RZ, 0xc0, !PT ;  /* 0x000700070f227812 */ /* 0x000fe200078ec0ff */
[-C--:B------:R-:W-:Y:S01]  /*8840*/  HFMA2 R15, R41, R0.reuse.H1_H1, -20, -20 ;  /* 0xcd00cd00290f7431 */ /* 0x080fe20000060000 */
[----:B------:R-:W-:Y:S02]  /*8850*/  LOP3.LUT R41, R11, 0x64006400, RZ, 0xfc, !PT ;  /* 0x640064000b297812 */ /* 0x000fe400078efcff */
[----:B------:R-:W0:Y:S01]  /*8860*/  LDS.128 R8, [UR4+0x30] ;  /* 0x00003004ff087984 */ /* 0x000e220008000c00 */
        /* <DEDUP_REMOVED lines=13> */
[----:B------:R-:W-:Y:S01]  /*8940*/  HFMA2.MMA R15, R38, R18, R15 ;  /* 0x00000012260f7235 */ /* 0x000fe2000000000f */
[C---:B------:R-:W-:Y:S01]  /*8950*/  LOP3.LUT R38, R12.reuse, 0x380038, RZ, 0xc0, !PT ;  /* 0x003800380c267812 */ /* 0x040fe200078ec0ff */
[----:B------:R-:W-:Y:S01]  /*8960*/  HFMA2 R32, R37, R2.H1_H1, -132, -132 ;  /* 0xd820d82025207431 */ /* 0x000fe20000060002 */
[----:B------:R-:W-:Y:S01]  /*8970*/  HFMA2.MMA R22, R41, R17, R40 ;  /* 0x0000001129167235 */ /* 0x000fe20000000028 */
[----:B------:R-:W-:Y:S01]  /*8980*/  LOP3.LUT R23, R12, 0x70007, RZ, 0xc0, !PT ;  /* 0x000700070c177812 */ /* 0x000fe200078ec0ff */
[----:B------:R-:W-:Y:S01]  /*8990*/  HFMA2 R17, R36, R18, R35 ;  /* 0x0000001224117231 */ /* 0x000fe20000000023 */
[----:B------:R-:W-:Y:S01]  /*89a0*/  LOP3.LUT R37, R38, 0x64006400, RZ, 0xfc, !PT ;  /* 0x6400640026257812 */ /* 0x000fe200078efcff */
[----:B------:R-:W-:Y:S01]  /*89b0*/  HFMA2 R38, R43, R2.H1_H1, -132, -132 ;  /* 0xd820d8202b267431 */ /* 0x000fe20000060002 */
[----:B------:R-:W-:Y:S01]  /*89c0*/  LOP3.LUT R23, R23, 0x64006400, RZ, 0xfc, !PT ;  /* 0x6400640017177812 */ /* 0x000fe200078efcff */
[----:B------:R-:W-:Y:S01]  /*89d0*/  HADD2 R43, R34, -1028, -1028 ;  /* 0xe404e404222b7430 */ /* 0x000fe20000000000 */
[----:B------:R-:W-:Y:S01]  /*89e0*/  HFMA2.MMA R15, R32, R19, R15 ;  /* 0x00000013200f7235 */ /* 0x000fe2000000000f */
[----:B------:R-:W-:-:S02]  /*89f0*/  LOP3.LUT R35, R21, 0x64006400, RZ, 0xfc, !PT ;  /* 0x6400640015237812 */ /* 0x000fc400078efcff */
[C---:B------:R-:W-:Y:S02]  /*8a00*/  LOP3.LUT R21, R20.reuse, 0x70007, RZ, 0xc0, !PT ;  /* 0x0007000714157812 */ /* 0x040fe400078ec0ff */
[----:B------:R-:W-:Y:S01]  /*8a10*/  HFMA2.MMA R22, R43, R18, R22 ;  /* 0x000000122b167235 */ /* 0x000fe20000000016 */
[----:B------:R-:W-:Y:S01]  /*8a20*/  HADD2 R18, R23, -1028, -1028 ;  /* 0xe404e40417127430 */ /* 0x000fe20000000000 */
[----:B------:R-:W-:Y:S01]  /*8a30*/  LOP3.LUT R21, R21, 0x64006400, RZ, 0xfc, !PT ;  /* 0x6400640015157812 */ /* 0x000fe200078efcff */
[-C--:B------:R-:W-:Y:S01]  /*8a40*/  HFMA2 R33, R35, R2.reuse.H1_H1, -132, -132 ;  /* 0xd820d82023217431 */ /* 0x080fe20000060002 */
[----:B------:R-:W-:Y:S02]  /*8a50*/  LOP3.LUT R36, R20, 0x380038, RZ, 0xc0, !PT ;  /* 0x0038003814247812 */ /* 0x000fe400078ec0ff */
[----:B------:R-:W-:Y:S01]  /*8a60*/  LOP3.LUT R12, R12, 0x1c001c0, RZ, 0xc0, !PT ;  /* 0x01c001c00c0c7812 */ /* 0x000fe200078ec0ff */
[-C--:B------:R-:W-:Y:S01]  /*8a70*/  HFMA2 R16, R33, R19.reuse, R16 ;  /* 0x0000001321107231 */ /* 0x080fe20000000010 */
[----:B------:R-:W-:Y:S01]  /*8a80*/  LOP3.LUT R35, R36, 0x64006400, RZ, 0xfc, !PT ;  /* 0x6400640024237812 */ /* 0x000fe200078efcff */
[----:B------:R-:W-:Y:S01]  /*8a90*/  HADD2 R21, R21, -1028, -1028 ;  /* 0xe404e40415157430 */ /* 0x000fe20000000000 */
[C---:B------:R-:W-:Y:S01]  /*8aa0*/  LOP3.LUT R40, R13.reuse, 0x380038, RZ, 0xc0, !PT ;  /* 0x003800380d287812 */ /* 0x040fe200078ec0ff */
[----:B0-----:R-:W-:Y:S01]  /*8ab0*/  HFMA2.MMA R15, R18, R8, R15 ;  /* 0x00000008120f7235 */ /* 0x001fe2000000000f */
[C---:B------:R-:W-:Y:S01]  /*8ac0*/  LOP3.LUT R18, R13.reuse, 0x70007, RZ, 0xc0, !PT ;  /* 0x000700070d127812 */ /* 0x040fe200078ec0ff */
[----:B------:R-:W-:Y:S01]  /*8ad0*/  HFMA2 R36, R39, R2.H1_H1, -132, -132 ;  /* 0xd820d82027247431 */ /* 0x000fe20000060002 */
[----:B------:R-:W-:Y:S01]  /*8ae0*/  LOP3.LUT R39, R40, 0x64006400, RZ, 0xfc, !PT ;  /* 0x6400640028277812 */ /* 0x000fe200078efcff */
[----:B------:R-:W-:Y:S01]  /*8af0*/  HFMA2 R16, R21, R8, R16 ;  /* 0x0000000815107231 */ /* 0x000fe20000000010 */
[----:B------:R-:W-:Y:S01]  /*8b00*/  LOP3.LUT R18, R18, 0x64006400, RZ, 0xfc, !PT ;  /* 0x6400640012127812 */ /* 0x000fe200078efcff */
[----:B------:R-:W-:Y:S01]  /*8b10*/  HFMA2 R17, R36, R19, R17 ;  /* 0x0000001324117231 */ /* 0x000fe20000000011 */
[----:B------:R-:W-:Y:S01]  /*8b20*/  LOP3.LUT R21, R12, 0x64006400, RZ, 0xfc, !PT ;  /* 0x640064000c157812 */ /* 0x000fe200078efcff */
[----:B------:R-:W-:Y:S01]  /*8b30*/  HFMA2 R34, R35, R2.H1_H1, -132, -132 ;  /* 0xd820d82023227431 */ /* 0x000fe20000060002 */
[----:B------:R-:W-:Y:S01]  /*8b40*/  LOP3.LUT R20, R20, 0x1c001c0, RZ, 0xc0, !PT ;  /* 0x01c001c014147812 */ /* 0x000fe200078ec0ff */
[----:B------:R-:W-:Y:S01]  /*8b50*/  HADD2 R18, R18, -1028, -1028 ;  /* 0xe404e40412127430 */ /* 0x000fe20000000000 */
[C---:B------:R-:W-:Y:S01]  /*8b60*/  LOP3.LUT R41, R14.reuse, 0x380038, RZ, 0xc0, !PT ;  /* 0x003800380e297812 */ /* 0x040fe200078ec0ff */
[----:B------:R-:W-:Y:S01]  /*8b70*/  HFMA2 R12, R21, R0.H1_H1, -20, -20 ;  /* 0xcd00cd00150c7431 */ /* 0x000fe20000060000 */
[C---:B------:R-:W-:Y:S01]  /*8b80*/  LOP3.LUT R32, R14.reuse, 0x1c001c0, RZ, 0xc0, !PT ;  /* 0x01c001c00e207812 */ /* 0x040fe200078ec0ff */
[----:B------:R-:W-:Y:S01]  /*8b90*/  HFMA2.MMA R19, R38, R19, R22 ;  /* 0x0000001326137235 */ /* 0x000fe20000000016 */
[----:B------:R-:W-:Y:S01]  /*8ba0*/  LOP3.LUT R14, R14, 0x70007, RZ, 0xc0, !PT ;  /* 0x000700070e0e7812 */ /* 0x000fe200078ec0ff */
[----:B------:R-:W-:Y:S01]  /*8bb0*/  HFMA2.MMA R21, R18, R8, R17 ;  /* 0x0000000812157235 */ /* 0x000fe20000000011 */
[----:B------:R-:W-:Y:S01]  /*8bc0*/  LOP3.LUT R22, R13, 0x1c001c0, RZ, 0xc0, !PT ;  /* 0x01c001c00d167812 */ /* 0x000fe200078ec0ff */
[-C--:B------:R-:W-:Y:S01]  /*8bd0*/  HFMA2 R42, R39, R2.reuse.H1_H1, -132, -132 ;  /* 0xd820d820272a7431 */ /* 0x080fe20000060002 */
[----:B------:R-:W-:Y:S01]  /*8be0*/  LOP3.LUT R13, R20, 0x64006400, RZ, 0xfc, !PT ;  /* 0x64006400140d7812 */ /* 0x000fe200078efcff */
[-C--:B------:R-:W-:Y:S01]  /*8bf0*/  HFMA2.MMA R16, R34, R9.reuse, R16 ;  /* 0x0000000922107235 */ /* 0x080fe20000000010 */
[----:B------:R-:W-:Y:S01]  /*8c00*/  LOP3.LUT R14, R14, 0x64006400, RZ, 0xfc, !PT ;  /* 0x640064000e0e7812 */ /* 0x000fe200078efcff */
[----:B------:R-:W-:Y:S01]  /*8c10*/  HFMA2 R40, R37, R2.H1_H1, -132, -132 ;  /* 0xd820d82025287431 */ /* 0x000fe20000060002 */
[----:B------:R-:W-:Y:S01]  /*8c20*/  LOP3.LUT R23, R22, 0x64006400, RZ, 0xfc, !PT ;  /* 0x6400640016177812 */ /* 0x000fe200078efcff */
[-C--:B------:R-:W-:Y:S01]  /*8c30*/  HFMA2 R35, R13, R0.reuse.H1_H1, -20, -20 ;  /* 0xcd00cd000d237431 */ /* 0x080fe20000060000 */
[----:B------:R-:W-:Y:S01]  /*8c40*/  HFMA2.MMA R21, R42, R9, R21 ;  /* 0x000000092a157235 */ /* 0x000fe20000000015 */
[----:B------:R-:W-:Y:S01]  /*8c50*/  HADD2 R22, R14, -1028, -1028 ;  /* 0xe404e4040e167430 */ /* 0x000fe20000000000 */
[----:B------:R-:W-:Y:S01]  /*8c60*/  LOP3.LUT R41, R41, 0x64006400, RZ, 0xfc, !PT ;  /* 0x6400640029297812 */ /* 0x000fe200078efcff */
[----:B------:R-:W-:Y:S01]  /*8c70*/  HFMA2 R14, R23, R0.H1_H1, -20, -20 ;  /* 0xcd00cd00170e7431 */ /* 0x000fe20000060000 */
[----:B------:R-:W-:Y:S01]  /*8c80*/  LOP3.LUT R31, R31, 0x64006400, RZ, 0xfc, !PT ;  /* 0x640064001f1f7812 */ /* 0x000fe200078efcff */
[-C--:B------:R-:W-:Y:S01]  /*8c90*/  HFMA2.MMA R16, R35, R10.reuse, R16 ;  /* 0x0000000a23107235 */ /* 0x080fe20000000010 */
[----:B------:R-:W-:Y:S01]  /*8ca0*/  LOP3.LUT R33, R32, 0x64006400, RZ, 0xfc, !PT ;  /* 0x6400640020217812 */ /* 0x000fe200078efcff */
[----:B------:R-:W-:Y:S01]  /*8cb0*/  HFMA2 R22, R22, R8, R19 ;  /* 0x0000000816167231 */ /* 0x000fe20000000013 */
[----:B------:R-:W-:Y:S01]  /*8cc0*/  LOP3.LUT R30, R30, 0x64006400, RZ, 0xfc, !PT ;  /* 0x640064001e1e7812 */ /* 0x000fe200078efcff */
[----:B------:R-:W-:Y:S01]  /*8cd0*/  HFMA2.MMA R21, R14, R10, R21 ;  /* 0x0000000a0e157235 */ /* 0x000fe20000000015 */
[----:B------:R-:W-:-:S02]  /*8ce0*/  HFMA2 R44, R41, R2.H1_H1, -132, -132 ;  /* 0xd820d820292c7431 */ /* 0x000fc40000060002 */
[----:B------:R-:W-:Y:S01]  /*8cf0*/  HADD2 R8, R31, -1028, -1028 ;  /* 0xe404e4041f087430 */ /* 0x000fe20000000000 */
[-C--:B------:R-:W-:Y:S01]  /*8d00*/  HFMA2.MMA R16, R27, R11.reuse, R16 ;  /* 0x0000000b1b107235 */ /* 0x080fe20000000010 */
[-C--:B------:R-:W-:Y:S02]  /*8d10*/  HFMA2 R15, R40, R9.reuse, R15 ;  /* 0x00000009280f7231 */ /* 0x080fe4000000000f */
[----:B------:R-:W-:Y:S01]  /*8d20*/  HFMA2 R13, R33, R0.H1_H1, -20, -20 ;  /* 0xcd00cd00210d7431 */ /* 0x000fe20000060000 */
[----:B------:R-:W-:Y:S01]  /*8d30*/  PRMT R0, R0, 0x5410, R2 ;  /* 0x0000541000007816 */ /* 0x000fe20000000002 */
[----:B------:R-:W-:Y:S01]  /*8d40*/  HFMA2 R22, R44, R9, R22 ;  /* 0x000000092c167231 */ /* 0x000fe20000000016 */
        /* <DEDUP_REMOVED lines=14> */
.L_x_3991:
[----:B------:R-:W-:Y:S01]  /*8e30*/  ISETP.LT.AND P2, PT, R25, R24, PT ;  /* 0x000000181900720c */ /* 0x000fe20003f41270 */
[----:B------:R-:W-:-:S12]  /*8e40*/  UIADD3 UR4, UR4, 0x40, URZ ;  /* 0x0000004004047890 */ /* 0x000fd8000fffe03f */
[----:B------:R-:W-:Y:S05]  /*8e50*/  @!P0 BRA P2, `(.L_x_3992) ;  /* 0xffffffec00048947 */ /* 0x000fea000103ffff */
.L_x_3990:
[----:B------:R-:W-:Y:S05]  /*8e60*/  @P1 EXIT ;  /* 0x000000000000194d */ /* 0x000fea0003800000 */
[----:B------:R-:W4:Y:S01]  /*8e70*/  S2R R0, SR_CTAID.X ;  /* 0x0000000000007919 */ /* 0x000f220000002500 */
[----:B------:R-:W1:Y:S01]  /*8e80*/  S2UR UR4, SR_CTAID.Y ;  /* 0x00000000000479c3 */ /* 0x000e620000002600 */
[----:B-----5:R-:W4:Y:S07]  /*8e90*/  S2R R9, SR_TID.X ;  /* 0x0000000000097919 */ /* 0x020f2e0000002100 */
[----:B0-----:R-:W0:Y:S01]  /*8ea0*/  LDC.64 R2, c[0x0][0x230] ;  /* 0x00008c00ff027b82 */ /* 0x001e220000000a00 */
[----:B----4-:R-:W-:-:S04]  /*8eb0*/  LEA R0, R0, R9, 0x5 ;  /* 0x0000000900007211 */ /* 0x010fc800078e28ff */
[----:B------:R-:W-:-:S05]  /*8ec0*/  SHF.L.U32 R0, R0, 0x2, RZ ;  /* 0x0000000200007819 */ /* 0x000fca00000006ff */
[----:B-1----:R-:W-:-:S04]  /*8ed0*/  IMAD R9, R7, UR4, R0 ;  /* 0x0000000407097c24 */ /* 0x002fc8000f8e0200 */
        /* <DEDUP_REMOVED lines=8> */
.L_x_3996:
[----:B------:R-:W0:Y:S02]  /*8f60*/  LDS R2, [R0] ;  /* 0x0000000000027984 */ /* 0x000e240000000800 */
[----:B0-----:R-:W-:-:S06]  /*8f70*/  HADD2 R3, R2, R6 ;  /* 0x0000000602037230 */ /* 0x001fcc0000000000 */
[----:B------:R-:W0:Y:S02]  /*8f80*/  ATOMS.CAST.SPIN R3, [R0], R2, R3 ;  /* 0x000000020003738d */ /* 0x000e240001800003 */
[----:B0-----:R-:W-:-:S13]  /*8f90*/  ISETP.EQ.U32.AND P0, PT, R3, 0x1, PT ;  /* 0x000000010300780c */ /* 0x001fda0003f02070 */
[----:B------:R-:W-:Y:S05]  /*8fa0*/  @!P0 BRA `(.L_x_3996) ;  /* 0xfffffffc00ec8947 */ /* 0x000fea000383ffff */
[----:B------:R-:W-:Y:S05]  /*8fb0*/  BRA `(.L_x_3994) ;  /* 0x00000000000c7947 */ /* 0x000fea0003800000 */
.L_x_3995:
[----:B------:R-:W4:Y:S02]  /*8fc0*/  LD.E R0, desc[UR6][R8.64] ;  /* 0x0000000608007980 */ /* 0x000f24000c101900 */
[----:B----4-:R-:W-:-:S05]  /*8fd0*/  IADD3 R3, R6, R0, RZ ;  /* 0x0000000006037210 */ /* 0x010fca0007ffe0ff */
[----:B------:R0:W-:Y:S02]  /*8fe0*/  ST.E desc[UR6][R8.64], R3 ;  /* 0x0000000308007985 */ /* 0x0001e4000c101906 */
.L_x_3994:
[----:B------:R-:W-:Y:S05]  /*8ff0*/  BSYNC B0 ;  /* 0x0000000000007941 */ /* 0x000fea0003800000 */
.L_x_3993:
[----:B------:R1:W-:Y:S02]  /*9000*/  ATOM.E.ADD.F16x2.RN.STRONG.GPU P0, RZ, desc[UR6][R8.64+0x4], R5 ;  /* 0x0000040508ff79a2 */ /* 0x0003e4000810e1c6 */
[----:B-1----:R-:W-:Y:S05]  /*9010*/  @P0 EXIT ;  /* 0x000000000000094d */ /* 0x002fea0003800000 */
[----:B------:R-:W1:Y:S02]  /*9020*/  QSPC.E.S P0, RZ, [R8+0x4] ;  /* 0x0000040008ff73aa */ /* 0x000e640000000500 */
[----:B-1----:R-:W-:Y:S05]  /*9030*/  @!P0 BRA `(.L_x_3997) ;  /* 0x0000000000208947 */ /* 0x002fea0003800000 */
[----:B------:R-:W-:-:S04]  /*9040*/  MOV R2, R8 ;  /* 0x0000000800027202 */ /* 0x000fc80000000f00 */
[----:B------:R-:W-:-:S07]  /*9050*/  MOV R0, R2 ;  /* 0x0000000200007202 */ /* 0x000fce0000000f00 */
.L_x_3998:
[----:B------:R-:W0:Y:S02]  /*9060*/  LDS R2, [R0+0x4] ;  /* 0x0000040000027984 */ /* 0x000e240000000800 */
[----:B0-----:R-:W-:-:S10]  /*9070*/  HFMA2.MMA R3, R2, 1, 1, R5 ;  /* 0x3c003c0002037835 */ /* 0x001fd40000000005 */
[----:B------:R-:W0:Y:S02]  /*9080*/  ATOMS.CAST.SPIN R3, [R0+0x4], R2, R3 ;  /* 0x000004020003738d */ /* 0x000e240001800003 */
[----:B0-----:R-:W-:-:S13]  /*9090*/  ISETP.EQ.U32.AND P0, PT, R3, 0x1, PT ;  /* 0x000000010300780c */ /* 0x001fda0003f02070 */
[----:B------:R-:W-:Y:S05]  /*90a0*/  @!P0 BRA `(.L_x_3998) ;  /* 0xfffffffc00ec8947 */ /* 0x000fea000383ffff */
[----:B------:R-:W-:Y:S05]  /*90b0*/  EXIT ;  /* 0x000000000000794d */ /* 0x000fea0003800000 */
.L_x_3997:
[----:B------:R-:W0:Y:S02]  /*90c0*/  LD.E R0, desc[UR6][R8.64+0x4] ;  /* 0x0000040608007980 */ /* 0x000e24000c101900 */
[----:B0-----:R-:W-:-:S05]  /*90d0*/  IADD3 R3, R5, R0, RZ ;  /* 0x0000000005037210 */ /* 0x001fca0007ffe0ff */
[----:B------:R-:W-:Y:S01]  /*90e0*/  ST.E desc[UR6][R8.64+0x4], R3 ;  /* 0x0000040308007985 */ /* 0x000fe2000c101906 */
[----:B------:R-:W-:Y:S05]  /*90f0*/  EXIT ;  /* 0x000000000000794d */ /* 0x000fea0003800000 */
.L_x_3999:
        /* <DEDUP_REMOVED lines=16> */
.L_x_4236:


//--------------------- .text._Z23gemm_half_q_half_kernelILi1ELi176ELb0ELb0ELi32EEvPK6__halfPKjS4_S2_PS0_iiiiPKtS7_iiiiiibS2_i --------------------------
	.section	.text._Z23gemm_half_q_half_kernelILi1ELi176ELb0ELb0ELi32EEvPK6__halfPKjS4_S2_PS0_iiiiPKtS7_iiiiiibS2_i,"ax",@progbits
	.align	128
        .global         _Z23gemm_half_q_half_kernelILi1ELi176ELb0ELb0ELi32EEvPK6__halfPKjS4_S2_PS0_iiiiPKtS7_iiiiiibS2_i
        .type           _Z23gemm_half_q_half_kernelILi1ELi176ELb0ELb0ELi32EEvPK6__halfPKjS4_S2_PS0_iiiiPKtS7_iiiiiibS2_i,@function
        .size           _Z23gemm_half_q_half_kernelILi1ELi176ELb0ELb0ELi32EEvPK6__halfPKjS4_S2_PS0_iiiiPKtS7_iiiiiibS2_i,(.L_x_4237 - _Z23gemm_half_q_half_kernelILi1ELi176ELb0ELb0ELi32EEvPK6__halfPKjS4_S2_PS0_iiiiPKtS7_iiiiiibS2_i)
        .other          _Z23gemm_half_q_half_kernelILi1ELi176ELb0ELb0ELi32EEvPK6__halfPKjS4_S2_PS0_iiiiPKtS7_iiiiiibS2_i,@"STO_CUDA_ENTRY STV_DEFAULT"
_Z23gemm_half_q_half_kernelILi1ELi176ELb0ELb0ELi32EEvPK6__halfPKjS4_S2_PS0_iiiiPKtS7_iiiiiibS2_i:
.text._Z23gemm_half_q_half_kernelILi1ELi176ELb0ELb0ELi32EEvPK6__halfPKjS4_S2_PS0_iiiiPKtS7_iiiiiibS2_i:
        /* <DEDUP_REMOVED lines=11> */
[--C-:B--2---:R-:W-:Y:S02]  /*00b0*/  IMAD.IADD R5, R21, 0x1, R10.reuse ;  /* 0x0000000115057824 */ /* 0x104fe400078e020a */
        /* <DEDUP_REMOVED lines=15> */
[----:B--2---:R-:W-:-:S03]  /*01b0*/  @P0 IADD3 R11, P3, R0, R3, RZ ;  /* 0x00000003000b0210 */ /* 0x004fc60007f7e0ff */
[----:B------:R-:W-:Y:S01]  /*01c0*/  @!P0 IMAD.X R0, R4, 0x1, R7, P2 ;  /* 0x0000000104008824 */ /* 0x000fe200010e0607 */
[----:B------:R-:W-:Y:S02]  /*01d0*/  @!P0 LEA R6, P2, R5, UR4, 0x1 ;  /* 0x0000000405068c11 */ /* 0x000fe4000f8408ff */
        /* <DEDUP_REMOVED lines=12> */
.L_x_4001:
[----:B------:R-:W-:Y:S05]  /*02a0*/  BSYNC B0 ;  /* 0x0000000000007941 */ /* 0x000fea0003800000 */
.L_x_4000:
[----:B------:R-:W-:Y:S01]  /*02b0*/  ULDC UR4, c[0x0][0x23c] ;  /* 0x00008f0000047ab9 */ /* 0x000fe20000000800 */
[----:B------:R-:W-:Y:S02]  /*02c0*/  IMAD.SHL.U32 R10, R9, 0x4, RZ ;  /* 0x00000004090a7824 */ /* 0x000fe400078e00ff */
        /* <DEDUP_REMOVED lines=24> */
[----:B------:R-:W-:Y:S01]  /*0450*/  IMAD.SHL.U32 R15, R10, 0x4, RZ ;  /* 0x000000040a0f7824 */ /* 0x000fe200078e00ff */
[----:B------:R-:W-:Y:S02]  /*0460*/  UMOV UR4, URZ ;  /* 0x0000003f00047c82 */ /* 0x000fe40008000000 */
[----:B------:R-:W-:Y:S02]  /*0470*/  LEA.HI R16, R13, R10, RZ, 0x3 ;  /* 0x0000000a0d107211 */ /* 0x000fe400078f18ff */
[----:B------:R-:W-:Y:S02]  /*0480*/  MOV R13, R21 ;  /* 0x00000015000d7202 */ /* 0x000fe40000000f00 */
[----:B------:R-:W-:Y:S02]  /*0490*/  LOP3.LUT R15, R15, 0x10, RZ, 0xc0, !PT ;  /* 0x000000100f0f7812 */ /* 0x000fe400078ec0ff */
[----:B012---:R-:W-:-:S07]  /*04a0*/  SHF.R.S32.HI R16, RZ, 0x3, R16 ;  /* 0x00000003ff107819 */ /* 0x007fce0000011410 */
.L_x_4003:
[----:B-----5:R-:W-:-:S04]  /*04b0*/  VIADD R18, R11, UR4 ;  /* 0x000000040b127c36 */ /* 0x020fc80008000000 */
        /* <DEDUP_REMOVED lines=16> */
[----:B------:R-:W-:Y:S01]  /*05c0*/  SHF.R.U32.HI R0, RZ, 0xc, R0 ;  /* 0x0000000cff007819 */ /* 0x000fe20000011600 */
[----:B------:R-:W-:Y:S01]  /*05d0*/  VIADD R17, R17, 0x1 ;  /* 0x0000000111117836 */ /* 0x000fe20000000000 */
[----:B------:R-:W-:Y:S01]  /*05e0*/  LOP3.LUT R2, R2, 0xf, RZ, 0xc0, !PT ;  /* 0x0000000f02027812 */ /* 0x000fe200078ec0ff */
[----:B---3--:R-:W-:Y:S01]  /*05f0*/  IMAD.IADD R13, R24, 0x1, R13 ;  /* 0x00000001180d7824 */ /* 0x008fe200078e020d */
[----:B------:R-:W-:Y:S01]  /*0600*/  LOP3.LUT R20, R20, 0xf, RZ, 0xc0, !PT ;  /* 0x0000000f14147812 */ /* 0x000fe200078ec0ff */
[----:B------:R-:W-:Y:S01]  /*0610*/  IMAD R17, R17, R17, RZ ;  /* 0x0000001111117224 */ /* 0x000fe200078e02ff */
[----:B------:R-:W-:Y:S01]  /*0620*/  LOP3.LUT R0, R0, 0xf, RZ, 0xc0, !PT ;  /* 0x0000000f00007812 */ /* 0x000fe200078ec0ff */
[----:B------:R-:W-:Y:S01]  /*0630*/  VIADD R2, R2, 0x1 ;  /* 0x0000000102027836 */ /* 0x000fe20000000000 */
[----:B------:R-:W-:Y:S01]  /*0640*/  ISETP.GE.AND P2, PT, R13, R40, PT ;  /* 0x000000280d00720c */ /* 0x000fe20003f46270 */
[----:B------:R-:W-:Y:S01]  /*0650*/  VIADD R20, R20, 0x1 ;  /* 0x0000000114147836 */ /* 0x000fe20000000000 */
[----:B------:R-:W-:Y:S01]  /*0660*/  IADD3 R0, R0, 0x1, RZ ;  /* 0x0000000100007810 */ /* 0x000fe20007ffe0ff */
[----:B0-----:R-:W-:Y:S01]  /*0670*/  IMAD R19, R2, R2, RZ ;  /* 0x0000000202137224 */ /* 0x001fe200078e02ff */
[----:B------:R-:W4:Y:S01]  /*0680*/  I2F.F16 R17, R17 ;  /* 0x0000001100117306 */ /* 0x000f220000200c00 */
[----:B------:R-:W-:-:S02]  /*0690*/  IMAD R20, R20, R20, RZ ;  /* 0x0000001414147224 */ /* 0x000fc400078e02ff */
[----:B------:R-:W-:-:S05]  /*06a0*/  IMAD R22, R0, R0, RZ ;  /* 0x0000000000167224 */ /* 0x000fca00078e02ff */
        /* <DEDUP_REMOVED lines=8> */
.L_x_4002:
        /* <DEDUP_REMOVED lines=12> */
.L_x_4004:
        /* <DEDUP_REMOVED lines=8> */
.L_x_4005:
        /* <DEDUP_REMOVED lines=12> */
.L_x_4006:
        /* <DEDUP_REMOVED lines=8> */
.L_x_4007:
        /* <DEDUP_REMOVED lines=11> */
.L_x_4008:
        /* <DEDUP_REMOVED lines=13> */
[----:B-1----:R-:W-:-:S04]  /*0b30*/  ULEA UR4, UR5, UR4, 0x18 ;  /* 0x0000000405047291 */ /* 0x002fc8000f8ec03f */
        /* <DEDUP_REMOVED lines=20> */
.L_x_4014:
[----:B------:R-:W1:Y:S01]  /*0c80*/  LDC R39, c[0x0][0x23c] ;  /* 0x00008f00ff277b82 */ /* 0x000e620000000800 */
[----:B------:R-:W-:Y:S02]  /*0c90*/  IMAD.MOV.U32 R4, RZ, RZ, R24 ;  /* 0x000000ffff047224 */ /* 0x000fe400078e0018 */
[----:B------:R-:W-:Y:S02]  /*0ca0*/  IMAD.MOV.U32 R5, RZ, RZ, R25 ;  /* 0x000000ffff057224 */ /* 0x000fe400078e0019 */
        /* <DEDUP_REMOVED lines=11> */
[----:B------:R-:W-:Y:S01]  /*0d60*/  LOP3.LUT R25, R6, 0xff, RZ, 0xc0, !PT ;  /* 0x000000ff06197812 */ /* 0x000fe200078ec0ff */
[----:B------:R-:W-:Y:S01]  /*0d70*/  VIADD R20, R20, 0xffffff80 ;  /* 0xffffff8014147836 */ /* 0x000fe20000000000 */
[----:B------:R-:W-:Y:S02]  /*0d80*/  LOP3.LUT R34, R7, 0xff, RZ, 0xc0, !PT ;  /* 0x000000ff07227812 */ /* 0x000fe400078ec0ff */
[----:B------:R-:W1:Y:S01]  /*0d90*/  I2F.F16 R43, R43 ;  /* 0x0000002b002b7306 */ /* 0x000e620000200c00 */
[----:B------:R-:W-:Y:S01]  /*0da0*/  VIADD R31, R25, 0xffffff80 ;  /* 0xffffff80191f7836 */ /* 0x000fe20000000000 */
[----:B------:R-:W-:Y:S01]  /*0db0*/  SHF.R.U32.HI R25, RZ, 0x8, R4 ;  /* 0x00000008ff197819 */ /* 0x000fe20000011604 */
[----:B------:R-:W-:Y:S01]  /*0dc0*/  VIADD R42, R34, 0xffffff80 ;  /* 0xffffff80222a7836 */ /* 0x000fe20000000000 */
[----:B------:R-:W-:-:S02]  /*0dd0*/  SHF.R.U32.HI R41, RZ, 0x8, R6 ;  /* 0x00000008ff297819 */ /* 0x000fc40000011606 */
[----:B------:R-:W-:Y:S02]  /*0de0*/  LOP3.LUT R34, R25, 0xff, RZ, 0xc0, !PT ;  /* 0x000000ff19227812 */ /* 0x000fe400078ec0ff */
[----:B------:R2:W4:Y:S01]  /*0df0*/  I2F.F16 R33, R20 ;  /* 0x0000001400217306 */ /* 0x0005220000200c00 */
[----:B------:R-:W-:Y:S02]  /*0e00*/  LOP3.LUT R41, R41, 0xff, RZ, 0xc0, !PT ;  /* 0x000000ff29297812 */ /* 0x000fe400078ec0ff */
[----:B------:R-:W-:Y:S01]  /*0e10*/  VIADD R35, R34, 0xffffff80 ;  /* 0xffffff8022237836 */ /* 0x000fe20000000000 */
[----:B------:R-:W-:Y:S02]  /*0e20*/  LEA.HI R32, R4, 0xffffff80, RZ, 0x8 ;  /* 0xffffff8004207811 */ /* 0x000fe400078f40ff */
[----:B------:R-:W-:Y:S01]  /*0e30*/  SHF.R.U32.HI R4, RZ, 0x10, R4 ;  /* 0x00000010ff047819 */ /* 0x000fe20000011604 */
[----:B-1----:R-:W-:Y:S01]  /*0e40*/  HADD2.F32 R43, -RZ, R43.H0_H0 ;  /* 0x2000002bff2b7230 */ /* 0x002fe20000004100 */
[----:B------:R-:W1:Y:S01]  /*0e50*/  I2F.F16 R25, R42 ;  /* 0x0000002a00197306 */ /* 0x000e620000200c00 */
[----:B--2---:R-:W-:-:S02]  /*0e60*/  SHF.R.U32.HI R20, RZ, 0x8, R5 ;  /* 0x00000008ff147819 */ /* 0x004fc40000011605 */
[----:B------:R-:W-:Y:S02]  /*0e70*/  LEA.HI R24, R6, 0xffffff80, RZ, 0x8 ;  /* 0xffffff8006187811 */ /* 0x000fe400078f40ff */
[----:B------:R-:W-:Y:S01]  /*0e80*/  LOP3.LUT R20, R20, 0xff, RZ, 0xc0, !PT ;  /* 0x000000ff14147812 */ /* 0x000fe200078ec0ff */
[----:B----4-:R-:W-:Y:S02]  /*0e90*/  HADD2.F32 R33, -RZ, R33.H0_H0 ;  /* 0x20000021ff217230 */ /* 0x010fe40000004100 */
[----:B------:R-:W2:Y:S01]  /*0ea0*/  I2F.F16 R35, R35 ;  /* 0x0000002300237306 */ /* 0x000ea20000200c00 */
[----:B------:R-:W-:Y:S01]  /*0eb0*/  SHF.R.U32.HI R6, RZ, 0x10, R6 ;  /* 0x00000010ff067819 */ /* 0x000fe20000011606 */
[----:B------:R-:W-:Y:S01]  /*0ec0*/  VIADD R34, R20, 0xffffff80 ;  /* 0xffffff8014227836 */ /* 0x000fe20000000000 */
[----:B------:R-:W-:Y:S01]  /*0ed0*/  LOP3.LUT R4, R4, 0xff, RZ, 0xc0, !PT ;  /* 0x000000ff04047812 */ /* 0x000fe200078ec0ff */
[----:B------:R-:W-:Y:S01]  /*0ee0*/  HADD2.F32 R20, -RZ, R14.H0_H0 ;  /* 0x2000000eff147230 */ /* 0x000fe20000004100 */
[----:B------:R-:W-:Y:S01]  /*0ef0*/  LEA.HI R14, R7, 0xffffff80, RZ, 0x8 ;  /* 0xffffff80070e7811 */ /* 0x000fe200078f40ff */
[----:B-1----:R-:W-:-:S02]  /*0f00*/  HADD2.F32 R25, -RZ, R25.H0_H0 ;  /* 0x20000019ff197230 */ /* 0x002fc40000004100 */
[----:B------:R-:W1:Y:S01]  /*0f10*/  I2F.F16 R31, R31 ;  /* 0x0000001f001f7306 */ /* 0x000e620000200c00 */
[----:B------:R-:W-:Y:S01]  /*0f20*/  FFMA.FTZ R42, R33, R20, RZ ;  /* 0x00000014212a7223 */ /* 0x000fe200000100ff */
[C---:B------:R-:W-:Y:S01]  /*0f30*/  FFMA.FTZ R33, R20.reuse, R43, RZ ;  /* 0x0000002b14217223 */ /* 0x040fe200000100ff */
[--C-:B------:R-:W-:Y:S01]  /*0f40*/  SHF.R.U32.HI R43, RZ, 0x8, R7.reuse ;  /* 0x00000008ff2b7819 */ /* 0x100fe20000011607 */
[----:B------:R-:W-:Y:S01]  /*0f50*/  FFMA.FTZ R25, R20, R25, RZ ;  /* 0x0000001914197223 */ /* 0x000fe200000100ff */
[----:B------:R-:W-:Y:S02]  /*0f60*/  SHF.R.U32.HI R7, RZ, 0x10, R7 ;  /* 0x00000010ff077819 */ /* 0x000fe40000011607 */
[----:B------:R-:W-:Y:S01]  /*0f70*/  LOP3.LUT R43, R43, 0xff, RZ, 0xc0, !PT ;  /* 0x000000ff2b2b7812 */ /* 0x000fe200078ec0ff */
[----:B------:R-:W4:Y:S01]  /*0f80*/  I2F.F16 R34, R34 ;  /* 0x0000002200227306 */ /* 0x000f220000200c00 */
[----:B--2---:R-:W-:Y:S01]  /*0f90*/  HADD2.F32 R35, -RZ, R35.H0_H0 ;  /* 0x20000023ff237230 */ /* 0x004fe20000004100 */
[----:B------:R-:W-:-:S02]  /*0fa0*/  LOP3.LUT R6, R6, 0xff, RZ, 0xc0, !PT ;  /* 0x000000ff06067812 */ /* 0x000fc400078ec0ff */
[----:B------:R-:W-:Y:S01]  /*0fb0*/  VIADD R45, R43, 0xffffff80 ;  /* 0xffffff802b2d7836 */ /* 0x000fe20000000000 */
[----:B------:R-:W-:Y:S01]  /*0fc0*/  LEA.HI R30, R5, 0xffffff80, RZ, 0x8 ;  /* 0xffffff80051e7811 */ /* 0x000fe200078f40ff */
[----:B------:R-:W-:Y:S01]  /*0fd0*/  FFMA.FTZ R35, R35, R44, R42 ;  /* 0x0000002c23237223 */ /* 0x000fe2000001002a */
[----:B-1----:R-:W-:Y:S01]  /*0fe0*/  HADD2.F32 R31, -RZ, R31.H0_H0 ;  /* 0x2000001fff1f7230 */ /* 0x002fe20000004100 */
[----:B------:R-:W1:Y:S01]  /*0ff0*/  I2F.F16 R42, R45 ;  /* 0x0000002d002a7306 */ /* 0x000e620000200c00 */
[----:B------:R-:W-:Y:S01]  /*1000*/  LOP3.LUT R7, R7, 0xff, RZ, 0xc0, !PT ;  /* 0x000000ff07077812 */ /* 0x000fe200078ec0ff */
[----:B------:R-:W-:Y:S01]  /*1010*/  VIADD R6, R6, 0xffffff80 ;  /* 0xffffff8006067836 */ /* 0x000fe20000000000 */
[----:B---3--:R-:W-:Y:S01]  /*1020*/  LEA.HI R43, R9, 0xffffff80, RZ, 0x8 ;  /* 0xffffff80092b7811 */ /* 0x008fe200078f40ff */
[----:B------:R-:W-:Y:S01]  /*1030*/  FFMA.FTZ R31, R20, R31, RZ ;  /* 0x0000001f141f7223 */ /* 0x000fe200000100ff */
[----:B------:R-:W-:Y:S01]  /*1040*/  IADD3 R20, R41, -0x80, RZ ;  /* 0xffffff8029147810 */ /* 0x000fe20007ffe0ff */
[----:B----4-:R-:W-:-:S02]  /*1050*/  HADD2.F32 R34, -RZ, R34.H0_H0 ;  /* 0x20000022ff227230 */ /* 0x010fc40000004100 */
[----:B------:R-:W-:Y:S03]  /*1060*/  I2F.F16 R6, R6 ;  /* 0x0000000600067306 */ /* 0x000fe60000200c00 */
[----:B------:R-:W-:Y:S01]  /*1070*/  FFMA.FTZ R41, R44, R34, R33 ;  /* 0x000000222c297223 */ /* 0x000fe20000010021 */
[----:B-1----:R-:W-:Y:S01]  /*1080*/  HADD2.F32 R33, -RZ, R42.H0_H0 ;  /* 0x2000002aff217230 */ /* 0x002fe20000004100 */
[----:B------:R-:W-:-:S03]  /*1090*/  SHF.R.U32.HI R42, RZ, 0x10, R5 ;  /* 0x00000010ff2a7819 */ /* 0x000fc60000011605 */
[----:B------:R-:W1:Y:S01]  /*10a0*/  I2F.F16 R20, R20 ;  /* 0x0000001400147306 */ /* 0x000e620000200c00 */
[----:B------:R-:W-:Y:S01]  /*10b0*/  VIADD R5, R4, 0xffffff80 ;  /* 0xffffff8004057836 */ /* 0x000fe20000000000 */
[----:B------:R-:W-:Y:S01]  /*10c0*/  LOP3.LUT R42, R42, 0xff, RZ, 0xc0, !PT ;  /* 0x000000ff2a2a7812 */ /* 0x000fe200078ec0ff */
[----:B------:R-:W-:-:S04]  /*10d0*/  FFMA.FTZ R33, R44, R33, R25 ;  /* 0x000000212c217223 */ /* 0x000fc80000010019 */
[----:B------:R-:W-:Y:S01]  /*10e0*/  VIADD R42, R42, 0xffffff80 ;  /* 0xffffff802a2a7836 */ /* 0x000fe20000000000 */
[----:B------:R2:W3:Y:S01]  /*10f0*/  I2F.F16 R4, R5 ;  /* 0x0000000500047306 */ /* 0x0004e20000200c00 */
[----:B-1----:R-:W-:Y:S01]  /*1100*/  HADD2.F32 R34, -RZ, R20.H0_H0 ;  /* 0x20000014ff227230 */ /* 0x002fe20000004100 */
[----:B------:R-:W-:-:S06]  /*1110*/  LEA.HI R20, R8, 0xffffff80, RZ, 0x8 ;  /* 0xffffff8008147811 */ /* 0x000fcc00078f40ff */
[----:B------:R-:W-:Y:S01]  /*1120*/  I2F.F16 R42, R42 ;  /* 0x0000002a002a7306 */ /* 0x000fe20000200c00 */
[----:B--2---:R-:W-:Y:S01]  /*1130*/  IADD3 R5, R7, -0x80, RZ ;  /* 0xffffff8007057810 */ /* 0x004fe20007ffe0ff */
[----:B------:R-:W-:Y:S01]  /*1140*/  FFMA.FTZ R34, R44, R34, R31 ;  /* 0x000000222c227223 */ /* 0x000fe2000001001f */
[----:B------:R-:W-:Y:S02]  /*1150*/  LOP3.LUT R7, R8, 0xff, RZ, 0xc0, !PT ;  /* 0x000000ff08077812 */ /* 0x000fe400078ec0ff */
[----:B------:R-:W-:Y:S01]  /*1160*/  LEA.HI R31, R10, 0xffffff80, RZ, 0x8 ;  /* 0xffffff800a1f7811 */ /* 0x000fe200078f40ff */
[----:B---3--:R-:W-:Y:S02]  /*1170*/  HADD2.F32 R44, -RZ, R4.H0_H0 ;  /* 0x20000004ff2c7230 */ /* 0x008fe40000004100 */
[----:B------:R-:W1:Y:S01]  /*1180*/  I2F.F16 R5, R5 ;  /* 0x0000000500057306 */ /* 0x000e620000200c00 */
[----:B------:R-:W-:-:S05]  /*1190*/  HADD2.F32 R4, -RZ, R15.H0_H0 ;  /* 0x2000000fff047230 */ /* 0x000fca0000004100 */
[----:B------:R-:W-:Y:S02]  /*11a0*/  FFMA.FTZ R35, R44, R4, R35 ;  /* 0x000000042c237223 */ /* 0x000fe40000010023 */
[----:B------:R-:W2:Y:S01]  /*11b0*/  I2F.F16 R32, R32 ;  /* 0x0000002000207306 */ /* 0x000ea20000200c00 */
[----:B-1----:R-:W-:-:S07]  /*11c0*/  HADD2.F32 R44, -RZ, R5.H0_H0 ;  /* 0x20000005ff2c7230 */ /* 0x002fce0000004100 */
[----:B------:R-:W-:Y:S01]  /*11d0*/  I2F.F16 R30, R30 ;  /* 0x0000001e001e7306 */ /* 0x000fe20000200c00 */
[----:B------:R-:W-:Y:S01]  /*11e0*/  LOP3.LUT R5, R10, 0xff, RZ, 0xc0, !PT ;  /* 0x000000ff0a057812 */ /* 0x000fe200078ec0ff */
[----:B------:R-:W-:-:S04]  /*11f0*/  FFMA.FTZ R33, R4, R44, R33 ;  /* 0x0000002c04217223 */ /* 0x000fc80000010021 */
[----:B------:R-:W-:Y:S02]  /*1200*/  VIADD R44, R5, 0xffffff80 ;  /* 0xffffff80052c7836 */ /* 0x000fe40000000000 */
[----:B------:R1:W-:Y:S01]  /*1210*/  I2F.F16 R25, R43 ;  /* 0x0000002b00197306 */ /* 0x0003e20000200c00 */
[----:B--2---:R-:W-:-:S07]  /*1220*/  HADD2.F32 R32, -RZ, R32.H0_H0 ;  /* 0x20000020ff207230 */ /* 0x004fce0000004100 */
[----:B------:R-:W2:Y:S01]  /*1230*/  I2F.F16 R24, R24 ;  /* 0x0000001800187306 */ /* 0x000ea20000200c00 */
[----:B-1----:R-:W-:Y:S02]  /*1240*/  HADD2.F32 R43, -RZ, R42.H0_H0 ;  /* 0x2000002aff2b7230 */ /* 0x002fe40000004100 */
[----:B------:R-:W-:Y:S02]  /*1250*/  VIADD R42, R7, 0xffffff80 ;  /* 0xffffff80072a7836 */ /* 0x000fe40000000000 */
[----:B------:R-:W-:Y:S02]  /*1260*/  HADD2.F32 R7, -RZ, R6.H0_H0 ;  /* 0x20000006ff077230 */ /* 0x000fe40000004100 */
[C---:B------:R-:W-:Y:S01]  /*1270*/  FFMA.FTZ R41, R4.reuse, R43, R41 ;  /* 0x0000002b04297223 */ /* 0x040fe20000010029 */
[----:B------:R-:W-:Y:S01]  /*1280*/  LOP3.LUT R43, R9, 0xff, RZ, 0xc0, !PT ;  /* 0x000000ff092b7812 */ /* 0x000fe200078ec0ff */
[----:B------:R1:W-:Y:S01]  /*1290*/  I2F.F16 R6, R42 ;  /* 0x0000002a00067306 */ /* 0x0003e20000200c00 */
[----:B------:R-:W-:Y:S01]  /*12a0*/  FFMA.FTZ R7, R4, R7, R34 ;  /* 0x0000000704077223 */ /* 0x000fe20000010022 */
[----:B------:R-:W-:Y:S01]  /*12b0*/  HADD2.F32 R34, -RZ, R15.H1_H1 ;  /* 0x3000000fff227230 */ /* 0x000fe20000004100 */
[----:B------:R-:W3:Y:S01]  /*12c0*/  LDS.64 R4, [UR4+0x8] ;  /* 0x00000804ff047984 */ /* 0x000ee20008000a00 */
[----:B------:R-:W-:-:S02]  /*12d0*/  VIADD R43, R43, 0xffffff80 ;  /* 0xffffff802b2b7836 */ /* 0x000fc40000000000 */
[----:B--2---:R-:W-:Y:S02]  /*12e0*/  HADD2.F32 R24, -RZ, R24.H0_H0 ;  /* 0x20000018ff187230 */ /* 0x004fe40000004100 */
[----:B------:R-:W-:Y:S01]  /*12f0*/  FFMA.FTZ R32, R32, R34, R35 ;  /* 0x0000002220207223 */ /* 0x000fe20000010023 */
[----:B------:R-:W-:Y:S01]  /*1300*/  HADD2.F32 R35, -RZ, R30.H0_H0 ;  /* 0x2000001eff237230 */ /* 0x000fe20000004100 */
[----:B-1----:R-:W-:Y:S01]  /*1310*/  LOP3.LUT R42, R11, 0xff, RZ, 0xc0, !PT ;  /* 0x000000ff0b2a7812 */ /* 0x002fe200078ec0ff */
[----:B------:R-:W-:Y:S01]  /*1320*/  I2F.F16 R14, R14 ;  /* 0x0000000e000e7306 */ /* 0x000fe20000200c00 */
[C---:B------:R-:W-:Y:S02]  /*1330*/  FFMA.FTZ R24, R34.reuse, R24, R7 ;  /* 0x0000001822187223 */ /* 0x040fe40000010007 */
[----:B------:R-:W-:Y:S01]  /*1340*/  FFMA.FTZ R41, R34, R35, R41 ;  /* 0x0000002322297223 */ /* 0x000fe20000010029 */
[----:B------:R-:W-:Y:S01]  /*1350*/  SHF.R.U32.HI R35, RZ, 0x8, R8 ;  /* 0x00000008ff237819 */ /* 0x000fe20000011608 */
[----:B------:R-:W-:-:S03]  /*1360*/  VIADD R45, R42, 0xffffff80 ;  /* 0xffffff802a2d7836 */ /* 0x000fc60000000000 */
[----:B------:R-:W-:Y:S01]  /*1370*/  LOP3.LUT R42, R35, 0xff, RZ, 0xc0, !PT ;  /* 0x000000ff232a7812 */ /* 0x000fe200078ec0ff */
[----:B------:R1:W2:Y:S08]  /*1380*/  I2F.F16 R15, R43 ;  /* 0x0000002b000f7306 */ /* 0x0002b00000200c00 */
[----:B------:R4:W-:Y:S01]  /*1390*/  I2F.F16 R30, R44 ;  /* 0x0000002c001e7306 */ /* 0x0009e20000200c00 */
[----:B-1----:R-:W-:-:S02]  /*13a0*/  SHF.R.U32.HI R43, RZ, 0x10, R8 ;  /* 0x00000010ff2b7819 */ /* 0x002fc40000011608 */
[----:B------:R-:W-:Y:S02]  /*13b0*/  IADD3 R8, R42, -0x80, RZ ;  /* 0xffffff802a087810 */ /* 0x000fe40007ffe0ff */
[--C-:B------:R-:W-:Y:S02]  /*13c0*/  SHF.R.U32.HI R42, RZ, 0x8, R9.reuse ;  /* 0x00000008ff2a7819 */ /* 0x100fe40000011609 */
[----:B------:R-:W-:Y:S01]  /*13d0*/  LOP3.LUT R43, R43, 0xff, RZ, 0xc0, !PT ;  /* 0x000000ff2b2b7812 */ /* 0x000fe200078ec0ff */
[----:B--2---:R-:W-:Y:S01]  /*13e0*/  HADD2.F32 R15, -RZ, R15.H0_H0 ;  /* 0x2000000fff0f7230 */ /* 0x004fe20000004100 */
[----:B------:R-:W-:Y:S01]  /*13f0*/  LOP3.LUT R42, R42, 0xff, RZ, 0xc0, !PT ;  /* 0x000000ff2a2a7812 */ /* 0x000fe200078ec0ff */
[----:B------:R-:W1:Y:S01]  /*1400*/  I2F.F16 R35, R45 ;  /* 0x0000002d00237306 */ /* 0x000e620000200c00 */
[--C-:B----4-:R-:W-:Y:S01]  /*1410*/  SHF.R.U32.HI R44, RZ, 0x10, R10.reuse ;  /* 0x00000010ff2c7819 */ /* 0x110fe2000001160a */
[----:B------:R-:W-:Y:S02]  /*1420*/  VIADD R7, R43, 0xffffff80 ;  /* 0xffffff802b077836 */ /* 0x000fe40000000000 */
[----:B------:R-:W-:Y:S01]  /*1430*/  HADD2.F32 R43, -RZ, R14.H0_H0 ;  /* 0x2000000eff2b7230 */ /* 0x000fe20000004100 */
[----:B------:R-:W-:Y:S01]  /*1440*/  SHF.R.U32.HI R14, RZ, 0x10, R9 ;  /* 0x00000010ff0e7819 */ /* 0x000fe20000011609 */
[----:B------:R-:W-:Y:S01]  /*1450*/  VIADD R9, R42, 0xffffff80 ;  /* 0xffffff802a097836 */ /* 0x000fe20000000000 */
[----:B------:R-:W-:Y:S01]  /*1460*/  SHF.R.U32.HI R42, RZ, 0x8, R10 ;  /* 0x00000008ff2a7819 */ /* 0x000fe2000001160a */
[----:B------:R-:W2:Y:S01]  /*1470*/  I2F.F16 R8, R8 ;  /* 0x0000000800087306 */ /* 0x000ea20000200c00 */
[----:B------:R-:W-:Y:S01]  /*1480*/  LOP3.LUT R14, R14, 0xff, RZ, 0xc0, !PT ;  /* 0x000000ff0e0e7812 */ /* 0x000fe200078ec0ff */
[----:B------:R-:W-:Y:S01]  /*1490*/  FFMA.FTZ R33, R34, R43, R33 ;  /* 0x0000002b22217223 */ /* 0x000fe20000010021 */
[----:B------:R-:W-:Y:S01]  /*14a0*/  LOP3.LUT R42, R42, 0xff, RZ, 0xc0, !PT ;  /* 0x000000ff2a2a7812 */ /* 0x000fe200078ec0ff */
[----:B------:R-:W-:Y:S01]  /*14b0*/  HADD2.F32 R43, -RZ, R6.H0_H0 ;  /* 0x20000006ff2b7230 */ /* 0x000fe20000004100 */
[----:B------:R-:W-:Y:S01]  /*14c0*/  LOP3.LUT R44, R44, 0xff, RZ, 0xc0, !PT ;  /* 0x000000ff2c2c7812 */ /* 0x000fe200078ec0ff */
[----:B------:R-:W-:-:S02]  /*14d0*/  VIADD R34, R14, 0xffffff80 ;  /* 0xffffff800e227836 */ /* 0x000fc40000000000 */
[----:B------:R-:W-:Y:S01]  /*14e0*/  VIADD R10, R42, 0xffffff80 ;  /* 0xffffff802a0a7836 */ /* 0x000fe20000000000 */
[----:B------:R-:W-:Y:S01]  /*14f0*/  SHF.R.U32.HI R42, RZ, 0x8, R11 ;  /* 0x00000008ff2a7819 */ /* 0x000fe2000001160b */
[--C-:B---3--:R-:W-:Y:S01]  /*1500*/  HADD2.F32 R14, -RZ, R4.reuse.H0_H0 ;  /* 0x20000004ff0e7230 */ /* 0x108fe20000004100 */
[----:B------:R3:W-:Y:S01]  /*1510*/  I2F.F16 R6, R34 ;  /* 0x0000002200067306 */ /* 0x0007e20000200c00 */
[----:B-1----:R-:W-:Y:S01]  /*1520*/  HADD2.F32 R45, -RZ, R35.H0_H0 ;  /* 0x20000023ff2d7230 */ /* 0x002fe20000004100 */
[----:B------:R-:W-:Y:S01]  /*1530*/  LOP3.LUT R42, R42, 0xff, RZ, 0xc0, !PT ;  /* 0x000000ff2a2a7812 */ /* 0x000fe200078ec0ff */
[----:B------:R-:W-:Y:S02]  /*1540*/  HADD2.F32 R35, -RZ, R4.H1_H1 ;  /* 0x30000004ff237230 */ /* 0x000fe40000004100 */
[----:B------:R-:W-:Y:S01]  /*1550*/  FFMA.FTZ R41, R14, R15, R41 ;  /* 0x0000000f0e297223 */ /* 0x000fe20000010029 */
[----:B------:R-:W-:Y:S01]  /*1560*/  IADD3 R15, R44, -0x80, RZ ;  /* 0xffffff802c0f7810 */ /* 0x000fe20007ffe0ff */
[----:B------:R-:W-:Y:S01]  /*1570*/  FFMA.FTZ R32, R43, R14, R32 ;  /* 0x0000000e2b207223 */ /* 0x000fe20000010020 */
[----:B------:R-:W-:Y:S01]  /*1580*/  VIADD R42, R42, 0xffffff80 ;  /* 0xffffff802a2a7836 */ /* 0x000fe20000000000 */
[----:B------:R-:W1:Y:S01]  /*1590*/  I2F.F16 R9, R9 ;  /* 0x0000000900097306 */ /* 0x000e620000200c00 */
[----:B---3--:R-:W-:Y:S01]  /*15a0*/  SHF.R.U32.HI R34, RZ, 0x10, R11 ;  /* 0x00000010ff227819 */ /* 0x008fe2000001160b */
[----:B------:R-:W-:Y:S01]  /*15b0*/  HADD2.F32 R43, -RZ, R30.H0_H0 ;  /* 0x2000001eff2b7230 */ /* 0x000fe20000004100 */
[----:B------:R-:W-:-:S02]  /*15c0*/  LEA.HI R11, R11, 0xffffff80, RZ, 0x8 ;  /* 0xffffff800b0b7811 */ /* 0x000fc400078f40ff */
[----:B------:R-:W-:Y:S02]  /*15d0*/  LOP3.LUT R34, R34, 0xff, RZ, 0xc0, !PT ;  /* 0x000000ff22227812 */ /* 0x000fe400078ec0ff */
[C---:B------:R-:W-:Y:S01]  /*15e0*/  FFMA.FTZ R24, R14.reuse, R43, R24 ;  /* 0x0000002b0e187223 */ /* 0x040fe20000010018 */
[----:B------:R-:W3:Y:S01]  /*15f0*/  I2F.F16 R10, R10 ;  /* 0x0000000a000a7306 */ /* 0x000ee20000200c00 */
[----:B--2---:R-:W-:Y:S02]  /*1600*/  HADD2.F32 R43, -RZ, R8.H0_H0 ;  /* 0x20000008ff2b7230 */ /* 0x004fe40000004100 */
[----:B------:R-:W-:Y:S01]  /*1610*/  FFMA.FTZ R14, R14, R45, R33 ;  /* 0x0000002d0e0e7223 */ /* 0x000fe20000010021 */
[----:B------:R-:W-:Y:S02]  /*1620*/  VIADD R34, R34, 0xffffff80 ;  /* 0xffffff8022227836 */ /* 0x000fe40000000000 */
[----:B------:R-:W-:Y:S02]  /*1630*/  HADD2.F32 R8, -RZ, R5.H0_H0 ;  /* 0x20000005ff087230 */ /* 0x000fe40000004100 */
[----:B-1----:R-:W-:Y:S01]  /*1640*/  HADD2.F32 R44, -RZ, R9.H0_H0 ;  /* 0x20000009ff2c7230 */ /* 0x002fe20000004100 */
[----:B------:R-:W1:Y:S01]  /*1650*/  I2F.F16 R30, R42 ;  /* 0x0000002a001e7306 */ /* 0x000e620000200c00 */
[----:B------:R-:W-:Y:S01]  /*1660*/  FFMA.FTZ R9, R43, R35, R32 ;  /* 0x000000232b097223 */ /* 0x000fe20000010020 */
[----:B------:R-:W-:-:S02]  /*1670*/  HADD2.F32 R6, -RZ, R6.H0_H0 ;  /* 0x20000006ff067230 */ /* 0x000fc40000004100 */
[----:B------:R-:W-:Y:S01]  /*1680*/  FFMA.FTZ R41, R35, R44, R41 ;  /* 0x0000002c23297223 */ /* 0x000fe20000010029 */
[----:B------:R-:W-:Y:S02]  /*1690*/  HADD2.F32 R5, -RZ, R5.H1_H1 ;  /* 0x30000005ff057230 */ /* 0x000fe40000004100 */
[----:B---3--:R-:W-:Y:S01]  /*16a0*/  HADD2.F32 R32, -RZ, R10.H0_H0 ;  /* 0x2000000aff207230 */ /* 0x008fe20000004100 */
[----:B------:R-:W2:Y:S01]  /*16b0*/  I2F.F16 R7, R7 ;  /* 0x0000000700077306 */ /* 0x000ea20000200c00 */
[----:B------:R-:W-:Y:S01]  /*16c0*/  FFMA.FTZ R6, R8, R6, R41 ;  /* 0x0000000608067223 */ /* 0x000fe20000010029 */
[----:B-1----:R-:W-:-:S06]  /*16d0*/  HADD2.F32 R33, -RZ, R30.H0_H0 ;  /* 0x2000001eff217230 */ /* 0x002fcc0000004100 */
[----:B------:R-:W1:Y:S01]  /*16e0*/  I2F.F16 R15, R15 ;  /* 0x0000000f000f7306 */ /* 0x000e620000200c00 */
[----:B------:R-:W-:Y:S01]  /*16f0*/  FFMA.FTZ R33, R35, R33, R14 ;  /* 0x0000002123217223 */ /* 0x000fe2000001000e */
[----:B--2---:R-:W-:-:S06]  /*1700*/  HADD2.F32 R10, -RZ, R7.H0_H0 ;  /* 0x20000007ff0a7230 */ /* 0x004fcc0000004100 */
        /* <DEDUP_REMOVED lines=30> */
.L_x_4010:
        /* <DEDUP_REMOVED lines=9> */
[----:B------:R-:W-:Y:S01]  /*1980*/  LOP3.LUT R31, R10, 0xff, RZ, 0xc0, !PT ;  /* 0x000000ff0a1f7812 */ /* 0x000fe200078ec0ff */
[----:B------:R-:W-:Y:S01]  /*1990*/  VIADD R20, R20, 0xffffff80 ;  /* 0xffffff8014147836 */ /* 0x000fe20000000000 */
[----:B------:R-:W-:Y:S02]  /*19a0*/  LOP3.LUT R32, R11, 0xff, RZ, 0xc0, !PT ;  /* 0x000000ff0b207812 */ /* 0x000fe400078ec0ff */
[----:B------:R-:W3:Y:S01]  /*19b0*/  I2F.F16 R41, R41 ;  /* 0x0000002900297306 */ /* 0x000ee20000200c00 */
[----:B------:R-:W-:Y:S01]  /*19c0*/  VIADD R33, R31, 0xffffff80 ;  /* 0xffffff801f217836 */ /* 0x000fe20000000000 */
[----:B------:R-:W-:Y:S01]  /*19d0*/  SHF.R.U32.HI R31, RZ, 0x8, R8 ;  /* 0x00000008ff1f7819 */ /* 0x000fe20000011608 */
[----:B------:R-:W-:Y:S01]  /*19e0*/  VIADD R42, R32, 0xffffff80 ;  /* 0xffffff80202a7836 */ /* 0x000fe20000000000 */
[----:B------:R-:W-:-:S02]  /*19f0*/  SHF.R.U32.HI R44, RZ, 0x8, R10 ;  /* 0x00000008ff2c7819 */ /* 0x000fc4000001160a */
[----:B------:R-:W-:Y:S02]  /*1a00*/  LOP3.LUT R32, R31, 0xff, RZ, 0xc0, !PT ;  /* 0x000000ff1f207812 */ /* 0x000fe400078ec0ff */
[----:B------:R4:W0:Y:S01]  /*1a10*/  I2F.F16 R35, R20 ;  /* 0x0000001400237306 */ /* 0x0008220000200c00 */
[----:B------:R-:W-:Y:S02]  /*1a20*/  LOP3.LUT R44, R44, 0xff, RZ, 0xc0, !PT ;  /* 0x000000ff2c2c7812 */ /* 0x000fe400078ec0ff */
[----:B------:R-:W-:Y:S01]  /*1a30*/  VIADD R34, R32, 0xffffff80 ;  /* 0xffffff8020227836 */ /* 0x000fe20000000000 */
[----:B------:R-:W-:Y:S02]  /*1a40*/  LEA.HI R30, R8, 0xffffff80, RZ, 0x8 ;  /* 0xffffff80081e7811 */ /* 0x000fe400078f40ff */
[----:B------:R-:W-:Y:S01]  /*1a50*/  VIADD R44, R44, 0xffffff80 ;  /* 0xffffff802c2c7836 */ /* 0x000fe20000000000 */
[----:B------:R-:W-:Y:S01]  /*1a60*/  SHF.R.U32.HI R8, RZ, 0x10, R8 ;  /* 0x00000010ff087819 */ /* 0x000fe20000011608 */
[----:B------:R-:W1:Y:S01]  /*1a70*/  I2F.F16 R31, R42 ;  /* 0x0000002a001f7306 */ /* 0x000e620000200c00 */
[----:B----4-:R-:W-:Y:S01]  /*1a80*/  SHF.R.U32.HI R20, RZ, 0x8, R9 ;  /* 0x00000008ff147819 */ /* 0x010fe20000011609 */
[----:B---3--:R-:W-:Y:S01]  /*1a90*/  HADD2.F32 R41, -RZ, R41.H0_H0 ;  /* 0x20000029ff297230 */ /* 0x008fe20000004100 */
[----:B------:R-:W-:-:S02]  /*1aa0*/  LOP3.LUT R8, R8, 0xff, RZ, 0xc0, !PT ;  /* 0x000000ff08087812 */ /* 0x000fc400078ec0ff */
[----:B------:R-:W-:Y:S01]  /*1ab0*/  LOP3.LUT R20, R20, 0xff, RZ, 0xc0, !PT ;  /* 0x000000ff14147812 */ /* 0x000fe200078ec0ff */
[----:B0-----:R-:W-:Y:S02]  /*1ac0*/  HADD2.F32 R35, -RZ, R35.H0_H0 ;  /* 0x20000023ff237230 */ /* 0x001fe40000004100 */
[----:B------:R-:W0:Y:S01]  /*1ad0*/  I2F.F16 R33, R33 ;  /* 0x0000002100217306 */ /* 0x000e220000200c00 */
[----:B------:R-:W-:Y:S01]  /*1ae0*/  IADD3 R32, R20, -0x80, RZ ;  /* 0xffffff8014207810 */ /* 0x000fe20007ffe0ff */
[----:B------:R-:W-:Y:S02]  /*1af0*/  VIADD R8, R8, 0xffffff80 ;  /* 0xffffff8008087836 */ /* 0x000fe40000000000 */
[----:B-1----:R-:W-:-:S04]  /*1b00*/  HADD2.F32 R31, -RZ, R31.H0_H0 ;  /* 0x2000001fff1f7230 */ /* 0x002fc80000004100 */
[----:B------:R-:W1:Y:S01]  /*1b10*/  I2F.F16 R32, R32 ;  /* 0x0000002000207306 */ /* 0x000e620000200c00 */
[--C-:B------:R-:W-:Y:S02]  /*1b20*/  HADD2.F32 R20, -RZ, R24.reuse.H0_H0 ;  /* 0x20000018ff147230 */ /* 0x100fe40000004100 */
[----:B------:R-:W-:Y:S01]  /*1b30*/  HADD2.F32 R42, -RZ, R24.H1_H1 ;  /* 0x30000018ff2a7230 */ /* 0x000fe20000004100 */
[----:B------:R-:W-:Y:S02]  /*1b40*/  LEA.HI R24, R10, 0xffffff80, RZ, 0x8 ;  /* 0xffffff800a187811 */ /* 0x000fe400078f40ff */
[----:B------:R-:W-:Y:S01]  /*1b50*/  FFMA.FTZ R43, R35, R20, RZ ;  /* 0x00000014232b7223 */ /* 0x000fe200000100ff */
[C---:B------:R-:W-:Y:S01]  /*1b60*/  FFMA.FTZ R35, R20.reuse, R41, RZ ;  /* 0x0000002914237223 */ /* 0x040fe200000100ff */
[----:B------:R-:W-:Y:S01]  /*1b70*/  FFMA.FTZ R41, R20, R31, RZ ;  /* 0x0000001f14297223 */ /* 0x000fe200000100ff */
[----:B0-----:R-:W-:Y:S01]  /*1b80*/  HADD2.F32 R33, -RZ, R33.H0_H0 ;  /* 0x20000021ff217230 */ /* 0x001fe20000004100 */
[----:B------:R-:W0:Y:S01]  /*1b90*/  I2F.F16 R31, R44 ;  /* 0x0000002c001f7306 */ /* 0x000e220000200c00 */
[----:B------:R-:W-:-:S03]  /*1ba0*/  SHF.R.U32.HI R10, RZ, 0x10, R10 ;  /* 0x00000010ff0a7819 */ /* 0x000fc6000001160a */
[----:B------:R-:W-:Y:S01]  /*1bb0*/  FFMA.FTZ R33, R20, R33, RZ ;  /* 0x0000002114217223 */ /* 0x000fe200000100ff */
[----:B-1----:R-:W-:Y:S01]  /*1bc0*/  HADD2.F32 R32, -RZ, R32.H0_H0 ;  /* 0x20000020ff207230 */ /* 0x002fe20000004100 */
        /* <DEDUP_REMOVED lines=14> */
[----:B------:R-:W-:Y:S01]  /*1cb0*/  I2F.F16 R9, R9 ;  /* 0x0000000900097306 */ /* 0x000fe20000200c00 */
[----:B------:R-:W-:Y:S01]  /*1cc0*/  FFMA.FTZ R43, R34, R42, R43 ;  /* 0x0000002a222b7223 */ /* 0x000fe2000001002b */
[----:B------:R-:W-:Y:S02]  /*1cd0*/  SHF.R.U32.HI R34, RZ, 0x10, R11 ;  /* 0x00000010ff227819 */ /* 0x000fe4000001160b */
[----:B------:R-:W-:Y:S02]  /*1ce0*/  VIADD R32, R32, 0xffffff80 ;  /* 0xffffff8020207836 */ /* 0x000fe40000000000 */
[----:B------:R-:W-:Y:S01]  /*1cf0*/  VIADD R11, R10, 0xffffff80 ;  /* 0xffffff800a0b7836 */ /* 0x000fe20000000000 */
[----:B------:R-:W-:Y:S01]  /*1d00*/  LOP3.LUT R34, R34, 0xff, RZ, 0xc0, !PT ;  /* 0x000000ff22227812 */ /* 0x000fe200078ec0ff */
[----:B0-----:R-:W-:Y:S01]  /*1d10*/  HADD2.F32 R8, -RZ, R8.H0_H0 ;  /* 0x20000008ff087230 */ /* 0x001fe20000004100 */
[----:B------:R-:W0:Y:S03]  /*1d20*/  I2F.F16 R20, R20 ;  /* 0x0000001400147306 */ /* 0x000e260000200c00 */
[----:B------:R-:W-:-:S05]  /*1d30*/  VIADD R34, R34, 0xffffff80 ;  /* 0xffffff8022227836 */ /* 0x000fca0000000000 */
[----:B------:R-:W1:Y:S01]  /*1d40*/  I2F.F16 R32, R32 ;  /* 0x0000002000207306 */ /* 0x000e620000200c00 */
[----:B0-----:R-:W-:-:S07]  /*1d50*/  HADD2.F32 R20, -RZ, R20.H0_H0 ;  /* 0x20000014ff147230 */ /* 0x001fce0000004100 */
[----:B------:R-:W0:Y:S01]  /*1d60*/  I2F.F16 R11, R11 ;  /* 0x0000000b000b7306 */ /* 0x000e220000200c00 */
[----:B-1----:R-:W-:-:S07]  /*1d70*/  HADD2.F32 R10, -RZ, R32.H0_H0 ;  /* 0x20000020ff0a7230 */ /* 0x002fce0000004100 */
[----:B------:R-:W1:Y:S01]  /*1d80*/  I2F.F16 R34, R34 ;  /* 0x0000002200227306 */ /* 0x000e620000200c00 */
[----:B------:R-:W-:Y:S01]  /*1d90*/  FFMA.FTZ R32, R42, R10, R41 ;  /* 0x0000000a2a207223 */ /* 0x000fe20000010029 */
[----:B------:R-:W-:Y:S02]  /*1da0*/  HADD2.F32 R41, -RZ, R25.H0_H0 ;  /* 0x20000019ff297230 */ /* 0x000fe40000004100 */
[----:B------:R-:W-:-:S04]  /*1db0*/  HADD2.F32 R42, -RZ, R9.H0_H0 ;  /* 0x20000009ff2a7230 */ /* 0x000fc80000004100 */
[----:B------:R-:W3:Y:S01]  /*1dc0*/  I2F.F16 R24, R24 ;  /* 0x0000001800187306 */ /* 0x000ee20000200c00 */
[----:B------:R-:W-:Y:S01]  /*1dd0*/  FFMA.FTZ R44, R8, R41, R43 ;  /* 0x00000029082c7223 */ /* 0x000fe2000001002b */
[----:B0-----:R-:W-:Y:S02]  /*1de0*/  HADD2.F32 R8, -RZ, R11.H0_H0 ;  /* 0x2000000bff087230 */ /* 0x001fe40000004100 */
[C---:B------:R-:W-:Y:S01]  /*1df0*/  FFMA.FTZ R42, R41.reuse, R42, R35 ;  /* 0x0000002a292a7223 */ /* 0x040fe20000010023 */
[----:B------:R-:W-:Y:S02]  /*1e00*/  HADD2.F32 R35, -RZ, R25.H1_H1 ;  /* 0x30000019ff237230 */ /* 0x000fe40000004100 */
[----:B-1----:R-:W-:Y:S02]  /*1e10*/  HADD2.F32 R9, -RZ, R34.H0_H0 ;  /* 0x20000022ff097230 */ /* 0x002fe40000004100 */
[----:B------:R-:W-:Y:S01]  /*1e20*/  FFMA.FTZ R34, R41, R8, R33 ;  /* 0x0000000829227223 */ /* 0x000fe20000010021 */
[----:B------:R-:W0:Y:S01]  /*1e30*/  I2F.F16 R30, R30 ;  /* 0x0000001e001e7306 */ /* 0x000e220000200c00 */
[----:B------:R-:W-:Y:S01]  /*1e40*/  FFMA.FTZ R20, R35, R20, R42 ;  /* 0x0000001423147223 */ /* 0x000fe2000001002a */
[----:B------:R-:W-:-:S02]  /*1e50*/  FFMA.FTZ R32, R41, R9, R32 ;  /* 0x0000000929207223 */ /* 0x000fc40000010020 */
[----:B------:R-:W1:Y:S01]  /*1e60*/  LDS.64 R8, [UR4+0x18] ;  /* 0x00001804ff087984 */ /* 0x000e620008000a00 */
[----:B---3--:R-:W-:-:S03]  /*1e70*/  HADD2.F32 R42, -RZ, R24.H0_H0 ;  /* 0x20000018ff2a7230 */ /* 0x008fc60000004100 */
[----:B------:R-:W3:Y:S02]  /*1e80*/  I2F.F16 R31, R31 ;  /* 0x0000001f001f7306 */ /* 0x000ee40000200c00 */
[----:B------:R-:W-:Y:S01]  /*1e90*/  FFMA.FTZ R34, R35, R42, R34 ;  /* 0x0000002a23227223 */ /* 0x000fe20000010022 */
[----:B0-----:R-:W-:-:S05]  /*1ea0*/  HADD2.F32 R45, -RZ, R30.H0_H0 ;  /* 0x2000001eff2d7230 */ /* 0x001fca0000004100 */
[----:B------:R-:W-:Y:S01]  /*1eb0*/  FFMA.FTZ R30, R45, R35, R44 ;  /* 0x000000232d1e7223 */ /* 0x000fe2000001002c */
[----:B---3--:R-:W-:-:S05]  /*1ec0*/  HADD2.F32 R42, -RZ, R31.H0_H0 ;  /* 0x2000001fff2a7230 */ /* 0x008fca0000004100 */
[----:B------:R-:W-:Y:S01]  /*1ed0*/  FFMA.FTZ R35, R35, R42, R32 ;  /* 0x0000002a23237223 */ /* 0x000fe20000010020 */
[C---:B--2---:R-:W-:Y:S02]  /*1ee0*/  LOP3.LUT R41, R12.reuse, 0xff, RZ, 0xc0, !PT ;  /* 0x000000ff0c297812 */ /* 0x044fe400078ec0ff */
[----:B------:R-:W-:Y:S02]  /*1ef0*/  LEA.HI R43, R13, 0xffffff80, RZ, 0x8 ;  /* 0xffffff800d2b7811 */ /* 0x000fe400078f40ff */
[--C-:B------:R-:W-:Y:S01]  /*1f00*/  SHF.R.U32.HI R32, RZ, 0x8, R12.reuse ;  /* 0x00000008ff207819 */ /* 0x100fe2000001160c */
[----:B------:R-:W-:Y:S01]  /*1f10*/  VIADD R25, R41, 0xffffff80 ;  /* 0xffffff8029197836 */ /* 0x000fe20000000000 */
[----:B------:R-:W-:Y:S01]  /*1f20*/  LOP3.LUT R41, R13, 0xff, RZ, 0xc0, !PT ;  /* 0x000000ff0d297812 */ /* 0x000fe200078ec0ff */
[----:B------:R0:W-:Y:S01]  /*1f30*/  I2F.F16 R11, R43 ;  /* 0x0000002b000b7306 */ /* 0x0001e20000200c00 */
[----:B------:R-:W-:Y:S02]  /*1f40*/  SHF.R.U32.HI R42, RZ, 0x10, R12 ;  /* 0x00000010ff2a7819 */ /* 0x000fe4000001160c */
[----:B------:R-:W-:-:S02]  /*1f50*/  LEA.HI R10, R12, 0xffffff80, RZ, 0x8 ;  /* 0xffffff800c0a7811 */ /* 0x000fc400078f40ff */
[----:B------:R-:W-:Y:S02]  /*1f60*/  LOP3.LUT R42, R42, 0xff, RZ, 0xc0, !PT ;  /* 0x000000ff2a2a7812 */ /* 0x000fe400078ec0ff */
[C---:B------:R-:W-:Y:S01]  /*1f70*/  LEA.HI R33, R14.reuse, 0xffffff80, RZ, 0x8 ;  /* 0xffffff800e217811 */ /* 0x040fe200078f40ff */
[----:B------:R-:W2:Y:S01]  /*1f80*/  I2F.F16 R25, R25 ;  /* 0x0000001900197306 */ /* 0x000ea20000200c00 */
[----:B0-----:R-:W-:Y:S02]  /*1f90*/  IADD3 R43, R41, -0x80, RZ ;  /* 0xffffff80292b7810 */ /* 0x001fe40007ffe0ff */
[----:B------:R-:W-:-:S05]  /*1fa0*/  LOP3.LUT R41, R14, 0xff, RZ, 0xc0, !PT ;  /* 0x000000ff0e297812 */ /* 0x000fca00078ec0ff */
[----:B------:R-:W-:Y:S01]  /*1fb0*/  VIADD R44, R41, 0xffffff80 ;  /* 0xffffff80292c7836 */ /* 0x000fe20000000000 */
[----:B------:R-:W-:Y:S01]  /*1fc0*/  LOP3.LUT R41, R15, 0xff, RZ, 0xc0, !PT ;  /* 0x000000ff0f297812 */ /* 0x000fe200078ec0ff */
[----:B------:R2:W0:Y:S04]  /*1fd0*/  I2F.F16 R24, R43 ;  /* 0x0000002b00187306 */ /* 0x0004280000200c00 */
[----:B------:R-:W-:Y:S01]  /*1fe0*/  VIADD R45, R41, 0xffffff80 ;  /* 0xffffff80292d7836 */ /* 0x000fe20000000000 */
[----:B------:R-:W-:-:S03]  /*1ff0*/  LOP3.LUT R41, R32, 0xff, RZ, 0xc0, !PT ;  /* 0x000000ff20297812 */ /* 0x000fc600078ec0ff */
[----:B------:R-:W3:Y:S01]  /*2000*/  I2F.F16 R31, R44 ;  /* 0x0000002c001f7306 */ /* 0x000ee20000200c00 */
[----:B--2---:R-:W-:Y:S02]  /*2010*/  HADD2.F32 R43, -RZ, R25.H0_H0 ;  /* 0x20000019ff2b7230 */ /* 0x004fe40000004100 */
[----:B-1----:R-:W-:Y:S02]  /*2020*/  HADD2.F32 R25, -RZ, R8.H0_H0 ;  /* 0x20000008ff197230 */ /* 0x002fe40000004100 */
[----:B------:R-:W-:Y:S01]  /*2030*/  VIADD R12, R41, 0xffffff80 ;  /* 0xffffff80290c7836 */ /* 0x000fe20000000000 */
[----:B------:R-:W-:Y:S01]  /*2040*/  IADD3 R41, R42, -0x80, RZ ;  /* 0xffffff802a297810 */ /* 0x000fe20007ffe0ff */
[----:B0-----:R-:W-:Y:S01]  /*2050*/  HADD2.F32 R24, -RZ, R24.H0_H0 ;  /* 0x20000018ff187230 */ /* 0x001fe20000004100 */
[--C-:B------:R-:W-:Y:S01]  /*2060*/  SHF.R.U32.HI R42, RZ, 0x10, R13.reuse ;  /* 0x00000010ff2a7819 */ /* 0x100fe2000001160d */
[----:B------:R-:W-:Y:S01]  /*2070*/  FFMA.FTZ R30, R43, R25, R30 ;  /* 0x000000192b1e7223 */ /* 0x000fe2000001001e */
[----:B------:R-:W-:Y:S01]  /*2080*/  SHF.R.U32.HI R43, RZ, 0x8, R13 ;  /* 0x00000008ff2b7819 */ /* 0x000fe2000001160d */
[----:B------:R-:W0:Y:S01]  /*2090*/  I2F.F16 R32, R45 ;  /* 0x0000002d00207306 */ /* 0x000e220000200c00 */
[----:B------:R-:W-:Y:S01]  /*20a0*/  LOP3.LUT R42, R42, 0xff, RZ, 0xc0, !PT ;  /* 0x000000ff2a2a7812 */ /* 0x000fe200078ec0ff */
[----:B------:R-:W-:Y:S01]  /*20b0*/  FFMA.FTZ R20, R25, R24, R20 ;  /* 0x0000001819147223 */ /* 0x000fe20000010014 */
[----:B------:R-:W-:-:S03]  /*20c0*/  LOP3.LUT R43, R43, 0xff, RZ, 0xc0, !PT ;  /* 0x000000ff2b2b7812 */ /* 0x000fc600078ec0ff */
[----:B------:R-:W-:Y:S02]  /*20d0*/  VIADD R24, R42, 0xffffff80 ;  /* 0xffffff802a187836 */ /* 0x000fe40000000000 */
[----:B---3--:R-:W-:Y:S01]  /*20e0*/  HADD2.F32 R42, -RZ, R31.H0_H0 ;  /* 0x2000001fff2a7230 */ /* 0x008fe20000004100 */
[--C-:B------:R-:W-:Y:S01]  /*20f0*/  SHF.R.U32.HI R31, RZ, 0x10, R14.reuse ;  /* 0x00000010ff1f7819 */ /* 0x100fe2000001160e */
[----:B------:R-:W-:Y:S01]  /*2100*/  VIADD R13, R43, 0xffffff80 ;  /* 0xffffff802b0d7836 */ /* 0x000fe20000000000 */
[----:B------:R-:W-:Y:S01]  /*2110*/  SHF.R.U32.HI R43, RZ, 0x8, R14 ;  /* 0x00000008ff2b7819 */ /* 0x000fe2000001160e */
[----:B------:R-:W1:Y:S01]  /*2120*/  I2F.F16 R12, R12 ;  /* 0x0000000c000c7306 */ /* 0x000e620000200c00 */
[----:B------:R-:W-:Y:S01]  /*2130*/  FFMA.FTZ R34, R25, R42, R34 ;  /* 0x0000002a19227223 */ /* 0x000fe20000010022 */
[----:B------:R-:W-:Y:S01]  /*2140*/  SHF.R.U32.HI R42, RZ, 0x8, R15 ;  /* 0x00000008ff2a7819 */ /* 0x000fe2000001160f */
[----:B0-----:R-:W-:Y:S01]  /*2150*/  HADD2.F32 R44, -RZ, R32.H0_H0 ;  /* 0x20000020ff2c7230 */ /* 0x001fe20000004100 */
[----:B------:R-:W-:-:S02]  /*2160*/  LOP3.LUT R43, R43, 0xff, RZ, 0xc0, !PT ;  /* 0x000000ff2b2b7812 */ /* 0x000fc400078ec0ff */
[----:B------:R-:W-:Y:S02]  /*2170*/  LOP3.LUT R31, R31, 0xff, RZ, 0xc0, !PT ;  /* 0x000000ff1f1f7812 */ /* 0x000fe400078ec0ff */
[----:B------:R-:W-:Y:S01]  /*2180*/  LOP3.LUT R42, R42, 0xff, RZ, 0xc0, !PT ;  /* 0x000000ff2a2a7812 */ /* 0x000fe200078ec0ff */
[----:B------:R-:W-:Y:S01]  /*2190*/  VIADD R14, R43, 0xffffff80 ;  /* 0xffffff802b0e7836 */ /* 0x000fe20000000000 */
[----:B------:R-:W-:Y:S01]  /*21a0*/  SHF.R.U32.HI R43, RZ, 0x10, R15 ;  /* 0x00000010ff2b7819 */ /* 0x000fe2000001160f */
[----:B------:R-:W0:Y:S01]  /*21b0*/  I2F.F16 R13, R13 ;  /* 0x0000000d000d7306 */ /* 0x000e220000200c00 */
[----:B------:R-:W-:Y:S01]  /*21c0*/  IADD3 R32, R31, -0x80, RZ ;  /* 0xffffff801f207810 */ /* 0x000fe20007ffe0ff */
[----:B------:R-:W-:Y:S01]  /*21d0*/  VIADD R31, R42, 0xffffff80 ;  /* 0xffffff802a1f7836 */ /* 0x000fe20000000000 */
[----:B------:R-:W-:Y:S01]  /*21e0*/  LOP3.LUT R43, R43, 0xff, RZ, 0xc0, !PT ;  /* 0x000000ff2b2b7812 */ /* 0x000fe200078ec0ff */
[----:B------:R-:W-:Y:S01]  /*21f0*/  FFMA.FTZ R35, R25, R44, R35 ;  /* 0x0000002c19237223 */ /* 0x000fe20000010023 */
[----:B------:R-:W-:Y:S01]  /*2200*/  LEA.HI R15, R15, 0xffffff80, RZ, 0x8 ;  /* 0xffffff800f0f7811 */ /* 0x000fe200078f40ff */
[----:B-1----:R-:W-:-:S02]  /*2210*/  HADD2.F32 R45, -RZ, R12.H0_H0 ;  /* 0x2000000cff2d7230 */ /* 0x002fc40000004100 */
[----:B------:R-:W1:Y:S01]  /*2220*/  I2F.F16 R14, R14 ;  /* 0x0000000e000e7306 */ /* 0x000e620000200c00 */
[----:B------:R-:W-:Y:S02]  /*2230*/  VIADD R42, R43, 0xffffff80 ;  /* 0xffffff802b2a7836 */ /* 0x000fe40000000000 */
[----:B------:R-:W-:Y:S02]  /*2240*/  HADD2.F32 R43, -RZ, R8.H1_H1 ;  /* 0x30000008ff2b7230 */ /* 0x000fe40000004100 */
[----:B------:R-:W-:Y:S02]  /*2250*/  HADD2.F32 R12, -RZ, R9.H0_H0 ;  /* 0x20000009ff0c7230 */ /* 0x000fe40000004100 */
[----:B0-----:R-:W-:Y:S01]  /*2260*/  HADD2.F32 R44, -RZ, R13.H0_H0 ;  /* 0x2000000dff2c7230 */ /* 0x001fe20000004100 */
[----:B------:R-:W-:Y:S01]  /*2270*/  I2F.F16 R31, R31 ;  /* 0x0000001f001f7306 */ /* 0x000fe20000200c00 */
[----:B------:R-:W-:Y:S01]  /*2280*/  FFMA.FTZ R13, R45, R43, R30 ;  /* 0x0000002b2d0d7223 */ /* 0x000fe2000001001e */
[----:B------:R-:W-:-:S02]  /*2290*/  HADD2.F32 R9, -RZ, R9.H1_H1 ;  /* 0x30000009ff097230 */ /* 0x000fc40000004100 */
[----:B------:R-:W-:Y:S01]  /*22a0*/  FFMA.FTZ R45, R43, R44, R20 ;  /* 0x0000002c2b2d7223 */ /* 0x000fe20000010014 */
[----:B-1----:R-:W-:-:S03]  /*22b0*/  HADD2.F32 R20, -RZ, R14.H0_H0 ;  /* 0x2000000eff147230 */ /* 0x002fc60000004100 */
[----:B------:R-:W0:Y:S08]  /*22c0*/  I2F.F16 R41, R41 ;  /* 0x0000002900297306 */ /* 0x000e300000200c00 */
[----:B------:R-:W1:Y:S01]  /*22d0*/  I2F.F16 R24, R24 ;  /* 0x0000001800187306 */ /* 0x000e620000200c00 */
[----:B0-----:R-:W-:-:S07]  /*22e0*/  HADD2.F32 R14, -RZ, R41.H0_H0 ;  /* 0x20000029ff0e7230 */ /* 0x001fce0000004100 */
[----:B------:R0:W2:Y:S01]  /*22f0*/  I2F.F16 R25, R32 ;  /* 0x0000002000197306 */ /* 0x0000a20000200c00 */
[----:B------:R-:W-:Y:S01]  /*2300*/  FFMA.FTZ R13, R14, R12, R13 ;  /* 0x0000000c0e0d7223 */ /* 0x000fe2000001000d */
[----:B-1----:R-:W-:-:S06]  /*2310*/  HADD2.F32 R24, -RZ, R24.H0_H0 ;  /* 0x20000018ff187230 */ /* 0x002fcc0000004100 */
[----:B------:R-:W1:Y:S01]  /*2320*/  I2F.F16 R8, R42 ;  /* 0x0000002a00087306 */ /* 0x000e620000200c00 */
[----:B0-----:R-:W-:Y:S02]  /*2330*/  HADD2.F32 R32, -RZ, R31.H0_H0 ;  /* 0x2000001fff207230 */ /* 0x001fe40000004100 */
[----:B------:R-:W-:-:S03]  /*2340*/  FFMA.FTZ R24, R12, R24, R45 ;  /* 0x000000180c187223 */ /* 0x000fc6000001002d */
[C---:B------:R-:W-:Y:S01]  /*2350*/  FFMA.FTZ R35, R43.reuse, R32, R35 ;  /* 0x000000202b237223 */ /* 0x040fe20000010023 */
[----:B--2---:R-:W-:Y:S01]  /*2360*/  HADD2.F32 R30, -RZ, R25.H0_H0 ;  /* 0x20000019ff1e7230 */ /* 0x004fe20000004100 */
[----:B------:R-:W0:Y:S01]  /*2370*/  I2F.F16 R10, R10 ;  /* 0x0000000a000a7306 */ /* 0x000e220000200c00 */
[----:B------:R-:W-:-:S04]  /*2380*/  FFMA.FTZ R25, R43, R20, R34 ;  /* 0x000000142b197223 */ /* 0x000fc80000010022 */
[C---:B------:R-:W-:Y:S01]  /*2390*/  FFMA.FTZ R25, R12.reuse, R30, R25 ;  /* 0x0000001e0c197223 */ /* 0x040fe20000010019 */
[----:B-1----:R-:W-:Y:S02]  /*23a0*/  HADD2.F32 R20, -RZ, R8.H0_H0 ;  /* 0x20000008ff147230 */ /* 0x002fe40000004100 */
[----:B------:R-:W1:Y:S01]  /*23b0*/  I2F.F16 R33, R33 ;  /* 0x0000002100217306 */ /* 0x000e620000200c00 */
[----:B------:R-:W-:Y:S02]  /*23c0*/  HADD2.F32 R8, -RZ, R11.H0_H0 ;  /* 0x2000000bff087230 */ /* 0x000fe40000004100 */
[----:B------:R-:W-:-:S03]  /*23d0*/  FFMA.FTZ R35, R12, R20, R35 ;  /* 0x000000140c237223 */ /* 0x000fc60000010023 */
[----:B------:R-:W-:Y:S01]  /*23e0*/  FFMA.FTZ R11, R9, R8, R24 ;  /* 0x00000008090b7223 */ /* 0x000fe20000010018 */
[----:B0-----:R-:W-:Y:S01]  /*23f0*/  HADD2.F32 R10, -RZ, R10.H0_H0 ;  /* 0x2000000aff0a7230 */ /* 0x001fe20000004100 */
[----:B------:R-:W0:Y:S02]  /*2400*/  I2F.F16 R15, R15 ;  /* 0x0000000f000f7306 */ /* 0x000e240000200c00 */
[----:B------:R-:W-:Y:S02]  /*2410*/  FMUL.FTZ R11, R18, R11 ;  /* 0x0000000b120b7220 */ /* 0x000fe40000410000 */
[----:B------:R-:W-:Y:S01]  /*2420*/  FFMA.FTZ R10, R10, R9, R13 ;  /* 0x000000090a0a7223 */ /* 0x000fe2000001000d */
[----:B-1----:R-:W-:-:S03]  /*2430*/  HADD2.F32 R14, -RZ, R33.H0_H0 ;  /* 0x20000021ff0e7230 */ /* 0x002fc60000004100 */
[----:B------:R-:W-:Y:S01]  /*2440*/  FMUL.FTZ R10, R19, R10 ;  /* 0x0000000a130a7220 */ /* 0x000fe20000410000 */
[----:B------:R-:W-:Y:S01]  /*2450*/  F2FP.F16.F32.PACK_AB R11, RZ, R11 ;  /* 0x0000000bff0b723e */ /* 0x000fe200000000ff */
[----:B------:R-:W-:-:S03]  /*2460*/  FFMA.FTZ R14, R9, R14, R25 ;  /* 0x0000000e090e7223 */ /* 0x000fc60000010019 */
[----:B------:R-:W-:Y:S01]  /*2470*/  F2FP.F16.F32.PACK_AB R10, RZ, R10 ;  /* 0x0000000aff0a723e */ /* 0x000fe200000000ff */
[----:B0-----:R-:W-:Y:S02]  /*2480*/  HADD2.F32 R30, -RZ, R15.H0_H0 ;  /* 0x2000000fff1e7230 */ /* 0x001fe40000004100 */
        /* <DEDUP_REMOVED lines=9> */
.L_x_4011:
        /* <DEDUP_REMOVED lines=8> */
[----:B------:R-:W-:Y:S01]  /*25a0*/  LOP3.LUT R27, R10, 0xff, RZ, 0xc0, !PT ;  /* 0x000000ff0a1b7812 */ /* 0x000fe200078ec0ff */
[----:B------:R-:W-:Y:S01]  /*25b0*/  VIADD R20, R20, 0xffffff80 ;  /* 0xffffff8014147836 */ /* 0x000fe20000000000 */
[----:B------:R-:W-:Y:S02]  /*25c0*/  LOP3.LUT R34, R11, 0xff, RZ, 0xc0, !PT ;  /* 0x000000ff0b227812 */ /* 0x000fe400078ec0ff */
[----:B------:R-:W2:Y:S01]  /*25d0*/  I2F.F16 R43, R43 ;  /* 0x0000002b002b7306 */ /* 0x000ea20000200c00 */
        /* <DEDUP_REMOVED lines=9> */
[----:B------:R-:W-:Y:S01]  /*2670*/  SHF.R.U32.HI R8, RZ, 0x10, R8 ;  /* 0x00000010ff087819 */ /* 0x000fe20000011608 */
[----:B--2---:R-:W-:Y:S01]  /*2680*/  HADD2.F32 R43, -RZ, R43.H0_H0 ;  /* 0x2000002bff2b7230 */ /* 0x004fe20000004100 */
[----:B------:R-:W2:Y:S01]  /*2690*/  I2F.F16 R31, R31 ;  /* 0x0000001f001f7306 */ /* 0x000ea20000200c00 */
[----:B----4-:R-:W-:-:S02]  /*26a0*/  SHF.R.U32.HI R20, RZ, 0x8, R9 ;  /* 0x00000008ff147819 */ /* 0x010fc40000011609 */
[----:B------:R-:W-:Y:S02]  /*26b0*/  LEA.HI R26, R10, 0xffffff80, RZ, 0x8 ;  /* 0xffffff800a1a7811 */ /* 0x000fe400078f40ff */
[----:B------:R-:W-:Y:S01]  /*26c0*/  LOP3.LUT R20, R20, 0xff, RZ, 0xc0, !PT ;  /* 0x000000ff14147812 */ /* 0x000fe200078ec0ff */
[----:B0-----:R-:W-:Y:S02]  /*26d0*/  HADD2.F32 R33, -RZ, R33.H0_H0 ;  /* 0x20000021ff217230 */ /* 0x001fe40000004100 */
[----:B------:R0:W4:Y:S01]  /*26e0*/  I2F.F16 R27, R42 ;  /* 0x0000002a001b7306 */ /* 0x0001220000200c00 */
[----:B------:R-:W-:Y:S02]  /*26f0*/  IADD3 R34, R20, -0x80, RZ ;  /* 0xffffff8014227810 */ /* 0x000fe40007ffe0ff */
[----:B------:R-:W-:Y:S02]  /*2700*/  SHF.R.U32.HI R10, RZ, 0x10, R10 ;  /* 0x00000010ff0a7819 */ /* 0x000fe4000001160a */
[----:B------:R-:W-:Y:S01]  /*2710*/  LOP3.LUT R8, R8, 0xff, RZ, 0xc0, !PT ;  /* 0x000000ff08087812 */ /* 0x000fe200078ec0ff */
[----:B--2---:R-:W-:-:S02]  /*2720*/  HADD2.F32 R31, -RZ, R31.H0_H0 ;  /* 0x2000001fff1f7230 */ /* 0x004fc40000004100 */
[----:B------:R-:W2:Y:S01]  /*2730*/  I2F.F16 R35, R35 ;  /* 0x0000002300237306 */ /* 0x000ea20000200c00 */
[--C-:B-1----:R-:W-:Y:S01]  /*2740*/  HADD2.F32 R20, -RZ, R24.reuse.H0_H0 ;  /* 0x20000018ff147230 */ /* 0x102fe20000004100 */
[----:B------:R-:W-:Y:S01]  /*2750*/  LOP3.LUT R10, R10, 0xff, RZ, 0xc0, !PT ;  /* 0x000000ff0a0a7812 */ /* 0x000fe200078ec0ff */
[----:B------:R-:W-:Y:S01]  /*2760*/  HADD2.F32 R44, -RZ, R24.H1_H1 ;  /* 0x30000018ff2c7230 */ /* 0x000fe20000004100 */
[----:B------:R-:W-:Y:S02]  /*2770*/  LEA.HI R30, R9, 0xffffff80, RZ, 0x8 ;  /* 0xffffff80091e7811 */ /* 0x000fe400078f40ff */
[----:B0-----:R-:W-:Y:S01]  /*2780*/  FFMA.FTZ R42, R33, R20, RZ ;  /* 0x00000014212a7223 */ /* 0x001fe200000100ff */
[----:B----4-:R-:W-:Y:S02]  /*2790*/  HADD2.F32 R27, -RZ, R27.H0_H0 ;  /* 0x2000001bff1b7230 */ /* 0x010fe40000004100 */
[C---:B------:R-:W-:Y:S01]  /*27a0*/  FFMA.FTZ R33, R20.reuse, R43, RZ ;  /* 0x0000002b14217223 */ /* 0x040fe200000100ff */
[----:B------:R-:W-:Y:S01]  /*27b0*/  FFMA.FTZ R31, R20, R31, RZ ;  /* 0x0000001f141f7223 */ /* 0x000fe200000100ff */
[----:B------:R-:W0:Y:S01]  /*27c0*/  I2F.F16 R34, R34 ;  /* 0x0000002200227306 */ /* 0x000e220000200c00 */
[----:B------:R-:W-:-:S02]  /*27d0*/  VIADD R43, R41, 0xffffff80 ;  /* 0xffffff80292b7836 */ /* 0x000fc40000000000 */
[----:B------:R-:W-:Y:S01]  /*27e0*/  FFMA.FTZ R27, R20, R27, RZ ;  /* 0x0000001b141b7223 */ /* 0x000fe200000100ff */
[----:B------:R-:W-:Y:S01]  /*27f0*/  SHF.R.U32.HI R20, RZ, 0x8, R11 ;  /* 0x00000008ff147819 */ /* 0x000fe2000001160b */
[----:B------:R-:W-:Y:S02]  /*2800*/  VIADD R10, R10, 0xffffff80 ;  /* 0xffffff800a0a7836 */ /* 0x000fe40000000000 */
[----:B--2---:R-:W-:Y:S01]  /*2810*/  HADD2.F32 R35, -RZ, R35.H0_H0 ;  /* 0x20000023ff237230 */ /* 0x004fe20000004100 */
[----:B------:R-:W-:Y:S01]  /*2820*/  LOP3.LUT R20, R20, 0xff, RZ, 0xc0, !PT ;  /* 0x000000ff14147812 */ /* 0x000fe200078ec0ff */
[----:B------:R-:W1:Y:S03]  /*2830*/  I2F.F16 R43, R43 ;  /* 0x0000002b002b7306 */ /* 0x000e660000200c00 */
[----:B------:R-:W-:Y:S01]  /*2840*/  FFMA.FTZ R35, R35, R44, R42 ;  /* 0x0000002c23237223 */ /* 0x000fe2000001002a */
[----:B------:R-:W-:Y:S01]  /*2850*/  VIADD R45, R20, 0xffffff80 ;  /* 0xffffff80142d7836 */ /* 0x000fe20000000000 */
[----:B------:R-:W-:Y:S01]  /*2860*/  LEA.HI R20, R11, 0xffffff80, RZ, 0x8 ;  /* 0xffffff800b147811 */ /* 0x000fe200078f40ff */
[----:B0-----:R-:W-:-:S02]  /*2870*/  HADD2.F32 R34, -RZ, R34.H0_H0 ;  /* 0x20000022ff227230 */ /* 0x001fc40000004100 */
[----:B------:R-:W0:Y:S01]  /*2880*/  I2F.F16 R42, R45 ;  /* 0x0000002d002a7306 */ /* 0x000e220000200c00 */
[----:B------:R-:W-:Y:S02]  /*2890*/  SHF.R.U32.HI R11, RZ, 0x10, R11 ;  /* 0x00000010ff0b7819 */ /* 0x000fe4000001160b */
[C---:B------:R-:W-:Y:S02]  /*28a0*/  FFMA.FTZ R41, R44.reuse, R34, R33 ;  /* 0x000000222c297223 */ /* 0x040fe40000010021 */
[----:B------:R-:W-:Y:S01]  /*28b0*/  LOP3.LUT R11, R11, 0xff, RZ, 0xc0, !PT ;  /* 0x000000ff0b0b7812 */ /* 0x000fe200078ec0ff */
[----:B-1----:R-:W-:Y:S02]  /*28c0*/  HADD2.F32 R34, -RZ, R43.H0_H0 ;  /* 0x2000002bff227230 */ /* 0x002fe40000004100 */
[----:B------:R-:W-:Y:S03]  /*28d0*/  I2F.F16 R10, R10 ;  /* 0x0000000a000a7306 */ /* 0x000fe60000200c00 */
[----:B------:R-:W-:Y:S01]  /*28e0*/  FFMA.FTZ R34, R44, R34, R31 ;  /* 0x000000222c227223 */ /* 0x000fe2000001001f */
[----:B0-----:R-:W-:Y:S01]  /*28f0*/  HADD2.F32 R33, -RZ, R42.H0_H0 ;  /* 0x2000002aff217230 */ /* 0x001fe20000004100 */
[----:B------:R-:W-:Y:S01]  /*2900*/  SHF.R.U32.HI R42, RZ, 0x10, R9 ;  /* 0x00000010ff2a7819 */ /* 0x000fe20000011609 */
[----:B------:R-:W-:-:S02]  /*2910*/  VIADD R9, R8, 0xffffff80 ;  /* 0xffffff8008097836 */ /* 0x000fc40000000000 */
[----:B------:R-:W0:Y:S01]  /*2920*/  I2F.F16 R32, R32 ;  /* 0x0000002000207306 */ /* 0x000e220000200c00 */
[----:B------:R-:W-:Y:S01]  /*2930*/  LOP3.LUT R42, R42, 0xff, RZ, 0xc0, !PT ;  /* 0x000000ff2a2a7812 */ /* 0x000fe200078ec0ff */
[----:B------:R-:W-:-:S03]  /*2940*/  FFMA.FTZ R33, R44, R33, R27 ;  /* 0x000000212c217223 */ /* 0x000fc6000001001b */
[----:B------:R-:W-:-:S03]  /*2950*/  IADD3 R42, R42, -0x80, RZ ;  /* 0xffffff802a2a7810 */ /* 0x000fc60007ffe0ff */
[----:B------:R1:W2:Y:S01]  /*2960*/  I2F.F16 R8, R9 ;  /* 0x0000000900087306 */ /* 0x0002a20000200c00 */
[----:B0-----:R-:W-:-:S07]  /*2970*/  HADD2.F32 R32, -RZ, R32.H0_H0 ;  /* 0x20000020ff207230 */ /* 0x001fce0000004100 */
[----:B------:R-:W-:Y:S01]  /*2980*/  I2F.F16 R42, R42 ;  /* 0x0000002a002a7306 */ /* 0x000fe20000200c00 */
[----:B-1----:R-:W-:Y:S02]  /*2990*/  VIADD R9, R11, 0xffffff80 ;  /* 0xffffff800b097836 */ /* 0x002fe40000000000 */
[----:B--2---:R-:W-:-:S05]  /*29a0*/  HADD2.F32 R44, -RZ, R8.H0_H0 ;  /* 0x20000008ff2c7230 */ /* 0x004fca0000004100 */
[----:B------:R-:W0:Y:S01]  /*29b0*/  I2F.F16 R9, R9 ;  /* 0x0000000900097306 */ /* 0x000e220000200c00 */
[----:B------:R-:W-:-:S05]  /*29c0*/  HADD2.F32 R8, -RZ, R25.H0_H0 ;  /* 0x20000019ff087230 */ /* 0x000fca0000004100 */
[----:B------:R-:W-:Y:S02]  /*29d0*/  FFMA.FTZ R35, R44, R8, R35 ;  /* 0x000000082c237223 */ /* 0x000fe40000010023 */
[----:B------:R-:W-:Y:S01]  /*29e0*/  I2F.F16 R30, R30 ;  /* 0x0000001e001e7306 */ /* 0x000fe20000200c00 */
[----:B0-----:R-:W-:-:S07]  /*29f0*/  HADD2.F32 R44, -RZ, R9.H0_H0 ;  /* 0x20000009ff2c7230 */ /* 0x001fce0000004100 */
[----:B------:R-:W0:Y:S01]  /*2a00*/  I2F.F16 R26, R26 ;  /* 0x0000001a001a7306 */ /* 0x000e220000200c00 */
[----:B------:R-:W-:-:S07]  /*2a10*/  FFMA.FTZ R33, R8, R44, R33 ;  /* 0x0000002c08217223 */ /* 0x000fce0000010021 */
[----:B------:R-:W-:Y:S01]  /*2a20*/  I2F.F16 R20, R20 ;  /* 0x0000001400147306 */ /* 0x000fe20000200c00 */
[----:B0-----:R-:W-:Y:S01]  /*2a30*/  HADD2.F32 R26, -RZ, R26.H0_H0 ;  /* 0x2000001aff1a7230 */ /* 0x001fe20000004100 */
[----:B---3--:R-:W-:Y:S02]  /*2a40*/  LEA.HI R43, R13, 0xffffff80, RZ, 0x8 ;  /* 0xffffff800d2b7811 */ /* 0x008fe400078f40ff */
[----:B------:R-:W-:-:S04]  /*2a50*/  LOP3.LUT R11, R12, 0xff, RZ, 0xc0, !PT ;  /* 0x000000ff0c0b7812 */ /* 0x000fc800078ec0ff */
[----:B------:R0:W-:Y:S01]  /*2a60*/  I2F.F16 R27, R43 ;  /* 0x0000002b001b7306 */ /* 0x0001e20000200c00 */
[----:B------:R-:W-:Y:S02]  /*2a70*/  LOP3.LUT R9, R14, 0xff, RZ, 0xc0, !PT ;  /* 0x000000ff0e097812 */ /* 0x000fe400078ec0ff */
[----:B------:R-:W-:Y:S02]  /*2a80*/  LEA.HI R24, R12, 0xffffff80, RZ, 0x8 ;  /* 0xffffff800c187811 */ /* 0x000fe400078f40ff */
[----:B------:R-:W-:Y:S01]  /*2a90*/  LEA.HI R31, R14, 0xffffff80, RZ, 0x8 ;  /* 0xffffff800e1f7811 */ /* 0x000fe200078f40ff */
[----:B------:R-:W-:Y:S02]  /*2aa0*/  VIADD R44, R9, 0xffffff80 ;  /* 0xffffff80092c7836 */ /* 0x000fe40000000000 */
[----:B0-----:R-:W-:Y:S01]  /*2ab0*/  HADD2.F32 R43, -RZ, R42.H0_H0 ;  /* 0x2000002aff2b7230 */ /* 0x001fe20000004100 */
[----:B------:R-:W0:Y:S01]  /*2ac0*/  I2F.F16 R24, R24 ;  /* 0x0000001800187306 */ /* 0x000e220000200c00 */
[----:B------:R-:W-:-:S02]  /*2ad0*/  VIADD R42, R11, 0xffffff80 ;  /* 0xffffff800b2a7836 */ /* 0x000fc40000000000 */
[----:B------:R-:W-:Y:S02]  /*2ae0*/  HADD2.F32 R11, -RZ, R10.H0_H0 ;  /* 0x2000000aff0b7230 */ /* 0x000fe40000004100 */
[C---:B------:R-:W-:Y:S01]  /*2af0*/  FFMA.FTZ R41, R8.reuse, R43, R41 ;  /* 0x0000002b08297223 */ /* 0x040fe20000010029 */
[----:B------:R-:W-:Y:S02]  /*2b00*/  LOP3.LUT R43, R13, 0xff, RZ, 0xc0, !PT ;  /* 0x000000ff0d2b7812 */ /* 0x000fe400078ec0ff */
[----:B------:R-:W-:Y:S01]  /*2b10*/  FFMA.FTZ R11, R8, R11, R34 ;  /* 0x0000000b080b7223 */ /* 0x000fe20000010022 */
[----:B------:R-:W-:Y:S01]  /*2b20*/  HADD2.F32 R34, -RZ, R25.H1_H1 ;  /* 0x30000019ff227230 */ /* 0x000fe20000004100 */
[----:B------:R-:W1:Y:S01]  /*2b30*/  LDS.64 R8, [UR4+0x28] ;  /* 0x00002804ff087984 */ /* 0x000e620008000a00 */
[----:B------:R2:W-:Y:S01]  /*2b40*/  I2F.F16 R10, R42 ;  /* 0x0000002a000a7306 */ /* 0x0005e20000200c00 */
[----:B------:R-:W-:Y:S02]  /*2b50*/  IADD3 R43, R43, -0x80, RZ ;  /* 0xffffff802b2b7810 */ /* 0x000fe40007ffe0ff */
[----:B------:R-:W-:Y:S01]  /*2b60*/  FFMA.FTZ R32, R32, R34, R35 ;  /* 0x0000002220207223 */ /* 0x000fe20000010023 */
[----:B------:R-:W-:-:S02]  /*2b70*/  HADD2.F32 R35, -RZ, R30.H0_H0 ;  /* 0x2000001eff237230 */ /* 0x000fc40000004100 */
[C---:B------:R-:W-:Y:S01]  /*2b80*/  FFMA.FTZ R26, R34.reuse, R26, R11 ;  /* 0x0000001a221a7223 */ /* 0x040fe2000001000b */
[----:B0-----:R-:W-:Y:S01]  /*2b90*/  HADD2.F32 R24, -RZ, R24.H0_H0 ;  /* 0x20000018ff187230 */ /* 0x001fe20000004100 */
[----:B------:R0:W3:Y:S01]  /*2ba0*/  I2F.F16 R25, R43 ;  /* 0x0000002b00197306 */ /* 0x0000e20000200c00 */
[----:B--2---:R-:W-:Y:S01]  /*2bb0*/  LOP3.LUT R42, R15, 0xff, RZ, 0xc0, !PT ;  /* 0x000000ff0f2a7812 */ /* 0x004fe200078ec0ff */
[----:B------:R-:W-:Y:S01]  /*2bc0*/  FFMA.FTZ R41, R34, R35, R41 ;  /* 0x0000002322297223 */ /* 0x000fe20000010029 */
[----:B------:R-:W-:-:S03]  /*2bd0*/  SHF.R.U32.HI R35, RZ, 0x8, R12 ;  /* 0x00000008ff237819 */ /* 0x000fc6000001160c */
[----:B------:R-:W-:Y:S01]  /*2be0*/  VIADD R45, R42, 0xffffff80 ;  /* 0xffffff802a2d7836 */ /* 0x000fe20000000000 */
[----:B------:R-:W-:Y:S01]  /*2bf0*/  LOP3.LUT R42, R35, 0xff, RZ, 0xc0, !PT ;  /* 0x000000ff232a7812 */ /* 0x000fe200078ec0ff */
[----:B------:R2:W4:Y:S01]  /*2c00*/  I2F.F16 R30, R44 ;  /* 0x0000002c001e7306 */ /* 0x0005220000200c00 */
[----:B0-----:R-:W-:-:S03]  /*2c10*/  SHF.R.U32.HI R43, RZ, 0x10, R12 ;  /* 0x00000010ff2b7819 */ /* 0x001fc6000001160c */
[----:B------:R-:W-:Y:S01]  /*2c20*/  VIADD R12, R42, 0xffffff80 ;  /* 0xffffff802a0c7836 */ /* 0x000fe20000000000 */
[--C-:B------:R-:W-:Y:S02]  /*2c30*/  SHF.R.U32.HI R42, RZ, 0x8, R13.reuse ;  /* 0x00000008ff2a7819 */ /* 0x100fe4000001160d */
[----:B------:R-:W-:Y:S01]  /*2c40*/  LOP3.LUT R43, R43, 0xff, RZ, 0xc0, !PT ;  /* 0x000000ff2b2b7812 */ /* 0x000fe200078ec0ff */
[----:B---3--:R-:W-:Y:S01]  /*2c50*/  HADD2.F32 R25, -RZ, R25.H0_H0 ;  /* 0x20000019ff197230 */ /* 0x008fe20000004100 */
[----:B------:R-:W-:Y:S01]  /*2c60*/  LOP3.LUT R42, R42, 0xff, RZ, 0xc0, !PT ;  /* 0x000000ff2a2a7812 */ /* 0x000fe200078ec0ff */
[----:B------:R-:W0:Y:S01]  /*2c70*/  I2F.F16 R35, R45 ;  /* 0x0000002d00237306 */ /* 0x000e220000200c00 */
[----:B------:R-:W-:Y:S01]  /*2c80*/  IADD3 R11, R43, -0x80, RZ ;  /* 0xffffff802b0b7810 */ /* 0x000fe20007ffe0ff */
[----:B------:R-:W-:Y:S01]  /*2c90*/  HADD2.F32 R43, -RZ, R20.H0_H0 ;  /* 0x20000014ff2b7230 */ /* 0x000fe20000004100 */
[----:B------:R-:W-:Y:S01]  /*2ca0*/  SHF.R.U32.HI R20, RZ, 0x10, R13 ;  /* 0x00000010ff147819 */ /* 0x000fe2000001160d */
[----:B------:R-:W-:Y:S01]  /*2cb0*/  VIADD R13, R42, 0xffffff80 ;  /* 0xffffff802a0d7836 */ /* 0x000fe20000000000 */
[----:B------:R-:W-:-:S02]  /*2cc0*/  SHF.R.U32.HI R42, RZ, 0x8, R14 ;  /* 0x00000008ff2a7819 */ /* 0x000fc4000001160e */
[----:B------:R-:W-:Y:S01]  /*2cd0*/  LOP3.LUT R20, R20, 0xff, RZ, 0xc0, !PT ;  /* 0x000000ff14147812 */ /* 0x000fe200078ec0ff */
[----:B------:R-:W-:Y:S01]  /*2ce0*/  FFMA.FTZ R33, R34, R43, R33 ;  /* 0x0000002b22217223 */ /* 0x000fe20000010021 */
[----:B------:R-:W-:Y:S01]  /*2cf0*/  LOP3.LUT R42, R42, 0xff, RZ, 0xc0, !PT ;  /* 0x000000ff2a2a7812 */ /* 0x000fe200078ec0ff */
[----:B------:R-:W3:Y:S01]  /*2d00*/  I2F.F16 R12, R12 ;  /* 0x0000000c000c7306 */ /* 0x000ee20000200c00 */
[----:B--2---:R-:W-:Y:S01]  /*2d10*/  SHF.R.U32.HI R44, RZ, 0x10, R14 ;  /* 0x00000010ff2c7819 */ /* 0x004fe2000001160e */
[----:B------:R-:W-:Y:S02]  /*2d20*/  VIADD R34, R20, 0xffffff80 ;  /* 0xffffff8014227836 */ /* 0x000fe40000000000 */
[----:B------:R-:W-:Y:S01]  /*2d30*/  VIADD R14, R42, 0xffffff80 ;  /* 0xffffff802a0e7836 */ /* 0x000fe20000000000 */
[----:B------:R-:W-:Y:S01]  /*2d40*/  SHF.R.U32.HI R42, RZ, 0x8, R15 ;  /* 0x00000008ff2a7819 */ /* 0x000fe2000001160f */
[----:B-1----:R-:W-:Y:S01]  /*2d50*/  HADD2.F32 R20, -RZ, R8.H0_H0 ;  /* 0x20000008ff147230 */ /* 0x002fe20000004100 */
[----:B------:R-:W-:Y:S01]  /*2d60*/  LOP3.LUT R44, R44, 0xff, RZ, 0xc0, !PT ;  /* 0x000000ff2c2c7812 */ /* 0x000fe200078ec0ff */
[----:B------:R-:W-:Y:S01]  /*2d70*/  HADD2.F32 R43, -RZ, R10.H0_H0 ;  /* 0x2000000aff2b7230 */ /* 0x000fe20000004100 */
[----:B------:R-:W-:Y:S01]  /*2d80*/  LOP3.LUT R42, R42, 0xff, RZ, 0xc0, !PT ;  /* 0x000000ff2a2a7812 */ /* 0x000fe200078ec0ff */
[----:B------:R1:W2:Y:S01]  /*2d90*/  I2F.F16 R10, R34 ;  /* 0x00000022000a7306 */ /* 0x0002a20000200c00 */
[----:B------:R-:W-:Y:S01]  /*2da0*/  FFMA.FTZ R41, R20, R25, R41 ;  /* 0x0000001914297223 */ /* 0x000fe20000010029 */
[----:B------:R-:W-:Y:S01]  /*2db0*/  IADD3 R25, R44, -0x80, RZ ;  /* 0xffffff802c197810 */ /* 0x000fe20007ffe0ff */
[----:B------:R-:W-:Y:S01]  /*2dc0*/  FFMA.FTZ R32, R43, R20, R32 ;  /* 0x000000142b207223 */ /* 0x000fe20000010020 */
[----:B------:R-:W-:-:S02]  /*2dd0*/  VIADD R42, R42, 0xffffff80 ;  /* 0xffffff802a2a7836 */ /* 0x000fc40000000000 */
[----:B----4-:R-:W-:Y:S02]  /*2de0*/  HADD2.F32 R43, -RZ, R30.H0_H0 ;  /* 0x2000001eff2b7230 */ /* 0x010fe40000004100 */
[----:B------:R-:W4:Y:S01]  /*2df0*/  I2F.F16 R13, R13 ;  /* 0x0000000d000d7306 */ /* 0x000f220000200c00 */
[----:B-1----:R-:W-:Y:S01]  /*2e00*/  SHF.R.U32.HI R34, RZ, 0x10, R15 ;  /* 0x00000010ff227819 */ /* 0x002fe2000001160f */
[----:B0-----:R-:W-:Y:S02]  /*2e10*/  HADD2.F32 R45, -RZ, R35.H0_H0 ;  /* 0x20000023ff2d7230 */ /* 0x001fe40000004100 */
[----:B------:R-:W-:Y:S01]  /*2e20*/  FFMA.FTZ R26, R20, R43, R26 ;  /* 0x0000002b141a7223 */ /* 0x000fe2000001001a */
[----:B------:R-:W-:Y:S01]  /*2e30*/  LEA.HI R15, R15, 0xffffff80, RZ, 0x8 ;  /* 0xffffff800f0f7811 */ /* 0x000fe200078f40ff */
[----:B------:R-:W-:Y:S01]  /*2e40*/  HADD2.F32 R35, -RZ, R8.H1_H1 ;  /* 0x30000008ff237230 */ /* 0x000fe20000004100 */
[----:B------:R-:W-:Y:S01]  /*2e50*/  LOP3.LUT R34, R34, 0xff, RZ, 0xc0, !PT ;  /* 0x000000ff22227812 */ /* 0x000fe200078ec0ff */
[----:B---3--:R-:W-:Y:S01]  /*2e60*/  HADD2.F32 R43, -RZ, R12.H0_H0 ;  /* 0x2000000cff2b7230 */ /* 0x008fe20000004100 */
[----:B------:R-:W0:Y:S01]  /*2e70*/  I2F.F16 R14, R14 ;  /* 0x0000000e000e7306 */ /* 0x000e220000200c00 */
[----:B------:R-:W-:Y:S01]  /*2e80*/  FFMA.FTZ R20, R20, R45, R33 ;  /* 0x0000002d14147223 */ /* 0x000fe20000010021 */
[----:B------:R-:W-:-:S02]  /*2e90*/  HADD2.F32 R12, -RZ, R9.H0_H0 ;  /* 0x20000009ff0c7230 */ /* 0x000fc40000004100 */
[----:B------:R-:W-:Y:S02]  /*2ea0*/  VIADD R34, R34, 0xffffff80 ;  /* 0xffffff8022227836 */ /* 0x000fe40000000000 */
[----:B--2---:R-:W-:Y:S02]  /*2eb0*/  HADD2.F32 R10, -RZ, R10.H0_H0 ;  /* 0x2000000aff0a7230 */ /* 0x004fe40000004100 */
[----:B------:R-:W1:Y:S01]  /*2ec0*/  I2F.F16 R30, R42 ;  /* 0x0000002a001e7306 */ /* 0x000e620000200c00 */
[----:B----4-:R-:W-:Y:S02]  /*2ed0*/  HADD2.F32 R44, -RZ, R13.H0_H0 ;  /* 0x2000000dff2c7230 */ /* 0x010fe40000004100 */
[----:B------:R-:W-:Y:S01]  /*2ee0*/  FFMA.FTZ R13, R43, R35, R32 ;  /* 0x000000232b0d7223 */ /* 0x000fe20000010020 */
[----:B------:R-:W-:Y:S02]  /*2ef0*/  HADD2.F32 R9, -RZ, R9.H1_H1 ;  /* 0x30000009ff097230 */ /* 0x000fe40000004100 */
[----:B------:R-:W-:Y:S01]  /*2f00*/  FFMA.FTZ R41, R35, R44, R41 ;  /* 0x0000002c23297223 */ /* 0x000fe20000010029 */
[----:B0-----:R-:W-:Y:S01]  /*2f10*/  HADD2.F32 R32, -RZ, R14.H0_H0 ;  /* 0x2000000eff207230 */ /* 0x001fe20000004100 */
        /* <DEDUP_REMOVED lines=8> */
[----:B------:R-:W-:Y:S01]  /*2fa0*/  FFMA.FTZ R13, R14, R12, R13 ;  /* 0x0000000c0e0d7223 */ /* 0x000fe2000001000d */
[----:B-1----:R-:W-:-:S05]  /*2fb0*/  HADD2.F32 R30, -RZ, R25.H0_H0 ;  /* 0x20000019ff1e7230 */ /* 0x002fca0000004100 */
[----:B------:R-:W1:Y:S01]  /*2fc0*/  I2F.F16 R31, R31 ;  /* 0x0000001f001f7306 */ /* 0x000e620000200c00 */
[----:B------:R-:W-:Y:S01]  /*2fd0*/  FFMA.FTZ R24, R24, R9, R13 ;  /* 0x0000000918187223 */ /* 0x000fe2000001000d */
[----:B------:R-:W-:-:S03]  /*2fe0*/  FFMA.FTZ R25, R12, R30, R11 ;  /* 0x0000001e0c197223 */ /* 0x000fc6000001000b */
[----:B------:R-:W-:Y:S01]  /*2ff0*/  FMUL.FTZ R24, R19, R24 ;  /* 0x0000001813187220 */ /* 0x000fe20000410000 */
[----:B0-----:R-:W-:Y:S02]  /*3000*/  HADD2.F32 R11, -RZ, R8.H0_H0 ;  /* 0x20000008ff0b7230 */ /* 0x001fe40000004100 */
[----:B------:R-:W0:Y:S01]  /*3010*/  I2F.F16 R15, R15 ;  /* 0x0000000f000f7306 */ /* 0x000e220000200c00 */
[----:B------:R-:W-:Y:S01]  /*3020*/  HADD2.F32 R8, -RZ, R27.H0_H0 ;  /* 0x2000001bff087230 */ /* 0x000fe20000004100 */
[----:B------:R-:W-:Y:S01]  /*3030*/  F2FP.F16.F32.PACK_AB R24, RZ, R24 ;  /* 0x00000018ff18723e */ /* 0x000fe200000000ff */
[----:B------:R-:W-:-:S03]  /*3040*/  FFMA.FTZ R33, R12, R11, R33 ;  /* 0x0000000b0c217223 */ /* 0x000fc60000010021 */
[----:B------:R-:W-:Y:S01]  /*3050*/  FFMA.FTZ R11, R9, R8, R10 ;  /* 0x00000008090b7223 */ /* 0x000fe2000001000a */
[----:B-1----:R-:W-:-:S03]  /*3060*/  HADD2.F32 R14, -RZ, R31.H0_H0 ;  /* 0x2000001fff0e7230 */ /* 0x002fc60000004100 */
        /* <DEDUP_REMOVED lines=13> */
.L_x_4012:
[----:B------:R-:W-:Y:S01]  /*3140*/  IMAD.WIDE R28, R39, 0x8, R28 ;  /* 0x00000008271c7825 */ /* 0x000fe200078e021c */
[----:B------:R-:W-:Y:S06]  /*3150*/  @P1 BRA `(.L_x_4013) ;  /* 0x0000000800fc1947 */ /* 0x000fec0003800000 */
[----:B-----5:R-:W3:Y:S01]  /*3160*/  LDG.E.128.CONSTANT R8, desc[UR6][R28.64] ;  /* 0x000000061c087981 */ /* 0x020ee2000c1e9d00 */
[C---:B-1----:R-:W-:Y:S02]  /*3170*/  LOP3.LUT R12, R4.reuse, 0xff, RZ, 0xc0, !PT ;  /* 0x000000ff040c7812 */ /* 0x042fe400078ec0ff */
[--C-:B------:R-:W-:Y:S02]  /*3180*/  SHF.R.U32.HI R24, RZ, 0x8, R4.reuse ;  /* 0x00000008ff187819 */ /* 0x100fe40000011604 */
[----:B------:R-:W-:Y:S01]  /*3190*/  LEA.HI R31, R4, 0xffffff80, RZ, 0x8 ;  /* 0xffffff80041f7811 */ /* 0x000fe200078f40ff */
[----:B------:R-:W-:Y:S01]  /*31a0*/  VIADD R25, R12, 0xffffff80 ;  /* 0xffffff800c197836 */ /* 0x000fe20000000000 */
[----:B------:R-:W-:Y:S02]  /*31b0*/  LOP3.LUT R12, R5, 0xff, RZ, 0xc0, !PT ;  /* 0x000000ff050c7812 */ /* 0x000fe400078ec0ff */
[----:B------:R-:W-:Y:S02]  /*31c0*/  LOP3.LUT R32, R24, 0xff, RZ, 0xc0, !PT ;  /* 0x000000ff18207812 */ /* 0x000fe400078ec0ff */
[----:B------:R-:W-:Y:S01]  /*31d0*/  IADD3 R43, R12, -0x80, RZ ;  /* 0xffffff800c2b7810 */ /* 0x000fe20007ffe0ff */
[----:B------:R-:W1:Y:S01]  /*31e0*/  I2F.F16 R25, R25 ;  /* 0x0000001900197306 */ /* 0x000e620000200c00 */
[----:B------:R-:W-:Y:S01]  /*31f0*/  LOP3.LUT R12, R6, 0xff, RZ, 0xc0, !PT ;  /* 0x000000ff060c7812 */ /* 0x000fe200078ec0ff */
[----:B------:R-:W-:Y:S01]  /*3200*/  VIADD R33, R32, 0xffffff80 ;  /* 0xffffff8020217836 */ /* 0x000fe20000000000 */
[----:B------:R-:W-:-:S02]  /*3210*/  SHF.R.U32.HI R4, RZ, 0x10, R4 ;  /* 0x00000010ff047819 */ /* 0x000fc40000011604 */
[----:B------:R-:W-:Y:S01]  /*3220*/  LEA.HI R30, R5, 0xffffff80, RZ, 0x8 ;  /* 0xffffff80051e7811 */ /* 0x000fe200078f40ff */
[----:B------:R-:W-:Y:S01]  /*3230*/  VIADD R41, R12, 0xffffff80 ;  /* 0xffffff800c297836 */ /* 0x000fe20000000000 */
[----:B------:R-:W-:Y:S01]  /*3240*/  LOP3.LUT R12, R7, 0xff, RZ, 0xc0, !PT ;  /* 0x000000ff070c7812 */ /* 0x000fe200078ec0ff */
[----:B------:R-:W4:Y:S01]  /*3250*/  I2F.F16 R43, R43 ;  /* 0x0000002b002b7306 */ /* 0x000f220000200c00 */
[----:B------:R-:W-:Y:S02]  /*3260*/  LOP3.LUT R4, R4, 0xff, RZ, 0xc0, !PT ;  /* 0x000000ff04047812 */ /* 0x000fe400078ec0ff */
[--C-:B------:R-:W-:Y:S01]  /*3270*/  SHF.R.U32.HI R32, RZ, 0x8, R5.reuse ;  /* 0x00000008ff207819 */ /* 0x100fe20000011605 */
[----:B------:R-:W-:Y:S01]  /*3280*/  VIADD R15, R12, 0xffffff80 ;  /* 0xffffff800c0f7836 */ /* 0x000fe20000000000 */
[----:B------:R-:W-:Y:S01]  /*3290*/  SHF.R.U32.HI R5, RZ, 0x10, R5 ;  /* 0x00000010ff057819 */ /* 0x000fe20000011605 */
[----:B------:R-:W0:Y:S01]  /*32a0*/  LDS.64 R12, [UR4+0x30] ;  /* 0x00003004ff0c7984 */ /* 0x000e220008000a00 */
[----:B------:R-:W-:Y:S01]  /*32b0*/  IADD3 R4, R4, -0x80, RZ ;  /* 0xffffff8004047810 */ /* 0x000fe20007ffe0ff */
[----:B------:R-:W-:Y:S01]  /*32c0*/  I2F.F16 R41, R41 ;  /* 0x0000002900297306 */ /* 0x000fe20000200c00 */
[----:B------:R-:W-:Y:S01]  /*32d0*/  SHF.R.U32.HI R42, RZ, 0x8, R6 ;  /* 0x00000008ff2a7819 */ /* 0x000fe20000011606 */
[----:B-1----:R-:W-:Y:S01]  /*32e0*/  HADD2.F32 R25, -RZ, R25.H0_H0 ;  /* 0x20000019ff197230 */ /* 0x002fe20000004100 */
[----:B------:R-:W-:-:S02]  /*32f0*/  LOP3.LUT R5, R5, 0xff, RZ, 0xc0, !PT ;  /* 0x000000ff05057812 */ /* 0x000fc400078ec0ff */
[----:B------:R-:W-:Y:S02]  /*3300*/  LOP3.LUT R34, R32, 0xff, RZ, 0xc0, !PT ;  /* 0x000000ff20227812 */ /* 0x000fe400078ec0ff */
[----:B------:R-:W-:Y:S01]  /*3310*/  LOP3.LUT R42, R42, 0xff, RZ, 0xc0, !PT ;  /* 0x000000ff2a2a7812 */ /* 0x000fe200078ec0ff */
[----:B------:R-:W1:Y:S01]  /*3320*/  I2F.F16 R15, R15 ;  /* 0x0000000f000f7306 */ /* 0x000e620000200c00 */
[----:B------:R-:W-:Y:S01]  /*3330*/  LEA.HI R14, R6, 0xffffff80, RZ, 0x8 ;  /* 0xffffff80060e7811 */ /* 0x000fe200078f40ff */
[----:B----4-:R-:W-:Y:S01]  /*3340*/  HADD2.F32 R43, -RZ, R43.H0_H0 ;  /* 0x2000002bff2b7230 */ /* 0x010fe20000004100 */
[----:B------:R-:W-:Y:S01]  /*3350*/  LEA.HI R20, R7, 0xffffff80, RZ, 0x8 ;  /* 0xffffff8007147811 */ /* 0x000fe200078f40ff */
[----:B------:R-:W-:-:S04]  /*3360*/  VIADD R34, R34, 0xffffff80 ;  /* 0xffffff8022227836 */ /* 0x000fc80000000000 */
[----:B------:R0:W-:Y:S01]  /*3370*/  I2F.F16 R32, R4 ;  /* 0x0000000400207306 */ /* 0x0001e20000200c00 */
[----:B-1----:R-:W-:-:S07]  /*3380*/  HADD2.F32 R15, -RZ, R15.H0_H0 ;  /* 0x2000000fff0f7230 */ /* 0x002fce0000004100 */
[----:B------:R-:W1:Y:S08]  /*3390*/  I2F.F16 R33, R33 ;  /* 0x0000002100217306 */ /* 0x000e700000200c00 */
[----:B------:R-:W4:Y:S01]  /*33a0*/  I2F.F16 R34, R34 ;  /* 0x0000002200227306 */ /* 0x000f220000200c00 */
[--C-:B0-----:R-:W-:Y:S02]  /*33b0*/  HADD2.F32 R4, -RZ, R12.reuse.H0_H0 ;  /* 0x2000000cff047230 */ /* 0x101fe40000004100 */
[----:B------:R-:W-:-:S05]  /*33c0*/  HADD2.F32 R44, -RZ, R12.H1_H1 ;  /* 0x3000000cff2c7230 */ /* 0x000fca0000004100 */
[----:B------:R-:W-:Y:S01]  /*33d0*/  I2F.F16 R31, R31 ;  /* 0x0000001f001f7306 */ /* 0x000fe20000200c00 */
[----:B-1----:R-:W-:Y:S02]  /*33e0*/  HADD2.F32 R33, -RZ, R33.H0_H0 ;  /* 0x20000021ff217230 */ /* 0x002fe40000004100 */
[----:B------:R-:W-:Y:S01]  /*33f0*/  FFMA.FTZ R15, R4, R15, RZ ;  /* 0x0000000f040f7223 */ /* 0x000fe200000100ff */
[----:B----4-:R-:W-:-:S04]  /*3400*/  HADD2.F32 R34, -RZ, R34.H0_H0 ;  /* 0x20000022ff227230 */ /* 0x010fc80000004100 */
[----:B------:R-:W0:Y:S08]  /*3410*/  I2F.F16 R30, R30 ;  /* 0x0000001e001e7306 */ /* 0x000e300000200c00 */
[----:B------:R-:W-:Y:S01]  /*3420*/  I2F.F16 R14, R14 ;  /* 0x0000000e000e7306 */ /* 0x000fe20000200c00 */
[----:B0-----:R-:W-:-:S07]  /*3430*/  HADD2.F32 R30, -RZ, R30.H0_H0 ;  /* 0x2000001eff1e7230 */ /* 0x001fce0000004100 */
[----:B------:R-:W-:Y:S01]  /*3440*/  I2F.F16 R20, R20 ;  /* 0x0000001400147306 */ /* 0x000fe20000200c00 */
[----:B---3--:R-:W-:Y:S02]  /*3450*/  LEA.HI R35, R10, 0xffffff80, RZ, 0x8 ;  /* 0xffffff800a237811 */ /* 0x008fe400078f40ff */
[----:B--2---:R-:W-:-:S05]  /*3460*/  LEA.HI R27, R8, 0xffffff80, RZ, 0x8 ;  /* 0xffffff80081b7811 */ /* 0x004fca00078f40ff */
[----:B------:R0:W1:Y:S01]  /*3470*/  I2F.F16 R24, R35 ;  /* 0x0000002300187306 */ /* 0x0000620000200c00 */
[----:B------:R-:W-:-:S07]  /*3480*/  LEA.HI R26, R9, 0xffffff80, RZ, 0x8 ;  /* 0xffffff80091a7811 */ /* 0x000fce00078f40ff */
[----:B------:R-:W-:Y:S01]  /*3490*/  I2F.F16 R27, R27 ;  /* 0x0000001b001b7306 */ /* 0x000fe20000200c00 */
[----:B0-----:R-:W-:Y:S01]  /*34a0*/  SHF.R.U32.HI R35, RZ, 0x10, R6 ;  /* 0x00000010ff237819 */ /* 0x001fe20000011606 */
[----:B------:R-:W-:Y:S02]  /*34b0*/  VIADD R6, R5, 0xffffff80 ;  /* 0xffffff8005067836 */ /* 0x000fe40000000000 */
[----:B------:R-:W-:Y:S01]  /*34c0*/  HADD2.F32 R5, -RZ, R41.H0_H0 ;  /* 0x20000029ff057230 */ /* 0x000fe20000004100 */
[----:B------:R-:W-:Y:S01]  /*34d0*/  LOP3.LUT R35, R35, 0xff, RZ, 0xc0, !PT ;  /* 0x000000ff23237812 */ /* 0x000fe200078ec0ff */
[----:B------:R-:W-:Y:S02]  /*34e0*/  VIADD R41, R42, 0xffffff80 ;  /* 0xffffff802a297836 */ /* 0x000fe40000000000 */
[----:B------:R-:W-:Y:S01]  /*34f0*/  FFMA.FTZ R42, R25, R4, RZ ;  /* 0x00000004192a7223 */ /* 0x000fe200000100ff */
[C---:B------:R-:W-:Y:S01]  /*3500*/  FFMA.FTZ R25, R4.reuse, R43, RZ ;  /* 0x0000002b04197223 */ /* 0x040fe200000100ff */
[--C-:B------:R-:W-:Y:S01]  /*3510*/  SHF.R.U32.HI R43, RZ, 0x8, R7.reuse ;  /* 0x00000008ff2b7819 */ /* 0x100fe20000011607 */
[----:B------:R-:W-:Y:S01]  /*3520*/  FFMA.FTZ R5, R4, R5, RZ ;  /* 0x0000000504057223 */ /* 0x000fe200000100ff */
[----:B------:R-:W-:Y:S01]  /*3530*/  IADD3 R4, R35, -0x80, RZ ;  /* 0xffffff8023047810 */ /* 0x000fe20007ffe0ff */
[----:B------:R-:W0:Y:S01]  /*3540*/  I2F.F16 R41, R41 ;  /* 0x0000002900297306 */ /* 0x000e220000200c00 */
[----:B------:R-:W-:Y:S01]  /*3550*/  LOP3.LUT R43, R43, 0xff, RZ, 0xc0, !PT ;  /* 0x000000ff2b2b7812 */ /* 0x000fe200078ec0ff */
[----:B------:R-:W-:Y:S01]  /*3560*/  FFMA.FTZ R42, R33, R44, R42 ;  /* 0x0000002c212a7223 */ /* 0x000fe2000001002a */
[----:B------:R-:W-:Y:S01]  /*3570*/  SHF.R.U32.HI R7, RZ, 0x10, R7 ;  /* 0x00000010ff077819 */ /* 0x000fe20000011607 */
[----:B------:R-:W-:Y:S01]  /*3580*/  FFMA.FTZ R25, R44, R34, R25 ;  /* 0x000000222c197223 */ /* 0x000fe20000010019 */
[----:B------:R-:W-:Y:S01]  /*3590*/  LOP3.LUT R33, R9, 0xff, RZ, 0xc0, !PT ;  /* 0x000000ff09217812 */ /* 0x000fe200078ec0ff */
[----:B------:R-:W-:Y:S01]  /*35a0*/  VIADD R35, R43, 0xffffff80 ;  /* 0xffffff802b237836 */ /* 0x000fe20000000000 */
[----:B------:R-:W-:Y:S01]  /*35b0*/  LOP3.LUT R7, R7, 0xff, RZ, 0xc0, !PT ;  /* 0x000000ff07077812 */ /* 0x000fe200078ec0ff */
[----:B------:R-:W-:Y:S01]  /*35c0*/  I2F.F16 R6, R6 ;  /* 0x0000000600067306 */ /* 0x000fe20000200c00 */
[----:B------:R-:W-:-:S02]  /*35d0*/  HADD2.F32 R43, -RZ, R32.H0_H0 ;  /* 0x20000020ff2b7230 */ /* 0x000fc40000004100 */
[----:B-1----:R-:W-:Y:S02]  /*35e0*/  HADD2.F32 R24, -RZ, R24.H0_H0 ;  /* 0x20000018ff187230 */ /* 0x002fe40000004100 */
[----:B------:R-:W-:Y:S01]  /*35f0*/  VIADD R12, R7, 0xffffff80 ;  /* 0xffffff80070c7836 */ /* 0x000fe20000000000 */
[----:B------:R-:W-:Y:S01]  /*3600*/  LOP3.LUT R7, R8, 0xff, RZ, 0xc0, !PT ;  /* 0x000000ff08077812 */ /* 0x000fe200078ec0ff */
[----:B0-----:R-:W-:Y:S01]  /*3610*/  HADD2.F32 R41, -RZ, R41.H0_H0 ;  /* 0x20000029ff297230 */ /* 0x001fe20000004100 */
[----:B------:R-:W0:Y:S03]  /*3620*/  I2F.F16 R35, R35 ;  /* 0x0000002300237306 */ /* 0x000e260000200c00 */
[----:B------:R-:W-:Y:S02]  /*3630*/  VIADD R7, R7, 0xffffff80 ;  /* 0xffffff8007077836 */ /* 0x000fe40000000000 */
[----:B------:R-:W-:-:S03]  /*3640*/  FFMA.FTZ R5, R44, R41, R5 ;  /* 0x000000292c057223 */ /* 0x000fc60000010005 */
[----:B------:R-:W1:Y:S01]  /*3650*/  I2F.F16 R4, R4 ;  /* 0x0000000400047306 */ /* 0x000e620000200c00 */
[----:B0-----:R-:W-:Y:S01]  /*3660*/  HADD2.F32 R34, -RZ, R35.H0_H0 ;  /* 0x20000023ff227230 */ /* 0x001fe20000004100 */
[----:B------:R-:W-:-:S06]  /*3670*/  IADD3 R35, R33, -0x80, RZ ;  /* 0xffffff8021237810 */ /* 0x000fcc0007ffe0ff */
[----:B------:R-:W0:Y:S01]  /*3680*/  I2F.F16 R12, R12 ;  /* 0x0000000c000c7306 */ /* 0x000e220000200c00 */
[----:B------:R-:W-:Y:S01]  /*3690*/  LOP3.LUT R33, R10, 0xff, RZ, 0xc0, !PT ;  /* 0x000000ff0a217812 */ /* 0x000fe200078ec0ff */
[----:B------:R-:W-:Y:S01]  /*36a0*/  FFMA.FTZ R34, R44, R34, R15 ;  /* 0x000000222c227223 */ /* 0x000fe2000001000f */
[----:B------:R-:W-:-:S03]  /*36b0*/  HADD2.F32 R44, -RZ, R13.H0_H0 ;  /* 0x2000000dff2c7230 */ /* 0x000fc60000004100 */
[----:B------:R-:W-:Y:S02]  /*36c0*/  VIADD R41, R33, 0xffffff80 ;  /* 0xffffff8021297836 */ /* 0x000fe40000000000 */
[----:B------:R-:W-:Y:S02]  /*36d0*/  HADD2.F32 R33, -RZ, R6.H0_H0 ;  /* 0x20000006ff217230 */ /* 0x000fe40000004100 */
[----:B------:R-:W-:Y:S01]  /*36e0*/  FFMA.FTZ R32, R43, R44, R42 ;  /* 0x0000002c2b207223 */ /* 0x000fe2000001002a */
[----:B-1----:R-:W-:Y:S01]  /*36f0*/  HADD2.F32 R43, -RZ, R4.H0_H0 ;  /* 0x20000004ff2b7230 */ /* 0x002fe20000004100 */
[----:B------:R1:W-:Y:S01]  /*3700*/  I2F.F16 R15, R35 ;  /* 0x00000023000f7306 */ /* 0x0003e20000200c00 */
[----:B------:R-:W-:Y:S01]  /*3710*/  LOP3.LUT R42, R11, 0xff, RZ, 0xc0, !PT ;  /* 0x000000ff0b2a7812 */ /* 0x000fe200078ec0ff */
[----:B------:R-:W-:Y:S01]  /*3720*/  FFMA.FTZ R25, R44, R33, R25 ;  /* 0x000000212c197223 */ /* 0x000fe20000010019 */
[----:B------:R-:W-:Y:S01]  /*3730*/  SHF.R.U32.HI R33, RZ, 0x8, R8 ;  /* 0x00000008ff217819 */ /* 0x000fe20000011608 */
[----:B0-----:R-:W-:-:S02]  /*3740*/  HADD2.F32 R45, -RZ, R12.H0_H0 ;  /* 0x2000000cff2d7230 */ /* 0x001fc40000004100 */
[----:B------:R-:W-:Y:S01]  /*3750*/  FFMA.FTZ R12, R44, R43, R5 ;  /* 0x0000002b2c0c7223 */ /* 0x000fe20000010005 */
[----:B------:R-:W-:Y:S01]  /*3760*/  VIADD R42, R42, 0xffffff80 ;  /* 0xffffff802a2a7836 */ /* 0x000fe20000000000 */
[----:B------:R-:W-:Y:S01]  /*3770*/  LOP3.LUT R4, R33, 0xff, RZ, 0xc0, !PT ;  /* 0x000000ff21047812 */ /* 0x000fe200078ec0ff */
[----:B------:R0:W-:Y:S01]  /*3780*/  I2F.F16 R6, R41 ;  /* 0x0000002900067306 */ /* 0x0001e20000200c00 */
[----:B-1----:R-:W-:Y:S01]  /*3790*/  SHF.R.U32.HI R35, RZ, 0x10, R8 ;  /* 0x00000010ff237819 */ /* 0x002fe20000011608 */
[----:B------:R-:W-:Y:S01]  /*37a0*/  HADD2.F32 R43, -RZ, R31.H0_H0 ;  /* 0x2000001fff2b7230 */ /* 0x000fe20000004100 */
[----:B------:R-:W-:Y:S01]  /*37b0*/  SHF.R.U32.HI R31, RZ, 0x8, R10 ;  /* 0x00000008ff1f7819 */ /* 0x000fe2000001160a */
[----:B------:R-:W-:Y:S02]  /*37c0*/  VIADD R8, R4, 0xffffff80 ;  /* 0xffffff8004087836 */ /* 0x000fe40000000000 */
[----:B------:R-:W-:Y:S01]  /*37d0*/  FFMA.FTZ R34, R44, R45, R34 ;  /* 0x0000002d2c227223 */ /* 0x000fe20000010022 */
[----:B------:R-:W1:Y:S01]  /*37e0*/  LDS.64 R4, [UR4+0x38] ;  /* 0x00003804ff047984 */ /* 0x000e620008000a00 */
[----:B------:R-:W-:Y:S01]  /*37f0*/  LOP3.LUT R31, R31, 0xff, RZ, 0xc0, !PT ;  /* 0x000000ff1f1f7812 */ /* 0x000fe200078ec0ff */
[----:B------:R2:W3:Y:S01]  /*3800*/  I2F.F16 R33, R42 ;  /* 0x0000002a00217306 */ /* 0x0004e20000200c00 */
[----:B0-----:R-:W-:-:S02]  /*3810*/  SHF.R.U32.HI R41, RZ, 0x8, R9 ;  /* 0x00000008ff297819 */ /* 0x001fc40000011609 */
[----:B------:R-:W-:Y:S02]  /*3820*/  LOP3.LUT R35, R35, 0xff, RZ, 0xc0, !PT ;  /* 0x000000ff23237812 */ /* 0x000fe400078ec0ff */
[----:B------:R-:W-:Y:S02]  /*3830*/  LOP3.LUT R41, R41, 0xff, RZ, 0xc0, !PT ;  /* 0x000000ff29297812 */ /* 0x000fe400078ec0ff */
[----:B------:R-:W-:Y:S01]  /*3840*/  IADD3 R35, R35, -0x80, RZ ;  /* 0xffffff8023237810 */ /* 0x000fe20007ffe0ff */
[----:B------:R-:W0:Y:S01]  /*3850*/  I2F.F16 R7, R7 ;  /* 0x0000000700077306 */ /* 0x000e220000200c00 */
[----:B--2---:R-:W-:Y:S01]  /*3860*/  SHF.R.U32.HI R42, RZ, 0x10, R9 ;  /* 0x00000010ff2a7819 */ /* 0x004fe20000011609 */
[----:B------:R-:W-:Y:S02]  /*3870*/  VIADD R9, R41, 0xffffff80 ;  /* 0xffffff8029097836 */ /* 0x000fe40000000000 */
[----:B------:R-:W-:Y:S01]  /*3880*/  HADD2.F32 R41, -RZ, R13.H1_H1 ;  /* 0x3000000dff297230 */ /* 0x000fe20000004100 */
[----:B------:R-:W-:Y:S01]  /*3890*/  LOP3.LUT R42, R42, 0xff, RZ, 0xc0, !PT ;  /* 0x000000ff2a2a7812 */ /* 0x000fe200078ec0ff */
[----:B---3--:R-:W-:-:S02]  /*38a0*/  HADD2.F32 R33, -RZ, R33.H0_H0 ;  /* 0x20000021ff217230 */ /* 0x008fc40000004100 */
[----:B------:R-:W2:Y:S01]  /*38b0*/  I2F.F16 R9, R9 ;  /* 0x0000000900097306 */ /* 0x000ea20000200c00 */
[----:B------:R-:W-:Y:S01]  /*38c0*/  FFMA.FTZ R25, R41, R30, R25 ;  /* 0x0000001e29197223 */ /* 0x000fe20000010019 */
[----:B------:R-:W-:Y:S01]  /*38d0*/  VIADD R13, R42, 0xffffff80 ;  /* 0xffffff802a0d7836 */ /* 0x000fe20000000000 */
[----:B------:R-:W-:Y:S01]  /*38e0*/  SHF.R.U32.HI R42, RZ, 0x10, R10 ;  /* 0x00000010ff2a7819 */ /* 0x000fe2000001160a */
[----:B------:R-:W-:Y:S02]  /*38f0*/  VIADD R10, R31, 0xffffff80 ;  /* 0xffffff801f0a7836 */ /* 0x000fe40000000000 */
[----:B------:R-:W-:Y:S01]  /*3900*/  FFMA.FTZ R32, R43, R41, R32 ;  /* 0x000000292b207223 */ /* 0x000fe20000010020 */
[----:B------:R-:W-:Y:S01]  /*3910*/  HADD2.F32 R31, -RZ, R14.H0_H0 ;  /* 0x2000000eff1f7230 */ /* 0x000fe20000004100 */
[--C-:B------:R-:W-:Y:S01]  /*3920*/  SHF.R.U32.HI R14, RZ, 0x8, R11.reuse ;  /* 0x00000008ff0e7819 */ /* 0x100fe2000001160b */
[----:B------:R-:W-:Y:S01]  /*3930*/  HADD2.F32 R43, -RZ, R20.H0_H0 ;  /* 0x20000014ff2b7230 */ /* 0x000fe20000004100 */
[----:B------:R-:W-:Y:S01]  /*3940*/  LOP3.LUT R42, R42, 0xff, RZ, 0xc0, !PT ;  /* 0x000000ff2a2a7812 */ /* 0x000fe200078ec0ff */
[----:B------:R-:W3:Y:S01]  /*3950*/  I2F.F16 R8, R8 ;  /* 0x0000000800087306 */ /* 0x000ee20000200c00 */
[----:B------:R-:W-:Y:S01]  /*3960*/  LOP3.LUT R30, R14, 0xff, RZ, 0xc0, !PT ;  /* 0x000000ff0e1e7812 */ /* 0x000fe200078ec0ff */
[C---:B------:R-:W-:Y:S01]  /*3970*/  FFMA.FTZ R12, R41.reuse, R31, R12 ;  /* 0x0000001f290c7223 */ /* 0x040fe2000001000c */
[----:B------:R-:W-:Y:S01]  /*3980*/  SHF.R.U32.HI R31, RZ, 0x10, R11 ;  /* 0x00000010ff1f7819 */ /* 0x000fe2000001160b */
[----:B------:R-:W-:Y:S01]  /*3990*/  FFMA.FTZ R34, R41, R43, R34 ;  /* 0x0000002b29227223 */ /* 0x000fe20000010022 */
[----:B------:R-:W-:Y:S01]  /*39a0*/  LEA.HI R14, R11, 0xffffff80, RZ, 0x8 ;  /* 0xffffff800b0e7811 */ /* 0x000fe200078f40ff */
[----:B------:R-:W-:Y:S01]  /*39b0*/  VIADD R30, R30, 0xffffff80 ;  /* 0xffffff801e1e7836 */ /* 0x000fe20000000000 */
[----:B------:R-:W-:Y:S01]  /*39c0*/  LOP3.LUT R41, R31, 0xff, RZ, 0xc0, !PT ;  /* 0x000000ff1f297812 */ /* 0x000fe200078ec0ff */
[----:B0-----:R-:W-:Y:S01]  /*39d0*/  HADD2.F32 R43, -RZ, R7.H0_H0 ;  /* 0x20000007ff2b7230 */ /* 0x001fe20000004100 */
[----:B------:R-:W-:Y:S01]  /*39e0*/  IADD3 R20, R42, -0x80, RZ ;  /* 0xffffff802a147810 */ /* 0x000fe20007ffe0ff */
[----:B------:R-:W0:Y:S01]  /*39f0*/  I2F.F16 R10, R10 ;  /* 0x0000000a000a7306 */ /* 0x000e220000200c00 */
[----:B-1----:R-:W-:-:S02]  /*3a00*/  HADD2.F32 R11, -RZ, R4.H0_H0 ;  /* 0x20000004ff0b7230 */ /* 0x002fc40000004100 */
[----:B------:R-:W-:Y:S02]  /*3a10*/  VIADD R41, R41, 0xffffff80 ;  /* 0xffffff8029297836 */ /* 0x000fe40000000000 */
[----:B------:R-:W-:Y:S02]  /*3a20*/  HADD2.F32 R4, -RZ, R4.H1_H1 ;  /* 0x30000004ff047230 */ /* 0x000fe40000004100 */
[----:B------:R-:W-:Y:S01]  /*3a30*/  FFMA.FTZ R31, R43, R11, R32 ;  /* 0x0000000b2b1f7223 */ /* 0x000fe20000010020 */
[----:B------:R-:W1:Y:S01]  /*3a40*/  I2F.F16 R30, R30 ;  /* 0x0000001e001e7306 */ /* 0x000e620000200c00 */
[----:B------:R-:W-:Y:S02]  /*3a50*/  HADD2.F32 R43, -RZ, R6.H0_H0 ;  /* 0x20000006ff2b7230 */ /* 0x000fe40000004100 */
[----:B------:R-:W-:Y:S01]  /*3a60*/  FFMA.FTZ R34, R11, R33, R34 ;  /* 0x000000210b227223 */ /* 0x000fe20000010022 */
[----:B------:R-:W-:Y:S02]  /*3a70*/  HADD2.F32 R32, -RZ, R15.H0_H0 ;  /* 0x2000000fff207230 */ /* 0x000fe40000004100 */
[----:B--2---:R-:W-:-:S02]  /*3a80*/  HADD2.F32 R15, -RZ, R9.H0_H0 ;  /* 0x20000009ff0f7230 */ /* 0x004fc40000004100 */
[C---:B------:R-:W-:Y:S01]  /*3a90*/  FFMA.FTZ R9, R11.reuse, R43, R12 ;  /* 0x0000002b0b097223 */ /* 0x040fe2000001000c */
[----:B---3--:R-:W-:Y:S01]  /*3aa0*/  HADD2.F32 R8, -RZ, R8.H0_H0 ;  /* 0x20000008ff087230 */ /* 0x008fe20000004100 */
[----:B------:R-:W2:Y:S01]  /*3ab0*/  I2F.F16 R35, R35 ;  /* 0x0000002300237306 */ /* 0x000ea20000200c00 */
[----:B------:R-:W-:Y:S01]  /*3ac0*/  FFMA.FTZ R25, R11, R32, R25 ;  /* 0x000000200b197223 */ /* 0x000fe20000010019 */
[----:B0-----:R-:W-:Y:S02]  /*3ad0*/  HADD2.F32 R10, -RZ, R10.H0_H0 ;  /* 0x2000000aff0a7230 */ /* 0x001fe40000004100 */
[--C-:B------:R-:W-:Y:S02]  /*3ae0*/  HADD2.F32 R7, -RZ, R5.reuse.H0_H0 ;  /* 0x20000005ff077230 */ /* 0x100fe40000004100 */
[----:B------:R-:W-:Y:S01]  /*3af0*/  FFMA.FTZ R12, R4, R15, R25 ;  /* 0x0000000f040c7223 */ /* 0x000fe20000010019 */
[----:B------:R-:W-:Y:S01]  /*3b00*/  FFMA.FTZ R8, R8, R4, R31 ;  /* 0x0000000408087223 */ /* 0x000fe2000001001f */
[----:B-1----:R-:W-:Y:S01]  /*3b10*/  HADD2.F32 R15, -RZ, R30.H0_H0 ;  /* 0x2000001eff0f7230 */ /* 0x002fe20000004100 */
        /* <DEDUP_REMOVED lines=17> */
[----:B0-----:R-:W-:-:S04]  /*3c30*/  HADD2.F32 R6, -RZ, R6.H0_H0 ;  /* 0x20000006ff067230 */ /* 0x001fc80000004100 */
[----:B------:R-:W0:Y:S01]  /*3c40*/  I2F.F16 R14, R14 ;  /* 0x0000000e000e7306 */ /* 0x000e220000200c00 */
[----:B------:R-:W-:Y:S01]  /*3c50*/  FFMA.FTZ R24, R5, R24, R11 ;  /* 0x0000001805187223 */ /* 0x000fe2000001000b */
[----:B------:R-:W-:-:S03]  /*3c60*/  FFMA.FTZ R9, R7, R6, R34 ;  /* 0x0000000607097223 */ /* 0x000fc60000010022 */
[----:B------:R-:W-:Y:S01]  /*3c70*/  FMUL.FTZ R24, R17, R24 ;  /* 0x0000001811187220 */ /* 0x000fe20000410000 */
[----:B-1----:R-:W-:-:S04]  /*3c80*/  HADD2.F32 R26, -RZ, R26.H0_H0 ;  /* 0x2000001aff1a7230 */ /* 0x002fc80000004100 */
[----:B------:R-:W-:Y:S01]  /*3c90*/  F2FP.F16.F32.PACK_AB R24, RZ, R24 ;  /* 0x00000018ff18723e */ /* 0x000fe200000000ff */
[----:B------:R-:W-:Y:S01]  /*3ca0*/  FFMA.FTZ R7, R5, R26, R12 ;  /* 0x0000001a05077223 */ /* 0x000fe2000001000c */
[----:B0-----:R-:W-:-:S03]  /*3cb0*/  HADD2.F32 R14, -RZ, R14.H0_H0 ;  /* 0x2000000eff0e7230 */ /* 0x001fc60000004100 */
        /* <DEDUP_REMOVED lines=9> */
.L_x_4013:
[----:B------:R-:W-:Y:S01]  /*3d50*/  VIADD R21, R21, 0x20 ;  /* 0x0000002015157836 */ /* 0x000fe20000000000 */
[----:B------:R-:W-:Y:S01]  /*3d60*/  UIADD3 UR4, UR4, 0x40, URZ ;  /* 0x0000004004047890 */ /* 0x000fe2000fffe03f */
[----:B-1----:R-:W-:-:S03]  /*3d70*/  IMAD.WIDE R22, R39, 0x8, R22 ;  /* 0x0000000827167825 */ /* 0x002fc600078e0216 */
[----:B------:R-:W-:Y:S01]  /*3d80*/  ISETP.GE.AND P0, PT, R21, UR5, PT ;  /* 0x0000000515007c0c */ /* 0x000fe2000bf06270 */
[----:B------:R-:W-:Y:S01]  /*3d90*/  IMAD.WIDE R28, R39, 0x8, R28 ;  /* 0x00000008271c7825 */ /* 0x000fe200078e021c */
[----:B------:R-:W-:Y:S02]  /*3da0*/  ISETP.LT.AND P2, PT, R21, R40, PT ;  /* 0x000000281500720c */ /* 0x000fe40003f41270 */
[----:B------:R-:W-:Y:S01]  /*3db0*/  MOV R24, R22 ;  /* 0x0000001600187202 */ /* 0x000fe20000000f00 */
[----:B------:R-:W-:-:S10]  /*3dc0*/  IMAD.MOV.U32 R25, RZ, RZ, R23 ;  /* 0x000000ffff197224 */ /* 0x000fd400078e0017 */
[----:B------:R-:W-:Y:S05]  /*3dd0*/  @!P0 BRA P2, `(.L_x_4014) ;  /* 0xffffffcc00a88947 */ /* 0x000fea000103ffff */
.L_x_4009:
[----:B------:R-:W-:Y:S01]  /*3de0*/  ISETP.GE.AND P0, PT, R21, R40, PT ;  /* 0x000000281500720c */ /* 0x000fe20003f06270 */
[----:B------:R-:W-:-:S03]  /*3df0*/  ULDC UR5, c[0x0][0x25c] ;  /* 0x0000970000057ab9 */ /* 0x000fc60000000800 */
[----:B------:R-:W-:-:S13]  /*3e00*/  ISETP.GE.OR P0, PT, R21, UR5, P0 ;  /* 0x0000000515007c0c */ /* 0x000fda0008706670 */
[----:B------:R-:W-:Y:S05]  /*3e10*/  @P0 BRA `(.L_x_4015) ;  /* 0x0000001400ec0947 */ /* 0x000fea0003800000 */
[----:B------:R-:W1:Y:S01]  /*3e20*/  LDC R20, c[0x0][0x23c] ;  /* 0x00008f00ff147b82 */ /* 0x000e620000000800 */
[----:B------:R-:W-:Y:S01]  /*3e30*/  SHF.R.S32.HI R22, RZ, 0x1f, R39 ;  /* 0x0000001fff167819 */ /* 0x000fe20000011427 */
[----:B------:R-:W-:-:S06]  /*3e40*/  ULDC UR5, c[0x0][0x25c] ;  /* 0x0000970000057ab9 */ /* 0x000fcc0000000800 */
.L_x_4018:
[----:B-----5:R3:W5:Y:S01]  /*3e50*/  LDG.E.128.CONSTANT R4, desc[UR6][R24.64] ;  /* 0x0000000618047981 */ /* 0x020762000c1e9d00 */
[----:B-1----:R-:W-:Y:S01]  /*3e60*/  IMAD.MOV.U32 R39, RZ, RZ, R20 ;  /* 0x000000ffff277224 */ /* 0x002fe200078e0014 */
[----:B------:R-:W-:Y:S06]  /*3e70*/  @P1 BRA `(.L_x_4016) ;  /* 0x0000000800d01947 */ /* 0x000fec0003800000 */
[C---:B------:R-:W-:Y:S01]  /*3e80*/  IMAD.WIDE R28, R39.reuse, 0x4, R24 ;  /* 0x00000004271c7825 */ /* 0x040fe200078e0218 */
[----:B------:R-:W1:Y:S04]  /*3e90*/  LDS.128 R16, [UR4] ;  /* 0x00000004ff107984 */ /* 0x000e680008000c00 */
[----:B------:R4:W3:Y:S01]  /*3ea0*/  LDG.E.128.CONSTANT R8, desc[UR6][R28.64] ;  /* 0x000000061c087981 */ /* 0x0008e2000c1e9d00 */
[----:B------:R-:W-:-:S06]  /*3eb0*/  IMAD.WIDE R12, R39, 0x4, R28 ;  /* 0x00000004270c7825 */ /* 0x000fcc00078e021c */
[----:B------:R-:W3:Y:S01]  /*3ec0*/  LDG.E.128.CONSTANT R12, desc[UR6][R12.64] ;  /* 0x000000060c0c7981 */ /* 0x000ee2000c1e9d00 */
[----:B-----5:R-:W-:Y:S02]  /*3ed0*/  LOP3.LUT R30, R4, 0x3f003f, RZ, 0xc0, !PT ;  /* 0x003f003f041e7812 */ /* 0x020fe400078ec0ff */
[--C-:B------:R-:W-:Y:S02]  /*3ee0*/  SHF.R.U32.HI R23, RZ, 0xc, R4.reuse ;  /* 0x0000000cff177819 */ /* 0x100fe40000011604 */
[----:B------:R-:W-:Y:S02]  /*3ef0*/  SHF.R.U32.HI R4, RZ, 0x6, R4 ;  /* 0x00000006ff047819 */ /* 0x000fe40000011604 */
[----:B------:R-:W-:Y:S02]  /*3f00*/  LOP3.LUT R30, R30, 0x64006400, RZ, 0xfc, !PT ;  /* 0x640064001e1e7812 */ /* 0x000fe400078efcff */
[----:B------:R-:W-:Y:S02]  /*3f10*/  LOP3.LUT R31, R5, 0x3f003f, RZ, 0xc0, !PT ;  /* 0x003f003f051f7812 */ /* 0x000fe400078ec0ff */
[----:B--2---:R-:W-:Y:S01]  /*3f20*/  SHF.R.U32.HI R26, RZ, 0xc, R5 ;  /* 0x0000000cff1a7819 */ /* 0x004fe20000011605 */
[----:B------:R-:W-:Y:S01]  /*3f30*/  HADD2 R35, R30, -1056, -1056 ;  /* 0xe420e4201e237430 */ /* 0x000fe20000000000 */
[----:B----4-:R-:W-:-:S02]  /*3f40*/  LOP3.LUT R29, R7, 0x3f003f, RZ, 0xc0, !PT ;  /* 0x003f003f071d7812 */ /* 0x010fc400078ec0ff */
        /* <DEDUP_REMOVED lines=9> */
[----:B-1----:R-:W-:Y:S01]  /*3fe0*/  HFMA2.MMA R30, R35, R16, RZ ;  /* 0x00000010231e7235 */ /* 0x002fe200000000ff */
        /* <DEDUP_REMOVED lines=20> */
[----:B0-----:R-:W-:-:S05]  /*4130*/  PRMT R3, R3, 0x5410, R36 ;  /* 0x0000541003037816 */ /* 0x001fca0000000024 */
[----:B------:R-:W-:Y:S01]  /*4140*/  HFMA2.MMA R4, R33, R17, R4 ;  /* 0x0000001121047235 */ /* 0x000fe20000000004 */
[----:B------:R-:W-:Y:S01]  /*4150*/  HADD2 R33, R32, -1056, -1056 ;  /* 0xe420e42020217430 */ /* 0x000fe20000000000 */
[----:B------:R-:W-:-:S03]  /*4160*/  LOP3.LUT R32, R28, 0xf000f, RZ, 0xc0, !PT ;  /* 0x000f000f1c207812 */ /* 0x000fc600078ec0ff */
[----:B------:R-:W-:Y:S01]  /*4170*/  HFMA2 R16, R33, R17, R16 ;  /* 0x0000001121107231 */ /* 0x000fe20000000010 */
        /* <DEDUP_REMOVED lines=9> */
[----:B------:R-:W-:Y:S01]  /*4210*/  LOP3.LUT R7, R7, 0x3f003f, RZ, 0xc0, !PT ;  /* 0x003f003f07077812 */ /* 0x000fe200078ec0ff */
[-C--:B------:R-:W-:Y:S01]  /*4220*/  HFMA2.MMA R5, R30, R18.reuse, R5 ;  /* 0x000000121e057235 */ /* 0x080fe20000000005 */
[----:B------:R-:W-:Y:S01]  /*4230*/  HFMA2 R17, R29, R18, R6 ;  /* 0x000000121d117231 */ /* 0x000fe20000000006 */
[----:B------:R-:W-:Y:S01]  /*4240*/  LOP3.LUT R30, R11, 0x3f003f, RZ, 0xc0, !PT ;  /* 0x003f003f0b1e7812 */ /* 0x000fe200078ec0ff */
[----:B------:R-:W-:Y:S01]  /*4250*/  HADD2 R31, R31, -1056, -1056 ;  /* 0xe420e4201f1f7430 */ /* 0x000fe20000000000 */
[----:B------:R-:W-:Y:S02]  /*4260*/  SHF.R.U32.HI R6, RZ, 0x6, R8 ;  /* 0x00000006ff067819 */ /* 0x000fe40000011608 */
[----:B------:R-:W-:Y:S02]  /*4270*/  SHF.R.U32.HI R29, RZ, 0x6, R10 ;  /* 0x00000006ff1d7819 */ /* 0x000fe4000001160a */
[----:B------:R-:W-:Y:S01]  /*4280*/  LOP3.LUT R30, R30, 0x64006400, RZ, 0xfc, !PT ;  /* 0x640064001e1e7812 */ /* 0x000fe200078efcff */
[----:B------:R-:W-:Y:S01]  /*4290*/  HFMA2.MMA R4, R31, R18, R4 ;  /* 0x000000121f047235 */ /* 0x000fe20000000004 */
        /* <DEDUP_REMOVED lines=8> */
[----:B------:R-:W-:Y:S01]  /*4320*/  SHF.R.U32.HI R31, RZ, 0x6, R11 ;  /* 0x00000006ff1f7819 */ /* 0x000fe2000001160b */
[----:B------:R-:W-:Y:S01]  /*4330*/  HADD2 R29, R29, -1056, -1056 ;  /* 0xe420e4201d1d7430 */ /* 0x000fe20000000000 */
[----:B------:R-:W-:Y:S01]  /*4340*/  SHF.R.U32.HI R8, RZ, 0xc, R8 ;  /* 0x0000000cff087819 */ /* 0x000fe20000011608 */
        /* <DEDUP_REMOVED lines=8> */
[----:B------:R-:W-:-:S02]  /*43d0*/  LOP3.LUT R29, R26, 0xf000f, RZ, 0xc0, !PT ;  /* 0x000f000f1a1d7812 */ /* 0x000fc400078ec0ff */
[----:B------:R-:W-:Y:S01]  /*43e0*/  LOP3.LUT R26, R27, 0xf000f, RZ, 0xc0, !PT ;  /* 0x000f000f1b1a7812 */ /* 0x000fe200078ec0ff */
[----:B------:R-:W-:Y:S01]  /*43f0*/  HADD2 R31, R31, -1056, -1056 ;  /* 0xe420e4201f1f7430 */ /* 0x000fe20000000000 */
[----:B------:R-:W-:Y:S02]  /*4400*/  SHF.R.U32.HI R27, RZ, 0x8, R14 ;  /* 0x00000008ff1b7819 */ /* 0x000fe4000001160e */
[----:B------:R-:W-:Y:S01]  /*4410*/  SHF.R.U32.HI R9, RZ, 0xc, R9 ;  /* 0x0000000cff097819 */ /* 0x000fe20000011609 */
[----:B------:R-:W-:Y:S01]  /*4420*/  HFMA2 R19, R31, R19, R30 ;  /* 0x000000131f137231 */ /* 0x000fe2000000001e */
[----:B------:R-:W-:Y:S02]  /*4430*/  LOP3.LUT R30, R23, 0xf000f, RZ, 0xc0, !PT ;  /* 0x000f000f171e7812 */ /* 0x000fe400078ec0ff */
[----:B------:R-:W-:Y:S02]  /*4440*/  SHF.R.U32.HI R23, RZ, 0x8, R12 ;  /* 0x00000008ff177819 */ /* 0x000fe4000001160c */
[----:B------:R-:W-:-:S02]  /*4450*/  SHF.R.U32.HI R31, RZ, 0x8, R15 ;  /* 0x00000008ff1f7819 */ /* 0x000fc4000001160f */
[----:B------:R-:W-:Y:S02]  /*4460*/  LOP3.LUT R23, R30, 0x300030, R23, 0xf8, !PT ;  /* 0x003000301e177812 */ /* 0x000fe400078ef817 */
[----:B------:R-:W-:Y:S02]  /*4470*/  LOP3.LUT R30, R12, 0x3f003f, RZ, 0xc0, !PT ;  /* 0x003f003f0c1e7812 */ /* 0x000fe400078ec0ff */
[----:B------:R-:W-:Y:S02]  /*4480*/  LOP3.LUT R27, R26, 0x300030, R27, 0xf8, !PT ;  /* 0x003000301a1b7812 */ /* 0x000fe400078ef81b */
[----:B------:R-:W-:Y:S02]  /*4490*/  LOP3.LUT R26, R32, 0x300030, R31, 0xf8, !PT ;  /* 0x00300030201a7812 */ /* 0x000fe400078ef81f */
[----:B------:R-:W-:Y:S02]  /*44a0*/  SHF.R.U32.HI R34, RZ, 0xa, R12 ;  /* 0x0000000aff227819 */ /* 0x000fe4000001160c */
[----:B------:R-:W-:-:S02]  /*44b0*/  LOP3.LUT R41, R8, 0xf000f, RZ, 0xc0, !PT ;  /* 0x000f000f08297812 */ /* 0x000fc400078ec0ff */
[----:B------:R-:W-:Y:S02]  /*44c0*/  SHF.R.U32.HI R10, RZ, 0xc, R10 ;  /* 0x0000000cff0a7819 */ /* 0x000fe4000001160a */
[----:B------:R-:W-:Y:S02]  /*44d0*/  LOP3.LUT R28, R29, 0x300030, R28, 0xf8, !PT ;  /* 0x003000301d1c7812 */ /* 0x000fe400078ef81c */
[----:B------:R-:W-:Y:S02]  /*44e0*/  LOP3.LUT R31, R14, 0x3f003f, RZ, 0xc0, !PT ;  /* 0x003f003f0e1f7812 */ /* 0x000fe400078ec0ff */
[----:B------:R-:W-:Y:S02]  /*44f0*/  SHF.R.U32.HI R11, RZ, 0xc, R11 ;  /* 0x0000000cff0b7819 */ /* 0x000fe4000001160b */
[----:B------:R-:W-:Y:S02]  /*4500*/  SHF.R.U32.HI R29, RZ, 0x6, R12 ;  /* 0x00000006ff1d7819 */ /* 0x000fe4000001160c */
[----:B------:R-:W-:-:S02]  /*4510*/  LOP3.LUT R30, R30, 0x64006400, RZ, 0xfc, !PT ;  /* 0x640064001e1e7812 */ /* 0x000fc400078efcff */
[----:B------:R-:W-:Y:S02]  /*4520*/  LOP3.LUT R42, R9, 0xf000f, RZ, 0xc0, !PT ;  /* 0x000f000f092a7812 */ /* 0x000fe400078ec0ff */
[----:B------:R-:W-:Y:S02]  /*4530*/  SHF.R.U32.HI R32, RZ, 0xa, R14 ;  /* 0x0000000aff207819 */ /* 0x000fe4000001160e */
[----:B------:R-:W-:Y:S02]  /*4540*/  LOP3.LUT R9, R41, 0x300030, R34, 0xf8, !PT ;  /* 0x0030003029097812 */ /* 0x000fe400078ef822 */
        /* <DEDUP_REMOVED lines=8> */
[----:B------:R-:W-:Y:S01]  /*45d0*/  SHF.R.U32.HI R33, RZ, 0xa, R13 ;  /* 0x0000000aff217819 */ /* 0x000fe2000001160d */
[-C--:B0-----:R-:W-:Y:S01]  /*45e0*/  HFMA2.MMA R16, R11, R4.reuse, R16 ;  /* 0x000000040b107235 */ /* 0x081fe20000000010 */
[----:B------:R-:W-:Y:S01]  /*45f0*/  LOP3.LUT R12, R13, 0x3f003f, RZ, 0xc0, !PT ;  /* 0x003f003f0d0c7812 */ /* 0x000fe200078ec0ff */
[----:B------:R-:W-:Y:S01]  /*4600*/  HFMA2.MMA R18, R31, R4, R18 ;  /* 0x000000041f127235 */ /* 0x000fe20000000012 */
[----:B------:R-:W-:-:S02]  /*4610*/  LOP3.LUT R8, R15, 0x3f003f, RZ, 0xc0, !PT ;  /* 0x003f003f0f087812 */ /* 0x000fc400078ec0ff */
[----:B------:R-:W-:Y:S02]  /*4620*/  LOP3.LUT R29, R29, 0x64006400, RZ, 0xfc, !PT ;  /* 0x640064001d1d7812 */ /* 0x000fe400078efcff */
        /* <DEDUP_REMOVED lines=9> */
[----:B------:R-:W-:Y:S01]  /*46c0*/  HADD2 R8, R8, -1056, -1056 ;  /* 0xe420e42008087430 */ /* 0x000fe20000000000 */
[----:B------:R-:W-:Y:S01]  /*46d0*/  SHF.R.U32.HI R15, RZ, 0x6, R15 ;  /* 0x00000006ff0f7819 */ /* 0x000fe2000001160f */
[-C--:B------:R-:W-:Y:S01]  /*46e0*/  HFMA2.MMA R16, R29, R5.reuse, R16 ;  /* 0x000000051d107235 */ /* 0x080fe20000000010 */
        /* <DEDUP_REMOVED lines=9> */
[----:B------:R-:W-:Y:S01]  /*4780*/  HFMA2.MMA R18, R11, R5, R18 ;  /* 0x000000050b127235 */ /* 0x000fe20000000012 */
[----:B------:R-:W-:Y:S01]  /*4790*/  LOP3.LUT R32, R41, 0x300030, R32, 0xf8, !PT ;  /* 0x0030003029207812 */ /* 0x000fe200078ef820 */
[----:B------:R-:W-:Y:S01]  /*47a0*/  HADD2 R27, R27, -1056, -1056 ;  /* 0xe420e4201b1b7430 */ /* 0x000fe20000000000 */
[----:B------:R-:W-:Y:S01]  /*47b0*/  LOP3.LUT R9, R9, 0x64006400, RZ, 0xfc, !PT ;  /* 0x6400640009097812 */ /* 0x000fe200078efcff */
[-C--:B------:R-:W-:Y:S01]  /*47c0*/  HFMA2 R17, R4, R5.reuse, R17 ;  /* 0x0000000504117231 */ /* 0x080fe20000000011 */
[-C--:B------:R-:W-:Y:S01]  /*47d0*/  HFMA2.MMA R16, R23, R6.reuse, R16 ;  /* 0x0000000617107235 */ /* 0x080fe20000000010 */
[----:B------:R-:W-:Y:S01]  /*47e0*/  HADD2 R4, R15, -1056, -1056 ;  /* 0xe420e4200f047430 */ /* 0x000fe20000000000 */
        /* <DEDUP_REMOVED lines=29> */
.L_x_4016:
[----:B------:R-:W-:Y:S05]  /*49c0*/  @P1 BRA `(.L_x_4017) ;  /* 0x0000000800e01947 */ /* 0x000fea0003800000 */
[----:B-----5:R-:W-:Y:S01]  /*49d0*/  IMAD R5, R22, 0xc, RZ ;  /* 0x0000000c16057824 */ /* 0x020fe200078e02ff */
[----:B------:R-:W1:Y:S01]  /*49e0*/  LDS.128 R16, [UR4+0x20] ;  /* 0x00002004ff107984 */ /* 0x000e620008000c00 */
[----:B------:R-:W-:-:S04]  /*49f0*/  IMAD.WIDE.U32 R28, R39, 0xc, R24 ;  /* 0x0000000c271c7825 */ /* 0x000fc800078e0018 */
[----:B------:R-:W-:-:S05]  /*4a00*/  IMAD.IADD R29, R29, 0x1, R5 ;  /* 0x000000011d1d7824 */ /* 0x000fca00078e0205 */
        /* <DEDUP_REMOVED lines=11> */
[--C-:B------:R-:W-:Y:S02]  /*4ac0*/  SHF.R.U32.HI R23, RZ, 0xc, R4.reuse ;  /* 0x0000000cff177819 */ /* 0x100fe40000011604 */
[----:B------:R-:W-:Y:S02]  /*4ad0*/  LOP3.LUT R29, R6, 0x3f003f, RZ, 0xc0, !PT ;  /* 0x003f003f061d7812 */ /* 0x000fe400078ec0ff */
[----:B------:R-:W-:Y:S02]  /*4ae0*/  SHF.R.U32.HI R4, RZ, 0x6, R4 ;  /* 0x00000006ff047819 */ /* 0x000fe40000011604 */
[----:B------:R-:W-:Y:S02]  /*4af0*/  LOP3.LUT R32, R32, 0x64006400, RZ, 0xfc, !PT ;  /* 0x6400640020207812 */ /* 0x000fe400078efcff */
[----:B------:R-:W-:Y:S02]  /*4b00*/  LOP3.LUT R5, R5, 0x3f003f, RZ, 0xc0, !PT ;  /* 0x003f003f05057812 */ /* 0x000fe400078ec0ff */
[----:B------:R-:W-:Y:S01]  /*4b10*/  LOP3.LUT R29, R29, 0x64006400, RZ, 0xfc, !PT ;  /* 0x640064001d1d7812 */ /* 0x000fe200078efcff */
[----:B---3--:R-:W-:Y:S01]  /*4b20*/  HADD2 R31, R32, -1056, -1056 ;  /* 0xe420e420201f7430 */ /* 0x008fe20000000000 */
[----:B------:R-:W-:-:S02]  /*4b30*/  LOP3.LUT R30, R7, 0x3f003f, RZ, 0xc0, !PT ;  /* 0x003f003f071e7812 */ /* 0x000fc400078ec0ff */
        /* <DEDUP_REMOVED lines=8> */
[--C-:B------:R-:W-:Y:S01]  /*4bc0*/  SHF.R.U32.HI R27, RZ, 0xc, R6.reuse ;  /* 0x0000000cff1b7819 */ /* 0x100fe20000011606 */
[-C--:B-1----:R-:W-:Y:S01]  /*4bd0*/  HFMA2.MMA R5, R31, R16.reuse, RZ ;  /* 0x000000101f057235 */ /* 0x082fe200000000ff */
[----:B------:R-:W-:Y:S01]  /*4be0*/  SHF.R.U32.HI R6, RZ, 0x6, R6 ;  /* 0x00000006ff067819 */ /* 0x000fe20000011606 */
[----:B------:R-:W-:Y:S01]  /*4bf0*/  HADD2 R41, R30, -1056, -1056 ;  /* 0xe420e4201e297430 */ /* 0x000fe20000000000 */
[--C-:B------:R-:W-:Y:S01]  /*4c00*/  SHF.R.U32.HI R28, RZ, 0xc, R7.reuse ;  /* 0x0000000cff1c7819 */ /* 0x100fe20000011607 */
[----:B------:R-:W-:Y:S01]  /*4c10*/  HADD2 R32, R4, -1056, -1056 ;  /* 0xe420e42004207430 */ /* 0x000fe20000000000 */
[----:B------:R-:W-:Y:S01]  /*4c20*/  HFMA2.MMA R4, R29, R16, RZ ;  /* 0x000000101d047235 */ /* 0x000fe200000000ff */
[-C--:B------:R-:W-:Y:S01]  /*4c30*/  HFMA2 R30, R33, R16.reuse, RZ.H0_H0 ;  /* 0x00000010211e7231 */ /* 0x080fe200000400ff */
[----:B------:R-:W-:Y:S01]  /*4c40*/  LOP3.LUT R29, R6, 0x3f003f, RZ, 0xc0, !PT ;  /* 0x003f003f061d7812 */ /* 0x000fe200078ec0ff */
[----:B------:R-:W-:Y:S01]  /*4c50*/  HFMA2 R16, R41, R16, RZ.H0_H0 ;  /* 0x0000001029107231 */ /* 0x000fe200000400ff */
[----:B------:R-:W-:Y:S01]  /*4c60*/  SHF.R.U32.HI R7, RZ, 0x6, R7 ;  /* 0x00000006ff077819 */ /* 0x000fe20000011607 */
[----:B------:R-:W-:Y:S01]  /*4c70*/  HFMA2 R6, R35, R17, R30 ;  /* 0x0000001123067231 */ /* 0x000fe2000000001e */
[----:B------:R-:W-:Y:S01]  /*4c80*/  HFMA2.MMA R5, R32, R17, R5 ;  /* 0x0000001120057235 */ /* 0x000fe20000000005 */
        /* <DEDUP_REMOVED lines=55> */
[----:B------:R-:W-:Y:S02]  /*5000*/  SHF.R.U32.HI R9, RZ, 0xc, R9 ;  /* 0x0000000cff097819 */ /* 0x000fe40000011609 */
[----:B------:R-:W-:Y:S02]  /*5010*/  LOP3.LUT R27, R26, 0x300030, R27, 0xf8, !PT ;  /* 0x003000301a1b7812 */ /* 0x000fe400078ef81b */
[----:B------:R-:W-:Y:S02]  /*5020*/  LOP3.LUT R26, R32, 0x300030, R31, 0xf8, !PT ;  /* 0x00300030201a7812 */ /* 0x000fe400078ef81f */
[----:B------:R-:W-:-:S02]  /*5030*/  SHF.R.U32.HI R34, RZ, 0xa, R12 ;  /* 0x0000000aff227819 */ /* 0x000fc4000001160c */
[----:B------:R-:W-:Y:S02]  /*5040*/  LOP3.LUT R41, R8, 0xf000f, RZ, 0xc0, !PT ;  /* 0x000f000f08297812 */ /* 0x000fe400078ec0ff */
[----:B------:R-:W-:Y:S02]  /*5050*/  SHF.R.U32.HI R10, RZ, 0xc, R10 ;  /* 0x0000000cff0a7819 */ /* 0x000fe4000001160a */
[----:B------:R-:W-:Y:S02]  /*5060*/  LOP3.LUT R28, R29, 0x300030, R28, 0xf8, !PT ;  /* 0x003000301d1c7812 */ /* 0x000fe400078ef81c */
[----:B------:R-:W-:Y:S02]  /*5070*/  LOP3.LUT R31, R14, 0x3f003f, RZ, 0xc0, !PT ;  /* 0x003f003f0e1f7812 */ /* 0x000fe400078ec0ff */
[----:B------:R-:W-:Y:S02]  /*5080*/  SHF.R.U32.HI R11, RZ, 0xc, R11 ;  /* 0x0000000cff0b7819 */ /* 0x000fe4000001160b */
[----:B------:R-:W-:-:S02]  /*5090*/  SHF.R.U32.HI R29, RZ, 0x6, R12 ;  /* 0x00000006ff1d7819 */ /* 0x000fc4000001160c */
[----:B------:R-:W-:Y:S02]  /*50a0*/  LOP3.LUT R30, R30, 0x64006400, RZ, 0xfc, !PT ;  /* 0x640064001e1e7812 */ /* 0x000fe400078efcff */
[----:B------:R-:W-:Y:S02]  /*50b0*/  LOP3.LUT R42, R9, 0xf000f, RZ, 0xc0, !PT ;  /* 0x000f000f092a7812 */ /* 0x000fe400078ec0ff */
[----:B------:R-:W-:Y:S02]  /*50c0*/  SHF.R.U32.HI R32, RZ, 0xa, R14 ;  /* 0x0000000aff207819 */ /* 0x000fe4000001160e */
[----:B------:R-:W-:Y:S02]  /*50d0*/  LOP3.LUT R9, R41, 0x300030, R34, 0xf8, !PT ;  /* 0x0030003029097812 */ /* 0x000fe400078ef822 */
[----:B------:R-:W-:Y:S02]  /*50e0*/  SHF.R.U32.HI R14, RZ, 0x6, R14 ;  /* 0x00000006ff0e7819 */ /* 0x000fe4000001160e */
[----:B------:R-:W-:-:S02]  /*50f0*/  LOP3.LUT R41, R10, 0xf000f, RZ, 0xc0, !PT ;  /* 0x000f000f0a297812 */ /* 0x000fc400078ec0ff */
[----:B------:R-:W-:Y:S02]  /*5100*/  LOP3.LUT R31, R31, 0x64006400, RZ, 0xfc, !PT ;  /* 0x640064001f1f7812 */ /* 0x000fe400078efcff */
        /* <DEDUP_REMOVED lines=68> */
.L_x_4017:
[----:B------:R-:W-:Y:S01]  /*5550*/  IADD3 R21, R21, 0x20, RZ ;  /* 0x0000002015157810 */ /* 0x000fe20007ffe0ff */
[----:B---3--:R-:W-:Y:S01]  /*5560*/  IMAD.WIDE.U32 R24, R39, 0x18, R24 ;  /* 0x0000001827187825 */ /* 0x008fe200078e0018 */
[----:B------:R-:W-:Y:S02]  /*5570*/  UIADD3 UR4, UR4, 0x40, URZ ;  /* 0x0000004004047890 */ /* 0x000fe4000fffe03f */
[C---:B------:R-:W-:Y:S01]  /*5580*/  ISETP.GE.AND P0, PT, R21.reuse, UR5, PT ;  /* 0x0000000515007c0c */ /* 0x040fe2000bf06270 */
[----:B-----5:R-:W-:Y:S01]  /*5590*/  IMAD R5, R22, 0x18, RZ ;  /* 0x0000001816057824 */ /* 0x020fe200078e02ff */
[----:B------:R-:W-:-:S03]  /*55a0*/  ISETP.LT.AND P2, PT, R21, R40, PT ;  /* 0x000000281500720c */ /* 0x000fc60003f41270 */
[----:B------:R-:W-:-:S10]  /*55b0*/  IMAD.IADD R25, R25, 0x1, R5 ;  /* 0x0000000119197824 */ /* 0x000fd400078e0205 */
[----:B------:R-:W-:Y:S05]  /*55c0*/  @!P0 BRA P2, `(.L_x_4018) ;  /* 0xffffffe800208947 */ /* 0x000fea000103ffff */
.L_x_4015:
[----:B------:R-:W-:Y:S01]  /*55d0*/  ISETP.GE.AND P0, PT, R21, R40, PT ;  /* 0x000000281500720c */ /* 0x000fe20003f06270 */
[----:B------:R-:W-:-:S03]  /*55e0*/  ULDC UR5, c[0x0][0x260] ;  /* 0x0000980000057ab9 */ /* 0x000fc60000000800 */
[----:B------:R-:W-:Y:S01]  /*55f0*/  ISETP.GE.OR P0, PT, R21, UR5, P0 ;  /* 0x0000000515007c0c */ /* 0x000fe20008706670 */
[----:B------:R-:W-:-:S12]  /*5600*/  ULDC UR5, c[0x0][0x260] ;  /* 0x0000980000057ab9 */ /* 0x000fd80000000800 */
[----:B------:R-:W-:Y:S05]  /*5610*/  @P0 BRA `(.L_x_4019) ;  /* 0x0000001400780947 */ /* 0x000fea0003800000 */
.L_x_4021:
[----:B-1----:R-:W1:Y:S01]  /*5620*/  LDC R39, c[0x0][0x23c] ;  /* 0x00008f00ff277b82 */ /* 0x002e620000000800 */
[----:B-----5:R-:W-:Y:S02]  /*5630*/  IMAD.MOV.U32 R4, RZ, RZ, R24 ;  /* 0x000000ffff047224 */ /* 0x020fe400078e0018 */
[----:B------:R-:W-:Y:S02]  /*5640*/  IMAD.MOV.U32 R5, RZ, RZ, R25 ;  /* 0x000000ffff057224 */ /* 0x000fe400078e0019 */
[----:B-1---5:R-:W-:-:S04]  /*5650*/  IMAD.WIDE R8, R39, 0x4, R4 ;  /* 0x0000000427087825 */ /* 0x022fc800078e0204 */
[----:B------:R-:W5:Y:S01]  /*5660*/  LDG.E.128.CONSTANT R4, desc[UR6][R4.64] ;  /* 0x0000000604047981 */ /* 0x000f62000c1e9d00 */
[----:B------:R-:W-:-:S03]  /*5670*/  IMAD.WIDE R12, R39, 0x4, R8 ;  /* 0x00000004270c7825 */ /* 0x000fc600078e0208 */
[----:B------:R-:W5:Y:S01]  /*5680*/  LDG.E.128.CONSTANT R8, desc[UR6][R8.64] ;  /* 0x0000000608087981 */ /* 0x000f62000c1e9d00 */
[----:B------:R-:W-:-:S03]  /*5690*/  IMAD.WIDE R22, R39, 0x4, R12 ;  /* 0x0000000427167825 */ /* 0x000fc600078e020c */
        /* <DEDUP_REMOVED lines=8> */
[----:B------:R-:W-:Y:S01]  /*5720*/  IMAD.MOV.U32 R28, RZ, RZ, 0x2800 ;  /* 0x00002800ff1c7424 */ /* 0x000fe200078e00ff */
[----:B-----5:R-:W-:Y:S02]  /*5730*/  LOP3.LUT R29, R4, 0x3e003e0, RZ, 0xc0, !PT ;  /* 0x03e003e0041d7812 */ /* 0x020fe400078ec0ff */
[----:B--2---:R-:W1:Y:S01]  /*5740*/  LDS.128 R24, [UR4] ;  /* 0x00000004ff187984 */ /* 0x004e620008000c00 */
[----:B------:R-:W-:Y:S02]  /*5750*/  LOP3.LUT R30, R5, 0x1f001f, RZ, 0xc0, !PT ;  /* 0x001f001f051e7812 */ /* 0x000fe400078ec0ff */
[----:B------:R-:W-:Y:S02]  /*5760*/  PRMT R0, R0, 0x5410, R28 ;  /* 0x0000541000007816 */ /* 0x000fe4000000001c */
[----:B------:R-:W-:Y:S02]  /*5770*/  LOP3.LUT R28, R4, 0x1f001f, RZ, 0xc0, !PT ;  /* 0x001f001f041c7812 */ /* 0x000fe400078ec0ff */
[----:B------:R-:W-:-:S02]  /*5780*/  LOP3.LUT R29, R29, 0x64006400, RZ, 0xfc, !PT ;  /* 0x640064001d1d7812 */ /* 0x000fc400078efcff */
        /* <DEDUP_REMOVED lines=11> */
[----:B0-----:R-:W-:Y:S01]  /*5840*/  PRMT R3, R3, 0x5410, R36 ;  /* 0x0000541003037816 */ /* 0x001fe20000000024 */
[----:B------:R-:W-:Y:S01]  /*5850*/  HADD2 R35, R32, -1040, -1040 ;  /* 0xe410e41020237430 */ /* 0x000fe20000000000 */
[----:B-1----:R-:W-:Y:S01]  /*5860*/  HFMA2.MMA R33, R29, R24, RZ ;  /* 0x000000181d217235 */ /* 0x002fe200000000ff */
        /* <DEDUP_REMOVED lines=307> */
.L_x_4020:
[----:B------:R-:W-:Y:S01]  /*6ba0*/  ISETP.LT.AND P2, PT, R41, R40, PT ;  /* 0x000000282900720c */ /* 0x000fe20003f41270 */
[----:B------:R-:W-:Y:S01]  /*6bb0*/  UIADD3 UR4, UR4, 0x40, URZ ;  /* 0x0000004004047890 */ /* 0x000fe2000fffe03f */
[----:B------:R-:W-:Y:S01]  /*6bc0*/  IMAD.MOV.U32 R24, RZ, RZ, R42 ;  /* 0x000000ffff187224 */ /* 0x000fe200078e002a */
[----:B------:R-:W-:Y:S01]  /*6bd0*/  MOV R21, R41 ;  /* 0x0000002900157202 */ /* 0x000fe20000000f00 */
[----:B------:R-:W-:-:S09]  /*6be0*/  IMAD.MOV.U32 R25, RZ, RZ, R43 ;  /* 0x000000ffff197224 */ /* 0x000fd200078e002b */
[----:B------:R-:W-:Y:S05]  /*6bf0*/  @!P0 BRA P2, `(.L_x_4021) ;  /* 0xffffffe800888947 */ /* 0x000fea000103ffff */
.L_x_4019:
[----:B------:R-:W-:Y:S05]  /*6c00*/  @P1 EXIT ;  /* 0x000000000000194d */ /* 0x000fea0003800000 */
[----:B------:R-:W3:Y:S01]  /*6c10*/  S2R R0, SR_CTAID.X ;  /* 0x0000000000007919 */ /* 0x000ee20000002500 */
[----:B------:R-:W4:Y:S01]  /*6c20*/  S2UR UR4, SR_CTAID.Y ;  /* 0x00000000000479c3 */ /* 0x000f220000002600 */
[----:B-----5:R-:W3:Y:S07]  /*6c30*/  S2R R5, SR_TID.X ;  /* 0x0000000000057919 */ /* 0x020eee0000002100 */
[----:B0-----:R-:W0:Y:S01]  /*6c40*/  LDC.64 R2, c[0x0][0x230] ;  /* 0x00008c00ff027b82 */ /* 0x001e220000000a00 */
[----:B---3--:R-:W-:-:S04]  /*6c50*/  IMAD R0, R0, 0x20, R5 ;  /* 0x0000002000007824 */ /* 0x008fc800078e0205 */
[----:B------:R-:W-:-:S04]  /*6c60*/  IMAD.SHL.U32 R0, R0, 0x4, RZ ;  /* 0x0000000400007824 */ /* 0x000fc800078e00ff */
[----:B----4-:R-:W-:-:S04]  /*6c70*/  IMAD R5, R39, UR4, R0 ;  /* 0x0000000427057c24 */ /* 0x010fc8000f8e0200 */
        /* <DEDUP_REMOVED lines=8> */
.L_x_4025:
[----:B------:R-:W0:Y:S02]  /*6d00*/  LDS R2, [R0] ;  /* 0x0000000000027984 */ /* 0x000e240000000800 */
[----:B0-----:R-:W-:-:S06]  /*6d10*/  HADD2 R3, R2, R38 ;  /* 0x0000002602037230 */ /* 0x001fcc0000000000 */
[----:B------:R-:W0:Y:S02]  /*6d20*/  ATOMS.CAST.SPIN R3, [R0], R2, R3 ;  /* 0x000000020003738d */ /* 0x000e240001800003 */
[----:B0-----:R-:W-:-:S13]  /*6d30*/  ISETP.EQ.U32.AND P0, PT, R3, 0x1, PT ;  /* 0x000000010300780c */ /* 0x001fda0003f02070 */
[----:B------:R-:W-:Y:S05]  /*6d40*/  @!P0 BRA `(.L_x_4025) ;  /* 0xfffffffc00ec8947 */ /* 0x000fea000383ffff */
[----:B------:R-:W-:Y:S05]  /*6d50*/  BRA `(.L_x_4023) ;  /* 0x00000000000c7947 */ /* 0x000fea0003800000 */
.L_x_4024:
[----:B------:R-:W3:Y:S02]  /*6d60*/  LD.E R0, desc[UR6][R4.64] ;  /* 0x0000000604007980 */ /* 0x000ee4000c101900 */
[----:B---3--:R-:W-:-:S05]  /*6d70*/  IADD3 R3, R38, R0, RZ ;  /* 0x0000000026037210 */ /* 0x008fca0007ffe0ff */
[----:B------:R0:W-:Y:S02]  /*6d80*/  ST.E desc[UR6][R4.64], R3 ;  /* 0x0000000304007985 */ /* 0x0001e4000c101906 */
.L_x_4023:
[----:B------:R-:W-:Y:S05]  /*6d90*/  BSYNC B0 ;  /* 0x0000000000007941 */ /* 0x000fea0003800000 */
.L_x_4022:
[----:B------:R3:W-:Y:S02]  /*6da0*/  ATOM.E.ADD.F16x2.RN.STRONG.GPU P0, RZ, desc[UR6][R4.64+0x4], R37 ;  /* 0x0000042504ff79a2 */ /* 0x0007e4000810e1c6 */
[----:B---3--:R-:W-:Y:S05]  /*6db0*/  @P0 EXIT ;  /* 0x000000000000094d */ /* 0x008fea0003800000 */
[----:B------:R-:W3:Y:S02]  /*6dc0*/  QSPC.E.S P0, RZ, [R4+0x4] ;  /* 0x0000040004ff73aa */ /* 0x000ee40000000500 */
[----:B---3--:R-:W-:Y:S05]  /*6dd0*/  @!P0 BRA `(.L_x_4026) ;  /* 0x0000000000208947 */ /* 0x008fea0003800000 */
[----:B------:R-:W-:-:S05]  /*6de0*/  IMAD.MOV.U32 R2, RZ, RZ, R4 ;  /* 0x000000ffff027224 */ /* 0x000fca00078e0004 */
[----:B------:R-:W-:-:S07]  /*6df0*/  MOV R0, R2 ;  /* 0x0000000200007202 */ /* 0x000fce0000000f00 */
.L_x_4027:
[----:B------:R-:W0:Y:S02]  /*6e00*/  LDS R2, [R0+0x4] ;  /* 0x0000040000027984 */ /* 0x000e240000000800 */
[----:B0-----:R-:W-:-:S10]  /*6e10*/  HFMA2.MMA R3, R2, 1, 1, R37 ;  /* 0x3c003c0002037835 */ /* 0x001fd40000000025 */
[----:B------:R-:W0:Y:S02]  /*6e20*/  ATOMS.CAST.SPIN R3, [R0+0x4], R2, R3 ;  /* 0x000004020003738d */ /* 0x000e240001800003 */
[----:B0-----:R-:W-:-:S13]  /*6e30*/  ISETP.EQ.U32.AND P0, PT, R3, 0x1, PT ;  /* 0x000000010300780c */ /* 0x001fda0003f02070 */
[----:B------:R-:W-:Y:S05]  /*6e40*/  @!P0 BRA `(.L_x_4027) ;  /* 0xfffffffc00ec8947 */ /* 0x000fea000383ffff */
[----:B------:R-:W-:Y:S05]  /*6e50*/  EXIT ;  /* 0x000000000000794d */ /* 0x000fea0003800000 */
.L_x_4026:
[----:B------:R-:W0:Y:S02]  /*6e60*/  LD.E R0, desc[UR6][R4.64+0x4] ;  /* 0x0000040604007980 */ /* 0x000e24000c101900 */
[----:B0-----:R-:W-:-:S05]  /*6e70*/  IMAD.IADD R3, R37, 0x1, R0 ;  /* 0x0000000125037824 */ /* 0x001fca00078e0200 */
[----:B------:R-:W-:Y:S01]  /*6e80*/  ST.E desc[UR6][R4.64+0x4], R3 ;  /* 0x0000040304007985 */ /* 0x000fe2000c101906 */
[----:B------:R-:W-:Y:S05]  /*6e90*/  EXIT ;  /* 0x000000000000794d */ /* 0x000fea0003800000 */
.L_x_4028:
        /* <DEDUP_REMOVED lines=14> */
.L_x_4237:


//--------------------- .text._Z23gemm_half_q_half_kernelILi1ELi152ELb0ELb0ELi32EEvPK6__halfPKjS4_S2_PS0_iiiiPKtS7_iiiiiibS2_i --------------------------
	.section	.text._Z23gemm_half_q_half_kernelILi1ELi152ELb0ELb0ELi32EEvPK6__halfPKjS4_S2_PS0_iiiiPKtS7_iiiiiibS2_i,"ax",@progbits
	.align	128
        .global         _Z23gemm_half_q_half_kernelILi1ELi152ELb0ELb0ELi32EEvPK6__halfPKjS4_S2_PS0_iiiiPKtS7_iiiiiibS2_i
        .type           _Z23gemm_half_q_half_kernelILi1ELi152ELb0ELb0ELi32EEvPK6__halfPKjS4_S2_PS0_iiiiPKtS7_iiiiiibS2_i,@function
        .size           _Z23gemm_half_q_half_kernelILi1ELi152ELb0ELb0ELi32EEvPK6__halfPKjS4_S2_PS0_iiiiPKtS7_iiiiiibS2_i,(.L_x_4238 - _Z23gemm_half_q_half_kernelILi1ELi152ELb0ELb0ELi32EEvPK6__halfPKjS4_S2_PS0_iiiiPKtS7_iiiiiibS2_i)
        .other          _Z23gemm_half_q_half_kernelILi1ELi152ELb0ELb0ELi32EEvPK6__halfPKjS4_S2_PS0_iiiiPKtS7_iiiiiibS2_i,@"STO_CUDA_ENTRY STV_DEFAULT"
_Z23gemm_half_q_half_kernelILi1ELi152ELb0ELb0ELi32EEvPK6__halfPKjS4_S2_PS0_iiiiPKtS7_iiiiiibS2_i:
.text._Z23gemm_half_q_half_kernelILi1ELi152ELb0ELb0ELi32EEvPK6__halfPKjS4_S2_PS0_iiiiPKtS7_iiiiiibS2_i:
        /* <DEDUP_REMOVED lines=42> */
.L_x_4030:
[----:B------:R-:W-:Y:S05]  /*02a0*/  BSYNC B0 ;  /* 0x0000000000007941 */ /* 0x000fea0003800000 */
.L_x_4029:
        /* <DEDUP_REMOVED lines=8> */
[----:B------:R-:W-:-:S03]  /*0330*/  ISETP.NE.AND P0, PT, R0, RZ, PT ;  /* 0x000000ff0000720c */ /* 0x000fc60003f05270 */
[----:B------:R-:W0:Y:S01]  /*0340*/  LDC R0, c[0x0][0x25c] ;  /* 0x00009700ff007b82 */ /* 0x000e220000000800 */
[----:B------:R-:W-:-:S04]  /*0350*/  ISETP.NE.OR P0, PT, R17, RZ, !P0 ;  /* 0x000000ff1100720c */ /* 0x000fc80004705670 */
[----:B------:R-:W-:Y:S02]  /*0360*/  ISETP.LE.OR P2, PT, R11, UR8, P0 ;  /* 0x000000080b007c0c */ /* 0x000fe40008743670 */
[----:B------:R-:W-:-:S11]  /*0370*/  ISETP.GE.AND P0, PT, R21, R40, PT ;  /* 0x000000281500720c */ /* 0x000fd60003f06270 */
[----:B------:R-:W2:Y:S01]  /*0380*/  @!P2 LDC.64 R4, c[0x0][0x230] ;  /* 0x00008c00ff04ab82 */ /* 0x000ea20000000a00 */
[----:B------:R-:W-:-:S04]  /*0390*/  @!P2 IMAD R3, R39, UR8, R10 ;  /* 0x000000082703ac24 */ /* 0x000fc8000f8e020a */
[----:B--2---:R-:W-:-:S05]  /*03a0*/  @!P2 IMAD.WIDE R4, R3, 0x2, R4 ;  /* 0x000000020304a825 */ /* 0x004fca00078e0204 */
[----:B------:R2:W-:Y:S01]  /*03b0*/  @!P2 STG.E.64 desc[UR6][R4.64], RZ ;  /* 0x000000ff0400a986 */ /* 0x0005e2000c101b06 */
[----:B------:R-:W-:Y:S06]  /*03c0*/  BAR.SYNC.DEFER_BLOCKING 0x0 ;  /* 0x0000000000007b1d */ /* 0x000fec0000010000 */
[----:B01----:R-:W-:Y:S05]  /*03d0*/  @P0 BRA `(.L_x_4031) ;  /* 0x0000000000d40947 */ /* 0x003fea0003800000 */
[----:B--2---:R-:W0:Y:S01]  /*03e0*/  LDC.64 R4, c[0x0][0x248] ;  /* 0x00009200ff047b82 */ /* 0x004e220000000a00 */
        /* <DEDUP_REMOVED lines=12> */
.L_x_4032:
        /* <DEDUP_REMOVED lines=11> */
[----:B------:R0:W4:Y:S01]  /*0560*/  LDG.E.U16.CONSTANT R18, desc[UR6][R18.64] ;  /* 0x0000000612127981 */ /* 0x000122000c1e9500 */
[----:B------:R-:W-:Y:S01]  /*0570*/  UIADD3 UR4, UR4, 0x1, URZ ;  /* 0x0000000104047890 */ /* 0x000fe2000fffe03f */
[----:B--2---:R-:W-:-:S04]  /*0580*/  SHF.R.U32.HI R3, RZ, R12, R17 ;  /* 0x0000000cff037219 */ /* 0x004fc80000011611 */
[----:B------:R-:W-:Y:S02]  /*0590*/  LOP3.LUT R15, R3, 0xf, RZ, 0xc0, !PT ;  /* 0x0000000f030f7812 */ /* 0x000fe400078ec0ff */
[--C-:B------:R-:W-:Y:S02]  /*05a0*/  SHF.R.U32.HI R20, RZ, 0x4, R3.reuse ;  /* 0x00000004ff147819 */ /* 0x100fe40000011603 */
[----:B------:R-:W-:Y:S02]  /*05b0*/  IADD3 R15, R15, 0x1, RZ ;  /* 0x000000010f0f7810 */ /* 0x000fe40007ffe0ff */
[----:B------:R-:W-:Y:S02]  /*05c0*/  LOP3.LUT R20, R20, 0xf, RZ, 0xc0, !PT ;  /* 0x0000000f14147812 */ /* 0x000fe400078ec0ff */
[----:B---3--:R-:W-:Y:S01]  /*05d0*/  IADD3 R13, R22, R13, RZ ;  /* 0x0000000d160d7210 */ /* 0x008fe20007ffe0ff */
[----:B------:R-:W-:Y:S01]  /*05e0*/  IMAD R16, R15, R15, RZ ;  /* 0x0000000f0f107224 */ /* 0x000fe200078e02ff */
[----:B------:R-:W-:-:S02]  /*05f0*/  SHF.R.U32.HI R15, RZ, 0x8, R3 ;  /* 0x00000008ff0f7819 */ /* 0x000fc40000011603 */
[----:B------:R-:W-:Y:S01]  /*0600*/  SHF.R.U32.HI R3, RZ, 0xc, R3 ;  /* 0x0000000cff037819 */ /* 0x000fe20000011603 */
[----:B------:R-:W4:Y:S01]  /*0610*/  I2F.F16 R17, R16 ;  /* 0x0000001000117306 */ /* 0x000f220000200c00 */
[----:B------:R-:W-:Y:S02]  /*0620*/  LOP3.LUT R15, R15, 0xf, RZ, 0xc0, !PT ;  /* 0x0000000f0f0f7812 */ /* 0x000fe400078ec0ff */
[----:B------:R-:W-:Y:S02]  /*0630*/  LOP3.LUT R3, R3, 0xf, RZ, 0xc0, !PT ;  /* 0x0000000f03037812 */ /* 0x000fe400078ec0ff */
[----:B------:R-:W-:Y:S02]  /*0640*/  IADD3 R15, R15, 0x1, RZ ;  /* 0x000000010f0f7810 */ /* 0x000fe40007ffe0ff */
[----:B------:R-:W-:Y:S02]  /*0650*/  IADD3 R20, R20, 0x1, RZ ;  /* 0x0000000114147810 */ /* 0x000fe40007ffe0ff */
[----:B------:R-:W-:Y:S01]  /*0660*/  IADD3 R3, R3, 0x1, RZ ;  /* 0x0000000103037810 */ /* 0x000fe20007ffe0ff */
[----:B------:R-:W-:Y:S01]  /*0670*/  IMAD R15, R15, R15, RZ ;  /* 0x0000000f0f0f7224 */ /* 0x000fe200078e02ff */
[----:B------:R-:W-:Y:S01]  /*0680*/  ISETP.GE.AND P2, PT, R13, R40, PT ;  /* 0x000000280d00720c */ /* 0x000fe20003f46270 */
[----:B------:R-:W-:-:S02]  /*0690*/  IMAD R20, R20, R20, RZ ;  /* 0x0000001414147224 */ /* 0x000fc400078e02ff */
[----:B0-----:R-:W-:Y:S02]  /*06a0*/  IMAD R19, R3, R3, RZ ;  /* 0x0000000303137224 */ /* 0x001fe400078e02ff */
[-C--:B----4-:R-:W-:Y:S01]  /*06b0*/  HMUL2 R38, R17.H0_H0, R18.reuse.H0_H0 ;  /* 0x2000001211267232 */ /* 0x090fe20000000800 */
[----:B------:R-:W0:Y:S08]  /*06c0*/  I2F.F16 R37, R20 ;  /* 0x0000001400257306 */ /* 0x000e300000200c00 */
[----:B------:R-:W1:Y:S01]  /*06d0*/  I2F.F16 R15, R15 ;  /* 0x0000000f000f7306 */ /* 0x000e620000200c00 */
[----:B0-----:R-:W-:-:S07]  /*06e0*/  HMUL2 R37, R37.H0_H0, R18.H0_H0 ;  /* 0x2000001225257232 */ /* 0x001fce0000000800 */
[----:B------:R-:W0:Y:S01]  /*06f0*/  I2F.F16 R3, R19 ;  /* 0x0000001300037306 */ /* 0x000e220000200c00 */
[-C--:B-1----:R-:W-:Y:S02]  /*0700*/  HMUL2 R36, R15.H0_H0, R18.reuse.H0_H0 ;  /* 0x200000120f247232 */ /* 0x082fe40000000800 */
[----:B0-----:R-:W-:Y:S01]  /*0710*/  HMUL2 R3, R3.H0_H0, R18.H0_H0 ;  /* 0x2000001203037232 */ /* 0x001fe20000000800 */
[----:B------:R-:W-:Y:S06]  /*0720*/  @!P2 BRA `(.L_x_4032) ;  /* 0xfffffffc0060a947 */ /* 0x000fec000383ffff */
.L_x_4031:
[----:B------:R-:W-:Y:S01]  /*0730*/  ULDC UR8, c[0x0][0x258] ;  /* 0x0000960000087ab9 */ /* 0x000fe20000000800 */
[C---:B------:R-:W-:Y:S02]  /*0740*/  ISETP.GT.AND P3, PT, R21.reuse, R0, PT ;  /* 0x000000001500720c */ /* 0x040fe40003f64270 */
[----:B--2---:R-:W-:Y:S02]  /*0750*/  CS2R R4, SRZ ;  /* 0x0000000000047805 */ /* 0x004fe4000001ff00 */
        /* <DEDUP_REMOVED lines=9> */
.L_x_4033:
        /* <DEDUP_REMOVED lines=8> */
.L_x_4034:
[----:B------:R-:W-:Y:S01]  /*0870*/  ULDC UR4, c[0x0][0x260] ;  /* 0x0000980000047ab9 */ /* 0x000fe20000000800 */
[----:B------:R-:W-:Y:S01]  /*0880*/  HFMA2.MMA R0, -RZ, RZ, 0, 0 ;  /* 0x00000000ff007435 */ /* 0x000fe200000001ff */
[C---:B------:R-:W-:Y:S02]  /*0890*/  ISETP.GT.AND P2, PT, R21.reuse, UR4, PT ;  /* 0x0000000415007c0c */ /* 0x040fe4000bf44270 */
[----:B------:R-:W-:Y:S02]  /*08a0*/  ISETP.GT.AND P3, PT, R21, R2, PT ;  /* 0x000000021500720c */ /* 0x000fe40003f64270 */
        /* <DEDUP_REMOVED lines=9> */
.L_x_4035:
        /* <DEDUP_REMOVED lines=8> */
.L_x_4036:
        /* <DEDUP_REMOVED lines=11> */
.L_x_4037:
[C---:B------:R-:W-:Y:S01]  /*0a70*/  VIMNMX R2, R21.reuse, UR8, PT ;  /* 0x0000000815027c48 */ /* 0x040fe2000bfe0100 */
[----:B------:R-:W0:Y:S01]  /*0a80*/  S2UR UR5, SR_CgaCtaId ;  /* 0x00000000000579c3 */ /* 0x000e220000008800 */
[----:B------:R-:W-:Y:S01]  /*0a90*/  ISETP.GE.OR P0, PT, R21, UR8, P0 ;  /* 0x0000000815007c0c */ /* 0x000fe20008706670 */
[----:B------:R-:W-:Y:S01]  /*0aa0*/  UMOV UR4, 0x400 ;  /* 0x0000040000047882 */ /* 0x000fe20000000000 */
[----:B------:R-:W-:Y:S01]  /*0ab0*/  SHF.R.S32.HI R11, RZ, 0x1f, R2 ;  /* 0x0000001fff0b7819 */ /* 0x000fe20000011402 */
[----:B------:R-:W-:-:S03]  /*0ac0*/  ULDC.64 UR10, c[0x0][0x218] ;  /* 0x00008600000a7ab9 */ /* 0x000fc60000000a00 */
[----:B------:R-:W-:-:S04]  /*0ad0*/  LEA.HI R11, R11, R2, RZ, 0x5 ;  /* 0x000000020b0b7211 */ /* 0x000fc800078f28ff */
[----:B------:R-:W-:-:S04]  /*0ae0*/  SHF.R.S32.HI R2, RZ, 0x5, R11 ;  /* 0x00000005ff027819 */ /* 0x000fc8000001140b */
[----:B------:R-:W-:-:S04]  /*0af0*/  LEA R2, R2, R5, 0x3 ;  /* 0x0000000502027211 */ /* 0x000fc800078e18ff */
[----:B------:R-:W-:Y:S02]  /*0b00*/  IADD3 R2, R7, R2, R4 ;  /* 0x0000000207027210 */ /* 0x000fe40007ffe004 */
[----:B------:R-:W-:Y:S02]  /*0b10*/  SHF.R.S32.HI R4, RZ, 0x1f, R10 ;  /* 0x0000001fff047819 */ /* 0x000fe4000001140a */
[----:B------:R-:W-:Y:S01]  /*0b20*/  IADD3 R0, R9, R2, R0 ;  /* 0x0000000209007210 */ /* 0x000fe20007ffe000 */
[----:B0-----:R-:W-:Y:S01]  /*0b30*/  ULEA UR5, UR5, UR4, 0x18 ;  /* 0x0000000405057291 */ /* 0x001fe2000f8ec03f */
[----:B------:R-:W-:-:S03]  /*0b40*/  PRMT R2, RZ, 0x5410, RZ ;  /* 0x00005410ff027816 */ /* 0x000fc600000000ff */
[----:B------:R-:W-:-:S03]  /*0b50*/  IMAD R5, R0, R39, RZ ;  /* 0x0000002700057224 */ /* 0x000fc600078e02ff */
[----:B------:R-:W-:Y:S02]  /*0b60*/  UMOV UR4, UR5 ;  /* 0x0000000500047c82 */ /* 0x000fe40008000000 */
        /* <DEDUP_REMOVED lines=19> */
.L_x_4043:
[----:B------:R-:W-:Y:S01]  /*0ca0*/  MOV R14, R42 ;  /* 0x0000002a000e7202 */ /* 0x000fe20000000f00 */
[----:B-----5:R-:W2:Y:S01]  /*0cb0*/  LDG.E.128.CONSTANT R8, desc[UR6][R26.64] ;  /* 0x000000061a087981 */ /* 0x020ea2000c1e9d00 */
[----:B------:R-:W-:-:S05]  /*0cc0*/  MOV R15, R43 ;  /* 0x0000002b000f7202 */ /* 0x000fca0000000f00 */
[----:B------:R-:W3:Y:S01]  /*0cd0*/  LDG.E.128.CONSTANT R4, desc[UR6][R14.64] ;  /* 0x000000060e047981 */ /* 0x000ee2000c1e9d00 */
[----:B--2---:R-:W-:Y:S02]  /*0ce0*/  LEA.HI R32, R8, 0xffffff80, RZ, 0x8 ;  /* 0xffffff8008207811 */ /* 0x004fe400078f40ff */
[----:B------:R-:W-:Y:S02]  /*0cf0*/  LEA.HI R30, R9, 0xffffff80, RZ, 0x8 ;  /* 0xffffff80091e7811 */ /* 0x000fe400078f40ff */
[----:B-1----:R-:W-:Y:S02]  /*0d00*/  LEA.HI R28, R10, 0xffffff80, RZ, 0x8 ;  /* 0xffffff800a1c7811 */ /* 0x002fe400078f40ff */
[----:B---3--:R-:W-:Y:S02]  /*0d10*/  LEA.HI R24, R4, 0xffffff80, RZ, 0x8 ;  /* 0xffffff8004187811 */ /* 0x008fe400078f40ff */
[----:B------:R-:W-:Y:S02]  /*0d20*/  LEA.HI R33, R5, 0xffffff80, RZ, 0x8 ;  /* 0xffffff8005217811 */ /* 0x000fe400078f40ff */
[----:B------:R-:W-:-:S02]  /*0d30*/  LEA.HI R31, R6, 0xffffff80, RZ, 0x8 ;  /* 0xffffff80061f7811 */ /* 0x000fc400078f40ff */
[----:B------:R-:W-:Y:S02]  /*0d40*/  LEA.HI R34, R7, 0xffffff80, RZ, 0x8 ;  /* 0xffffff8007227811 */ /* 0x000fe400078f40ff */
[----:B------:R-:W-:Y:S01]  /*0d50*/  LEA.HI R20, R11, 0xffffff80, RZ, 0x8 ;  /* 0xffffff800b147811 */ /* 0x000fe200078f40ff */
[----:B0-----:R-:W-:Y:S06]  /*0d60*/  @P1 BRA `(.L_x_4039) ;  /* 0x0000000800d81947 */ /* 0x001fec0003800000 */
[----:B------:R-:W0:Y:S01]  /*0d70*/  LDS.64 R22, [UR5] ;  /* 0x00000005ff167984 */ /* 0x000e220008000a00 */
[----:B------:R-:W-:Y:S01]  /*0d80*/  LOP3.LUT R13, R6, 0xff, RZ, 0xc0, !PT ;  /* 0x000000ff060d7812 */ /* 0x000fe200078ec0ff */
[----:B------:R-:W-:Y:S01]  /*0d90*/  I2F.F16 R33, R33 ;  /* 0x0000002100217306 */ /* 0x000fe20000200c00 */
[----:B------:R-:W-:Y:S02]  /*0da0*/  LOP3.LUT R35, R7, 0xff, RZ, 0xc0, !PT ;  /* 0x000000ff07237812 */ /* 0x000fe400078ec0ff */
[----:B------:R-:W-:Y:S02]  /*0db0*/  IADD3 R25, R13, -0x80, RZ ;  /* 0xffffff800d197810 */ /* 0x000fe40007ffe0ff */
[----:B------:R-:W-:Y:S02]  /*0dc0*/  LOP3.LUT R12, R5, 0xff, RZ, 0xc0, !PT ;  /* 0x000000ff050c7812 */ /* 0x000fe400078ec0ff */
[----:B------:R-:W-:Y:S01]  /*0dd0*/  SHF.R.U32.HI R13, RZ, 0x8, R5 ;  /* 0x00000008ff0d7819 */ /* 0x000fe20000011605 */
[----:B------:R-:W1:Y:S01]  /*0de0*/  I2F.F16 R24, R24 ;  /* 0x0000001800187306 */ /* 0x000e620000200c00 */
[----:B------:R-:W-:-:S02]  /*0df0*/  IADD3 R43, R35, -0x80, RZ ;  /* 0xffffff80232b7810 */ /* 0x000fc40007ffe0ff */
[----:B------:R-:W-:Y:S02]  /*0e00*/  IADD3 R39, R12, -0x80, RZ ;  /* 0xffffff800c277810 */ /* 0x000fe40007ffe0ff */
[----:B------:R-:W-:Y:S02]  /*0e10*/  LOP3.LUT R41, R13, 0xff, RZ, 0xc0, !PT ;  /* 0x000000ff0d297812 */ /* 0x000fe400078ec0ff */
[----:B------:R-:W-:Y:S01]  /*0e20*/  SHF.R.U32.HI R35, RZ, 0x8, R4 ;  /* 0x00000008ff237819 */ /* 0x000fe20000011604 */
[----:B------:R-:W2:Y:S01]  /*0e30*/  I2F.F16 R25, R25 ;  /* 0x0000001900197306 */ /* 0x000ea20000200c00 */
[----:B------:R-:W-:Y:S02]  /*0e40*/  IADD3 R41, R41, -0x80, RZ ;  /* 0xffffff8029297810 */ /* 0x000fe40007ffe0ff */
[----:B------:R-:W-:Y:S02]  /*0e50*/  LOP3.LUT R35, R35, 0xff, RZ, 0xc0, !PT ;  /* 0x000000ff23237812 */ /* 0x000fe400078ec0ff */
[----:B------:R-:W-:-:S02]  /*0e60*/  LOP3.LUT R12, R4, 0xff, RZ, 0xc0, !PT ;  /* 0x000000ff040c7812 */ /* 0x000fc400078ec0ff */
[----:B------:R-:W-:Y:S01]  /*0e70*/  IADD3 R35, R35, -0x80, RZ ;  /* 0xffffff8023237810 */ /* 0x000fe20007ffe0ff */
[----:B------:R-:W3:Y:S01]  /*0e80*/  I2F.F16 R39, R39 ;  /* 0x0000002700277306 */ /* 0x000ee20000200c00 */
[----:B------:R-:W-:Y:S01]  /*0e90*/  IADD3 R12, R12, -0x80, RZ ;  /* 0xffffff800c0c7810 */ /* 0x000fe20007ffe0ff */
[----:B-1----:R-:W-:Y:S01]  /*0ea0*/  HADD2.F32 R24, -RZ, R24.H0_H0 ;  /* 0x20000018ff187230 */ /* 0x002fe20000004100 */
[----:B------:R-:W-:Y:S02]  /*0eb0*/  SHF.R.U32.HI R5, RZ, 0x10, R5 ;  /* 0x00000010ff057819 */ /* 0x000fe40000011605 */
[----:B------:R-:W-:Y:S02]  /*0ec0*/  SHF.R.U32.HI R4, RZ, 0x10, R4 ;  /* 0x00000010ff047819 */ /* 0x000fe40000011604 */
[----:B------:R-:W-:Y:S01]  /*0ed0*/  LOP3.LUT R5, R5, 0xff, RZ, 0xc0, !PT ;  /* 0x000000ff05057812 */ /* 0x000fe200078ec0ff */
[----:B------:R-:W1:Y:S01]  /*0ee0*/  I2F.F16 R41, R41 ;  /* 0x0000002900297306 */ /* 0x000e620000200c00 */
[----:B------:R-:W-:Y:S01]  /*0ef0*/  LOP3.LUT R4, R4, 0xff, RZ, 0xc0, !PT ;  /* 0x000000ff04047812 */ /* 0x000fe200078ec0ff */
[----:B--2---:R-:W-:Y:S01]  /*0f00*/  HADD2.F32 R25, -RZ, R25.H0_H0 ;  /* 0x20000019ff197230 */ /* 0x004fe20000004100 */
[----:B------:R-:W-:-:S02]  /*0f10*/  IADD3 R5, R5, -0x80, RZ ;  /* 0xffffff8005057810 */ /* 0x000fc40007ffe0ff */
[----:B------:R-:W-:Y:S01]  /*0f20*/  IADD3 R4, R4, -0x80, RZ ;  /* 0xffffff8004047810 */ /* 0x000fe20007ffe0ff */
[----:B---3--:R-:W-:Y:S02]  /*0f30*/  HADD2.F32 R39, -RZ, R39.H0_H0 ;  /* 0x20000027ff277230 */ /* 0x008fe40000004100 */
[----:B------:R-:W2:Y:S01]  /*0f40*/  I2F.F16 R35, R35 ;  /* 0x0000002300237306 */ /* 0x000ea20000200c00 */
[----:B------:R-:W-:-:S04]  /*0f50*/  LOP3.LUT R42, R8, 0xff, RZ, 0xc0, !PT ;  /* 0x000000ff082a7812 */ /* 0x000fc800078ec0ff */
[----:B------:R-:W-:Y:S01]  /*0f60*/  IADD3 R42, R42, -0x80, RZ ;  /* 0xffffff802a2a7810 */ /* 0x000fe20007ffe0ff */
[----:B-1----:R-:W-:Y:S02]  /*0f70*/  HADD2.F32 R41, -RZ, R41.H0_H0 ;  /* 0x20000029ff297230 */ /* 0x002fe40000004100 */
[----:B------:R0:W1:Y:S01]  /*0f80*/  I2F.F16 R29, R12 ;  /* 0x0000000c001d7306 */ /* 0x0000620000200c00 */
[----:B--2---:R-:W-:Y:S01]  /*0f90*/  HADD2.F32 R44, -RZ, R35.H0_H0 ;  /* 0x20000023ff2c7230 */ /* 0x004fe20000004100 */
[----:B------:R-:W-:Y:S01]  /*0fa0*/  SHF.R.U32.HI R35, RZ, 0x8, R6 ;  /* 0x00000008ff237819 */ /* 0x000fe20000011606 */
[----:B0-----:R-:W-:-:S05]  /*0fb0*/  HADD2.F32 R12, -RZ, R22.H0_H0 ;  /* 0x20000016ff0c7230 */ /* 0x001fca0000004100 */
[----:B------:R0:W2:Y:S01]  /*0fc0*/  I2F.F16 R13, R43 ;  /* 0x0000002b000d7306 */ /* 0x0000a20000200c00 */
[----:B------:R-:W-:Y:S01]  /*0fd0*/  HADD2.F32 R22, -RZ, R22.H1_H1 ;  /* 0x30000016ff167230 */ /* 0x000fe20000004100 */
[----:B------:R-:W-:Y:S01]  /*0fe0*/  LOP3.LUT R35, R35, 0xff, RZ, 0xc0, !PT ;  /* 0x000000ff23237812 */ /* 0x000fe200078ec0ff */
[----:B------:R-:W-:Y:S01]  /*0ff0*/  FFMA.FTZ R39, R12, R39, RZ ;  /* 0x000000270c277223 */ /* 0x000fe200000100ff */
[----:B------:R-:W-:Y:S01]  /*1000*/  SHF.R.U32.HI R6, RZ, 0x10, R6 ;  /* 0x00000010ff067819 */ /* 0x000fe20000011606 */
[----:B-1----:R-:W-:Y:S01]  /*1010*/  HADD2.F32 R29, -RZ, R29.H0_H0 ;  /* 0x2000001dff1d7230 */ /* 0x002fe20000004100 */
[----:B------:R-:W-:Y:S01]  /*1020*/  IADD3 R35, R35, -0x80, RZ ;  /* 0xffffff8023237810 */ /* 0x000fe20007ffe0ff */
[----:B------:R-:W-:Y:S01]  /*1030*/  FFMA.FTZ R39, R22, R41, R39 ;  /* 0x0000002916277223 */ /* 0x000fe20000010027 */
[--C-:B------:R-:W-:Y:S01]  /*1040*/  SHF.R.U32.HI R41, RZ, 0x8, R7.reuse ;  /* 0x00000008ff297819 */ /* 0x100fe20000011607 */
[----:B------:R-:W1:Y:S01]  /*1050*/  I2F.F16 R5, R5 ;  /* 0x0000000500057306 */ /* 0x000e620000200c00 */
[----:B------:R-:W-:Y:S01]  /*1060*/  LOP3.LUT R6, R6, 0xff, RZ, 0xc0, !PT ;  /* 0x000000ff06067812 */ /* 0x000fe200078ec0ff */
[----:B------:R-:W-:Y:S01]  /*1070*/  FFMA.FTZ R29, R29, R12, RZ ;  /* 0x0000000c1d1d7223 */ /* 0x000fe200000100ff */
[----:B------:R-:W-:Y:S01]  /*1080*/  LOP3.LUT R41, R41, 0xff, RZ, 0xc0, !PT ;  /* 0x000000ff29297812 */ /* 0x000fe200078ec0ff */
[----:B------:R-:W-:Y:S01]  /*1090*/  FFMA.FTZ R25, R12, R25, RZ ;  /* 0x000000190c197223 */ /* 0x000fe200000100ff */
[----:B0-----:R-:W-:Y:S01]  /*10a0*/  SHF.R.U32.HI R43, RZ, 0x10, R7 ;  /* 0x00000010ff2b7819 */ /* 0x001fe20000011607 */
[----:B--2---:R-:W-:Y:S01]  /*10b0*/  HADD2.F32 R13, -RZ, R13.H0_H0 ;  /* 0x2000000dff0d7230 */ /* 0x004fe20000004100 */
[----:B------:R-:W-:Y:S01]  /*10c0*/  IADD3 R41, R41, -0x80, RZ ;  /* 0xffffff8029297810 */ /* 0x000fe20007ffe0ff */
[----:B------:R-:W0:Y:S01]  /*10d0*/  I2F.F16 R35, R35 ;  /* 0x0000002300237306 */ /* 0x000e220000200c00 */
[----:B------:R-:W-:Y:S01]  /*10e0*/  IADD3 R7, R6, -0x80, RZ ;  /* 0xffffff8006077810 */ /* 0x000fe20007ffe0ff */
[----:B------:R-:W-:Y:S01]  /*10f0*/  FFMA.FTZ R29, R44, R22, R29 ;  /* 0x000000162c1d7223 */ /* 0x000fe2000001001d */
[----:B------:R-:W-:Y:S01]  /*1100*/  LOP3.LUT R6, R43, 0xff, RZ, 0xc0, !PT ;  /* 0x000000ff2b067812 */ /* 0x000fe200078ec0ff */
[----:B------:R-:W-:Y:S01]  /*1110*/  FFMA.FTZ R13, R12, R13, RZ ;  /* 0x0000000d0c0d7223 */ /* 0x000fe200000100ff */
[----:B------:R-:W-:Y:S01]  /*1120*/  LOP3.LUT R12, R9, 0xff, RZ, 0xc0, !PT ;  /* 0x000000ff090c7812 */ /* 0x000fe200078ec0ff */
[----:B-1----:R-:W-:-:S02]  /*1130*/  HADD2.F32 R5, -RZ, R5.H0_H0 ;  /* 0x20000005ff057230 */ /* 0x002fc40000004100 */
[----:B------:R-:W1:Y:S01]  /*1140*/  I2F.F16 R41, R41 ;  /* 0x0000002900297306 */ /* 0x000e620000200c00 */
[----:B------:R-:W-:Y:S01]  /*1150*/  IADD3 R12, R12, -0x80, RZ ;  /* 0xffffff800c0c7810 */ /* 0x000fe20007ffe0ff */
[----:B0-----:R-:W-:-:S06]  /*1160*/  HADD2.F32 R43, -RZ, R35.H0_H0 ;  /* 0x20000023ff2b7230 */ /* 0x001fcc0000004100 */
[----:B------:R-:W0:Y:S01]  /*1170*/  I2F.F16 R4, R4 ;  /* 0x0000000400047306 */ /* 0x000e220000200c00 */
[----:B------:R-:W-:Y:S01]  /*1180*/  FFMA.FTZ R25, R22, R43, R25 ;  /* 0x0000002b16197223 */ /* 0x000fe20000010019 */
[----:B------:R-:W-:Y:S01]  /*1190*/  IADD3 R43, R6, -0x80, RZ ;  /* 0xffffff80062b7810 */ /* 0x000fe20007ffe0ff */
[----:B-1----:R-:W-:-:S05]  /*11a0*/  HADD2.F32 R44, -RZ, R41.H0_H0 ;  /* 0x20000029ff2c7230 */ /* 0x002fca0000004100 */
[----:B------:R-:W1:Y:S01]  /*11b0*/  I2F.F16 R35, R7 ;  /* 0x0000000700237306 */ /* 0x000e620000200c00 */
[----:B------:R-:W-:Y:S01]  /*11c0*/  LOP3.LUT R6, R10, 0xff, RZ, 0xc0, !PT ;  /* 0x000000ff0a067812 */ /* 0x000fe200078ec0ff */
[----:B------:R-:W-:Y:S01]  /*11d0*/  FFMA.FTZ R41, R22, R44, R13 ;  /* 0x0000002c16297223 */ /* 0x000fe2000001000d */
[----:B------:R-:W-:Y:S02]  /*11e0*/  HADD2.F32 R44, -RZ, R23.H0_H0 ;  /* 0x20000017ff2c7230 */ /* 0x000fe40000004100 */
[----:B------:R-:W-:Y:S01]  /*11f0*/  IADD3 R45, R6, -0x80, RZ ;  /* 0xffffff80062d7810 */ /* 0x000fe20007ffe0ff */
[----:B0-----:R-:W-:Y:S01]  /*1200*/  HADD2.F32 R13, -RZ, R4.H0_H0 ;  /* 0x20000004ff0d7230 */ /* 0x001fe20000004100 */
[----:B------:R-:W-:Y:S01]  /*1210*/  SHF.R.U32.HI R4, RZ, 0x8, R8 ;  /* 0x00000008ff047819 */ /* 0x000fe20000011608 */
[----:B------:R-:W0:Y:S01]  /*1220*/  I2F.F16 R43, R43 ;  /* 0x0000002b002b7306 */ /* 0x000e220000200c00 */
[----:B------:R-:W-:Y:S01]  /*1230*/  FFMA.FTZ R6, R44, R5, R39 ;  /* 0x000000052c067223 */ /* 0x000fe20000010027 */
[----:B------:R-:W-:Y:S01]  /*1240*/  LOP3.LUT R5, R11, 0xff, RZ, 0xc0, !PT ;  /* 0x000000ff0b057812 */ /* 0x000fe200078ec0ff */
[----:B------:R-:W-:Y:S01]  /*1250*/  FFMA.FTZ R13, R13, R44, R29 ;  /* 0x0000002c0d0d7223 */ /* 0x000fe2000001001d */
[----:B------:R-:W-:-:S02]  /*1260*/  LOP3.LUT R4, R4, 0xff, RZ, 0xc0, !PT ;  /* 0x000000ff04047812 */ /* 0x000fc400078ec0ff */
[----:B------:R-:W-:Y:S01]  /*1270*/  IADD3 R22, R5, -0x80, RZ ;  /* 0xffffff8005167810 */ /* 0x000fe20007ffe0ff */
[----:B-1----:R-:W-:Y:S01]  /*1280*/  HADD2.F32 R29, -RZ, R35.H0_H0 ;  /* 0x20000023ff1d7230 */ /* 0x002fe20000004100 */
[----:B------:R-:W-:Y:S01]  /*1290*/  SHF.R.U32.HI R5, RZ, 0x10, R8 ;  /* 0x00000010ff057819 */ /* 0x000fe20000011608 */
[----:B------:R-:W1:Y:S01]  /*12a0*/  I2F.F16 R34, R34 ;  /* 0x0000002200227306 */ /* 0x000e620000200c00 */
[----:B------:R-:W-:Y:S02]  /*12b0*/  IADD3 R8, R4, -0x80, RZ ;  /* 0xffffff8004087810 */ /* 0x000fe40007ffe0ff */
[----:B------:R-:W-:Y:S01]  /*12c0*/  LOP3.LUT R35, R5, 0xff, RZ, 0xc0, !PT ;  /* 0x000000ff05237812 */ /* 0x000fe200078ec0ff */
[----:B------:R-:W-:Y:S01]  /*12d0*/  FFMA.FTZ R29, R44, R29, R25 ;  /* 0x0000001d2c1d7223 */ /* 0x000fe20000010019 */
[----:B------:R-:W2:Y:S01]  /*12e0*/  LDS.64 R4, [UR5+0x8] ;  /* 0x00000805ff047984 */ /* 0x000ea20008000a00 */
[----:B0-----:R-:W-:Y:S01]  /*12f0*/  HADD2.F32 R43, -RZ, R43.H0_H0 ;  /* 0x2000002bff2b7230 */ /* 0x001fe20000004100 */
[----:B------:R-:W-:Y:S01]  /*1300*/  SHF.R.U32.HI R39, RZ, 0x8, R9 ;  /* 0x00000008ff277819 */ /* 0x000fe20000011609 */
[----:B------:R-:W0:Y:S01]  /*1310*/  I2F.F16 R42, R42 ;  /* 0x0000002a002a7306 */ /* 0x000e220000200c00 */
[----:B------:R-:W-:-:S02]  /*1320*/  IADD3 R35, R35, -0x80, RZ ;  /* 0xffffff8023237810 */ /* 0x000fc40007ffe0ff */
[----:B------:R-:W-:Y:S01]  /*1330*/  LOP3.LUT R39, R39, 0xff, RZ, 0xc0, !PT ;  /* 0x000000ff27277812 */ /* 0x000fe200078ec0ff */
[----:B------:R-:W-:Y:S01]  /*1340*/  FFMA.FTZ R25, R44, R43, R41 ;  /* 0x0000002b2c197223 */ /* 0x000fe20000010029 */
[----:B------:R-:W-:Y:S01]  /*1350*/  HADD2.F32 R44, -RZ, R23.H1_H1 ;  /* 0x30000017ff2c7230 */ /* 0x000fe20000004100 */
[----:B------:R-:W-:Y:S01]  /*1360*/  SHF.R.U32.HI R23, RZ, 0x10, R9 ;  /* 0x00000010ff177819 */ /* 0x000fe20000011609 */
[----:B------:R-:W-:Y:S01]  /*1370*/  HADD2.F32 R41, -RZ, R33.H0_H0 ;  /* 0x20000021ff297230 */ /* 0x000fe20000004100 */
[----:B------:R-:W-:Y:S01]  /*1380*/  IADD3 R9, R39, -0x80, RZ ;  /* 0xffffff8027097810 */ /* 0x000fe20007ffe0ff */
[----:B------:R-:W-:Y:S01]  /*1390*/  I2F.F16 R7, R45 ;  /* 0x0000002d00077306 */ /* 0x000fe20000200c00 */
[----:B------:R-:W-:Y:S01]  /*13a0*/  SHF.R.U32.HI R39, RZ, 0x8, R10 ;  /* 0x00000008ff277819 */ /* 0x000fe2000001160a */
[----:B------:R-:W-:Y:S01]  /*13b0*/  FFMA.FTZ R13, R24, R44, R13 ;  /* 0x0000002c180d7223 */ /* 0x000fe2000001000d */
[----:B------:R-:W-:Y:S01]  /*13c0*/  LOP3.LUT R33, R23, 0xff, RZ, 0xc0, !PT ;  /* 0x000000ff17217812 */ /* 0x000fe200078ec0ff */
[C---:B------:R-:W-:Y:S01]  /*13d0*/  FFMA.FTZ R23, R44.reuse, R41, R6 ;  /* 0x000000292c177223 */ /* 0x040fe20000010006 */
[----:B------:R-:W-:Y:S01]  /*13e0*/  LOP3.LUT R39, R39, 0xff, RZ, 0xc0, !PT ;  /* 0x000000ff27277812 */ /* 0x000fe200078ec0ff */
[----:B-1----:R-:W-:Y:S01]  /*13f0*/  HADD2.F32 R34, -RZ, R34.H0_H0 ;  /* 0x20000022ff227230 */ /* 0x002fe20000004100 */
[----:B------:R-:W-:Y:S01]  /*1400*/  IADD3 R6, R33, -0x80, RZ ;  /* 0xffffff8021067810 */ /* 0x000fe20007ffe0ff */
[----:B------:R-:W1:Y:S01]  /*1410*/  I2F.F16 R12, R12 ;  /* 0x0000000c000c7306 */ /* 0x000e620000200c00 */
[----:B------:R-:W-:Y:S01]  /*1420*/  SHF.R.U32.HI R33, RZ, 0x10, R10 ;  /* 0x00000010ff217819 */ /* 0x000fe2000001160a */
[----:B0-----:R-:W-:Y:S01]  /*1430*/  HADD2.F32 R42, -RZ, R42.H0_H0 ;  /* 0x2000002aff2a7230 */ /* 0x001fe20000004100 */
[----:B------:R-:W-:Y:S01]  /*1440*/  IADD3 R10, R39, -0x80, RZ ;  /* 0xffffff80270a7810 */ /* 0x000fe20007ffe0ff */
[----:B------:R-:W-:Y:S01]  /*1450*/  FFMA.FTZ R25, R44, R34, R25 ;  /* 0x000000222c197223 */ /* 0x000fe20000010019 */
[----:B------:R-:W-:-:S02]  /*1460*/  SHF.R.U32.HI R39, RZ, 0x8, R11 ;  /* 0x00000008ff277819 */ /* 0x000fc4000001160b */
[----:B------:R-:W-:Y:S01]  /*1470*/  SHF.R.U32.HI R24, RZ, 0x10, R11 ;  /* 0x00000010ff187819 */ /* 0x000fe2000001160b */
[----:B------:R-:W0:Y:S01]  /*1480*/  I2F.F16 R31, R31 ;  /* 0x0000001f001f7306 */ /* 0x000e220000200c00 */
[----:B------:R-:W-:Y:S02]  /*1490*/  LOP3.LUT R39, R39, 0xff, RZ, 0xc0, !PT ;  /* 0x000000ff27277812 */ /* 0x000fe400078ec0ff */
[----:B------:R-:W-:Y:S02]  /*14a0*/  LOP3.LUT R33, R33, 0xff, RZ, 0xc0, !PT ;  /* 0x000000ff21217812 */ /* 0x000fe400078ec0ff */
[----:B------:R-:W-:Y:S02]  /*14b0*/  IADD3 R39, R39, -0x80, RZ ;  /* 0xffffff8027277810 */ /* 0x000fe40007ffe0ff */
[----:B------:R-:W-:Y:S01]  /*14c0*/  LOP3.LUT R41, R24, 0xff, RZ, 0xc0, !PT ;  /* 0x000000ff18297812 */ /* 0x000fe200078ec0ff */
[----:B------:R-:W3:Y:S01]  /*14d0*/  I2F.F16 R9, R9 ;  /* 0x0000000900097306 */ /* 0x000ee20000200c00 */
[----:B------:R-:W-:Y:S01]  /*14e0*/  IADD3 R33, R33, -0x80, RZ ;  /* 0xffffff8021217810 */ /* 0x000fe20007ffe0ff */
[----:B-1----:R-:W-:Y:S01]  /*14f0*/  HADD2.F32 R12, -RZ, R12.H0_H0 ;  /* 0x2000000cff0c7230 */ /* 0x002fe20000004100 */
[----:B------:R-:W-:Y:S01]  /*1500*/  IADD3 R41, R41, -0x80, RZ ;  /* 0xffffff8029297810 */ /* 0x000fe20007ffe0ff */
[----:B--2---:R-:W-:-:S02]  /*1510*/  HADD2.F32 R34, -RZ, R4.H0_H0 ;  /* 0x20000004ff227230 */ /* 0x004fc40000004100 */
[----:B------:R-:W-:Y:S02]  /*1520*/  HADD2.F32 R4, -RZ, R4.H1_H1 ;  /* 0x30000004ff047230 */ /* 0x000fe40000004100 */
[----:B------:R-:W1:Y:S01]  /*1530*/  I2F.F16 R22, R22 ;  /* 0x0000001600167306 */ /* 0x000e620000200c00 */
[----:B------:R-:W-:Y:S01]  /*1540*/  FFMA.FTZ R13, R42, R34, R13 ;  /* 0x000000222a0d7223 */ /* 0x000fe2000001000d */
[----:B------:R-:W-:Y:S02]  /*1550*/  HADD2.F32 R42, -RZ, R7.H0_H0 ;  /* 0x20000007ff2a7230 */ /* 0x000fe40000004100 */
[----:B------:R-:W-:Y:S01]  /*1560*/  FFMA.FTZ R23, R34, R12, R23 ;  /* 0x0000000c22177223 */ /* 0x000fe20000010017 */
[----:B0-----:R-:W-:Y:S02]  /*1570*/  HADD2.F32 R31, -RZ, R31.H0_H0 ;  /* 0x2000001fff1f7230 */ /* 0x001fe40000004100 */
[----:B---3--:R-:W-:Y:S01]  /*1580*/  HADD2.F32 R9, -RZ, R9.H0_H0 ;  /* 0x20000009ff097230 */ /* 0x008fe20000004100 */
[----:B------:R-:W0:Y:S02]  /*1590*/  I2F.F16 R8, R8 ;  /* 0x0000000800087306 */ /* 0x000e240000200c00 */
[----:B------:R-:W-:Y:S01]  /*15a0*/  FFMA.FTZ R29, R44, R31, R29 ;  /* 0x0000001f2c1d7223 */ /* 0x000fe2000001001d */
[----:B------:R-:W-:-:S02]  /*15b0*/  HADD2.F32 R31, -RZ, R5.H0_H0 ;  /* 0x20000005ff1f7230 */ /* 0x000fc40000004100 */
[----:B------:R-:W-:Y:S01]  /*15c0*/  FFMA.FTZ R12, R4, R9, R23 ;  /* 0x00000009040c7223 */ /* 0x000fe20000010017 */
[----:B------:R-:W-:Y:S01]  /*15d0*/  FFMA.FTZ R29, R34, R42, R29 ;  /* 0x0000002a221d7223 */ /* 0x000fe2000001001d */
[----:B------:R-:W-:Y:S01]  /*15e0*/  HADD2.F32 R5, -RZ, R5.H1_H1 ;  /* 0x30000005ff057230 */ /* 0x000fe20000004100 */
[----:B------:R-:W2:Y:S01]  /*15f0*/  I2F.F16 R10, R10 ;  /* 0x0000000a000a7306 */ /* 0x000ea20000200c00 */
[----:B-1----:R-:W-:-:S05]  /*1600*/  HADD2.F32 R22, -RZ, R22.H0_H0 ;  /* 0x20000016ff167230 */ /* 0x002fca0000004100 */
[----:B------:R-:W-:Y:S01]  /*1610*/  FFMA.FTZ R22, R34, R22, R25 ;  /* 0x0000001622167223 */ /* 0x000fe20000010019 */
[----:B0-----:R-:W-:Y:S01]  /*1620*/  HADD2.F32 R8, -RZ, R8.H0_H0 ;  /* 0x20000008ff087230 */ /* 0x001fe20000004100 */
[----:B------:R-:W0:Y:S04]  /*1630*/  I2F.F16 R24, R39 ;  /* 0x0000002700187306 */ /* 0x000e280000200c00 */
[----:B------:R-:W-:Y:S01]  /*1640*/  FFMA.FTZ R8, R8, R4, R13 ;  /* 0x0000000408087223 */ /* 0x000fe2000001000d */
[----:B--2---:R-:W-:-:S03]  /*1650*/  HADD2.F32 R10, -RZ, R10.H0_H0 ;  /* 0x2000000aff0a7230 */ /* 0x004fc60000004100 */
        /* <DEDUP_REMOVED lines=38> */
[----:B------:R-:W-:-:S07]  /*18c0*/  HADD2 R0, R28, R0 ;  /* 0x000000001c007230 */ /* 0x000fce0000000000 */
.L_x_4039:
[----:B------:R-:W0:Y:S02]  /*18d0*/  LDC R39, c[0x0][0x23c] ;  /* 0x00008f00ff277b82 */ /* 0x000e240000000800 */
[----:B0-----:R-:W-:-:S04]  /*18e0*/  IMAD.WIDE R8, R39, 0x8, R14 ;  /* 0x0000000827087825 */ /* 0x001fc800078e020e */
[C---:B------:R-:W-:Y:S02]  /*18f0*/  IMAD.WIDE R28, R39.reuse, 0x8, R8 ;  /* 0x00000008271c7825 */ /* 0x040fe400078e0208 */
[----:B------:R-:W5:Y:S02]  /*1900*/  LDG.E.128.CONSTANT R8, desc[UR6][R8.64] ;  /* 0x0000000608087981 */ /* 0x000f64000c1e9d00 */
[----:B------:R-:W-:-:S05]  /*1910*/  IMAD.WIDE R22, R39, 0x8, R28 ;  /* 0x0000000827167825 */ /* 0x000fca00078e021c */
[----:B------:R0:W5:Y:S01]  /*1920*/  LDG.E.128.CONSTANT R4, desc[UR6][R22.64] ;  /* 0x0000000616047981 */ /* 0x000162000c1e9d00 */
[----:B------:R-:W-:Y:S01]  /*1930*/  IMAD.WIDE R26, R39, 0x8, R26 ;  /* 0x00000008271a7825 */ /* 0x000fe200078e021a */
[----:B------:R-:W-:Y:S06]  /*1940*/  @P1 BRA `(.L_x_4040) ;  /* 0x0000000800fc1947 */ /* 0x000fec0003800000 */
[----:B------:R-:W2:Y:S01]  /*1950*/  LDG.E.128.CONSTANT R12, desc[UR6][R26.64] ;  /* 0x000000061a0c7981 */ /* 0x000ea2000c1e9d00 */
        /* <DEDUP_REMOVED lines=56> */
[----:B------:R-:W-:Y:S02]  /*1ce0*/  FFMA.FTZ R43, R34, R42, R43 ;  /* 0x0000002a222b7223 */ /* 0x000fe4000001002b */
[----:B------:R-:W-:Y:S02]  /*1cf0*/  IADD3 R32, R32, -0x80, RZ ;  /* 0xffffff8020207810 */ /* 0x000fe40007ffe0ff */
[----:B------:R-:W-:Y:S01]  /*1d00*/  SHF.R.U32.HI R34, RZ, 0x10, R11 ;  /* 0x00000010ff227819 */ /* 0x000fe2000001160b */
[----:B0-----:R-:W-:Y:S01]  /*1d10*/  HADD2.F32 R8, -RZ, R8.H0_H0 ;  /* 0x20000008ff087230 */ /* 0x001fe20000004100 */
[----:B------:R-:W-:Y:S01]  /*1d20*/  IADD3 R11, R10, -0x80, RZ ;  /* 0xffffff800a0b7810 */ /* 0x000fe20007ffe0ff */
[----:B------:R-:W0:Y:S01]  /*1d30*/  I2F.F16 R20, R20 ;  /* 0x0000001400147306 */ /* 0x000e220000200c00 */
[----:B------:R-:W-:-:S04]  /*1d40*/  LOP3.LUT R34, R34, 0xff, RZ, 0xc0, !PT ;  /* 0x000000ff22227812 */ /* 0x000fc800078ec0ff */
[----:B------:R-:W-:-:S03]  /*1d50*/  IADD3 R34, R34, -0x80, RZ ;  /* 0xffffff8022227810 */ /* 0x000fc60007ffe0ff */
        /* <DEDUP_REMOVED lines=26> */
[----:B--2---:R-:W-:Y:S02]  /*1f00*/  LOP3.LUT R41, R12, 0xff, RZ, 0xc0, !PT ;  /* 0x000000ff0c297812 */ /* 0x004fe400078ec0ff */
[----:B------:R-:W-:Y:S02]  /*1f10*/  LEA.HI R43, R13, 0xffffff80, RZ, 0x8 ;  /* 0xffffff800d2b7811 */ /* 0x000fe400078f40ff */
[----:B------:R-:W-:Y:S02]  /*1f20*/  IADD3 R25, R41, -0x80, RZ ;  /* 0xffffff8029197810 */ /* 0x000fe40007ffe0ff */
[----:B------:R-:W-:Y:S01]  /*1f30*/  LOP3.LUT R41, R13, 0xff, RZ, 0xc0, !PT ;  /* 0x000000ff0d297812 */ /* 0x000fe200078ec0ff */
[----:B------:R0:W-:Y:S01]  /*1f40*/  I2F.F16 R11, R43 ;  /* 0x0000002b000b7306 */ /* 0x0001e20000200c00 */
[--C-:B------:R-:W-:Y:S02]  /*1f50*/  SHF.R.U32.HI R32, RZ, 0x8, R12.reuse ;  /* 0x00000008ff207819 */ /* 0x100fe4000001160c */
[----:B------:R-:W-:-:S02]  /*1f60*/  SHF.R.U32.HI R42, RZ, 0x10, R12 ;  /* 0x00000010ff2a7819 */ /* 0x000fc4000001160c */
[----:B------:R-:W-:Y:S02]  /*1f70*/  LEA.HI R10, R12, 0xffffff80, RZ, 0x8 ;  /* 0xffffff800c0a7811 */ /* 0x000fe400078f40ff */
[----:B------:R-:W-:Y:S01]  /*1f80*/  LOP3.LUT R42, R42, 0xff, RZ, 0xc0, !PT ;  /* 0x000000ff2a2a7812 */ /* 0x000fe200078ec0ff */
[----:B------:R-:W2:Y:S01]  /*1f90*/  I2F.F16 R25, R25 ;  /* 0x0000001900197306 */ /* 0x000ea20000200c00 */
[----:B0-----:R-:W-:Y:S02]  /*1fa0*/  IADD3 R43, R41, -0x80, RZ ;  /* 0xffffff80292b7810 */ /* 0x001fe40007ffe0ff */
[C---:B------:R-:W-:Y:S02]  /*1fb0*/  LOP3.LUT R41, R14.reuse, 0xff, RZ, 0xc0, !PT ;  /* 0x000000ff0e297812 */ /* 0x040fe400078ec0ff */
[----:B------:R-:W-:Y:S02]  /*1fc0*/  LEA.HI R33, R14, 0xffffff80, RZ, 0x8 ;  /* 0xffffff800e217811 */ /* 0x000fe400078f40ff */
[----:B------:R-:W-:Y:S01]  /*1fd0*/  IADD3 R44, R41, -0x80, RZ ;  /* 0xffffff80292c7810 */ /* 0x000fe20007ffe0ff */
[----:B------:R2:W0:Y:S01]  /*1fe0*/  I2F.F16 R24, R43 ;  /* 0x0000002b00187306 */ /* 0x0004220000200c00 */
[----:B------:R-:W-:-:S04]  /*1ff0*/  LOP3.LUT R41, R15, 0xff, RZ, 0xc0, !PT ;  /* 0x000000ff0f297812 */ /* 0x000fc800078ec0ff */
[----:B------:R-:W-:Y:S02]  /*2000*/  IADD3 R45, R41, -0x80, RZ ;  /* 0xffffff80292d7810 */ /* 0x000fe40007ffe0ff */
[----:B------:R-:W-:Y:S01]  /*2010*/  LOP3.LUT R41, R32, 0xff, RZ, 0xc0, !PT ;  /* 0x000000ff20297812 */ /* 0x000fe200078ec0ff */
[----:B------:R-:W3:Y:S01]  /*2020*/  I2F.F16 R31, R44 ;  /* 0x0000002c001f7306 */ /* 0x000ee20000200c00 */
[----:B--2---:R-:W-:Y:S02]  /*2030*/  HADD2.F32 R43, -RZ, R25.H0_H0 ;  /* 0x20000019ff2b7230 */ /* 0x004fe40000004100 */
[----:B-1----:R-:W-:Y:S01]  /*2040*/  HADD2.F32 R25, -RZ, R8.H0_H0 ;  /* 0x20000008ff197230 */ /* 0x002fe20000004100 */
[----:B------:R-:W-:Y:S02]  /*2050*/  IADD3 R12, R41, -0x80, RZ ;  /* 0xffffff80290c7810 */ /* 0x000fe40007ffe0ff */
        /* <DEDUP_REMOVED lines=8> */
[----:B------:R-:W-:-:S02]  /*20e0*/  LOP3.LUT R43, R43, 0xff, RZ, 0xc0, !PT ;  /* 0x000000ff2b2b7812 */ /* 0x000fc400078ec0ff */
[----:B------:R-:W-:Y:S01]  /*20f0*/  IADD3 R24, R42, -0x80, RZ ;  /* 0xffffff802a187810 */ /* 0x000fe20007ffe0ff */
[----:B---3--:R-:W-:Y:S01]  /*2100*/  HADD2.F32 R42, -RZ, R31.H0_H0 ;  /* 0x2000001fff2a7230 */ /* 0x008fe20000004100 */
[----:B------:R-:W-:Y:S01]  /*2110*/  IADD3 R13, R43, -0x80, RZ ;  /* 0xffffff802b0d7810 */ /* 0x000fe20007ffe0ff */
[----:B------:R-:W1:Y:S01]  /*2120*/  I2F.F16 R12, R12 ;  /* 0x0000000c000c7306 */ /* 0x000e620000200c00 */
[--C-:B------:R-:W-:Y:S02]  /*2130*/  SHF.R.U32.HI R43, RZ, 0x8, R14.reuse ;  /* 0x00000008ff2b7819 */ /* 0x100fe4000001160e */
[----:B------:R-:W-:Y:S01]  /*2140*/  SHF.R.U32.HI R31, RZ, 0x10, R14 ;  /* 0x00000010ff1f7819 */ /* 0x000fe2000001160e */
[----:B------:R-:W-:Y:S01]  /*2150*/  FFMA.FTZ R34, R25, R42, R34 ;  /* 0x0000002a19227223 */ /* 0x000fe20000010022 */
[----:B------:R-:W-:Y:S02]  /*2160*/  SHF.R.U32.HI R42, RZ, 0x8, R15 ;  /* 0x00000008ff2a7819 */ /* 0x000fe4000001160f */
[----:B------:R-:W-:Y:S01]  /*2170*/  LOP3.LUT R43, R43, 0xff, RZ, 0xc0, !PT ;  /* 0x000000ff2b2b7812 */ /* 0x000fe200078ec0ff */
[----:B------:R-:W2:Y:S01]  /*2180*/  I2F.F16 R13, R13 ;  /* 0x0000000d000d7306 */ /* 0x000ea20000200c00 */
[----:B------:R-:W-:Y:S01]  /*2190*/  LOP3.LUT R31, R31, 0xff, RZ, 0xc0, !PT ;  /* 0x000000ff1f1f7812 */ /* 0x000fe200078ec0ff */
[----:B0-----:R-:W-:Y:S01]  /*21a0*/  HADD2.F32 R44, -RZ, R32.H0_H0 ;  /* 0x20000020ff2c7230 */ /* 0x001fe20000004100 */
[----:B------:R-:W-:-:S02]  /*21b0*/  LOP3.LUT R42, R42, 0xff, RZ, 0xc0, !PT ;  /* 0x000000ff2a2a7812 */ /* 0x000fc400078ec0ff */
[----:B------:R-:W-:Y:S02]  /*21c0*/  IADD3 R14, R43, -0x80, RZ ;  /* 0xffffff802b0e7810 */ /* 0x000fe40007ffe0ff */
[----:B------:R-:W-:Y:S01]  /*21d0*/  SHF.R.U32.HI R43, RZ, 0x10, R15 ;  /* 0x00000010ff2b7819 */ /* 0x000fe2000001160f */
[----:B------:R-:W-:Y:S01]  /*21e0*/  I2F.F16 R41, R41 ;  /* 0x0000002900297306 */ /* 0x000fe20000200c00 */
[----:B------:R-:W-:Y:S01]  /*21f0*/  IADD3 R32, R31, -0x80, RZ ;  /* 0xffffff801f207810 */ /* 0x000fe20007ffe0ff */
[----:B------:R-:W-:Y:S01]  /*2200*/  FFMA.FTZ R35, R25, R44, R35 ;  /* 0x0000002c19237223 */ /* 0x000fe20000010023 */
[----:B------:R-:W-:Y:S01]  /*2210*/  IADD3 R31, R42, -0x80, RZ ;  /* 0xffffff802a1f7810 */ /* 0x000fe20007ffe0ff */
[----:B-1----:R-:W-:Y:S01]  /*2220*/  HADD2.F32 R45, -RZ, R12.H0_H0 ;  /* 0x2000000cff2d7230 */ /* 0x002fe20000004100 */
[----:B------:R-:W-:Y:S01]  /*2230*/  LOP3.LUT R43, R43, 0xff, RZ, 0xc0, !PT ;  /* 0x000000ff2b2b7812 */ /* 0x000fe200078ec0ff */
[----:B------:R-:W-:Y:S01]  /*2240*/  HADD2.F32 R12, -RZ, R9.H0_H0 ;  /* 0x20000009ff0c7230 */ /* 0x000fe20000004100 */
[----:B------:R-:W-:Y:S01]  /*2250*/  LEA.HI R15, R15, 0xffffff80, RZ, 0x8 ;  /* 0xffffff800f0f7811 */ /* 0x000fe200078f40ff */
[----:B------:R-:W0:Y:S01]  /*2260*/  I2F.F16 R14, R14 ;  /* 0x0000000e000e7306 */ /* 0x000e220000200c00 */
[----:B------:R-:W-:Y:S01]  /*2270*/  IADD3 R42, R43, -0x80, RZ ;  /* 0xffffff802b2a7810 */ /* 0x000fe20007ffe0ff */
[----:B------:R-:W-:-:S02]  /*2280*/  HADD2.F32 R43, -RZ, R8.H1_H1 ;  /* 0x30000008ff2b7230 */ /* 0x000fc40000004100 */
[----:B--2---:R-:W-:Y:S02]  /*2290*/  HADD2.F32 R44, -RZ, R13.H0_H0 ;  /* 0x2000000dff2c7230 */ /* 0x004fe40000004100 */
[----:B------:R-:W-:Y:S02]  /*22a0*/  HADD2.F32 R9, -RZ, R9.H1_H1 ;  /* 0x30000009ff097230 */ /* 0x000fe40000004100 */
[----:B------:R-:W-:Y:S01]  /*22b0*/  FFMA.FTZ R13, R45, R43, R30 ;  /* 0x0000002b2d0d7223 */ /* 0x000fe2000001001e */
[----:B------:R-:W-:Y:S01]  /*22c0*/  I2F.F16 R31, R31 ;  /* 0x0000001f001f7306 */ /* 0x000fe20000200c00 */
[----:B------:R-:W-:Y:S01]  /*22d0*/  FFMA.FTZ R45, R43, R44, R20 ;  /* 0x0000002c2b2d7223 */ /* 0x000fe20000010014 */
[----:B0-----:R-:W-:-:S06]  /*22e0*/  HADD2.F32 R20, -RZ, R14.H0_H0 ;  /* 0x2000000eff147230 */ /* 0x001fcc0000004100 */
[----:B------:R-:W0:Y:S01]  /*22f0*/  I2F.F16 R24, R24 ;  /* 0x0000001800187306 */ /* 0x000e220000200c00 */
[----:B------:R-:W-:-:S05]  /*2300*/  HADD2.F32 R14, -RZ, R41.H0_H0 ;  /* 0x20000029ff0e7230 */ /* 0x000fca0000004100 */
[----:B------:R-:W-:Y:S02]  /*2310*/  FFMA.FTZ R13, R14, R12, R13 ;  /* 0x0000000c0e0d7223 */ /* 0x000fe4000001000d */
[----:B------:R1:W2:Y:S01]  /*2320*/  I2F.F16 R25, R32 ;  /* 0x0000002000197306 */ /* 0x0002a20000200c00 */
[----:B0-----:R-:W-:-:S07]  /*2330*/  HADD2.F32 R24, -RZ, R24.H0_H0 ;  /* 0x20000018ff187230 */ /* 0x001fce0000004100 */
[----:B------:R-:W0:Y:S01]  /*2340*/  I2F.F16 R8, R42 ;  /* 0x0000002a00087306 */ /* 0x000e220000200c00 */
[----:B-1----:R-:W-:Y:S02]  /*2350*/  HADD2.F32 R32, -RZ, R31.H0_H0 ;  /* 0x2000001fff207230 */ /* 0x002fe40000004100 */
[----:B------:R-:W-:-:S03]  /*2360*/  FFMA.FTZ R24, R12, R24, R45 ;  /* 0x000000180c187223 */ /* 0x000fc6000001002d */
[C---:B------:R-:W-:Y:S01]  /*2370*/  FFMA.FTZ R35, R43.reuse, R32, R35 ;  /* 0x000000202b237223 */ /* 0x040fe20000010023 */
[----:B--2---:R-:W-:Y:S01]  /*2380*/  HADD2.F32 R30, -RZ, R25.H0_H0 ;  /* 0x20000019ff1e7230 */ /* 0x004fe20000004100 */
[----:B------:R-:W1:Y:S01]  /*2390*/  I2F.F16 R10, R10 ;  /* 0x0000000a000a7306 */ /* 0x000e620000200c00 */
[----:B------:R-:W-:-:S04]  /*23a0*/  FFMA.FTZ R25, R43, R20, R34 ;  /* 0x000000142b197223 */ /* 0x000fc80000010022 */
[C---:B------:R-:W-:Y:S01]  /*23b0*/  FFMA.FTZ R25, R12.reuse, R30, R25 ;  /* 0x0000001e0c197223 */ /* 0x040fe20000010019 */
[----:B0-----:R-:W-:Y:S02]  /*23c0*/  HADD2.F32 R20, -RZ, R8.H0_H0 ;  /* 0x20000008ff147230 */ /* 0x001fe40000004100 */
[----:B------:R-:W0:Y:S01]  /*23d0*/  I2F.F16 R33, R33 ;  /* 0x0000002100217306 */ /* 0x000e220000200c00 */
[----:B------:R-:W-:Y:S02]  /*23e0*/  HADD2.F32 R8, -RZ, R11.H0_H0 ;  /* 0x2000000bff087230 */ /* 0x000fe40000004100 */
[----:B------:R-:W-:-:S03]  /*23f0*/  FFMA.FTZ R35, R12, R20, R35 ;  /* 0x000000140c237223 */ /* 0x000fc60000010023 */
[----:B------:R-:W-:Y:S01]  /*2400*/  FFMA.FTZ R11, R9, R8, R24 ;  /* 0x00000008090b7223 */ /* 0x000fe20000010018 */
[----:B-1----:R-:W-:Y:S01]  /*2410*/  HADD2.F32 R10, -RZ, R10.H0_H0 ;  /* 0x2000000aff0a7230 */ /* 0x002fe20000004100 */
[----:B------:R-:W1:Y:S02]  /*2420*/  I2F.F16 R15, R15 ;  /* 0x0000000f000f7306 */ /* 0x000e640000200c00 */
[----:B------:R-:W-:Y:S02]  /*2430*/  FMUL.FTZ R11, R18, R11 ;  /* 0x0000000b120b7220 */ /* 0x000fe40000410000 */
        /* <DEDUP_REMOVED lines=16> */
.L_x_4040:
[----:B-----5:R1:W5:Y:S01]  /*2540*/  LDG.E.128.CONSTANT R8, desc[UR6][R28.64] ;  /* 0x000000061c087981 */ /* 0x020362000c1e9d00 */
[----:B------:R-:W-:Y:S01]  /*2550*/  UIADD3 UR4, UR5, 0x40, URZ ;  /* 0x0000004005047890 */ /* 0x000fe2000fffe03f */
[----:B------:R-:W-:Y:S01]  /*2560*/  IMAD.WIDE R26, R39, 0x8, R26 ;  /* 0x00000008271a7825 */ /* 0x000fe200078e021a */
[----:B------:R-:W-:Y:S10]  /*2570*/  @P1 BRA `(.L_x_4041) ;  /* 0x0000000800fc1947 */ /* 0x000ff40003800000 */
[----:B------:R-:W2:Y:S01]  /*2580*/  LDG.E.128.CONSTANT R12, desc[UR6][R26.64] ;  /* 0x000000061a0c7981 */ /* 0x000ea2000c1e9d00 */
[----:B-1---5:R-:W-:Y:S02]  /*2590*/  LOP3.LUT R29, R9, 0xff, RZ, 0xc0, !PT ;  /* 0x000000ff091d7812 */ /* 0x022fe400078ec0ff */
[----:B------:R-:W-:Y:S01]  /*25a0*/  LOP3.LUT R20, R8, 0xff, RZ, 0xc0, !PT ;  /* 0x000000ff08147812 */ /* 0x000fe200078ec0ff */
[----:B------:R-:W1:Y:S01]  /*25b0*/  LDS.64 R24, [UR5+0x20] ;  /* 0x00002005ff187984 */ /* 0x000e620008000a00 */
[----:B------:R-:W-:Y:S02]  /*25c0*/  IADD3 R43, R29, -0x80, RZ ;  /* 0xffffff801d2b7810 */ /* 0x000fe40007ffe0ff */
[----:B------:R-:W-:Y:S02]  /*25d0*/  LOP3.LUT R29, R10, 0xff, RZ, 0xc0, !PT ;  /* 0x000000ff0a1d7812 */ /* 0x000fe400078ec0ff */
[----:B------:R-:W-:Y:S02]  /*25e0*/  LOP3.LUT R34, R11, 0xff, RZ, 0xc0, !PT ;  /* 0x000000ff0b227812 */ /* 0x000fe400078ec0ff */
[----:B------:R-:W-:Y:S01]  /*25f0*/  IADD3 R31, R29, -0x80, RZ ;  /* 0xffffff801d1f7810 */ /* 0x000fe20007ffe0ff */
[----:B------:R-:W3:Y:S01]  /*2600*/  I2F.F16 R43, R43 ;  /* 0x0000002b002b7306 */ /* 0x000ee20000200c00 */
[----:B------:R-:W-:-:S02]  /*2610*/  SHF.R.U32.HI R29, RZ, 0x8, R8 ;  /* 0x00000008ff1d7819 */ /* 0x000fc40000011608 */
[----:B------:R-:W-:Y:S02]  /*2620*/  IADD3 R20, R20, -0x80, RZ ;  /* 0xffffff8014147810 */ /* 0x000fe40007ffe0ff */
        /* <DEDUP_REMOVED lines=16> */
[----:B---3--:R-:W-:Y:S02]  /*2730*/  HADD2.F32 R31, -RZ, R31.H0_H0 ;  /* 0x2000001fff1f7230 */ /* 0x008fe40000004100 */
[----:B------:R-:W3:Y:S01]  /*2740*/  I2F.F16 R35, R35 ;  /* 0x0000002300237306 */ /* 0x000ee20000200c00 */
[--C-:B-1----:R-:W-:Y:S01]  /*2750*/  HADD2.F32 R20, -RZ, R24.reuse.H0_H0 ;  /* 0x20000018ff147230 */ /* 0x102fe20000004100 */
[----:B------:R-:W-:Y:S01]  /*2760*/  LOP3.LUT R8, R8, 0xff, RZ, 0xc0, !PT ;  /* 0x000000ff08087812 */ /* 0x000fe200078ec0ff */
[----:B------:R-:W-:Y:S01]  /*2770*/  HADD2.F32 R44, -RZ, R24.H1_H1 ;  /* 0x30000018ff2c7230 */ /* 0x000fe20000004100 */
[----:B------:R-:W-:Y:S02]  /*2780*/  SHF.R.U32.HI R10, RZ, 0x10, R10 ;  /* 0x00000010ff0a7819 */ /* 0x000fe4000001160a */
[----:B0-----:R-:W-:Y:S01]  /*2790*/  FFMA.FTZ R42, R33, R20, RZ ;  /* 0x00000014212a7223 */ /* 0x001fe200000100ff */
[----:B----4-:R-:W-:-:S02]  /*27a0*/  HADD2.F32 R29, -RZ, R29.H0_H0 ;  /* 0x2000001dff1d7230 */ /* 0x010fc40000004100 */
[C---:B------:R-:W-:Y:S01]  /*27b0*/  FFMA.FTZ R33, R20.reuse, R43, RZ ;  /* 0x0000002b14217223 */ /* 0x040fe200000100ff */
[C---:B------:R-:W-:Y:S01]  /*27c0*/  FFMA.FTZ R31, R20.reuse, R31, RZ ;  /* 0x0000001f141f7223 */ /* 0x040fe200000100ff */
[----:B------:R-:W0:Y:S01]  /*27d0*/  I2F.F16 R34, R34 ;  /* 0x0000002200227306 */ /* 0x000e220000200c00 */
[----:B------:R-:W-:Y:S01]  /*27e0*/  IADD3 R43, R41, -0x80, RZ ;  /* 0xffffff80292b7810 */ /* 0x000fe20007ffe0ff */
[----:B------:R-:W-:Y:S01]  /*27f0*/  FFMA.FTZ R29, R20, R29, RZ ;  /* 0x0000001d141d7223 */ /* 0x000fe200000100ff */
[----:B------:R-:W-:Y:S01]  /*2800*/  SHF.R.U32.HI R20, RZ, 0x8, R11 ;  /* 0x00000008ff147819 */ /* 0x000fe2000001160b */
[----:B---3--:R-:W-:Y:S01]  /*2810*/  HADD2.F32 R35, -RZ, R35.H0_H0 ;  /* 0x20000023ff237230 */ /* 0x008fe20000004100 */
[----:B------:R-:W-:Y:S02]  /*2820*/  LEA.HI R30, R9, 0xffffff80, RZ, 0x8 ;  /* 0xffffff80091e7811 */ /* 0x000fe400078f40ff */
[----:B------:R-:W-:Y:S01]  /*2830*/  LOP3.LUT R20, R20, 0xff, RZ, 0xc0, !PT ;  /* 0x000000ff14147812 */ /* 0x000fe200078ec0ff */
[----:B------:R-:W1:Y:S01]  /*2840*/  I2F.F16 R43, R43 ;  /* 0x0000002b002b7306 */ /* 0x000e620000200c00 */
[----:B------:R-:W-:Y:S01]  /*2850*/  FFMA.FTZ R35, R35, R44, R42 ;  /* 0x0000002c23237223 */ /* 0x000fe2000001002a */
[----:B------:R-:W-:-:S02]  /*2860*/  LOP3.LUT R10, R10, 0xff, RZ, 0xc0, !PT ;  /* 0x000000ff0a0a7812 */ /* 0x000fc400078ec0ff */
[----:B------:R-:W-:Y:S01]  /*2870*/  IADD3 R45, R20, -0x80, RZ ;  /* 0xffffff80142d7810 */ /* 0x000fe20007ffe0ff */
[----:B0-----:R-:W-:Y:S01]  /*2880*/  HADD2.F32 R34, -RZ, R34.H0_H0 ;  /* 0x20000022ff227230 */ /* 0x001fe20000004100 */
[----:B------:R-:W-:Y:S02]  /*2890*/  LEA.HI R20, R11, 0xffffff80, RZ, 0x8 ;  /* 0xffffff800b147811 */ /* 0x000fe400078f40ff */
[----:B------:R-:W0:Y:S01]  /*28a0*/  I2F.F16 R42, R45 ;  /* 0x0000002d002a7306 */ /* 0x000e220000200c00 */
[----:B------:R-:W-:Y:S01]  /*28b0*/  SHF.R.U32.HI R11, RZ, 0x10, R11 ;  /* 0x00000010ff0b7819 */ /* 0x000fe2000001160b */
[----:B------:R-:W-:Y:S01]  /*28c0*/  FFMA.FTZ R41, R44, R34, R33 ;  /* 0x000000222c297223 */ /* 0x000fe20000010021 */
[----:B------:R-:W-:Y:S02]  /*28d0*/  IADD3 R10, R10, -0x80, RZ ;  /* 0xffffff800a0a7810 */ /* 0x000fe40007ffe0ff */
[----:B------:R-:W-:Y:S01]  /*28e0*/  LOP3.LUT R11, R11, 0xff, RZ, 0xc0, !PT ;  /* 0x000000ff0b0b7812 */ /* 0x000fe200078ec0ff */
[----:B-1----:R-:W-:-:S02]  /*28f0*/  HADD2.F32 R34, -RZ, R43.H0_H0 ;  /* 0x2000002bff227230 */ /* 0x002fc40000004100 */
[----:B------:R-:W1:Y:S03]  /*2900*/  I2F.F16 R32, R32 ;  /* 0x0000002000207306 */ /* 0x000e660000200c00 */
[----:B------:R-:W-:Y:S01]  /*2910*/  FFMA.FTZ R34, R44, R34, R31 ;  /* 0x000000222c227223 */ /* 0x000fe2000001001f */
[----:B0-----:R-:W-:Y:S01]  /*2920*/  HADD2.F32 R33, -RZ, R42.H0_H0 ;  /* 0x2000002aff217230 */ /* 0x001fe20000004100 */
[----:B------:R-:W-:-:S03]  /*2930*/  SHF.R.U32.HI R42, RZ, 0x10, R9 ;  /* 0x00000010ff2a7819 */ /* 0x000fc60000011609 */
[----:B------:R-:W-:Y:S01]  /*2940*/  I2F.F16 R10, R10 ;  /* 0x0000000a000a7306 */ /* 0x000fe20000200c00 */
[----:B------:R-:W-:Y:S02]  /*2950*/  IADD3 R9, R8, -0x80, RZ ;  /* 0xffffff8008097810 */ /* 0x000fe40007ffe0ff */
[----:B------:R-:W-:Y:S01]  /*2960*/  LOP3.LUT R42, R42, 0xff, RZ, 0xc0, !PT ;  /* 0x000000ff2a2a7812 */ /* 0x000fe200078ec0ff */
[----:B------:R-:W-:Y:S01]  /*2970*/  FFMA.FTZ R33, R44, R33, R29 ;  /* 0x000000212c217223 */ /* 0x000fe2000001001d */
[----:B-1----:R-:W-:Y:S02]  /*2980*/  HADD2.F32 R32, -RZ, R32.H0_H0 ;  /* 0x20000020ff207230 */ /* 0x002fe40000004100 */
[----:B------:R-:W-:Y:S01]  /*2990*/  IADD3 R42, R42, -0x80, RZ ;  /* 0xffffff802a2a7810 */ /* 0x000fe20007ffe0ff */
[----:B------:R0:W1:Y:S08]  /*29a0*/  I2F.F16 R8, R9 ;  /* 0x0000000900087306 */ /* 0x0000700000200c00 */
[----:B------:R-:W-:Y:S01]  /*29b0*/  I2F.F16 R42, R42 ;  /* 0x0000002a002a7306 */ /* 0x000fe20000200c00 */
[----:B0-----:R-:W-:Y:S01]  /*29c0*/  IADD3 R9, R11, -0x80, RZ ;  /* 0xffffff800b097810 */ /* 0x001fe20007ffe0ff */
[----:B-1----:R-:W-:-:S06]  /*29d0*/  HADD2.F32 R44, -RZ, R8.H0_H0 ;  /* 0x20000008ff2c7230 */ /* 0x002fcc0000004100 */
        /* <DEDUP_REMOVED lines=9> */
[----:B--2---:R-:W-:Y:S02]  /*2a70*/  LEA.HI R43, R13, 0xffffff80, RZ, 0x8 ;  /* 0xffffff800d2b7811 */ /* 0x004fe400078f40ff */
[----:B------:R-:W-:-:S04]  /*2a80*/  LOP3.LUT R11, R12, 0xff, RZ, 0xc0, !PT ;  /* 0x000000ff0c0b7812 */ /* 0x000fc800078ec0ff */
[----:B------:R0:W-:Y:S01]  /*2a90*/  I2F.F16 R29, R43 ;  /* 0x0000002b001d7306 */ /* 0x0001e20000200c00 */
[----:B------:R-:W-:Y:S02]  /*2aa0*/  LOP3.LUT R9, R14, 0xff, RZ, 0xc0, !PT ;  /* 0x000000ff0e097812 */ /* 0x000fe400078ec0ff */
[----:B------:R-:W-:Y:S02]  /*2ab0*/  LEA.HI R24, R12, 0xffffff80, RZ, 0x8 ;  /* 0xffffff800c187811 */ /* 0x000fe400078f40ff */
[----:B------:R-:W-:Y:S02]  /*2ac0*/  IADD3 R44, R9, -0x80, RZ ;  /* 0xffffff80092c7810 */ /* 0x000fe40007ffe0ff */
[----:B------:R-:W-:Y:S01]  /*2ad0*/  LEA.HI R31, R14, 0xffffff80, RZ, 0x8 ;  /* 0xffffff800e1f7811 */ /* 0x000fe200078f40ff */
[----:B0-----:R-:W-:Y:S01]  /*2ae0*/  HADD2.F32 R43, -RZ, R42.H0_H0 ;  /* 0x2000002aff2b7230 */ /* 0x001fe20000004100 */
[----:B------:R-:W-:Y:S01]  /*2af0*/  IADD3 R42, R11, -0x80, RZ ;  /* 0xffffff800b2a7810 */ /* 0x000fe20007ffe0ff */
[----:B------:R-:W-:Y:S01]  /*2b00*/  HADD2.F32 R11, -RZ, R10.H0_H0 ;  /* 0x2000000aff0b7230 */ /* 0x000fe20000004100 */
[----:B------:R-:W0:Y:S02]  /*2b10*/  I2F.F16 R24, R24 ;  /* 0x0000001800187306 */ /* 0x000e240000200c00 */
[C---:B------:R-:W-:Y:S01]  /*2b20*/  FFMA.FTZ R41, R8.reuse, R43, R41 ;  /* 0x0000002b08297223 */ /* 0x040fe20000010029 */
[----:B------:R-:W-:Y:S01]  /*2b30*/  LOP3.LUT R43, R13, 0xff, RZ, 0xc0, !PT ;  /* 0x000000ff0d2b7812 */ /* 0x000fe200078ec0ff */
[----:B------:R-:W-:Y:S01]  /*2b40*/  FFMA.FTZ R11, R8, R11, R34 ;  /* 0x0000000b080b7223 */ /* 0x000fe20000010022 */
[----:B------:R-:W-:Y:S01]  /*2b50*/  HADD2.F32 R34, -RZ, R25.H1_H1 ;  /* 0x30000019ff227230 */ /* 0x000fe20000004100 */
[----:B------:R-:W1:Y:S01]  /*2b60*/  LDS.64 R8, [UR5+0x28] ;  /* 0x00002805ff087984 */ /* 0x000e620008000a00 */
[----:B------:R-:W-:Y:S01]  /*2b70*/  IADD3 R43, R43, -0x80, RZ ;  /* 0xffffff802b2b7810 */ /* 0x000fe20007ffe0ff */
[----:B------:R2:W-:Y:S02]  /*2b80*/  I2F.F16 R10, R42 ;  /* 0x0000002a000a7306 */ /* 0x0005e40000200c00 */
[----:B------:R-:W-:Y:S01]  /*2b90*/  FFMA.FTZ R32, R32, R34, R35 ;  /* 0x0000002220207223 */ /* 0x000fe20000010023 */
[----:B------:R-:W-:-:S02]  /*2ba0*/  HADD2.F32 R35, -RZ, R30.H0_H0 ;  /* 0x2000001eff237230 */ /* 0x000fc40000004100 */
[C---:B------:R-:W-:Y:S01]  /*2bb0*/  FFMA.FTZ R28, R34.reuse, R28, R11 ;  /* 0x0000001c221c7223 */ /* 0x040fe2000001000b */
[----:B0-----:R-:W-:Y:S02]  /*2bc0*/  HADD2.F32 R24, -RZ, R24.H0_H0 ;  /* 0x20000018ff187230 */ /* 0x001fe40000004100 */
[----:B------:R-:W-:Y:S01]  /*2bd0*/  FFMA.FTZ R41, R34, R35, R41 ;  /* 0x0000002322297223 */ /* 0x000fe20000010029 */
[----:B--2---:R-:W-:Y:S01]  /*2be0*/  LOP3.LUT R42, R15, 0xff, RZ, 0xc0, !PT ;  /* 0x000000ff0f2a7812 */ /* 0x004fe200078ec0ff */
[----:B------:R0:W2:Y:S01]  /*2bf0*/  I2F.F16 R25, R43 ;  /* 0x0000002b00197306 */ /* 0x0000a20000200c00 */
[----:B------:R-:W-:Y:S02]  /*2c00*/  SHF.R.U32.HI R35, RZ, 0x8, R12 ;  /* 0x00000008ff237819 */ /* 0x000fe4000001160c */
[----:B------:R-:W-:Y:S02]  /*2c10*/  IADD3 R45, R42, -0x80, RZ ;  /* 0xffffff802a2d7810 */ /* 0x000fe40007ffe0ff */
[----:B------:R-:W-:-:S03]  /*2c20*/  LOP3.LUT R42, R35, 0xff, RZ, 0xc0, !PT ;  /* 0x000000ff232a7812 */ /* 0x000fc600078ec0ff */
[----:B------:R3:W-:Y:S01]  /*2c30*/  I2F.F16 R30, R44 ;  /* 0x0000002c001e7306 */ /* 0x0007e20000200c00 */
[----:B0-----:R-:W-:Y:S02]  /*2c40*/  SHF.R.U32.HI R43, RZ, 0x10, R12 ;  /* 0x00000010ff2b7819 */ /* 0x001fe4000001160c */
[----:B------:R-:W-:Y:S02]  /*2c50*/  IADD3 R12, R42, -0x80, RZ ;  /* 0xffffff802a0c7810 */ /* 0x000fe40007ffe0ff */
[--C-:B------:R-:W-:Y:S02]  /*2c60*/  SHF.R.U32.HI R42, RZ, 0x8, R13.reuse ;  /* 0x00000008ff2a7819 */ /* 0x100fe4000001160d */
[----:B------:R-:W-:Y:S01]  /*2c70*/  LOP3.LUT R43, R43, 0xff, RZ, 0xc0, !PT ;  /* 0x000000ff2b2b7812 */ /* 0x000fe200078ec0ff */
[----:B--2---:R-:W-:Y:S01]  /*2c80*/  HADD2.F32 R25, -RZ, R25.H0_H0 ;  /* 0x20000019ff197230 */ /* 0x004fe20000004100 */
[----:B------:R-:W-:Y:S01]  /*2c90*/  LOP3.LUT R42, R42, 0xff, RZ, 0xc0, !PT ;  /* 0x000000ff2a2a7812 */ /* 0x000fe200078ec0ff */
[----:B------:R-:W0:Y:S01]  /*2ca0*/  I2F.F16 R35, R45 ;  /* 0x0000002d00237306 */ /* 0x000e220000200c00 */
[----:B------:R-:W-:Y:S01]  /*2cb0*/  IADD3 R11, R43, -0x80, RZ ;  /* 0xffffff802b0b7810 */ /* 0x000fe20007ffe0ff */
[----:B------:R-:W-:Y:S01]  /*2cc0*/  HADD2.F32 R43, -RZ, R20.H0_H0 ;  /* 0x20000014ff2b7230 */ /* 0x000fe20000004100 */
[----:B------:R-:W-:-:S02]  /*2cd0*/  SHF.R.U32.HI R20, RZ, 0x10, R13 ;  /* 0x00000010ff147819 */ /* 0x000fc4000001160d */
[----:B------:R-:W-:Y:S02]  /*2ce0*/  IADD3 R13, R42, -0x80, RZ ;  /* 0xffffff802a0d7810 */ /* 0x000fe40007ffe0ff */
[--C-:B------:R-:W-:Y:S01]  /*2cf0*/  SHF.R.U32.HI R42, RZ, 0x8, R14.reuse ;  /* 0x00000008ff2a7819 */ /* 0x100fe2000001160e */
[----:B------:R-:W-:Y:S01]  /*2d00*/  FFMA.FTZ R33, R34, R43, R33 ;  /* 0x0000002b22217223 */ /* 0x000fe20000010021 */
[----:B------:R-:W-:Y:S01]  /*2d10*/  LOP3.LUT R20, R20, 0xff, RZ, 0xc0, !PT ;  /* 0x000000ff14147812 */ /* 0x000fe200078ec0ff */
[----:B------:R-:W2:Y:S01]  /*2d20*/  I2F.F16 R12, R12 ;  /* 0x0000000c000c7306 */ /* 0x000ea20000200c00 */
[----:B------:R-:W-:Y:S01]  /*2d30*/  LOP3.LUT R42, R42, 0xff, RZ, 0xc0, !PT ;  /* 0x000000ff2a2a7812 */ /* 0x000fe200078ec0ff */
[----:B------:R-:W-:Y:S01]  /*2d40*/  HADD2.F32 R43, -RZ, R10.H0_H0 ;  /* 0x2000000aff2b7230 */ /* 0x000fe20000004100 */
[----:B---3--:R-:W-:Y:S02]  /*2d50*/  SHF.R.U32.HI R44, RZ, 0x10, R14 ;  /* 0x00000010ff2c7819 */ /* 0x008fe4000001160e */
[----:B------:R-:W-:Y:S01]  /*2d60*/  IADD3 R14, R42, -0x80, RZ ;  /* 0xffffff802a0e7810 */ /* 0x000fe20007ffe0ff */
[----:B0-----:R-:W-:Y:S01]  /*2d70*/  HADD2.F32 R45, -RZ, R35.H0_H0 ;  /* 0x20000023ff2d7230 */ /* 0x001fe20000004100 */
[----:B------:R-:W-:Y:S01]  /*2d80*/  IADD3 R34, R20, -0x80, RZ ;  /* 0xffffff8014227810 */ /* 0x000fe20007ffe0ff */
[--C-:B-1----:R-:W-:Y:S01]  /*2d90*/  HADD2.F32 R20, -RZ, R8.reuse.H0_H0 ;  /* 0x20000008ff147230 */ /* 0x102fe20000004100 */
[----:B------:R-:W-:Y:S01]  /*2da0*/  SHF.R.U32.HI R42, RZ, 0x8, R15 ;  /* 0x00000008ff2a7819 */ /* 0x000fe2000001160f */
[----:B------:R-:W0:Y:S01]  /*2db0*/  I2F.F16 R13, R13 ;  /* 0x0000000d000d7306 */ /* 0x000e220000200c00 */
[----:B------:R-:W-:Y:S01]  /*2dc0*/  LOP3.LUT R44, R44, 0xff, RZ, 0xc0, !PT ;  /* 0x000000ff2c2c7812 */ /* 0x000fe200078ec0ff */
[----:B------:R-:W-:Y:S01]  /*2dd0*/  HADD2.F32 R35, -RZ, R8.H1_H1 ;  /* 0x30000008ff237230 */ /* 0x000fe20000004100 */
[----:B------:R-:W-:Y:S01]  /*2de0*/  LOP3.LUT R42, R42, 0xff, RZ, 0xc0, !PT ;  /* 0x000000ff2a2a7812 */ /* 0x000fe200078ec0ff */
[----:B------:R-:W-:Y:S01]  /*2df0*/  FFMA.FTZ R41, R20, R25, R41 ;  /* 0x0000001914297223 */ /* 0x000fe20000010029 */
[----:B------:R-:W-:Y:S01]  /*2e00*/  IADD3 R25, R44, -0x80, RZ ;  /* 0xffffff802c197810 */ /* 0x000fe20007ffe0ff */
[----:B------:R-:W-:Y:S01]  /*2e10*/  FFMA.FTZ R32, R43, R20, R32 ;  /* 0x000000142b207223 */ /* 0x000fe20000010020 */
[----:B------:R-:W-:Y:S01]  /*2e20*/  IADD3 R42, R42, -0x80, RZ ;  /* 0xffffff802a2a7810 */ /* 0x000fe20007ffe0ff */
[----:B------:R1:W3:Y:S01]  /*2e30*/  I2F.F16 R10, R34 ;  /* 0x00000022000a7306 */ /* 0x0002e20000200c00 */
[----:B------:R-:W-:-:S05]  /*2e40*/  HADD2.F32 R43, -RZ, R30.H0_H0 ;  /* 0x2000001eff2b7230 */ /* 0x000fca0000004100 */
[----:B------:R-:W-:Y:S01]  /*2e50*/  FFMA.FTZ R28, R20, R43, R28 ;  /* 0x0000002b141c7223 */ /* 0x000fe2000001001c */
[----:B--2---:R-:W-:Y:S01]  /*2e60*/  HADD2.F32 R43, -RZ, R12.H0_H0 ;  /* 0x2000000cff2b7230 */ /* 0x004fe20000004100 */
[----:B------:R-:W2:Y:S01]  /*2e70*/  I2F.F16 R14, R14 ;  /* 0x0000000e000e7306 */ /* 0x000ea20000200c00 */
[----:B-1----:R-:W-:Y:S01]  /*2e80*/  SHF.R.U32.HI R34, RZ, 0x10, R15 ;  /* 0x00000010ff227819 */ /* 0x002fe2000001160f */
[----:B0-----:R-:W-:Y:S01]  /*2e90*/  HADD2.F32 R44, -RZ, R13.H0_H0 ;  /* 0x2000000dff2c7230 */ /* 0x001fe20000004100 */
[----:B------:R-:W-:Y:S01]  /*2ea0*/  LEA.HI R15, R15, 0xffffff80, RZ, 0x8 ;  /* 0xffffff800f0f7811 */ /* 0x000fe200078f40ff */
[----:B------:R-:W-:Y:S01]  /*2eb0*/  FFMA.FTZ R13, R43, R35, R32 ;  /* 0x000000232b0d7223 */ /* 0x000fe20000010020 */
[----:B------:R-:W-:Y:S01]  /*2ec0*/  LOP3.LUT R34, R34, 0xff, RZ, 0xc0, !PT ;  /* 0x000000ff22227812 */ /* 0x000fe200078ec0ff */
[----:B------:R-:W-:Y:S01]  /*2ed0*/  FFMA.FTZ R20, R20, R45, R33 ;  /* 0x0000002d14147223 */ /* 0x000fe20000010021 */
[----:B------:R-:W-:Y:S01]  /*2ee0*/  HADD2.F32 R12, -RZ, R9.H0_H0 ;  /* 0x20000009ff0c7230 */ /* 0x000fe20000004100 */
[----:B------:R-:W0:Y:S01]  /*2ef0*/  I2F.F16 R30, R42 ;  /* 0x0000002a001e7306 */ /* 0x000e220000200c00 */
[----:B------:R-:W-:Y:S01]  /*2f00*/  IADD3 R34, R34, -0x80, RZ ;  /* 0xffffff8022227810 */ /* 0x000fe20007ffe0ff */
[----:B---3--:R-:W-:-:S02]  /*2f10*/  HADD2.F32 R10, -RZ, R10.H0_H0 ;  /* 0x2000000aff0a7230 */ /* 0x008fc40000004100 */
[----:B------:R-:W-:Y:S01]  /*2f20*/  FFMA.FTZ R41, R35, R44, R41 ;  /* 0x0000002c23297223 */ /* 0x000fe20000010029 */
[----:B------:R-:W-:Y:S02]  /*2f30*/  HADD2.F32 R9, -RZ, R9.H1_H1 ;  /* 0x30000009ff097230 */ /* 0x000fe40000004100 */
[----:B--2---:R-:W-:Y:S01]  /*2f40*/  HADD2.F32 R32, -RZ, R14.H0_H0 ;  /* 0x2000000eff207230 */ /* 0x004fe20000004100 */
        /* <DEDUP_REMOVED lines=34> */
.L_x_4041:
[----:B------:R-:W-:Y:S01]  /*3170*/  IMAD.WIDE R26, R39, 0x8, R26 ;  /* 0x00000008271a7825 */ /* 0x000fe200078e021a */
[----:B------:R-:W-:Y:S06]  /*3180*/  @P1 BRA `(.L_x_4042) ;  /* 0x0000000800fc1947 */ /* 0x000fec0003800000 */
[----:B-----5:R-:W2:Y:S01]  /*3190*/  LDG.E.128.CONSTANT R8, desc[UR6][R26.64] ;  /* 0x000000061a087981 */ /* 0x020ea2000c1e9d00 */
[----:B------:R-:W-:Y:S02]  /*31a0*/  LOP3.LUT R12, R4, 0xff, RZ, 0xc0, !PT ;  /* 0x000000ff040c7812 */ /* 0x000fe400078ec0ff */
[----:B------:R-:W-:Y:S02]  /*31b0*/  SHF.R.U32.HI R24, RZ, 0x8, R4 ;  /* 0x00000008ff187819 */ /* 0x000fe40000011604 */
[----:B------:R-:W-:Y:S02]  /*31c0*/  IADD3 R25, R12, -0x80, RZ ;  /* 0xffffff800c197810 */ /* 0x000fe40007ffe0ff */
[----:B------:R-:W-:Y:S02]  /*31d0*/  LOP3.LUT R12, R5, 0xff, RZ, 0xc0, !PT ;  /* 0x000000ff050c7812 */ /* 0x000fe400078ec0ff */
[----:B------:R-:W-:Y:S02]  /*31e0*/  LEA.HI R31, R4, 0xffffff80, RZ, 0x8 ;  /* 0xffffff80041f7811 */ /* 0x000fe400078f40ff */
[----:B------:R-:W-:Y:S01]  /*31f0*/  IADD3 R43, R12, -0x80, RZ ;  /* 0xffffff800c2b7810 */ /* 0x000fe20007ffe0ff */
[----:B------:R-:W3:Y:S01]  /*3200*/  I2F.F16 R25, R25 ;  /* 0x0000001900197306 */ /* 0x000ee20000200c00 */
[----:B------:R-:W-:-:S02]  /*3210*/  LOP3.LUT R12, R6, 0xff, RZ, 0xc0, !PT ;  /* 0x000000ff060c7812 */ /* 0x000fc400078ec0ff */
[----:B------:R-:W-:Y:S02]  /*3220*/  SHF.R.U32.HI R4, RZ, 0x10, R4 ;  /* 0x00000010ff047819 */ /* 0x000fe40000011604 */
[----:B------:R-:W-:Y:S02]  /*3230*/  IADD3 R41, R12, -0x80, RZ ;  /* 0xffffff800c297810 */ /* 0x000fe40007ffe0ff */
[----:B------:R-:W-:Y:S01]  /*3240*/  LOP3.LUT R12, R7, 0xff, RZ, 0xc0, !PT ;  /* 0x000000ff070c7812 */ /* 0x000fe200078ec0ff */
[----:B------:R-:W4:Y:S01]  /*3250*/  I2F.F16 R43, R43 ;  /* 0x0000002b002b7306 */ /* 0x000f220000200c00 */
[----:B------:R-:W-:Y:S02]  /*3260*/  LOP3.LUT R32, R24, 0xff, RZ, 0xc0, !PT ;  /* 0x000000ff18207812 */ /* 0x000fe400078ec0ff */
[----:B------:R-:W-:Y:S02]  /*3270*/  IADD3 R15, R12, -0x80, RZ ;  /* 0xffffff800c0f7810 */ /* 0x000fe40007ffe0ff */
[----:B------:R-:W0:Y:S01]  /*3280*/  LDS.64 R12, [UR5+0x30] ;  /* 0x00003005ff0c7984 */ /* 0x000e220008000a00 */
[----:B------:R-:W-:Y:S01]  /*3290*/  LOP3.LUT R4, R4, 0xff, RZ, 0xc0, !PT ;  /* 0x000000ff04047812 */ /* 0x000fe200078ec0ff */
[----:B---3--:R-:W-:Y:S01]  /*32a0*/  HADD2.F32 R25, -RZ, R25.H0_H0 ;  /* 0x20000019ff197230 */ /* 0x008fe20000004100 */
[----:B------:R-:W-:Y:S01]  /*32b0*/  I2F.F16 R41, R41 ;  /* 0x0000002900297306 */ /* 0x000fe20000200c00 */
[----:B------:R-:W-:-:S02]  /*32c0*/  IADD3 R33, R32, -0x80, RZ ;  /* 0xffffff8020217810 */ /* 0x000fc40007ffe0ff */
[----:B------:R-:W-:Y:S02]  /*32d0*/  LEA.HI R30, R5, 0xffffff80, RZ, 0x8 ;  /* 0xffffff80051e7811 */ /* 0x000fe400078f40ff */
[--C-:B------:R-:W-:Y:S02]  /*32e0*/  SHF.R.U32.HI R32, RZ, 0x8, R5.reuse ;  /* 0x00000008ff207819 */ /* 0x100fe40000011605 */
[----:B------:R-:W-:Y:S01]  /*32f0*/  SHF.R.U32.HI R5, RZ, 0x10, R5 ;  /* 0x00000010ff057819 */ /* 0x000fe20000011605 */
[----:B------:R-:W3:Y:S01]  /*3300*/  I2F.F16 R15, R15 ;  /* 0x0000000f000f7306 */ /* 0x000ee20000200c00 */
[----:B------:R-:W-:Y:S01]  /*3310*/  IADD3 R4, R4, -0x80, RZ ;  /* 0xffffff8004047810 */ /* 0x000fe20007ffe0ff */
[----:B----4-:R-:W-:Y:S01]  /*3320*/  HADD2.F32 R43, -RZ, R43.H0_H0 ;  /* 0x2000002bff2b7230 */ /* 0x010fe20000004100 */
[----:B------:R-:W-:Y:S02]  /*3330*/  SHF.R.U32.HI R42, RZ, 0x8, R6 ;  /* 0x00000008ff2a7819 */ /* 0x000fe40000011606 */
[----:B------:R-:W-:-:S02]  /*3340*/  LOP3.LUT R34, R32, 0xff, RZ, 0xc0, !PT ;  /* 0x000000ff20227812 */ /* 0x000fc400078ec0ff */
[----:B------:R-:W-:Y:S01]  /*3350*/  LOP3.LUT R5, R5, 0xff, RZ, 0xc0, !PT ;  /* 0x000000ff05057812 */ /* 0x000fe200078ec0ff */
[----:B------:R0:W-:Y:S01]  /*3360*/  I2F.F16 R32, R4 ;  /* 0x0000000400207306 */ /* 0x0001e20000200c00 */
[----:B------:R-:W-:Y:S02]  /*3370*/  LOP3.LUT R42, R42, 0xff, RZ, 0xc0, !PT ;  /* 0x000000ff2a2a7812 */ /* 0x000fe400078ec0ff */
[----:B------:R-:W-:Y:S02]  /*3380*/  LEA.HI R14, R6, 0xffffff80, RZ, 0x8 ;  /* 0xffffff80060e7811 */ /* 0x000fe400078f40ff */
[----:B------:R-:W-:Y:S01]  /*3390*/  IADD3 R34, R34, -0x80, RZ ;  /* 0xffffff8022227810 */ /* 0x000fe20007ffe0ff */
[----:B---3--:R-:W-:Y:S02]  /*33a0*/  HADD2.F32 R15, -RZ, R15.H0_H0 ;  /* 0x2000000fff0f7230 */ /* 0x008fe40000004100 */
[----:B------:R-:W3:Y:S01]  /*33b0*/  I2F.F16 R33, R33 ;  /* 0x0000002100217306 */ /* 0x000ee20000200c00 */
[----:B------:R-:W-:-:S07]  /*33c0*/  LEA.HI R20, R7, 0xffffff80, RZ, 0x8 ;  /* 0xffffff8007147811 */ /* 0x000fce00078f40ff */
[----:B------:R-:W4:Y:S01]  /*33d0*/  I2F.F16 R34, R34 ;  /* 0x0000002200227306 */ /* 0x000f220000200c00 */
[--C-:B0-----:R-:W-:Y:S02]  /*33e0*/  HADD2.F32 R4, -RZ, R12.reuse.H0_H0 ;  /* 0x2000000cff047230 */ /* 0x101fe40000004100 */
[----:B------:R-:W-:-:S05]  /*33f0*/  HADD2.F32 R44, -RZ, R12.H1_H1 ;  /* 0x3000000cff2c7230 */ /* 0x000fca0000004100 */
[----:B------:R-:W-:Y:S01]  /*3400*/  I2F.F16 R31, R31 ;  /* 0x0000001f001f7306 */ /* 0x000fe20000200c00 */
[----:B---3--:R-:W-:Y:S02]  /*3410*/  HADD2.F32 R33, -RZ, R33.H0_H0 ;  /* 0x20000021ff217230 */ /* 0x008fe40000004100 */
[----:B------:R-:W-:Y:S01]  /*3420*/  FFMA.FTZ R15, R4, R15, RZ ;  /* 0x0000000f040f7223 */ /* 0x000fe200000100ff */
[----:B----4-:R-:W-:-:S04]  /*3430*/  HADD2.F32 R34, -RZ, R34.H0_H0 ;  /* 0x20000022ff227230 */ /* 0x010fc80000004100 */
[----:B------:R-:W0:Y:S08]  /*3440*/  I2F.F16 R30, R30 ;  /* 0x0000001e001e7306 */ /* 0x000e300000200c00 */
[----:B------:R-:W-:Y:S01]  /*3450*/  I2F.F16 R14, R14 ;  /* 0x0000000e000e7306 */ /* 0x000fe20000200c00 */
[----:B0-----:R-:W-:-:S07]  /*3460*/  HADD2.F32 R30, -RZ, R30.H0_H0 ;  /* 0x2000001eff1e7230 */ /* 0x001fce0000004100 */
[----:B------:R-:W-:Y:S01]  /*3470*/  I2F.F16 R20, R20 ;  /* 0x0000001400147306 */ /* 0x000fe20000200c00 */
[----:B--2---:R-:W-:Y:S02]  /*3480*/  LEA.HI R35, R10, 0xffffff80, RZ, 0x8 ;  /* 0xffffff800a237811 */ /* 0x004fe400078f40ff */
[----:B-1----:R-:W-:-:S05]  /*3490*/  LEA.HI R29, R8, 0xffffff80, RZ, 0x8 ;  /* 0xffffff80081d7811 */ /* 0x002fca00078f40ff */
[----:B------:R0:W1:Y:S01]  /*34a0*/  I2F.F16 R24, R35 ;  /* 0x0000002300187306 */ /* 0x0000620000200c00 */
[----:B------:R-:W-:-:S07]  /*34b0*/  LEA.HI R28, R9, 0xffffff80, RZ, 0x8 ;  /* 0xffffff80091c7811 */ /* 0x000fce00078f40ff */
[----:B------:R-:W-:Y:S01]  /*34c0*/  I2F.F16 R29, R29 ;  /* 0x0000001d001d7306 */ /* 0x000fe20000200c00 */
[----:B0-----:R-:W-:Y:S02]  /*34d0*/  SHF.R.U32.HI R35, RZ, 0x10, R6 ;  /* 0x00000010ff237819 */ /* 0x001fe40000011606 */
        /* <DEDUP_REMOVED lines=8> */
[----:B------:R-:W0:Y:S01]  /*3560*/  I2F.F16 R41, R41 ;  /* 0x0000002900297306 */ /* 0x000e220000200c00 */
[----:B------:R-:W-:Y:S01]  /*3570*/  LOP3.LUT R43, R43, 0xff, RZ, 0xc0, !PT ;  /* 0x000000ff2b2b7812 */ /* 0x000fe200078ec0ff */
[----:B------:R-:W-:Y:S01]  /*3580*/  FFMA.FTZ R42, R33, R44, R42 ;  /* 0x0000002c212a7223 */ /* 0x000fe2000001002a */
[----:B------:R-:W-:Y:S01]  /*3590*/  IADD3 R4, R35, -0x80, RZ ;  /* 0xffffff8023047810 */ /* 0x000fe20007ffe0ff */
[----:B------:R-:W-:Y:S01]  /*35a0*/  FFMA.FTZ R25, R44, R34, R25 ;  /* 0x000000222c197223 */ /* 0x000fe20000010019 */
[----:B------:R-:W-:Y:S01]  /*35b0*/  IADD3 R35, R43, -0x80, RZ ;  /* 0xffffff802b237810 */ /* 0x000fe20007ffe0ff */
[----:B------:R-:W-:Y:S01]  /*35c0*/  HADD2.F32 R43, -RZ, R32.H0_H0 ;  /* 0x20000020ff2b7230 */ /* 0x000fe20000004100 */
[----:B------:R-:W-:Y:S01]  /*35d0*/  SHF.R.U32.HI R7, RZ, 0x10, R7 ;  /* 0x00000010ff077819 */ /* 0x000fe20000011607 */
[----:B------:R-:W-:Y:S01]  /*35e0*/  I2F.F16 R6, R6 ;  /* 0x0000000600067306 */ /* 0x000fe20000200c00 */
[----:B------:R-:W-:Y:S01]  /*35f0*/  LOP3.LUT R33, R9, 0xff, RZ, 0xc0, !PT ;  /* 0x000000ff09217812 */ /* 0x000fe200078ec0ff */
[----:B-1----:R-:W-:Y:S01]  /*3600*/  HADD2.F32 R24, -RZ, R24.H0_H0 ;  /* 0x20000018ff187230 */ /* 0x002fe20000004100 */
[----:B------:R-:W-:-:S04]  /*3610*/  LOP3.LUT R7, R7, 0xff, RZ, 0xc0, !PT ;  /* 0x000000ff07077812 */ /* 0x000fc800078ec0ff */
[----:B------:R-:W-:Y:S01]  /*3620*/  IADD3 R12, R7, -0x80, RZ ;  /* 0xffffff80070c7810 */ /* 0x000fe20007ffe0ff */
[----:B------:R-:W1:Y:S01]  /*3630*/  I2F.F16 R35, R35 ;  /* 0x0000002300237306 */ /* 0x000e620000200c00 */
[----:B0-----:R-:W-:Y:S01]  /*3640*/  HADD2.F32 R41, -RZ, R41.H0_H0 ;  /* 0x20000029ff297230 */ /* 0x001fe20000004100 */
[----:B------:R-:W-:-:S04]  /*3650*/  LOP3.LUT R7, R8, 0xff, RZ, 0xc0, !PT ;  /* 0x000000ff08077812 */ /* 0x000fc800078ec0ff */
[----:B------:R-:W-:Y:S01]  /*3660*/  FFMA.FTZ R5, R44, R41, R5 ;  /* 0x000000292c057223 */ /* 0x000fe20000010005 */
[----:B------:R-:W-:Y:S01]  /*3670*/  IADD3 R7, R7, -0x80, RZ ;  /* 0xffffff8007077810 */ /* 0x000fe20007ffe0ff */
[----:B------:R-:W0:Y:S01]  /*3680*/  I2F.F16 R4, R4 ;  /* 0x0000000400047306 */ /* 0x000e220000200c00 */
[----:B-1----:R-:W-:Y:S01]  /*3690*/  HADD2.F32 R34, -RZ, R35.H0_H0 ;  /* 0x20000023ff227230 */ /* 0x002fe20000004100 */
[----:B------:R-:W-:-:S06]  /*36a0*/  IADD3 R35, R33, -0x80, RZ ;  /* 0xffffff8021237810 */ /* 0x000fcc0007ffe0ff */
[----:B------:R-:W1:Y:S01]  /*36b0*/  I2F.F16 R12, R12 ;  /* 0x0000000c000c7306 */ /* 0x000e620000200c00 */
[----:B------:R-:W-:Y:S01]  /*36c0*/  LOP3.LUT R33, R10, 0xff, RZ, 0xc0, !PT ;  /* 0x000000ff0a217812 */ /* 0x000fe200078ec0ff */
[----:B------:R-:W-:Y:S01]  /*36d0*/  FFMA.FTZ R34, R44, R34, R15 ;  /* 0x000000222c227223 */ /* 0x000fe2000001000f */
[----:B------:R-:W-:Y:S02]  /*36e0*/  HADD2.F32 R44, -RZ, R13.H0_H0 ;  /* 0x2000000dff2c7230 */ /* 0x000fe40000004100 */
[----:B------:R-:W-:Y:S01]  /*36f0*/  IADD3 R41, R33, -0x80, RZ ;  /* 0xffffff8021297810 */ /* 0x000fe20007ffe0ff */
[----:B------:R-:W-:Y:S02]  /*3700*/  HADD2.F32 R33, -RZ, R6.H0_H0 ;  /* 0x20000006ff217230 */ /* 0x000fe40000004100 */
[----:B------:R2:W-:Y:S01]  /*3710*/  I2F.F16 R15, R35 ;  /* 0x00000023000f7306 */ /* 0x0005e20000200c00 */
[----:B------:R-:W-:Y:S01]  /*3720*/  FFMA.FTZ R32, R43, R44, R42 ;  /* 0x0000002c2b207223 */ /* 0x000fe2000001002a */
[----:B0-----:R-:W-:-:S02]  /*3730*/  HADD2.F32 R43, -RZ, R4.H0_H0 ;  /* 0x20000004ff2b7230 */ /* 0x001fc40000004100 */
[C---:B------:R-:W-:Y:S01]  /*3740*/  FFMA.FTZ R25, R44.reuse, R33, R25 ;  /* 0x000000212c197223 */ /* 0x040fe20000010019 */
[--C-:B------:R-:W-:Y:S02]  /*3750*/  SHF.R.U32.HI R33, RZ, 0x8, R8.reuse ;  /* 0x00000008ff217819 */ /* 0x100fe40000011608 */
[----:B------:R-:W-:Y:S01]  /*3760*/  LOP3.LUT R42, R11, 0xff, RZ, 0xc0, !PT ;  /* 0x000000ff0b2a7812 */ /* 0x000fe200078ec0ff */
[----:B-1----:R-:W-:Y:S01]  /*3770*/  HADD2.F32 R45, -RZ, R12.H0_H0 ;  /* 0x2000000cff2d7230 */ /* 0x002fe20000004100 */
[----:B------:R-:W-:Y:S01]  /*3780*/  LOP3.LUT R4, R33, 0xff, RZ, 0xc0, !PT ;  /* 0x000000ff21047812 */ /* 0x000fe200078ec0ff */
[----:B------:R-:W-:Y:S01]  /*3790*/  FFMA.FTZ R12, R44, R43, R5 ;  /* 0x0000002b2c0c7223 */ /* 0x000fe20000010005 */
[----:B--2---:R-:W-:Y:S01]  /*37a0*/  SHF.R.U32.HI R35, RZ, 0x10, R8 ;  /* 0x00000010ff237819 */ /* 0x004fe20000011608 */
[----:B------:R0:W-:Y:S01]  /*37b0*/  I2F.F16 R6, R41 ;  /* 0x0000002900067306 */ /* 0x0001e20000200c00 */
[----:B------:R-:W-:Y:S01]  /*37c0*/  IADD3 R8, R4, -0x80, RZ ;  /* 0xffffff8004087810 */ /* 0x000fe20007ffe0ff */
[----:B------:R-:W-:Y:S01]  /*37d0*/  HADD2.F32 R43, -RZ, R31.H0_H0 ;  /* 0x2000001fff2b7230 */ /* 0x000fe20000004100 */
[----:B------:R-:W1:Y:S01]  /*37e0*/  LDS.64 R4, [UR5+0x38] ;  /* 0x00003805ff047984 */ /* 0x000e620008000a00 */
[----:B------:R-:W-:Y:S01]  /*37f0*/  IADD3 R42, R42, -0x80, RZ ;  /* 0xffffff802a2a7810 */ /* 0x000fe20007ffe0ff */
[----:B------:R-:W-:Y:S01]  /*3800*/  FFMA.FTZ R34, R44, R45, R34 ;  /* 0x0000002d2c227223 */ /* 0x000fe20000010022 */
[----:B------:R-:W-:-:S02]  /*3810*/  SHF.R.U32.HI R31, RZ, 0x8, R10 ;  /* 0x00000008ff1f7819 */ /* 0x000fc4000001160a */
[----:B------:R2:W-:Y:S01]  /*3820*/  I2F.F16 R33, R42 ;  /* 0x0000002a00217306 */ /* 0x0005e20000200c00 */
[--C-:B0-----:R-:W-:Y:S02]  /*3830*/  SHF.R.U32.HI R41, RZ, 0x8, R9.reuse ;  /* 0x00000008ff297819 */ /* 0x101fe40000011609 */
[----:B------:R-:W-:Y:S02]  /*3840*/  LOP3.LUT R31, R31, 0xff, RZ, 0xc0, !PT ;  /* 0x000000ff1f1f7812 */ /* 0x000fe400078ec0ff */
[----:B------:R-:W-:Y:S02]  /*3850*/  LOP3.LUT R41, R41, 0xff, RZ, 0xc0, !PT ;  /* 0x000000ff29297812 */ /* 0x000fe400078ec0ff */
[----:B------:R-:W-:Y:S01]  /*3860*/  LOP3.LUT R35, R35, 0xff, RZ, 0xc0, !PT ;  /* 0x000000ff23237812 */ /* 0x000fe200078ec0ff */
[----:B------:R-:W0:Y:S01]  /*3870*/  I2F.F16 R7, R7 ;  /* 0x0000000700077306 */ /* 0x000e220000200c00 */
[----:B--2---:R-:W-:Y:S02]  /*3880*/  SHF.R.U32.HI R42, RZ, 0x10, R9 ;  /* 0x00000010ff2a7819 */ /* 0x004fe40000011609 */
[----:B------:R-:W-:Y:S01]  /*3890*/  IADD3 R9, R41, -0x80, RZ ;  /* 0xffffff8029097810 */ /* 0x000fe20007ffe0ff */
[----:B------:R-:W-:Y:S01]  /*38a0*/  HADD2.F32 R41, -RZ, R13.H1_H1 ;  /* 0x3000000dff297230 */ /* 0x000fe20000004100 */
[----:B------:R-:W-:-:S02]  /*38b0*/  LOP3.LUT R42, R42, 0xff, RZ, 0xc0, !PT ;  /* 0x000000ff2a2a7812 */ /* 0x000fc400078ec0ff */
[----:B------:R-:W-:Y:S01]  /*38c0*/  IADD3 R35, R35, -0x80, RZ ;  /* 0xffffff8023237810 */ /* 0x000fe20007ffe0ff */
[----:B------:R-:W-:Y:S01]  /*38d0*/  I2F.F16 R8, R8 ;  /* 0x0000000800087306 */ /* 0x000fe20000200c00 */
[----:B------:R-:W-:Y:S01]  /*38e0*/  IADD3 R13, R42, -0x80, RZ ;  /* 0xffffff802a0d7810 */ /* 0x000fe20007ffe0ff */
[----:B------:R-:W-:Y:S01]  /*38f0*/  FFMA.FTZ R25, R41, R30, R25 ;  /* 0x0000001e29197223 */ /* 0x000fe20000010019 */
[----:B------:R-:W-:Y:S01]  /*3900*/  SHF.R.U32.HI R42, RZ, 0x10, R10 ;  /* 0x00000010ff2a7819 */ /* 0x000fe2000001160a */
[----:B------:R-:W-:Y:S01]  /*3910*/  FFMA.FTZ R32, R43, R41, R32 ;  /* 0x000000292b207223 */ /* 0x000fe20000010020 */
[----:B------:R-:W-:Y:S01]  /*3920*/  IADD3 R10, R31, -0x80, RZ ;  /* 0xffffff801f0a7810 */ /* 0x000fe20007ffe0ff */
[----:B------:R-:W-:Y:S01]  /*3930*/  HADD2.F32 R31, -RZ, R14.H0_H0 ;  /* 0x2000000eff1f7230 */ /* 0x000fe20000004100 */
[--C-:B------:R-:W-:Y:S01]  /*3940*/  SHF.R.U32.HI R14, RZ, 0x8, R11.reuse ;  /* 0x00000008ff0e7819 */ /* 0x100fe2000001160b */
[----:B------:R-:W-:Y:S01]  /*3950*/  HADD2.F32 R43, -RZ, R20.H0_H0 ;  /* 0x20000014ff2b7230 */ /* 0x000fe20000004100 */
[----:B------:R-:W2:Y:S01]  /*3960*/  I2F.F16 R9, R9 ;  /* 0x0000000900097306 */ /* 0x000ea20000200c00 */
[----:B------:R-:W-:Y:S01]  /*3970*/  LOP3.LUT R42, R42, 0xff, RZ, 0xc0, !PT ;  /* 0x000000ff2a2a7812 */ /* 0x000fe200078ec0ff */
[C---:B------:R-:W-:Y:S01]  /*3980*/  FFMA.FTZ R12, R41.reuse, R31, R12 ;  /* 0x0000001f290c7223 */ /* 0x040fe2000001000c */
[----:B------:R-:W-:Y:S01]  /*3990*/  LOP3.LUT R30, R14, 0xff, RZ, 0xc0, !PT ;  /* 0x000000ff0e1e7812 */ /* 0x000fe200078ec0ff */
[----:B------:R-:W-:Y:S01]  /*39a0*/  FFMA.FTZ R34, R41, R43, R34 ;  /* 0x0000002b29227223 */ /* 0x000fe20000010022 */
[----:B------:R-:W-:Y:S01]  /*39b0*/  SHF.R.U32.HI R31, RZ, 0x10, R11 ;  /* 0x00000010ff1f7819 */ /* 0x000fe2000001160b */
[----:B0-----:R-:W-:Y:S01]  /*39c0*/  HADD2.F32 R43, -RZ, R7.H0_H0 ;  /* 0x20000007ff2b7230 */ /* 0x001fe20000004100 */
[----:B------:R-:W-:Y:S01]  /*39d0*/  IADD3 R30, R30, -0x80, RZ ;  /* 0xffffff801e1e7810 */ /* 0x000fe20007ffe0ff */
[----:B------:R-:W0:Y:S01]  /*39e0*/  I2F.F16 R10, R10 ;  /* 0x0000000a000a7306 */ /* 0x000e220000200c00 */
[----:B------:R-:W-:Y:S01]  /*39f0*/  LEA.HI R14, R11, 0xffffff80, RZ, 0x8 ;  /* 0xffffff800b0e7811 */ /* 0x000fe200078f40ff */
[--C-:B-1----:R-:W-:Y:S01]  /*3a00*/  HADD2.F32 R11, -RZ, R4.reuse.H0_H0 ;  /* 0x20000004ff0b7230 */ /* 0x102fe20000004100 */
[----:B------:R-:W-:Y:S01]  /*3a10*/  LOP3.LUT R41, R31, 0xff, RZ, 0xc0, !PT ;  /* 0x000000ff1f297812 */ /* 0x000fe200078ec0ff */
[----:B------:R-:W-:Y:S01]  /*3a20*/  HADD2.F32 R4, -RZ, R4.H1_H1 ;  /* 0x30000004ff047230 */ /* 0x000fe20000004100 */
[----:B------:R-:W-:Y:S01]  /*3a30*/  IADD3 R20, R42, -0x80, RZ ;  /* 0xffffff802a147810 */ /* 0x000fe20007ffe0ff */
[----:B------:R-:W-:Y:S01]  /*3a40*/  HADD2.F32 R33, -RZ, R33.H0_H0 ;  /* 0x20000021ff217230 */ /* 0x000fe20000004100 */
[----:B------:R-:W-:Y:S01]  /*3a50*/  IADD3 R41, R41, -0x80, RZ ;  /* 0xffffff8029297810 */ /* 0x000fe20007ffe0ff */
[----:B------:R-:W1:Y:S01]  /*3a60*/  I2F.F16 R30, R30 ;  /* 0x0000001e001e7306 */ /* 0x000e620000200c00 */
[----:B------:R-:W-:Y:S01]  /*3a70*/  FFMA.FTZ R31, R43, R11, R32 ;  /* 0x0000000b2b1f7223 */ /* 0x000fe20000010020 */
[----:B------:R-:W-:-:S02]  /*3a80*/  HADD2.F32 R43, -RZ, R6.H0_H0 ;  /* 0x20000006ff2b7230 */ /* 0x000fc40000004100 */
[C---:B------:R-:W-:Y:S01]  /*3a90*/  FFMA.FTZ R34, R11.reuse, R33, R34 ;  /* 0x000000210b227223 */ /* 0x040fe20000010022 */
[----:B------:R-:W-:Y:S02]  /*3aa0*/  HADD2.F32 R32, -RZ, R15.H0_H0 ;  /* 0x2000000fff207230 */ /* 0x000fe40000004100 */
[----:B--2---:R-:W-:Y:S02]  /*3ab0*/  HADD2.F32 R15, -RZ, R9.H0_H0 ;  /* 0x20000009ff0f7230 */ /* 0x004fe40000004100 */
[C---:B------:R-:W-:Y:S01]  /*3ac0*/  FFMA.FTZ R9, R11.reuse, R43, R12 ;  /* 0x0000002b0b097223 */ /* 0x040fe2000001000c */
[----:B------:R-:W2:Y:S01]  /*3ad0*/  I2F.F16 R35, R35 ;  /* 0x0000002300237306 */ /* 0x000ea20000200c00 */
[----:B------:R-:W-:Y:S01]  /*3ae0*/  FFMA.FTZ R25, R11, R32, R25 ;  /* 0x000000200b197223 */ /* 0x000fe20000010019 */
[----:B------:R-:W-:Y:S02]  /*3af0*/  HADD2.F32 R8, -RZ, R8.H0_H0 ;  /* 0x20000008ff087230 */ /* 0x000fe40000004100 */
[----:B0-----:R-:W-:-:S02]  /*3b00*/  HADD2.F32 R10, -RZ, R10.H0_H0 ;  /* 0x2000000aff0a7230 */ /* 0x001fc40000004100 */
[----:B------:R-:W-:Y:S01]  /*3b10*/  FFMA.FTZ R12, R4, R15, R25 ;  /* 0x0000000f040c7223 */ /* 0x000fe20000010019 */
[--C-:B------:R-:W-:Y:S02]  /*3b20*/  HADD2.F32 R7, -RZ, R5.reuse.H0_H0 ;  /* 0x20000005ff077230 */ /* 0x100fe40000004100 */
[----:B------:R-:W-:Y:S01]  /*3b30*/  FFMA.FTZ R8, R8, R4, R31 ;  /* 0x0000000408087223 */ /* 0x000fe2000001001f */
[----:B------:R-:W0:Y:S01]  /*3b40*/  I2F.F16 R13, R13 ;  /* 0x0000000d000d7306 */ /* 0x000e220000200c00 */
[----:B-1----:R-:W-:Y:S02]  /*3b50*/  HADD2.F32 R15, -RZ, R30.H0_H0 ;  /* 0x2000001eff0f7230 */ /* 0x002fe40000004100 */
[C---:B------:R-:W-:Y:S01]  /*3b60*/  FFMA.FTZ R10, R4.reuse, R10, R9 ;  /* 0x0000000a040a7223 */ /* 0x040fe20000010009 */
[----:B------:R-:W-:Y:S02]  /*3b70*/  HADD2.F32 R5, -RZ, R5.H1_H1 ;  /* 0x30000005ff057230 */ /* 0x000fe40000004100 */
[----:B------:R-:W-:Y:S01]  /*3b80*/  FFMA.FTZ R34, R4, R15, R34 ;  /* 0x0000000f04227223 */ /* 0x000fe20000010022 */
[----:B--2---:R-:W-:Y:S01]  /*3b90*/  HADD2.F32 R35, -RZ, R35.H0_H0 ;  /* 0x20000023ff237230 */ /* 0x004fe20000004100 */
[----:B------:R-:W1:Y:S01]  /*3ba0*/  I2F.F16 R20, R20 ;  /* 0x0000001400147306 */ /* 0x000e620000200c00 */
[----:B------:R-:W-:-:S03]  /*3bb0*/  HADD2.F32 R4, -RZ, R29.H0_H0 ;  /* 0x2000001dff047230 */ /* 0x000fc60000004100 */
        /* <DEDUP_REMOVED lines=28> */
.L_x_4042:
[----:B------:R-:W-:Y:S01]  /*3d80*/  IADD3 R21, R21, 0x20, RZ ;  /* 0x0000002015157810 */ /* 0x000fe20007ffe0ff */
[----:B------:R-:W-:Y:S01]  /*3d90*/  UMOV UR5, UR4 ;  /* 0x0000000400057c82 */ /* 0x000fe20008000000 */
[----:B------:R-:W-:Y:S02]  /*3da0*/  IMAD.WIDE R26, R39, 0x8, R26 ;  /* 0x00000008271a7825 */ /* 0x000fe400078e021a */
[C---:B------:R-:W-:Y:S02]  /*3db0*/  ISETP.GE.AND P0, PT, R21.reuse, UR8, PT ;  /* 0x0000000815007c0c */ /* 0x040fe4000bf06270 */
[----:B------:R-:W-:Y:S01]  /*3dc0*/  ISETP.LT.AND P2, PT, R21, R40, PT ;  /* 0x000000281500720c */ /* 0x000fe20003f41270 */
[----:B------:R-:W-:-:S12]  /*3dd0*/  IMAD.WIDE R42, R39, 0x8, R22 ;  /* 0x00000008272a7825 */ /* 0x000fd800078e0216 */
[----:B------:R-:W-:Y:S05]  /*3de0*/  @!P0 BRA P2, `(.L_x_4043) ;  /* 0xffffffcc00ac8947 */ /* 0x000fea000103ffff */
.L_x_4038:
[----:B------:R-:W-:Y:S01]  /*3df0*/  ISETP.GE.AND P0, PT, R21, R40, PT ;  /* 0x000000281500720c */ /* 0x000fe20003f06270 */
[----:B------:R-:W-:-:S03]  /*3e00*/  ULDC UR5, c[0x0][0x260] ;  /* 0x0000980000057ab9 */ /* 0x000fc60000000800 */
[----:B------:R-:W-:Y:S01]  /*3e10*/  ISETP.GE.OR P0, PT, R21, UR5, P0 ;  /* 0x0000000515007c0c */ /* 0x000fe20008706670 */
[----:B------:R-:W-:-:S12]  /*3e20*/  ULDC UR5, c[0x0][0x260] ;  /* 0x0000980000057ab9 */ /* 0x000fd80000000800 */
[----:B------:R-:W-:Y:S05]  /*3e30*/  @P0 BRA `(.L_x_4044) ;  /* 0x0000001400680947 */ /* 0x000fea0003800000 */
.L_x_4046:
[----:B------:R-:W2:Y:S01]  /*3e40*/  LDC R39, c[0x0][0x23c] ;  /* 0x00008f00ff277b82 */ /* 0x000ea20000000800 */
[----:B-----5:R3:W5:Y:S01]  /*3e50*/  LDG.E.128.CONSTANT R4, desc[UR6][R42.64] ;  /* 0x000000062a047981 */ /* 0x020762000c1e9d00 */
[----:B--2---:R-:W-:-:S04]  /*3e60*/  IMAD.WIDE R8, R39, 0x4, R42 ;  /* 0x0000000427087825 */ /* 0x004fc800078e022a */
[C---:B------:R-:W-:Y:S02]  /*3e70*/  IMAD.WIDE R12, R39.reuse, 0x4, R8 ;  /* 0x00000004270c7825 */ /* 0x040fe400078e0208 */
[----:B------:R-:W5:Y:S02]  /*3e80*/  LDG.E.128.CONSTANT R8, desc[UR6][R8.64] ;  /* 0x0000000608087981 */ /* 0x000f64000c1e9d00 */
[----:B0-----:R-:W-:Y:S02]  /*3e90*/  IMAD.WIDE R22, R39, 0x4, R12 ;  /* 0x0000000427167825 */ /* 0x001fe400078e020c */
[----:B------:R-:W5:Y:S04]  /*3ea0*/  LDG.E.128.CONSTANT R12, desc[UR6][R12.64] ;  /* 0x000000060c0c7981 */ /* 0x000f68000c1e9d00 */
[----:B------:R0:W5:Y:S01]  /*3eb0*/  LDG.E.128.CONSTANT R16, desc[UR6][R22.64] ;  /* 0x0000000616107981 */ /* 0x000162000c1e9d00 */
[----:B------:R-:W-:Y:S01]  /*3ec0*/  IADD3 R41, R21, 0x20, RZ ;  /* 0x0000002015297810 */ /* 0x000fe20007ffe0ff */
[----:B------:R-:W-:-:S03]  /*3ed0*/  IMAD.WIDE R20, R39, 0x4, R22 ;  /* 0x0000000427147825 */ /* 0x000fc600078e0216 */
[----:B------:R-:W-:Y:S01]  /*3ee0*/  ISETP.GE.AND P0, PT, R41, UR5, PT ;  /* 0x0000000529007c0c */ /* 0x000fe2000bf06270 */
[----:B---3--:R-:W-:Y:S01]  /*3ef0*/  IMAD.WIDE R42, R39, 0x4, R20 ;  /* 0x00000004272a7825 */ /* 0x008fe200078e0214 */
[----:B------:R-:W-:Y:S11]  /*3f00*/  @P1 BRA `(.L_x_4045) ;  /* 0x0000001400241947 */ /* 0x000ff60003800000 */
[----:B0-----:R-:W2:Y:S01]  /*3f10*/  LDG.E.128.CONSTANT R20, desc[UR6][R20.64] ;  /* 0x0000000614147981 */ /* 0x001ea2000c1e9d00 */
[----:B-1----:R-:W-:Y:S02]  /*3f20*/  MOV R28, 0x2800 ;  /* 0x00002800001c7802 */ /* 0x002fe40000000f00 */
[C---:B-----5:R-:W-:Y:S01]  /*3f30*/  LOP3.LUT R29, R4.reuse, 0x3e003e0, RZ, 0xc0, !PT ;  /* 0x03e003e0041d7812 */ /* 0x060fe200078ec0ff */
[----:B------:R-:W0:Y:S01]  /*3f40*/  LDS.128 R24, [UR4] ;  /* 0x00000004ff187984 */ /* 0x000e220008000c00 */
[----:B------:R-:W-:Y:S02]  /*3f50*/  PRMT R3, R3, 0x5410, R28 ;  /* 0x0000541003037816 */ /* 0x000fe4000000001c */
        /* <DEDUP_REMOVED lines=12> */
[----:B------:R-:W-:Y:S01]  /*4020*/  PRMT R36, R36, 0x5410, R3 ;  /* 0x0000541024247816 */ /* 0x000fe20000000003 */
[----:B------:R-:W-:Y:S01]  /*4030*/  HADD2 R35, R32, -1040, -1040 ;  /* 0xe410e41020237430 */ /* 0x000fe20000000000 */
[----:B------:R-:W-:Y:S01]  /*4040*/  PRMT R38, R38, 0x5410, R37 ;  /* 0x0000541026267816 */ /* 0x000fe20000000025 */
[----:B------:R-:W-:Y:S01]  /*4050*/  HADD2 R31, R31, -1040, -1040 ;  /* 0xe410e4101f1f7430 */ /* 0x000fe20000000000 */
[----:B0-----:R-:W-:-:S03]  /*4060*/  HFMA2.MMA R33, R29, R24, RZ ;  /* 0x000000181d217235 */ /* 0x001fc600000000ff */
[-C--:B------:R-:W-:Y:S01]  /*4070*/  HFMA2 R28, R31, R24.reuse, RZ.H0_H0 ;  /* 0x000000181f1c7231 */ /* 0x080fe200000400ff */
[----:B------:R-:W-:Y:S01]  /*4080*/  HFMA2.MMA R29, R35, R24, RZ ;  /* 0x00000018231d7235 */ /* 0x000fe200000000ff */
[----:B------:R-:W-:Y:S01]  /*4090*/  HFMA2 R32, R45, R24, RZ.H0_H0 ;  /* 0x000000182d207231 */ /* 0x000fe200000400ff */
[----:B------:R-:W-:Y:S02]  /*40a0*/  LOP3.LUT R24, R5, 0x3e003e0, RZ, 0xc0, !PT ;  /* 0x03e003e005187812 */ /* 0x000fe400078ec0ff */
[----:B------:R-:W-:Y:S01]  /*40b0*/  LOP3.LUT R31, R7, 0x3e003e0, RZ, 0xc0, !PT ;  /* 0x03e003e0071f7812 */ /* 0x000fe200078ec0ff */
[----:B------:R-:W-:Y:S01]  /*40c0*/  HFMA2.MMA R33, R30, R25, R33 ;  /* 0x000000191e217235 */ /* 0x000fe20000000021 */
[----:B------:R-:W-:Y:S02]  /*40d0*/  LOP3.LUT R30, R6, 0x3e003e0, RZ, 0xc0, !PT ;  /* 0x03e003e0061e7812 */ /* 0x000fe400078ec0ff */
[----:B------:R-:W-:Y:S02]  /*40e0*/  LOP3.LUT R24, R24, 0x64006400, RZ, 0xfc, !PT ;  /* 0x6400640018187812 */ /* 0x000fe400078efcff */
[----:B------:R-:W-:-:S02]  /*40f0*/  LOP3.LUT R34, R31, 0x64006400, RZ, 0xfc, !PT ;  /* 0x640064001f227812 */ /* 0x000fc400078efcff */
[----:B------:R-:W-:Y:S01]  /*4100*/  LOP3.LUT R30, R30, 0x64006400, RZ, 0xfc, !PT ;  /* 0x640064001e1e7812 */ /* 0x000fe200078efcff */
[-C--:B------:R-:W-:Y:S02]  /*4110*/  HFMA2 R31, R24, R3.reuse.H1_H1, -48, -48 ;  /* 0xd200d200181f7431 */ /* 0x080fe40000060003 */
[-C--:B------:R-:W-:Y:S01]  /*4120*/  HFMA2 R35, R34, R3.reuse.H1_H1, -48, -48 ;  /* 0xd200d20022237431 */ /* 0x080fe20000060003 */
[----:B------:R-:W-:Y:S01]  /*4130*/  SHF.R.U32.HI R34, RZ, 0xa, R7 ;  /* 0x0000000aff227819 */ /* 0x000fe20000011607 */
[----:B------:R-:W-:Y:S01]  /*4140*/  HFMA2 R24, R30, R3.H1_H1, -48, -48 ;  /* 0xd200d2001e187431 */ /* 0x000fe20000060003 */
[----:B------:R-:W-:Y:S01]  /*4150*/  SHF.R.U32.HI R30, RZ, 0xa, R6 ;  /* 0x0000000aff1e7819 */ /* 0x000fe20000011606 */
[-C--:B------:R-:W-:Y:S01]  /*4160*/  HFMA2.MMA R28, R31, R25.reuse, R28 ;  /* 0x000000191f1c7235 */ /* 0x080fe2000000001c */
[----:B------:R-:W-:Y:S01]  /*4170*/  LOP3.LUT R34, R34, 0x1f001f, RZ, 0xc0, !PT ;  /* 0x001f001f22227812 */ /* 0x000fe200078ec0ff */
[----:B------:R-:W-:Y:S01]  /*4180*/  HFMA2 R24, R24, R25, R29 ;  /* 0x0000001918187231 */ /* 0x000fe2000000001d */
[----:B------:R-:W-:Y:S01]  /*4190*/  HFMA2.MMA R32, R35, R25, R32 ;  /* 0x0000001923207235 */ /* 0x000fe20000000020 */
        /* <DEDUP_REMOVED lines=12> */
[----:B------:R-:W-:Y:S01]  /*4260*/  SHF.R.U32.HI R6, RZ, 0xf, R6 ;  /* 0x0000000fff067819 */ /* 0x000fe20000011606 */
[----:B------:R-:W-:Y:S01]  /*4270*/  HADD2 R31, R31, -1040, -1040 ;  /* 0xe410e4101f1f7430 */ /* 0x000fe20000000000 */
[----:B------:R-:W-:Y:S01]  /*4280*/  SHF.R.U32.HI R7, RZ, 0xf, R7 ;  /* 0x0000000fff077819 */ /* 0x000fe20000011607 */
[----:B------:R-:W-:Y:S01]  /*4290*/  HADD2 R35, R29, -1040, -1040 ;  /* 0xe410e4101d237430 */ /* 0x000fe20000000000 */
[----:B------:R-:W-:Y:S01]  /*42a0*/  LOP3.LUT R6, R6, 0x10001, RZ, 0xc0, !PT ;  /* 0x0001000106067812 */ /* 0x000fe200078ec0ff */
[----:B------:R-:W-:Y:S01]  /*42b0*/  HFMA2.MMA R25, R25, R26, R28 ;  /* 0x0000001a19197235 */ /* 0x000fe2000000001c */
[----:B------:R-:W-:-:S02]  /*42c0*/  HFMA2 R24, R31, R26, R24 ;  /* 0x0000001a1f187231 */ /* 0x000fc40000000018 */
[----:B------:R-:W0:Y:S01]  /*42d0*/  LDS.128 R28, [UR4+0x10] ;  /* 0x00001004ff1c7984 */ /* 0x000e220008000c00 */
[----:B------:R-:W-:Y:S01]  /*42e0*/  HFMA2 R33, R34, R26, R33 ;  /* 0x0000001a22217231 */ /* 0x000fe20000000021 */
[----:B------:R-:W-:Y:S01]  /*42f0*/  HFMA2.MMA R26, R35, R26, R32 ;  /* 0x0000001a231a7235 */ /* 0x000fe20000000020 */
[----:B------:R-:W-:Y:S02]  /*4300*/  LOP3.LUT R32, R8, 0x1f001f, RZ, 0xc0, !PT ;  /* 0x001f001f08207812 */ /* 0x000fe400078ec0ff */
[----:B------:R-:W-:Y:S02]  /*4310*/  LOP3.LUT R34, R9, 0x3e003e0, RZ, 0xc0, !PT ;  /* 0x03e003e009227812 */ /* 0x000fe400078ec0ff */
[----:B------:R-:W-:Y:S02]  /*4320*/  LOP3.LUT R32, R32, 0x64006400, RZ, 0xfc, !PT ;  /* 0x6400640020207812 */ /* 0x000fe400078efcff */
[----:B------:R-:W-:-:S03]  /*4330*/  LOP3.LUT R44, R34, 0x64006400, RZ, 0xfc, !PT ;  /* 0x64006400222c7812 */ /* 0x000fc600078efcff */
[----:B------:R-:W-:-:S04]  /*4340*/  HADD2 R32, R32, -1040, -1040 ;  /* 0xe410e41020207430 */ /* 0x000fc80000000000 */
[----:B------:R-:W-:Y:S01]  /*4350*/  HFMA2 R33, R32, R27, R33 ;  /* 0x0000001b20217231 */ /* 0x000fe20000000021 */
[----:B------:R-:W-:-:S04]  /*4360*/  LOP3.LUT R32, R9, 0x1f001f, RZ, 0xc0, !PT ;  /* 0x001f001f09207812 */ /* 0x000fc800078ec0ff */
[----:B------:R-:W-:Y:S02]  /*4370*/  LOP3.LUT R35, R32, 0x64006400, RZ, 0xfc, !PT ;  /* 0x6400640020237812 */ /* 0x000fe400078efcff */
[----:B------:R-:W-:-:S03]  /*4380*/  LOP3.LUT R32, R8, 0x3e003e0, RZ, 0xc0, !PT ;  /* 0x03e003e008207812 */ /* 0x000fc600078ec0ff */
[----:B------:R-:W-:Y:S01]  /*4390*/  HADD2 R35, R35, -1040, -1040 ;  /* 0xe410e41023237430 */ /* 0x000fe20000000000 */
[----:B------:R-:W-:-:S05]  /*43a0*/  LOP3.LUT R32, R32, 0x64006400, RZ, 0xfc, !PT ;  /* 0x6400640020207812 */ /* 0x000fca00078efcff */
[----:B------:R-:W-:Y:S01]  /*43b0*/  HFMA2.MMA R34, R35, R27, R25 ;  /* 0x0000001b23227235 */ /* 0x000fe20000000019 */
[-C--:B------:R-:W-:Y:S01]  /*43c0*/  HFMA2 R25, R32, R3.reuse.H1_H1, -48, -48 ;  /* 0xd200d20020197431 */ /* 0x080fe20000060003 */
[----:B------:R-:W-:Y:S01]  /*43d0*/  SHF.R.U32.HI R32, RZ, 0xf, R4 ;  /* 0x0000000fff207819 */ /* 0x000fe20000011604 */
[----:B------:R-:W-:-:S03]  /*43e0*/  HFMA2 R35, R44, R3.H1_H1, -48, -48 ;  /* 0xd200d2002c237431 */ /* 0x000fc60000060003 */
[----:B------:R-:W-:Y:S01]  /*43f0*/  LOP3.LUT R32, R32, 0x10001, RZ, 0xc0, !PT ;  /* 0x0001000120207812 */ /* 0x000fe200078ec0ff */
[----:B0-----:R-:W-:Y:S01]  /*4400*/  HFMA2.MMA R25, R25, R28, R33 ;  /* 0x0000001c19197235 */ /* 0x001fe20000000021 */
[----:B------:R-:W-:Y:S02]  /*4410*/  SHF.R.U32.HI R33, RZ, 0xe, R8 ;  /* 0x0000000eff217819 */ /* 0x000fe40000011608 */
[----:B------:R-:W-:Y:S01]  /*4420*/  HFMA2 R4, R35, R28, R34 ;  /* 0x0000001c23047231 */ /* 0x000fe20000000022 */
[----:B------:R-:W-:Y:S02]  /*4430*/  SHF.R.U32.HI R34, RZ, 0xe, R9 ;  /* 0x0000000eff227819 */ /* 0x000fe40000011609 */
[----:B------:R-:W-:Y:S02]  /*4440*/  LOP3.LUT R32, R32, 0x20002, R33, 0xf8, !PT ;  /* 0x0002000220207812 */ /* 0x000fe400078ef821 */
[----:B------:R-:W-:Y:S02]  /*4450*/  LOP3.LUT R33, R5, 0x10001, RZ, 0xc0, !PT ;  /* 0x0001000105217812 */ /* 0x000fe400078ec0ff */
[----:B------:R-:W-:-:S02]  /*4460*/  SHF.R.U32.HI R5, RZ, 0xd, R12 ;  /* 0x0000000dff057819 */ /* 0x000fc4000001160c */
[----:B------:R-:W-:Y:S02]  /*4470*/  LOP3.LUT R33, R33, 0x20002, R34, 0xf8, !PT ;  /* 0x0002000221217812 */ /* 0x000fe400078ef822 */
[----:B------:R-:W-:Y:S02]  /*4480*/  LOP3.LUT R34, R32, 0x40004, R5, 0xf8, !PT ;  /* 0x0004000420227812 */ /* 0x000fe400078ef805 */
[----:B------:R-:W-:Y:S02]  /*4490*/  SHF.R.U32.HI R32, RZ, 0xd, R13 ;  /* 0x0000000dff207819 */ /* 0x000fe4000001160d */
[----:B------:R-:W-:Y:S02]  /*44a0*/  SHF.R.U32.HI R5, RZ, 0xc, R16 ;  /* 0x0000000cff057819 */ /* 0x000fe40000011610 */
[----:B------:R-:W-:Y:S02]  /*44b0*/  LOP3.LUT R32, R33, 0x40004, R32, 0xf8, !PT ;  /* 0x0004000421207812 */ /* 0x000fe400078ef820 */
[----:B------:R-:W-:-:S02]  /*44c0*/  SHF.R.U32.HI R33, RZ, 0xa, R8 ;  /* 0x0000000aff217819 */ /* 0x000fc40000011608 */
[----:B------:R-:W-:Y:S02]  /*44d0*/  SHF.R.U32.HI R9, RZ, 0xa, R9 ;  /* 0x0000000aff097819 */ /* 0x000fe40000011609 */
[----:B------:R-:W-:Y:S02]  /*44e0*/  SHF.R.U32.HI R35, RZ, 0xc, R17 ;  /* 0x0000000cff237819 */ /* 0x000fe40000011611 */
[----:B------:R-:W-:Y:S02]  /*44f0*/  LOP3.LUT R5, R34, 0x80008, R5, 0xf8, !PT ;  /* 0x0008000822057812 */ /* 0x000fe400078ef805 */
[----:B------:R-:W-:Y:S02]  /*4500*/  LOP3.LUT R33, R33, 0x1f001f, RZ, 0xc0, !PT ;  /* 0x001f001f21217812 */ /* 0x000fe400078ec0ff */
[----:B------:R-:W-:Y:S02]  /*4510*/  LOP3.LUT R34, R9, 0x1f001f, RZ, 0xc0, !PT ;  /* 0x001f001f09227812 */ /* 0x000fe400078ec0ff */
[----:B------:R-:W-:-:S02]  /*4520*/  LOP3.LUT R8, R32, 0x80008, R35, 0xf8, !PT ;  /* 0x0008000820087812 */ /* 0x000fc400078ef823 */
[----:B------:R-:W-:Y:S02]  /*4530*/  LOP3.LUT R33, R33, 0x64006400, RZ, 0xfc, !PT ;  /* 0x6400640021217812 */ /* 0x000fe400078efcff */
[----:B------:R-:W-:Y:S02]  /*4540*/  LOP3.LUT R34, R34, 0x64006400, RZ, 0xfc, !PT ;  /* 0x6400640022227812 */ /* 0x000fe400078efcff */
[----:B--2---:R-:W-:-:S04]  /*4550*/  SHF.R.U32.HI R32, RZ, 0xb, R20 ;  /* 0x0000000bff207819 */ /* 0x004fc80000011614 */
[----:B------:R-:W-:Y:S01]  /*4560*/  LOP3.LUT R9, R5, 0x100010, R32, 0xf8, !PT ;  /* 0x0010001005097812 */ /* 0x000fe200078ef820 */
[----:B------:R-:W-:Y:S01]  /*4570*/  HADD2 R32, R33, -1040, -1040 ;  /* 0xe410e41021207430 */ /* 0x000fe20000000000 */
[----:B------:R-:W-:Y:S01]  /*4580*/  SHF.R.U32.HI R5, RZ, 0xb, R21 ;  /* 0x0000000bff057819 */ /* 0x000fe20000011615 */
[----:B------:R-:W-:Y:S01]  /*4590*/  HADD2 R33, R34, -1040, -1040 ;  /* 0xe410e41022217430 */ /* 0x000fe20000000000 */
[----:B------:R-:W-:Y:S02]  /*45a0*/  LOP3.LUT R9, R9, 0x64006400, RZ, 0xfc, !PT ;  /* 0x6400640009097812 */ /* 0x000fe400078efcff */
[----:B------:R-:W-:Y:S01]  /*45b0*/  LOP3.LUT R8, R8, 0x100010, R5, 0xf8, !PT ;  /* 0x0010001008087812 */ /* 0x000fe200078ef805 */
[----:B------:R-:W-:Y:S01]  /*45c0*/  HFMA2 R4, R33, R29, R4 ;  /* 0x0000001d21047231 */ /* 0x000fe20000000004 */
[----:B------:R-:W-:Y:S01]  /*45d0*/  LOP3.LUT R5, R12, 0x1f001f, RZ, 0xc0, !PT ;  /* 0x001f001f0c057812 */ /* 0x000fe200078ec0ff */
[----:B------:R-:W-:Y:S01]  /*45e0*/  HFMA2.MMA R25, R32, R29, R25 ;  /* 0x0000001d20197235 */ /* 0x000fe20000000019 */
        /* <DEDUP_REMOVED lines=19> */
[----:B------:R-:W-:Y:S02]  /*4720*/  LOP3.LUT R44, R25, 0x64006400, RZ, 0xfc, !PT ;  /* 0x64006400192c7812 */ /* 0x000fe400078efcff */
[----:B------:R-:W-:-:S03]  /*4730*/  LOP3.LUT R25, R12, 0x64006400, RZ, 0xfc, !PT ;  /* 0x640064000c197812 */ /* 0x000fc600078efcff */
[----:B------:R-:W-:Y:S02]  /*4740*/  HFMA2 R44, R44, R3.H1_H1, -48, -48 ;  /* 0xd200d2002c2c7431 */ /* 0x000fe40000060003 */
[----:B------:R-:W-:-:S04]  /*4750*/  HADD2 R25, R25, -1040, -1040 ;  /* 0xe410e41019197430 */ /* 0x000fc80000000000 */
[----:B------:R-:W-:Y:S01]  /*4760*/  HFMA2.MMA R5, R44, R31, R5 ;  /* 0x0000001f2c057235 */ /* 0x000fe20000000005 */
        /* <DEDUP_REMOVED lines=9> */
[----:B0-----:R-:W-:-:S02]  /*4800*/  HFMA2 R4, R25, R32, R4 ;  /* 0x0000002019047231 */ /* 0x001fc40000000004 */
[----:B------:R-:W-:Y:S01]  /*4810*/  HFMA2.MMA R5, R12, R32, R5 ;  /* 0x000000200c057235 */ /* 0x000fe20000000005 */
[----:B------:R-:W-:Y:S01]  /*4820*/  LOP3.LUT R12, R17, 0x1f001f, RZ, 0xc0, !PT ;  /* 0x001f001f110c7812 */ /* 0x000fe200078ec0ff */
[----:B------:R-:W-:-:S03]  /*4830*/  HFMA2 R4, R13, R33, R4 ;  /* 0x000000210d047231 */ /* 0x000fc60000000004 */
[----:B------:R-:W-:Y:S02]  /*4840*/  LOP3.LUT R13, R12, 0x64006400, RZ, 0xfc, !PT ;  /* 0x640064000c0d7812 */ /* 0x000fe400078efcff */
[----:B------:R-:W-:Y:S02]  /*4850*/  LOP3.LUT R12, R17, 0x3e003e0, RZ, 0xc0, !PT ;  /* 0x03e003e0110c7812 */ /* 0x000fe400078ec0ff */
[----:B------:R-:W-:Y:S01]  /*4860*/  SHF.R.U32.HI R17, RZ, 0xa, R17 ;  /* 0x0000000aff117819 */ /* 0x000fe20000011611 */
[----:B------:R-:W-:Y:S01]  /*4870*/  HADD2 R25, R13, -1040, -1040 ;  /* 0xe410e4100d197430 */ /* 0x000fe20000000000 */
[----:B------:R-:W-:Y:S01]  /*4880*/  LOP3.LUT R12, R12, 0x64006400, RZ, 0xfc, !PT ;  /* 0x640064000c0c7812 */ /* 0x000fe200078efcff */
[----:B------:R-:W-:Y:S01]  /*4890*/  HFMA2 R13, R44, R3.H1_H1, -48, -48 ;  /* 0xd200d2002c0d7431 */ /* 0x000fe20000060003 */
[----:B------:R-:W-:-:S03]  /*48a0*/  LOP3.LUT R17, R17, 0x1f001f, RZ, 0xc0, !PT ;  /* 0x001f001f11117812 */ /* 0x000fc600078ec0ff */
[----:B------:R-:W-:Y:S01]  /*48b0*/  HFMA2.MMA R5, R25, R33, R5 ;  /* 0x0000002119057235 */ /* 0x000fe20000000005 */
[----:B------:R-:W-:Y:S01]  /*48c0*/  HFMA2 R12, R12, R3.H1_H1, -48, -48 ;  /* 0xd200d2000c0c7431 */ /* 0x000fe20000060003 */
[----:B------:R-:W-:Y:S01]  /*48d0*/  SHF.R.U32.HI R25, RZ, 0xe, R10 ;  /* 0x0000000eff197819 */ /* 0x000fe2000001160a */
[----:B------:R-:W-:Y:S01]  /*48e0*/  HFMA2 R4, R13, R34, R4 ;  /* 0x000000220d047231 */ /* 0x000fe20000000004 */
[----:B------:R-:W-:-:S04]  /*48f0*/  LOP3.LUT R17, R17, 0x64006400, RZ, 0xfc, !PT ;  /* 0x6400640011117812 */ /* 0x000fc800078efcff */
[----:B------:R-:W-:Y:S01]  /*4900*/  HFMA2.MMA R13, R12, R34, R5 ;  /* 0x000000220c0d7235 */ /* 0x000fe20000000005 */
[----:B------:R-:W-:Y:S02]  /*4910*/  LOP3.LUT R5, R16, 0x1f001f, RZ, 0xc0, !PT ;  /* 0x001f001f10057812 */ /* 0x000fe400078ec0ff */
[----:B------:R-:W-:Y:S02]  /*4920*/  LOP3.LUT R16, R6, 0x20002, R25, 0xf8, !PT ;  /* 0x0002000206107812 */ /* 0x000fe400078ef819 */
[----:B------:R-:W-:Y:S02]  /*4930*/  LOP3.LUT R6, R5, 0x64006400, RZ, 0xfc, !PT ;  /* 0x6400640005067812 */ /* 0x000fe400078efcff */
[----:B------:R-:W-:Y:S02]  /*4940*/  LOP3.LUT R12, R10, 0x1f001f, RZ, 0xc0, !PT ;  /* 0x001f001f0a0c7812 */ /* 0x000fe400078ec0ff */
[----:B------:R-:W-:Y:S01]  /*4950*/  SHF.R.U32.HI R5, RZ, 0xd, R14 ;  /* 0x0000000dff057819 */ /* 0x000fe2000001160e */
[----:B------:R-:W-:Y:S01]  /*4960*/  HADD2 R25, R6, -1040, -1040 ;  /* 0xe410e41006197430 */ /* 0x000fe20000000000 */
[----:B------:R-:W-:-:S02]  /*4970*/  LOP3.LUT R12, R12, 0x64006400, RZ, 0xfc, !PT ;  /* 0x640064000c0c7812 */ /* 0x000fc400078efcff */
[----:B------:R-:W-:Y:S02]  /*4980*/  LOP3.LUT R5, R16, 0x40004, R5, 0xf8, !PT ;  /* 0x0004000410057812 */ /* 0x000fe400078ef805 */
[----:B------:R-:W-:Y:S01]  /*4990*/  LOP3.LUT R6, R11, 0x1f001f, RZ, 0xc0, !PT ;  /* 0x001f001f0b067812 */ /* 0x000fe200078ec0ff */
[----:B------:R-:W-:Y:S01]  /*49a0*/  HFMA2.MMA R16, R25, R35, R4 ;  /* 0x0000002319107235 */ /* 0x000fe20000000004 */
[----:B------:R-:W-:Y:S01]  /*49b0*/  SHF.R.U32.HI R4, RZ, 0xc, R18 ;  /* 0x0000000cff047819 */ /* 0x000fe20000011612 */
[----:B------:R-:W-:Y:S01]  /*49c0*/  HADD2 R45, R12, -1040, -1040 ;  /* 0xe410e4100c2d7430 */ /* 0x000fe20000000000 */
[----:B------:R-:W-:Y:S02]  /*49d0*/  LOP3.LUT R6, R6, 0x64006400, RZ, 0xfc, !PT ;  /* 0x6400640006067812 */ /* 0x000fe400078efcff */
[----:B------:R-:W-:Y:S01]  /*49e0*/  LOP3.LUT R5, R5, 0x80008, R4, 0xf8, !PT ;  /* 0x0008000805057812 */ /* 0x000fe200078ef804 */
[----:B------:R-:W-:Y:S01]  /*49f0*/  HADD2 R4, R17, -1040, -1040 ;  /* 0xe410e41011047430 */ /* 0x000fe20000000000 */
[----:B------:R-:W-:Y:S01]  /*4a00*/  SHF.R.U32.HI R12, RZ, 0xb, R22 ;  /* 0x0000000bff0c7819 */ /* 0x000fe20000011616 */
[----:B------:R-:W-:Y:S01]  /*4a10*/  HFMA2 R24, R45, R27, R24 ;  /* 0x0000001b2d187231 */ /* 0x000fe20000000018 */
[----:B------:R-:W-:Y:S01]  /*4a20*/  SHF.R.U32.HI R17, RZ, 0xa, R11 ;  /* 0x0000000aff117819 */ /* 0x000fe2000001160b */
[----:B------:R-:W-:Y:S01]  /*4a30*/  HFMA2 R13, R4, R35, R13 ;  /* 0x00000023040d7231 */ /* 0x000fe2000000000d */
[----:B------:R-:W-:Y:S01]  /*4a40*/  LOP3.LUT R12, R5, 0x100010, R12, 0xf8, !PT ;  /* 0x00100010050c7812 */ /* 0x000fe200078ef80c */
[----:B------:R-:W-:Y:S01]  /*4a50*/  HADD2 R5, R6, -1040, -1040 ;  /* 0xe410e41006057430 */ /* 0x000fe20000000000 */
[----:B------:R-:W-:-:S02]  /*4a60*/  LOP3.LUT R4, R10, 0x3e003e0, RZ, 0xc0, !PT ;  /* 0x03e003e00a047812 */ /* 0x000fc400078ec0ff */
[----:B------:R-:W-:Y:S02]  /*4a70*/  SHF.R.U32.HI R10, RZ, 0xa, R10 ;  /* 0x0000000aff0a7819 */ /* 0x000fe4000001160a */
[----:B------:R-:W-:Y:S01]  /*4a80*/  LOP3.LUT R4, R4, 0x64006400, RZ, 0xfc, !PT ;  /* 0x6400640004047812 */ /* 0x000fe200078efcff */
[----:B------:R-:W-:Y:S01]  /*4a90*/  HFMA2.MMA R26, R5, R27, R26 ;  /* 0x0000001b051a7235 */ /* 0x000fe2000000001a */
[----:B------:R-:W-:Y:S02]  /*4aa0*/  LOP3.LUT R5, R11, 0x3e003e0, RZ, 0xc0, !PT ;  /* 0x03e003e00b057812 */ /* 0x000fe400078ec0ff */
[----:B------:R-:W-:Y:S02]  /*4ab0*/  LOP3.LUT R10, R10, 0x1f001f, RZ, 0xc0, !PT ;  /* 0x001f001f0a0a7812 */ /* 0x000fe400078ec0ff */
[----:B------:R-:W-:Y:S01]  /*4ac0*/  LOP3.LUT R6, R5, 0x64006400, RZ, 0xfc, !PT ;  /* 0x6400640005067812 */ /* 0x000fe200078efcff */
[----:B------:R-:W-:Y:S01]  /*4ad0*/  HFMA2 R5, R4, R3.H1_H1, -48, -48 ;  /* 0xd200d20004057431 */ /* 0x000fe20000060003 */
[----:B------:R-:W-:-:S02]  /*4ae0*/  LOP3.LUT R10, R10, 0x64006400, RZ, 0xfc, !PT ;  /* 0x640064000a0a7812 */ /* 0x000fc400078efcff */
[----:B------:R-:W-:Y:S01]  /*4af0*/  LOP3.LUT R4, R14, 0x1f001f, RZ, 0xc0, !PT ;  /* 0x001f001f0e047812 */ /* 0x000fe200078ec0ff */
[----:B------:R-:W-:Y:S01]  /*4b00*/  HFMA2 R25, R6, R3.H1_H1, -48, -48 ;  /* 0xd200d20006197431 */ /* 0x000fe20000060003 */
[----:B------:R-:W-:Y:S01]  /*4b10*/  SHF.R.U32.HI R11, RZ, 0xe, R11 ;  /* 0x0000000eff0b7819 */ /* 0x000fe2000001160b */
[----:B------:R-:W-:Y:S01]  /*4b20*/  HFMA2.MMA R24, R5, R28, R24 ;  /* 0x0000001c05187235 */ /* 0x000fe20000000018 */
[----:B------:R-:W-:Y:S01]  /*4b30*/  HADD2 R5, R10, -1040, -1040 ;  /* 0xe410e4100a057430 */ /* 0x000fe20000000000 */
[----:B------:R-:W-:Y:S01]  /*4b40*/  LOP3.LUT R4, R4, 0x64006400, RZ, 0xfc, !PT ;  /* 0x6400640004047812 */ /* 0x000fe200078efcff */
[----:B------:R-:W-:Y:S01]  /*4b50*/  HFMA2 R26, R25, R28, R26 ;  /* 0x0000001c191a7231 */ /* 0x000fe2000000001a */
[----:B------:R-:W-:Y:S02]  /*4b60*/  LOP3.LUT R6, R7, 0x10001, RZ, 0xc0, !PT ;  /* 0x0001000107067812 */ /* 0x000fe400078ec0ff */
[----:B------:R-:W-:Y:S01]  /*4b70*/  LOP3.LUT R17, R17, 0x1f001f, RZ, 0xc0, !PT ;  /* 0x001f001f11117812 */ /* 0x000fe200078ec0ff */
[----:B------:R-:W-:Y:S01]  /*4b80*/  HADD2 R7, R4, -1040, -1040 ;  /* 0xe410e41004077430 */ /* 0x000fe20000000000 */
[----:B------:R-:W-:Y:S01]  /*4b90*/  HFMA2.MMA R24, R5, R29, R24 ;  /* 0x0000001d05187235 */ /* 0x000fe20000000018 */
[----:B------:R-:W-:-:S02]  /*4ba0*/  LOP3.LUT R11, R6, 0x20002, R11, 0xf8, !PT ;  /* 0x00020002060b7812 */ /* 0x000fc400078ef80b */
[----:B------:R-:W-:Y:S02]  /*4bb0*/  LOP3.LUT R5, R14, 0x3e003e0, RZ, 0xc0, !PT ;  /* 0x03e003e00e057812 */ /* 0x000fe400078ec0ff */
[----:B------:R-:W-:Y:S02]  /*4bc0*/  LOP3.LUT R17, R17, 0x64006400, RZ, 0xfc, !PT ;  /* 0x6400640011117812 */ /* 0x000fe400078efcff */
[----:B------:R-:W-:Y:S01]  /*4bd0*/  LOP3.LUT R6, R15, 0x1f001f, RZ, 0xc0, !PT ;  /* 0x001f001f0f067812 */ /* 0x000fe200078ec0ff */
[----:B------:R-:W-:Y:S01]  /*4be0*/  HFMA2.MMA R24, R7, R30, R24 ;  /* 0x0000001e07187235 */ /* 0x000fe20000000018 */
[----:B------:R-:W-:Y:S01]  /*4bf0*/  SHF.R.U32.HI R14, RZ, 0xa, R14 ;  /* 0x0000000aff0e7819 */ /* 0x000fe2000001160e */
[----:B------:R-:W-:Y:S01]  /*4c00*/  HADD2 R17, R17, -1040, -1040 ;  /* 0xe410e41011117430 */ /* 0x000fe20000000000 */
[----:B------:R-:W-:Y:S02]  /*4c10*/  LOP3.LUT R6, R6, 0x64006400, RZ, 0xfc, !PT ;  /* 0x6400640006067812 */ /* 0x000fe400078efcff */
[----:B------:R-:W-:Y:S01]  /*4c20*/  LOP3.LUT R4, R5, 0x64006400, RZ, 0xfc, !PT ;  /* 0x6400640005047812 */ /* 0x000fe200078efcff */
[----:B------:R-:W-:Y:S01]  /*4c30*/  HFMA2 R29, R17, R29, R26 ;  /* 0x0000001d111d7231 */ /* 0x000fe2000000001a */
[----:B------:R-:W-:Y:S01]  /*4c40*/  LOP3.LUT R14, R14, 0x1f001f, RZ, 0xc0, !PT ;  /* 0x001f001f0e0e7812 */ /* 0x000fe200078ec0ff */
[----:B------:R-:W-:Y:S01]  /*4c50*/  HADD2 R6, R6, -1040, -1040 ;  /* 0xe410e41006067430 */ /* 0x000fe20000000000 */
[----:B------:R-:W-:Y:S01]  /*4c60*/  LOP3.LUT R5, R15, 0x3e003e0, RZ, 0xc0, !PT ;  /* 0x03e003e00f057812 */ /* 0x000fe200078ec0ff */
[----:B------:R-:W-:Y:S01]  /*4c70*/  HFMA2 R7, R4, R3.H1_H1, -48, -48 ;  /* 0xd200d20004077431 */ /* 0x000fe20000060003 */
[----:B------:R-:W-:-:S02]  /*4c80*/  LOP3.LUT R14, R14, 0x64006400, RZ, 0xfc, !PT ;  /* 0x640064000e0e7812 */ /* 0x000fc400078efcff */
[----:B------:R-:W-:Y:S01]  /*4c90*/  LOP3.LUT R4, R5, 0x64006400, RZ, 0xfc, !PT ;  /* 0x6400640005047812 */ /* 0x000fe200078efcff */
[----:B------:R-:W-:Y:S01]  /*4ca0*/  HFMA2 R24, R7, R31, R24 ;  /* 0x0000001f07187231 */ /* 0x000fe20000000018 */
[--C-:B------:R-:W-:Y:S01]  /*4cb0*/  SHF.R.U32.HI R10, RZ, 0xd, R15.reuse ;  /* 0x0000000dff0a7819 */ /* 0x100fe2000001160f */
[----:B------:R-:W-:Y:S01]  /*4cc0*/  HADD2 R5, R14, -1040, -1040 ;  /* 0xe410e4100e057430 */ /* 0x000fe20000000000 */
[----:B------:R-:W-:Y:S01]  /*4cd0*/  SHF.R.U32.HI R15, RZ, 0xa, R15 ;  /* 0x0000000aff0f7819 */ /* 0x000fe2000001160f */
[----:B------:R-:W-:Y:S01]  /*4ce0*/  HFMA2.MMA R17, R6, R30, R29 ;  /* 0x0000001e06117235 */ /* 0x000fe2000000001d */
[----:B------:R-:W-:Y:S01]  /*4cf0*/  HFMA2 R4, R4, R3.H1_H1, -48, -48 ;  /* 0xd200d20004047431 */ /* 0x000fe20000060003 */
[----:B------:R-:W-:Y:S01]  /*4d00*/  SHF.R.U32.HI R7, RZ, 0xc, R19 ;  /* 0x0000000cff077819 */ /* 0x000fe20000011613 */
[----:B------:R-:W-:Y:S01]  /*4d10*/  HFMA2 R24, R5, R32, R24 ;  /* 0x0000002005187231 */ /* 0x000fe20000000018 */
[----:B------:R-:W-:Y:S02]  /*4d20*/  LOP3.LUT R5, R15, 0x1f001f, RZ, 0xc0, !PT ;  /* 0x001f001f0f057812 */ /* 0x000fe400078ec0ff */
[----:B------:R-:W-:-:S02]  /*4d30*/  LOP3.LUT R10, R11, 0x40004, R10, 0xf8, !PT ;  /* 0x000400040b0a7812 */ /* 0x000fc400078ef80a */
[----:B------:R-:W-:Y:S01]  /*4d40*/  LOP3.LUT R5, R5, 0x64006400, RZ, 0xfc, !PT ;  /* 0x6400640005057812 */ /* 0x000fe200078efcff */
[----:B------:R-:W-:Y:S01]  /*4d50*/  HFMA2.MMA R17, R4, R31, R17 ;  /* 0x0000001f04117235 */ /* 0x000fe20000000011 */
[----:B------:R-:W-:Y:S02]  /*4d60*/  LOP3.LUT R4, R18, 0x1f001f, RZ, 0xc0, !PT ;  /* 0x001f001f12047812 */ /* 0x000fe400078ec0ff */
[----:B------:R-:W-:Y:S01]  /*4d70*/  LOP3.LUT R10, R10, 0x80008, R7, 0xf8, !PT ;  /* 0x000800080a0a7812 */ /* 0x000fe200078ef807 */
[----:B------:R-:W-:Y:S01]  /*4d80*/  HADD2 R6, R5, -1040, -1040 ;  /* 0xe410e41005067430 */ /* 0x000fe20000000000 */
[----:B------:R-:W-:Y:S02]  /*4d90*/  LOP3.LUT R4, R4, 0x64006400, RZ, 0xfc, !PT ;  /* 0x6400640004047812 */ /* 0x000fe400078efcff */
        /* <DEDUP_REMOVED lines=8> */
[----:B------:R-:W-:-:S02]  /*4e20*/  LOP3.LUT R30, R18, 0x64006400, RZ, 0xfc, !PT ;  /* 0x64006400121e7812 */ /* 0x000fc400078efcff */
[----:B------:R-:W-:Y:S02]  /*4e30*/  LOP3.LUT R28, R11, 0x64006400, RZ, 0xfc, !PT ;  /* 0x640064000b1c7812 */ /* 0x000fe400078efcff */
        /* <DEDUP_REMOVED lines=18> */
[C---:B------:R-:W-:Y:S02]  /*4f60*/  LOP3.LUT R27, R23.reuse, 0x3e003e0, RZ, 0xc0, !PT ;  /* 0x03e003e0171b7812 */ /* 0x040fe400078ec0ff */
[----:B------:R-:W-:Y:S02]  /*4f70*/  LOP3.LUT R19, R23, 0x1f001f, RZ, 0xc0, !PT ;  /* 0x001f001f17137812 */ /* 0x000fe400078ec0ff */
[----:B------:R-:W-:Y:S01]  /*4f80*/  LOP3.LUT R18, R21, 0x3e003e0, RZ, 0xc0, !PT ;  /* 0x03e003e015127812 */ /* 0x000fe200078ec0ff */
[----:B------:R-:W-:Y:S01]  /*4f90*/  HFMA2.MMA R17, R30, R35, R17 ;  /* 0x000000231e117235 */ /* 0x000fe20000000011 */
[----:B------:R-:W-:Y:S01]  /*4fa0*/  LOP3.LUT R26, R26, 0x64006400, RZ, 0xfc, !PT ;  /* 0x640064001a1a7812 */ /* 0x000fe200078efcff */
[----:B------:R-:W-:Y:S01]  /*4fb0*/  HADD2 R30, R15, -1040, -1040 ;  /* 0xe410e4100f1e7430 */ /* 0x000fe20000000000 */
[----:B------:R-:W-:-:S02]  /*4fc0*/  LOP3.LUT R32, R27, 0x64006400, RZ, 0xfc, !PT ;  /* 0x640064001b207812 */ /* 0x000fc400078efcff */
[----:B------:R-:W-:Y:S01]  /*4fd0*/  LOP3.LUT R25, R20, 0x1f001f, RZ, 0xc0, !PT ;  /* 0x001f001f14197812 */ /* 0x000fe200078ec0ff */
[-C--:B------:R-:W-:Y:S01]  /*4fe0*/  HFMA2 R14, R26, R3.reuse.H1_H1, -48, -48 ;  /* 0xd200d2001a0e7431 */ /* 0x080fe20000060003 */
[----:B------:R-:W-:Y:S01]  /*4ff0*/  LOP3.LUT R27, R22, 0x1f001f, RZ, 0xc0, !PT ;  /* 0x001f001f161b7812 */ /* 0x000fe200078ec0ff */
[-C--:B------:R-:W-:Y:S01]  /*5000*/  HFMA2 R26, R32, R3.reuse.H1_H1, -48, -48 ;  /* 0xd200d200201a7431 */ /* 0x080fe20000060003 */
[----:B------:R-:W-:Y:S01]  /*5010*/  LOP3.LUT R29, R29, 0x64006400, RZ, 0xfc, !PT ;  /* 0x640064001d1d7812 */ /* 0x000fe200078efcff */
[-C--:B0-----:R-:W-:Y:S01]  /*5020*/  HFMA2.MMA R13, R30, R4.reuse, R13 ;  /* 0x000000041e0d7235 */ /* 0x081fe2000000000d */
[----:B------:R-:W-:Y:S02]  /*5030*/  LOP3.LUT R19, R19, 0x64006400, RZ, 0xfc, !PT ;  /* 0x6400640013137812 */ /* 0x000fe400078efcff */
[----:B------:R-:W-:Y:S01]  /*5040*/  LOP3.LUT R18, R18, 0x64006400, RZ, 0xfc, !PT ;  /* 0x6400640012127812 */ /* 0x000fe200078efcff */
[----:B------:R-:W-:Y:S01]  /*5050*/  HADD2 R29, R29, -1040, -1040 ;  /* 0xe410e4101d1d7430 */ /* 0x000fe20000000000 */
[----:B------:R-:W-:Y:S01]  /*5060*/  SHF.R.U32.HI R21, RZ, 0xa, R21 ;  /* 0x0000000aff157819 */ /* 0x000fe20000011615 */
[----:B------:R-:W-:Y:S01]  /*5070*/  HADD2 R32, R19, -1040, -1040 ;  /* 0xe410e41013207430 */ /* 0x000fe20000000000 */
[----:B------:R-:W-:Y:S01]  /*5080*/  LOP3.LUT R25, R25, 0x64006400, RZ, 0xfc, !PT ;  /* 0x6400640019197812 */ /* 0x000fe200078efcff */
[----:B------:R-:W-:Y:S01]  /*5090*/  HFMA2 R18, R18, R3.H1_H1, -48, -48 ;  /* 0xd200d20012127431 */ /* 0x000fe20000060003 */
[----:B------:R-:W-:Y:S01]  /*50a0*/  LOP3.LUT R27, R27, 0x64006400, RZ, 0xfc, !PT ;  /* 0x640064001b1b7812 */ /* 0x000fe200078efcff */
[----:B------:R-:W-:Y:S01]  /*50b0*/  HFMA2 R28, R29, R35, R28 ;  /* 0x000000231d1c7231 */ /* 0x000fe2000000001c */
[----:B------:R-:W-:Y:S01]  /*50c0*/  LOP3.LUT R21, R21, 0x1f001f, RZ, 0xc0, !PT ;  /* 0x001f001f15157812 */ /* 0x000fe200078ec0ff */
[----:B------:R-:W-:Y:S01]  /*50d0*/  HADD2 R25, R25, -1040, -1040 ;  /* 0xe410e41019197430 */ /* 0x000fe20000000000 */
[--C-:B------:R-:W-:Y:S01]  /*50e0*/  SHF.R.U32.HI R31, RZ, 0xb, R23.reuse ;  /* 0x0000000bff1f7819 */ /* 0x100fe20000011617 */
[----:B------:R-:W-:Y:S01]  /*50f0*/  HADD2 R27, R27, -1040, -1040 ;  /* 0xe410e4101b1b7430 */ /* 0x000fe20000000000 */
[----:B------:R-:W-:Y:S01]  /*5100*/  SHF.R.U32.HI R23, RZ, 0xa, R23 ;  /* 0x0000000aff177819 */ /* 0x000fe20000011617 */
[----:B------:R-:W-:Y:S01]  /*5110*/  HFMA2.MMA R17, R32, R4, R17 ;  /* 0x0000000420117235 */ /* 0x000fe20000000011 */
[----:B------:R-:W-:Y:S01]  /*5120*/  LOP3.LUT R21, R21, 0x64006400, RZ, 0xfc, !PT ;  /* 0x6400640015157812 */ /* 0x000fe200078efcff */
[-C--:B------:R-:W-:Y:S01]  /*5130*/  HFMA2.MMA R13, R18, R5.reuse, R13 ;  /* 0x00000005120d7235 */ /* 0x080fe2000000000d */
[----:B------:R-:W-:Y:S01]  /*5140*/  LOP3.LUT R23, R23, 0x1f001f, RZ, 0xc0, !PT ;  /* 0x001f001f17177812 */ /* 0x000fe200078ec0ff */
[-C--:B------:R-:W-:Y:S01]  /*5150*/  HFMA2 R16, R25, R4.reuse, R16 ;  /* 0x0000000419107231 */ /* 0x080fe20000000010 */
[----:B------:R-:W-:Y:S01]  /*5160*/  SHF.R.U32.HI R22, RZ, 0xa, R22 ;  /* 0x0000000aff167819 */ /* 0x000fe20000011616 */
[----:B------:R-:W-:Y:S01]  /*5170*/  HFMA2 R28, R27, R4, R28 ;  /* 0x000000041b1c7231 */ /* 0x000fe2000000001c */
[----:B------:R-:W-:Y:S01]  /*5180*/  LOP3.LUT R23, R23, 0x64006400, RZ, 0xfc, !PT ;  /* 0x6400640017177812 */ /* 0x000fe200078efcff */
[----:B------:R-:W-:Y:S01]  /*5190*/  HADD2 R4, R21, -1040, -1040 ;  /* 0xe410e41015047430 */ /* 0x000fe20000000000 */
[----:B------:R-:W-:Y:S01]  /*51a0*/  HFMA2.MMA R17, R26, R5, R17 ;  /* 0x000000051a117235 */ /* 0x000fe20000000011 */
[----:B------:R-:W-:Y:S01]  /*51b0*/  LOP3.LUT R10, R10, 0x100010, R31, 0xf8, !PT ;  /* 0x001000100a0a7812 */ /* 0x000fe200078ef81f */
[-C--:B------:R-:W-:Y:S01]  /*51c0*/  HFMA2 R28, R14, R5.reuse, R28 ;  /* 0x000000050e1c7231 */ /* 0x080fe2000000001c */
[----:B------:R-:W-:Y:S01]  /*51d0*/  SHF.R.U32.HI R20, RZ, 0xa, R20 ;  /* 0x0000000aff147819 */ /* 0x000fe20000011614 */
[----:B------:R-:W-:Y:S01]  /*51e0*/  HFMA2 R16, R24, R5, R16 ;  /* 0x0000000518107231 */ /* 0x000fe20000000010 */
[----:B------:R-:W-:Y:S01]  /*51f0*/  HFMA2.MMA R13, R4, R6, R13 ;  /* 0x00000006040d7235 */ /* 0x000fe2000000000d */
[----:B------:R-:W-:Y:S01]  /*5200*/  HADD2 R4, R23, -1040, -1040 ;  /* 0xe410e41017047430 */ /* 0x000fe20000000000 */
[----:B------:R-:W-:-:S02]  /*5210*/  LOP3.LUT R22, R22, 0x1f001f, RZ, 0xc0, !PT ;  /* 0x001f001f16167812 */ /* 0x000fc400078ec0ff */
[----:B------:R-:W-:Y:S02]  /*5220*/  LOP3.LUT R10, R10, 0x64006400, RZ, 0xfc, !PT ;  /* 0x640064000a0a7812 */ /* 0x000fe400078efcff */
[----:B------:R-:W-:Y:S01]  /*5230*/  LOP3.LUT R20, R20, 0x1f001f, RZ, 0xc0, !PT ;  /* 0x001f001f14147812 */ /* 0x000fe200078ec0ff */
[----:B------:R-:W-:Y:S01]  /*5240*/  HFMA2.MMA R17, R4, R6, R17 ;  /* 0x0000000604117235 */ /* 0x000fe20000000011 */
[----:B------:R-:W-:Y:S01]  /*5250*/  LOP3.LUT R22, R22, 0x64006400, RZ, 0xfc, !PT ;  /* 0x6400640016167812 */ /* 0x000fe200078efcff */
[----:B------:R-:W-:Y:S01]  /*5260*/  HADD2 R10, R10, -1040, -1040 ;  /* 0xe410e4100a0a7430 */ /* 0x000fe20000000000 */
[----:B------:R-:W-:Y:S01]  /*5270*/  LOP3.LUT R20, R20, 0x64006400, RZ, 0xfc, !PT ;  /* 0x6400640014147812 */ /* 0x000fe200078efcff */
[-C--:B------:R-:W-:Y:S01]  /*5280*/  HFMA2.MMA R13, R8, R7.reuse, R13 ;  /* 0x00000007080d7235 */ /* 0x080fe2000000000d */
[----:B------:R-:W-:Y:S01]  /*5290*/  LOP3.LUT R12, R12, 0x64006400, RZ, 0xfc, !PT ;  /* 0x640064000c0c7812 */ /* 0x000fe200078efcff */
[----:B------:R-:W-:Y:S02]  /*52a0*/  HADD2 R15, R22, -1040, -1040 ;  /* 0xe410e410160f7430 */ /* 0x000fe40000000000 */
        /* <DEDUP_REMOVED lines=15> */
.L_x_4045:
[----:B------:R-:W-:Y:S01]  /*53a0*/  ISETP.LT.AND P2, PT, R41, R40, PT ;  /* 0x000000282900720c */ /* 0x000fe20003f41270 */
[----:B------:R-:W-:Y:S01]  /*53b0*/  UIADD3 UR4, UR4, 0x40, URZ ;  /* 0x0000004004047890 */ /* 0x000fe2000fffe03f */
[----:B------:R-:W-:-:S11]  /*53c0*/  MOV R21, R41 ;  /* 0x0000002900157202 */ /* 0x000fd60000000f00 */
[----:B------:R-:W-:Y:S05]  /*53d0*/  @!P0 BRA P2, `(.L_x_4046) ;  /* 0xffffffe800988947 */ /* 0x000fea000103ffff */
.L_x_4044:
        /* <DEDUP_REMOVED lines=10> */
.L_x_4049:
[----:B------:R-:W-:Y:S05]  /*5480*/  @P1 BRA `(.L_x_4048) ;  /* 0x0000002000d01947 */ /* 0x000fea0003800000 */
[----:B-----5:R-:W2:Y:S01]  /*5490*/  LDG.E.128.CONSTANT R12, desc[UR6][R42.64] ;  /* 0x000000062a0c7981 */ /* 0x020ea2000c1e9d00 */
[----:B------:R-:W3:Y:S03]  /*54a0*/  LDC R27, c[0x0][0x23c] ;  /* 0x00008f00ff1b7b82 */ /* 0x000ee60000000800 */
[----:B0-----:R-:W0:Y:S01]  /*54b0*/  LDS.64 R22, [UR4] ;  /* 0x00000004ff167984 */ /* 0x001e220008000a00 */
[----:B---3--:R-:W-:-:S04]  /*54c0*/  LEA R4, P0, R27, R42, 0x2 ;  /* 0x0000002a1b047211 */ /* 0x008fc800078010ff */
[----:B------:R-:W-:-:S05]  /*54d0*/  LEA.HI.X R5, R27, R43, R20, 0x2, P0 ;  /* 0x0000002b1b057211 */ /* 0x000fca00000f1414 */
[----:B------:R3:W4:Y:S01]  /*54e0*/  LDG.E.128.CONSTANT R16, desc[UR6][R4.64] ;  /* 0x0000000604107981 */ /* 0x000722000c1e9d00 */
[----:B------:R-:W-:Y:S01]  /*54f0*/  IMAD.WIDE R24, R27, 0x4, R4 ;  /* 0x000000041b187825 */ /* 0x000fe200078e0204 */
[----:B------:R-:W-:-:S04]  /*5500*/  MOV R30, 0x2c00 ;  /* 0x00002c00001e7802 */ /* 0x000fc80000000f00 */
[----:B------:R0:W4:Y:S01]  /*5510*/  LDG.E.128.CONSTANT R8, desc[UR6][R24.64] ;  /* 0x0000000618087981 */ /* 0x000122000c1e9d00 */
[----:B--2---:R-:W-:Y:S02]  /*5520*/  LOP3.LUT R3, R12, 0xf000f, RZ, 0xc0, !PT ;  /* 0x000f000f0c037812 */ /* 0x004fe400078ec0ff */
[----:B------:R-:W-:Y:S02]  /*5530*/  LOP3.LUT R6, R13, 0xf000f, RZ, 0xc0, !PT ;  /* 0x000f000f0d067812 */ /* 0x000fe400078ec0ff */
[----:B-1----:R-:W-:Y:S02]  /*5540*/  LOP3.LUT R28, R14, 0xf000f, RZ, 0xc0, !PT ;  /* 0x000f000f0e1c7812 */ /* 0x002fe400078ec0ff */
[----:B------:R-:W-:Y:S02]  /*5550*/  LOP3.LUT R29, R15, 0xf000f, RZ, 0xc0, !PT ;  /* 0x000f000f0f1d7812 */ /* 0x000fe400078ec0ff */
[----:B------:R-:W-:Y:S02]  /*5560*/  LOP3.LUT R3, R3, 0x64006400, RZ, 0xfc, !PT ;  /* 0x6400640003037812 */ /* 0x000fe400078efcff */
[----:B------:R-:W-:-:S02]  /*5570*/  LOP3.LUT R7, R6, 0x64006400, RZ, 0xfc, !PT ;  /* 0x6400640006077812 */ /* 0x000fc400078efcff */
[----:B------:R-:W-:Y:S01]  /*5580*/  PRMT R6, R30, 0x7610, R6 ;  /* 0x000076101e067816 */ /* 0x000fe20000000006 */
[----:B---3--:R-:W-:Y:S01]  /*5590*/  HADD2 R4, R3, -1032, -1032 ;  /* 0xe408e40803047430 */ /* 0x008fe20000000000 */
[----:B------:R-:W-:Y:S01]  /*55a0*/  LOP3.LUT R28, R28, 0x64006400, RZ, 0xfc, !PT ;  /* 0x640064001c1c7812 */ /* 0x000fe200078efcff */
[----:B------:R-:W-:Y:S01]  /*55b0*/  HADD2 R7, R7, -1032, -1032 ;  /* 0xe408e40807077430 */ /* 0x000fe20000000000 */
[----:B------:R-:W-:Y:S02]  /*55c0*/  LOP3.LUT R30, R29, 0x64006400, RZ, 0xfc, !PT ;  /* 0x640064001d1e7812 */ /* 0x000fe400078efcff */
[--C-:B------:R-:W-:Y:S02]  /*55d0*/  HADD2.F32 R3, -RZ, R4.reuse.H0_H0 ;  /* 0x20000004ff037230 */ /* 0x100fe40000004100 */
[----:B------:R-:W-:Y:S02]  /*55e0*/  HADD2 R32, R28, -1032, -1032 ;  /* 0xe408e4081c207430 */ /* 0x000fe40000000000 */
[----:B------:R-:W-:-:S02]  /*55f0*/  HADD2.F32 R29, -RZ, R4.H1_H1 ;  /* 0x30000004ff1d7230 */ /* 0x000fc40000004100 */
[----:B------:R-:W-:Y:S02]  /*5600*/  HADD2 R30, R30, -1032, -1032 ;  /* 0xe408e4081e1e7430 */ /* 0x000fe40000000000 */
[----:B0-----:R-:W-:Y:S02]  /*5610*/  HADD2.F32 R4, -RZ, R22.H0_H0 ;  /* 0x20000016ff047230 */ /* 0x001fe40000004100 */
[--C-:B------:R-:W-:Y:S02]  /*5620*/  HADD2.F32 R31, -RZ, R7.reuse.H0_H0 ;  /* 0x20000007ff1f7230 */ /* 0x100fe40000004100 */
[----:B------:R-:W-:Y:S02]  /*5630*/  HADD2.F32 R33, -RZ, R7.H1_H1 ;  /* 0x30000007ff217230 */ /* 0x000fe40000004100 */
[----:B------:R-:W-:Y:S01]  /*5640*/  FFMA.FTZ R28, R3, R4, RZ ;  /* 0x00000004031c7223 */ /* 0x000fe200000100ff */
[----:B------:R-:W-:Y:S02]  /*5650*/  HADD2.F32 R5, -RZ, R32.H0_H0 ;  /* 0x20000020ff057230 */ /* 0x000fe40000004100 */
[----:B------:R-:W-:Y:S01]  /*5660*/  FFMA.FTZ R31, R4, R31, RZ ;  /* 0x0000001f041f7223 */ /* 0x000fe200000100ff */
[----:B------:R-:W-:Y:S01]  /*5670*/  HADD2.F32 R7, -RZ, R30.H0_H0 ;  /* 0x2000001eff077230 */ /* 0x000fe20000004100 */
[----:B------:R-:W-:Y:S01]  /*5680*/  LOP3.LUT R3, R12, 0xf000f0, RZ, 0xc0, !PT ;  /* 0x00f000f00c037812 */ /* 0x000fe200078ec0ff */
[----:B------:R-:W-:-:S02]  /*5690*/  HADD2.F32 R22, -RZ, R22.H1_H1 ;  /* 0x30000016ff167230 */ /* 0x000fc40000004100 */
[C---:B------:R-:W-:Y:S01]  /*56a0*/  FFMA.FTZ R34, R4.reuse, R5, RZ ;  /* 0x0000000504227223 */ /* 0x040fe200000100ff */
[----:B------:R-:W-:Y:S02]  /*56b0*/  HADD2.F32 R5, -RZ, R32.H1_H1 ;  /* 0x30000020ff057230 */ /* 0x000fe40000004100 */
[----:B------:R-:W-:Y:S01]  /*56c0*/  FFMA.FTZ R7, R4, R7, RZ ;  /* 0x0000000704077223 */ /* 0x000fe200000100ff */
[----:B------:R-:W-:Y:S02]  /*56d0*/  HADD2.F32 R4, -RZ, R30.H1_H1 ;  /* 0x3000001eff047230 */ /* 0x000fe40000004100 */
[----:B------:R-:W-:Y:S01]  /*56e0*/  FFMA.FTZ R28, R29, R22, R28 ;  /* 0x000000161d1c7223 */ /* 0x000fe2000001001c */
[C---:B------:R-:W-:Y:S01]  /*56f0*/  FFMA.FTZ R32, R22.reuse, R33, R31 ;  /* 0x0000002116207223 */ /* 0x040fe2000001001f */
[C---:B------:R-:W-:Y:S01]  /*5700*/  FFMA.FTZ R30, R22.reuse, R5, R34 ;  /* 0x00000005161e7223 */ /* 0x040fe20000010022 */
[----:B------:R-:W-:Y:S01]  /*5710*/  LOP3.LUT R29, R13, 0xf000f0, RZ, 0xc0, !PT ;  /* 0x00f000f00d1d7812 */ /* 0x000fe200078ec0ff */
[----:B------:R-:W-:Y:S01]  /*5720*/  FFMA.FTZ R22, R22, R4, R7 ;  /* 0x0000000416167223 */ /* 0x000fe20000010007 */
[----:B------:R-:W-:Y:S01]  /*5730*/  LOP3.LUT R31, R14, 0xf000f0, RZ, 0xc0, !PT ;  /* 0x00f000f00e1f7812 */ /* 0x000fe200078ec0ff */
[----:B------:R-:W0:Y:S01]  /*5740*/  LDS.64 R4, [UR4+0x8] ;  /* 0x00000804ff047984 */ /* 0x000e220008000a00 */
[----:B------:R-:W-:-:S02]  /*5750*/  LOP3.LUT R3, R3, 0x64006400, RZ, 0xfc, !PT ;  /* 0x6400640003037812 */ /* 0x000fc400078efcff */
[----:B------:R-:W-:Y:S01]  /*5760*/  LOP3.LUT R33, R29, 0x64006400, RZ, 0xfc, !PT ;  /* 0x640064001d217812 */ /* 0x000fe200078efcff */
[--C-:B------:R-:W-:Y:S01]  /*5770*/  HADD2.F32 R29, -RZ, R23.reuse.H0_H0 ;  /* 0x20000017ff1d7230 */ /* 0x100fe20000004100 */
[----:B------:R-:W-:Y:S01]  /*5780*/  LOP3.LUT R7, R31, 0x64006400, RZ, 0xfc, !PT ;  /* 0x640064001f077812 */ /* 0x000fe200078efcff */
[-C--:B------:R-:W-:Y:S01]  /*5790*/  HFMA2 R31, R3, R6.reuse.H0_H0, -72, -72 ;  /* 0xd480d480031f7431 */ /* 0x080fe20000040006 */
[----:B------:R-:W-:Y:S01]  /*57a0*/  LOP3.LUT R34, R15, 0xf000f0, RZ, 0xc0, !PT ;  /* 0x00f000f00f227812 */ /* 0x000fe200078ec0ff */
[-C--:B------:R-:W-:Y:S02]  /*57b0*/  HFMA2 R33, R33, R6.reuse.H0_H0, -72, -72 ;  /* 0xd480d48021217431 */ /* 0x080fe40000040006 */
[----:B------:R-:W-:Y:S02]  /*57c0*/  HADD2.F32 R23, -RZ, R23.H1_H1 ;  /* 0x30000017ff177230 */ /* 0x000fe40000004100 */
[-C--:B------:R-:W-:Y:S01]  /*57d0*/  HFMA2 R3, R7, R6.reuse.H0_H0, -72, -72 ;  /* 0xd480d48007037431 */ /* 0x080fe20000040006 */
[----:B------:R-:W-:Y:S01]  /*57e0*/  LOP3.LUT R7, R34, 0x64006400, RZ, 0xfc, !PT ;  /* 0x6400640022077812 */ /* 0x000fe200078efcff */
[----:B------:R-:W-:Y:S01]  /*57f0*/  HADD2.F32 R39, -RZ, R31.H0_H0 ;  /* 0x2000001fff277230 */ /* 0x000fe20000004100 */
[----:B------:R-:W-:Y:S01]  /*5800*/  SHF.R.U32.HI R12, RZ, 0x8, R12 ;  /* 0x00000008ff0c7819 */ /* 0x000fe2000001160c */
[----:B------:R-:W-:Y:S01]  /*5810*/  HADD2.F32 R34, -RZ, R33.H0_H0 ;  /* 0x20000021ff227230 */ /* 0x000fe20000004100 */
[----:B------:R-:W-:Y:S01]  /*5820*/  SHF.R.U32.HI R14, RZ, 0x8, R14 ;  /* 0x00000008ff0e7819 */ /* 0x000fe2000001160e */
[----:B------:R-:W-:-:S02]  /*5830*/  HFMA2 R7, R7, R6.H0_H0, -72, -72 ;  /* 0xd480d48007077431 */ /* 0x000fc40000040006 */
[----:B------:R-:W-:Y:S02]  /*5840*/  HADD2.F32 R31, -RZ, R31.H1_H1 ;  /* 0x3000001fff1f7230 */ /* 0x000fe40000004100 */
[----:B------:R-:W-:Y:S01]  /*5850*/  FFMA.FTZ R28, R39, R29, R28 ;  /* 0x0000001d271c7223 */ /* 0x000fe2000001001c */
[----:B------:R-:W-:Y:S01]  /*5860*/  FFMA.FTZ R32, R29, R34, R32 ;  /* 0x000000221d207223 */ /* 0x000fe20000010020 */
[----:B------:R-:W-:Y:S01]  /*5870*/  HADD2.F32 R35, -RZ, R3.H0_H0 ;  /* 0x20000003ff237230 */ /* 0x000fe20000004100 */
[----:B------:R-:W-:Y:S01]  /*5880*/  SHF.R.U32.HI R13, RZ, 0x8, R13 ;  /* 0x00000008ff0d7819 */ /* 0x000fe2000001160d */
[----:B------:R-:W-:Y:S02]  /*5890*/  HADD2.F32 R33, -RZ, R33.H1_H1 ;  /* 0x30000021ff217230 */ /* 0x000fe40000004100 */
[----:B------:R-:W-:Y:S01]  /*58a0*/  FFMA.FTZ R28, R31, R23, R28 ;  /* 0x000000171f1c7223 */ /* 0x000fe2000001001c */
        /* <DEDUP_REMOVED lines=8> */
[----:B------:R-:W-:Y:S01]  /*5930*/  FFMA.FTZ R30, R23, R31, R30 ;  /* 0x0000001f171e7223 */ /* 0x000fe2000001001e */
[----:B------:R-:W-:-:S02]  /*5940*/  LOP3.LUT R7, R13, 0xf000f, RZ, 0xc0, !PT ;  /* 0x000f000f0d077812 */ /* 0x000fc400078ec0ff */
[----:B------:R-:W-:Y:S01]  /*5950*/  LOP3.LUT R3, R3, 0x64006400, RZ, 0xfc, !PT ;  /* 0x6400640003037812 */ /* 0x000fe200078efcff */
[----:B------:R-:W-:Y:S01]  /*5960*/  FFMA.FTZ R23, R23, R33, R22 ;  /* 0x0000002117177223 */ /* 0x000fe20000010016 */
[----:B------:R-:W-:Y:S02]  /*5970*/  SHF.R.U32.HI R15, RZ, 0x8, R15 ;  /* 0x00000008ff0f7819 */ /* 0x000fe4000001160f */
[----:B------:R-:W-:Y:S01]  /*5980*/  LOP3.LUT R29, R29, 0x64006400, RZ, 0xfc, !PT ;  /* 0x640064001d1d7812 */ /* 0x000fe200078efcff */
[----:B------:R-:W-:Y:S01]  /*5990*/  HADD2 R3, R3, -1032, -1032 ;  /* 0xe408e40803037430 */ /* 0x000fe20000000000 */
[----:B------:R-:W-:Y:S02]  /*59a0*/  LOP3.LUT R7, R7, 0x64006400, RZ, 0xfc, !PT ;  /* 0x6400640007077812 */ /* 0x000fe400078efcff */
[----:B------:R-:W-:Y:S01]  /*59b0*/  LOP3.LUT R31, R15, 0xf000f, RZ, 0xc0, !PT ;  /* 0x000f000f0f1f7812 */ /* 0x000fe200078ec0ff */
[----:B------:R-:W-:Y:S02]  /*59c0*/  HADD2 R22, R29, -1032, -1032 ;  /* 0xe408e4081d167430 */ /* 0x000fe40000000000 */
[----:B0-----:R-:W-:-:S02]  /*59d0*/  HADD2.F32 R29, -RZ, R4.H0_H0 ;  /* 0x20000004ff1d7230 */ /* 0x001fc40000004100 */
[----:B------:R-:W-:Y:S01]  /*59e0*/  HADD2 R33, R7, -1032, -1032 ;  /* 0xe408e40807217430 */ /* 0x000fe20000000000 */
[----:B------:R-:W-:Y:S01]  /*59f0*/  LOP3.LUT R7, R31, 0x64006400, RZ, 0xfc, !PT ;  /* 0x640064001f077812 */ /* 0x000fe200078efcff */
[----:B------:R-:W-:Y:S01]  /*5a00*/  HADD2.F32 R35, -RZ, R3.H0_H0 ;  /* 0x20000003ff237230 */ /* 0x000fe20000004100 */
[----:B------:R-:W-:Y:S01]  /*5a10*/  LOP3.LUT R13, R13, 0xf000f0, RZ, 0xc0, !PT ;  /* 0x00f000f00d0d7812 */ /* 0x000fe200078ec0ff */
[----:B------:R-:W-:Y:S01]  /*5a20*/  HADD2.F32 R31, -RZ, R22.H0_H0 ;  /* 0x20000016ff1f7230 */ /* 0x000fe20000004100 */
[----:B------:R-:W-:Y:S01]  /*5a30*/  LOP3.LUT R12, R12, 0xf000f0, RZ, 0xc0, !PT ;  /* 0x00f000f00c0c7812 */ /* 0x000fe200078ec0ff */
[----:B------:R-:W-:Y:S02]  /*5a40*/  HADD2 R7, R7, -1032, -1032 ;  /* 0xe408e40807077430 */ /* 0x000fe40000000000 */
[----:B------:R-:W-:Y:S01]  /*5a50*/  FFMA.FTZ R35, R35, R29, R28 ;  /* 0x0000001d23237223 */ /* 0x000fe2000001001c */
[----:B------:R-:W-:Y:S02]  /*5a60*/  HADD2.F32 R28, -RZ, R4.H1_H1 ;  /* 0x30000004ff1c7230 */ /* 0x000fe40000004100 */
[----:B------:R-:W-:Y:S01]  /*5a70*/  FFMA.FTZ R31, R29, R31, R30 ;  /* 0x0000001f1d1f7223 */ /* 0x000fe2000001001e */
[----:B------:R-:W-:Y:S01]  /*5a80*/  HADD2.F32 R4, -RZ, R22.H1_H1 ;  /* 0x30000016ff047230 */ /* 0x000fe20000004100 */
[----:B------:R-:W-:Y:S01]  /*5a90*/  LOP3.LUT R13, R13, 0x64006400, RZ, 0xfc, !PT ;  /* 0x640064000d0d7812 */ /* 0x000fe200078efcff */
[----:B------:R-:W-:Y:S01]  /*5aa0*/  HADD2.F32 R39, -RZ, R33.H0_H0 ;  /* 0x20000021ff277230 */ /* 0x000fe20000004100 */
[----:B------:R-:W-:Y:S01]  /*5ab0*/  LOP3.LUT R14, R14, 0xf000f0, RZ, 0xc0, !PT ;  /* 0x00f000f00e0e7812 */ /* 0x000fe200078ec0ff */
[----:B------:R-:W-:-:S02]  /*5ac0*/  HADD2.F32 R34, -RZ, R7.H0_H0 ;  /* 0x20000007ff227230 */ /* 0x000fc40000004100 */
[----:B------:R-:W-:Y:S01]  /*5ad0*/  FFMA.FTZ R4, R28, R4, R31 ;  /* 0x000000041c047223 */ /* 0x000fe2000001001f */
[----:B------:R-:W-:Y:S02]  /*5ae0*/  HFMA2 R31, R13, R6.H0_H0, -72, -72 ;  /* 0xd480d4800d1f7431 */ /* 0x000fe40000040006 */
        /* <DEDUP_REMOVED lines=10> */
[----:B------:R-:W-:-:S02]  /*5b90*/  HADD2.F32 R14, -RZ, R31.H0_H0 ;  /* 0x2000001fff0e7230 */ /* 0x000fc40000004100 */
[----:B------:R-:W-:Y:S01]  /*5ba0*/  FFMA.FTZ R32, R28, R32, R39 ;  /* 0x000000201c207223 */ /* 0x000fe20000010027 */
[----:B------:R-:W-:-:S04]  /*5bb0*/  IMAD.WIDE R12, R27, 0x4, R24 ;  /* 0x000000041b0c7825 */ /* 0x000fc800078e0218 */
[----:B------:R-:W-:Y:S01]  /*5bc0*/  FFMA.FTZ R30, R30, R28, R35 ;  /* 0x0000001c1e1e7223 */ /* 0x000fe20000010023 */
[----:B------:R-:W-:Y:S01]  /*5bd0*/  FFMA.FTZ R28, R28, R34, R29 ;  /* 0x000000221c1c7223 */ /* 0x000fe2000001001d */
[-C--:B------:R-:W-:Y:S02]  /*5be0*/  HFMA2 R29, R15, R6.reuse.H0_H0, -72, -72 ;  /* 0xd480d4800f1d7431 */ /* 0x080fe40000040006 */
[----:B------:R-:W-:Y:S01]  /*5bf0*/  FFMA.FTZ R24, R3, R14, R32 ;  /* 0x0000000e03187223 */ /* 0x000fe20000010020 */
[----:B------:R-:W0:Y:S01]  /*5c00*/  LDS.64 R22, [UR4+0x10] ;  /* 0x00001004ff167984 */ /* 0x000e220008000a00 */
[-C--:B------:R-:W-:Y:S02]  /*5c10*/  HFMA2 R7, R7, R6.reuse.H0_H0, -72, -72 ;  /* 0xd480d48007077431 */ /* 0x080fe40000040006 */
[----:B------:R-:W-:Y:S02]  /*5c20*/  HADD2.F32 R5, -RZ, R5.H1_H1 ;  /* 0x30000005ff057230 */ /* 0x000fe40000004100 */
[----:B------:R-:W-:Y:S01]  /*5c30*/  HFMA2 R33, R33, R6.H0_H0, -72, -72 ;  /* 0xd480d48021217431 */ /* 0x000fe20000040006 */
[----:B------:R-:W2:Y:S01]  /*5c40*/  LDG.E.128.CONSTANT R12, desc[UR6][R12.64] ;  /* 0x000000060c0c7981 */ /* 0x000ea2000c1e9d00 */
[----:B------:R-:W-:-:S03]  /*5c50*/  HADD2.F32 R35, -RZ, R7.H0_H0 ;  /* 0x20000007ff237230 */ /* 0x000fc60000004100 */
[----:B------:R-:W-:Y:S02]  /*5c60*/  HADD2.F32 R25, -RZ, R33.H0_H0 ;  /* 0x20000021ff197230 */ /* 0x000fe40000004100 */
[----:B------:R-:W-:Y:S01]  /*5c70*/  FFMA.FTZ R30, R35, R3, R30 ;  /* 0x00000003231e7223 */ /* 0x000fe2000001001e */
[----:B------:R-:W-:Y:S02]  /*5c80*/  HADD2.F32 R35, -RZ, R29.H0_H0 ;  /* 0x2000001dff237230 */ /* 0x000fe40000004100 */
[----:B------:R-:W-:Y:S02]  /*5c90*/  HADD2.F32 R7, -RZ, R7.H1_H1 ;  /* 0x30000007ff077230 */ /* 0x000fe40000004100 */
[----:B------:R-:W-:Y:S02]  /*5ca0*/  HADD2.F32 R31, -RZ, R31.H1_H1 ;  /* 0x3000001fff1f7230 */ /* 0x000fe40000004100 */
[C---:B------:R-:W-:Y:S01]  /*5cb0*/  FFMA.FTZ R27, R3.reuse, R25, R4 ;  /* 0x00000019031b7223 */ /* 0x040fe20000010004 */
[----:B------:R-:W-:Y:S01]  /*5cc0*/  FFMA.FTZ R28, R3, R35, R28 ;  /* 0x00000023031c7223 */ /* 0x000fe2000001001c */
[----:B----4-:R-:W-:Y:S01]  /*5cd0*/  LOP3.LUT R3, R16, 0xf000f, RZ, 0xc0, !PT ;  /* 0x000f000f10037812 */ /* 0x010fe200078ec0ff */
[----:B------:R-:W-:Y:S01]  /*5ce0*/  FFMA.FTZ R25, R7, R5, R30 ;  /* 0x0000000507197223 */ /* 0x000fe2000001001e */
[----:B------:R-:W-:Y:S01]  /*5cf0*/  FFMA.FTZ R24, R5, R31, R24 ;  /* 0x0000001f05187223 */ /* 0x000fe20000010018 */
[----:B------:R-:W-:-:S02]  /*5d00*/  LOP3.LUT R4, R17, 0xf000f, RZ, 0xc0, !PT ;  /* 0x000f000f11047812 */ /* 0x000fc400078ec0ff */
[----:B------:R-:W-:Y:S02]  /*5d10*/  LOP3.LUT R30, R18, 0xf000f, RZ, 0xc0, !PT ;  /* 0x000f000f121e7812 */ /* 0x000fe400078ec0ff */
[----:B------:R-:W-:Y:S01]  /*5d20*/  LOP3.LUT R31, R19, 0xf000f, RZ, 0xc0, !PT ;  /* 0x000f000f131f7812 */ /* 0x000fe200078ec0ff */
[----:B------:R-:W-:Y:S01]  /*5d30*/  HADD2.F32 R29, -RZ, R29.H1_H1 ;  /* 0x3000001dff1d7230 */ /* 0x000fe20000004100 */
[----:B------:R-:W-:Y:S02]  /*5d40*/  LOP3.LUT R3, R3, 0x64006400, RZ, 0xfc, !PT ;  /* 0x6400640003037812 */ /* 0x000fe400078efcff */
[----:B------:R-:W-:Y:S02]  /*5d50*/  LOP3.LUT R7, R4, 0x64006400, RZ, 0xfc, !PT ;  /* 0x6400640004077812 */ /* 0x000fe400078efcff */
[----:B------:R-:W-:Y:S02]  /*5d60*/  LOP3.LUT R30, R30, 0x64006400, RZ, 0xfc, !PT ;  /* 0x640064001e1e7812 */ /* 0x000fe400078efcff */
[----:B------:R-:W-:Y:S01]  /*5d70*/  LOP3.LUT R31, R31, 0x64006400, RZ, 0xfc, !PT ;  /* 0x640064001f1f7812 */ /* 0x000fe200078efcff */
[----:B------:R-:W-:-:S02]  /*5d80*/  HADD2 R4, R3, -1032, -1032 ;  /* 0xe408e40803047430 */ /* 0x000fc40000000000 */
[----:B------:R-:W-:Y:S02]  /*5d90*/  HADD2.F32 R32, -RZ, R33.H1_H1 ;  /* 0x30000021ff207230 */ /* 0x000fe40000004100 */
[C---:B------:R-:W-:Y:S01]  /*5da0*/  FFMA.FTZ R29, R5.reuse, R29, R28 ;  /* 0x0000001d051d7223 */ /* 0x040fe2000001001c */
[----:B------:R-:W-:Y:S02]  /*5db0*/  HADD2 R28, R7, -1032, -1032 ;  /* 0xe408e408071c7430 */ /* 0x000fe40000000000 */
[----:B------:R-:W-:Y:S02]  /*5dc0*/  HADD2 R30, R30, -1032, -1032 ;  /* 0xe408e4081e1e7430 */ /* 0x000fe40000000000 */
[----:B------:R-:W-:Y:S02]  /*5dd0*/  HADD2 R31, R31, -1032, -1032 ;  /* 0xe408e4081f1f7430 */ /* 0x000fe40000000000 */
[--C-:B------:R-:W-:Y:S02]  /*5de0*/  HADD2.F32 R3, -RZ, R4.reuse.H0_H0 ;  /* 0x20000004ff037230 */ /* 0x100fe40000004100 */
[----:B------:R-:W-:Y:S01]  /*5df0*/  FFMA.FTZ R27, R5, R32, R27 ;  /* 0x00000020051b7223 */ /* 0x000fe2000001001b */
[----:B------:R-:W-:-:S02]  /*5e00*/  HADD2.F32 R33, -RZ, R4.H1_H1 ;  /* 0x30000004ff217230 */ /* 0x000fc40000004100 */
[----:B0-----:R-:W-:Y:S02]  /*5e10*/  HADD2.F32 R4, -RZ, R22.H0_H0 ;  /* 0x20000016ff047230 */ /* 0x001fe40000004100 */
[----:B------:R-:W-:Y:S02]  /*5e20*/  HADD2.F32 R35, -RZ, R28.H0_H0 ;  /* 0x2000001cff237230 */ /* 0x000fe40000004100 */
[----:B------:R-:W-:Y:S02]  /*5e30*/  HADD2.F32 R5, -RZ, R30.H0_H0 ;  /* 0x2000001eff057230 */ /* 0x000fe40000004100 */
[----:B------:R-:W-:Y:S02]  /*5e40*/  HADD2.F32 R7, -RZ, R31.H0_H0 ;  /* 0x2000001fff077230 */ /* 0x000fe40000004100 */
[----:B------:R-:W-:Y:S02]  /*5e50*/  HADD2.F32 R32, -RZ, R22.H1_H1 ;  /* 0x30000016ff207230 */ /* 0x000fe40000004100 */
[----:B------:R-:W-:Y:S01]  /*5e60*/  FFMA.FTZ R22, R3, R4, RZ ;  /* 0x0000000403167223 */ /* 0x000fe200000100ff */
[----:B------:R-:W-:-:S02]  /*5e70*/  HADD2.F32 R28, -RZ, R28.H1_H1 ;  /* 0x3000001cff1c7230 */ /* 0x000fc40000004100 */
[C---:B------:R-:W-:Y:S01]  /*5e80*/  FFMA.FTZ R3, R4.reuse, R35, RZ ;  /* 0x0000002304037223 */ /* 0x040fe200000100ff */
[----:B------:R-:W-:Y:S02]  /*5e90*/  HADD2.F32 R30, -RZ, R30.H1_H1 ;  /* 0x3000001eff1e7230 */ /* 0x000fe40000004100 */
[C---:B------:R-:W-:Y:S01]  /*5ea0*/  FFMA.FTZ R5, R4.reuse, R5, RZ ;  /* 0x0000000504057223 */ /* 0x040fe200000100ff */
        /* <DEDUP_REMOVED lines=8> */
[----:B------:R-:W-:Y:S01]  /*5f30*/  LOP3.LUT R3, R17, 0xf000f0, RZ, 0xc0, !PT ;  /* 0x00f000f011037812 */ /* 0x000fe200078ec0ff */
[----:B------:R-:W0:Y:S01]  /*5f40*/  LDS.64 R4, [UR4+0x18] ;  /* 0x00001804ff047984 */ /* 0x000e220008000a00 */
[----:B------:R-:W-:Y:S02]  /*5f50*/  LOP3.LUT R7, R18, 0xf000f0, RZ, 0xc0, !PT ;  /* 0x00f000f012077812 */ /* 0x000fe400078ec0ff */
[----:B------:R-:W-:Y:S02]  /*5f60*/  LOP3.LUT R33, R19, 0xf000f0, RZ, 0xc0, !PT ;  /* 0x00f000f013217812 */ /* 0x000fe400078ec0ff */
[----:B------:R-:W-:Y:S01]  /*5f70*/  LOP3.LUT R3, R3, 0x64006400, RZ, 0xfc, !PT ;  /* 0x6400640003037812 */ /* 0x000fe200078efcff */
[-C--:B------:R-:W-:Y:S01]  /*5f80*/  HFMA2 R31, R31, R6.reuse.H0_H0, -72, -72 ;  /* 0xd480d4801f1f7431 */ /* 0x080fe20000040006 */
[----:B------:R-:W-:Y:S02]  /*5f90*/  LOP3.LUT R7, R7, 0x64006400, RZ, 0xfc, !PT ;  /* 0x6400640007077812 */ /* 0x000fe400078efcff */
[----:B------:R-:W-:Y:S01]  /*5fa0*/  LOP3.LUT R39, R33, 0x64006400, RZ, 0xfc, !PT ;  /* 0x6400640021277812 */ /* 0x000fe200078efcff */
[----:B------:R-:W-:-:S02]  /*5fb0*/  HFMA2 R33, R3, R6.H0_H0, -72, -72 ;  /* 0xd480d48003217431 */ /* 0x000fc40000040006 */
[----:B------:R-:W-:Y:S02]  /*5fc0*/  HADD2.F32 R35, -RZ, R23.H0_H0 ;  /* 0x20000017ff237230 */ /* 0x000fe40000004100 */
[----:B------:R-:W-:Y:S02]  /*5fd0*/  HFMA2 R3, R7, R6.H0_H0, -72, -72 ;  /* 0xd480d48007037431 */ /* 0x000fe40000040006 */
[----:B------:R-:W-:Y:S02]  /*5fe0*/  HADD2.F32 R41, -RZ, R31.H0_H0 ;  /* 0x2000001fff297230 */ /* 0x000fe40000004100 */
[----:B------:R-:W-:Y:S02]  /*5ff0*/  HADD2.F32 R34, -RZ, R33.H0_H0 ;  /* 0x20000021ff227230 */ /* 0x000fe40000004100 */
[----:B------:R-:W-:Y:S02]  /*6000*/  HADD2.F32 R23, -RZ, R23.H1_H1 ;  /* 0x30000017ff177230 */ /* 0x000fe40000004100 */
[----:B------:R-:W-:Y:S01]  /*6010*/  FFMA.FTZ R22, R41, R35, R22 ;  /* 0x0000002329167223 */ /* 0x000fe20000010016 */
[----:B------:R-:W-:-:S02]  /*6020*/  HADD2.F32 R31, -RZ, R31.H1_H1 ;  /* 0x3000001fff1f7230 */ /* 0x000fc40000004100 */
[--C-:B------:R-:W-:Y:S02]  /*6030*/  HADD2.F32 R41, -RZ, R3.reuse.H0_H0 ;  /* 0x20000003ff297230 */ /* 0x100fe40000004100 */
[----:B------:R-:W-:Y:S01]  /*6040*/  FFMA.FTZ R28, R35, R34, R28 ;  /* 0x00000022231c7223 */ /* 0x000fe2000001001c */
[----:B------:R-:W-:Y:S02]  /*6050*/  HFMA2 R7, R39, R6.H0_H0, -72, -72 ;  /* 0xd480d48027077431 */ /* 0x000fe40000040006 */
[----:B------:R-:W-:Y:S01]  /*6060*/  FFMA.FTZ R34, R31, R23, R22 ;  /* 0x000000171f227223 */ /* 0x000fe20000010016 */
[----:B------:R-:W-:Y:S02]  /*6070*/  HADD2.F32 R22, -RZ, R3.H1_H1 ;  /* 0x30000003ff167230 */ /* 0x000fe40000004100 */
[----:B------:R-:W-:Y:S01]  /*6080*/  FFMA.FTZ R30, R35, R41, R30 ;  /* 0x00000029231e7223 */ /* 0x000fe2000001001e */
[----:B------:R-:W-:Y:S02]  /*6090*/  SHF.R.U32.HI R16, RZ, 0x8, R16 ;  /* 0x00000008ff107819 */ /* 0x000fe40000011610 */
[----:B------:R-:W-:-:S02]  /*60a0*/  SHF.R.U32.HI R18, RZ, 0x8, R18 ;  /* 0x00000008ff127819 */ /* 0x000fc40000011612 */
[----:B------:R-:W-:Y:S01]  /*60b0*/  SHF.R.U32.HI R17, RZ, 0x8, R17 ;  /* 0x00000008ff117819 */ /* 0x000fe20000011611 */
[--C-:B------:R-:W-:Y:S02]  /*60c0*/  HADD2.F32 R39, -RZ, R7.reuse.H0_H0 ;  /* 0x20000007ff277230 */ /* 0x100fe40000004100 */
[----:B------:R-:W-:Y:S01]  /*60d0*/  FFMA.FTZ R30, R23, R22, R30 ;  /* 0x00000016171e7223 */ /* 0x000fe2000001001e */
[----:B------:R-:W-:Y:S01]  /*60e0*/  LOP3.LUT R3, R16, 0xf000f, RZ, 0xc0, !PT ;  /* 0x000f000f10037812 */ /* 0x000fe200078ec0ff */
[----:B------:R-:W-:Y:S01]  /*60f0*/  HADD2.F32 R31, -RZ, R7.H1_H1 ;  /* 0x30000007ff1f7230 */ /* 0x000fe20000004100 */
[----:B------:R-:W-:Y:S02]  /*6100*/  LOP3.LUT R22, R18, 0xf000f, RZ, 0xc0, !PT ;  /* 0x000f000f12167812 */ /* 0x000fe400078ec0ff */
[----:B------:R-:W-:Y:S01]  /*6110*/  LOP3.LUT R7, R17, 0xf000f, RZ, 0xc0, !PT ;  /* 0x000f000f11077812 */ /* 0x000fe200078ec0ff */
[----:B------:R-:W-:Y:S02]  /*6120*/  HADD2.F32 R33, -RZ, R33.H1_H1 ;  /* 0x30000021ff217230 */ /* 0x000fe40000004100 */
[----:B------:R-:W-:Y:S01]  /*6130*/  FFMA.FTZ R32, R35, R39, R32 ;  /* 0x0000002723207223 */ /* 0x000fe20000010020 */
[----:B------:R-:W-:-:S02]  /*6140*/  LOP3.LUT R3, R3, 0x64006400, RZ, 0xfc, !PT ;  /* 0x6400640003037812 */ /* 0x000fc400078efcff */
[----:B------:R-:W-:Y:S02]  /*6150*/  LOP3.LUT R22, R22, 0x64006400, RZ, 0xfc, !PT ;  /* 0x6400640016167812 */ /* 0x000fe400078efcff */
[----:B------:R-:W-:Y:S01]  /*6160*/  LOP3.LUT R7, R7, 0x64006400, RZ, 0xfc, !PT ;  /* 0x6400640007077812 */ /* 0x000fe200078efcff */
[C---:B------:R-:W-:Y:S01]  /*6170*/  FFMA.FTZ R28, R23.reuse, R33, R28 ;  /* 0x00000021171c7223 */ /* 0x040fe2000001001c */
[----:B------:R-:W-:Y:S01]  /*6180*/  SHF.R.U32.HI R19, RZ, 0x8, R19 ;  /* 0x00000008ff137819 */ /* 0x000fe20000011613 */
[----:B------:R-:W-:Y:S01]  /*6190*/  FFMA.FTZ R32, R23, R31, R32 ;  /* 0x0000001f17207223 */ /* 0x000fe20000010020 */
[----:B------:R-:W-:Y:S02]  /*61a0*/  HADD2 R23, R3, -1032, -1032 ;  /* 0xe408e40803177430 */ /* 0x000fe40000000000 */
[----:B------:R-:W-:Y:S02]  /*61b0*/  HADD2 R22, R22, -1032, -1032 ;  /* 0xe408e40816167430 */ /* 0x000fe40000000000 */
[----:B------:R-:W-:Y:S01]  /*61c0*/  HADD2 R3, R7, -1032, -1032 ;  /* 0xe408e40807037430 */ /* 0x000fe20000000000 */
[----:B------:R-:W-:Y:S01]  /*61d0*/  LOP3.LUT R31, R19, 0xf000f, RZ, 0xc0, !PT ;  /* 0x000f000f131f7812 */ /* 0x000fe200078ec0ff */
[----:B0-----:R-:W-:-:S02]  /*61e0*/  HADD2.F32 R35, -RZ, R4.H0_H0 ;  /* 0x20000004ff237230 */ /* 0x001fc40000004100 */
[----:B------:R-:W-:Y:S01]  /*61f0*/  HADD2.F32 R39, -RZ, R22.H0_H0 ;  /* 0x20000016ff277230 */ /* 0x000fe20000004100 */
[----:B------:R-:W-:Y:S01]  /*6200*/  LOP3.LUT R7, R31, 0x64006400, RZ, 0xfc, !PT ;  /* 0x640064001f077812 */ /* 0x000fe200078efcff */
[----:B------:R-:W-:Y:S02]  /*6210*/  HADD2.F32 R33, -RZ, R3.H0_H0 ;  /* 0x20000003ff217230 */ /* 0x000fe40000004100 */
[----:B------:R-:W-:Y:S02]  /*6220*/  HADD2.F32 R31, -RZ, R23.H0_H0 ;  /* 0x20000017ff1f7230 */ /* 0x000fe40000004100 */
[C---:B------:R-:W-:Y:S01]  /*6230*/  FFMA.FTZ R39, R35.reuse, R39, R30 ;  /* 0x0000002723277223 */ /* 0x040fe2000001001e */
[----:B------:R-:W-:Y:S02]  /*6240*/  HADD2.F32 R30, -RZ, R3.H1_H1 ;  /* 0x30000003ff1e7230 */ /* 0x000fe40000004100 */
[----:B------:R-:W-:Y:S01]  /*6250*/  FFMA.FTZ R33, R35, R33, R28 ;  /* 0x0000002123217223 */ /* 0x000fe2000001001c */
[----:B------:R-:W-:Y:S01]  /*6260*/  LOP3.LUT R17, R17, 0xf000f0, RZ, 0xc0, !PT ;  /* 0x00f000f011117812 */ /* 0x000fe200078ec0ff */
[----:B------:R-:W-:Y:S01]  /*6270*/  HADD2.F32 R28, -RZ, R23.H1_H1 ;  /* 0x30000017ff1c7230 */ /* 0x000fe20000004100 */
[----:B------:R-:W-:Y:S01]  /*6280*/  LOP3.LUT R3, R16, 0xf000f0, RZ, 0xc0, !PT ;  /* 0x00f000f010037812 */ /* 0x000fe200078ec0ff */
[----:B------:R-:W-:-:S02]  /*6290*/  HADD2.F32 R4, -RZ, R4.H1_H1 ;  /* 0x30000004ff047230 */ /* 0x000fc40000004100 */
[----:B------:R-:W-:Y:S01]  /*62a0*/  FFMA.FTZ R31, R31, R35, R34 ;  /* 0x000000231f1f7223 */ /* 0x000fe20000010022 */
[----:B------:R-:W-:Y:S01]  /*62b0*/  HADD2.F32 R22, -RZ, R22.H1_H1 ;  /* 0x30000016ff167230 */ /* 0x000fe20000004100 */
[----:B------:R-:W-:Y:S01]  /*62c0*/  LOP3.LUT R18, R18, 0xf000f0, RZ, 0xc0, !PT ;  /* 0x00f000f012127812 */ /* 0x000fe200078ec0ff */
[----:B------:R-:W-:Y:S01]  /*62d0*/  HADD2 R7, R7, -1032, -1032 ;  /* 0xe408e40807077430 */ /* 0x000fe20000000000 */
[----:B------:R-:W-:Y:S01]  /*62e0*/  LOP3.LUT R17, R17, 0x64006400, RZ, 0xfc, !PT ;  /* 0x6400640011117812 */ /* 0x000fe200078efcff */
[----:B------:R-:W-:Y:S01]  /*62f0*/  FFMA.FTZ R28, R28, R4, R31 ;  /* 0x000000041c1c7223 */ /* 0x000fe2000001001f */
[----:B------:R-:W-:Y:S02]  /*6300*/  LOP3.LUT R3, R3, 0x64006400, RZ, 0xfc, !PT ;  /* 0x6400640003037812 */ /* 0x000fe400078efcff */
[----:B------:R-:W-:Y:S01]  /*6310*/  LOP3.LUT R31, R18, 0x64006400, RZ, 0xfc, !PT ;  /* 0x64006400121f7812 */ /* 0x000fe200078efcff */
[----:B------:R-:W-:Y:S01]  /*6320*/  FFMA.FTZ R18, R4, R22, R39 ;  /* 0x0000001604127223 */ /* 0x000fe20000010027 */
[----:B------:R-:W-:Y:S01]  /*6330*/  HADD2.F32 R41, -RZ, R7.H0_H0 ;  /* 0x20000007ff297230 */ /* 0x000fe20000004100 */
[----:B------:R-:W-:Y:S01]  /*6340*/  LOP3.LUT R22, R19, 0xf000f0, RZ, 0xc0, !PT ;  /* 0x00f000f013167812 */ /* 0x000fe200078ec0ff */
[----:B------:R-:W-:-:S02]  /*6350*/  HFMA2 R17, R17, R6.H0_H0, -72, -72 ;  /* 0xd480d48011117431 */ /* 0x000fc40000040006 */
[-C--:B------:R-:W-:Y:S02]  /*6360*/  HFMA2 R19, R3, R6.reuse.H0_H0, -72, -72 ;  /* 0xd480d48003137431 */ /* 0x080fe40000040006 */
[----:B------:R-:W-:Y:S01]  /*6370*/  FFMA.FTZ R16, R4, R30, R33 ;  /* 0x0000001e04107223 */ /* 0x000fe20000010021 */
[----:B------:R-:W-:Y:S01]  /*6380*/  HFMA2 R3, R31, R6.H0_H0, -72, -72 ;  /* 0xd480d4801f037431 */ /* 0x000fe20000040006 */
[----:B------:R-:W-:Y:S01]  /*6390*/  LOP3.LUT R31, R22, 0x64006400, RZ, 0xfc, !PT ;  /* 0x64006400161f7812 */ /* 0x000fe200078efcff */
[----:B------:R-:W-:Y:S02]  /*63a0*/  HADD2.F32 R30, -RZ, R7.H1_H1 ;  /* 0x30000007ff1e7230 */ /* 0x000fe40000004100 */
[----:B------:R-:W-:Y:S01]  /*63b0*/  FFMA.FTZ R35, R35, R41, R32 ;  /* 0x0000002923237223 */ /* 0x000fe20000010020 */
[----:B------:R-:W-:Y:S02]  /*63c0*/  HADD2.F32 R23, -RZ, R5.H0_H0 ;  /* 0x20000005ff177230 */ /* 0x000fe40000004100 */
[----:B------:R-:W-:-:S02]  /*63d0*/  HADD2.F32 R22, -RZ, R17.H0_H0 ;  /* 0x20000011ff167230 */ /* 0x000fc40000004100 */
[----:B------:R-:W-:Y:S02]  /*63e0*/  HADD2.F32 R33, -RZ, R19.H0_H0 ;  /* 0x20000013ff217230 */ /* 0x000fe40000004100 */
[----:B------:R-:W-:Y:S02]  /*63f0*/  HFMA2 R7, R31, R6.H0_H0, -72, -72 ;  /* 0xd480d4801f077431 */ /* 0x000fe40000040006 */
[----:B------:R-:W-:Y:S01]  /*6400*/  FFMA.FTZ R30, R4, R30, R35 ;  /* 0x0000001e041e7223 */ /* 0x000fe20000010023 */
[----:B------:R-:W-:Y:S02]  /*6410*/  HADD2.F32 R5, -RZ, R5.H1_H1 ;  /* 0x30000005ff057230 */ /* 0x000fe40000004100 */
[----:B------:R-:W-:Y:S01]  /*6420*/  FFMA.FTZ R22, R23, R22, R16 ;  /* 0x0000001617167223 */ /* 0x000fe20000010010 */
[----:B------:R-:W-:Y:S02]  /*6430*/  HADD2.F32 R4, -RZ, R19.H1_H1 ;  /* 0x30000013ff047230 */ /* 0x000fe40000004100 */
[----:B------:R-:W-:Y:S01]  /*6440*/  FFMA.FTZ R33, R33, R23, R28 ;  /* 0x0000001721217223 */ /* 0x000fe2000001001c */
[----:B------:R-:W-:-:S02]  /*6450*/  HADD2.F32 R39, -RZ, R3.H0_H0 ;  /* 0x20000003ff277230 */ /* 0x000fc40000004100 */
[----:B------:R-:W-:Y:S02]  /*6460*/  HADD2.F32 R16, -RZ, R17.H1_H1 ;  /* 0x30000011ff107230 */ /* 0x000fe40000004100 */
[--C-:B------:R-:W-:Y:S02]  /*6470*/  HADD2.F32 R28, -RZ, R7.reuse.H0_H0 ;  /* 0x20000007ff1c7230 */ /* 0x100fe40000004100 */
[----:B------:R-:W-:Y:S02]  /*6480*/  HADD2.F32 R32, -RZ, R7.H1_H1 ;  /* 0x30000007ff207230 */ /* 0x000fe40000004100 */
[----:B------:R-:W-:Y:S01]  /*6490*/  FFMA.FTZ R7, R4, R5, R33 ;  /* 0x0000000504077223 */ /* 0x000fe20000010021 */
[----:B------:R-:W-:Y:S01]  /*64a0*/  FFMA.FTZ R39, R23, R39, R18 ;  /* 0x0000002717277223 */ /* 0x000fe20000010012 */
[----:B------:R-:W-:Y:S01]  /*64b0*/  FFMA.FTZ R4, R5, R16, R22 ;  /* 0x0000001005047223 */ /* 0x000fe20000010016 */
[----:B------:R-:W-:Y:S01]  /*64c0*/  HADD2.F32 R18, -RZ, R3.H1_H1 ;  /* 0x30000003ff127230 */ /* 0x000fe20000004100 */
[----:B------:R-:W-:-:S02]  /*64d0*/  MOV R16, R2 ;  /* 0x0000000200107202 */ /* 0x000fc40000000f00 */
[----:B------:R-:W0:Y:S01]  /*64e0*/  LDS.64 R2, [UR4+0x20] ;  /* 0x00002004ff027984 */ /* 0x000e220008000a00 */
[----:B------:R-:W-:Y:S01]  /*64f0*/  FMUL.FTZ R25, R38, R25 ;  /* 0x0000001926197220 */ /* 0x000fe20000410000 */
[----:B------:R-:W-:Y:S01]  /*6500*/  FMUL.FTZ R24, R37, R24 ;  /* 0x0000001825187220 */ /* 0x000fe20000410000 */
[----:B------:R-:W-:Y:S01]  /*6510*/  FFMA.FTZ R23, R23, R28, R30 ;  /* 0x0000001c17177223 */ /* 0x000fe2000001001e */
[C---:B------:R-:W-:Y:S01]  /*6520*/  FFMA.FTZ R17, R5.reuse, R18, R39 ;  /* 0x0000001205117223 */ /* 0x040fe20000010027 */
[----:B------:R-:W-:Y:S01]  /*6530*/  FMUL.FTZ R27, R36, R27 ;  /* 0x0000001b241b7220 */ /* 0x000fe20000410000 */
[----:B------:R-:W-:Y:S01]  /*6540*/  FMUL.FTZ R29, R26, R29 ;  /* 0x0000001d1a1d7220 */ /* 0x000fe20000410000 */
[----:B------:R-:W-:Y:S01]  /*6550*/  FFMA.FTZ R23, R5, R32, R23 ;  /* 0x0000002005177223 */ /* 0x000fe20000010017 */
[----:B------:R-:W-:Y:S02]  /*6560*/  F2FP.F16.F32.PACK_AB R25, RZ, R25 ;  /* 0x00000019ff19723e */ /* 0x000fe400000000ff */
[----:B------:R-:W-:Y:S01]  /*6570*/  F2FP.F16.F32.PACK_AB R24, RZ, R24 ;  /* 0x00000018ff18723e */ /* 0x000fe200000000ff */
        /* <DEDUP_REMOVED lines=15> */
[----:B------:R-:W-:Y:S01]  /*6670*/  HADD2 R4, R27, R0 ;  /* 0x000000001b047230 */ /* 0x000fe20000000000 */
[C---:B------:R-:W-:Y:S02]  /*6680*/  LOP3.LUT R5, R8.reuse, 0xf000f, RZ, 0xc0, !PT ;  /* 0x000f000f08057812 */ /* 0x040fe400078ec0ff */
[----:B------:R-:W-:Y:S01]  /*6690*/  HFMA2.MMA R16, R7, 1, 1, R16 ;  /* 0x3c003c0007107835 */ /* 0x000fe20000000010 */
[----:B------:R-:W-:Y:S01]  /*66a0*/  HADD2 R4, R17, R4 ;  /* 0x0000000411047230 */ /* 0x000fe20000000000 */
[----:B------:R-:W-:Y:S02]  /*66b0*/  LOP3.LUT R25, R8, 0xf000f0, RZ, 0xc0, !PT ;  /* 0x00f000f008197812 */ /* 0x000fe400078ec0ff */
[----:B------:R-:W-:-:S02]  /*66c0*/  SHF.R.U32.HI R17, RZ, 0x8, R8 ;  /* 0x00000008ff117819 */ /* 0x000fc40000011608 */
[----:B------:R-:W-:Y:S02]  /*66d0*/  LOP3.LUT R7, R9, 0xf000f, RZ, 0xc0, !PT ;  /* 0x000f000f09077812 */ /* 0x000fe400078ec0ff */
[----:B------:R-:W-:Y:S02]  /*66e0*/  LOP3.LUT R5, R5, 0x64006400, RZ, 0xfc, !PT ;  /* 0x6400640005057812 */ /* 0x000fe400078efcff */
[----:B------:R-:W-:Y:S02]  /*66f0*/  LOP3.LUT R24, R9, 0xf000f0, RZ, 0xc0, !PT ;  /* 0x00f000f009187812 */ /* 0x000fe400078ec0ff */
[----:B------:R-:W-:Y:S02]  /*6700*/  SHF.R.U32.HI R18, RZ, 0x8, R9 ;  /* 0x00000008ff127819 */ /* 0x000fe40000011609 */
[----:B------:R-:W-:Y:S02]  /*6710*/  LOP3.LUT R8, R10, 0xf000f, RZ, 0xc0, !PT ;  /* 0x000f000f0a087812 */ /* 0x000fe400078ec0ff */
[----:B------:R-:W-:Y:S01]  /*6720*/  LOP3.LUT R9, R11, 0xf000f, RZ, 0xc0, !PT ;  /* 0x000f000f0b097812 */ /* 0x000fe200078ec0ff */
[----:B------:R-:W-:Y:S01]  /*6730*/  HADD2 R5, R5, -1032, -1032 ;  /* 0xe408e40805057430 */ /* 0x000fe20000000000 */
[----:B------:R-:W-:-:S02]  /*6740*/  LOP3.LUT R7, R7, 0x64006400, RZ, 0xfc, !PT ;  /* 0x6400640007077812 */ /* 0x000fc400078efcff */
[----:B------:R-:W-:Y:S02]  /*6750*/  LOP3.LUT R8, R8, 0x64006400, RZ, 0xfc, !PT ;  /* 0x6400640008087812 */ /* 0x000fe400078efcff */
[----:B------:R-:W-:Y:S01]  /*6760*/  LOP3.LUT R9, R9, 0x64006400, RZ, 0xfc, !PT ;  /* 0x6400640009097812 */ /* 0x000fe200078efcff */
[--C-:B0-----:R-:W-:Y:S02]  /*6770*/  HADD2.F32 R0, -RZ, R2.reuse.H0_H0 ;  /* 0x20000002ff007230 */ /* 0x101fe40000004100 */
[----:B------:R-:W-:Y:S02]  /*6780*/  HADD2 R30, R7, -1032, -1032 ;  /* 0xe408e408071e7430 */ /* 0x000fe40000000000 */
[----:B------:R-:W-:Y:S02]  /*6790*/  HADD2.F32 R19, -RZ, R2.H1_H1 ;  /* 0x30000002ff137230 */ /* 0x000fe40000004100 */
[----:B------:R-:W-:Y:S02]  /*67a0*/  HADD2 R29, R8, -1032, -1032 ;  /* 0xe408e408081d7430 */ /* 0x000fe40000000000 */
[----:B------:R-:W-:-:S02]  /*67b0*/  HADD2.F32 R23, -RZ, R3.H0_H0 ;  /* 0x20000003ff177230 */ /* 0x000fc40000004100 */
[----:B------:R-:W-:Y:S02]  /*67c0*/  HADD2.F32 R2, -RZ, R3.H1_H1 ;  /* 0x30000003ff027230 */ /* 0x000fe40000004100 */
[----:B------:R-:W-:Y:S02]  /*67d0*/  HADD2 R28, R9, -1032, -1032 ;  /* 0xe408e408091c7430 */ /* 0x000fe40000000000 */
[--C-:B------:R-:W-:Y:S01]  /*67e0*/  HADD2.F32 R3, -RZ, R5.reuse.H0_H0 ;  /* 0x20000005ff037230 */ /* 0x100fe20000004100 */
[----:B------:R-:W0:Y:S01]  /*67f0*/  LDS.64 R8, [UR4+0x28] ;  /* 0x00002804ff087984 */ /* 0x000e220008000a00 */
[----:B------:R-:W-:Y:S02]  /*6800*/  HADD2.F32 R32, -RZ, R5.H1_H1 ;  /* 0x30000005ff207230 */ /* 0x000fe40000004100 */
[----:B------:R-:W-:Y:S02]  /*6810*/  HADD2.F32 R31, -RZ, R30.H0_H0 ;  /* 0x2000001eff1f7230 */ /* 0x000fe40000004100 */
[----:B------:R-:W-:Y:S01]  /*6820*/  FFMA.FTZ R3, R3, R0, RZ ;  /* 0x0000000003037223 */ /* 0x000fe200000100ff */
[----:B------:R-:W-:Y:S01]  /*6830*/  HADD2.F32 R5, -RZ, R29.H0_H0 ;  /* 0x2000001dff057230 */ /* 0x000fe20000004100 */
[----:B------:R-:W-:Y:S01]  /*6840*/  LOP3.LUT R27, R10, 0xf000f0, RZ, 0xc0, !PT ;  /* 0x00f000f00a1b7812 */ /* 0x000fe200078ec0ff */
[----:B------:R-:W-:Y:S01]  /*6850*/  HADD2.F32 R7, -RZ, R28.H0_H0 ;  /* 0x2000001cff077230 */ /* 0x000fe20000004100 */
[----:B------:R-:W-:Y:S01]  /*6860*/  LOP3.LUT R22, R11, 0xf000f0, RZ, 0xc0, !PT ;  /* 0x00f000f00b167812 */ /* 0x000fe200078ec0ff */
[----:B------:R-:W-:-:S02]  /*6870*/  HADD2.F32 R34, -RZ, R30.H1_H1 ;  /* 0x3000001eff227230 */ /* 0x000fc40000004100 */
[----:B------:R-:W-:Y:S01]  /*6880*/  FFMA.FTZ R44, R0, R31, RZ ;  /* 0x0000001f002c7223 */ /* 0x000fe200000100ff */
[----:B------:R-:W-:Y:S01]  /*6890*/  FFMA.FTZ R30, R32, R19, R3 ;  /* 0x00000013201e7223 */ /* 0x000fe20000010003 */
[C---:B------:R-:W-:Y:S01]  /*68a0*/  FFMA.FTZ R31, R0.reuse, R5, RZ ;  /* 0x00000005001f7223 */ /* 0x040fe200000100ff */
[----:B------:R-:W-:Y:S01]  /*68b0*/  LOP3.LUT R3, R25, 0x64006400, RZ, 0xfc, !PT ;  /* 0x6400640019037812 */ /* 0x000fe200078efcff */
[----:B------:R-:W-:Y:S01]  /*68c0*/  FFMA.FTZ R0, R0, R7, RZ ;  /* 0x0000000700007223 */ /* 0x000fe200000100ff */
[----:B------:R-:W-:Y:S02]  /*68d0*/  LOP3.LUT R5, R27, 0x64006400, RZ, 0xfc, !PT ;  /* 0x640064001b057812 */ /* 0x000fe400078efcff */
[----:B------:R-:W-:Y:S02]  /*68e0*/  LOP3.LUT R7, R24, 0x64006400, RZ, 0xfc, !PT ;  /* 0x6400640018077812 */ /* 0x000fe400078efcff */
[----:B------:R-:W-:Y:S01]  /*68f0*/  LOP3.LUT R25, R22, 0x64006400, RZ, 0xfc, !PT ;  /* 0x6400640016197812 */ /* 0x000fe200078efcff */
[----:B------:R-:W-:-:S02]  /*6900*/  HADD2.F32 R29, -RZ, R29.H1_H1 ;  /* 0x3000001dff1d7230 */ /* 0x000fc40000004100 */
[-C--:B------:R-:W-:Y:S02]  /*6910*/  HFMA2 R3, R3, R6.reuse.H0_H0, -72, -72 ;  /* 0xd480d48003037431 */ /* 0x080fe40000040006 */
[----:B------:R-:W-:Y:S02]  /*6920*/  HADD2.F32 R28, -RZ, R28.H1_H1 ;  /* 0x3000001cff1c7230 */ /* 0x000fe40000004100 */
[-C--:B------:R-:W-:Y:S02]  /*6930*/  HFMA2 R5, R5, R6.reuse.H0_H0, -72, -72 ;  /* 0xd480d48005057431 */ /* 0x080fe40000040006 */
[-C--:B------:R-:W-:Y:S02]  /*6940*/  HFMA2 R7, R7, R6.reuse.H0_H0, -72, -72 ;  /* 0xd480d48007077431 */ /* 0x080fe40000040006 */
[----:B------:R-:W-:Y:S02]  /*6950*/  HFMA2 R22, R25, R6.H0_H0, -72, -72 ;  /* 0xd480d48019167431 */ /* 0x000fe40000040006 */
[----:B------:R-:W-:Y:S01]  /*6960*/  FFMA.FTZ R24, R19, R29, R31 ;  /* 0x0000001d13187223 */ /* 0x000fe2000001001f */
[----:B------:R-:W-:-:S02]  /*6970*/  HADD2.F32 R27, -RZ, R3.H0_H0 ;  /* 0x20000003ff1b7230 */ /* 0x000fc40000004100 */
[C---:B------:R-:W-:Y:S01]  /*6980*/  FFMA.FTZ R32, R19.reuse, R34, R44 ;  /* 0x0000002213207223 */ /* 0x040fe2000001002c */
[----:B------:R-:W-:Y:S02]  /*6990*/  HADD2.F32 R29, -RZ, R5.H0_H0 ;  /* 0x20000005ff1d7230 */ /* 0x000fe40000004100 */
        /* <DEDUP_REMOVED lines=8> */
[----:B------:R-:W-:Y:S01]  /*6a20*/  HADD2.F32 R7, -RZ, R7.H1_H1 ;  /* 0x30000007ff077230 */ /* 0x000fe20000004100 */
[----:B------:R-:W-:Y:S01]  /*6a30*/  SHF.R.U32.HI R10, RZ, 0x8, R10 ;  /* 0x00000008ff0a7819 */ /* 0x000fe2000001160a */
[----:B------:R-:W-:Y:S01]  /*6a40*/  FFMA.FTZ R28, R23, R19, R0 ;  /* 0x00000013171c7223 */ /* 0x000fe20000010000 */
[----:B------:R-:W-:Y:S01]  /*6a50*/  SHF.R.U32.HI R11, RZ, 0x8, R11 ;  /* 0x00000008ff0b7819 */ /* 0x000fe2000001160b */
[----:B------:R-:W-:Y:S01]  /*6a60*/  FFMA.FTZ R19, R3, R2, R30 ;  /* 0x0000000203137223 */ /* 0x000fe2000001001e */
[C---:B------:R-:W-:Y:S01]  /*6a70*/  FFMA.FTZ R3, R2.reuse, R5, R24 ;  /* 0x0000000502037223 */ /* 0x040fe20000010018 */
[----:B------:R-:W-:Y:S01]  /*6a80*/  FFMA.FTZ R7, R2, R7, R25 ;  /* 0x0000000702077223 */ /* 0x000fe20000010019 */
[----:B------:R-:W-:Y:S02]  /*6a90*/  LOP3.LUT R5, R18, 0xf000f, RZ, 0xc0, !PT ;  /* 0x000f000f12057812 */ /* 0x000fe400078ec0ff */
[----:B------:R-:W-:-:S02]  /*6aa0*/  LOP3.LUT R24, R10, 0xf000f, RZ, 0xc0, !PT ;  /* 0x000f000f0a187812 */ /* 0x000fc400078ec0ff */
[----:B------:R-:W-:Y:S02]  /*6ab0*/  LOP3.LUT R25, R11, 0xf000f, RZ, 0xc0, !PT ;  /* 0x000f000f0b197812 */ /* 0x000fe400078ec0ff */
[----:B------:R-:W-:Y:S02]  /*6ac0*/  LOP3.LUT R0, R17, 0xf000f, RZ, 0xc0, !PT ;  /* 0x000f000f11007812 */ /* 0x000fe400078ec0ff */
[----:B------:R-:W-:Y:S01]  /*6ad0*/  LOP3.LUT R5, R5, 0x64006400, RZ, 0xfc, !PT ;  /* 0x6400640005057812 */ /* 0x000fe200078efcff */
[----:B------:R-:W-:Y:S01]  /*6ae0*/  HADD2.F32 R23, -RZ, R22.H1_H1 ;  /* 0x30000016ff177230 */ /* 0x000fe20000004100 */
[----:B------:R-:W-:Y:S02]  /*6af0*/  LOP3.LUT R24, R24, 0x64006400, RZ, 0xfc, !PT ;  /* 0x6400640018187812 */ /* 0x000fe400078efcff */
[----:B------:R-:W-:Y:S02]  /*6b00*/  LOP3.LUT R27, R25, 0x64006400, RZ, 0xfc, !PT ;  /* 0x64006400191b7812 */ /* 0x000fe400078efcff */
[----:B------:R-:W-:Y:S01]  /*6b10*/  LOP3.LUT R0, R0, 0x64006400, RZ, 0xfc, !PT ;  /* 0x6400640000007812 */ /* 0x000fe200078efcff */
[----:B------:R-:W-:-:S02]  /*6b20*/  HADD2 R25, R5, -1032, -1032 ;  /* 0xe408e40805197430 */ /* 0x000fc40000000000 */
[----:B------:R-:W-:Y:S01]  /*6b30*/  FFMA.FTZ R2, R2, R23, R28 ;  /* 0x0000001702027223 */ /* 0x000fe2000001001c */
[----:B------:R-:W-:Y:S02]  /*6b40*/  HADD2 R24, R24, -1032, -1032 ;  /* 0xe408e40818187430 */ /* 0x000fe40000000000 */
[----:B------:R-:W-:Y:S02]  /*6b50*/  HADD2 R5, R27, -1032, -1032 ;  /* 0xe408e4081b057430 */ /* 0x000fe40000000000 */
[----:B------:R-:W-:Y:S02]  /*6b60*/  HADD2 R23, R0, -1032, -1032 ;  /* 0xe408e40800177430 */ /* 0x000fe40000000000 */
[----:B0-----:R-:W-:Y:S02]  /*6b70*/  HADD2.F32 R22, -RZ, R8.H0_H0 ;  /* 0x20000008ff167230 */ /* 0x001fe40000004100 */
[----:B------:R-:W-:Y:S02]  /*6b80*/  HADD2.F32 R27, -RZ, R25.H0_H0 ;  /* 0x20000019ff1b7230 */ /* 0x000fe40000004100 */
[----:B------:R-:W-:-:S02]  /*6b90*/  HADD2.F32 R30, -RZ, R24.H0_H0 ;  /* 0x20000018ff1e7230 */ /* 0x000fc40000004100 */
[----:B------:R-:W-:Y:S02]  /*6ba0*/  HADD2.F32 R29, -RZ, R5.H0_H0 ;  /* 0x20000005ff1d7230 */ /* 0x000fe40000004100 */
[--C-:B------:R-:W-:Y:S02]  /*6bb0*/  HADD2.F32 R28, -RZ, R23.reuse.H0_H0 ;  /* 0x20000017ff1c7230 */ /* 0x100fe40000004100 */
[C---:B------:R-:W-:Y:S01]  /*6bc0*/  FFMA.FTZ R27, R22.reuse, R27, R7 ;  /* 0x0000001b161b7223 */ /* 0x040fe20000010007 */
[C---:B------:R-:W-:Y:S01]  /*6bd0*/  FFMA.FTZ R31, R22.reuse, R30, R3 ;  /* 0x0000001e161f7223 */ /* 0x040fe20000010003 */
[----:B------:R-:W-:Y:S01]  /*6be0*/  FFMA.FTZ R7, R22, R29, R2 ;  /* 0x0000001d16077223 */ /* 0x000fe20000010002 */
[----:B------:R-:W-:Y:S01]  /*6bf0*/  LOP3.LUT R18, R18, 0xf000f0, RZ, 0xc0, !PT ;  /* 0x00f000f012127812 */ /* 0x000fe200078ec0ff */
[----:B------:R-:W0:Y:S01]  /*6c00*/  LDS.64 R2, [UR4+0x30] ;  /* 0x00003004ff027984 */ /* 0x000e220008000a00 */
[----:B------:R-:W-:Y:S01]  /*6c10*/  FFMA.FTZ R28, R28, R22, R19 ;  /* 0x000000161c1c7223 */ /* 0x000fe20000010013 */
[----:B------:R-:W-:Y:S01]  /*6c20*/  HADD2.F32 R19, -RZ, R23.H1_H1 ;  /* 0x30000017ff137230 */ /* 0x000fe20000004100 */
[----:B------:R-:W-:Y:S01]  /*6c30*/  LOP3.LUT R17, R17, 0xf000f0, RZ, 0xc0, !PT ;  /* 0x00f000f011117812 */ /* 0x000fe200078ec0ff */
[----:B------:R-:W-:Y:S01]  /*6c40*/  HADD2.F32 R23, -RZ, R25.H1_H1 ;  /* 0x30000019ff177230 */ /* 0x000fe20000004100 */
[----:B------:R-:W-:-:S02]  /*6c50*/  LOP3.LUT R25, R18, 0x64006400, RZ, 0xfc, !PT ;  /* 0x6400640012197812 */ /* 0x000fc400078efcff */
[----:B------:R-:W-:Y:S02]  /*6c60*/  LOP3.LUT R17, R17, 0x64006400, RZ, 0xfc, !PT ;  /* 0x6400640011117812 */ /* 0x000fe400078efcff */
[----:B------:R-:W-:Y:S01]  /*6c70*/  LOP3.LUT R11, R11, 0xf000f0, RZ, 0xc0, !PT ;  /* 0x00f000f00b0b7812 */ /* 0x000fe200078ec0ff */
[----:B------:R-:W-:Y:S02]  /*6c80*/  HADD2.F32 R8, -RZ, R8.H1_H1 ;  /* 0x30000008ff087230 */ /* 0x000fe40000004100 */
[-C--:B------:R-:W-:Y:S01]  /*6c90*/  HFMA2 R25, R25, R6.reuse.H0_H0, -72, -72 ;  /* 0xd480d48019197431 */ /* 0x080fe20000040006 */
[----:B------:R-:W-:Y:S01]  /*6ca0*/  LOP3.LUT R10, R10, 0xf000f0, RZ, 0xc0, !PT ;  /* 0x00f000f00a0a7812 */ /* 0x000fe200078ec0ff */
[----:B------:R-:W-:Y:S01]  /*6cb0*/  HFMA2 R17, R17, R6.H0_H0, -72, -72 ;  /* 0xd480d48011117431 */ /* 0x000fe20000040006 */
[----:B------:R-:W-:Y:S01]  /*6cc0*/  LOP3.LUT R11, R11, 0x64006400, RZ, 0xfc, !PT ;  /* 0x640064000b0b7812 */ /* 0x000fe200078efcff */
[----:B------:R-:W-:Y:S01]  /*6cd0*/  FFMA.FTZ R23, R8, R23, R27 ;  /* 0x0000001708177223 */ /* 0x000fe2000001001b */
[----:B------:R-:W-:Y:S01]  /*6ce0*/  HADD2.F32 R18, -RZ, R5.H1_H1 ;  /* 0x30000005ff127230 */ /* 0x000fe20000004100 */
[----:B------:R-:W-:Y:S01]  /*6cf0*/  LOP3.LUT R27, R10, 0x64006400, RZ, 0xfc, !PT ;  /* 0x640064000a1b7812 */ /* 0x000fe200078efcff */
[----:B------:R-:W-:-:S02]  /*6d00*/  HADD2.F32 R0, -RZ, R9.H0_H0 ;  /* 0x20000009ff007230 */ /* 0x000fc40000004100 */
[-C--:B------:R-:W-:Y:S02]  /*6d10*/  HFMA2 R11, R11, R6.reuse.H0_H0, -72, -72 ;  /* 0xd480d4800b0b7431 */ /* 0x080fe40000040006 */
[----:B------:R-:W-:Y:S02]  /*6d20*/  HADD2.F32 R29, -RZ, R24.H1_H1 ;  /* 0x30000018ff1d7230 */ /* 0x000fe40000004100 */
[----:B------:R-:W-:Y:S02]  /*6d30*/  HADD2.F32 R5, -RZ, R25.H0_H0 ;  /* 0x20000019ff057230 */ /* 0x000fe40000004100 */
[----:B------:R-:W-:Y:S01]  /*6d40*/  FFMA.FTZ R19, R19, R8, R28 ;  /* 0x0000000813137223 */ /* 0x000fe2000001001c */
[----:B------:R-:W-:Y:S02]  /*6d50*/  HADD2.F32 R10, -RZ, R17.H0_H0 ;  /* 0x20000011ff0a7230 */ /* 0x000fe40000004100 */
[C---:B------:R-:W-:Y:S01]  /*6d60*/  FFMA.FTZ R7, R8.reuse, R18, R7 ;  /* 0x0000001208077223 */ /* 0x040fe20000010007 */
[----:B------:R-:W-:Y:S01]  /*6d70*/  FFMA.FTZ R29, R8, R29, R31 ;  /* 0x0000001d081d7223 */ /* 0x000fe2000001001f */
[----:B------:R-:W-:-:S02]  /*6d80*/  HFMA2 R27, R27, R6.H0_H0, -72, -72 ;  /* 0xd480d4801b1b7431 */ /* 0x000fc40000040006 */
[----:B------:R-:W-:Y:S01]  /*6d90*/  FFMA.FTZ R18, R0, R5, R23 ;  /* 0x0000000500127223 */ /* 0x000fe20000010017 */
[----:B------:R-:W-:Y:S02]  /*6da0*/  HADD2.F32 R9, -RZ, R9.H1_H1 ;  /* 0x30000009ff097230 */ /* 0x000fe40000004100 */
[----:B------:R-:W-:Y:S01]  /*6db0*/  FFMA.FTZ R19, R10, R0, R19 ;  /* 0x000000000a137223 */ /* 0x000fe20000010013 */
[----:B------:R-:W-:Y:S02]  /*6dc0*/  HADD2.F32 R5, -RZ, R11.H0_H0 ;  /* 0x2000000bff057230 */ /* 0x000fe40000004100 */
[----:B------:R-:W-:Y:S02]  /*6dd0*/  HADD2.F32 R8, -RZ, R17.H1_H1 ;  /* 0x30000011ff087230 */ /* 0x000fe40000004100 */
[----:B------:R-:W-:Y:S02]  /*6de0*/  HADD2.F32 R22, -RZ, R27.H0_H0 ;  /* 0x2000001bff167230 */ /* 0x000fe40000004100 */
[----:B------:R-:W-:Y:S01]  /*6df0*/  FFMA.FTZ R5, R0, R5, R7 ;  /* 0x0000000500057223 */ /* 0x000fe20000010007 */
[----:B------:R-:W-:-:S02]  /*6e00*/  HADD2.F32 R24, -RZ, R11.H1_H1 ;  /* 0x3000000bff187230 */ /* 0x000fc40000004100 */
[----:B------:R-:W-:Y:S01]  /*6e10*/  FFMA.FTZ R17, R8, R9, R19 ;  /* 0x0000000908117223 */ /* 0x000fe20000010013 */
[----:B--2---:R-:W-:Y:S01]  /*6e20*/  LOP3.LUT R8, R14, 0xf000f, RZ, 0xc0, !PT ;  /* 0x000f000f0e087812 */ /* 0x004fe200078ec0ff */
[----:B------:R-:W-:Y:S01]  /*6e30*/  FFMA.FTZ R29, R0, R22, R29 ;  /* 0x00000016001d7223 */ /* 0x000fe2000001001d */
[----:B------:R-:W-:Y:S02]  /*6e40*/  HADD2.F32 R10, -RZ, R25.H1_H1 ;  /* 0x30000019ff0a7230 */ /* 0x000fe40000004100 */
[----:B------:R-:W-:Y:S01]  /*6e50*/  FFMA.FTZ R19, R9, R24, R5 ;  /* 0x0000001809137223 */ /* 0x000fe20000010005 */
[----:B------:R-:W-:Y:S01]  /*6e60*/  HADD2.F32 R22, -RZ, R27.H1_H1 ;  /* 0x3000001bff167230 */ /* 0x000fe20000004100 */
[----:B------:R-:W-:Y:S02]  /*6e70*/  LOP3.LUT R5, R12, 0xf000f, RZ, 0xc0, !PT ;  /* 0x000f000f0c057812 */ /* 0x000fe400078ec0ff */
[----:B------:R-:W-:Y:S02]  /*6e80*/  LOP3.LUT R8, R8, 0x64006400, RZ, 0xfc, !PT ;  /* 0x6400640008087812 */ /* 0x000fe400078efcff */
[----:B------:R-:W-:Y:S01]  /*6e90*/  LOP3.LUT R7, R13, 0xf000f, RZ, 0xc0, !PT ;  /* 0x000f000f0d077812 */ /* 0x000fe200078ec0ff */
[----:B------:R-:W-:Y:S01]  /*6ea0*/  FFMA.FTZ R10, R9, R10, R18 ;  /* 0x0000000a090a7223 */ /* 0x000fe20000010012 */
[----:B------:R-:W-:Y:S01]  /*6eb0*/  LOP3.LUT R5, R5, 0x64006400, RZ, 0xfc, !PT ;  /* 0x6400640005057812 */ /* 0x000fe200078efcff */
[----:B------:R-:W-:Y:S01]  /*6ec0*/  FFMA.FTZ R11, R9, R22, R29 ;  /* 0x00000016090b7223 */ /* 0x000fe2000001001d */
[----:B------:R-:W-:Y:S01]  /*6ed0*/  HADD2 R30, R8, -1032, -1032 ;  /* 0xe408e408081e7430 */ /* 0x000fe20000000000 */
[----:B------:R-:W-:-:S02]  /*6ee0*/  LOP3.LUT R9, R15, 0xf000f, RZ, 0xc0, !PT ;  /* 0x000f000f0f097812 */ /* 0x000fc400078ec0ff */
[----:B------:R-:W-:Y:S01]  /*6ef0*/  LOP3.LUT R7, R7, 0x64006400, RZ, 0xfc, !PT ;  /* 0x6400640007077812 */ /* 0x000fe200078efcff */
[----:B------:R-:W-:Y:S02]  /*6f00*/  HADD2 R31, R5, -1032, -1032 ;  /* 0xe408e408051f7430 */ /* 0x000fe40000000000 */
[----:B0-----:R-:W-:Y:S01]  /*6f10*/  HADD2.F32 R0, -RZ, R2.H0_H0 ;  /* 0x20000002ff007230 */ /* 0x001fe20000004100 */
[----:B------:R-:W-:Y:S01]  /*6f20*/  LOP3.LUT R9, R9, 0x64006400, RZ, 0xfc, !PT ;  /* 0x6400640009097812 */ /* 0x000fe200078efcff */
[----:B------:R-:W-:Y:S02]  /*6f30*/  HADD2.F32 R5, -RZ, R30.H0_H0 ;  /* 0x2000001eff057230 */ /* 0x000fe40000004100 */
[----:B------:R-:W-:Y:S01]  /*6f40*/  HADD2 R29, R7, -1032, -1032 ;  /* 0xe408e408071d7430 */ /* 0x000fe20000000000 */
[----:B------:R-:W-:Y:S01]  /*6f50*/  LOP3.LUT R18, R12, 0xf000f0, RZ, 0xc0, !PT ;  /* 0x00f000f00c127812 */ /* 0x000fe200078ec0ff */
[----:B------:R-:W-:Y:S02]  /*6f60*/  HADD2 R28, R9, -1032, -1032 ;  /* 0xe408e408091c7430 */ /* 0x000fe40000000000 */
[----:B------:R-:W-:Y:S01]  /*6f70*/  FFMA.FTZ R32, R0, R5, RZ ;  /* 0x0000000500207223 */ /* 0x000fe200000100ff */
[----:B------:R-:W-:Y:S01]  /*6f80*/  LOP3.LUT R27, R14, 0xf000f0, RZ, 0xc0, !PT ;  /* 0x00f000f00e1b7812 */ /* 0x000fe200078ec0ff */
[--C-:B------:R-:W-:Y:S01]  /*6f90*/  HADD2.F32 R33, -RZ, R29.reuse.H0_H0 ;  /* 0x2000001dff217230 */ /* 0x100fe20000004100 */
[----:B------:R-:W0:Y:S01]  /*6fa0*/  LDS.64 R8, [UR4+0x38] ;  /* 0x00003804ff087984 */ /* 0x000e220008000a00 */
[----:B------:R-:W-:Y:S01]  /*6fb0*/  HADD2.F32 R5, -RZ, R29.H1_H1 ;  /* 0x3000001dff057230 */ /* 0x000fe20000004100 */
[----:B------:R-:W-:Y:S01]  /*6fc0*/  LOP3.LUT R29, R18, 0x64006400, RZ, 0xfc, !PT ;  /* 0x64006400121d7812 */ /* 0x000fe200078efcff */
[----:B------:R-:W-:Y:S01]  /*6fd0*/  HADD2.F32 R23, -RZ, R2.H1_H1 ;  /* 0x30000002ff177230 */ /* 0x000fe20000004100 */
[----:B------:R-:W-:Y:S01]  /*6fe0*/  LOP3.LUT R25, R13, 0xf000f0, RZ, 0xc0, !PT ;  /* 0x00f000f00d197812 */ /* 0x000fe200078ec0ff */
[--C-:B------:R-:W-:Y:S01]  /*6ff0*/  HADD2.F32 R24, -RZ, R3.reuse.H0_H0 ;  /* 0x20000003ff187230 */ /* 0x100fe20000004100 */
[----:B------:R-:W-:Y:S01]  /*7000*/  LOP3.LUT R22, R15, 0xf000f0, RZ, 0xc0, !PT ;  /* 0x00f000f00f167812 */ /* 0x000fe200078ec0ff */
[----:B------:R-:W-:-:S02]  /*7010*/  HADD2.F32 R2, -RZ, R3.H1_H1 ;  /* 0x30000003ff027230 */ /* 0x000fc40000004100 */
[--C-:B------:R-:W-:Y:S02]  /*7020*/  HADD2.F32 R3, -RZ, R31.reuse.H0_H0 ;  /* 0x2000001fff037230 */ /* 0x100fe40000004100 */
[----:B------:R-:W-:Y:S01]  /*7030*/  HADD2.F32 R44, -RZ, R31.H1_H1 ;  /* 0x3000001fff2c7230 */ /* 0x000fe20000004100 */
[----:B------:R-:W-:Y:S01]  /*7040*/  LOP3.LUT R31, R27, 0x64006400, RZ, 0xfc, !PT ;  /* 0x640064001b1f7812 */ /* 0x000fe200078efcff */
[----:B------:R-:W-:Y:S01]  /*7050*/  HADD2.F32 R7, -RZ, R28.H0_H0 ;  /* 0x2000001cff077230 */ /* 0x000fe20000004100 */
[----:B------:R-:W-:Y:S01]  /*7060*/  LOP3.LUT R25, R25, 0x64006400, RZ, 0xfc, !PT ;  /* 0x6400640019197812 */ /* 0x000fe200078efcff */
[-C--:B------:R-:W-:Y:S01]  /*7070*/  HFMA2 R27, R29, R6.reuse.H0_H0, -72, -72 ;  /* 0xd480d4801d1b7431 */ /* 0x080fe20000040006 */
[----:B------:R-:W-:Y:S01]  /*7080*/  LOP3.LUT R29, R22, 0x64006400, RZ, 0xfc, !PT ;  /* 0x64006400161d7812 */ /* 0x000fe200078efcff */
[----:B------:R-:W-:Y:S01]  /*7090*/  FFMA.FTZ R3, R3, R0, RZ ;  /* 0x0000000003037223 */ /* 0x000fe200000100ff */
[C---:B------:R-:W-:Y:S01]  /*70a0*/  FFMA.FTZ R34, R0.reuse, R33, RZ ;  /* 0x0000002100227223 */ /* 0x040fe200000100ff */
[----:B------:R-:W-:Y:S01]  /*70b0*/  FFMA.FTZ R0, R0, R7, RZ ;  /* 0x0000000700007223 */ /* 0x000fe200000100ff */
        /* <DEDUP_REMOVED lines=11> */
[----:B------:R-:W-:Y:S01]  /*7170*/  FFMA.FTZ R5, R23, R5, R34 ;  /* 0x0000000517057223 */ /* 0x000fe20000010022 */
[----:B------:R-:W-:Y:S02]  /*7180*/  HADD2.F32 R0, -RZ, R29.H0_H0 ;  /* 0x2000001dff007230 */ /* 0x000fe40000004100 */
[----:B------:R-:W-:Y:S01]  /*7190*/  FFMA.FTZ R30, R24, R30, R7 ;  /* 0x0000001e181e7223 */ /* 0x000fe20000010007 */
[----:B------:R-:W-:Y:S01]  /*71a0*/  FFMA.FTZ R22, R22, R24, R3 ;  /* 0x0000001816167223 */ /* 0x000fe20000010003 */
[----:B------:R-:W-:Y:S02]  /*71b0*/  HADD2.F32 R7, -RZ, R25.H1_H1 ;  /* 0x30000019ff077230 */ /* 0x000fe40000004100 */
[----:B------:R-:W-:Y:S01]  /*71c0*/  FFMA.FTZ R5, R24, R28, R5 ;  /* 0x0000001c18057223 */ /* 0x000fe20000010005 */
[----:B------:R-:W-:-:S02]  /*71d0*/  HADD2.F32 R3, -RZ, R27.H1_H1 ;  /* 0x3000001bff037230 */ /* 0x000fc40000004100 */
[----:B------:R-:W-:Y:S01]  /*71e0*/  FFMA.FTZ R0, R24, R0, R31 ;  /* 0x0000000018007223 */ /* 0x000fe2000001001f */
[----:B------:R-:W-:Y:S02]  /*71f0*/  HADD2.F32 R23, -RZ, R18.H1_H1 ;  /* 0x30000012ff177230 */ /* 0x000fe40000004100 */
[----:B------:R-:W-:Y:S01]  /*7200*/  HADD2.F32 R29, -RZ, R29.H1_H1 ;  /* 0x3000001dff1d7230 */ /* 0x000fe20000004100 */
[----:B------:R-:W-:Y:S01]  /*7210*/  SHF.R.U32.HI R13, RZ, 0x8, R13 ;  /* 0x00000008ff0d7819 */ /* 0x000fe2000001160d */
[C---:B------:R-:W-:Y:S01]  /*7220*/  FFMA.FTZ R7, R2.reuse, R7, R5 ;  /* 0x0000000702077223 */ /* 0x040fe20000010005 */
[----:B------:R-:W-:Y:S01]  /*7230*/  SHF.R.U32.HI R14, RZ, 0x8, R14 ;  /* 0x00000008ff0e7819 */ /* 0x000fe2000001160e */
[----:B------:R-:W-:Y:S01]  /*7240*/  FFMA.FTZ R3, R3, R2, R22 ;  /* 0x0000000203037223 */ /* 0x000fe20000010016 */
[C---:B------:R-:W-:Y:S01]  /*7250*/  FFMA.FTZ R5, R2.reuse, R23, R30 ;  /* 0x0000001702057223 */ /* 0x040fe2000001001e */
[----:B------:R-:W-:Y:S01]  /*7260*/  FFMA.FTZ R18, R2, R29, R0 ;  /* 0x0000001d02127223 */ /* 0x000fe20000010000 */
        /* <DEDUP_REMOVED lines=12> */
[----:B0-----:R-:W-:Y:S02]  /*7330*/  HADD2.F32 R22, -RZ, R8.H0_H0 ;  /* 0x20000008ff167230 */ /* 0x001fe40000004100 */
[----:B------:R-:W-:Y:S02]  /*7340*/  HADD2 R2, R27, -1032, -1032 ;  /* 0xe408e4081b027430 */ /* 0x000fe40000000000 */
[----:B------:R-:W-:-:S02]  /*7350*/  HADD2.F32 R27, -RZ, R24.H0_H0 ;  /* 0x20000018ff1b7230 */ /* 0x000fc40000004100 */
[----:B------:R-:W-:Y:S02]  /*7360*/  HADD2 R23, R0, -1032, -1032 ;  /* 0xe408e40800177430 */ /* 0x000fe40000000000 */
[----:B------:R-:W-:Y:S01]  /*7370*/  HADD2.F32 R30, -RZ, R25.H0_H0 ;  /* 0x20000019ff1e7230 */ /* 0x000fe20000004100 */
[----:B------:R-:W-:Y:S01]  /*7380*/  LOP3.LUT R12, R12, 0xf000f0, RZ, 0xc0, !PT ;  /* 0x00f000f00c0c7812 */ /* 0x000fe200078ec0ff */
[C---:B------:R-:W-:Y:S01]  /*7390*/  FFMA.FTZ R27, R22.reuse, R27, R7 ;  /* 0x0000001b161b7223 */ /* 0x040fe20000010007 */
[--C-:B------:R-:W-:Y:S02]  /*73a0*/  HADD2.F32 R28, -RZ, R23.reuse.H0_H0 ;  /* 0x20000017ff1c7230 */ /* 0x100fe40000004100 */
[----:B------:R-:W-:Y:S02]  /*73b0*/  HADD2.F32 R7, -RZ, R23.H1_H1 ;  /* 0x30000017ff077230 */ /* 0x000fe40000004100 */
[----:B------:R-:W-:Y:S01]  /*73c0*/  FFMA.FTZ R30, R22, R30, R5 ;  /* 0x0000001e161e7223 */ /* 0x000fe20000010005 */
[----:B------:R-:W-:-:S02]  /*73d0*/  HADD2.F32 R8, -RZ, R8.H1_H1 ;  /* 0x30000008ff087230 */ /* 0x000fc40000004100 */
[----:B------:R-:W-:Y:S01]  /*73e0*/  HADD2.F32 R23, -RZ, R24.H1_H1 ;  /* 0x30000018ff177230 */ /* 0x000fe20000004100 */
[----:B------:R-:W-:Y:S01]  /*73f0*/  LOP3.LUT R5, R13, 0xf000f0, RZ, 0xc0, !PT ;  /* 0x00f000f00d057812 */ /* 0x000fe200078ec0ff */
[----:B------:R-:W-:Y:S01]  /*7400*/  HADD2.F32 R25, -RZ, R25.H1_H1 ;  /* 0x30000019ff197230 */ /* 0x000fe20000004100 */
[----:B------:R-:W-:Y:S02]  /*7410*/  LOP3.LUT R13, R12, 0x64006400, RZ, 0xfc, !PT ;  /* 0x640064000c0d7812 */ /* 0x000fe400078efcff */
[----:B------:R-:W-:Y:S01]  /*7420*/  LOP3.LUT R14, R14, 0xf000f0, RZ, 0xc0, !PT ;  /* 0x00f000f00e0e7812 */ /* 0x000fe200078ec0ff */
[----:B------:R-:W-:Y:S01]  /*7430*/  FFMA.FTZ R27, R8, R23, R27 ;  /* 0x00000017081b7223 */ /* 0x000fe2000001001b */
[----:B------:R-:W-:Y:S02]  /*7440*/  LOP3.LUT R12, R15, 0xf000f0, RZ, 0xc0, !PT ;  /* 0x00f000f00f0c7812 */ /* 0x000fe400078ec0ff */
[----:B------:R-:W-:Y:S01]  /*7450*/  LOP3.LUT R23, R5, 0x64006400, RZ, 0xfc, !PT ;  /* 0x6400640005177812 */ /* 0x000fe200078efcff */
[----:B------:R-:W-:-:S02]  /*7460*/  HADD2.F32 R29, -RZ, R2.H0_H0 ;  /* 0x20000002ff1d7230 */ /* 0x000fc40000004100 */
[----:B------:R-:W-:Y:S01]  /*7470*/  FFMA.FTZ R5, R8, R25, R30 ;  /* 0x0000001908057223 */ /* 0x000fe2000001001e */
[----:B------:R-:W-:Y:S01]  /*7480*/  LOP3.LUT R15, R14, 0x64006400, RZ, 0xfc, !PT ;  /* 0x640064000e0f7812 */ /* 0x000fe200078efcff */
[-C--:B------:R-:W-:Y:S01]  /*7490*/  HFMA2 R13, R13, R6.reuse.H0_H0, -72, -72 ;  /* 0xd480d4800d0d7431 */ /* 0x080fe20000040006 */
[----:B------:R-:W-:Y:S01]  /*74a0*/  LOP3.LUT R25, R12, 0x64006400, RZ, 0xfc, !PT ;  /* 0x640064000c197812 */ /* 0x000fe200078efcff */
[----:B------:R-:W-:Y:S01]  /*74b0*/  FFMA.FTZ R28, R28, R22, R3 ;  /* 0x000000161c1c7223 */ /* 0x000fe20000010003 */
[-C--:B------:R-:W-:Y:S02]  /*74c0*/  HFMA2 R23, R23, R6.reuse.H0_H0, -72, -72 ;  /* 0xd480d48017177431 */ /* 0x080fe40000040006 */
[----:B------:R-:W-:Y:S02]  /*74d0*/  HADD2.F32 R14, -RZ, R2.H1_H1 ;  /* 0x30000002ff0e7230 */ /* 0x000fe40000004100 */
[----:B------:R-:W-:Y:S01]  /*74e0*/  FFMA.FTZ R3, R22, R29, R18 ;  /* 0x0000001d16037223 */ /* 0x000fe20000010012 */
[----:B------:R-:W-:-:S02]  /*74f0*/  HFMA2 R15, R15, R6.H0_H0, -72, -72 ;  /* 0xd480d4800f0f7431 */ /* 0x000fc40000040006 */
        /* <DEDUP_REMOVED lines=8> */
[----:B------:R-:W-:Y:S02]  /*7580*/  HADD2.F32 R18, -RZ, R6.H0_H0 ;  /* 0x20000006ff127230 */ /* 0x000fe40000004100 */
[----:B------:R-:W-:Y:S01]  /*7590*/  FFMA.FTZ R12, R0, R12, R27 ;  /* 0x0000000c000c7223 */ /* 0x000fe2000001001b */
[----:B------:R-:W-:Y:S02]  /*75a0*/  HADD2.F32 R9, -RZ, R9.H1_H1 ;  /* 0x30000009ff097230 */ /* 0x000fe40000004100 */
[----:B------:R-:W-:Y:S01]  /*75b0*/  FMUL.FTZ R17, R38, R17 ;  /* 0x0000001126117220 */ /* 0x000fe20000410000 */
[----:B------:R-:W-:Y:S02]  /*75c0*/  HADD2.F32 R2, -RZ, R13.H1_H1 ;  /* 0x3000000dff027230 */ /* 0x000fe40000004100 */
[----:B------:R-:W-:Y:S01]  /*75d0*/  FMUL.FTZ R10, R37, R10 ;  /* 0x0000000a250a7220 */ /* 0x000fe20000410000 */
[----:B------:R-:W-:-:S02]  /*75e0*/  HADD2.F32 R8, -RZ, R23.H1_H1 ;  /* 0x30000017ff087230 */ /* 0x000fc40000004100 */
[C---:B------:R-:W-:Y:S01]  /*75f0*/  FFMA.FTZ R3, R0.reuse, R3, R5 ;  /* 0x0000000300037223 */ /* 0x040fe20000010005 */
[----:B------:R-:W-:Y:S02]  /*7600*/  HADD2.F32 R14, -RZ, R15.H1_H1 ;  /* 0x3000000fff0e7230 */ /* 0x000fe40000004100 */
[----:B------:R-:W-:Y:S01]  /*7610*/  FFMA.FTZ R18, R0, R18, R25 ;  /* 0x0000001200127223 */ /* 0x000fe20000010019 */
[----:B------:R-:W-:Y:S02]  /*7620*/  HADD2.F32 R6, -RZ, R6.H1_H1 ;  /* 0x30000006ff067230 */ /* 0x000fe40000004100 */
[----:B------:R-:W-:Y:S01]  /*7630*/  FFMA.FTZ R7, R2, R9, R7 ;  /* 0x0000000902077223 */ /* 0x000fe20000010007 */
[C---:B------:R-:W-:Y:S01]  /*7640*/  FFMA.FTZ R8, R9.reuse, R8, R12 ;  /* 0x0000000809087223 */ /* 0x040fe2000001000c */
[----:B------:R-:W-:Y:S01]  /*7650*/  F2FP.F16.F32.PACK_AB R17, RZ, R17 ;  /* 0x00000011ff11723e */ /* 0x000fe200000000ff */
[C---:B------:R-:W-:Y:S01]  /*7660*/  FFMA.FTZ R3, R9.reuse, R14, R3 ;  /* 0x0000000e09037223 */ /* 0x040fe20000010003 */
        /* <DEDUP_REMOVED lines=22> */
.L_x_4048:
[----:B------:R-:W2:Y:S01]  /*77d0*/  LDC R39, c[0x0][0x23c] ;  /* 0x00008f00ff277b82 */ /* 0x000ea20000000800 */
[----:B------:R-:W-:Y:S01]  /*77e0*/  IADD3 R21, R21, 0x20, RZ ;  /* 0x0000002015157810 */ /* 0x000fe20007ffe0ff */
[----:B------:R-:W-:-:S03]  /*77f0*/  UIADD3 UR4, UR4, 0x40, URZ ;  /* 0x0000004004047890 */ /* 0x000fc6000fffe03f */
[C---:B------:R-:W-:Y:S02]  /*7800*/  ISETP.GE.AND P0, PT, R21.reuse, UR5, PT ;  /* 0x0000000515007c0c */ /* 0x040fe4000bf06270 */
[----:B------:R-:W-:Y:S02]  /*7810*/  ISETP.LT.AND P3, PT, R21, R40, PT ;  /* 0x000000281500720c */ /* 0x000fe40003f61270 */
[----:B--2---:R-:W-:-:S04]  /*7820*/  LEA R42, P2, R39, R42, 0x4 ;  /* 0x0000002a272a7211 */ /* 0x004fc800078420ff */
[----:B------:R-:W-:-:S07]  /*7830*/  LEA.HI.X R43, R39, R43, R20, 0x4, P2 ;  /* 0x0000002b272b7211 */ /* 0x000fce00010f2414 */
[----:B------:R-:W-:Y:S05]  /*7840*/  @!P0 BRA P3, `(.L_x_4049) ;  /* 0xffffffdc000c8947 */ /* 0x000fea000183ffff */
.L_x_4047:
[----:B------:R-:W-:Y:S05]  /*7850*/  @P1 EXIT ;  /* 0x000000000000194d */ /* 0x000fea0003800000 */
[----:B------:R-:W2:Y:S01]  /*7860*/  S2R R3, SR_CTAID.X ;  /* 0x0000000000037919 */ /* 0x000ea20000002500 */
[----:B------:R-:W3:Y:S01]  /*7870*/  S2UR UR4, SR_CTAID.Y ;  /* 0x00000000000479c3 */ /* 0x000ee20000002600 */
[----:B-----5:R-:W2:Y:S07]  /*7880*/  S2R R6, SR_TID.X ;  /* 0x0000000000067919 */ /* 0x020eae0000002100 */
[----:B------:R-:W4:Y:S01]  /*7890*/  LDC.64 R4, c[0x0][0x230] ;  /* 0x00008c00ff047b82 */ /* 0x000f220000000a00 */
[----:B--2---:R-:W-:-:S04]  /*78a0*/  LEA R3, R3, R6, 0x5 ;  /* 0x0000000603037211 */ /* 0x004fc800078e28ff */
[----:B------:R-:W-:Y:S02]  /*78b0*/  SHF.L.U32 R6, R3, 0x2, RZ ;  /* 0x0000000203067819 */ /* 0x000fe400000006ff */
[----:B------:R-:W-:-:S03]  /*78c0*/  MOV R3, R2 ;  /* 0x0000000200037202 */ /* 0x000fc60000000f00 */
[----:B---3--:R-:W-:-:S04]  /*78d0*/  IMAD R7, R39, UR4, R6 ;  /* 0x0000000427077c24 */ /* 0x008fc8000f8e0206 */
[----:B----4-:R-:W-:-:S05]  /*78e0*/  IMAD.WIDE R6, R7, 0x2, R4 ;  /* 0x0000000207067825 */ /* 0x010fca00078e0204 */
[----:B------:R2:W-:Y:S01]  /*78f0*/  ATOM.E.ADD.F16x2.RN.STRONG.GPU P0, RZ, desc[UR6][R6.64], R3 ;  /* 0x0000000306ff79a2 */ /* 0x0005e2000810e1c6 */
[----:B------:R-:W-:Y:S01]  /*7900*/  BSSY B0, `(.L_x_4050) ;  /* 0x0000011000007945 */ /* 0x000fe20003800000 */
[----:B------:R-:W-:-:S03]  /*7910*/  MOV R9, R0 ;  /* 0x0000000000097202 */ /* 0x000fc60000000f00 */
[----:B--2---:R-:W-:Y:S05]  /*7920*/  @P0 BRA `(.L_x_4051) ;  /* 0x0000000000380947 */ /* 0x004fea0003800000 */
[----:B------:R-:W2:Y:S02]  /*7930*/  QSPC.E.S P0, RZ, [R6] ;  /* 0x0000000006ff73aa */ /* 0x000ea40000000500 */
[----:B--2---:R-:W-:Y:S05]  /*7940*/  @!P0 BRA `(.L_x_4052) ;  /* 0x0000000000248947 */ /* 0x004fea0003800000 */
[----:B------:R-:W-:-:S04]  /*7950*/  MOV R4, R6 ;  /* 0x0000000600047202 */ /* 0x000fc80000000f00 */
[----:B------:R-:W-:Y:S02]  /*7960*/  MOV R4, R4 ;  /* 0x0000000400047202 */ /* 0x000fe40000000f00 */
[----:B------:R-:W-:-:S07]  /*7970*/  MOV R5, R2 ;  /* 0x0000000200057202 */ /* 0x000fce0000000f00 */
.L_x_4053:
[----:B------:R-:W2:Y:S02]  /*7980*/  LDS R2, [R4] ;  /* 0x0000000004027984 */ /* 0x000ea40000000800 */
[----:B--2---:R-:W-:-:S10]  /*7990*/  HFMA2.MMA R3, R2, 1, 1, R5 ;  /* 0x3c003c0002037835 */ /* 0x004fd40000000005 */
[----:B------:R-:W2:Y:S02]  /*79a0*/  ATOMS.CAST.SPIN R3, [R4], R2, R3 ;  /* 0x000000020403738d */ /* 0x000ea40001800003 */
[----:B--2---:R-:W-:-:S13]  /*79b0*/  ISETP.EQ.U32.AND P0, PT, R3, 0x1, PT ;  /* 0x000000010300780c */ /* 0x004fda0003f02070 */
[----:B------:R-:W-:Y:S05]  /*79c0*/  @!P0 BRA `(.L_x_4053) ;  /* 0xfffffffc00ec8947 */ /* 0x000fea000383ffff */
[----:B------:R-:W-:Y:S05]  /*79d0*/  BRA `(.L_x_4051) ;  /* 0x00000000000c7947 */ /* 0x000fea0003800000 */
.L_x_4052:
[----:B------:R-:W2:Y:S02]  /*79e0*/  LD.E R2, desc[UR6][R6.64] ;  /* 0x0000000606027980 */ /* 0x000ea4000c101900 */
[----:B--2---:R-:W-:-:S05]  /*79f0*/  IADD3 R3, R3, R2, RZ ;  /* 0x0000000203037210 */ /* 0x004fca0007ffe0ff */
[----:B------:R2:W-:Y:S02]  /*7a00*/  ST.E desc[UR6][R6.64], R3 ;  /* 0x0000000306007985 */ /* 0x0005e4000c101906 */
.L_x_4051:
[----:B------:R-:W-:Y:S05]  /*7a10*/  BSYNC B0 ;  /* 0x0000000000007941 */ /* 0x000fea0003800000 */
.L_x_4050:
[----:B------:R3:W-:Y:S02]  /*7a20*/  ATOM.E.ADD.F16x2.RN.STRONG.GPU P0, RZ, desc[UR6][R6.64+0x4], R9 ;  /* 0x0000040906ff79a2 */ /* 0x0007e4000810e1c6 */
[----:B---3--:R-:W-:Y:S05]  /*7a30*/  @P0 EXIT ;  /* 0x000000000000094d */ /* 0x008fea0003800000 */
[----:B------:R-:W3:Y:S02]  /*7a40*/  QSPC.E.S P0, RZ, [R6+0x4] ;  /* 0x0000040006ff73aa */ /* 0x000ee40000000500 */
[----:B---3--:R-:W-:Y:S05]  /*7a50*/  @!P0 BRA `(.L_x_4054) ;  /* 0x0000000000208947 */ /* 0x008fea0003800000 */
[----:B------:R-:W-:-:S04]  /*7a60*/  MOV R2, R6 ;  /* 0x0000000600027202 */ /* 0x000fc80000000f00 */
[----:B------:R-:W-:-:S07]  /*7a70*/  MOV R4, R2 ;  /* 0x0000000200047202 */ /* 0x000fce0000000f00 */
.L_x_4055:
[----:B------:R-:W2:Y:S02]  /*7a80*/  LDS R2, [R4+0x4] ;  /* 0x0000040004027984 */ /* 0x000ea40000000800 */
[----:B--2---:R-:W-:-:S06]  /*7a90*/  HADD2 R3, R2, R0 ;  /* 0x0000000002037230 */ /* 0x004fcc0000000000 */
[----:B------:R-:W2:Y:S02]  /*7aa0*/  ATOMS.CAST.SPIN R3, [R4+0x4], R2, R3 ;  /* 0x000004020403738d */ /* 0x000ea40001800003 */
[----:B--2---:R-:W-:-:S13]  /*7ab0*/  ISETP.EQ.U32.AND P0, PT, R3, 0x1, PT ;  /* 0x000000010300780c */ /* 0x004fda0003f02070 */
[----:B------:R-:W-:Y:S05]  /*7ac0*/  @!P0 BRA `(.L_x_4055) ;  /* 0xfffffffc00ec8947 */ /* 0x000fea000383ffff */
[----:B------:R-:W-:Y:S05]  /*7ad0*/  EXIT ;  /* 0x000000000000794d */ /* 0x000fea0003800000 */
.L_x_4054:
[----:B------:R-:W2:Y:S02]  /*7ae0*/  LD.E R0, desc[UR6][R6.64+0x4] ;  /* 0x0000040606007980 */ /* 0x000ea4000c101900 */
[----:B--2---:R-:W-:-:S05]  /*7af0*/  IADD3 R3, R9, R0, RZ ;  /* 0x0000000009037210 */ /* 0x004fca0007ffe0ff */
[----:B------:R-:W-:Y:S01]  /*7b00*/  ST.E desc[UR6][R6.64+0x4], R3 ;  /* 0x0000040306007985 */ /* 0x000fe2000c101906 */
[----:B------:R-:W-:Y:S05]  /*7b10*/  EXIT ;  /* 0x000000000000794d */ /* 0x000fea0003800000 */
.L_x_4056:
        /* <DEDUP_REMOVED lines=14> */
.L_x_4238:


//--------------------- .text._Z23gemm_half_q_half_kernelILi1ELi140ELb0ELb0ELi32EEvPK6__halfPKjS4_S2_PS0_iiiiPKtS7_iiiiiibS2_i --------------------------
	.section	.text._Z23gemm_half_q_half_kernelILi1ELi140ELb0ELb0ELi32EEvPK6__halfPKjS4_S2_PS0_iiiiPKtS7_iiiiiibS2_i,"ax",@progbits
	.align	128
        .global         _Z23gemm_half_q_half_kernelILi1ELi140ELb0ELb0ELi32EEvPK6__halfPKjS4_S2_PS0_iiiiPKtS7_iiiiiibS2_i
        .type           _Z23gemm_half_q_half_kernelILi1ELi140ELb0ELb0ELi32EEvPK6__halfPKjS4_S2_PS0_iiiiPKtS7_iiiiiibS2_i,@function
        .size           _Z23gemm_half_q_half_kernelILi1ELi140ELb0ELb0ELi32EEvPK6__halfPKjS4_S2_PS0_iiiiPKtS7_iiiiiibS2_i,(.L_x_4239 - _Z23gemm_half_q_half_kernelILi1ELi140ELb0ELb0ELi32EEvPK6__halfPKjS4_S2_PS0_iiiiPKtS7_iiiiiibS2_i)
        .other          _Z23gemm_half_q_half_kernelILi1ELi140ELb0ELb0ELi32EEvPK6__halfPKjS4_S2_PS0_iiiiPKtS7_iiiiiibS2_i,@"STO_CUDA_ENTRY STV_DEFAULT"
_Z23gemm_half_q_half_kernelILi1ELi140ELb0ELb0ELi32EEvPK6__halfPKjS4_S2_PS0_iiiiPKtS7_iiiiiibS2_i:
.text._Z23gemm_half_q_half_kernelILi1ELi140ELb0ELb0ELi32EEvPK6__halfPKjS4_S2_PS0_iiiiPKtS7_iiiiiibS2_i:
        /* <DEDUP_REMOVED lines=42> */
.L_x_4058:
[----:B------:R-:W-:Y:S05]  /*02a0*/  BSYNC B0 ;  /* 0x0000000000007941 */ /* 0x000fea0003800000 */
.L_x_4057:
[----:B------:R-:W-:Y:S01]  /*02b0*/  ULDC UR4, c[0x0][0x23c] ;  /* 0x00008f0000047ab9 */ /* 0x000fe20000000800 */
[----:B------:R-:W-:Y:S02]  /*02c0*/  SHF.L.U32 R14, R14, 0x2, RZ ;  /* 0x000000020e0e7819 */ /* 0x000fe400000006ff */
[----:B0-----:R-:W-:-:S04]  /*02d0*/  MOV R7, UR4 ;  /* 0x0000000400077c02 */ /* 0x001fc80008000f00 */
[----:B------:R-:W-:-:S13]  /*02e0*/  ISETP.GE.AND P0, PT, R14, R7, PT ;  /* 0x000000070e00720c */ /* 0x000fda0003f06270 */
[----:B------:R-:W-:Y:S05]  /*02f0*/  @P0 EXIT ;  /* 0x000000000000094d */ /* 0x000fea0003800000 */
[----:B------:R-:W0:Y:S08]  /*0300*/  LDC.U8 R0, c[0x0][0x270] ;  /* 0x00009c00ff007b82 */ /* 0x000e300000000000 */
        /* <DEDUP_REMOVED lines=26> */
.L_x_4060:
        /* <DEDUP_REMOVED lines=30> */
[----:B------:R-:W-:Y:S01]  /*0690*/  I2F.F16 R19, R19 ;  /* 0x0000001300137306 */ /* 0x000fe20000200c00 */
[----:B------:R-:W-:-:S07]  /*06a0*/  ISETP.GE.AND P2, PT, R17, R24, PT ;  /* 0x000000181100720c */ /* 0x000fce0003f46270 */
[----:B------:R-:W4:Y:S08]  /*06b0*/  I2F.F16 R5, R6 ;  /* 0x0000000600057306 */ /* 0x000f300000200c00 */
[----:B------:R-:W0:Y:S01]  /*06c0*/  I2F.F16 R21, R21 ;  /* 0x0000001500157306 */ /* 0x000e220000200c00 */
[----:B----4-:R-:W-:-:S07]  /*06d0*/  HMUL2 R6, R5.H0_H0, R20.H0_H0 ;  /* 0x2000001405067232 */ /* 0x010fce0000000800 */
[----:B------:R-:W1:Y:S01]  /*06e0*/  I2F.F16 R3, R22 ;  /* 0x0000001600037306 */ /* 0x000e620000200c00 */
[-C--:B------:R-:W-:Y:S02]  /*06f0*/  HMUL2 R5, R19.H0_H0, R20.reuse.H0_H0 ;  /* 0x2000001413057232 */ /* 0x080fe40000000800 */
[-C--:B0-----:R-:W-:Y:S02]  /*0700*/  HMUL2 R4, R21.H0_H0, R20.reuse.H0_H0 ;  /* 0x2000001415047232 */ /* 0x081fe40000000800 */
[----:B-1----:R-:W-:Y:S01]  /*0710*/  HMUL2 R3, R3.H0_H0, R20.H0_H0 ;  /* 0x2000001403037232 */ /* 0x002fe20000000800 */
[----:B------:R-:W-:Y:S06]  /*0720*/  @!P2 BRA `(.L_x_4060) ;  /* 0xfffffffc0060a947 */ /* 0x000fec000383ffff */
.L_x_4059:
        /* <DEDUP_REMOVED lines=12> */
.L_x_4061:
        /* <DEDUP_REMOVED lines=8> */
.L_x_4062:
        /* <DEDUP_REMOVED lines=13> */
.L_x_4063:
        /* <DEDUP_REMOVED lines=8> */
.L_x_4064:
        /* <DEDUP_REMOVED lines=11> */
.L_x_4065:
[C---:B------:R-:W-:Y:S01]  /*0a70*/  VIMNMX R2, R25.reuse, UR8, PT ;  /* 0x0000000819027c48 */ /* 0x040fe2000bfe0100 */
[----:B------:R-:W0:Y:S01]  /*0a80*/  S2UR UR5, SR_CgaCtaId ;  /* 0x00000000000579c3 */ /* 0x000e220000008800 */
[----:B------:R-:W-:Y:S01]  /*0a90*/  ISETP.GE.OR P0, PT, R25, UR8, P0 ;  /* 0x0000000819007c0c */ /* 0x000fe20008706670 */
[----:B------:R-:W-:Y:S01]  /*0aa0*/  ULDC.64 UR10, c[0x0][0x218] ;  /* 0x00008600000a7ab9 */ /* 0x000fe20000000a00 */
[----:B------:R-:W-:Y:S01]  /*0ab0*/  SHF.R.S32.HI R15, RZ, 0x1f, R2 ;  /* 0x0000001fff0f7819 */ /* 0x000fe20000011402 */
[----:B------:R-:W-:-:S03]  /*0ac0*/  UMOV UR4, 0x400 ;  /* 0x0000040000047882 */ /* 0x000fc60000000000 */
        /* <DEDUP_REMOVED lines=28> */
.L_x_4071:
[----:B------:R-:W0:Y:S01]  /*0c90*/  LDC R7, c[0x0][0x23c] ;  /* 0x00008f00ff077b82 */ /* 0x000e220000000800 */
[----:B------:R-:W-:Y:S02]  /*0ca0*/  MOV R8, R26 ;  /* 0x0000001a00087202 */ /* 0x000fe40000000f00 */
[----:B------:R-:W-:-:S03]  /*0cb0*/  MOV R9, R27 ;  /* 0x0000001b00097202 */ /* 0x000fc60000000f00 */
[----:B0-----:R-:W-:-:S04]  /*0cc0*/  IMAD.WIDE R16, R7, 0x8, R8 ;  /* 0x0000000807107825 */ /* 0x001fc800078e0208 */
[----:B-1----:R-:W-:-:S04]  /*0cd0*/  IMAD.WIDE R30, R7, 0x8, R16 ;  /* 0x00000008071e7825 */ /* 0x002fc800078e0210 */
[----:B------:R-:W-:Y:S01]  /*0ce0*/  IMAD.WIDE R26, R7, 0x8, R30 ;  /* 0x00000008071a7825 */ /* 0x000fe200078e021e */
[----:B-----5:R-:W-:Y:S06]  /*0cf0*/  @P1 BRA `(.L_x_4067) ;  /* 0x0000000c00001947 */ /* 0x020fec0003800000 */
[----:B------:R-:W3:Y:S04]  /*0d00*/  LDG.E.128.CONSTANT R8, desc[UR6][R8.64] ;  /* 0x0000000608087981 */ /* 0x000ee8000c1e9d00 */
[----:B------:R-:W4:Y:S04]  /*0d10*/  LDG.E.128.CONSTANT R12, desc[UR6][R32.64] ;  /* 0x00000006200c7981 */ /* 0x000f28000c1e9d00 */
[----:B------:R-:W0:Y:S02]  /*0d20*/  LDS.64 R18, [UR4] ;  /* 0x00000004ff127984 */ /* 0x000e240008000a00 */
[----:B0-----:R-:W-:Y:S01]  /*0d30*/  HADD2.F32 R44, -RZ, R18.H1_H1 ;  /* 0x30000012ff2c7230 */ /* 0x001fe20000004100 */
[----:B---3--:R-:W-:-:S02]  /*0d40*/  LOP3.LUT R29, R9, 0xff, RZ, 0xc0, !PT ;  /* 0x000000ff091d7812 */ /* 0x008fc400078ec0ff */
[----:B------:R-:W-:Y:S02]  /*0d50*/  LOP3.LUT R28, R8, 0xff, RZ, 0xc0, !PT ;  /* 0x000000ff081c7812 */ /* 0x000fe400078ec0ff */
[----:B------:R-:W-:Y:S02]  /*0d60*/  IADD3 R43, R29, -0x80, RZ ;  /* 0xffffff801d2b7810 */ /* 0x000fe40007ffe0ff */
[----:B------:R-:W-:Y:S02]  /*0d70*/  LOP3.LUT R29, R10, 0xff, RZ, 0xc0, !PT ;  /* 0x000000ff0a1d7812 */ /* 0x000fe400078ec0ff */
[----:B------:R-:W-:Y:S02]  /*0d80*/  IADD3 R28, R28, -0x80, RZ ;  /* 0xffffff801c1c7810 */ /* 0x000fe40007ffe0ff */
[----:B------:R-:W-:Y:S01]  /*0d90*/  IADD3 R35, R29, -0x80, RZ ;  /* 0xffffff801d237810 */ /* 0x000fe20007ffe0ff */
[----:B------:R-:W0:Y:S01]  /*0da0*/  I2F.F16 R43, R43 ;  /* 0x0000002b002b7306 */ /* 0x000e220000200c00 */
[----:B------:R-:W-:-:S02]  /*0db0*/  LOP3.LUT R39, R11, 0xff, RZ, 0xc0, !PT ;  /* 0x000000ff0b277812 */ /* 0x000fc400078ec0ff */
[----:B------:R-:W-:Y:S02]  /*0dc0*/  SHF.R.U32.HI R29, RZ, 0x8, R8 ;  /* 0x00000008ff1d7819 */ /* 0x000fe40000011608 */
[----:B------:R-:W-:Y:S02]  /*0dd0*/  IADD3 R42, R39, -0x80, RZ ;  /* 0xffffff80272a7810 */ /* 0x000fe40007ffe0ff */
[----:B------:R-:W-:Y:S01]  /*0de0*/  LOP3.LUT R39, R29, 0xff, RZ, 0xc0, !PT ;  /* 0x000000ff1d277812 */ /* 0x000fe200078ec0ff */
[----:B------:R1:W3:Y:S01]  /*0df0*/  I2F.F16 R37, R28 ;  /* 0x0000001c00257306 */ /* 0x0002e20000200c00 */
[----:B------:R-:W-:Y:S02]  /*0e00*/  SHF.R.U32.HI R41, RZ, 0x8, R10 ;  /* 0x00000008ff297819 */ /* 0x000fe4000001160a */
[----:B------:R-:W-:Y:S02]  /*0e10*/  IADD3 R40, R39, -0x80, RZ ;  /* 0xffffff8027287810 */ /* 0x000fe40007ffe0ff */
[----:B------:R-:W-:Y:S01]  /*0e20*/  LOP3.LUT R41, R41, 0xff, RZ, 0xc0, !PT ;  /* 0x000000ff29297812 */ /* 0x000fe200078ec0ff */
[----:B0-----:R-:W-:-:S02]  /*0e30*/  HADD2.F32 R43, -RZ, R43.H0_H0 ;  /* 0x2000002bff2b7230 */ /* 0x001fc40000004100 */
[----:B------:R-:W0:Y:S01]  /*0e40*/  I2F.F16 R35, R35 ;  /* 0x0000002300237306 */ /* 0x000e220000200c00 */
[----:B-1----:R-:W-:Y:S02]  /*0e50*/  SHF.R.U32.HI R28, RZ, 0x8, R9 ;  /* 0x00000008ff1c7819 */ /* 0x002fe40000011609 */
[----:B------:R-:W-:Y:S02]  /*0e60*/  LEA.HI R38, R8, 0xffffff80, RZ, 0x8 ;  /* 0xffffff8008267811 */ /* 0x000fe400078f40ff */
[----:B------:R-:W-:Y:S01]  /*0e70*/  LOP3.LUT R28, R28, 0xff, RZ, 0xc0, !PT ;  /* 0x000000ff1c1c7812 */ /* 0x000fe200078ec0ff */
[----:B---3--:R-:W-:Y:S02]  /*0e80*/  HADD2.F32 R37, -RZ, R37.H0_H0 ;  /* 0x20000025ff257230 */ /* 0x008fe40000004100 */
[----:B------:R1:W3:Y:S01]  /*0e90*/  I2F.F16 R29, R42 ;  /* 0x0000002a001d7306 */ /* 0x0002e20000200c00 */
[----:B------:R-:W-:Y:S01]  /*0ea0*/  IADD3 R39, R28, -0x80, RZ ;  /* 0xffffff801c277810 */ /* 0x000fe20007ffe0ff */
[----:B------:R-:W-:Y:S01]  /*0eb0*/  HADD2.F32 R28, -RZ, R18.H0_H0 ;  /* 0x20000012ff1c7230 */ /* 0x000fe20000004100 */
[----:B------:R-:W-:-:S02]  /*0ec0*/  SHF.R.U32.HI R8, RZ, 0x10, R8 ;  /* 0x00000010ff087819 */ /* 0x000fc40000011608 */
[----:B------:R-:W-:Y:S01]  /*0ed0*/  LEA.HI R36, R9, 0xffffff80, RZ, 0x8 ;  /* 0xffffff8009247811 */ /* 0x000fe200078f40ff */
[----:B0-----:R-:W-:Y:S02]  /*0ee0*/  HADD2.F32 R35, -RZ, R35.H0_H0 ;  /* 0x20000023ff237230 */ /* 0x001fe40000004100 */
[----:B------:R-:W0:Y:S01]  /*0ef0*/  I2F.F16 R40, R40 ;  /* 0x0000002800287306 */ /* 0x000e220000200c00 */
[----:B-1----:R-:W-:Y:S01]  /*0f00*/  FFMA.FTZ R42, R37, R28, RZ ;  /* 0x0000001c252a7223 */ /* 0x002fe200000100ff */
[C---:B------:R-:W-:Y:S01]  /*0f10*/  FFMA.FTZ R37, R28.reuse, R43, RZ ;  /* 0x0000002b1c257223 */ /* 0x040fe200000100ff */
[----:B------:R-:W-:Y:S01]  /*0f20*/  SHF.R.U32.HI R43, RZ, 0x8, R11 ;  /* 0x00000008ff2b7819 */ /* 0x000fe2000001160b */
[----:B------:R-:W-:Y:S01]  /*0f30*/  FFMA.FTZ R35, R28, R35, RZ ;  /* 0x000000231c237223 */ /* 0x000fe200000100ff */
[----:B------:R-:W-:Y:S01]  /*0f40*/  LOP3.LUT R8, R8, 0xff, RZ, 0xc0, !PT ;  /* 0x000000ff08087812 */ /* 0x000fe200078ec0ff */
[----:B---3--:R-:W-:Y:S01]  /*0f50*/  HADD2.F32 R29, -RZ, R29.H0_H0 ;  /* 0x2000001dff1d7230 */ /* 0x008fe20000004100 */
[----:B------:R-:W-:Y:S01]  /*0f60*/  LOP3.LUT R43, R43, 0xff, RZ, 0xc0, !PT ;  /* 0x000000ff2b2b7812 */ /* 0x000fe200078ec0ff */
[----:B------:R-:W1:Y:S01]  /*0f70*/  I2F.F16 R39, R39 ;  /* 0x0000002700277306 */ /* 0x000e620000200c00 */
[----:B------:R-:W-:-:S02]  /*0f80*/  LEA.HI R34, R10, 0xffffff80, RZ, 0x8 ;  /* 0xffffff800a227811 */ /* 0x000fc400078f40ff */
[----:B------:R-:W-:Y:S01]  /*0f90*/  FFMA.FTZ R29, R28, R29, RZ ;  /* 0x0000001d1c1d7223 */ /* 0x000fe200000100ff */
[----:B------:R-:W-:Y:S01]  /*0fa0*/  IADD3 R28, R41, -0x80, RZ ;  /* 0xffffff80291c7810 */ /* 0x000fe20007ffe0ff */
[----:B0-----:R-:W-:Y:S01]  /*0fb0*/  HADD2.F32 R41, -RZ, R40.H0_H0 ;  /* 0x20000028ff297230 */ /* 0x001fe20000004100 */
[----:B------:R-:W-:Y:S02]  /*0fc0*/  IADD3 R43, R43, -0x80, RZ ;  /* 0xffffff802b2b7810 */ /* 0x000fe40007ffe0ff */
[----:B------:R-:W0:Y:S01]  /*0fd0*/  I2F.F16 R38, R38 ;  /* 0x0000002600267306 */ /* 0x000e220000200c00 */
[----:B------:R-:W-:Y:S01]  /*0fe0*/  SHF.R.U32.HI R10, RZ, 0x10, R10 ;  /* 0x00000010ff0a7819 */ /* 0x000fe2000001160a */
[----:B------:R-:W-:Y:S01]  /*0ff0*/  FFMA.FTZ R40, R41, R44, R42 ;  /* 0x0000002c29287223 */ /* 0x000fe2000001002a */
[----:B------:R-:W-:Y:S02]  /*1000*/  LEA.HI R18, R11, 0xffffff80, RZ, 0x8 ;  /* 0xffffff800b127811 */ /* 0x000fe400078f40ff */
[----:B------:R-:W-:Y:S01]  /*1010*/  SHF.R.U32.HI R11, RZ, 0x10, R11 ;  /* 0x00000010ff0b7819 */ /* 0x000fe2000001160b */
[----:B-1----:R-:W-:-:S02]  /*1020*/  HADD2.F32 R39, -RZ, R39.H0_H0 ;  /* 0x20000027ff277230 */ /* 0x002fc40000004100 */
[----:B------:R-:W1:Y:S01]  /*1030*/  I2F.F16 R42, R43 ;  /* 0x0000002b002a7306 */ /* 0x000e620000200c00 */
[----:B------:R-:W-:Y:S02]  /*1040*/  LOP3.LUT R10, R10, 0xff, RZ, 0xc0, !PT ;  /* 0x000000ff0a0a7812 */ /* 0x000fe400078ec0ff */
[----:B------:R-:W-:Y:S01]  /*1050*/  LOP3.LUT R11, R11, 0xff, RZ, 0xc0, !PT ;  /* 0x000000ff0b0b7812 */ /* 0x000fe200078ec0ff */
[----:B------:R-:W-:Y:S01]  /*1060*/  FFMA.FTZ R41, R44, R39, R37 ;  /* 0x000000272c297223 */ /* 0x000fe20000010025 */
[----:B----4-:R-:W-:Y:S02]  /*1070*/  LEA.HI R45, R13, 0xffffff80, RZ, 0x8 ;  /* 0xffffff800d2d7811 */ /* 0x010fe400078f40ff */
[----:B------:R-:W-:Y:S01]  /*1080*/  IADD3 R10, R10, -0x80, RZ ;  /* 0xffffff800a0a7810 */ /* 0x000fe20007ffe0ff */
[----:B------:R-:W3:Y:S01]  /*1090*/  I2F.F16 R28, R28 ;  /* 0x0000001c001c7306 */ /* 0x000ee20000200c00 */
[----:B0-----:R-:W-:Y:S02]  /*10a0*/  HADD2.F32 R38, -RZ, R38.H0_H0 ;  /* 0x20000026ff267230 */ /* 0x001fe40000004100 */
[----:B-1----:R-:W-:Y:S01]  /*10b0*/  HADD2.F32 R37, -RZ, R42.H0_H0 ;  /* 0x2000002aff257230 */ /* 0x002fe20000004100 */
[----:B------:R-:W-:-:S04]  /*10c0*/  SHF.R.U32.HI R42, RZ, 0x10, R9 ;  /* 0x00000010ff2a7819 */ /* 0x000fc80000011609 */
[----:B------:R-:W-:Y:S01]  /*10d0*/  I2F.F16 R10, R10 ;  /* 0x0000000a000a7306 */ /* 0x000fe20000200c00 */
[----:B------:R-:W-:Y:S02]  /*10e0*/  IADD3 R9, R8, -0x80, RZ ;  /* 0xffffff8008097810 */ /* 0x000fe40007ffe0ff */
[----:B------:R-:W-:Y:S01]  /*10f0*/  LOP3.LUT R42, R42, 0xff, RZ, 0xc0, !PT ;  /* 0x000000ff2a2a7812 */ /* 0x000fe200078ec0ff */
[----:B------:R-:W-:Y:S01]  /*1100*/  FFMA.FTZ R37, R44, R37, R29 ;  /* 0x000000252c257223 */ /* 0x000fe2000001001d */
[----:B---3--:R-:W-:Y:S02]  /*1110*/  HADD2.F32 R39, -RZ, R28.H0_H0 ;  /* 0x2000001cff277230 */ /* 0x008fe40000004100 */
[----:B------:R-:W-:Y:S01]  /*1120*/  IADD3 R43, R42, -0x80, RZ ;  /* 0xffffff802a2b7810 */ /* 0x000fe20007ffe0ff */
[----:B------:R-:W0:Y:S01]  /*1130*/  I2F.F16 R8, R9 ;  /* 0x0000000900087306 */ /* 0x000e220000200c00 */
[----:B------:R-:W-:Y:S02]  /*1140*/  IADD3 R42, R11, -0x80, RZ ;  /* 0xffffff800b2a7810 */ /* 0x000fe40007ffe0ff */
[----:B------:R-:W-:Y:S01]  /*1150*/  LOP3.LUT R11, R12, 0xff, RZ, 0xc0, !PT ;  /* 0x000000ff0c0b7812 */ /* 0x000fe200078ec0ff */
[----:B------:R-:W-:Y:S01]  /*1160*/  FFMA.FTZ R39, R44, R39, R35 ;  /* 0x000000272c277223 */ /* 0x000fe20000010023 */
[----:B------:R-:W-:-:S02]  /*1170*/  LEA.HI R28, R12, 0xffffff80, RZ, 0x8 ;  /* 0xffffff800c1c7811 */ /* 0x000fc400078f40ff */
[----:B------:R-:W-:Y:S01]  /*1180*/  LEA.HI R35, R14, 0xffffff80, RZ, 0x8 ;  /* 0xffffff800e237811 */ /* 0x000fe200078f40ff */
[----:B------:R-:W1:Y:S08]  /*1190*/  I2F.F16 R43, R43 ;  /* 0x0000002b002b7306 */ /* 0x000e700000200c00 */
[----:B------:R0:W-:Y:S08]  /*11a0*/  I2F.F16 R29, R45 ;  /* 0x0000002d001d7306 */ /* 0x0001f00000200c00 */
[----:B------:R-:W3:Y:S01]  /*11b0*/  I2F.F16 R42, R42 ;  /* 0x0000002a002a7306 */ /* 0x000ee20000200c00 */
[----:B0-----:R-:W-:-:S02]  /*11c0*/  HADD2.F32 R45, -RZ, R8.H0_H0 ;  /* 0x20000008ff2d7230 */ /* 0x001fc40000004100 */
[----:B------:R-:W-:-:S05]  /*11d0*/  HADD2.F32 R8, -RZ, R19.H0_H0 ;  /* 0x20000013ff087230 */ /* 0x000fca0000004100 */
[----:B------:R-:W-:Y:S01]  /*11e0*/  FFMA.FTZ R9, R45, R8, R40 ;  /* 0x000000082d097223 */ /* 0x000fe20000010028 */
[----:B-1----:R-:W-:Y:S01]  /*11f0*/  HADD2.F32 R40, -RZ, R43.H0_H0 ;  /* 0x2000002bff287230 */ /* 0x002fe20000004100 */
[----:B------:R-:W0:Y:S01]  /*1200*/  I2F.F16 R36, R36 ;  /* 0x0000002400247306 */ /* 0x000e220000200c00 */
[----:B------:R-:W-:Y:S01]  /*1210*/  IADD3 R43, R11, -0x80, RZ ;  /* 0xffffff800b2b7810 */ /* 0x000fe20007ffe0ff */
[----:B------:R-:W-:Y:S02]  /*1220*/  HADD2.F32 R11, -RZ, R10.H0_H0 ;  /* 0x2000000aff0b7230 */ /* 0x000fe40000004100 */
[C---:B------:R-:W-:Y:S01]  /*1230*/  FFMA.FTZ R41, R8.reuse, R40, R41 ;  /* 0x0000002808297223 */ /* 0x040fe20000010029 */
[----:B------:R-:W-:Y:S01]  /*1240*/  LOP3.LUT R40, R13, 0xff, RZ, 0xc0, !PT ;  /* 0x000000ff0d287812 */ /* 0x000fe200078ec0ff */
[----:B---3--:R-:W-:Y:S02]  /*1250*/  HADD2.F32 R42, -RZ, R42.H0_H0 ;  /* 0x2000002aff2a7230 */ /* 0x008fe40000004100 */
[----:B------:R-:W-:Y:S01]  /*1260*/  FFMA.FTZ R11, R8, R11, R39 ;  /* 0x0000000b080b7223 */ /* 0x000fe20000010027 */
[----:B------:R-:W-:Y:S01]  /*1270*/  LOP3.LUT R39, R14, 0xff, RZ, 0xc0, !PT ;  /* 0x000000ff0e277812 */ /* 0x000fe200078ec0ff */
[----:B------:R-:W1:Y:S01]  /*1280*/  I2F.F16 R34, R34 ;  /* 0x0000002200227306 */ /* 0x000e620000200c00 */
[----:B------:R-:W-:Y:S01]  /*1290*/  IADD3 R44, R40, -0x80, RZ ;  /* 0xffffff80282c7810 */ /* 0x000fe20007ffe0ff */
[----:B------:R-:W-:-:S02]  /*12a0*/  HADD2.F32 R40, -RZ, R19.H1_H1 ;  /* 0x30000013ff287230 */ /* 0x000fc40000004100 */
[----:B------:R-:W-:Y:S01]  /*12b0*/  FFMA.FTZ R37, R8, R42, R37 ;  /* 0x0000002a08257223 */ /* 0x000fe20000010025 */
[----:B------:R-:W-:Y:S01]  /*12c0*/  IADD3 R45, R39, -0x80, RZ ;  /* 0xffffff80272d7810 */ /* 0x000fe20007ffe0ff */
[----:B0-----:R-:W-:Y:S02]  /*12d0*/  HADD2.F32 R39, -RZ, R36.H0_H0 ;  /* 0x20000024ff277230 */ /* 0x001fe40000004100 */
[----:B------:R-:W-:Y:S01]  /*12e0*/  FFMA.FTZ R38, R38, R40, R9 ;  /* 0x0000002826267223 */ /* 0x000fe20000010009 */
[----:B------:R-:W-:Y:S01]  /*12f0*/  LOP3.LUT R42, R15, 0xff, RZ, 0xc0, !PT ;  /* 0x000000ff0f2a7812 */ /* 0x000fe200078ec0ff */
[----:B------:R-:W0:Y:S01]  /*1300*/  LDS.64 R8, [UR4+0x8] ;  /* 0x00000804ff087984 */ /* 0x000e220008000a00 */
[----:B------:R-:W-:Y:S01]  /*1310*/  I2F.F16 R18, R18 ;  /* 0x0000001200127306 */ /* 0x000fe20000200c00 */
[----:B------:R-:W-:Y:S01]  /*1320*/  FFMA.FTZ R41, R40, R39, R41 ;  /* 0x0000002728297223 */ /* 0x000fe20000010029 */
[----:B------:R-:W-:Y:S01]  /*1330*/  SHF.R.U32.HI R39, RZ, 0x8, R12 ;  /* 0x00000008ff277819 */ /* 0x000fe2000001160c */
[----:B-1----:R-:W-:-:S05]  /*1340*/  HADD2.F32 R34, -RZ, R34.H0_H0 ;  /* 0x20000022ff227230 */ /* 0x002fca0000004100 */
[----:B------:R1:W3:Y:S01]  /*1350*/  I2F.F16 R19, R44 ;  /* 0x0000002c00137306 */ /* 0x0002e20000200c00 */
[----:B------:R-:W-:-:S07]  /*1360*/  FFMA.FTZ R34, R40, R34, R11 ;  /* 0x0000002228227223 */ /* 0x000fce000001000b */
[----:B------:R4:W5:Y:S01]  /*1370*/  I2F.F16 R10, R43 ;  /* 0x0000002b000a7306 */ /* 0x0009620000200c00 */
[----:B-1----:R-:W-:Y:S02]  /*1380*/  IADD3 R44, R42, -0x80, RZ ;  /* 0xffffff802a2c7810 */ /* 0x002fe40007ffe0ff */
        /* <DEDUP_REMOVED lines=19> */
[----:B-1----:R-:W-:Y:S01]  /*14c0*/  SHF.R.U32.HI R44, RZ, 0x10, R14 ;  /* 0x00000010ff2c7819 */ /* 0x002fe2000001160e */
[----:B------:R-:W1:Y:S01]  /*14d0*/  I2F.F16 R13, R13 ;  /* 0x0000000d000d7306 */ /* 0x000e620000200c00 */
[----:B------:R-:W-:Y:S01]  /*14e0*/  IADD3 R40, R18, -0x80, RZ ;  /* 0xffffff8012287810 */ /* 0x000fe20007ffe0ff */
[--C-:B0-----:R-:W-:Y:S01]  /*14f0*/  HADD2.F32 R18, -RZ, R8.reuse.H0_H0 ;  /* 0x20000008ff127230 */ /* 0x101fe20000004100 */
        /* <DEDUP_REMOVED lines=12> */
[----:B-1----:R-:W-:Y:S01]  /*15c0*/  HADD2.F32 R44, -RZ, R13.H0_H0 ;  /* 0x2000000dff2c7230 */ /* 0x002fe20000004100 */
[----:B------:R-:W1:Y:S01]  /*15d0*/  I2F.F16 R14, R14 ;  /* 0x0000000e000e7306 */ /* 0x000e620000200c00 */
[----:B0-----:R-:W-:Y:S01]  /*15e0*/  SHF.R.U32.HI R40, RZ, 0x10, R15 ;  /* 0x00000010ff287819 */ /* 0x001fe2000001160f */
[----:B------:R-:W-:Y:S01]  /*15f0*/  FFMA.FTZ R34, R18, R43, R34 ;  /* 0x0000002b12227223 */ /* 0x000fe20000010022 */
[----:B------:R-:W-:Y:S01]  /*1600*/  LEA.HI R15, R15, 0xffffff80, RZ, 0x8 ;  /* 0xffffff800f0f7811 */ /* 0x000fe200078f40ff */
[----:B------:R-:W-:Y:S01]  /*1610*/  HADD2.F32 R43, -RZ, R12.H0_H0 ;  /* 0x2000000cff2b7230 */ /* 0x000fe20000004100 */
[----:B------:R-:W-:Y:S01]  /*1620*/  LOP3.LUT R40, R40, 0xff, RZ, 0xc0, !PT ;  /* 0x000000ff28287812 */ /* 0x000fe200078ec0ff */
[----:B------:R-:W-:Y:S01]  /*1630*/  FFMA.FTZ R18, R18, R45, R37 ;  /* 0x0000002d12127223 */ /* 0x000fe20000010025 */
[----:B------:R-:W-:Y:S01]  /*1640*/  HADD2.F32 R12, -RZ, R9.H0_H0 ;  /* 0x20000009ff0c7230 */ /* 0x000fe20000004100 */
[----:B------:R-:W0:Y:S01]  /*1650*/  I2F.F16 R36, R42 ;  /* 0x0000002a00247306 */ /* 0x000e220000200c00 */
[----:B------:R-:W-:Y:S01]  /*1660*/  IADD3 R40, R40, -0x80, RZ ;  /* 0xffffff8028287810 */ /* 0x000fe20007ffe0ff */
[----:B------:R-:W-:Y:S01]  /*1670*/  FFMA.FTZ R13, R43, R39, R38 ;  /* 0x000000272b0d7223 */ /* 0x000fe20000010026 */
[----:B---3--:R-:W-:-:S02]  /*1680*/  HADD2.F32 R10, -RZ, R10.H0_H0 ;  /* 0x2000000aff0a7230 */ /* 0x008fc40000004100 */
[----:B------:R-:W-:Y:S01]  /*1690*/  FFMA.FTZ R41, R39, R44, R41 ;  /* 0x0000002c27297223 */ /* 0x000fe20000010029 */
[----:B------:R-:W-:Y:S02]  /*16a0*/  HADD2.F32 R9, -RZ, R9.H1_H1 ;  /* 0x30000009ff097230 */ /* 0x000fe40000004100 */
[----:B-1----:R-:W-:Y:S01]  /*16b0*/  HADD2.F32 R37, -RZ, R14.H0_H0 ;  /* 0x2000000eff257230 */ /* 0x002fe20000004100 */
        /* <DEDUP_REMOVED lines=36> */
.L_x_4067:
[----:B------:R0:W5:Y:S01]  /*1900*/  LDG.E.128.CONSTANT R8, desc[UR6][R26.64] ;  /* 0x000000061a087981 */ /* 0x000162000c1e9d00 */
[----:B------:R-:W-:-:S03]  /*1910*/  IMAD.WIDE R32, R7, 0x8, R32 ;  /* 0x0000000807207825 */ /* 0x000fc600078e0220 */
[----:B------:R0:W5:Y:S01]  /*1920*/  LDG.E.128.CONSTANT R12, desc[UR6][R16.64] ;  /* 0x00000006100c7981 */ /* 0x000162000c1e9d00 */
[----:B------:R-:W-:Y:S05]  /*1930*/  @P1 BRA `(.L_x_4068) ;  /* 0x0000000800fc1947 */ /* 0x000fea0003800000 */
[----:B0-----:R-:W3:Y:S01]  /*1940*/  LDG.E.128.CONSTANT R16, desc[UR6][R32.64] ;  /* 0x0000000620107981 */ /* 0x001ee2000c1e9d00 */
[----:B-----5:R-:W-:Y:S02]  /*1950*/  LOP3.LUT R35, R13, 0xff, RZ, 0xc0, !PT ;  /* 0x000000ff0d237812 */ /* 0x020fe400078ec0ff */
[----:B------:R-:W-:Y:S01]  /*1960*/  LOP3.LUT R34, R12, 0xff, RZ, 0xc0, !PT ;  /* 0x000000ff0c227812 */ /* 0x000fe200078ec0ff */
[----:B------:R-:W0:Y:S01]  /*1970*/  LDS.64 R28, [UR4+0x10] ;  /* 0x00001004ff1c7984 */ /* 0x000e220008000a00 */
[----:B------:R-:W-:Y:S02]  /*1980*/  IADD3 R41, R35, -0x80, RZ ;  /* 0xffffff8023297810 */ /* 0x000fe40007ffe0ff */
[----:B------:R-:W-:Y:S02]  /*1990*/  LOP3.LUT R35, R14, 0xff, RZ, 0xc0, !PT ;  /* 0x000000ff0e237812 */ /* 0x000fe400078ec0ff */
[----:B------:R-:W-:Y:S02]  /*19a0*/  LOP3.LUT R38, R15, 0xff, RZ, 0xc0, !PT ;  /* 0x000000ff0f267812 */ /* 0x000fe400078ec0ff */
[----:B------:R-:W-:Y:S01]  /*19b0*/  IADD3 R37, R35, -0x80, RZ ;  /* 0xffffff8023257810 */ /* 0x000fe20007ffe0ff */
[----:B------:R-:W1:Y:S01]  /*19c0*/  I2F.F16 R41, R41 ;  /* 0x0000002900297306 */ /* 0x000e620000200c00 */
[----:B------:R-:W-:-:S02]  /*19d0*/  IADD3 R34, R34, -0x80, RZ ;  /* 0xffffff8022227810 */ /* 0x000fc40007ffe0ff */
[----:B------:R-:W-:Y:S02]  /*19e0*/  SHF.R.U32.HI R35, RZ, 0x8, R12 ;  /* 0x00000008ff237819 */ /* 0x000fe4000001160c */
[----:B------:R-:W-:Y:S02]  /*19f0*/  IADD3 R42, R38, -0x80, RZ ;  /* 0xffffff80262a7810 */ /* 0x000fe40007ffe0ff */
[----:B------:R-:W-:Y:S01]  /*1a00*/  LOP3.LUT R38, R35, 0xff, RZ, 0xc0, !PT ;  /* 0x000000ff23267812 */ /* 0x000fe200078ec0ff */
[----:B------:R4:W2:Y:S01]  /*1a10*/  I2F.F16 R39, R34 ;  /* 0x0000002200277306 */ /* 0x0008a20000200c00 */
[----:B------:R-:W-:Y:S02]  /*1a20*/  SHF.R.U32.HI R44, RZ, 0x8, R14 ;  /* 0x00000008ff2c7819 */ /* 0x000fe4000001160e */
[----:B------:R-:W-:Y:S02]  /*1a30*/  IADD3 R40, R38, -0x80, RZ ;  /* 0xffffff8026287810 */ /* 0x000fe40007ffe0ff */
[----:B------:R-:W-:Y:S01]  /*1a40*/  LOP3.LUT R44, R44, 0xff, RZ, 0xc0, !PT ;  /* 0x000000ff2c2c7812 */ /* 0x000fe200078ec0ff */
[----:B-1----:R-:W-:-:S02]  /*1a50*/  HADD2.F32 R41, -RZ, R41.H0_H0 ;  /* 0x20000029ff297230 */ /* 0x002fc40000004100 */
[----:B------:R-:W1:Y:S01]  /*1a60*/  I2F.F16 R35, R42 ;  /* 0x0000002a00237306 */ /* 0x000e620000200c00 */
[----:B----4-:R-:W-:Y:S02]  /*1a70*/  SHF.R.U32.HI R34, RZ, 0x8, R13 ;  /* 0x00000008ff227819 */ /* 0x010fe4000001160d */
[----:B------:R-:W-:Y:S02]  /*1a80*/  IADD3 R44, R44, -0x80, RZ ;  /* 0xffffff802c2c7810 */ /* 0x000fe40007ffe0ff */
[----:B------:R-:W-:Y:S01]  /*1a90*/  LOP3.LUT R34, R34, 0xff, RZ, 0xc0, !PT ;  /* 0x000000ff22227812 */ /* 0x000fe200078ec0ff */
[----:B--2---:R-:W-:Y:S02]  /*1aa0*/  HADD2.F32 R39, -RZ, R39.H0_H0 ;  /* 0x20000027ff277230 */ /* 0x004fe40000004100 */
[----:B------:R-:W2:Y:S01]  /*1ab0*/  I2F.F16 R37, R37 ;  /* 0x0000002500257306 */ /* 0x000ea20000200c00 */
[----:B------:R-:W-:Y:S02]  /*1ac0*/  IADD3 R38, R34, -0x80, RZ ;  /* 0xffffff8022267810 */ /* 0x000fe40007ffe0ff */
[----:B------:R-:W-:-:S02]  /*1ad0*/  LEA.HI R36, R12, 0xffffff80, RZ, 0x8 ;  /* 0xffffff800c247811 */ /* 0x000fc400078f40ff */
[----:B------:R-:W-:Y:S01]  /*1ae0*/  SHF.R.U32.HI R12, RZ, 0x10, R12 ;  /* 0x00000010ff0c7819 */ /* 0x000fe2000001160c */
[----:B-1----:R-:W-:Y:S02]  /*1af0*/  HADD2.F32 R35, -RZ, R35.H0_H0 ;  /* 0x20000023ff237230 */ /* 0x002fe40000004100 */
[----:B------:R-:W1:Y:S01]  /*1b00*/  I2F.F16 R38, R38 ;  /* 0x0000002600267306 */ /* 0x000e620000200c00 */
[--C-:B0-----:R-:W-:Y:S01]  /*1b10*/  HADD2.F32 R34, -RZ, R28.reuse.H0_H0 ;  /* 0x2000001cff227230 */ /* 0x101fe20000004100 */
[----:B------:R-:W-:Y:S01]  /*1b20*/  LOP3.LUT R12, R12, 0xff, RZ, 0xc0, !PT ;  /* 0x000000ff0c0c7812 */ /* 0x000fe200078ec0ff */
[----:B------:R-:W-:Y:S01]  /*1b30*/  HADD2.F32 R42, -RZ, R28.H1_H1 ;  /* 0x3000001cff2a7230 */ /* 0x000fe20000004100 */
[----:B------:R-:W-:Y:S02]  /*1b40*/  LEA.HI R28, R13, 0xffffff80, RZ, 0x8 ;  /* 0xffffff800d1c7811 */ /* 0x000fe400078f40ff */
[----:B------:R-:W-:Y:S01]  /*1b50*/  FFMA.FTZ R43, R39, R34, RZ ;  /* 0x00000022272b7223 */ /* 0x000fe200000100ff */
[C---:B------:R-:W-:Y:S01]  /*1b60*/  FFMA.FTZ R39, R34.reuse, R41, RZ ;  /* 0x0000002922277223 */ /* 0x040fe200000100ff */
[----:B------:R-:W-:Y:S01]  /*1b70*/  FFMA.FTZ R41, R34, R35, RZ ;  /* 0x0000002322297223 */ /* 0x000fe200000100ff */
[----:B--2---:R-:W-:Y:S01]  /*1b80*/  HADD2.F32 R37, -RZ, R37.H0_H0 ;  /* 0x20000025ff257230 */ /* 0x004fe20000004100 */
[----:B------:R-:W0:Y:S01]  /*1b90*/  I2F.F16 R35, R44 ;  /* 0x0000002c00237306 */ /* 0x000e220000200c00 */
[----:B------:R-:W-:-:S02]  /*1ba0*/  SHF.R.U32.HI R13, RZ, 0x10, R13 ;  /* 0x00000010ff0d7819 */ /* 0x000fc4000001160d */
[----:B------:R-:W-:Y:S01]  /*1bb0*/  IADD3 R12, R12, -0x80, RZ ;  /* 0xffffff800c0c7810 */ /* 0x000fe20007ffe0ff */
        /* <DEDUP_REMOVED lines=38> */
[----:B------:R-:W2:Y:S01]  /*1e20*/  LDS.64 R12, [UR4+0x18] ;  /* 0x00001804ff0c7984 */ /* 0x000ea20008000a00 */
        /* <DEDUP_REMOVED lines=10> */
[----:B---3--:R-:W-:Y:S02]  /*1ed0*/  LOP3.LUT R42, R16, 0xff, RZ, 0xc0, !PT ;  /* 0x000000ff102a7812 */ /* 0x008fe400078ec0ff */
        /* <DEDUP_REMOVED lines=23> */
[----:B---3--:R-:W-:Y:S02]  /*2050*/  SHF.R.U32.HI R43, RZ, 0x8, R17 ;  /* 0x00000008ff2b7819 */ /* 0x008fe40000011611 */
        /* <DEDUP_REMOVED lines=10> */
[----:B--2---:R-:W-:Y:S02]  /*2100*/  HADD2.F32 R29, -RZ, R12.H0_H0 ;  /* 0x2000000cff1d7230 */ /* 0x004fe40000004100 */
        /* <DEDUP_REMOVED lines=66> */
.L_x_4068:
[----:B-----5:R1:W5:Y:S01]  /*2530*/  LDG.E.128.CONSTANT R12, desc[UR6][R30.64] ;  /* 0x000000061e0c7981 */ /* 0x020362000c1e9d00 */
[----:B------:R-:W-:Y:S01]  /*2540*/  IMAD.WIDE R32, R7, 0x8, R32 ;  /* 0x0000000807207825 */ /* 0x000fe200078e0220 */
[----:B------:R-:W-:Y:S06]  /*2550*/  @P1 BRA `(.L_x_4069) ;  /* 0x0000000800fc1947 */ /* 0x000fec0003800000 */
[----:B0-----:R-:W3:Y:S01]  /*2560*/  LDG.E.128.CONSTANT R16, desc[UR6][R32.64] ;  /* 0x0000000620107981 */ /* 0x001ee2000c1e9d00 */
        /* <DEDUP_REMOVED lines=19> */
[----:B------:R-:W-:Y:S02]  /*26a0*/  LEA.HI R38, R12, 0xffffff80, RZ, 0x8 ;  /* 0xffffff800c267811 */ /* 0x000fe400078f40ff */
[----:B------:R-:W-:Y:S01]  /*26b0*/  LOP3.LUT R30, R30, 0xff, RZ, 0xc0, !PT ;  /* 0x000000ff1e1e7812 */ /* 0x000fe200078ec0ff */
[----:B--2---:R-:W-:Y:S02]  /*26c0*/  HADD2.F32 R37, -RZ, R37.H0_H0 ;  /* 0x20000025ff257230 */ /* 0x004fe40000004100 */
[----:B------:R2:W4:Y:S01]  /*26d0*/  I2F.F16 R31, R42 ;  /* 0x0000002a001f7306 */ /* 0x0005220000200c00 */
[----:B------:R-:W-:Y:S02]  /*26e0*/  IADD3 R39, R30, -0x80, RZ ;  /* 0xffffff801e277810 */ /* 0x000fe40007ffe0ff */
[----:B------:R-:W-:-:S02]  /*26f0*/  SHF.R.U32.HI R12, RZ, 0x10, R12 ;  /* 0x00000010ff0c7819 */ /* 0x000fc4000001160c */
[----:B------:R-:W-:Y:S01]  /*2700*/  LEA.HI R36, R13, 0xffffff80, RZ, 0x8 ;  /* 0xffffff800d247811 */ /* 0x000fe200078f40ff */
[----:B-1----:R-:W-:Y:S02]  /*2710*/  HADD2.F32 R35, -RZ, R35.H0_H0 ;  /* 0x20000023ff237230 */ /* 0x002fe40000004100 */
[----:B------:R-:W1:Y:S01]  /*2720*/  I2F.F16 R40, R40 ;  /* 0x0000002800287306 */ /* 0x000e620000200c00 */
[--C-:B0-----:R-:W-:Y:S01]  /*2730*/  HADD2.F32 R30, -RZ, R28.reuse.H0_H0 ;  /* 0x2000001cff1e7230 */ /* 0x101fe20000004100 */
[----:B------:R-:W-:Y:S01]  /*2740*/  LOP3.LUT R12, R12, 0xff, RZ, 0xc0, !PT ;  /* 0x000000ff0c0c7812 */ /* 0x000fe200078ec0ff */
[----:B------:R-:W-:Y:S01]  /*2750*/  HADD2.F32 R44, -RZ, R28.H1_H1 ;  /* 0x3000001cff2c7230 */ /* 0x000fe20000004100 */
[----:B------:R-:W-:Y:S02]  /*2760*/  LEA.HI R34, R14, 0xffffff80, RZ, 0x8 ;  /* 0xffffff800e227811 */ /* 0x000fe400078f40ff */
[----:B--2---:R-:W-:Y:S01]  /*2770*/  FFMA.FTZ R42, R37, R30, RZ ;  /* 0x0000001e252a7223 */ /* 0x004fe200000100ff */
        /* <DEDUP_REMOVED lines=8> */
[----:B-1----:R-:W-:Y:S01]  /*2800*/  HADD2.F32 R41, -RZ, R40.H0_H0 ;  /* 0x20000028ff297230 */ /* 0x002fe20000004100 */
        /* <DEDUP_REMOVED lines=148> */
.L_x_4069:
[----:B------:R-:W-:Y:S01]  /*3150*/  IMAD.WIDE R32, R7, 0x8, R32 ;  /* 0x0000000807207825 */ /* 0x000fe200078e0220 */
[----:B------:R-:W-:Y:S06]  /*3160*/  @P1 BRA `(.L_x_4070) ;  /* 0x0000000800fc1947 */ /* 0x000fec0003800000 */
[----:B-----5:R-:W3:Y:S01]  /*3170*/  LDG.E.128.CONSTANT R12, desc[UR6][R32.64] ;  /* 0x00000006200c7981 */ /* 0x020ee2000c1e9d00 */
[----:B0-----:R-:W-:Y:S02]  /*3180*/  LOP3.LUT R16, R8, 0xff, RZ, 0xc0, !PT ;  /* 0x000000ff08107812 */ /* 0x001fe400078ec0ff */
[----:B-1----:R-:W-:Y:S02]  /*3190*/  SHF.R.U32.HI R30, RZ, 0x8, R8 ;  /* 0x00000008ff1e7819 */ /* 0x002fe40000011608 */
[----:B------:R-:W-:Y:S02]  /*31a0*/  IADD3 R29, R16, -0x80, RZ ;  /* 0xffffff80101d7810 */ /* 0x000fe40007ffe0ff */
[----:B------:R-:W-:Y:S02]  /*31b0*/  LOP3.LUT R16, R9, 0xff, RZ, 0xc0, !PT ;  /* 0x000000ff09107812 */ /* 0x000fe400078ec0ff */
[----:B------:R-:W-:Y:S02]  /*31c0*/  LEA.HI R36, R8, 0xffffff80, RZ, 0x8 ;  /* 0xffffff8008247811 */ /* 0x000fe400078f40ff */
[----:B------:R-:W-:Y:S01]  /*31d0*/  IADD3 R43, R16, -0x80, RZ ;  /* 0xffffff80102b7810 */ /* 0x000fe20007ffe0ff */
[----:B------:R-:W0:Y:S01]  /*31e0*/  I2F.F16 R29, R29 ;  /* 0x0000001d001d7306 */ /* 0x000e220000200c00 */
[----:B------:R-:W-:-:S02]  /*31f0*/  LOP3.LUT R16, R10, 0xff, RZ, 0xc0, !PT ;  /* 0x000000ff0a107812 */ /* 0x000fc400078ec0ff */
[----:B------:R-:W-:Y:S02]  /*3200*/  SHF.R.U32.HI R8, RZ, 0x10, R8 ;  /* 0x00000010ff087819 */ /* 0x000fe40000011608 */
[----:B------:R-:W-:Y:S02]  /*3210*/  IADD3 R41, R16, -0x80, RZ ;  /* 0xffffff8010297810 */ /* 0x000fe40007ffe0ff */
[----:B------:R-:W-:Y:S01]  /*3220*/  LOP3.LUT R16, R11, 0xff, RZ, 0xc0, !PT ;  /* 0x000000ff0b107812 */ /* 0x000fe200078ec0ff */
[----:B------:R-:W1:Y:S01]  /*3230*/  I2F.F16 R43, R43 ;  /* 0x0000002b002b7306 */ /* 0x000e620000200c00 */
[----:B------:R-:W-:Y:S02]  /*3240*/  LOP3.LUT R37, R30, 0xff, RZ, 0xc0, !PT ;  /* 0x000000ff1e257812 */ /* 0x000fe400078ec0ff */
[----:B------:R-:W-:Y:S02]  /*3250*/  IADD3 R19, R16, -0x80, RZ ;  /* 0xffffff8010137810 */ /* 0x000fe40007ffe0ff */
[----:B------:R-:W4:Y:S01]  /*3260*/  LDS.64 R16, [UR4+0x30] ;  /* 0x00003004ff107984 */ /* 0x000f220008000a00 */
[----:B------:R-:W-:Y:S01]  /*3270*/  LOP3.LUT R8, R8, 0xff, RZ, 0xc0, !PT ;  /* 0x000000ff08087812 */ /* 0x000fe200078ec0ff */
[----:B0-----:R-:W-:Y:S01]  /*3280*/  HADD2.F32 R29, -RZ, R29.H0_H0 ;  /* 0x2000001dff1d7230 */ /* 0x001fe20000004100 */
[----:B------:R-:W-:Y:S01]  /*3290*/  I2F.F16 R41, R41 ;  /* 0x0000002900297306 */ /* 0x000fe20000200c00 */
[----:B------:R-:W-:-:S02]  /*32a0*/  IADD3 R38, R37, -0x80, RZ ;  /* 0xffffff8025267810 */ /* 0x000fc40007ffe0ff */
[----:B------:R-:W-:Y:S02]  /*32b0*/  LEA.HI R35, R9, 0xffffff80, RZ, 0x8 ;  /* 0xffffff8009237811 */ /* 0x000fe400078f40ff */
[--C-:B------:R-:W-:Y:S02]  /*32c0*/  SHF.R.U32.HI R37, RZ, 0x8, R9.reuse ;  /* 0x00000008ff257819 */ /* 0x100fe40000011609 */
[----:B------:R-:W-:Y:S01]  /*32d0*/  SHF.R.U32.HI R9, RZ, 0x10, R9 ;  /* 0x00000010ff097819 */ /* 0x000fe20000011609 */
[----:B------:R-:W0:Y:S01]  /*32e0*/  I2F.F16 R19, R19 ;  /* 0x0000001300137306 */ /* 0x000e220000200c00 */
[----:B------:R-:W-:Y:S01]  /*32f0*/  IADD3 R8, R8, -0x80, RZ ;  /* 0xffffff8008087810 */ /* 0x000fe20007ffe0ff */
[----:B-1----:R-:W-:Y:S01]  /*3300*/  HADD2.F32 R43, -RZ, R43.H0_H0 ;  /* 0x2000002bff2b7230 */ /* 0x002fe20000004100 */
[----:B------:R-:W-:Y:S02]  /*3310*/  SHF.R.U32.HI R42, RZ, 0x8, R10 ;  /* 0x00000008ff2a7819 */ /* 0x000fe4000001160a */
[----:B------:R-:W-:-:S02]  /*3320*/  LOP3.LUT R39, R37, 0xff, RZ, 0xc0, !PT ;  /* 0x000000ff25277812 */ /* 0x000fc400078ec0ff */
[----:B------:R-:W-:Y:S01]  /*3330*/  LOP3.LUT R9, R9, 0xff, RZ, 0xc0, !PT ;  /* 0x000000ff09097812 */ /* 0x000fe200078ec0ff */
[----:B------:R-:W1:Y:S01]  /*3340*/  I2F.F16 R37, R8 ;  /* 0x0000000800257306 */ /* 0x000e620000200c00 */
[----:B------:R-:W-:Y:S02]  /*3350*/  LOP3.LUT R42, R42, 0xff, RZ, 0xc0, !PT ;  /* 0x000000ff2a2a7812 */ /* 0x000fe400078ec0ff */
[----:B------:R-:W-:Y:S02]  /*3360*/  LEA.HI R18, R10, 0xffffff80, RZ, 0x8 ;  /* 0xffffff800a127811 */ /* 0x000fe400078f40ff */
[----:B------:R-:W-:Y:S01]  /*3370*/  IADD3 R39, R39, -0x80, RZ ;  /* 0xffffff8027277810 */ /* 0x000fe20007ffe0ff */
[----:B0-----:R-:W-:Y:S02]  /*3380*/  HADD2.F32 R19, -RZ, R19.H0_H0 ;  /* 0x20000013ff137230 */ /* 0x001fe40000004100 */
[----:B------:R-:W-:Y:S01]  /*3390*/  I2F.F16 R38, R38 ;  /* 0x0000002600267306 */ /* 0x000fe20000200c00 */
[----:B------:R-:W-:Y:S01]  /*33a0*/  LEA.HI R28, R11, 0xffffff80, RZ, 0x8 ;  /* 0xffffff800b1c7811 */ /* 0x000fe200078f40ff */
[----:B-1----:R-:W-:-:S06]  /*33b0*/  HADD2.F32 R37, -RZ, R37.H0_H0 ;  /* 0x20000025ff257230 */ /* 0x002fcc0000004100 */
[----:B------:R-:W0:Y:S01]  /*33c0*/  I2F.F16 R39, R39 ;  /* 0x0000002700277306 */ /* 0x000e220000200c00 */
[--C-:B----4-:R-:W-:Y:S02]  /*33d0*/  HADD2.F32 R8, -RZ, R16.reuse.H0_H0 ;  /* 0x20000010ff087230 */ /* 0x110fe40000004100 */
[----:B------:R-:W-:-:S05]  /*33e0*/  HADD2.F32 R44, -RZ, R16.H1_H1 ;  /* 0x30000010ff2c7230 */ /* 0x000fca0000004100 */
[----:B------:R-:W-:Y:S01]  /*33f0*/  I2F.F16 R36, R36 ;  /* 0x0000002400247306 */ /* 0x000fe20000200c00 */
[----:B------:R-:W-:Y:S01]  /*3400*/  FFMA.FTZ R19, R8, R19, RZ ;  /* 0x0000001308137223 */ /* 0x000fe200000100ff */
[----:B0-----:R-:W-:-:S06]  /*3410*/  HADD2.F32 R39, -RZ, R39.H0_H0 ;  /* 0x20000027ff277230 */ /* 0x001fcc0000004100 */
[----:B------:R-:W-:Y:S08]  /*3420*/  I2F.F16 R35, R35 ;  /* 0x0000002300237306 */ /* 0x000ff00000200c00 */
[----:B------:R-:W-:Y:S08]  /*3430*/  I2F.F16 R18, R18 ;  /* 0x0000001200127306 */ /* 0x000ff00000200c00 */
[----:B------:R-:W-:Y:S01]  /*3440*/  I2F.F16 R28, R28 ;  /* 0x0000001c001c7306 */ /* 0x000fe20000200c00 */
[----:B---3--:R-:W-:-:S02]  /*3450*/  LEA.HI R40, R14, 0xffffff80, RZ, 0x8 ;  /* 0xffffff800e287811 */ /* 0x008fc400078f40ff */
[----:B------:R-:W-:-:S05]  /*3460*/  LEA.HI R34, R12, 0xffffff80, RZ, 0x8 ;  /* 0xffffff800c227811 */ /* 0x000fca00078f40ff */
[----:B------:R0:W-:Y:S01]  /*3470*/  I2F.F16 R30, R40 ;  /* 0x00000028001e7306 */ /* 0x0001e20000200c00 */
[----:B------:R-:W-:-:S07]  /*3480*/  LEA.HI R31, R13, 0xffffff80, RZ, 0x8 ;  /* 0xffffff800d1f7811 */ /* 0x000fce00078f40ff */
[----:B------:R-:W1:Y:S01]  /*3490*/  I2F.F16 R34, R34 ;  /* 0x0000002200227306 */ /* 0x000e620000200c00 */
        /* <DEDUP_REMOVED lines=13> */
[----:B-1----:R-:W-:Y:S01]  /*3570*/  HADD2.F32 R34, -RZ, R34.H0_H0 ;  /* 0x20000022ff227230 */ /* 0x002fe20000004100 */
[----:B------:R-:W-:Y:S01]  /*3580*/  IADD3 R40, R43, -0x80, RZ ;  /* 0xffffff802b287810 */ /* 0x000fe20007ffe0ff */
[----:B------:R-:W-:Y:S01]  /*3590*/  HADD2.F32 R43, -RZ, R38.H0_H0 ;  /* 0x20000026ff2b7230 */ /* 0x000fe20000004100 */
[----:B------:R-:W-:Y:S01]  /*35a0*/  SHF.R.U32.HI R11, RZ, 0x10, R11 ;  /* 0x00000010ff0b7819 */ /* 0x000fe2000001160b */
[----:B------:R-:W1:Y:S01]  /*35b0*/  I2F.F16 R10, R10 ;  /* 0x0000000a000a7306 */ /* 0x000e620000200c00 */
[----:B------:R-:W-:Y:S01]  /*35c0*/  LOP3.LUT R38, R13, 0xff, RZ, 0xc0, !PT ;  /* 0x000000ff0d267812 */ /* 0x000fe200078ec0ff */
[----:B------:R-:W-:Y:S01]  /*35d0*/  HADD2.F32 R30, -RZ, R30.H0_H0 ;  /* 0x2000001eff1e7230 */ /* 0x000fe20000004100 */
[----:B------:R-:W-:Y:S01]  /*35e0*/  LOP3.LUT R11, R11, 0xff, RZ, 0xc0, !PT ;  /* 0x000000ff0b0b7812 */ /* 0x000fe200078ec0ff */
[----:B------:R-:W-:Y:S01]  /*35f0*/  FFMA.FTZ R42, R43, R44, R42 ;  /* 0x0000002c2b2a7223 */ /* 0x000fe2000001002a */
[----:B0-----:R-:W-:-:S03]  /*3600*/  HADD2.F32 R41, -RZ, R41.H0_H0 ;  /* 0x20000029ff297230 */ /* 0x001fc60000004100 */
[----:B------:R-:W0:Y:S01]  /*3610*/  I2F.F16 R40, R40 ;  /* 0x0000002800287306 */ /* 0x000e220000200c00 */
        /* <DEDUP_REMOVED lines=8> */
[----:B-1----:R-:W-:-:S02]  /*36a0*/  HADD2.F32 R38, -RZ, R10.H0_H0 ;  /* 0x2000000aff267230 */ /* 0x002fc40000004100 */
[----:B0-----:R-:W-:Y:S02]  /*36b0*/  HADD2.F32 R40, -RZ, R40.H0_H0 ;  /* 0x20000028ff287230 */ /* 0x001fe40000004100 */
[----:B------:R-:W0:Y:S03]  /*36c0*/  I2F.F16 R16, R16 ;  /* 0x0000001000107306 */ /* 0x000e260000200c00 */
        /* <DEDUP_REMOVED lines=10> */
[----:B0-----:R-:W-:Y:S01]  /*3770*/  HADD2.F32 R46, -RZ, R16.H0_H0 ;  /* 0x20000010ff2e7230 */ /* 0x001fe20000004100 */
[----:B-1----:R-:W-:Y:S01]  /*3780*/  SHF.R.U32.HI R41, RZ, 0x10, R12 ;  /* 0x00000010ff297819 */ /* 0x002fe2000001160c */
[----:B------:R0:W1:Y:S01]  /*3790*/  I2F.F16 R38, R44 ;  /* 0x0000002c00267306 */ /* 0x0000620000200c00 */
        /* <DEDUP_REMOVED lines=8> */
[----:B0-----:R-:W-:Y:S01]  /*3820*/  HADD2.F32 R44, -RZ, R36.H0_H0 ;  /* 0x20000024ff2c7230 */ /* 0x001fe20000004100 */
[----:B------:R-:W-:Y:S01]  /*3830*/  SHF.R.U32.HI R41, RZ, 0x10, R13 ;  /* 0x00000010ff297819 */ /* 0x000fe2000001160d */
[----:B------:R-:W0:Y:S01]  /*3840*/  I2F.F16 R10, R43 ;  /* 0x0000002b000a7306 */ /* 0x000e220000200c00 */
[----:B------:R-:W-:-:S02]  /*3850*/  LOP3.LUT R42, R42, 0xff, RZ, 0xc0, !PT ;  /* 0x000000ff2a2a7812 */ /* 0x000fc400078ec0ff */
[--C-:B------:R-:W-:Y:S01]  /*3860*/  SHF.R.U32.HI R36, RZ, 0x8, R14.reuse ;  /* 0x00000008ff247819 */ /* 0x100fe2000001160e */
[----:B-1----:R-:W-:Y:S01]  /*3870*/  HADD2.F32 R38, -RZ, R38.H0_H0 ;  /* 0x20000026ff267230 */ /* 0x002fe20000004100 */
[----:B------:R-:W-:Y:S02]  /*3880*/  LOP3.LUT R41, R41, 0xff, RZ, 0xc0, !PT ;  /* 0x000000ff29297812 */ /* 0x000fe400078ec0ff */
[----:B------:R-:W-:Y:S01]  /*3890*/  IADD3 R13, R42, -0x80, RZ ;  /* 0xffffff802a0d7810 */ /* 0x000fe20007ffe0ff */
[----:B------:R-:W-:Y:S01]  /*38a0*/  HADD2.F32 R42, -RZ, R17.H1_H1 ;  /* 0x30000011ff2a7230 */ /* 0x000fe20000004100 */
[----:B------:R-:W-:Y:S01]  /*38b0*/  LOP3.LUT R36, R36, 0xff, RZ, 0xc0, !PT ;  /* 0x000000ff24247812 */ /* 0x000fe200078ec0ff */
[----:B------:R-:W1:Y:S01]  /*38c0*/  I2F.F16 R11, R11 ;  /* 0x0000000b000b7306 */ /* 0x000e620000200c00 */
        /* <DEDUP_REMOVED lines=13> */
[----:B0-----:R-:W-:Y:S01]  /*39a0*/  HADD2.F32 R43, -RZ, R10.H0_H0 ;  /* 0x2000000aff2b7230 */ /* 0x001fe20000004100 */
[----:B------:R-:W-:Y:S01]  /*39b0*/  LEA.HI R18, R15, 0xffffff80, RZ, 0x8 ;  /* 0xffffff800f127811 */ /* 0x000fe200078f40ff */
[C---:B------:R-:W-:Y:S01]  /*39c0*/  FFMA.FTZ R29, R42.reuse, R36, R29 ;  /* 0x000000242a1d7223 */ /* 0x040fe2000001001d */
[----:B------:R-:W-:Y:S01]  /*39d0*/  SHF.R.U32.HI R41, RZ, 0x10, R15 ;  /* 0x00000010ff297819 */ /* 0x000fe2000001160f */
[----:B------:R-:W-:Y:S01]  /*39e0*/  FFMA.FTZ R39, R42, R44, R39 ;  /* 0x0000002c2a277223 */ /* 0x000fe20000010027 */
[----:B------:R-:W-:Y:S01]  /*39f0*/  IADD3 R15, R35, -0x80, RZ ;  /* 0xffffff80230f7810 */ /* 0x000fe20007ffe0ff */
[----:B------:R-:W0:Y:S01]  /*3a00*/  I2F.F16 R13, R13 ;  /* 0x0000000d000d7306 */ /* 0x000e220000200c00 */
[----:B------:R-:W-:Y:S01]  /*3a10*/  LOP3.LUT R41, R41, 0xff, RZ, 0xc0, !PT ;  /* 0x000000ff29297812 */ /* 0x000fe200078ec0ff */
[----:B-1----:R-:W-:-:S02]  /*3a20*/  HADD2.F32 R42, -RZ, R11.H0_H0 ;  /* 0x2000000bff2a7230 */ /* 0x002fc40000004100 */
[--C-:B---3--:R-:W-:Y:S01]  /*3a30*/  HADD2.F32 R36, -RZ, R8.reuse.H0_H0 ;  /* 0x20000008ff247230 */ /* 0x108fe20000004100 */
[----:B------:R-:W-:Y:S01]  /*3a40*/  IADD3 R41, R41, -0x80, RZ ;  /* 0xffffff8029297810 */ /* 0x000fe20007ffe0ff */
[----:B------:R-:W-:Y:S02]  /*3a50*/  HADD2.F32 R8, -RZ, R8.H1_H1 ;  /* 0x30000008ff087230 */ /* 0x000fe40000004100 */
[----:B------:R-:W1:Y:S01]  /*3a60*/  I2F.F16 R14, R14 ;  /* 0x0000000e000e7306 */ /* 0x000e620000200c00 */
[----:B----4-:R-:W-:Y:S02]  /*3a70*/  HADD2.F32 R12, -RZ, R12.H0_H0 ;  /* 0x2000000cff0c7230 */ /* 0x010fe40000004100 */
[----:B------:R-:W-:Y:S01]  /*3a80*/  FFMA.FTZ R37, R42, R36, R37 ;  /* 0x000000242a257223 */ /* 0x000fe20000010025 */
[C---:B------:R-:W-:Y:S01]  /*3a90*/  FFMA.FTZ R19, R36.reuse, R19, R29 ;  /* 0x0000001324137223 */ /* 0x040fe2000001001d */
[----:B------:R-:W-:Y:S01]  /*3aa0*/  FFMA.FTZ R38, R36, R38, R39 ;  /* 0x0000002624267223 */ /* 0x000fe20000010027 */
[----:B------:R-:W-:-:S02]  /*3ab0*/  HADD2.F32 R11, -RZ, R9.H0_H0 ;  /* 0x20000009ff0b7230 */ /* 0x000fc40000004100 */
        /* <DEDUP_REMOVED lines=42> */
.L_x_4070:
[----:B------:R-:W-:Y:S01]  /*3d60*/  IADD3 R25, R25, 0x20, RZ ;  /* 0x0000002019197810 */ /* 0x000fe20007ffe0ff */
[----:B------:R-:W-:Y:S01]  /*3d70*/  UIADD3 UR4, UR4, 0x40, URZ ;  /* 0x0000004004047890 */ /* 0x000fe2000fffe03f */
[----:B------:R-:W-:Y:S02]  /*3d80*/  IMAD.WIDE R32, R7, 0x8, R32 ;  /* 0x0000000807207825 */ /* 0x000fe400078e0220 */
[C---:B------:R-:W-:Y:S02]  /*3d90*/  ISETP.GE.AND P0, PT, R25.reuse, UR5, PT ;  /* 0x0000000519007c0c */ /* 0x040fe4000bf06270 */
[----:B------:R-:W-:Y:S01]  /*3da0*/  ISETP.LT.AND P2, PT, R25, R24, PT ;  /* 0x000000181900720c */ /* 0x000fe20003f41270 */
[----:B0-----:R-:W-:-:S12]  /*3db0*/  IMAD.WIDE R26, R7, 0x8, R26 ;  /* 0x00000008071a7825 */ /* 0x001fd800078e021a */
[----:B------:R-:W-:Y:S05]  /*3dc0*/  @!P0 BRA P2, `(.L_x_4071) ;  /* 0xffffffcc00b08947 */ /* 0x000fea000103ffff */
.L_x_4066:
        /* <DEDUP_REMOVED lines=10> */
.L_x_4074:
[----:B------:R-:W-:Y:S05]  /*3e70*/  @P1 BRA `(.L_x_4073) ;  /* 0x0000002000cc1947 */ /* 0x000fea0003800000 */
[----:B------:R-:W3:Y:S01]  /*3e80*/  LDG.E.128.CONSTANT R16, desc[UR6][R26.64] ;  /* 0x000000061a107981 */ /* 0x000ee2000c1e9d00 */
[----:B------:R-:W0:Y:S03]  /*3e90*/  LDC R7, c[0x0][0x23c] ;  /* 0x00008f00ff077b82 */ /* 0x000e260000000800 */
[----:B-1----:R-:W1:Y:S01]  /*3ea0*/  LDS.64 R30, [UR4] ;  /* 0x00000004ff1e7984 */ /* 0x002e620008000a00 */
[----:B0-----:R-:W-:-:S04]  /*3eb0*/  LEA R46, P0, R7, R26, 0x2 ;  /* 0x0000001a072e7211 */ /* 0x001fc800078010ff */
[----:B------:R-:W-:-:S05]  /*3ec0*/  LEA.HI.X R47, R7, R27, R22, 0x2, P0 ;  /* 0x0000001b072f7211 */ /* 0x000fca00000f1416 */
[----:B-----5:R0:W4:Y:S02]  /*3ed0*/  LDG.E.128.CONSTANT R12, desc[UR6][R46.64] ;  /* 0x000000062e0c7981 */ /* 0x020124000c1e9d00 */
[----:B0-----:R-:W-:-:S04]  /*3ee0*/  IMAD.WIDE R46, R7, 0x4, R46 ;  /* 0x00000004072e7825 */ /* 0x001fc800078e022e */
[----:B-1----:R-:W-:Y:S01]  /*3ef0*/  HADD2.F32 R28, -RZ, R30.H0_H0 ;  /* 0x2000001eff1c7230 */ /* 0x002fe20000004100 */
        /* <DEDUP_REMOVED lines=16> */
[C---:B------:R-:W-:Y:S01]  /*4000*/  FFMA.FTZ R42, R28.reuse, R39, RZ ;  /* 0x000000271c2a7223 */ /* 0x040fe200000100ff */
[--C-:B------:R-:W-:Y:S02]  /*4010*/  HADD2.F32 R35, -RZ, R37.reuse.H0_H0 ;  /* 0x20000025ff237230 */ /* 0x100fe40000004100 */
[----:B------:R-:W-:Y:S01]  /*4020*/  FFMA.FTZ R29, R29, R28, RZ ;  /* 0x0000001c1d1d7223 */ /* 0x000fe200000100ff */
[----:B------:R-:W-:Y:S02]  /*4030*/  HADD2.F32 R34, -RZ, R34.H1_H1 ;  /* 0x30000022ff227230 */ /* 0x000fe40000004100 */
[C---:B------:R-:W-:Y:S01]  /*4040*/  FFMA.FTZ R33, R28.reuse, R33, RZ ;  /* 0x000000211c217223 */ /* 0x040fe200000100ff */
[----:B------:R-:W-:Y:S02]  /*4050*/  HADD2.F32 R39, -RZ, R30.H1_H1 ;  /* 0x3000001eff277230 */ /* 0x000fe40000004100 */
[----:B------:R-:W-:Y:S01]  /*4060*/  FFMA.FTZ R28, R28, R35, RZ ;  /* 0x000000231c1c7223 */ /* 0x000fe200000100ff */
[----:B------:R-:W-:Y:S01]  /*4070*/  HADD2.F32 R37, -RZ, R37.H1_H1 ;  /* 0x30000025ff257230 */ /* 0x000fe20000004100 */
[----:B------:R-:W-:Y:S01]  /*4080*/  MOV R35, 0x2c00 ;  /* 0x00002c0000237802 */ /* 0x000fe20000000f00 */
[----:B------:R-:W-:-:S02]  /*4090*/  HADD2.F32 R36, -RZ, R36.H1_H1 ;  /* 0x30000024ff247230 */ /* 0x000fc40000004100 */
[----:B------:R-:W-:Y:S01]  /*40a0*/  FFMA.FTZ R43, R34, R39, R29 ;  /* 0x00000027222b7223 */ /* 0x000fe2000001001d */
[----:B------:R-:W-:Y:S02]  /*40b0*/  HADD2.F32 R38, -RZ, R38.H1_H1 ;  /* 0x30000026ff267230 */ /* 0x000fe40000004100 */
[C---:B------:R-:W-:Y:S01]  /*40c0*/  FFMA.FTZ R30, R39.reuse, R37, R28 ;  /* 0x00000025271e7223 */ /* 0x040fe2000001001c */
[----:B------:R-:W-:Y:S01]  /*40d0*/  LOP3.LUT R28, R16, 0xf000f0, RZ, 0xc0, !PT ;  /* 0x00f000f0101c7812 */ /* 0x000fe200078ec0ff */
[----:B------:R-:W-:Y:S01]  /*40e0*/  FFMA.FTZ R42, R39, R36, R42 ;  /* 0x00000024272a7223 */ /* 0x000fe2000001002a */
[----:B------:R-:W-:Y:S02]  /*40f0*/  LOP3.LUT R29, R17, 0xf000f0, RZ, 0xc0, !PT ;  /* 0x00f000f0111d7812 */ /* 0x000fe400078ec0ff */
[----:B------:R-:W-:Y:S01]  /*4100*/  PRMT R3, R3, 0x5410, R35 ;  /* 0x0000541003037816 */ /* 0x000fe20000000023 */
[----:B------:R-:W-:Y:S01]  /*4110*/  FFMA.FTZ R35, R39, R38, R33 ;  /* 0x0000002627237223 */ /* 0x000fe20000010021 */
[----:B------:R-:W-:-:S02]  /*4120*/  LOP3.LUT R36, R28, 0x64006400, RZ, 0xfc, !PT ;  /* 0x640064001c247812 */ /* 0x000fc400078efcff */
[----:B------:R-:W-:Y:S02]  /*4130*/  LOP3.LUT R34, R29, 0x64006400, RZ, 0xfc, !PT ;  /* 0x640064001d227812 */ /* 0x000fe400078efcff */
[----:B------:R-:W-:Y:S01]  /*4140*/  LOP3.LUT R33, R18, 0xf000f0, RZ, 0xc0, !PT ;  /* 0x00f000f012217812 */ /* 0x000fe200078ec0ff */
[----:B------:R-:W1:Y:S01]  /*4150*/  LDS.64 R28, [UR4+0x8] ;  /* 0x00000804ff1c7984 */ /* 0x000e620008000a00 */
[----:B------:R-:W-:Y:S01]  /*4160*/  LOP3.LUT R37, R19, 0xf000f0, RZ, 0xc0, !PT ;  /* 0x00f000f013257812 */ /* 0x000fe200078ec0ff */
[-C--:B------:R-:W-:Y:S01]  /*4170*/  HFMA2 R36, R36, R3.reuse.H1_H1, -72, -72 ;  /* 0xd480d48024247431 */ /* 0x080fe20000060003 */
[----:B------:R-:W-:Y:S02]  /*4180*/  LOP3.LUT R38, R33, 0x64006400, RZ, 0xfc, !PT ;  /* 0x6400640021267812 */ /* 0x000fe400078efcff */
[----:B------:R-:W-:Y:S01]  /*4190*/  LOP3.LUT R40, R37, 0x64006400, RZ, 0xfc, !PT ;  /* 0x6400640025287812 */ /* 0x000fe200078efcff */
[----:B------:R-:W-:Y:S02]  /*41a0*/  HFMA2 R37, R34, R3.H1_H1, -72, -72 ;  /* 0xd480d48022257431 */ /* 0x000fe40000060003 */
[----:B------:R-:W-:-:S02]  /*41b0*/  HADD2.F32 R44, -RZ, R36.H0_H0 ;  /* 0x20000024ff2c7230 */ /* 0x000fc40000004100 */
[-C--:B------:R-:W-:Y:S02]  /*41c0*/  HFMA2 R34, R38, R3.reuse.H1_H1, -72, -72 ;  /* 0xd480d48026227431 */ /* 0x080fe40000060003 */
[----:B------:R-:W-:Y:S02]  /*41d0*/  HADD2.F32 R38, -RZ, R31.H0_H0 ;  /* 0x2000001fff267230 */ /* 0x000fe40000004100 */
[----:B------:R-:W-:Y:S02]  /*41e0*/  HFMA2 R33, R40, R3.H1_H1, -72, -72 ;  /* 0xd480d48028217431 */ /* 0x000fe40000060003 */
[----:B------:R-:W-:Y:S01]  /*41f0*/  HADD2.F32 R41, -RZ, R37.H0_H0 ;  /* 0x20000025ff297230 */ /* 0x000fe20000004100 */
[----:B------:R-:W-:Y:S01]  /*4200*/  SHF.R.U32.HI R16, RZ, 0x8, R16 ;  /* 0x00000008ff107819 */ /* 0x000fe20000011610 */
[----:B------:R-:W-:Y:S02]  /*4210*/  HADD2.F32 R40, -RZ, R34.H0_H0 ;  /* 0x20000022ff287230 */ /* 0x000fe40000004100 */
[----:B------:R-:W-:Y:S01]  /*4220*/  FFMA.FTZ R43, R44, R38, R43 ;  /* 0x000000262c2b7223 */ /* 0x000fe2000001002b */
[----:B------:R-:W-:-:S02]  /*4230*/  HADD2.F32 R39, -RZ, R33.H0_H0 ;  /* 0x20000021ff277230 */ /* 0x000fc40000004100 */
[C---:B------:R-:W-:Y:S01]  /*4240*/  FFMA.FTZ R41, R38.reuse, R41, R42 ;  /* 0x0000002926297223 */ /* 0x040fe2000001002a */
[----:B------:R-:W-:Y:S02]  /*4250*/  HADD2.F32 R34, -RZ, R34.H1_H1 ;  /* 0x30000022ff227230 */ /* 0x000fe40000004100 */
[C---:B------:R-:W-:Y:S01]  /*4260*/  FFMA.FTZ R35, R38.reuse, R40, R35 ;  /* 0x0000002826237223 */ /* 0x040fe20000010023 */
[----:B------:R-:W-:Y:S01]  /*4270*/  SHF.R.U32.HI R17, RZ, 0x8, R17 ;  /* 0x00000008ff117819 */ /* 0x000fe20000011611 */
[----:B------:R-:W-:Y:S01]  /*4280*/  FFMA.FTZ R30, R38, R39, R30 ;  /* 0x00000027261e7223 */ /* 0x000fe2000001001e */
[----:B------:R-:W-:Y:S01]  /*4290*/  HADD2.F32 R38, -RZ, R31.H1_H1 ;  /* 0x3000001fff267230 */ /* 0x000fe20000004100 */
[----:B------:R-:W-:Y:S01]  /*42a0*/  LOP3.LUT R31, R16, 0xf000f, RZ, 0xc0, !PT ;  /* 0x000f000f101f7812 */ /* 0x000fe200078ec0ff */
[----:B------:R-:W-:Y:S01]  /*42b0*/  HADD2.F32 R36, -RZ, R36.H1_H1 ;  /* 0x30000024ff247230 */ /* 0x000fe20000004100 */
[----:B------:R-:W-:Y:S01]  /*42c0*/  SHF.R.U32.HI R18, RZ, 0x8, R18 ;  /* 0x00000008ff127819 */ /* 0x000fe20000011612 */
[----:B------:R-:W-:-:S02]  /*42d0*/  HADD2.F32 R37, -RZ, R37.H1_H1 ;  /* 0x30000025ff257230 */ /* 0x000fc40000004100 */
[----:B------:R-:W-:Y:S01]  /*42e0*/  FFMA.FTZ R35, R38, R34, R35 ;  /* 0x0000002226237223 */ /* 0x000fe20000010023 */
[----:B------:R-:W-:Y:S01]  /*42f0*/  HADD2.F32 R33, -RZ, R33.H1_H1 ;  /* 0x30000021ff217230 */ /* 0x000fe20000004100 */
[----:B------:R-:W-:Y:S01]  /*4300*/  LOP3.LUT R34, R17, 0xf000f, RZ, 0xc0, !PT ;  /* 0x000f000f11227812 */ /* 0x000fe200078ec0ff */
[----:B------:R-:W-:Y:S01]  /*4310*/  FFMA.FTZ R43, R36, R38, R43 ;  /* 0x00000026242b7223 */ /* 0x000fe2000001002b */
[C---:B------:R-:W-:Y:S01]  /*4320*/  FFMA.FTZ R41, R38.reuse, R37, R41 ;  /* 0x0000002526297223 */ /* 0x040fe20000010029 */
[----:B------:R-:W-:Y:S01]  /*4330*/  SHF.R.U32.HI R19, RZ, 0x8, R19 ;  /* 0x00000008ff137819 */ /* 0x000fe20000011613 */
[----:B------:R-:W-:Y:S01]  /*4340*/  FFMA.FTZ R38, R38, R33, R30 ;  /* 0x0000002126267223 */ /* 0x000fe2000001001e */
[----:B------:R-:W-:Y:S02]  /*4350*/  LOP3.LUT R31, R31, 0x64006400, RZ, 0xfc, !PT ;  /* 0x640064001f1f7812 */ /* 0x000fe400078efcff */
[----:B------:R-:W-:Y:S02]  /*4360*/  LOP3.LUT R30, R34, 0x64006400, RZ, 0xfc, !PT ;  /* 0x64006400221e7812 */ /* 0x000fe400078efcff */
[----:B------:R-:W-:Y:S01]  /*4370*/  LOP3.LUT R33, R18, 0xf000f, RZ, 0xc0, !PT ;  /* 0x000f000f12217812 */ /* 0x000fe200078ec0ff */
[----:B------:R-:W-:Y:S01]  /*4380*/  HADD2 R31, R31, -1032, -1032 ;  /* 0xe408e4081f1f7430 */ /* 0x000fe20000000000 */
[----:B------:R-:W-:Y:S01]  /*4390*/  LOP3.LUT R34, R19, 0xf000f, RZ, 0xc0, !PT ;  /* 0x000f000f13227812 */ /* 0x000fe200078ec0ff */
[----:B------:R-:W-:Y:S01]  /*43a0*/  HADD2 R30, R30, -1032, -1032 ;  /* 0xe408e4081e1e7430 */ /* 0x000fe20000000000 */
[----:B------:R-:W-:Y:S01]  /*43b0*/  LOP3.LUT R33, R33, 0x64006400, RZ, 0xfc, !PT ;  /* 0x6400640021217812 */ /* 0x000fe200078efcff */
[----:B-1----:R-:W-:Y:S01]  /*43c0*/  HADD2.F32 R36, -RZ, R28.H0_H0 ;  /* 0x2000001cff247230 */ /* 0x002fe20000004100 */
[----:B------:R-:W-:Y:S01]  /*43d0*/  LOP3.LUT R39, R34, 0x64006400, RZ, 0xfc, !PT ;  /* 0x6400640022277812 */ /* 0x000fe200078efcff */
[----:B------:R-:W-:Y:S01]  /*43e0*/  HADD2.F32 R40, -RZ, R31.H0_H0 ;  /* 0x2000001fff287230 */ /* 0x000fe20000004100 */
[----:B------:R-:W-:Y:S01]  /*43f0*/  LOP3.LUT R17, R17, 0xf000f0, RZ, 0xc0, !PT ;  /* 0x00f000f011117812 */ /* 0x000fe200078ec0ff */
[----:B------:R-:W-:-:S02]  /*4400*/  HADD2 R34, R33, -1032, -1032 ;  /* 0xe408e40821227430 */ /* 0x000fc40000000000 */
[----:B------:R-:W-:Y:S02]  /*4410*/  HADD2.F32 R37, -RZ, R30.H0_H0 ;  /* 0x2000001eff257230 */ /* 0x000fe40000004100 */
[----:B------:R-:W-:Y:S02]  /*4420*/  HADD2 R33, R39, -1032, -1032 ;  /* 0xe408e40827217430 */ /* 0x000fe40000000000 */
[----:B------:R-:W-:Y:S01]  /*4430*/  FFMA.FTZ R43, R40, R36, R43 ;  /* 0x00000024282b7223 */ /* 0x000fe2000001002b */
        /* <DEDUP_REMOVED lines=18> */
[C---:B------:R-:W-:Y:S01]  /*4560*/  FFMA.FTZ R35, R28.reuse, R34, R35 ;  /* 0x000000221c237223 */ /* 0x040fe20000010023 */
[----:B------:R-:W-:Y:S01]  /*4570*/  FFMA.FTZ R28, R28, R36, R37 ;  /* 0x000000241c1c7223 */ /* 0x000fe20000010025 */
[----:B------:R-:W-:Y:S01]  /*4580*/  LOP3.LUT R36, R33, 0x64006400, RZ, 0xfc, !PT ;  /* 0x6400640021247812 */ /* 0x000fe200078efcff */
[-C--:B------:R-:W-:Y:S01]  /*4590*/  HFMA2 R16, R16, R3.reuse.H1_H1, -72, -72 ;  /* 0xd480d48010107431 */ /* 0x080fe20000060003 */
[----:B------:R-:W-:Y:S01]  /*45a0*/  LOP3.LUT R18, R19, 0x64006400, RZ, 0xfc, !PT ;  /* 0x6400640013127812 */ /* 0x000fe200078efcff */
[----:B------:R-:W-:Y:S01]  /*45b0*/  HADD2.F32 R34, -RZ, R29.H0_H0 ;  /* 0x2000001dff227230 */ /* 0x000fe20000004100 */
[----:B------:R-:W1:Y:S01]  /*45c0*/  LDS.64 R30, [UR4+0x10] ;  /* 0x00001004ff1e7984 */ /* 0x000e620008000a00 */
[-C--:B------:R-:W-:Y:S02]  /*45d0*/  HFMA2 R19, R36, R3.reuse.H1_H1, -72, -72 ;  /* 0xd480d48024137431 */ /* 0x080fe40000060003 */
[----:B------:R-:W-:Y:S02]  /*45e0*/  HADD2.F32 R38, -RZ, R16.H0_H0 ;  /* 0x20000010ff267230 */ /* 0x000fe40000004100 */
[----:B------:R-:W-:-:S02]  /*45f0*/  HFMA2 R18, R18, R3.H1_H1, -72, -72 ;  /* 0xd480d48012127431 */ /* 0x000fc40000060003 */
        /* <DEDUP_REMOVED lines=9> */
[----:B------:R-:W-:Y:S01]  /*4690*/  HADD2.F32 R33, -RZ, R16.H1_H1 ;  /* 0x30000010ff217230 */ /* 0x000fe20000004100 */
[----:B----4-:R-:W-:Y:S01]  /*46a0*/  LOP3.LUT R37, R13, 0xf000f, RZ, 0xc0, !PT ;  /* 0x000f000f0d257812 */ /* 0x010fe200078ec0ff */
[----:B------:R-:W-:Y:S02]  /*46b0*/  HADD2.F32 R19, -RZ, R19.H1_H1 ;  /* 0x30000013ff137230 */ /* 0x000fe40000004100 */
[----:B------:R-:W-:Y:S01]  /*46c0*/  FFMA.FTZ R34, R29, R17, R38 ;  /* 0x000000111d227223 */ /* 0x000fe20000010026 */
[----:B------:R-:W-:-:S04]  /*46d0*/  IMAD.WIDE R16, R7, 0x4, R46 ;  /* 0x0000000407107825 */ /* 0x000fc800078e022e */
[----:B------:R-:W-:Y:S01]  /*46e0*/  FFMA.FTZ R33, R33, R29, R36 ;  /* 0x0000001d21217223 */ /* 0x000fe20000010024 */
[----:B------:R-:W-:Y:S01]  /*46f0*/  LOP3.LUT R36, R12, 0xf000f, RZ, 0xc0, !PT ;  /* 0x000f000f0c247812 */ /* 0x000fe200078ec0ff */
        /* <DEDUP_REMOVED lines=19> */
[----:B-1----:R-:W-:Y:S01]  /*4830*/  HADD2.F32 R28, -RZ, R30.H0_H0 ;  /* 0x2000001eff1c7230 */ /* 0x002fe20000004100 */
[----:B------:R-:W-:Y:S01]  /*4840*/  LOP3.LUT R42, R42, 0x64006400, RZ, 0xfc, !PT ;  /* 0x640064002a2a7812 */ /* 0x000fe200078efcff */
[----:B------:R-:W-:Y:S01]  /*4850*/  HADD2.F32 R45, -RZ, R40.H0_H0 ;  /* 0x20000028ff2d7230 */ /* 0x000fe20000004100 */
[----:B------:R-:W-:Y:S01]  /*4860*/  LOP3.LUT R44, R15, 0xf000f0, RZ, 0xc0, !PT ;  /* 0x00f000f00f2c7812 */ /* 0x000fe200078ec0ff */
        /* <DEDUP_REMOVED lines=11> */
[----:B------:R-:W-:Y:S01]  /*4920*/  SHF.R.U32.HI R13, RZ, 0x8, R13 ;  /* 0x00000008ff0d7819 */ /* 0x000fe2000001160d */
[----:B------:R-:W-:-:S02]  /*4930*/  HADD2.F32 R40, -RZ, R41.H1_H1 ;  /* 0x30000029ff287230 */ /* 0x000fc40000004100 */
[----:B------:R-:W-:Y:S01]  /*4940*/  FFMA.FTZ R43, R38, R28, R43 ;  /* 0x0000001c262b7223 */ /* 0x000fe2000001002b */
[----:B------:R-:W-:Y:S01]  /*4950*/  LOP3.LUT R38, R12, 0xf000f0, RZ, 0xc0, !PT ;  /* 0x00f000f00c267812 */ /* 0x000fe200078ec0ff */
[C---:B------:R-:W-:Y:S01]  /*4960*/  FFMA.FTZ R30, R28.reuse, R30, R37 ;  /* 0x0000001e1c1e7223 */ /* 0x040fe20000010025 */
[C---:B------:R-:W-:Y:S01]  /*4970*/  FFMA.FTZ R36, R28.reuse, R36, R29 ;  /* 0x000000241c247223 */ /* 0x040fe2000001001d */
[----:B------:R-:W-:Y:S01]  /*4980*/  FFMA.FTZ R37, R28, R40, R39 ;  /* 0x000000281c257223 */ /* 0x000fe20000010027 */
[----:B------:R-:W-:Y:S01]  /*4990*/  LOP3.LUT R38, R38, 0x64006400, RZ, 0xfc, !PT ;  /* 0x6400640026267812 */ /* 0x000fe200078efcff */
[----:B------:R-:W1:Y:S01]  /*49a0*/  LDS.64 R28, [UR4+0x18] ;  /* 0x00001804ff1c7984 */ /* 0x000e620008000a00 */
[----:B------:R-:W-:Y:S01]  /*49b0*/  LOP3.LUT R40, R14, 0xf000f0, RZ, 0xc0, !PT ;  /* 0x00f000f00e287812 */ /* 0x000fe200078ec0ff */
[----:B------:R-:W-:Y:S02]  /*49c0*/  HFMA2 R39, R42, R3.H1_H1, -72, -72 ;  /* 0xd480d4802a277431 */ /* 0x000fe40000060003 */
[----:B0-----:R-:W-:-:S02]  /*49d0*/  HADD2.F32 R46, -RZ, R31.H0_H0 ;  /* 0x2000001fff2e7230 */ /* 0x001fc40000004100 */
[-C--:B------:R-:W-:Y:S01]  /*49e0*/  HFMA2 R38, R38, R3.reuse.H1_H1, -72, -72 ;  /* 0xd480d48026267431 */ /* 0x080fe20000060003 */
[----:B------:R-:W-:Y:S01]  /*49f0*/  LOP3.LUT R40, R40, 0x64006400, RZ, 0xfc, !PT ;  /* 0x6400640028287812 */ /* 0x000fe200078efcff */
[-C--:B------:R-:W-:Y:S01]  /*4a00*/  HFMA2 R41, R44, R3.reuse.H1_H1, -72, -72 ;  /* 0xd480d4802c297431 */ /* 0x080fe20000060003 */
[----:B------:R-:W-:Y:S01]  /*4a10*/  SHF.R.U32.HI R12, RZ, 0x8, R12 ;  /* 0x00000008ff0c7819 */ /* 0x000fe2000001160c */
[----:B------:R-:W-:Y:S01]  /*4a20*/  HADD2.F32 R31, -RZ, R31.H1_H1 ;  /* 0x3000001fff1f7230 */ /* 0x000fe20000004100 */
[----:B------:R-:W-:Y:S01]  /*4a30*/  SHF.R.U32.HI R14, RZ, 0x8, R14 ;  /* 0x00000008ff0e7819 */ /* 0x000fe2000001160e */
[----:B------:R-:W-:Y:S02]  /*4a40*/  HADD2.F32 R42, -RZ, R38.H0_H0 ;  /* 0x20000026ff2a7230 */ /* 0x000fe40000004100 */
[----:B------:R-:W-:Y:S02]  /*4a50*/  HFMA2 R40, R40, R3.H1_H1, -72, -72 ;  /* 0xd480d48028287431 */ /* 0x000fe40000060003 */
[--C-:B------:R-:W-:Y:S01]  /*4a60*/  HADD2.F32 R45, -RZ, R41.reuse.H0_H0 ;  /* 0x20000029ff2d7230 */ /* 0x100fe20000004100 */
[----:B------:R-:W-:Y:S01]  /*4a70*/  SHF.R.U32.HI R15, RZ, 0x8, R15 ;  /* 0x00000008ff0f7819 */ /* 0x000fe2000001160f */
[----:B------:R-:W-:-:S02]  /*4a80*/  HADD2.F32 R41, -RZ, R41.H1_H1 ;  /* 0x30000029ff297230 */ /* 0x000fc40000004100 */
[----:B------:R-:W-:Y:S01]  /*4a90*/  FFMA.FTZ R42, R42, R46, R43 ;  /* 0x0000002e2a2a7223 */ /* 0x000fe2000001002b */
[--C-:B------:R-:W-:Y:S02]  /*4aa0*/  HADD2.F32 R43, -RZ, R39.reuse.H0_H0 ;  /* 0x20000027ff2b7230 */ /* 0x100fe40000004100 */
[----:B------:R-:W-:Y:S01]  /*4ab0*/  FFMA.FTZ R36, R46, R45, R36 ;  /* 0x0000002d2e247223 */ /* 0x000fe20000010024 */
[----:B------:R-:W-:Y:S02]  /*4ac0*/  HADD2.F32 R44, -RZ, R40.H0_H0 ;  /* 0x20000028ff2c7230 */ /* 0x000fe40000004100 */
[----:B------:R-:W-:Y:S01]  /*4ad0*/  FMUL.FTZ R7, R20, R7 ;  /* 0x0000000714077220 */ /* 0x000fe20000410000 */
        /* <DEDUP_REMOVED lines=9> */
[C---:B------:R-:W-:Y:S01]  /*4b70*/  FFMA.FTZ R37, R31.reuse, R40, R37 ;  /* 0x000000281f257223 */ /* 0x040fe20000010025 */
[----:B------:R-:W-:Y:S01]  /*4b80*/  FFMA.FTZ R36, R31, R41, R36 ;  /* 0x000000291f247223 */ /* 0x000fe20000010024 */
[----:B------:R-:W-:Y:S01]  /*4b90*/  LOP3.LUT R31, R13, 0xf000f, RZ, 0xc0, !PT ;  /* 0x000f000f0d1f7812 */ /* 0x000fe200078ec0ff */
[----:B------:R-:W-:Y:S01]  /*4ba0*/  HADD2 R40, R38, -1032, -1032 ;  /* 0xe408e40826287430 */ /* 0x000fe20000000000 */
[----:B------:R-:W-:Y:S02]  /*4bb0*/  LOP3.LUT R41, R14, 0xf000f, RZ, 0xc0, !PT ;  /* 0x000f000f0e297812 */ /* 0x000fe400078ec0ff */
[----:B------:R-:W-:-:S02]  /*4bc0*/  LOP3.LUT R43, R15, 0xf000f, RZ, 0xc0, !PT ;  /* 0x000f000f0f2b7812 */ /* 0x000fc400078ec0ff */
[----:B------:R-:W-:Y:S01]  /*4bd0*/  LOP3.LUT R31, R31, 0x64006400, RZ, 0xfc, !PT ;  /* 0x640064001f1f7812 */ /* 0x000fe200078efcff */
[----:B------:R-:W-:Y:S01]  /*4be0*/  HADD2.F32 R45, -RZ, R40.H1_H1 ;  /* 0x30000028ff2d7230 */ /* 0x000fe20000004100 */
[----:B------:R-:W-:Y:S01]  /*4bf0*/  LOP3.LUT R38, R41, 0x64006400, RZ, 0xfc, !PT ;  /* 0x6400640029267812 */ /* 0x000fe200078efcff */
[----:B-1----:R-:W-:Y:S01]  /*4c00*/  HADD2.F32 R39, -RZ, R28.H0_H0 ;  /* 0x2000001cff277230 */ /* 0x002fe20000004100 */
[----:B------:R-:W-:Y:S01]  /*4c10*/  LOP3.LUT R41, R43, 0x64006400, RZ, 0xfc, !PT ;  /* 0x640064002b297812 */ /* 0x000fe200078efcff */
[----:B------:R-:W-:Y:S02]  /*4c20*/  HADD2.F32 R43, -RZ, R40.H0_H0 ;  /* 0x20000028ff2b7230 */ /* 0x000fe40000004100 */
[----:B------:R-:W-:Y:S01]  /*4c30*/  HADD2 R31, R31, -1032, -1032 ;  /* 0xe408e4081f1f7430 */ /* 0x000fe20000000000 */
[----:B------:R-:W-:Y:S01]  /*4c40*/  LOP3.LUT R12, R12, 0xf000f0, RZ, 0xc0, !PT ;  /* 0x00f000f00c0c7812 */ /* 0x000fe200078ec0ff */
[----:B------:R-:W-:Y:S02]  /*4c50*/  HADD2 R38, R38, -1032, -1032 ;  /* 0xe408e40826267430 */ /* 0x000fe40000000000 */
[----:B------:R-:W-:-:S02]  /*4c60*/  HADD2.F32 R28, -RZ, R28.H1_H1 ;  /* 0x3000001cff1c7230 */ /* 0x000fc40000004100 */
[----:B------:R-:W-:Y:S01]  /*4c70*/  FFMA.FTZ R42, R43, R39, R42 ;  /* 0x000000272b2a7223 */ /* 0x000fe2000001002a */
[--C-:B------:R-:W-:Y:S02]  /*4c80*/  HADD2.F32 R43, -RZ, R31.reuse.H0_H0 ;  /* 0x2000001fff2b7230 */ /* 0x100fe40000004100 */
[----:B------:R-:W-:Y:S02]  /*4c90*/  HADD2 R41, R41, -1032, -1032 ;  /* 0xe408e40829297430 */ /* 0x000fe40000000000 */
[----:B------:R-:W-:Y:S01]  /*4ca0*/  HADD2.F32 R44, -RZ, R38.H0_H0 ;  /* 0x20000026ff2c7230 */ /* 0x000fe20000004100 */
[----:B------:R-:W-:Y:S01]  /*4cb0*/  LOP3.LUT R40, R14, 0xf000f0, RZ, 0xc0, !PT ;  /* 0x00f000f00e287812 */ /* 0x000fe200078ec0ff */
[----:B------:R-:W-:Y:S02]  /*4cc0*/  HADD2.F32 R31, -RZ, R31.H1_H1 ;  /* 0x3000001fff1f7230 */ /* 0x000fe40000004100 */
[----:B------:R-:W-:Y:S01]  /*4cd0*/  FFMA.FTZ R30, R39, R43, R30 ;  /* 0x0000002b271e7223 */ /* 0x000fe2000001001e */
[----:B------:R-:W-:-:S02]  /*4ce0*/  HADD2.F32 R43, -RZ, R41.H0_H0 ;  /* 0x20000029ff2b7230 */ /* 0x000fc40000004100 */
[C---:B------:R-:W-:Y:S01]  /*4cf0*/  FFMA.FTZ R37, R39.reuse, R44, R37 ;  /* 0x0000002c27257223 */ /* 0x040fe20000010025 */
[----:B------:R-:W-:Y:S01]  /*4d00*/  LOP3.LUT R12, R12, 0x64006400, RZ, 0xfc, !PT ;  /* 0x640064000c0c7812 */ /* 0x000fe200078efcff */
[----:B------:R-:W-:Y:S01]  /*4d10*/  HADD2.F32 R38, -RZ, R38.H1_H1 ;  /* 0x30000026ff267230 */ /* 0x000fe20000004100 */
        /* <DEDUP_REMOVED lines=9> */
[----:B------:R-:W-:Y:S01]  /*4db0*/  FFMA.FTZ R37, R28, R38, R37 ;  /* 0x000000261c257223 */ /* 0x000fe20000010025 */
[----:B------:R-:W-:-:S02]  /*4dc0*/  HADD2.F32 R41, -RZ, R41.H1_H1 ;  /* 0x30000029ff297230 */ /* 0x000fc40000004100 */
[-C--:B------:R-:W-:Y:S02]  /*4dd0*/  HFMA2 R14, R14, R3.reuse.H1_H1, -72, -72 ;  /* 0xd480d4800e0e7431 */ /* 0x080fe40000060003 */
[----:B------:R-:W-:Y:S02]  /*4de0*/  HADD2.F32 R36, -RZ, R29.H0_H0 ;  /* 0x2000001dff247230 */ /* 0x000fe40000004100 */
[----:B------:R-:W-:Y:S02]  /*4df0*/  HFMA2 R31, R40, R3.H1_H1, -72, -72 ;  /* 0xd480d480281f7431 */ /* 0x000fe40000060003 */
[----:B------:R-:W-:Y:S01]  /*4e00*/  FFMA.FTZ R45, R45, R28, R42 ;  /* 0x0000001c2d2d7223 */ /* 0x000fe2000001002a */
[----:B------:R-:W-:Y:S02]  /*4e10*/  HADD2.F32 R30, -RZ, R12.H0_H0 ;  /* 0x2000000cff1e7230 */ /* 0x000fe40000004100 */
[----:B------:R-:W-:Y:S01]  /*4e20*/  FFMA.FTZ R43, R28, R41, R43 ;  /* 0x000000291c2b7223 */ /* 0x000fe2000001002b */
[----:B------:R-:W-:Y:S01]  /*4e30*/  HADD2.F32 R38, -RZ, R14.H0_H0 ;  /* 0x2000000eff267230 */ /* 0x000fe20000004100 */
[----:B------:R-:W-:Y:S01]  /*4e40*/  F2FP.F16.F32.PACK_AB R33, RZ, R33 ;  /* 0x00000021ff21723e */ /* 0x000fe200000000ff */
[----:B------:R-:W-:-:S02]  /*4e50*/  HADD2.F32 R42, -RZ, R15.H0_H0 ;  /* 0x2000000fff2a7230 */ /* 0x000fc40000004100 */
[C---:B------:R-:W-:Y:S01]  /*4e60*/  FFMA.FTZ R30, R36.reuse, R30, R37 ;  /* 0x0000001e241e7223 */ /* 0x040fe20000010025 */
[----:B------:R-:W-:Y:S02]  /*4e70*/  HADD2.F32 R39, -RZ, R31.H0_H0 ;  /* 0x2000001fff277230 */ /* 0x000fe40000004100 */
[----:B------:R-:W-:Y:S01]  /*4e80*/  FFMA.FTZ R38, R36, R38, R13 ;  /* 0x0000002624267223 */ /* 0x000fe2000001000d */
[----:B------:R-:W-:Y:S02]  /*4e90*/  HADD2.F32 R29, -RZ, R29.H1_H1 ;  /* 0x3000001dff1d7230 */ /* 0x000fe40000004100 */
[----:B------:R-:W-:Y:S01]  /*4ea0*/  FFMA.FTZ R28, R42, R36, R45 ;  /* 0x000000242a1c7223 */ /* 0x000fe2000001002d */
[----:B------:R-:W-:Y:S02]  /*4eb0*/  HADD2.F32 R15, -RZ, R15.H1_H1 ;  /* 0x3000000fff0f7230 */ /* 0x000fe40000004100 */
[----:B------:R-:W-:Y:S01]  /*4ec0*/  FFMA.FTZ R39, R36, R39, R43 ;  /* 0x0000002724277223 */ /* 0x000fe2000001002b */
[----:B------:R-:W-:Y:S01]  /*4ed0*/  HADD2.F32 R13, -RZ, R14.H1_H1 ;  /* 0x3000000eff0d7230 */ /* 0x000fe20000004100 */
[----:B------:R-:W-:Y:S01]  /*4ee0*/  F2FP.F16.F32.PACK_AB R34, RZ, R34 ;  /* 0x00000022ff22723e */ /* 0x000fe200000000ff */
[----:B------:R-:W-:-:S02]  /*4ef0*/  HADD2.F32 R37, -RZ, R12.H1_H1 ;  /* 0x3000000cff257230 */ /* 0x000fc40000004100 */
[----:B------:R-:W-:Y:S01]  /*4f00*/  FFMA.FTZ R14, R15, R29, R28 ;  /* 0x0000001d0f0e7223 */ /* 0x000fe2000001001c */
[----:B------:R-:W-:Y:S02]  /*4f10*/  HADD2.F32 R12, -RZ, R31.H1_H1 ;  /* 0x3000001fff0c7230 */ /* 0x000fe40000004100 */
[----:B------:R-:W-:Y:S01]  /*4f20*/  FFMA.FTZ R15, R29, R13, R38 ;  /* 0x0000000d1d0f7223 */ /* 0x000fe20000010026 */
[----:B------:R-:W-:Y:S01]  /*4f30*/  PRMT R33, R33, 0x5410, R34 ;  /* 0x0000541021217816 */ /* 0x000fe20000000022 */
[----:B------:R-:W-:Y:S01]  /*4f40*/  FFMA.FTZ R28, R29, R37, R30 ;  /* 0x000000251d1c7223 */ /* 0x000fe2000001001e */
[----:B------:R-:W-:Y:S01]  /*4f50*/  FMUL.FTZ R30, R23, R14 ;  /* 0x0000000e171e7220 */ /* 0x000fe20000410000 */
[----:B------:R-:W-:Y:S01]  /*4f60*/  FFMA.FTZ R29, R29, R12, R39 ;  /* 0x0000000c1d1d7223 */ /* 0x000fe20000010027 */
[----:B------:R-:W-:Y:S01]  /*4f70*/  FMUL.FTZ R15, R32, R15 ;  /* 0x0000000f200f7220 */ /* 0x000fe20000410000 */
[----:B------:R-:W0:Y:S01]  /*4f80*/  LDS.64 R12, [UR4+0x20] ;  /* 0x00002004ff0c7984 */ /* 0x000e220008000a00 */
[----:B------:R-:W-:Y:S01]  /*4f90*/  FMUL.FTZ R28, R21, R28 ;  /* 0x0000001c151c7220 */ /* 0x000fe20000410000 */
[----:B------:R-:W-:Y:S01]  /*4fa0*/  FMUL.FTZ R29, R20, R29 ;  /* 0x0000001d141d7220 */ /* 0x000fe20000410000 */
[----:B------:R-:W-:Y:S01]  /*4fb0*/  F2FP.F16.F32.PACK_AB R35, RZ, R35 ;  /* 0x00000023ff23723e */ /* 0x000fe200000000ff */
[----:B------:R-:W-:Y:S01]  /*4fc0*/  HFMA2.MMA R14, R33, 1, 1, R2 ;  /* 0x3c003c00210e7835 */ /* 0x000fe20000000002 */
[----:B------:R-:W-:-:S02]  /*4fd0*/  F2FP.F16.F32.PACK_AB R7, RZ, R7 ;  /* 0x00000007ff07723e */ /* 0x000fc400000000ff */
[----:B------:R-:W-:Y:S02]  /*4fe0*/  F2FP.F16.F32.PACK_AB R30, RZ, R30 ;  /* 0x0000001eff1e723e */ /* 0x000fe400000000ff */
[----:B------:R-:W-:Y:S02]  /*4ff0*/  F2FP.F16.F32.PACK_AB R15, RZ, R15 ;  /* 0x0000000fff0f723e */ /* 0x000fe400000000ff */
[----:B------:R-:W-:Y:S02]  /*5000*/  F2FP.F16.F32.PACK_AB R28, RZ, R28 ;  /* 0x0000001cff1c723e */ /* 0x000fe400000000ff */
[----:B------:R-:W-:Y:S02]  /*5010*/  F2FP.F16.F32.PACK_AB R29, RZ, R29 ;  /* 0x0000001dff1d723e */ /* 0x000fe400000000ff */
[----:B------:R-:W-:Y:S02]  /*5020*/  PRMT R35, R35, 0x5410, R7 ;  /* 0x0000541023237816 */ /* 0x000fe40000000007 */
[----:B------:R-:W-:-:S02]  /*5030*/  PRMT R30, R30, 0x5410, R15 ;  /* 0x000054101e1e7816 */ /* 0x000fc4000000000f */
[----:B------:R-:W-:Y:S01]  /*5040*/  PRMT R28, R28, 0x5410, R29 ;  /* 0x000054101c1c7816 */ /* 0x000fe2000000001d */
[----:B------:R-:W-:-:S03]  /*5050*/  HADD2 R2, R35, R0 ;  /* 0x0000000023027230 */ /* 0x000fc60000000000 */
[----:B------:R-:W-:Y:S01]  /*5060*/  HFMA2.MMA R14, R30, 1, 1, R14 ;  /* 0x3c003c001e0e7835 */ /* 0x000fe2000000000e */
[----:B------:R-:W-:Y:S01]  /*5070*/  HADD2 R2, R28, R2 ;  /* 0x000000021c027230 */ /* 0x000fe20000000000 */
[----:B---3--:R-:W-:Y:S01]  /*5080*/  LOP3.LUT R7, R8, 0xf000f, RZ, 0xc0, !PT ;  /* 0x000f000f08077812 */ /* 0x008fe200078ec0ff */
[--C-:B0-----:R-:W-:Y:S01]  /*5090*/  HADD2.F32 R0, -RZ, R12.reuse.H0_H0 ;  /* 0x2000000cff007230 */ /* 0x101fe20000004100 */
[----:B------:R-:W-:Y:S01]  /*50a0*/  LOP3.LUT R34, R9, 0xf000f, RZ, 0xc0, !PT ;  /* 0x000f000f09227812 */ /* 0x000fe200078ec0ff */
[----:B------:R-:W-:Y:S01]  /*50b0*/  HADD2.F32 R35, -RZ, R12.H1_H1 ;  /* 0x3000000cff237230 */ /* 0x000fe20000004100 */
[----:B------:R-:W-:Y:S01]  /*50c0*/  LOP3.LUT R37, R10, 0xf000f, RZ, 0xc0, !PT ;  /* 0x000f000f0a257812 */ /* 0x000fe200078ec0ff */
[----:B------:R-:W-:Y:S01]  /*50d0*/  HADD2.F32 R36, -RZ, R13.H0_H0 ;  /* 0x2000000dff247230 */ /* 0x000fe20000004100 */
[----:B------:R-:W-:Y:S02]  /*50e0*/  LOP3.LUT R38, R11, 0xf000f, RZ, 0xc0, !PT ;  /* 0x000f000f0b267812 */ /* 0x000fe400078ec0ff */
[----:B------:R-:W-:-:S02]  /*50f0*/  LOP3.LUT R7, R7, 0x64006400, RZ, 0xfc, !PT ;  /* 0x6400640007077812 */ /* 0x000fc400078efcff */
[----:B------:R-:W-:Y:S02]  /*5100*/  LOP3.LUT R30, R9, 0xf000f0, RZ, 0xc0, !PT ;  /* 0x00f000f0091e7812 */ /* 0x000fe400078ec0ff */
[----:B------:R-:W-:Y:S01]  /*5110*/  SHF.R.U32.HI R28, RZ, 0x8, R9 ;  /* 0x00000008ff1c7819 */ /* 0x000fe20000011609 */
[----:B------:R-:W-:Y:S01]  /*5120*/  HADD2 R7, R7, -1032, -1032 ;  /* 0xe408e40807077430 */ /* 0x000fe20000000000 */
[----:B------:R-:W-:Y:S02]  /*5130*/  LOP3.LUT R31, R10, 0xf000f0, RZ, 0xc0, !PT ;  /* 0x00f000f00a1f7812 */ /* 0x000fe400078ec0ff */
[----:B------:R-:W-:Y:S02]  /*5140*/  SHF.R.U32.HI R29, RZ, 0x8, R10 ;  /* 0x00000008ff1d7819 */ /* 0x000fe4000001160a */
[----:B------:R-:W-:Y:S01]  /*5150*/  LOP3.LUT R33, R11, 0xf000f0, RZ, 0xc0, !PT ;  /* 0x00f000f00b217812 */ /* 0x000fe200078ec0ff */
[----:B------:R-:W-:Y:S01]  /*5160*/  HADD2.F32 R42, -RZ, R7.H1_H1 ;  /* 0x30000007ff2a7230 */ /* 0x000fe20000004100 */
[----:B------:R-:W-:-:S02]  /*5170*/  SHF.R.U32.HI R10, RZ, 0x8, R11 ;  /* 0x00000008ff0a7819 */ /* 0x000fc4000001160b */
[----:B------:R-:W-:Y:S01]  /*5180*/  LOP3.LUT R9, R34, 0x64006400, RZ, 0xfc, !PT ;  /* 0x6400640022097812 */ /* 0x000fe200078efcff */
[----:B------:R-:W-:Y:S01]  /*5190*/  HADD2.F32 R34, -RZ, R13.H1_H1 ;  /* 0x3000000dff227230 */ /* 0x000fe20000004100 */
[----:B------:R-:W-:Y:S01]  /*51a0*/  LOP3.LUT R37, R37, 0x64006400, RZ, 0xfc, !PT ;  /* 0x6400640025257812 */ /* 0x000fe200078efcff */
[----:B------:R-:W0:Y:S01]  /*51b0*/  LDS.64 R12, [UR4+0x28] ;  /* 0x00002804ff0c7984 */ /* 0x000e220008000a00 */
[----:B------:R-:W-:Y:S01]  /*51c0*/  LOP3.LUT R11, R38, 0x64006400, RZ, 0xfc, !PT ;  /* 0x64006400260b7812 */ /* 0x000fe200078efcff */
[----:B------:R-:W-:Y:S02]  /*51d0*/  HADD2 R38, R9, -1032, -1032 ;  /* 0xe408e40809267430 */ /* 0x000fe40000000000 */
[----:B------:R-:W-:Y:S02]  /*51e0*/  HADD2.F32 R9, -RZ, R7.H0_H0 ;  /* 0x20000007ff097230 */ /* 0x000fe40000004100 */
[----:B------:R-:W-:Y:S01]  /*51f0*/  HADD2 R39, R37, -1032, -1032 ;  /* 0xe408e40825277430 */ /* 0x000fe20000000000 */
[----:B------:R-:W-:Y:S01]  /*5200*/  LOP3.LUT R15, R8, 0xf000f0, RZ, 0xc0, !PT ;  /* 0x00f000f0080f7812 */ /* 0x000fe200078ec0ff */
[----:B------:R-:W-:-:S02]  /*5210*/  HADD2 R37, R11, -1032, -1032 ;  /* 0xe408e4080b257430 */ /* 0x000fc40000000000 */
[--C-:B------:R-:W-:Y:S02]  /*5220*/  HADD2.F32 R41, -RZ, R38.reuse.H0_H0 ;  /* 0x20000026ff297230 */ /* 0x100fe40000004100 */
[----:B------:R-:W-:Y:S01]  /*5230*/  FFMA.FTZ R9, R9, R0, RZ ;  /* 0x0000000009097223 */ /* 0x000fe200000100ff */
[----:B------:R-:W-:Y:S01]  /*5240*/  HADD2.F32 R11, -RZ, R39.H0_H0 ;  /* 0x20000027ff0b7230 */ /* 0x000fe20000004100 */
[----:B------:R-:W-:Y:S01]  /*5250*/  LOP3.LUT R30, R30, 0x64006400, RZ, 0xfc, !PT ;  /* 0x640064001e1e7812 */ /* 0x000fe200078efcff */
[----:B------:R-:W-:Y:S02]  /*5260*/  HADD2.F32 R7, -RZ, R37.H0_H0 ;  /* 0x20000025ff077230 */ /* 0x000fe40000004100 */
[C---:B------:R-:W-:Y:S01]  /*5270*/  FFMA.FTZ R44, R0.reuse, R41, RZ ;  /* 0x00000029002c7223 */ /* 0x040fe200000100ff */
[----:B------:R-:W-:Y:S02]  /*5280*/  HADD2.F32 R38, -RZ, R38.H1_H1 ;  /* 0x30000026ff267230 */ /* 0x000fe40000004100 */
[----:B------:R-:W-:Y:S01]  /*5290*/  FFMA.FTZ R40, R0, R11, RZ ;  /* 0x0000000b00287223 */ /* 0x000fe200000100ff */
[----:B------:R-:W-:-:S02]  /*52a0*/  HADD2.F32 R11, -RZ, R39.H1_H1 ;  /* 0x30000027ff0b7230 */ /* 0x000fc40000004100 */
[----:B------:R-:W-:Y:S01]  /*52b0*/  FFMA.FTZ R0, R0, R7, RZ ;  /* 0x0000000700007223 */ /* 0x000fe200000100ff */
[----:B------:R-:W-:Y:S01]  /*52c0*/  FFMA.FTZ R7, R42, R35, R9 ;  /* 0x000000232a077223 */ /* 0x000fe20000010009 */
[----:B------:R-:W-:Y:S01]  /*52d0*/  LOP3.LUT R42, R15, 0x64006400, RZ, 0xfc, !PT ;  /* 0x640064000f2a7812 */ /* 0x000fe200078efcff */
[----:B------:R-:W-:Y:S01]  /*52e0*/  FFMA.FTZ R9, R35, R38, R44 ;  /* 0x0000002623097223 */ /* 0x000fe2000001002c */
[----:B------:R-:W-:Y:S01]  /*52f0*/  LOP3.LUT R38, R31, 0x64006400, RZ, 0xfc, !PT ;  /* 0x640064001f267812 */ /* 0x000fe200078efcff */
[----:B------:R-:W-:Y:S01]  /*5300*/  FFMA.FTZ R11, R35, R11, R40 ;  /* 0x0000000b230b7223 */ /* 0x000fe20000010028 */
[----:B------:R-:W-:Y:S01]  /*5310*/  LOP3.LUT R40, R33, 0x64006400, RZ, 0xfc, !PT ;  /* 0x6400640021287812 */ /* 0x000fe200078efcff */
[-C--:B------:R-:W-:Y:S02]  /*5320*/  HFMA2 R15, R42, R3.reuse.H1_H1, -72, -72 ;  /* 0xd480d4802a0f7431 */ /* 0x080fe40000060003 */
[----:B------:R-:W-:Y:S02]  /*5330*/  HADD2.F32 R39, -RZ, R37.H1_H1 ;  /* 0x30000025ff277230 */ /* 0x000fe40000004100 */
[-C--:B------:R-:W-:Y:S01]  /*5340*/  HFMA2 R31, R30, R3.reuse.H1_H1, -72, -72 ;  /* 0xd480d4801e1f7431 */ /* 0x080fe20000060003 */
[----:B------:R-:W-:Y:S01]  /*5350*/  SHF.R.U32.HI R8, RZ, 0x8, R8 ;  /* 0x00000008ff087819 */ /* 0x000fe20000011608 */
[----:B------:R-:W-:-:S02]  /*5360*/  HFMA2 R30, R38, R3.H1_H1, -72, -72 ;  /* 0xd480d480261e7431 */ /* 0x000fc40000060003 */
[----:B------:R-:W-:Y:S02]  /*5370*/  HADD2.F32 R38, -RZ, R15.H0_H0 ;  /* 0x2000000fff267230 */ /* 0x000fe40000004100 */
[----:B------:R-:W-:Y:S02]  /*5380*/  HFMA2 R33, R40, R3.H1_H1, -72, -72 ;  /* 0xd480d48028217431 */ /* 0x000fe40000060003 */
[----:B------:R-:W-:Y:S02]  /*5390*/  HADD2.F32 R37, -RZ, R31.H0_H0 ;  /* 0x2000001fff257230 */ /* 0x000fe40000004100 */
[----:B------:R-:W-:Y:S01]  /*53a0*/  FFMA.FTZ R39, R35, R39, R0 ;  /* 0x0000002723277223 */ /* 0x000fe20000010000 */
[----:B------:R-:W-:Y:S02]  /*53b0*/  HADD2.F32 R0, -RZ, R15.H1_H1 ;  /* 0x3000000fff007230 */ /* 0x000fe40000004100 */
[----:B------:R-:W-:Y:S01]  /*53c0*/  FFMA.FTZ R7, R38, R36, R7 ;  /* 0x0000002426077223 */ /* 0x000fe20000010007 */
[----:B------:R-:W-:-:S02]  /*53d0*/  HADD2.F32 R40, -RZ, R30.H0_H0 ;  /* 0x2000001eff287230 */ /* 0x000fc40000004100 */
[----:B------:R-:W-:Y:S01]  /*53e0*/  FFMA.FTZ R37, R36, R37, R9 ;  /* 0x0000002524257223 */ /* 0x000fe20000010009 */
[----:B------:R-:W-:Y:S02]  /*53f0*/  HADD2.F32 R38, -RZ, R33.H0_H0 ;  /* 0x20000021ff267230 */ /* 0x000fe40000004100 */
[----:B------:R-:W-:Y:S01]  /*5400*/  FFMA.FTZ R9, R0, R34, R7 ;  /* 0x0000002200097223 */ /* 0x000fe20000010007 */
[----:B------:R-:W-:Y:S01]  /*5410*/  LOP3.LUT R0, R8, 0xf000f, RZ, 0xc0, !PT ;  /* 0x000f000f08007812 */ /* 0x000fe200078ec0ff */
        /* <DEDUP_REMOVED lines=18> */
[----:B------:R-:W-:-:S02]  /*5540*/  HADD2.F32 R38, -RZ, R31.H0_H0 ;  /* 0x2000001fff267230 */ /* 0x000fc40000004100 */
[----:B------:R-:W-:Y:S02]  /*5550*/  HADD2 R35, R0, -1032, -1032 ;  /* 0xe408e40800237430 */ /* 0x000fe40000000000 */
[----:B------:R-:W-:Y:S02]  /*5560*/  HADD2.F32 R31, -RZ, R31.H1_H1 ;  /* 0x3000001fff1f7230 */ /* 0x000fe40000004100 */
[----:B------:R-:W-:Y:S01]  /*5570*/  HADD2 R33, R33, -1032, -1032 ;  /* 0xe408e40821217430 */ /* 0x000fe20000000000 */
[----:B------:R-:W-:Y:S01]  /*5580*/  LOP3.LUT R29, R29, 0xf000f0, RZ, 0xc0, !PT ;  /* 0x00f000f01d1d7812 */ /* 0x000fe200078ec0ff */
[----:B------:R-:W-:Y:S02]  /*5590*/  HADD2 R0, R36, -1032, -1032 ;  /* 0xe408e40824007430 */ /* 0x000fe40000000000 */
[----:B------:R-:W-:Y:S01]  /*55a0*/  FFMA.FTZ R38, R38, R30, R9 ;  /* 0x0000001e26267223 */ /* 0x000fe20000010009 */
        /* <DEDUP_REMOVED lines=13> */
[----:B------:R-:W-:Y:S01]  /*5680*/  HADD2.F32 R35, -RZ, R0.H1_H1 ;  /* 0x30000000ff237230 */ /* 0x000fe20000004100 */
[----:B------:R-:W0:Y:S01]  /*5690*/  LDS.64 R8, [UR4+0x30] ;  /* 0x00003004ff087984 */ /* 0x000e220008000a00 */
[----:B------:R-:W-:Y:S01]  /*56a0*/  LOP3.LUT R38, R28, 0x64006400, RZ, 0xfc, !PT ;  /* 0x640064001c267812 */ /* 0x000fe200078efcff */
[----:B------:R-:W-:Y:S01]  /*56b0*/  FFMA.FTZ R28, R12, R33, R15 ;  /* 0x000000210c1c7223 */ /* 0x000fe2000001000f */
[----:B------:R-:W-:Y:S01]  /*56c0*/  LOP3.LUT R36, R31, 0x64006400, RZ, 0xfc, !PT ;  /* 0x640064001f247812 */ /* 0x000fe200078efcff */
[----:B------:R-:W-:Y:S01]  /*56d0*/  HADD2.F32 R7, -RZ, R13.H0_H0 ;  /* 0x2000000dff077230 */ /* 0x000fe20000004100 */
[----:B------:R-:W-:Y:S01]  /*56e0*/  LOP3.LUT R31, R10, 0xf000f0, RZ, 0xc0, !PT ;  /* 0x00f000f00a1f7812 */ /* 0x000fe200078ec0ff */
[----:B------:R-:W-:-:S02]  /*56f0*/  HFMA2 R15, R38, R3.H1_H1, -72, -72 ;  /* 0xd480d480260f7431 */ /* 0x000fc40000060003 */
[----:B------:R-:W-:Y:S01]  /*5700*/  FFMA.FTZ R12, R12, R35, R11 ;  /* 0x000000230c0c7223 */ /* 0x000fe2000001000b */
[-C--:B------:R-:W-:Y:S01]  /*5710*/  HFMA2 R29, R36, R3.reuse.H1_H1, -72, -72 ;  /* 0xd480d480241d7431 */ /* 0x080fe20000060003 */
[----:B------:R-:W-:Y:S01]  /*5720*/  LOP3.LUT R36, R31, 0x64006400, RZ, 0xfc, !PT ;  /* 0x640064001f247812 */ /* 0x000fe200078efcff */
[-C--:B------:R-:W-:Y:S02]  /*5730*/  HFMA2 R10, R40, R3.reuse.H1_H1, -72, -72 ;  /* 0xd480d480280a7431 */ /* 0x080fe40000060003 */
[----:B------:R-:W-:Y:S02]  /*5740*/  HADD2.F32 R0, -RZ, R15.H0_H0 ;  /* 0x2000000fff007230 */ /* 0x000fe40000004100 */
[----:B------:R-:W-:Y:S02]  /*5750*/  HADD2.F32 R31, -RZ, R29.H0_H0 ;  /* 0x2000001dff1f7230 */ /* 0x000fe40000004100 */
[----:B------:R-:W-:Y:S02]  /*5760*/  HFMA2 R36, R36, R3.H1_H1, -72, -72 ;  /* 0xd480d48024247431 */ /* 0x000fe40000060003 */
[----:B------:R-:W-:-:S02]  /*5770*/  HADD2.F32 R33, -RZ, R10.H0_H0 ;  /* 0x2000000aff217230 */ /* 0x000fc40000004100 */
[----:B------:R-:W-:Y:S01]  /*5780*/  FFMA.FTZ R30, R7, R0, R30 ;  /* 0x00000000071e7223 */ /* 0x000fe2000001001e */
[----:B------:R-:W-:Y:S02]  /*5790*/  HADD2.F32 R13, -RZ, R13.H1_H1 ;  /* 0x3000000dff0d7230 */ /* 0x000fe40000004100 */
[----:B------:R-:W-:Y:S01]  /*57a0*/  FFMA.FTZ R31, R31, R7, R34 ;  /* 0x000000071f1f7223 */ /* 0x000fe20000010022 */
[--C-:B------:R-:W-:Y:S02]  /*57b0*/  HADD2.F32 R11, -RZ, R36.reuse.H0_H0 ;  /* 0x20000024ff0b7230 */ /* 0x100fe40000004100 */
[----:B------:R-:W-:Y:S01]  /*57c0*/  FFMA.FTZ R33, R7, R33, R28 ;  /* 0x0000002107217223 */ /* 0x000fe2000001001c */
[----:B------:R-:W-:Y:S01]  /*57d0*/  HADD2.F32 R36, -RZ, R36.H1_H1 ;  /* 0x30000024ff247230 */ /* 0x000fe20000004100 */
[----:B----4-:R-:W-:Y:S01]  /*57e0*/  LOP3.LUT R34, R19, 0xf000f0, RZ, 0xc0, !PT ;  /* 0x00f000f013227812 */ /* 0x010fe200078ec0ff */
        /* <DEDUP_REMOVED lines=17> */
[----:B0-----:R-:W-:Y:S01]  /*5900*/  HADD2.F32 R0, -RZ, R8.H0_H0 ;  /* 0x20000008ff007230 */ /* 0x001fe20000004100 */
[----:B------:R-:W-:Y:S01]  /*5910*/  LOP3.LUT R12, R12, 0x64006400, RZ, 0xfc, !PT ;  /* 0x640064000c0c7812 */ /* 0x000fe200078efcff */
[----:B------:R-:W-:Y:S01]  /*5920*/  HADD2 R40, R7, -1032, -1032 ;  /* 0xe408e40807287430 */ /* 0x000fe20000000000 */
[----:B------:R-:W-:Y:S01]  /*5930*/  LOP3.LUT R13, R13, 0x64006400, RZ, 0xfc, !PT ;  /* 0x640064000d0d7812 */ /* 0x000fe200078efcff */
        /* <DEDUP_REMOVED lines=17> */
[----:B------:R-:W0:Y:S01]  /*5a50*/  LDS.64 R12, [UR4+0x38] ;  /* 0x00003804ff0c7984 */ /* 0x000e220008000a00 */
[----:B------:R-:W-:Y:S01]  /*5a60*/  FFMA.FTZ R0, R0, R7, RZ ;  /* 0x0000000700007223 */ /* 0x000fe200000100ff */
[----:B------:R-:W-:Y:S01]  /*5a70*/  LOP3.LUT R30, R30, 0x64006400, RZ, 0xfc, !PT ;  /* 0x640064001e1e7812 */ /* 0x000fe200078efcff */
[----:B------:R-:W-:Y:S01]  /*5a80*/  FFMA.FTZ R7, R44, R35, R9 ;  /* 0x000000232c077223 */ /* 0x000fe20000010009 */
[----:B------:R-:W-:Y:S01]  /*5a90*/  LOP3.LUT R44, R33, 0x64006400, RZ, 0xfc, !PT ;  /* 0x64006400212c7812 */ /* 0x000fe200078efcff */
[----:B------:R-:W-:Y:S01]  /*5aa0*/  HADD2.F32 R9, -RZ, R38.H1_H1 ;  /* 0x30000026ff097230 */ /* 0x000fe20000004100 */
[----:B------:R-:W-:Y:S01]  /*5ab0*/  LOP3.LUT R38, R31, 0x64006400, RZ, 0xfc, !PT ;  /* 0x640064001f267812 */ /* 0x000fe200078efcff */
[----:B------:R-:W-:-:S02]  /*5ac0*/  HADD2.F32 R11, -RZ, R39.H1_H1 ;  /* 0x30000027ff0b7230 */ /* 0x000fc40000004100 */
[-C--:B------:R-:W-:Y:S01]  /*5ad0*/  HFMA2 R31, R30, R3.reuse.H1_H1, -72, -72 ;  /* 0xd480d4801e1f7431 */ /* 0x080fe20000060003 */
[----:B------:R-:W-:Y:S01]  /*5ae0*/  LOP3.LUT R34, R34, 0x64006400, RZ, 0xfc, !PT ;  /* 0x6400640022227812 */ /* 0x000fe200078efcff */
        /* <DEDUP_REMOVED lines=13> */
[----:B------:R-:W-:-:S02]  /*5bc0*/  HADD2.F32 R9, -RZ, R30.H1_H1 ;  /* 0x3000001eff097230 */ /* 0x000fc40000004100 */
[----:B------:R-:W-:Y:S01]  /*5bd0*/  FFMA.FTZ R7, R38, R36, R7 ;  /* 0x0000002426077223 */ /* 0x000fe20000010007 */
[----:B------:R-:W-:Y:S02]  /*5be0*/  HADD2.F32 R0, -RZ, R31.H1_H1 ;  /* 0x3000001fff007230 */ /* 0x000fe40000004100 */
[----:B------:R-:W-:Y:S01]  /*5bf0*/  FFMA.FTZ R36, R36, R11, R35 ;  /* 0x0000000b24247223 */ /* 0x000fe20000010023 */
[----:B------:R-:W-:Y:S01]  /*5c00*/  HADD2.F32 R33, -RZ, R33.H1_H1 ;  /* 0x30000021ff217230 */ /* 0x000fe20000004100 */
[----:B------:R-:W-:Y:S01]  /*5c10*/  SHF.R.U32.HI R16, RZ, 0x8, R16 ;  /* 0x00000008ff107819 */ /* 0x000fe20000011610 */
        /* <DEDUP_REMOVED lines=47> */
[----:B------:R-:W-:Y:S01]  /*5f10*/  FFMA.FTZ R31, R12, R34, R37 ;  /* 0x000000220c1f7223 */ /* 0x000fe20000010025 */
[-C--:B------:R-:W-:Y:S02]  /*5f20*/  HFMA2 R18, R18, R3.reuse.H1_H1, -72, -72 ;  /* 0xd480d48012127431 */ /* 0x080fe40000060003 */
[----:B------:R-:W-:Y:S02]  /*5f30*/  HADD2.F32 R0, -RZ, R13.H0_H0 ;  /* 0x2000000dff007230 */ /* 0x000fe40000004100 */
[----:B------:R-:W-:Y:S02]  /*5f40*/  HFMA2 R7, R30, R3.H1_H1, -72, -72 ;  /* 0xd480d4801e077431 */ /* 0x000fe40000060003 */
[----:B------:R-:W-:-:S02]  /*5f50*/  HADD2.F32 R34, -RZ, R16.H0_H0 ;  /* 0x20000010ff227230 */ /* 0x000fc40000004100 */
[----:B------:R-:W-:Y:S01]  /*5f60*/  FFMA.FTZ R33, R12, R33, R11 ;  /* 0x000000210c217223 */ /* 0x000fe2000001000b */
[----:B------:R-:W-:Y:S01]  /*5f70*/  HADD2.F32 R19, -RZ, R8.H0_H0 ;  /* 0x20000008ff137230 */ /* 0x000fe20000004100 */
[----:B------:R-:W-:Y:S01]  /*5f80*/  F2FP.F16.F32.PACK_AB R28, RZ, R28 ;  /* 0x0000001cff1c723e */ /* 0x000fe200000000ff */
        /* <DEDUP_REMOVED lines=9> */
[----:B------:R-:W-:Y:S01]  /*6020*/  F2FP.F16.F32.PACK_AB R15, RZ, R15 ;  /* 0x0000000fff0f723e */ /* 0x000fe200000000ff */
[----:B------:R-:W-:Y:S02]  /*6030*/  HADD2.F32 R18, -RZ, R18.H1_H1 ;  /* 0x30000012ff127230 */ /* 0x000fe40000004100 */
[----:B------:R-:W-:Y:S01]  /*6040*/  FFMA.FTZ R16, R16, R13, R9 ;  /* 0x0000000d10107223 */ /* 0x000fe20000010009 */
[----:B------:R-:W-:Y:S02]  /*6050*/  HADD2.F32 R0, -RZ, R7.H1_H1 ;  /* 0x30000007ff007230 */ /* 0x000fe40000004100 */
[C---:B------:R-:W-:Y:S01]  /*6060*/  FFMA.FTZ R9, R13.reuse, R8, R12 ;  /* 0x000000080d097223 */ /* 0x040fe2000001000c */
[----:B------:R-:W-:Y:S01]  /*6070*/  PRMT R28, R28, 0x5410, R15 ;  /* 0x000054101c1c7816 */ /* 0x000fe2000000000f */
        /* <DEDUP_REMOVED lines=19> */
.L_x_4073:
        /* <DEDUP_REMOVED lines=8> */
.L_x_4072:
[----:B------:R-:W-:Y:S01]  /*6230*/  ISETP.GE.AND P0, PT, R25, R24, PT ;  /* 0x000000181900720c */ /* 0x000fe20003f06270 */
[----:B------:R-:W-:-:S03]  /*6240*/  ULDC UR5, c[0x0][0x268] ;  /* 0x00009a0000057ab9 */ /* 0x000fc60000000800 */
[----:B------:R-:W-:Y:S01]  /*6250*/  ISETP.GE.OR P0, PT, R25, UR5, P0 ;  /* 0x0000000519007c0c */ /* 0x000fe20008706670 */
[----:B------:R-:W-:-:S12]  /*6260*/  ULDC UR5, c[0x0][0x268] ;  /* 0x00009a0000057ab9 */ /* 0x000fd80000000800 */
[----:B------:R-:W-:Y:S05]  /*6270*/  @P0 BRA `(.L_x_4075) ;  /* 0x0000001000fc0947 */ /* 0x000fea0003800000 */
.L_x_4077:
[----:B0-----:R-:W0:Y:S01]  /*6280*/  LDC R7, c[0x0][0x23c] ;  /* 0x00008f00ff077b82 */ /* 0x001e220000000800 */
[----:B-----5:R3:W5:Y:S01]  /*6290*/  LDG.E.128.CONSTANT R20, desc[UR6][R26.64] ;  /* 0x000000061a147981 */ /* 0x020762000c1e9d00 */
[----:B0-----:R-:W-:-:S05]  /*62a0*/  IMAD.WIDE R12, R7, 0x4, R26 ;  /* 0x00000004070c7825 */ /* 0x001fca00078e021a */
[----:B------:R0:W5:Y:S01]  /*62b0*/  LDG.E.128.CONSTANT R8, desc[UR6][R12.64] ;  /* 0x000000060c087981 */ /* 0x000162000c1e9d00 */
[----:B------:R-:W-:Y:S01]  /*62c0*/  IMAD.WIDE R14, R7, 0x4, R12 ;  /* 0x00000004070e7825 */ /* 0x000fe200078e020c */
[----:B------:R-:W-:-:S04]  /*62d0*/  IADD3 R25, R25, 0x20, RZ ;  /* 0x0000002019197810 */ /* 0x000fc80007ffe0ff */
[----:B------:R-:W-:Y:S01]  /*62e0*/  ISETP.GE.AND P0, PT, R25, UR5, PT ;  /* 0x0000000519007c0c */ /* 0x000fe2000bf06270 */
[----:B---3--:R-:W-:Y:S01]  /*62f0*/  IMAD.WIDE R26, R7, 0x4, R14 ;  /* 0x00000004071a7825 */ /* 0x008fe200078e020e */
[----:B------:R-:W-:Y:S11]  /*6300*/  @P1 BRA `(.L_x_4076) ;  /* 0x0000001000cc1947 */ /* 0x000ff60003800000 */
[----:B0-----:R-:W3:Y:S01]  /*6310*/  LDG.E.128.CONSTANT R12, desc[UR6][R14.64] ;  /* 0x000000060e0c7981 */ /* 0x001ee2000c1e9d00 */
[----:B-----5:R-:W-:Y:S01]  /*6320*/  SHF.R.U32.HI R16, RZ, 0xf, R21 ;  /* 0x0000000fff107819 */ /* 0x020fe20000011615 */
[----:B-1----:R-:W-:Y:S01]  /*6330*/  HFMA2.MMA R30, -RZ, RZ, 0, 0.015625 ;  /* 0x00002400ff1e7435 */ /* 0x002fe200000001ff */
[----:B------:R-:W-:Y:S02]  /*6340*/  MOV R17, 0x3000 ;  /* 0x0000300000117802 */ /* 0x000fe40000000f00 */
[----:B------:R-:W-:Y:S02]  /*6350*/  LOP3.LUT R28, R16, 0x10001, RZ, 0xc0, !PT ;  /* 0x00010001101c7812 */ /* 0x000fe400078ec0ff */
[----:B--2---:R-:W-:Y:S02]  /*6360*/  PRMT R4, R4, 0x5410, R17 ;  /* 0x0000541004047816 */ /* 0x004fe40000000011 */
        /* <DEDUP_REMOVED lines=93> */
[-C--:B------:R-:W-:Y:S01]  /*6940*/  HFMA2.MMA R17, R40, R19.reuse, R17 ;  /* 0x0000001328117235 */ /* 0x080fe20000000011 */
[----:B------:R-:W-:Y:S01]  /*6950*/  HFMA2 R41, R41, R4.H1_H1, -132, -132 ;  /* 0xd820d82029297431 */ /* 0x000fe20000060004 */
[-C--:B------:R-:W-:Y:S01]  /*6960*/  HFMA2.MMA R33, R38, R19.reuse, R37 ;  /* 0x0000001326217235 */ /* 0x080fe20000000025 */
[----:B------:R-:W-:Y:S01]  /*6970*/  HFMA2 R18, R18, R3.H1_H1, -20, -20 ;  /* 0xcd00cd0012127431 */ /* 0x000fe20000060003 */
[----:B------:R-:W-:Y:S01]  /*6980*/  LOP3.LUT R32, R32, 0x64006400, RZ, 0xfc, !PT ;  /* 0x6400640020207812 */ /* 0x000fe200078efcff */
[----:B------:R-:W-:Y:S01]  /*6990*/  HFMA2.MMA R36, R39, R19, R36 ;  /* 0x0000001327247235 */ /* 0x000fe20000000024 */
[----:B------:R-:W-:Y:S01]  /*69a0*/  LOP3.LUT R34, R34, 0x1c001c0, RZ, 0xc0, !PT ;  /* 0x01c001c022227812 */ /* 0x000fe200078ec0ff */
[----:B------:R-:W-:Y:S01]  /*69b0*/  HFMA2 R16, R41, R19, R16 ;  /* 0x0000001329107231 */ /* 0x000fe20000000010 */
[----:B------:R-:W-:Y:S01]  /*69c0*/  LOP3.LUT R35, R35, 0x1c001c0, RZ, 0xc0, !PT ;  /* 0x01c001c023237812 */ /* 0x000fe200078ec0ff */
[----:B------:R-:W-:Y:S01]  /*69d0*/  HFMA2 R38, R32, R3.H1_H1, -20, -20 ;  /* 0xcd00cd0020267431 */ /* 0x000fe20000060003 */
[----:B0-----:R-:W-:Y:S01]  /*69e0*/  HFMA2.MMA R33, R18, R20, R33 ;  /* 0x0000001412217235 */ /* 0x001fe20000000021 */
        /* <DEDUP_REMOVED lines=44> */
[----:B------:R-:W-:Y:S02]  /*6cb0*/  LOP3.LUT R37, R37, 0x64006400, RZ, 0xfc, !PT ;  /* 0x6400640025257812 */ /* 0x000fe400078efcff */
        /* <DEDUP_REMOVED lines=25> */
[----:B------:R-:W-:Y:S01]  /*6e50*/  LOP3.LUT R9, R9, 0x1c001c0, RZ, 0xc0, !PT ;  /* 0x01c001c009097812 */ /* 0x000fe200078ec0ff */
[----:B0-----:R-:W-:Y:S01]  /*6e60*/  HFMA2 R36, R36, R16, R33 ;  /* 0x0000001024247231 */ /* 0x001fe20000000021 */
        /* <DEDUP_REMOVED lines=10> */
[C---:B------:R-:W-:Y:S01]  /*6f10*/  LOP3.LUT R21, R12.reuse, 0x380038, RZ, 0xc0, !PT ;  /* 0x003800380c157812 */ /* 0x040fe200078ec0ff */
[----:B------:R-:W-:Y:S01]  /*6f20*/  HFMA2 R41, R41, R4.H1_H1, -132, -132 ;  /* 0xd820d82029297431 */ /* 0x000fe20000060004 */
[----:B------:R-:W-:Y:S01]  /*6f30*/  SHF.R.U32.HI R20, RZ, 0x6, R12 ;  /* 0x00000006ff147819 */ /* 0x000fe2000001160c */
[----:B------:R-:W-:Y:S01]  /*6f40*/  HFMA2 R9, R8, R3.H1_H1, -20, -20 ;  /* 0xcd00cd0008097431 */ /* 0x000fe20000060003 */
[----:B------:R-:W-:-:S02]  /*6f50*/  LOP3.LUT R37, R12, 0x70007, RZ, 0xc0, !PT ;  /* 0x000700070c257812 */ /* 0x000fc400078ec0ff */
[C---:B------:R-:W-:Y:S01]  /*6f60*/  LOP3.LUT R23, R13.reuse, 0x380038, RZ, 0xc0, !PT ;  /* 0x003800380d177812 */ /* 0x040fe200078ec0ff */
[----:B------:R-:W-:Y:S01]  /*6f70*/  HFMA2.MMA R40, R41, R16, R40 ;  /* 0x0000001029287235 */ /* 0x000fe20000000028 */
[----:B------:R-:W-:Y:S01]  /*6f80*/  SHF.R.U32.HI R12, RZ, 0x6, R13 ;  /* 0x00000006ff0c7819 */ /* 0x000fe2000001160d */
[----:B------:R-:W-:Y:S01]  /*6f90*/  HFMA2.MMA R16, R9, R17, R36 ;  /* 0x0000001109107235 */ /* 0x000fe20000000024 */
[----:B------:R-:W-:Y:S02]  /*6fa0*/  LOP3.LUT R38, R13, 0x70007, RZ, 0xc0, !PT ;  /* 0x000700070d267812 */ /* 0x000fe400078ec0ff */
[C---:B------:R-:W-:Y:S02]  /*6fb0*/  LOP3.LUT R32, R14.reuse, 0x380038, RZ, 0xc0, !PT ;  /* 0x003800380e207812 */ /* 0x040fe400078ec0ff */
[----:B------:R-:W-:Y:S02]  /*6fc0*/  SHF.R.U32.HI R13, RZ, 0x6, R14 ;  /* 0x00000006ff0d7819 */ /* 0x000fe4000001160e */
[----:B------:R-:W-:-:S02]  /*6fd0*/  LOP3.LUT R39, R14, 0x70007, RZ, 0xc0, !PT ;  /* 0x000700070e277812 */ /* 0x000fc400078ec0ff */
[C---:B------:R-:W-:Y:S02]  /*6fe0*/  LOP3.LUT R33, R15.reuse, 0x380038, RZ, 0xc0, !PT ;  /* 0x003800380f217812 */ /* 0x040fe400078ec0ff */
[----:B------:R-:W-:Y:S02]  /*6ff0*/  SHF.R.U32.HI R14, RZ, 0x6, R15 ;  /* 0x00000006ff0e7819 */ /* 0x000fe4000001160f */
[----:B------:R-:W-:Y:S01]  /*7000*/  LOP3.LUT R34, R15, 0x70007, RZ, 0xc0, !PT ;  /* 0x000700070f227812 */ /* 0x000fe200078ec0ff */
[----:B------:R-:W-:Y:S01]  /*7010*/  HFMA2 R15, R10, R3.H1_H1, -20, -20 ;  /* 0xcd00cd000a0f7431 */ /* 0x000fe20000060003 */
[----:B------:R-:W-:Y:S02]  /*7020*/  LOP3.LUT R11, R11, 0x1c001c0, RZ, 0xc0, !PT ;  /* 0x01c001c00b0b7812 */ /* 0x000fe400078ec0ff */
[----:B------:R-:W-:Y:S01]  /*7030*/  LOP3.LUT R37, R37, 0x64006400, RZ, 0xfc, !PT ;  /* 0x6400640025257812 */ /* 0x000fe200078efcff */
[----:B------:R-:W-:Y:S01]  /*7040*/  HFMA2 R15, R15, R17, R22 ;  /* 0x000000110f0f7231 */ /* 0x000fe20000000016 */
[----:B------:R-:W-:-:S02]  /*7050*/  LOP3.LUT R22, R11, 0x64006400, RZ, 0xfc, !PT ;  /* 0x640064000b167812 */ /* 0x000fc400078efcff */
[----:B------:R-:W0:Y:S01]  /*7060*/  LDS.128 R8, [UR4+0x30] ;  /* 0x00003004ff087984 */ /* 0x000e220008000c00 */
        /* <DEDUP_REMOVED lines=12> */
[----:B------:R-:W-:Y:S01]  /*7130*/  LOP3.LUT R38, R12, 0x380038, RZ, 0xc0, !PT ;  /* 0x003800380c267812 */ /* 0x000fe200078ec0ff */
[----:B------:R-:W-:Y:S01]  /*7140*/  HADD2 R36, R39, -1028, -1028 ;  /* 0xe404e40427247430 */ /* 0x000fe20000000000 */
[-C--:B------:R-:W-:Y:S01]  /*7150*/  HFMA2.MMA R35, R42, R17.reuse, R35 ;  /* 0x000000112a237235 */ /* 0x080fe20000000023 */
[----:B------:R-:W-:Y:S01]  /*7160*/  LOP3.LUT R39, R32, 0x64006400, RZ, 0xfc, !PT ;  /* 0x6400640020277812 */ /* 0x000fe200078efcff */
[----:B------:R-:W-:Y:S01]  /*7170*/  HFMA2 R32, R37, R4.H1_H1, -132, -132 ;  /* 0xd820d82025207431 */ /* 0x000fe20000060004 */
[----:B------:R-:W-:Y:S01]  /*7180*/  HFMA2.MMA R22, R41, R17, R40 ;  /* 0x0000001129167235 */ /* 0x000fe20000000028 */
[----:B------:R-:W-:-:S02]  /*7190*/  LOP3.LUT R23, R12, 0x70007, RZ, 0xc0, !PT ;  /* 0x000700070c177812 */ /* 0x000fc400078ec0ff */
[----:B------:R-:W-:Y:S01]  /*71a0*/  LOP3.LUT R37, R38, 0x64006400, RZ, 0xfc, !PT ;  /* 0x6400640026257812 */ /* 0x000fe200078efcff */
[----:B------:R-:W-:Y:S01]  /*71b0*/  HFMA2 R38, R43, R4.H1_H1, -132, -132 ;  /* 0xd820d8202b267431 */ /* 0x000fe20000060004 */
[----:B------:R-:W-:Y:S01]  /*71c0*/  LOP3.LUT R23, R23, 0x64006400, RZ, 0xfc, !PT ;  /* 0x6400640017177812 */ /* 0x000fe200078efcff */
[----:B------:R-:W-:Y:S01]  /*71d0*/  HADD2 R43, R34, -1028, -1028 ;  /* 0xe404e404222b7430 */ /* 0x000fe20000000000 */
[----:B------:R-:W-:Y:S01]  /*71e0*/  HFMA2.MMA R15, R32, R19, R15 ;  /* 0x00000013200f7235 */ /* 0x000fe2000000000f */
[----:B------:R-:W-:Y:S01]  /*71f0*/  HFMA2 R17, R36, R18, R35 ;  /* 0x0000001224117231 */ /* 0x000fe20000000023 */
[----:B------:R-:W-:Y:S02]  /*7200*/  LOP3.LUT R35, R21, 0x64006400, RZ, 0xfc, !PT ;  /* 0x6400640015237812 */ /* 0x000fe400078efcff */
[C---:B------:R-:W-:Y:S01]  /*7210*/  LOP3.LUT R21, R20.reuse, 0x70007, RZ, 0xc0, !PT ;  /* 0x0007000714157812 */ /* 0x040fe200078ec0ff */
[----:B------:R-:W-:Y:S01]  /*7220*/  HFMA2.MMA R22, R43, R18, R22 ;  /* 0x000000122b167235 */ /* 0x000fe20000000016 */
[----:B------:R-:W-:Y:S01]  /*7230*/  HADD2 R18, R23, -1028, -1028 ;  /* 0xe404e40417127430 */ /* 0x000fe20000000000 */
[----:B------:R-:W-:Y:S01]  /*7240*/  LOP3.LUT R36, R20, 0x380038, RZ, 0xc0, !PT ;  /* 0x0038003814247812 */ /* 0x000fe200078ec0ff */
[----:B------:R-:W-:Y:S01]  /*7250*/  HFMA2 R33, R35, R4.H1_H1, -132, -132 ;  /* 0xd820d82023217431 */ /* 0x000fe20000060004 */
[----:B------:R-:W-:-:S02]  /*7260*/  LOP3.LUT R40, R13, 0x380038, RZ, 0xc0, !PT ;  /* 0x003800380d287812 */ /* 0x000fc400078ec0ff */
[----:B------:R-:W-:Y:S01]  /*7270*/  LOP3.LUT R20, R20, 0x1c001c0, RZ, 0xc0, !PT ;  /* 0x01c001c014147812 */ /* 0x000fe200078ec0ff */
[----:B------:R-:W-:Y:S01]  /*7280*/  HFMA2 R16, R33, R19, R16 ;  /* 0x0000001321107231 */ /* 0x000fe20000000010 */
[----:B------:R-:W-:Y:S01]  /*7290*/  LOP3.LUT R21, R21, 0x64006400, RZ, 0xfc, !PT ;  /* 0x6400640015157812 */ /* 0x000fe200078efcff */
[----:B0-----:R-:W-:Y:S01]  /*72a0*/  HFMA2.MMA R15, R18, R8, R15 ;  /* 0x00000008120f7235 */ /* 0x001fe2000000000f */
[C---:B------:R-:W-:Y:S02]  /*72b0*/  LOP3.LUT R18, R13.reuse, 0x1c001c0, RZ, 0xc0, !PT ;  /* 0x01c001c00d127812 */ /* 0x040fe400078ec0ff */
[----:B------:R-:W-:Y:S01]  /*72c0*/  LOP3.LUT R13, R13, 0x70007, RZ, 0xc0, !PT ;  /* 0x000700070d0d7812 */ /* 0x000fe200078ec0ff */
[----:B------:R-:W-:Y:S01]  /*72d0*/  HADD2 R21, R21, -1028, -1028 ;  /* 0xe404e40415157430 */ /* 0x000fe20000000000 */
[----:B------:R-:W-:Y:S02]  /*72e0*/  LOP3.LUT R20, R20, 0x64006400, RZ, 0xfc, !PT ;  /* 0x6400640014147812 */ /* 0x000fe400078efcff */
[----:B------:R-:W-:Y:S01]  /*72f0*/  LOP3.LUT R35, R36, 0x64006400, RZ, 0xfc, !PT ;  /* 0x6400640024237812 */ /* 0x000fe200078efcff */
[----:B------:R-:W-:Y:S01]  /*7300*/  HFMA2 R36, R39, R4.H1_H1, -132, -132 ;  /* 0xd820d82027247431 */ /* 0x000fe20000060004 */
[----:B------:R-:W-:Y:S01]  /*7310*/  LOP3.LUT R13, R13, 0x64006400, RZ, 0xfc, !PT ;  /* 0x640064000d0d7812 */ /* 0x000fe200078efcff */
[----:B------:R-:W-:Y:S01]  /*7320*/  HFMA2 R23, R20, R3.H1_H1, -20, -20 ;  /* 0xcd00cd0014177431 */ /* 0x000fe20000060003 */
[----:B------:R-:W-:Y:S01]  /*7330*/  LOP3.LUT R39, R40, 0x64006400, RZ, 0xfc, !PT ;  /* 0x6400640028277812 */ /* 0x000fe200078efcff */
[----:B------:R-:W-:Y:S01]  /*7340*/  HFMA2 R17, R36, R19, R17 ;  /* 0x0000001324117231 */ /* 0x000fe20000000011 */
[----:B------:R-:W-:Y:S01]  /*7350*/  HFMA2.MMA R19, R38, R19, R22 ;  /* 0x0000001326137235 */ /* 0x000fe20000000016 */
[----:B------:R-:W-:Y:S01]  /*7360*/  HFMA2 R16, R21, R8, R16 ;  /* 0x0000000815107231 */ /* 0x000fe20000000010 */
[C---:B------:R-:W-:Y:S01]  /*7370*/  LOP3.LUT R21, R14.reuse, 0x1c001c0, RZ, 0xc0, !PT ;  /* 0x01c001c00e157812 */ /* 0x040fe200078ec0ff */
[----:B------:R-:W-:Y:S01]  /*7380*/  HADD2 R20, R13, -1028, -1028 ;  /* 0xe404e4040d147430 */ /* 0x000fe20000000000 */
[C---:B------:R-:W-:Y:S01]  /*7390*/  LOP3.LUT R41, R14.reuse, 0x380038, RZ, 0xc0, !PT ;  /* 0x003800380e297812 */ /* 0x040fe200078ec0ff */
[-C--:B------:R-:W-:Y:S01]  /*73a0*/  HFMA2 R34, R35, R4.reuse.H1_H1, -132, -132 ;  /* 0xd820d82023227431 */ /* 0x080fe20000060004 */
[----:B------:R-:W-:Y:S01]  /*73b0*/  LOP3.LUT R22, R21, 0x64006400, RZ, 0xfc, !PT ;  /* 0x6400640015167812 */ /* 0x000fe200078efcff */
[-C--:B------:R-:W-:Y:S01]  /*73c0*/  HFMA2 R42, R39, R4.reuse.H1_H1, -132, -132 ;  /* 0xd820d820272a7431 */ /* 0x080fe20000060004 */
[----:B------:R-:W-:Y:S01]  /*73d0*/  LOP3.LUT R14, R14, 0x70007, RZ, 0xc0, !PT ;  /* 0x000700070e0e7812 */ /* 0x000fe200078ec0ff */
[----:B------:R-:W-:Y:S01]  /*73e0*/  HFMA2.MMA R21, R20, R8, R17 ;  /* 0x0000000814157235 */ /* 0x000fe20000000011 */
[----:B------:R-:W-:Y:S01]  /*73f0*/  LOP3.LUT R18, R18, 0x64006400, RZ, 0xfc, !PT ;  /* 0x6400640012127812 */ /* 0x000fe200078efcff */
[-C--:B------:R-:W-:Y:S01]  /*7400*/  HFMA2.MMA R16, R34, R9.reuse, R16 ;  /* 0x0000000922107235 */ /* 0x080fe20000000010 */
[----:B------:R-:W-:Y:S01]  /*7410*/  LOP3.LUT R14, R14, 0x64006400, RZ, 0xfc, !PT ;  /* 0x640064000e0e7812 */ /* 0x000fe200078efcff */
[----:B------:R-:W-:Y:S01]  /*7420*/  HFMA2 R40, R37, R4.H1_H1, -132, -132 ;  /* 0xd820d82025287431 */ /* 0x000fe20000060004 */
[----:B------:R-:W-:Y:S01]  /*7430*/  LOP3.LUT R12, R12, 0x1c001c0, RZ, 0xc0, !PT ;  /* 0x01c001c00c0c7812 */ /* 0x000fe200078ec0ff */
[-C--:B------:R-:W-:Y:S01]  /*7440*/  HFMA2 R18, R18, R3.reuse.H1_H1, -20, -20 ;  /* 0xcd00cd0012127431 */ /* 0x080fe20000060003 */
[----:B------:R-:W-:Y:S01]  /*7450*/  LOP3.LUT R41, R41, 0x64006400, RZ, 0xfc, !PT ;  /* 0x6400640029297812 */ /* 0x000fe200078efcff */
[----:B------:R-:W-:Y:S01]  /*7460*/  HFMA2.MMA R21, R42, R9, R21 ;  /* 0x000000092a157235 */ /* 0x000fe20000000015 */
[----:B------:R-:W-:Y:S01]  /*7470*/  HADD2 R14, R14, -1028, -1028 ;  /* 0xe404e4040e0e7430 */ /* 0x000fe20000000000 */
[-C--:B------:R-:W-:Y:S01]  /*7480*/  HFMA2.MMA R16, R23, R10.reuse, R16 ;  /* 0x0000000a17107235 */ /* 0x080fe20000000010 */
[----:B------:R-:W-:Y:S01]  /*7490*/  LOP3.LUT R31, R31, 0x64006400, RZ, 0xfc, !PT ;  /* 0x640064001f1f7812 */ /* 0x000fe200078efcff */
[-C--:B------:R-:W-:Y:S01]  /*74a0*/  HFMA2 R13, R22, R3.reuse.H1_H1, -20, -20 ;  /* 0xcd00cd00160d7431 */ /* 0x080fe20000060003 */
[----:B------:R-:W-:Y:S01]  /*74b0*/  LOP3.LUT R12, R12, 0x64006400, RZ, 0xfc, !PT ;  /* 0x640064000c0c7812 */ /* 0x000fe200078efcff */
[----:B------:R-:W-:Y:S01]  /*74c0*/  HFMA2 R22, R14, R8, R19 ;  /* 0x000000080e167231 */ /* 0x000fe20000000013 */
[----:B------:R-:W-:Y:S01]  /*74d0*/  LOP3.LUT R30, R30, 0x64006400, RZ, 0xfc, !PT ;  /* 0x640064001e1e7812 */ /* 0x000fe200078efcff */
[----:B------:R-:W-:Y:S01]  /*74e0*/  HFMA2.MMA R21, R18, R10, R21 ;  /* 0x0000000a12157235 */ /* 0x000fe20000000015 */
[----:B------:R-:W-:Y:S01]  /*74f0*/  HFMA2 R44, R41, R4.H1_H1, -132, -132 ;  /* 0xd820d820292c7431 */ /* 0x000fe20000060004 */
[----:B------:R-:W-:Y:S01]  /*7500*/  HFMA2.MMA R16, R29, R11, R16 ;  /* 0x0000000b1d107235 */ /* 0x000fe20000000010 */
[----:B------:R-:W-:Y:S01]  /*7510*/  HADD2 R8, R31, -1028, -1028 ;  /* 0xe404e4041f087430 */ /* 0x000fe20000000000 */
[----:B------:R-:W-:Y:S01]  /*7520*/  PRMT R4, R4, 0x5410, R3 ;  /* 0x0000541004047816 */ /* 0x000fe20000000003 */
[----:B------:R-:W-:-:S02]  /*7530*/  HFMA2 R12, R12, R3.H1_H1, -20, -20 ;  /* 0xcd00cd000c0c7431 */ /* 0x000fc40000060003 */
[-C--:B------:R-:W-:Y:S02]  /*7540*/  HFMA2 R15, R40, R9.reuse, R15 ;  /* 0x00000009280f7231 */ /* 0x080fe4000000000f */
[----:B------:R-:W-:Y:S01]  /*7550*/  HFMA2 R22, R44, R9, R22 ;  /* 0x000000092c167231 */ /* 0x000fe20000000016 */
[----:B------:R-:W-:Y:S01]  /*7560*/  HFMA2.MMA R21, R8, R11, R21 ;  /* 0x0000000b08157235 */ /* 0x000fe20000000015 */
[-C--:B------:R-:W-:Y:S02]  /*7570*/  HFMA2 R15, R12, R10.reuse, R15 ;  /* 0x0000000a0c0f7231 */ /* 0x080fe4000000000f */
        /* <DEDUP_REMOVED lines=12> */
.L_x_4076:
[----:B------:R-:W-:Y:S01]  /*7640*/  ISETP.LT.AND P2, PT, R25, R24, PT ;  /* 0x000000181900720c */ /* 0x000fe20003f41270 */
[----:B------:R-:W-:-:S12]  /*7650*/  UIADD3 UR4, UR4, 0x40, URZ ;  /* 0x0000004004047890 */ /* 0x000fd8000fffe03f */
[----:B------:R-:W-:Y:S05]  /*7660*/  @!P0 BRA P2, `(.L_x_4077) ;  /* 0xffffffec00048947 */ /* 0x000fea000103ffff */
.L_x_4075:
[----:B------:R-:W-:Y:S05]  /*7670*/  @P1 EXIT ;  /* 0x000000000000194d */ /* 0x000fea0003800000 */
[----:B------:R-:W3:Y:S01]  /*7680*/  S2R R3, SR_CTAID.X ;  /* 0x0000000000037919 */ /* 0x000ee20000002500 */
[----:B------:R-:W4:Y:S01]  /*7690*/  S2UR UR4, SR_CTAID.Y ;  /* 0x00000000000479c3 */ /* 0x000f220000002600 */
[----:B------:R-:W3:Y:S07]  /*76a0*/  S2R R6, SR_TID.X ;  /* 0x0000000000067919 */ /* 0x000eee0000002100 */
[----:B--2---:R-:W2:Y:S01]  /*76b0*/  LDC.64 R4, c[0x0][0x230] ;  /* 0x00008c00ff047b82 */ /* 0x004ea20000000a00 */
[----:B---3--:R-:W-:-:S04]  /*76c0*/  LEA R3, R3, R6, 0x5 ;  /* 0x0000000603037211 */ /* 0x008fc800078e28ff */
[----:B------:R-:W-:Y:S02]  /*76d0*/  SHF.L.U32 R6, R3, 0x2, RZ ;  /* 0x0000000203067819 */ /* 0x000fe400000006ff */
[----:B------:R-:W-:-:S03]  /*76e0*/  MOV R3, R2 ;  /* 0x0000000200037202 */ /* 0x000fc60000000f00 */
[----:B----4-:R-:W-:-:S04]  /*76f0*/  IMAD R7, R7, UR4, R6 ;  /* 0x0000000407077c24 */ /* 0x010fc8000f8e0206 */
[----:B--2---:R-:W-:-:S05]  /*7700*/  IMAD.WIDE R6, R7, 0x2, R4 ;  /* 0x0000000207067825 */ /* 0x004fca00078e0204 */
[----:B------:R2:W-:Y:S01]  /*7710*/  ATOM.E.ADD.F16x2.RN.STRONG.GPU P0, RZ, desc[UR6][R6.64], R3 ;  /* 0x0000000306ff79a2 */ /* 0x0005e2000810e1c6 */
[----:B------:R-:W-:Y:S01]  /*7720*/  BSSY B0, `(.L_x_4078) ;  /* 0x0000011000007945 */ /* 0x000fe20003800000 */
[----:B-----5:R-:W-:-:S03]  /*7730*/  MOV R9, R0 ;  /* 0x0000000000097202 */ /* 0x020fc60000000f00 */
[----:B--2---:R-:W-:Y:S05]  /*7740*/  @P0 BRA `(.L_x_4079) ;  /* 0x0000000000380947 */ /* 0x004fea0003800000 */
[----:B------:R-:W2:Y:S02]  /*7750*/  QSPC.E.S P0, RZ, [R6] ;  /* 0x0000000006ff73aa */ /* 0x000ea40000000500 */
[----:B--2---:R-:W-:Y:S05]  /*7760*/  @!P0 BRA `(.L_x_4080) ;  /* 0x0000000000248947 */ /* 0x004fea0003800000 */
[----:B------:R-:W-:-:S04]  /*7770*/  MOV R4, R6 ;  /* 0x0000000600047202 */ /* 0x000fc80000000f00 */
[----:B------:R-:W-:Y:S02]  /*7780*/  MOV R4, R4 ;  /* 0x0000000400047202 */ /* 0x000fe40000000f00 */
[----:B------:R-:W-:-:S07]  /*7790*/  MOV R5, R2 ;  /* 0x0000000200057202 */ /* 0x000fce0000000f00 */
.L_x_4081:
[----:B------:R-:W2:Y:S02]  /*77a0*/  LDS R2, [R4] ;  /* 0x0000000004027984 */ /* 0x000ea40000000800 */
[----:B--2---:R-:W-:-:S06]  /*77b0*/  HADD2 R3, R2, R5 ;  /* 0x0000000502037230 */ /* 0x004fcc0000000000 */
[----:B------:R-:W2:Y:S02]  /*77c0*/  ATOMS.CAST.SPIN R3, [R4], R2, R3 ;  /* 0x000000020403738d */ /* 0x000ea40001800003 */
[----:B--2---:R-:W-:-:S13]  /*77d0*/  ISETP.EQ.U32.AND P0, PT, R3, 0x1, PT ;  /* 0x000000010300780c */ /* 0x004fda0003f02070 */
[----:B------:R-:W-:Y:S05]  /*77e0*/  @!P0 BRA `(.L_x_4081) ;  /* 0xfffffffc00ec8947 */ /* 0x000fea000383ffff */
[----:B------:R-:W-:Y:S05]  /*77f0*/  BRA `(.L_x_4079) ;  /* 0x00000000000c7947 */ /* 0x000fea0003800000 */
.L_x_4080:
[----:B------:R-:W2:Y:S02]  /*7800*/  LD.E R2, desc[UR6][R6.64] ;  /* 0x0000000606027980 */ /* 0x000ea4000c101900 */
[----:B--2---:R-:W-:-:S05]  /*7810*/  IADD3 R3, R3, R2, RZ ;  /* 0x0000000203037210 */ /* 0x004fca0007ffe0ff */
[----:B------:R2:W-:Y:S02]  /*7820*/  ST.E desc[UR6][R6.64], R3 ;  /* 0x0000000306007985 */ /* 0x0005e4000c101906 */
.L_x_4079:
[----:B------:R-:W-:Y:S05]  /*7830*/  BSYNC B0 ;  /* 0x0000000000007941 */ /* 0x000fea0003800000 */
.L_x_4078:
[----:B------:R3:W-:Y:S02]  /*7840*/  ATOM.E.ADD.F16x2.RN.STRONG.GPU P0, RZ, desc[UR6][R6.64+0x4], R9 ;  /* 0x0000040906ff79a2 */ /* 0x0007e4000810e1c6 */
[----:B---3--:R-:W-:Y:S05]  /*7850*/  @P0 EXIT ;  /* 0x000000000000094d */ /* 0x008fea0003800000 */
[----:B------:R-:W3:Y:S02]  /*7860*/  QSPC.E.S P0, RZ, [R6+0x4] ;  /* 0x0000040006ff73aa */ /* 0x000ee40000000500 */
[----:B---3--:R-:W-:Y:S05]  /*7870*/  @!P0 BRA `(.L_x_4082) ;  /* 0x0000000000208947 */ /* 0x008fea0003800000 */
[----:B------:R-:W-:-:S04]  /*7880*/  MOV R2, R6 ;  /* 0x0000000600027202 */ /* 0x000fc80000000f00 */
[----:B------:R-:W-:-:S07]  /*7890*/  MOV R4, R2 ;  /* 0x0000000200047202 */ /* 0x000fce0000000f00 */
.L_x_4083:
[----:B------:R-:W2:Y:S02]  /*78a0*/  LDS R2, [R4+0x4] ;  /* 0x0000040004027984 */ /* 0x000ea40000000800 */
[----:B--2---:R-:W-:-:S10]  /*78b0*/  HFMA2.MMA R3, R2, 1, 1, R0 ;  /* 0x3c003c0002037835 */ /* 0x004fd40000000000 */
[----:B------:R-:W2:Y:S02]  /*78c0*/  ATOMS.CAST.SPIN R3, [R4+0x4], R2, R3 ;  /* 0x000004020403738d */ /* 0x000ea40001800003 */
[----:B--2---:R-:W-:-:S13]  /*78d0*/  ISETP.EQ.U32.AND P0, PT, R3, 0x1, PT ;  /* 0x000000010300780c */ /* 0x004fda0003f02070 */
[----:B------:R-:W-:Y:S05]  /*78e0*/  @!P0 BRA `(.L_x_4083) ;  /* 0xfffffffc00ec8947 */ /* 0x000fea000383ffff */
[----:B------:R-:W-:Y:S05]  /*78f0*/  EXIT ;  /* 0x000000000000794d */ /* 0x000fea0003800000 */
.L_x_4082:
[----:B------:R-:W2:Y:S02]  /*7900*/  LD.E R0, desc[UR6][R6.64+0x4] ;  /* 0x0000040606007980 */ /* 0x000ea4000c101900 */
[----:B--2---:R-:W-:-:S05]  /*7910*/  IADD3 R3, R9, R0, RZ ;  /* 0x0000000009037210 */ /* 0x004fca0007ffe0ff */
[----:B------:R-:W-:Y:S01]  /*7920*/  ST.E desc[UR6][R6.64+0x4], R3 ;  /* 0x0000040306007985 */ /* 0x000fe2000c101906 */
[----:B------:R-:W-:Y:S05]  /*7930*/  EXIT ;  /* 0x000000000000794d */ /* 0x000fea0003800000 */
.L_x_4084:
        /* <DEDUP_REMOVED lines=12> */
.L_x_4239:


//--------------------- .text._Z23gemm_half_q_half_kernelILi1ELi20ELb0ELb0ELi32EEvPK6__halfPKjS4_S2_PS0_iiiiPKtS7_iiiiiibS2_i --------------------------
	.section	.text._Z23gemm_half_q_half_kernelILi1ELi20ELb0ELb0ELi32EEvPK6__halfPKjS4_S2_PS0_iiiiPKtS7_iiiiiibS2_i,"ax",@progbits
	.align	128
        .global         _Z23gemm_half_q_half_kernelILi1ELi20ELb0ELb0ELi32EEvPK6__halfPKjS4_S2_PS0_iiiiPKtS7_iiiiiibS2_i
        .type           _Z23gemm_half_q_half_kernelILi1ELi20ELb0ELb0ELi32EEvPK6__halfPKjS4_S2_PS0_iiiiPKtS7_iiiiiibS2_i,@function
        .size           _Z23gemm_half_q_half_kernelILi1ELi20ELb0ELb0ELi32EEvPK6__halfPKjS4_S2_PS0_iiiiPKtS7_iiiiiibS2_i,(.L_x_4240 - _Z23gemm_half_q_half_kernelILi1ELi20ELb0ELb0ELi32EEvPK6__halfPKjS4_S2_PS0_iiiiPKtS7_iiiiiibS2_i)
        .other          _Z23gemm_half_q_half_kernelILi1ELi20ELb0ELb0ELi32EEvPK6__halfPKjS4_S2_PS0_iiiiPKtS7_iiiiiibS2_i,@"STO_CUDA_ENTRY STV_DEFAULT"
_Z23gemm_half_q_half_kernelILi1ELi20ELb0ELb0ELi32EEvPK6__halfPKjS4_S2_PS0_iiiiPKtS7_iiiiiibS2_i:
.text._Z23gemm_half_q_half_kernelILi1ELi20ELb0ELb0ELi32EEvPK6__halfPKjS4_S2_PS0_iiiiPKtS7_iiiiiibS2_i:
        /* <DEDUP_REMOVED lines=28> */
[--C-:B------:R-:W-:Y:S01]  /*01c0*/  @!P0 IMAD.X R0, R4, 0x1, R7.reuse, P2 ;  /* 0x0000000104008824 */ /* 0x100fe200010e0607 */
[C---:B------:R-:W-:Y:S01]  /*01d0*/  @!P0 LEA R6, P2, R5.reuse, UR4, 0x1 ;  /* 0x0000000405068c11 */ /* 0x040fe2000f8408ff */
[----:B------:R-:W-:Y:S01]  /*01e0*/  @P0 IMAD.X R11, RZ, RZ, R7, P3 ;  /* 0x000000ffff0b0224 */ /* 0x000fe200018e0607 */
        /* <DEDUP_REMOVED lines=11> */
.L_x_4086:
[----:B------:R-:W-:Y:S05]  /*02a0*/  BSYNC B0 ;  /* 0x0000000000007941 */ /* 0x000fea0003800000 */
.L_x_4085:
[----:B------:R-:W-:Y:S01]  /*02b0*/  ULDC UR4, c[0x0][0x23c] ;  /* 0x00008f0000047ab9 */ /* 0x000fe20000000800 */
[----:B0-----:R-:W-:Y:S02]  /*02c0*/  IMAD.SHL.U32 R0, R9, 0x4, RZ ;  /* 0x0000000409007824 */ /* 0x001fe400078e00ff */
[----:B------:R-:W-:-:S05]  /*02d0*/  IMAD.U32 R35, RZ, RZ, UR4 ;  /* 0x00000004ff237e24 */ /* 0x000fca000f8e00ff */
        /* <DEDUP_REMOVED lines=17> */
[----:B------:R-:W-:-:S07]  /*03f0*/  IMAD.SHL.U32 R17, R17, 0x40, RZ ;  /* 0x0000004011117824 */ /* 0x000fce00078e00ff */
[----:B------:R-:W1:Y:S08]  /*0400*/  LDC.64 R6, c[0x0][0x220] ;  /* 0x00008800ff067b82 */ /* 0x000e700000000a00 */
[----:B------:R-:W2:Y:S01]  /*0410*/  LDC.64 R8, c[0x0][0x228] ;  /* 0x00008a00ff087b82 */ /* 0x000ea20000000a00 */
[----:B0-----:R-:W-:-:S05]  /*0420*/  IMAD.WIDE R16, R17, 0x2, R4 ;  /* 0x0000000211107825 */ /* 0x001fca00078e0204 */
[----:B------:R0:W5:Y:S01]  /*0430*/  LDG.E.U16.CONSTANT R11, desc[UR6][R16.64] ;  /* 0x00000006100b7981 */ /* 0x000162000c1e9500 */
[----:B------:R-:W-:Y:S01]  /*0440*/  SHF.R.S32.HI R3, RZ, 0x1f, R0 ;  /* 0x0000001fff037819 */ /* 0x000fe20000011400 */
[----:B------:R-:W-:Y:S01]  /*0450*/  IMAD.SHL.U32 R12, R0, 0x4, RZ ;  /* 0x00000004000c7824 */ /* 0x000fe200078e00ff */
[----:B------:R-:W-:Y:S01]  /*0460*/  UMOV UR4, URZ ;  /* 0x0000003f00047c82 */ /* 0x000fe20008000000 */
[----:B------:R-:W-:Y:S01]  /*0470*/  IMAD.MOV.U32 R13, RZ, RZ, R37 ;  /* 0x000000ffff0d7224 */ /* 0x000fe200078e0025 */
[----:B------:R-:W-:Y:S02]  /*0480*/  LEA.HI R3, R3, R0, RZ, 0x3 ;  /* 0x0000000003037211 */ /* 0x000fe400078f18ff */
[----:B------:R-:W-:Y:S02]  /*0490*/  LOP3.LUT R12, R12, 0x10, RZ, 0xc0, !PT ;  /* 0x000000100c0c7812 */ /* 0x000fe400078ec0ff */
[----:B-1----:R-:W-:-:S07]  /*04a0*/  SHF.R.S32.HI R14, RZ, 0x3, R3 ;  /* 0x00000003ff0e7819 */ /* 0x002fce0000011403 */
.L_x_4088:
[----:B-----5:R-:W-:-:S04]  /*04b0*/  VIADD R18, R11, UR4 ;  /* 0x000000040b127c36 */ /* 0x020fc80008000000 */
[----:B------:R-:W-:-:S05]  /*04c0*/  IMAD R3, R18, R35, RZ ;  /* 0x0000002312037224 */ /* 0x000fca00078e02ff */
[----:B0-----:R-:W-:-:S04]  /*04d0*/  SHF.R.S32.HI R16, RZ, 0x1f, R3 ;  /* 0x0000001fff107819 */ /* 0x001fc80000011403 */
[----:B------:R-:W-:-:S04]  /*04e0*/  LEA.HI R3, R16, R3, RZ, 0x3 ;  /* 0x0000000310037211 */ /* 0x000fc800078f18ff */
[----:B------:R-:W-:-:S05]  /*04f0*/  LEA.HI.SX32 R3, R3, R14, 0x1d ;  /* 0x0000000e03037211 */ /* 0x000fca00078feaff */
[----:B------:R-:W-:-:S06]  /*0500*/  IMAD.WIDE R16, R3, 0x4, R6 ;  /* 0x0000000403107825 */ /* 0x000fcc00078e0206 */
[----:B------:R-:W3:Y:S01]  /*0510*/  LDG.E.CONSTANT R17, desc[UR6][R16.64] ;  /* 0x0000000610117981 */ /* 0x000ee2000c1e9900 */
[----:B------:R-:W-:-:S05]  /*0520*/  LEA R21, R13, 0x1, 0x1 ;  /* 0x000000010d157811 */ /* 0x000fca00078e08ff */
[----:B------:R-:W-:-:S06]  /*0530*/  IMAD.WIDE R20, R21, 0x2, R4 ;  /* 0x0000000215147825 */ /* 0x000fcc00078e0204 */
[----:B------:R-:W4:Y:S01]  /*0540*/  LDG.E.U16.CONSTANT R20, desc[UR6][R20.64] ;  /* 0x0000000614147981 */ /* 0x000f22000c1e9500 */
[----:B--2---:R-:W-:-:S06]  /*0550*/  IMAD.WIDE R18, R18, 0x2, R8 ;  /* 0x0000000212127825 */ /* 0x004fcc00078e0208 */
[----:B------:R0:W2:Y:S01]  /*0560*/  LDG.E.U16.CONSTANT R18, desc[UR6][R18.64] ;  /* 0x0000000612127981 */ /* 0x0000a2000c1e9500 */
[----:B------:R-:W-:Y:S01]  /*0570*/  UIADD3 UR4, UR4, 0x1, URZ ;  /* 0x0000000104047890 */ /* 0x000fe2000fffe03f */
[----:B---3--:R-:W-:-:S04]  /*0580*/  SHF.R.U32.HI R3, RZ, R12, R17 ;  /* 0x0000000cff037219 */ /* 0x008fc80000011611 */
[----:B------:R-:W-:Y:S02]  /*0590*/  LOP3.LUT R15, R3, 0xf, RZ, 0xc0, !PT ;  /* 0x0000000f030f7812 */ /* 0x000fe400078ec0ff */
[----:B------:R-:W-:-:S03]  /*05a0*/  SHF.R.U32.HI R22, RZ, 0x4, R3 ;  /* 0x00000004ff167819 */ /* 0x000fc60000011603 */
[----:B------:R-:W-:Y:S01]  /*05b0*/  VIADD R15, R15, 0x1 ;  /* 0x000000010f0f7836 */ /* 0x000fe20000000000 */
[----:B------:R-:W-:Y:S01]  /*05c0*/  LOP3.LUT R22, R22, 0xf, RZ, 0xc0, !PT ;  /* 0x0000000f16167812 */ /* 0x000fe200078ec0ff */
[----:B----4-:R-:W-:Y:S02]  /*05d0*/  IMAD.IADD R13, R20, 0x1, R13 ;  /* 0x00000001140d7824 */ /* 0x010fe400078e020d */
[----:B------:R-:W-:Y:S01]  /*05e0*/  IMAD R16, R15, R15, RZ ;  /* 0x0000000f0f107224 */ /* 0x000fe200078e02ff */
[--C-:B------:R-:W-:Y:S01]  /*05f0*/  SHF.R.U32.HI R15, RZ, 0x8, R3.reuse ;  /* 0x00000008ff0f7819 */ /* 0x100fe20000011603 */
[----:B------:R-:W-:Y:S01]  /*0600*/  VIADD R22, R22, 0x1 ;  /* 0x0000000116167836 */ /* 0x000fe20000000000 */
[----:B------:R-:W-:Y:S01]  /*0610*/  SHF.R.U32.HI R3, RZ, 0xc, R3 ;  /* 0x0000000cff037819 */ /* 0x000fe20000011603 */
[----:B------:R-:W2:Y:S01]  /*0620*/  I2F.F16 R17, R16 ;  /* 0x0000001000117306 */ /* 0x000ea20000200c00 */
[----:B------:R-:W-:Y:S01]  /*0630*/  LOP3.LUT R15, R15, 0xf, RZ, 0xc0, !PT ;  /* 0x0000000f0f0f7812 */ /* 0x000fe200078ec0ff */
[----:B------:R-:W-:Y:S01]  /*0640*/  IMAD R22, R22, R22, RZ ;  /* 0x0000001616167224 */ /* 0x000fe200078e02ff */
[----:B------:R-:W-:-:S02]  /*0650*/  LOP3.LUT R3, R3, 0xf, RZ, 0xc0, !PT ;  /* 0x0000000f03037812 */ /* 0x000fc400078ec0ff */
[----:B------:R-:W-:Y:S01]  /*0660*/  ISETP.GE.AND P2, PT, R13, R36, PT ;  /* 0x000000240d00720c */ /* 0x000fe20003f46270 */
[----:B------:R-:W-:Y:S02]  /*0670*/  VIADD R15, R15, 0x1 ;  /* 0x000000010f0f7836 */ /* 0x000fe40000000000 */
[----:B------:R-:W-:Y:S01]  /*0680*/  VIADD R3, R3, 0x1 ;  /* 0x0000000103037836 */ /* 0x000fe20000000000 */
[----:B------:R-:W1:Y:S01]  /*0690*/  I2F.F16 R33, R22 ;  /* 0x0000001600217306 */ /* 0x000e620000200c00 */
[----:B------:R-:W-:Y:S02]  /*06a0*/  IMAD R15, R15, R15, RZ ;  /* 0x0000000f0f0f7224 */ /* 0x000fe400078e02ff */
[----:B0-----:R-:W-:Y:S02]  /*06b0*/  IMAD R19, R3, R3, RZ ;  /* 0x0000000303137224 */ /* 0x001fe400078e02ff */
[----:B--2---:R-:W-:-:S03]  /*06c0*/  HMUL2 R34, R17.H0_H0, R18.H0_H0 ;  /* 0x2000001211227232 */ /* 0x004fc60000000800 */
[----:B------:R-:W0:Y:S01]  /*06d0*/  I2F.F16 R15, R15 ;  /* 0x0000000f000f7306 */ /* 0x000e220000200c00 */
[----:B-1----:R-:W-:-:S07]  /*06e0*/  HMUL2 R33, R33.H0_H0, R18.H0_H0 ;  /* 0x2000001221217232 */ /* 0x002fce0000000800 */
[----:B------:R-:W1:Y:S01]  /*06f0*/  I2F.F16 R3, R19 ;  /* 0x0000001300037306 */ /* 0x000e620000200c00 */
[-C--:B0-----:R-:W-:Y:S02]  /*0700*/  HMUL2 R32, R15.H0_H0, R18.reuse.H0_H0 ;  /* 0x200000120f207232 */ /* 0x081fe40000000800 */
[----:B-1----:R-:W-:Y:S01]  /*0710*/  HMUL2 R3, R3.H0_H0, R18.H0_H0 ;  /* 0x2000001203037232 */ /* 0x002fe20000000800 */
[----:B------:R-:W-:Y:S06]  /*0720*/  @!P2 BRA `(.L_x_4088) ;  /* 0xfffffffc0060a947 */ /* 0x000fec000383ffff */
.L_x_4087:
[----:B------:R-:W-:Y:S01]  /*0730*/  ULDC UR4, c[0x0][0x258] ;  /* 0x0000960000047ab9 */ /* 0x000fe20000000800 */
[C---:B------:R-:W-:Y:S02]  /*0740*/  ISETP.GT.AND P3, PT, R37.reuse, R2, PT ;  /* 0x000000022500720c */ /* 0x040fe40003f64270 */
[----:B--2---:R-:W-:Y:S02]  /*0750*/  CS2R R4, SRZ ;  /* 0x0000000000047805 */ /* 0x004fe4000001ff00 */
        /* <DEDUP_REMOVED lines=8> */
[----:B------:R-:W-:-:S07]  /*07e0*/  IMAD R5, R6, 0x6, RZ ;  /* 0x0000000606057824 */ /* 0x000fce00078e02ff */
.L_x_4089:
        /* <DEDUP_REMOVED lines=8> */
.L_x_4090:
[----:B------:R-:W-:Y:S01]  /*0870*/  ULDC UR10, c[0x0][0x260] ;  /* 0x00009800000a7ab9 */ /* 0x000fe20000000800 */
[C---:B------:R-:W-:Y:S01]  /*0880*/  ISETP.GT.AND P3, PT, R37.reuse, R10, PT ;  /* 0x0000000a2500720c */ /* 0x040fe20003f64270 */
[----:B------:R-:W-:Y:S01]  /*0890*/  IMAD.MOV.U32 R2, RZ, RZ, RZ ;  /* 0x000000ffff027224 */ /* 0x000fe200078e00ff */
[----:B------:R-:W-:Y:S01]  /*08a0*/  ISETP.GT.AND P2, PT, R37, UR10, PT ;  /* 0x0000000a25007c0c */ /* 0x000fe2000bf44270 */
[----:B------:R-:W-:-:S12]  /*08b0*/  IMAD.MOV.U32 R7, RZ, RZ, RZ ;  /* 0x000000ffff077224 */ /* 0x000fd800078e00ff */
        /* <DEDUP_REMOVED lines=8> */
.L_x_4091:
        /* <DEDUP_REMOVED lines=8> */
.L_x_4092:
        /* <DEDUP_REMOVED lines=11> */
.L_x_4093:
[C---:B------:R-:W-:Y:S01]  /*0a70*/  VIMNMX R6, R37.reuse, UR4, PT ;  /* 0x0000000425067c48 */ /* 0x040fe2000bfe0100 */
[----:B------:R-:W0:Y:S01]  /*0a80*/  S2UR UR5, SR_CgaCtaId ;  /* 0x00000000000579c3 */ /* 0x000e220000008800 */
[----:B------:R-:W-:Y:S01]  /*0a90*/  ISETP.GE.OR P0, PT, R37, UR10, P0 ;  /* 0x0000000a25007c0c */ /* 0x000fe20008706670 */
[----:B------:R-:W-:Y:S01]  /*0aa0*/  ULDC.64 UR8, c[0x0][0x218] ;  /* 0x0000860000087ab9 */ /* 0x000fe20000000a00 */
[----:B------:R-:W-:Y:S01]  /*0ab0*/  SHF.R.S32.HI R11, RZ, 0x1f, R6 ;  /* 0x0000001fff0b7819 */ /* 0x000fe20000011406 */
[----:B------:R-:W-:-:S03]  /*0ac0*/  UMOV UR4, 0x400 ;  /* 0x0000040000047882 */ /* 0x000fc60000000000 */
        /* <DEDUP_REMOVED lines=10> */
[C---:B------:R-:W-:Y:S02]  /*0b70*/  LEA R16, P2, R0.reuse, UR8, 0x2 ;  /* 0x0000000800107c11 */ /* 0x040fe4000f8410ff */
[----:B------:R-:W-:Y:S02]  /*0b80*/  PRMT R2, RZ, 0x5410, RZ ;  /* 0x00005410ff027816 */ /* 0x000fe400000000ff */
[----:B------:R-:W-:Y:S02]  /*0b90*/  LEA.HI.X R17, R0, UR9, R5, 0x2, P2 ;  /* 0x0000000900117c11 */ /* 0x000fe400090f1405 */
[----:B------:R-:W-:Y:S01]  /*0ba0*/  PRMT R0, RZ, 0x5410, RZ ;  /* 0x00005410ff007816 */ /* 0x000fe200000000ff */
[----:B------:R-:W-:Y:S06]  /*0bb0*/  @P0 BRA `(.L_x_4094) ;  /* 0x0000001400700947 */ /* 0x000fec0003800000 */
[----:B------:R-:W-:Y:S01]  /*0bc0*/  PRMT R0, RZ, 0x5410, RZ ;  /* 0x00005410ff007816 */ /* 0x000fe200000000ff */
[----:B------:R-:W-:Y:S01]  /*0bd0*/  ULDC UR5, c[0x0][0x260] ;  /* 0x0000980000057ab9 */ /* 0x000fe20000000800 */
[----:B------:R-:W-:-:S07]  /*0be0*/  PRMT R2, RZ, 0x5410, RZ ;  /* 0x00005410ff027816 */ /* 0x000fce00000000ff */
.L_x_4096:
[----:B------:R-:W0:Y:S01]  /*0bf0*/  LDC R35, c[0x0][0x23c] ;  /* 0x00008f00ff237b82 */ /* 0x000e220000000800 */
[----:B-----5:R1:W5:Y:S01]  /*0c00*/  LDG.E.128.CONSTANT R20, desc[UR6][R16.64] ;  /* 0x0000000610147981 */ /* 0x020362000c1e9d00 */
[----:B0-----:R-:W-:-:S04]  /*0c10*/  IMAD.WIDE R24, R35, 0x4, R16 ;  /* 0x0000000423187825 */ /* 0x001fc800078e0210 */
[C---:B------:R-:W-:Y:S02]  /*0c20*/  IMAD.WIDE R4, R35.reuse, 0x4, R24 ;  /* 0x0000000423047825 */ /* 0x040fe400078e0218 */
[----:B------:R-:W5:Y:S02]  /*0c30*/  LDG.E.128.CONSTANT R24, desc[UR6][R24.64] ;  /* 0x0000000618187981 */ /* 0x000f64000c1e9d00 */
[----:B------:R-:W-:Y:S02]  /*0c40*/  IMAD.WIDE R12, R35, 0x4, R4 ;  /* 0x00000004230c7825 */ /* 0x000fe400078e0204 */
[----:B------:R-:W5:Y:S04]  /*0c50*/  LDG.E.128.CONSTANT R4, desc[UR6][R4.64] ;  /* 0x0000000604047981 */ /* 0x000f68000c1e9d00 */
[----:B------:R1:W5:Y:S01]  /*0c60*/  LDG.E.128.CONSTANT R8, desc[UR6][R12.64] ;  /* 0x000000060c087981 */ /* 0x000362000c1e9d00 */
[----:B------:R-:W-:-:S02]  /*0c70*/  VIADD R37, R37, 0x20 ;  /* 0x0000002025257836 */ /* 0x000fc40000000000 */
[----:B------:R-:W-:-:S03]  /*0c80*/  IMAD.WIDE R38, R35, 0x4, R12 ;  /* 0x0000000423267825 */ /* 0x000fc600078e020c */
[C---:B------:R-:W-:Y:S02]  /*0c90*/  ISETP.GE.AND P0, PT, R37.reuse, UR5, PT ;  /* 0x0000000525007c0c */ /* 0x040fe4000bf06270 */
[----:B------:R-:W-:Y:S01]  /*0ca0*/  ISETP.LT.AND P2, PT, R37, R36, PT ;  /* 0x000000242500720c */ /* 0x000fe20003f41270 */
[----:B------:R-:W-:-:S12]  /*0cb0*/  @P1 BRA `(.L_x_4095) ;  /* 0x0000001400241947 */ /* 0x000fd80003800000 */
[----:B-1----:R-:W2:Y:S01]  /*0cc0*/  LDG.E.128.CONSTANT R12, desc[UR6][R38.64] ;  /* 0x00000006260c7981 */ /* 0x002ea2000c1e9d00 */
[----:B-----5:R-:W-:Y:S01]  /*0cd0*/  SHF.R.U32.HI R16, RZ, 0xf, R20 ;  /* 0x0000000fff107819 */ /* 0x020fe20000011614 */
[----:B------:R-:W-:Y:S01]  /*0ce0*/  IMAD.MOV.U32 R17, RZ, RZ, 0x2800 ;  /* 0x00002800ff117424 */ /* 0x000fe200078e00ff */
[----:B------:R-:W-:Y:S01]  /*0cf0*/  SHF.R.U32.HI R45, RZ, 0xe, R24 ;  /* 0x0000000eff2d7819 */ /* 0x000fe20000011618 */
[----:B------:R-:W0:Y:S01]  /*0d00*/  LDS.128 R28, [UR4] ;  /* 0x00000004ff1c7984 */ /* 0x000e220008000c00 */
        /* <DEDUP_REMOVED lines=11> */
[----:B------:R-:W-:Y:S01]  /*0dc0*/  PRMT R3, R3, 0x5410, R17 ;  /* 0x0000541003037816 */ /* 0x000fe20000000011 */
[----:B------:R-:W-:Y:S01]  /*0dd0*/  HADD2 R47, R19, -1040, -1040 ;  /* 0xe410e410132f7430 */ /* 0x000fe20000000000 */
[----:B------:R-:W-:Y:S01]  /*0de0*/  LOP3.LUT R18, R18, 0x64006400, RZ, 0xfc, !PT ;  /* 0x6400640012127812 */ /* 0x000fe200078efcff */
[----:B------:R-:W-:Y:S01]  /*0df0*/  HADD2 R49, R40, -1040, -1040 ;  /* 0xe410e41028317430 */ /* 0x000fe20000000000 */
[----:B------:R-:W-:Y:S02]  /*0e00*/  LOP3.LUT R41, R41, 0x64006400, RZ, 0xfc, !PT ;  /* 0x6400640029297812 */ /* 0x000fe400078efcff */
[----:B------:R-:W-:Y:S01]  /*0e10*/  LOP3.LUT R17, R21, 0x3e003e0, RZ, 0xc0, !PT ;  /* 0x03e003e015117812 */ /* 0x000fe200078ec0ff */
[----:B------:R-:W-:Y:S01]  /*0e20*/  HFMA2 R44, R18, R3.H1_H1, -48, -48 ;  /* 0xd200d200122c7431 */ /* 0x000fe20000060003 */
[----:B------:R-:W-:Y:S01]  /*0e30*/  SHF.R.U32.HI R50, RZ, 0xa, R24 ;  /* 0x0000000aff327819 */ /* 0x000fe20000011618 */
[----:B------:R-:W-:Y:S01]  /*0e40*/  HADD2 R41, R41, -1040, -1040 ;  /* 0xe410e41029297430 */ /* 0x000fe20000000000 */
[----:B------:R-:W-:-:S02]  /*0e50*/  LOP3.LUT R42, R17, 0x64006400, RZ, 0xfc, !PT ;  /* 0x64006400112a7812 */ /* 0x000fc400078efcff */
[----:B------:R-:W-:Y:S02]  /*0e60*/  SHF.R.U32.HI R17, RZ, 0xa, R20 ;  /* 0x0000000aff117819 */ /* 0x000fe40000011614 */
[----:B------:R-:W-:Y:S02]  /*0e70*/  LOP3.LUT R20, R23, 0x3e003e0, RZ, 0xc0, !PT ;  /* 0x03e003e017147812 */ /* 0x000fe400078ec0ff */
[----:B------:R-:W-:Y:S02]  /*0e80*/  LOP3.LUT R17, R17, 0x1f001f, RZ, 0xc0, !PT ;  /* 0x001f001f11117812 */ /* 0x000fe400078ec0ff */
[----:B------:R-:W-:Y:S01]  /*0e90*/  LOP3.LUT R50, R50, 0x1f001f, RZ, 0xc0, !PT ;  /* 0x001f001f32327812 */ /* 0x000fe200078ec0ff */
[-C--:B0-----:R-:W-:Y:S01]  /*0ea0*/  HFMA2.MMA R19, R43, R28.reuse, RZ ;  /* 0x0000001c2b137235 */ /* 0x081fe200000000ff */
[-C--:B------:R-:W-:Y:S01]  /*0eb0*/  HFMA2 R18, R47, R28.reuse, RZ.H0_H0 ;  /* 0x0000001c2f127231 */ /* 0x080fe200000400ff */
[----:B------:R-:W-:Y:S01]  /*0ec0*/  HFMA2.MMA R40, R49, R28, RZ ;  /* 0x0000001c31287235 */ /* 0x000fe200000000ff */
[----:B------:R-:W-:Y:S01]  /*0ed0*/  HFMA2 R16, R41, R28, RZ.H0_H0 ;  /* 0x0000001c29107231 */ /* 0x000fe200000400ff */
[----:B------:R-:W-:Y:S01]  /*0ee0*/  LOP3.LUT R17, R17, 0x64006400, RZ, 0xfc, !PT ;  /* 0x6400640011117812 */ /* 0x000fe200078efcff */
[----:B------:R-:W-:Y:S01]  /*0ef0*/  HFMA2 R41, R42, R3.H1_H1, -48, -48 ;  /* 0xd200d2002a297431 */ /* 0x000fe20000060003 */
[----:B------:R-:W-:-:S02]  /*0f00*/  LOP3.LUT R50, R50, 0x64006400, RZ, 0xfc, !PT ;  /* 0x6400640032327812 */ /* 0x000fc400078efcff */
[-C--:B------:R-:W-:Y:S01]  /*0f10*/  HFMA2.MMA R28, R44, R29.reuse, R19 ;  /* 0x0000001d2c1c7235 */ /* 0x080fe20000000013 */
[----:B------:R-:W-:Y:S02]  /*0f20*/  LOP3.LUT R19, R22, 0x3e003e0, RZ, 0xc0, !PT ;  /* 0x03e003e016137812 */ /* 0x000fe400078ec0ff */
[----:B------:R-:W-:Y:S01]  /*0f30*/  LOP3.LUT R44, R20, 0x64006400, RZ, 0xfc, !PT ;  /* 0x64006400142c7812 */ /* 0x000fe200078efcff */
[----:B------:R-:W-:Y:S01]  /*0f40*/  HFMA2.MMA R20, R41, R29, R18 ;  /* 0x0000001d29147235 */ /* 0x000fe20000000012 */
[----:B------:R-:W-:Y:S01]  /*0f50*/  LOP3.LUT R42, R19, 0x64006400, RZ, 0xfc, !PT ;  /* 0x64006400132a7812 */ /* 0x000fe200078efcff */
[----:B------:R-:W-:Y:S01]  /*0f60*/  HADD2 R51, R50, -1040, -1040 ;  /* 0xe410e41032337430 */ /* 0x000fe20000000000 */
[--C-:B------:R-:W-:Y:S01]  /*0f70*/  SHF.R.U32.HI R19, RZ, 0xa, R21.reuse ;  /* 0x0000000aff137819 */ /* 0x100fe20000011615 */
[-C--:B------:R-:W-:Y:S01]  /*0f80*/  HFMA2 R43, R44, R3.reuse.H1_H1, -48, -48 ;  /* 0xd200d2002c2b7431 */ /* 0x080fe20000060003 */
[----:B------:R-:W-:Y:S01]  /*0f90*/  SHF.R.U32.HI R21, RZ, 0xf, R21 ;  /* 0x0000000fff157819 */ /* 0x000fe20000011615 */
[----:B------:R-:W-:Y:S01]  /*0fa0*/  HFMA2 R41, R42, R3.H1_H1, -48, -48 ;  /* 0xd200d2002a297431 */ /* 0x000fe20000060003 */
[----:B------:R-:W-:-:S02]  /*0fb0*/  LOP3.LUT R19, R19, 0x1f001f, RZ, 0xc0, !PT ;  /* 0x001f001f13137812 */ /* 0x000fc400078ec0ff */
[----:B------:R-:W-:Y:S02]  /*0fc0*/  SHF.R.U32.HI R42, RZ, 0xa, R22 ;  /* 0x0000000aff2a7819 */ /* 0x000fe40000011616 */
[----:B------:R-:W-:Y:S01]  /*0fd0*/  SHF.R.U32.HI R50, RZ, 0xe, R25 ;  /* 0x0000000eff327819 */ /* 0x000fe20000011619 */
[----:B------:R-:W-:Y:S01]  /*0fe0*/  HFMA2.MMA R40, R41, R29, R40 ;  /* 0x0000001d29287235 */ /* 0x000fe20000000028 */
[----:B------:R-:W-:Y:S01]  /*0ff0*/  HFMA2 R29, R43, R29, R16 ;  /* 0x0000001d2b1d7231 */ /* 0x000fe20000000010 */
[----:B------:R-:W-:Y:S01]  /*1000*/  LOP3.LUT R41, R19, 0x64006400, RZ, 0xfc, !PT ;  /* 0x6400640013297812 */ /* 0x000fe200078efcff */
[----:B------:R-:W-:Y:S01]  /*1010*/  HADD2 R43, R17, -1040, -1040 ;  /* 0xe410e410112b7430 */ /* 0x000fe20000000000 */
[----:B------:R-:W-:Y:S01]  /*1020*/  LOP3.LUT R42, R42, 0x1f001f, RZ, 0xc0, !PT ;  /* 0x001f001f2a2a7812 */ /* 0x000fe200078ec0ff */
[----:B------:R-:W0:Y:S01]  /*1030*/  LDS.128 R16, [UR4+0x10] ;  /* 0x00001004ff107984 */ /* 0x000e220008000c00 */
[----:B------:R-:W-:Y:S01]  /*1040*/  LOP3.LUT R52, R5, 0x3e003e0, RZ, 0xc0, !PT ;  /* 0x03e003e005347812 */ /* 0x000fe200078ec0ff */
[----:B------:R-:W-:Y:S01]  /*1050*/  HADD2 R47, R41, -1040, -1040 ;  /* 0xe410e410292f7430 */ /* 0x000fe20000000000 */
[----:B------:R-:W-:Y:S01]  /*1060*/  SHF.R.U32.HI R41, RZ, 0xa, R23 ;  /* 0x0000000aff297819 */ /* 0x000fe20000011617 */
[----:B------:R-:W-:Y:S01]  /*1070*/  HFMA2.MMA R28, R43, R30, R28 ;  /* 0x0000001e2b1c7235 */ /* 0x000fe2000000001c */
[----:B------:R-:W-:Y:S01]  /*1080*/  LOP3.LUT R43, R42, 0x64006400, RZ, 0xfc, !PT ;  /* 0x640064002a2b7812 */ /* 0x000fe200078efcff */
        /* <DEDUP_REMOVED lines=26> */
[----:B------:R-:W-:Y:S01]  /*1230*/  HFMA2 R29, R46, R31, R29 ;  /* 0x0000001f2e1d7231 */ /* 0x000fe2000000001d */
[----:B------:R-:W-:Y:S01]  /*1240*/  LOP3.LUT R40, R25, 0x3e003e0, RZ, 0xc0, !PT ;  /* 0x03e003e019287812 */ /* 0x000fe200078ec0ff */
[-C--:B------:R-:W-:Y:S01]  /*1250*/  HFMA2 R31, R30, R3.reuse.H1_H1, -48, -48 ;  /* 0xd200d2001e1f7431 */ /* 0x080fe20000060003 */
[----:B------:R-:W-:Y:S01]  /*1260*/  LOP3.LUT R43, R27, 0x3e003e0, RZ, 0xc0, !PT ;  /* 0x03e003e01b2b7812 */ /* 0x000fe200078ec0ff */
[----:B------:R-:W-:Y:S01]  /*1270*/  HFMA2 R42, R42, R3.H1_H1, -48, -48 ;  /* 0xd200d2002a2a7431 */ /* 0x000fe20000060003 */
[----:B------:R-:W-:-:S02]  /*1280*/  LOP3.LUT R40, R40, 0x64006400, RZ, 0xfc, !PT ;  /* 0x6400640028287812 */ /* 0x000fc400078efcff */
[----:B------:R-:W-:Y:S01]  /*1290*/  LOP3.LUT R44, R43, 0x64006400, RZ, 0xfc, !PT ;  /* 0x640064002b2c7812 */ /* 0x000fe200078efcff */
[-C--:B0-----:R-:W-:Y:S01]  /*12a0*/  HFMA2.MMA R48, R31, R16.reuse, R28 ;  /* 0x000000101f307235 */ /* 0x081fe2000000001c */
[----:B------:R-:W-:Y:S01]  /*12b0*/  SHF.R.U32.HI R25, RZ, 0xa, R25 ;  /* 0x0000000aff197819 */ /* 0x000fe20000011619 */
[----:B------:R-:W-:Y:S01]  /*12c0*/  HFMA2.MMA R47, R42, R16, R47 ;  /* 0x000000102a2f7235 */ /* 0x000fe2000000002f */
[----:B------:R-:W-:Y:S01]  /*12d0*/  LOP3.LUT R42, R8, 0x3e003e0, RZ, 0xc0, !PT ;  /* 0x03e003e0082a7812 */ /* 0x000fe200078ec0ff */
[-C--:B------:R-:W-:Y:S01]  /*12e0*/  HFMA2 R49, R40, R3.reuse.H1_H1, -48, -48 ;  /* 0xd200d20028317431 */ /* 0x080fe20000060003 */
[----:B------:R-:W-:Y:S01]  /*12f0*/  LOP3.LUT R21, R21, 0x10001, RZ, 0xc0, !PT ;  /* 0x0001000115157812 */ /* 0x000fe200078ec0ff */
[-C--:B------:R-:W-:Y:S01]  /*1300*/  HFMA2 R44, R44, R3.reuse.H1_H1, -48, -48 ;  /* 0xd200d2002c2c7431 */ /* 0x080fe20000060003 */
[----:B------:R-:W-:Y:S01]  /*1310*/  LOP3.LUT R42, R42, 0x64006400, RZ, 0xfc, !PT ;  /* 0x640064002a2a7812 */ /* 0x000fe200078efcff */
[----:B------:R-:W-:Y:S01]  /*1320*/  HFMA2.MMA R48, R51, R17, R48 ;  /* 0x0000001133307235 */ /* 0x000fe20000000030 */
[----:B------:R-:W-:Y:S01]  /*1330*/  LOP3.LUT R52, R52, 0x64006400, RZ, 0xfc, !PT ;  /* 0x6400640034347812 */ /* 0x000fe200078efcff */
[-C--:B------:R-:W-:Y:S01]  /*1340*/  HFMA2 R49, R49, R16.reuse, R20 ;  /* 0x0000001031317231 */ /* 0x080fe20000000014 */
[----:B------:R-:W-:Y:S01]  /*1350*/  SHF.R.U32.HI R51, RZ, 0xf, R22 ;  /* 0x0000000fff337819 */ /* 0x000fe20000011616 */
[----:B------:R-:W-:Y:S01]  /*1360*/  HFMA2 R20, R44, R16, R29 ;  /* 0x000000102c147231 */ /* 0x000fe2000000001d */
[----:B------:R-:W-:Y:S01]  /*1370*/  LOP3.LUT R25, R25, 0x1f001f, RZ, 0xc0, !PT ;  /* 0x001f001f19197812 */ /* 0x000fe200078ec0ff */
[-C--:B------:R-:W-:Y:S01]  /*1380*/  HFMA2 R41, R42, R3.reuse.H1_H1, -48, -48 ;  /* 0xd200d2002a297431 */ /* 0x080fe20000060003 */
[----:B------:R-:W-:Y:S01]  /*1390*/  LOP3.LUT R22, R21, 0x20002, R50, 0xf8, !PT ;  /* 0x0002000215167812 */ /* 0x000fe200078ef832 */
[----:B------:R-:W-:Y:S01]  /*13a0*/  HFMA2 R42, R52, R3.H1_H1, -48, -48 ;  /* 0xd200d200342a7431 */ /* 0x000fe20000060003 */
        /* <DEDUP_REMOVED lines=8> */
[----:B------:R-:W-:-:S02]  /*1430*/  LOP3.LUT R16, R16, 0x64006400, RZ, 0xfc, !PT ;  /* 0x6400640010107812 */ /* 0x000fc400078efcff */
[----:B------:R-:W-:Y:S02]  /*1440*/  SHF.R.U32.HI R25, RZ, 0xf, R23 ;  /* 0x0000000fff197819 */ /* 0x000fe40000011617 */
[----:B------:R-:W-:Y:S01]  /*1450*/  LOP3.LUT R23, R26, 0x64006400, RZ, 0xfc, !PT ;  /* 0x640064001a177812 */ /* 0x000fe200078efcff */
[----:B------:R-:W-:Y:S01]  /*1460*/  HFMA2 R26, R50, R17, R49 ;  /* 0x00000011321a7231 */ /* 0x000fe20000000031 */
[----:B------:R-:W-:Y:S01]  /*1470*/  LOP3.LUT R25, R25, 0x10001, RZ, 0xc0, !PT ;  /* 0x0001000119197812 */ /* 0x000fe200078ec0ff */
[----:B------:R-:W-:Y:S01]  /*1480*/  HFMA2 R43, R16, R3.H1_H1, -48, -48 ;  /* 0xd200d200102b7431 */ /* 0x000fe20000060003 */
[--C-:B------:R-:W-:Y:S02]  /*1490*/  SHF.R.U32.HI R50, RZ, 0xe, R27.reuse ;  /* 0x0000000eff327819 */ /* 0x100fe4000001161b */
[----:B------:R-:W-:Y:S02]  /*14a0*/  SHF.R.U32.HI R27, RZ, 0xa, R27 ;  /* 0x0000000aff1b7819 */ /* 0x000fe4000001161b */
[----:B------:R-:W-:-:S02]  /*14b0*/  LOP3.LUT R40, R4, 0x3e003e0, RZ, 0xc0, !PT ;  /* 0x03e003e004287812 */ /* 0x000fc400078ec0ff */
        /* <DEDUP_REMOVED lines=8> */
[----:B------:R-:W-:Y:S02]  /*1540*/  LOP3.LUT R28, R10, 0x3e003e0, RZ, 0xc0, !PT ;  /* 0x03e003e00a1c7812 */ /* 0x000fe400078ec0ff */
[----:B------:R-:W-:Y:S01]  /*1550*/  LOP3.LUT R30, R30, 0x64006400, RZ, 0xfc, !PT ;  /* 0x640064001e1e7812 */ /* 0x000fe200078efcff */
[-C--:B------:R-:W-:Y:S01]  /*1560*/  HFMA2 R46, R46, R3.reuse.H1_H1, -48, -48 ;  /* 0xd200d2002e2e7431 */ /* 0x080fe20000060003 */
[----:B------:R-:W-:Y:S02]  /*1570*/  LOP3.LUT R28, R28, 0x64006400, RZ, 0xfc, !PT ;  /* 0x640064001c1c7812 */ /* 0x000fe400078efcff */
[----:B------:R-:W-:Y:S01]  /*1580*/  PRMT R34, R34, 0x5410, R33 ;  /* 0x0000541022227816 */ /* 0x000fe20000000021 */
[-C--:B------:R-:W-:Y:S01]  /*1590*/  HFMA2 R31, R30, R3.reuse.H1_H1, -48, -48 ;  /* 0xd200d2001e1f7431 */ /* 0x080fe20000060003 */
[----:B------:R-:W-:Y:S01]  /*15a0*/  PRMT R32, R32, 0x5410, R3 ;  /* 0x0000541020207816 */ /* 0x000fe20000000003 */
[----:B------:R-:W-:Y:S01]  /*15b0*/  HFMA2 R29, R28, R3.H1_H1, -48, -48 ;  /* 0xd200d2001c1d7431 */ /* 0x000fe20000060003 */
[----:B--2---:R-:W-:-:S02]  /*15c0*/  LOP3.LUT R52, R15, 0x3e003e0, RZ, 0xc0, !PT ;  /* 0x03e003e00f347812 */ /* 0x004fc400078ec0ff */
[----:B------:R-:W-:Y:S02]  /*15d0*/  LOP3.LUT R24, R12, 0x3e003e0, RZ, 0xc0, !PT ;  /* 0x03e003e00c187812 */ /* 0x000fe400078ec0ff */
[----:B------:R-:W-:Y:S02]  /*15e0*/  LOP3.LUT R52, R52, 0x64006400, RZ, 0xfc, !PT ;  /* 0x6400640034347812 */ /* 0x000fe400078efcff */
[----:B------:R-:W-:Y:S02]  /*15f0*/  LOP3.LUT R30, R24, 0x64006400, RZ, 0xfc, !PT ;  /* 0x64006400181e7812 */ /* 0x000fe400078efcff */
[----:B------:R-:W-:Y:S01]  /*1600*/  LOP3.LUT R24, R14, 0x3e003e0, RZ, 0xc0, !PT ;  /* 0x03e003e00e187812 */ /* 0x000fe200078ec0ff */
[-C--:B------:R-:W-:Y:S01]  /*1610*/  HFMA2 R16, R52, R3.reuse.H1_H1, -48, -48 ;  /* 0xd200d20034107431 */ /* 0x080fe20000060003 */
[----:B------:R-:W-:Y:S01]  /*1620*/  LOP3.LUT R28, R13, 0x3e003e0, RZ, 0xc0, !PT ;  /* 0x03e003e00d1c7812 */ /* 0x000fe200078ec0ff */
[----:B------:R-:W-:Y:S01]  /*1630*/  HADD2 R52, R23, -1040, -1040 ;  /* 0xe410e41017347430 */ /* 0x000fe20000000000 */
[----:B------:R-:W-:Y:S01]  /*1640*/  LOP3.LUT R23, R25, 0x20002, R50, 0xf8, !PT ;  /* 0x0002000219177812 */ /* 0x000fe200078ef832 */
[----:B------:R-:W-:Y:S01]  /*1650*/  HFMA2 R30, R30, R3.H1_H1, -48, -48 ;  /* 0xd200d2001e1e7431 */ /* 0x000fe20000060003 */
[----:B------:R-:W-:-:S02]  /*1660*/  SHF.R.U32.HI R50, RZ, 0xd, R4 ;  /* 0x0000000dff327819 */ /* 0x000fc40000011604 */
[----:B------:R-:W-:Y:S01]  /*1670*/  LOP3.LUT R24, R24, 0x64006400, RZ, 0xfc, !PT ;  /* 0x6400640018187812 */ /* 0x000fe200078efcff */
[----:B------:R-:W-:Y:S01]  /*1680*/  HFMA2.MMA R25, R52, R17, R47 ;  /* 0x0000001134197235 */ /* 0x000fe2000000002f */
[----:B------:R-:W-:Y:S02]  /*1690*/  SHF.R.U32.HI R47, RZ, 0xd, R5 ;  /* 0x0000000dff2f7819 */ /* 0x000fe40000011605 */
[----:B------:R-:W-:Y:S01]  /*16a0*/  LOP3.LUT R49, R45, 0x40004, R50, 0xf8, !PT ;  /* 0x000400042d317812 */ /* 0x000fe200078ef832 */
[----:B------:R-:W-:Y:S01]  /*16b0*/  HFMA2 R24, R24, R3.H1_H1, -48, -48 ;  /* 0xd200d20018187431 */ /* 0x000fe20000060003 */
[----:B------:R-:W-:Y:S02]  /*16c0*/  LOP3.LUT R45, R27, 0x1f001f, RZ, 0xc0, !PT ;  /* 0x001f001f1b2d7812 */ /* 0x000fe400078ec0ff */
[----:B------:R-:W-:Y:S02]  /*16d0*/  LOP3.LUT R27, R4, 0x1f001f, RZ, 0xc0, !PT ;  /* 0x001f001f041b7812 */ /* 0x000fe400078ec0ff */
[----:B------:R-:W-:-:S02]  /*16e0*/  LOP3.LUT R22, R22, 0x40004, R47, 0xf8, !PT ;  /* 0x0004000416167812 */ /* 0x000fc400078ef82f */
[----:B------:R-:W-:Y:S02]  /*16f0*/  LOP3.LUT R47, R45, 0x64006400, RZ, 0xfc, !PT ;  /* 0x640064002d2f7812 */ /* 0x000fe400078efcff */
[----:B------:R-:W-:Y:S02]  /*1700*/  SHF.R.U32.HI R50, RZ, 0xd, R6 ;  /* 0x0000000dff327819 */ /* 0x000fe40000011606 */
[----:B------:R-:W-:Y:S01]  /*1710*/  LOP3.LUT R45, R27, 0x64006400, RZ, 0xfc, !PT ;  /* 0x640064001b2d7812 */ /* 0x000fe200078efcff */
[----:B------:R-:W-:Y:S01]  /*1720*/  HADD2 R47, R47, -1040, -1040 ;  /* 0xe410e4102f2f7430 */ /* 0x000fe20000000000 */
[----:B------:R-:W-:Y:S02]  /*1730*/  LOP3.LUT R27, R21, 0x40004, R50, 0xf8, !PT ;  /* 0x00040004151b7812 */ /* 0x000fe400078ef832 */
[----:B------:R-:W-:Y:S01]  /*1740*/  SHF.R.U32.HI R50, RZ, 0xd, R7 ;  /* 0x0000000dff327819 */ /* 0x000fe20000011607 */
[----:B------:R-:W-:Y:S01]  /*1750*/  HADD2 R21, R45, -1040, -1040 ;  /* 0xe410e4102d157430 */ /* 0x000fe20000000000 */
[----:B------:R-:W-:Y:S01]  /*1760*/  SHF.R.U32.HI R4, RZ, 0xa, R4 ;  /* 0x0000000aff047819 */ /* 0x000fe20000011604 */
[----:B------:R-:W-:Y:S01]  /*1770*/  HFMA2 R20, R47, R17, R20 ;  /* 0x000000112f147231 */ /* 0x000fe20000000014 */
[----:B------:R-:W-:-:S02]  /*1780*/  LOP3.LUT R47, R7, 0x1f001f, RZ, 0xc0, !PT ;  /* 0x001f001f072f7812 */ /* 0x000fc400078ec0ff */
[----:B------:R-:W-:Y:S01]  /*1790*/  LOP3.LUT R17, R5, 0x1f001f, RZ, 0xc0, !PT ;  /* 0x001f001f05117812 */ /* 0x000fe200078ec0ff */
[----:B------:R-:W-:Y:S01]  /*17a0*/  HFMA2.MMA R48, R21, R18, R48 ;  /* 0x0000001215307235 */ /* 0x000fe20000000030 */
[----:B------:R-:W-:Y:S02]  /*17b0*/  LOP3.LUT R21, R6, 0x1f001f, RZ, 0xc0, !PT ;  /* 0x001f001f06157812 */ /* 0x000fe400078ec0ff */
[----:B------:R-:W-:Y:S02]  /*17c0*/  LOP3.LUT R47, R47, 0x64006400, RZ, 0xfc, !PT ;  /* 0x640064002f2f7812 */ /* 0x000fe400078efcff */
[----:B------:R-:W-:Y:S02]  /*17d0*/  LOP3.LUT R45, R23, 0x40004, R50, 0xf8, !PT ;  /* 0x00040004172d7812 */ /* 0x000fe400078ef832 */
[----:B------:R-:W-:Y:S01]  /*17e0*/  LOP3.LUT R17, R17, 0x64006400, RZ, 0xfc, !PT ;  /* 0x6400640011117812 */ /* 0x000fe200078efcff */
[----:B------:R-:W-:Y:S01]  /*17f0*/  HADD2 R47, R47, -1040, -1040 ;  /* 0xe410e4102f2f7430 */ /* 0x000fe20000000000 */
[----:B------:R-:W-:Y:S01]  /*1800*/  LOP3.LUT R23, R21, 0x64006400, RZ, 0xfc, !PT ;  /* 0x6400640015177812 */ /* 0x000fe200078efcff */
[----:B------:R-:W-:Y:S01]  /*1810*/  HFMA2.MMA R48, R40, R19, R48 ;  /* 0x0000001328307235 */ /* 0x000fe20000000030 */
[----:B------:R-:W-:Y:S01]  /*1820*/  SHF.R.U32.HI R50, RZ, 0xc, R8 ;  /* 0x0000000cff327819 */ /* 0x000fe20000011608 */
[----:B------:R-:W-:Y:S01]  /*1830*/  HADD2 R51, R17, -1040, -1040 ;  /* 0xe410e41011337430 */ /* 0x000fe20000000000 */
[----:B------:R-:W-:Y:S01]  /*1840*/  SHF.R.U32.HI R21, RZ, 0xc, R9 ;  /* 0x0000000cff157819 */ /* 0x000fe20000011609 */
[-C--:B------:R-:W-:Y:S01]  /*1850*/  HFMA2 R47, R47, R18.reuse, R20 ;  /* 0x000000122f2f7231 */ /* 0x080fe20000000014 */
[----:B------:R-:W-:Y:S01]  /*1860*/  LOP3.LUT R49, R49, 0x80008, R50, 0xf8, !PT ;  /* 0x0008000831317812 */ /* 0x000fe200078ef832 */
[----:B------:R-:W-:Y:S01]  /*1870*/  HADD2 R50, R23, -1040, -1040 ;  /* 0xe410e41017327430 */ /* 0x000fe20000000000 */
[----:B------:R-:W-:Y:S01]  /*1880*/  LOP3.LUT R17, R22, 0x80008, R21, 0xf8, !PT ;  /* 0x0008000816117812 */ /* 0x000fe200078ef815 */
[----:B------:R-:W-:Y:S01]  /*1890*/  HFMA2 R26, R51, R18, R26 ;  /* 0x00000012331a7231 */ /* 0x000fe2000000001a */
[----:B------:R-:W0:Y:S01]  /*18a0*/  LDS.128 R20, [UR4+0x20] ;  /* 0x00002004ff147984 */ /* 0x000e220008000c00 */
[----:B------:R-:W-:Y:S01]  /*18b0*/  SHF.R.U32.HI R5, RZ, 0xa, R5 ;  /* 0x0000000aff057819 */ /* 0x000fe20000011605 */
[-C--:B------:R-:W-:Y:S01]  /*18c0*/  HFMA2 R47, R46, R19.reuse, R47 ;  /* 0x000000132e2f7231 */ /* 0x080fe2000000002f */
[----:B------:R-:W-:Y:S01]  /*18d0*/  HFMA2.MMA R25, R50, R18, R25 ;  /* 0x0000001232197235 */ /* 0x000fe20000000019 */
[----:B------:R-:W-:Y:S01]  /*18e0*/  SHF.R.U32.HI R18, RZ, 0xc, R10 ;  /* 0x0000000cff127819 */ /* 0x000fe2000001160a */
[----:B------:R-:W-:Y:S01]  /*18f0*/  HFMA2 R26, R42, R19, R26 ;  /* 0x000000132a1a7231 */ /* 0x000fe2000000001a */
[----:B------:R-:W-:-:S02]  /*1900*/  LOP3.LUT R4, R4, 0x1f001f, RZ, 0xc0, !PT ;  /* 0x001f001f04047812 */ /* 0x000fc400078ec0ff */
[----:B------:R-:W-:Y:S02]  /*1910*/  LOP3.LUT R27, R27, 0x80008, R18, 0xf8, !PT ;  /* 0x000800081b1b7812 */ /* 0x000fe400078ef812 */
[----:B------:R-:W-:Y:S01]  /*1920*/  LOP3.LUT R5, R5, 0x1f001f, RZ, 0xc0, !PT ;  /* 0x001f001f05057812 */ /* 0x000fe200078ec0ff */
[----:B------:R-:W-:Y:S01]  /*1930*/  HFMA2.MMA R25, R44, R19, R25 ;  /* 0x000000132c197235 */ /* 0x000fe20000000019 */
[----:B------:R-:W-:Y:S02]  /*1940*/  SHF.R.U32.HI R18, RZ, 0xb, R12 ;  /* 0x0000000bff127819 */ /* 0x000fe4000001160c */
[----:B------:R-:W-:Y:S02]  /*1950*/  SHF.R.U32.HI R6, RZ, 0xa, R6 ;  /* 0x0000000aff067819 */ /* 0x000fe40000011606 */
[----:B------:R-:W-:Y:S02]  /*1960*/  SHF.R.U32.HI R7, RZ, 0xa, R7 ;  /* 0x0000000aff077819 */ /* 0x000fe40000011607 */
[----:B------:R-:W-:-:S02]  /*1970*/  LOP3.LUT R4, R4, 0x64006400, RZ, 0xfc, !PT ;  /* 0x6400640004047812 */ /* 0x000fc400078efcff */
[----:B------:R-:W-:Y:S02]  /*1980*/  LOP3.LUT R5, R5, 0x64006400, RZ, 0xfc, !PT ;  /* 0x6400640005057812 */ /* 0x000fe400078efcff */
[----:B------:R-:W-:Y:S01]  /*1990*/  LOP3.LUT R18, R49, 0x100010, R18, 0xf8, !PT ;  /* 0x0010001031127812 */ /* 0x000fe200078ef812 */
        /* <DEDUP_REMOVED lines=12> */
[-C--:B0-----:R-:W-:Y:S01]  /*1a60*/  HFMA2.MMA R48, R49, R20.reuse, R48 ;  /* 0x0000001431307235 */ /* 0x081fe20000000030 */
[-C--:B------:R-:W-:Y:S01]  /*1a70*/  HFMA2 R26, R5, R20.reuse, R26 ;  /* 0x00000014051a7231 */ /* 0x080fe2000000001a */
[----:B------:R-:W-:Y:S01]  /*1a80*/  SHF.R.U32.HI R19, RZ, 0xa, R9 ;  /* 0x0000000aff137819 */ /* 0x000fe20000011609 */
[----:B------:R-:W-:Y:S01]  /*1a90*/  HADD2 R5, R42, -1040, -1040 ;  /* 0xe410e4102a057430 */ /* 0x000fe20000000000 */
[----:B------:R-:W-:Y:S01]  /*1aa0*/  HFMA2.MMA R25, R6, R20, R25 ;  /* 0x0000001406197235 */ /* 0x000fe20000000019 */
[----:B------:R-:W-:Y:S01]  /*1ab0*/  HADD2 R7, R44, -1040, -1040 ;  /* 0xe410e4102c077430 */ /* 0x000fe20000000000 */
[----:B------:R-:W-:Y:S01]  /*1ac0*/  LOP3.LUT R9, R10, 0x1f001f, RZ, 0xc0, !PT ;  /* 0x001f001f0a097812 */ /* 0x000fe200078ec0ff */
[----:B------:R-:W-:Y:S01]  /*1ad0*/  HFMA2 R47, R4, R20, R47 ;  /* 0x00000014042f7231 */ /* 0x000fe2000000002f */
[----:B------:R-:W-:Y:S01]  /*1ae0*/  SHF.R.U32.HI R46, RZ, 0xb, R14 ;  /* 0x0000000bff2e7819 */ /* 0x000fe2000001160e */
[----:B------:R-:W-:Y:S01]  /*1af0*/  HFMA2.MMA R44, R5, R21, R48 ;  /* 0x00000015052c7235 */ /* 0x000fe20000000030 */
[----:B------:R-:W-:Y:S01]  /*1b00*/  HFMA2 R26, R7, R21, R26 ;  /* 0x00000015071a7231 */ /* 0x000fe2000000001a */
[----:B------:R-:W-:Y:S01]  /*1b10*/  SHF.R.U32.HI R50, RZ, 0xc, R11 ;  /* 0x0000000cff327819 */ /* 0x000fe2000001160b */
[----:B------:R-:W0:Y:S01]  /*1b20*/  LDS.128 R4, [UR4+0x30] ;  /* 0x00003004ff047984 */ /* 0x000e220008000c00 */
[----:B------:R-:W-:Y:S01]  /*1b30*/  LOP3.LUT R42, R9, 0x64006400, RZ, 0xfc, !PT ;  /* 0x64006400092a7812 */ /* 0x000fe200078efcff */
[----:B------:R-:W-:Y:S01]  /*1b40*/  HFMA2 R26, R31, R22, R26 ;  /* 0x000000161f1a7231 */ /* 0x000fe2000000001a */
[----:B------:R-:W-:-:S02]  /*1b50*/  LOP3.LUT R27, R27, 0x100010, R46, 0xf8, !PT ;  /* 0x001000101b1b7812 */ /* 0x000fc400078ef82e */
[----:B------:R-:W-:Y:S01]  /*1b60*/  LOP3.LUT R45, R45, 0x80008, R50, 0xf8, !PT ;  /* 0x000800082d2d7812 */ /* 0x000fe200078ef832 */
[----:B------:R-:W-:Y:S01]  /*1b70*/  HADD2 R48, R42, -1040, -1040 ;  /* 0xe410e4102a307430 */ /* 0x000fe20000000000 */
[----:B------:R-:W-:Y:S01]  /*1b80*/  SHF.R.U32.HI R46, RZ, 0xb, R15 ;  /* 0x0000000bff2e7819 */ /* 0x000fe2000001160f */
[----:B------:R-:W-:Y:S01]  /*1b90*/  HFMA2.MMA R44, R41, R22, R44 ;  /* 0x00000016292c7235 */ /* 0x000fe2000000002c */
[----:B------:R-:W-:Y:S02]  /*1ba0*/  LOP3.LUT R40, R11, 0x1f001f, RZ, 0xc0, !PT ;  /* 0x001f001f0b287812 */ /* 0x000fe400078ec0ff */
[----:B------:R-:W-:Y:S01]  /*1bb0*/  SHF.R.U32.HI R8, RZ, 0xa, R8 ;  /* 0x0000000aff087819 */ /* 0x000fe20000011608 */
[----:B------:R-:W-:Y:S01]  /*1bc0*/  HFMA2.MMA R25, R48, R21, R25 ;  /* 0x0000001530197235 */ /* 0x000fe20000000019 */
[----:B------:R-:W-:Y:S02]  /*1bd0*/  LOP3.LUT R45, R45, 0x100010, R46, 0xf8, !PT ;  /* 0x001000102d2d7812 */ /* 0x000fe400078ef82e */
[----:B------:R-:W-:-:S02]  /*1be0*/  SHF.R.U32.HI R10, RZ, 0xa, R10 ;  /* 0x0000000aff0a7819 */ /* 0x000fc4000001160a */
        /* <DEDUP_REMOVED lines=27> */
[----:B------:R-:W-:Y:S01]  /*1da0*/  SHF.R.U32.HI R12, RZ, 0xa, R12 ;  /* 0x0000000aff0c7819 */ /* 0x000fe2000001160c */
[-C--:B0-----:R-:W-:Y:S01]  /*1db0*/  HFMA2.MMA R44, R11, R4.reuse, R44 ;  /* 0x000000040b2c7235 */ /* 0x081fe2000000002c */
[----:B------:R-:W-:Y:S01]  /*1dc0*/  SHF.R.U32.HI R14, RZ, 0xa, R14 ;  /* 0x0000000aff0e7819 */ /* 0x000fe2000001160e */
[----:B------:R-:W-:Y:S01]  /*1dd0*/  HADD2 R19, R19, -1040, -1040 ;  /* 0xe410e41013137430 */ /* 0x000fe20000000000 */
[----:B------:R-:W-:Y:S01]  /*1de0*/  LOP3.LUT R42, R15, 0x1f001f, RZ, 0xc0, !PT ;  /* 0x001f001f0f2a7812 */ /* 0x000fe200078ec0ff */
[----:B------:R-:W-:Y:S01]  /*1df0*/  HFMA2.MMA R25, R40, R4, R25 ;  /* 0x0000000428197235 */ /* 0x000fe20000000019 */
[----:B------:R-:W-:Y:S01]  /*1e00*/  LOP3.LUT R9, R9, 0x64006400, RZ, 0xfc, !PT ;  /* 0x6400640009097812 */ /* 0x000fe200078efcff */
[----:B------:R-:W-:Y:S01]  /*1e10*/  HFMA2 R26, R19, R23, R26 ;  /* 0x00000017131a7231 */ /* 0x000fe2000000001a */
        /* <DEDUP_REMOVED lines=10> */
[--C-:B------:R-:W-:Y:S01]  /*1ec0*/  SHF.R.U32.HI R50, RZ, 0xb, R13.reuse ;  /* 0x0000000bff327819 */ /* 0x100fe2000001160d */
[----:B------:R-:W-:Y:S01]  /*1ed0*/  HADD2 R9, R12, -1040, -1040 ;  /* 0xe410e4100c097430 */ /* 0x000fe20000000000 */
[----:B------:R-:W-:Y:S01]  /*1ee0*/  LOP3.LUT R14, R14, 0x64006400, RZ, 0xfc, !PT ;  /* 0x640064000e0e7812 */ /* 0x000fe200078efcff */
[----:B------:R-:W-:Y:S01]  /*1ef0*/  HFMA2 R28, R28, R3.H1_H1, -48, -48 ;  /* 0xd200d2001c1c7431 */ /* 0x000fe20000060003 */
[----:B------:R-:W-:Y:S01]  /*1f00*/  SHF.R.U32.HI R13, RZ, 0xa, R13 ;  /* 0x0000000aff0d7819 */ /* 0x000fe2000001160d */
[----:B------:R-:W-:Y:S01]  /*1f10*/  HFMA2 R8, R8, R4, R47 ;  /* 0x0000000408087231 */ /* 0x000fe2000000002f */
[----:B------:R-:W-:Y:S01]  /*1f20*/  SHF.R.U32.HI R15, RZ, 0xa, R15 ;  /* 0x0000000aff0f7819 */ /* 0x000fe2000001160f */
        /* <DEDUP_REMOVED lines=9> */
[----:B------:R-:W-:Y:S01]  /*1fc0*/  LOP3.LUT R17, R17, 0x100010, R50, 0xf8, !PT ;  /* 0x0010001011117812 */ /* 0x000fe200078ef832 */
[----:B------:R-:W-:Y:S01]  /*1fd0*/  HFMA2.MMA R25, R14, R6, R25 ;  /* 0x000000060e197235 */ /* 0x000fe20000000019 */
        /* <DEDUP_REMOVED lines=23> */
.L_x_4095:
[----:B------:R-:W-:Y:S01]  /*2150*/  UIADD3 UR4, UR4, 0x40, URZ ;  /* 0x0000004004047890 */ /* 0x000fe2000fffe03f */
[----:B-1----:R-:W-:Y:S01]  /*2160*/  IMAD.WIDE R16, R35, 0x4, R38 ;  /* 0x0000000423107825 */ /* 0x002fe200078e0226 */
[----:B------:R-:W-:Y:S10]  /*2170*/  @!P0 BRA P2, `(.L_x_4096) ;  /* 0xffffffe8009c8947 */ /* 0x000ff4000103ffff */
.L_x_4094:
[----:B------:R-:W-:Y:S01]  /*2180*/  ISETP.GE.AND P0, PT, R37, R36, PT ;  /* 0x000000242500720c */ /* 0x000fe20003f06270 */
[----:B------:R-:W-:-:S03]  /*2190*/  ULDC UR5, c[0x0][0x268] ;  /* 0x00009a0000057ab9 */ /* 0x000fc60000000800 */
[----:B------:R-:W-:Y:S01]  /*21a0*/  ISETP.GE.OR P0, PT, R37, UR5, P0 ;  /* 0x0000000525007c0c */ /* 0x000fe20008706670 */
[----:B------:R-:W-:-:S12]  /*21b0*/  ULDC UR5, c[0x0][0x268] ;  /* 0x00009a0000057ab9 */ /* 0x000fd80000000800 */
[----:B------:R-:W-:Y:S05]  /*21c0*/  @P0 BRA `(.L_x_4097) ;  /* 0x0000001000fc0947 */ /* 0x000fea0003800000 */
.L_x_4099:
[----:B0-----:R-:W0:Y:S02]  /*21d0*/  LDC R35, c[0x0][0x23c] ;  /* 0x00008f00ff237b82 */ /* 0x001e240000000800 */
[----:B0----5:R-:W-:Y:S02]  /*21e0*/  IMAD.WIDE R4, R35, 0x4, R16 ;  /* 0x0000000423047825 */ /* 0x021fe400078e0210 */
[----:B------:R-:W5:Y:S04]  /*21f0*/  LDG.E.128.CONSTANT R16, desc[UR6][R16.64] ;  /* 0x0000000610107981 */ /* 0x000f68000c1e9d00 */
[----:B------:R0:W5:Y:S01]  /*2200*/  LDG.E.128.CONSTANT R12, desc[UR6][R4.64] ;  /* 0x00000006040c7981 */ /* 0x000162000c1e9d00 */
[----:B------:R-:W-:Y:S02]  /*2210*/  VIADD R23, R37, 0x20 ;  /* 0x0000002025177836 */ /* 0x000fe40000000000 */
[----:B------:R-:W-:-:S03]  /*2220*/  IMAD.WIDE R20, R35, 0x4, R4 ;  /* 0x0000000423147825 */ /* 0x000fc600078e0204 */
[C---:B------:R-:W-:Y:S02]  /*2230*/  ISETP.GE.AND P0, PT, R23.reuse, UR5, PT ;  /* 0x0000000517007c0c */ /* 0x040fe4000bf06270 */
[----:B------:R-:W-:Y:S01]  /*2240*/  ISETP.LT.AND P2, PT, R23, R36, PT ;  /* 0x000000241700720c */ /* 0x000fe20003f41270 */
[----:B------:R-:W-:-:S12]  /*2250*/  @P1 BRA `(.L_x_4098) ;  /* 0x0000001000c81947 */ /* 0x000fd80003800000 */
[----:B------:R-:W2:Y:S01]  /*2260*/  LDG.E.128.CONSTANT R8, desc[UR6][R20.64] ;  /* 0x0000000614087981 */ /* 0x000ea2000c1e9d00 */
[----:B------:R-:W-:Y:S01]  /*2270*/  IMAD.MOV.U32 R27, RZ, RZ, 0x2400 ;  /* 0x00002400ff1b7424 */ /* 0x000fe200078e00ff */
[----:B-----5:R-:W-:Y:S01]  /*2280*/  SHF.R.U32.HI R22, RZ, 0xf, R16 ;  /* 0x0000000fff167819 */ /* 0x020fe20000011610 */
[----:B------:R-:W-:Y:S01]  /*2290*/  IMAD.MOV.U32 R25, RZ, RZ, 0x3000 ;  /* 0x00003000ff197424 */ /* 0x000fe200078e00ff */
[----:B0-----:R-:W0:Y:S01]  /*22a0*/  LDS.128 R4, [UR4] ;  /* 0x00000004ff047984 */ /* 0x001e220008000c00 */
[----:B------:R-:W-:Y:S02]  /*22b0*/  SHF.R.U32.HI R26, RZ, 0xf, R18 ;  /* 0x0000000fff1a7819 */ /* 0x000fe40000011612 */
[----:B------:R-:W-:Y:S02]  /*22c0*/  LOP3.LUT R39, R17, 0x70007, RZ, 0xc0, !PT ;  /* 0x0007000711277812 */ /* 0x000fe400078ec0ff */
[----:B------:R-:W-:Y:S02]  /*22d0*/  PRMT R3, R3, 0x5410, R27 ;  /* 0x0000541003037816 */ /* 0x000fe4000000001b */
[----:B------:R-:W-:-:S02]  /*22e0*/  SHF.R.U32.HI R27, RZ, 0xe, R12 ;  /* 0x0000000eff1b7819 */ /* 0x000fc4000001160c */
[----:B------:R-:W-:Y:S02]  /*22f0*/  LOP3.LUT R22, R22, 0x10001, RZ, 0xc0, !PT ;  /* 0x0001000116167812 */ /* 0x000fe400078ec0ff */
[--C-:B------:R-:W-:Y:S02]  /*2300*/  SHF.R.U32.HI R24, RZ, 0xf, R17.reuse ;  /* 0x0000000fff187819 */ /* 0x100fe40000011611 */
[----:B------:R-:W-:Y:S02]  /*2310*/  LOP3.LUT R40, R17, 0x380038, RZ, 0xc0, !PT ;  /* 0x0038003811287812 */ /* 0x000fe400078ec0ff */
        /* <DEDUP_REMOVED lines=8> */
[----:B------:R-:W-:-:S02]  /*23a0*/  SHF.R.U32.HI R30, RZ, 0x6, R16 ;  /* 0x00000006ff1e7819 */ /* 0x000fc40000011610 */
[----:B------:R-:W-:Y:S02]  /*23b0*/  LOP3.LUT R28, R16, 0x70007, RZ, 0xc0, !PT ;  /* 0x00070007101c7812 */ /* 0x000fe400078ec0ff */
[----:B------:R-:W-:Y:S02]  /*23c0*/  LOP3.LUT R27, R22, 0x20002, R27, 0xf8, !PT ;  /* 0x00020002161b7812 */ /* 0x000fe400078ef81b */
        /* <DEDUP_REMOVED lines=8> */
[----:B------:R-:W-:Y:S02]  /*2450*/  SHF.R.U32.HI R41, RZ, 0xe, R13 ;  /* 0x0000000eff297819 */ /* 0x000fe4000001160d */
[----:B------:R-:W-:Y:S01]  /*2460*/  LOP3.LUT R24, R24, 0x10001, RZ, 0xc0, !PT ;  /* 0x0001000118187812 */ /* 0x000fe200078ec0ff */
[----:B------:R-:W-:Y:S01]  /*2470*/  HADD2 R39, R18, -1028, -1028 ;  /* 0xe404e40412277430 */ /* 0x000fe20000000000 */
[----:B------:R-:W-:Y:S01]  /*2480*/  LOP3.LUT R28, R28, 0x64006400, RZ, 0xfc, !PT ;  /* 0x640064001c1c7812 */ /* 0x000fe200078efcff */
[----:B0-----:R-:W-:Y:S01]  /*2490*/  HFMA2.MMA R17, R17, R4, RZ ;  /* 0x0000000411117235 */ /* 0x001fe200000000ff */
[----:B------:R-:W-:-:S02]  /*24a0*/  SHF.R.U32.HI R45, RZ, 0xe, R15 ;  /* 0x0000000eff2d7819 */ /* 0x000fc4000001160f */
[----:B------:R-:W-:Y:S02]  /*24b0*/  LOP3.LUT R44, R44, 0x10001, RZ, 0xc0, !PT ;  /* 0x000100012c2c7812 */ /* 0x000fe400078ec0ff */
[----:B------:R-:W-:Y:S02]  /*24c0*/  LOP3.LUT R40, R40, 0x64006400, RZ, 0xfc, !PT ;  /* 0x6400640028287812 */ /* 0x000fe400078efcff */
[----:B------:R-:W-:Y:S02]  /*24d0*/  LOP3.LUT R19, R19, 0x64006400, RZ, 0xfc, !PT ;  /* 0x6400640013137812 */ /* 0x000fe400078efcff */
[----:B------:R-:W-:Y:S01]  /*24e0*/  LOP3.LUT R26, R24, 0x20002, R41, 0xf8, !PT ;  /* 0x00020002181a7812 */ /* 0x000fe200078ef829 */
[----:B------:R-:W-:Y:S01]  /*24f0*/  HADD2 R41, R28, -1028, -1028 ;  /* 0xe404e4041c297430 */ /* 0x000fe20000000000 */
[----:B------:R-:W-:Y:S01]  /*2500*/  LOP3.LUT R24, R44, 0x20002, R45, 0xf8, !PT ;  /* 0x000200022c187812 */ /* 0x000fe200078ef82d */
[-C--:B------:R-:W-:Y:S01]  /*2510*/  HFMA2 R44, R40, R25.reuse.H0_H0, -132, -132 ;  /* 0xd820d820282c7431 */ /* 0x080fe20000040019 */
[----:B------:R-:W-:Y:S01]  /*2520*/  HFMA2.MMA R40, R39, R4, RZ ;  /* 0x0000000427287235 */ /* 0x000fe200000000ff */
[----:B------:R-:W-:Y:S01]  /*2530*/  HADD2 R19, R19, -1028, -1028 ;  /* 0xe404e40413137430 */ /* 0x000fe20000000000 */
[----:B------:R-:W-:Y:S01]  /*2540*/  LOP3.LUT R28, R16, 0x64006400, RZ, 0xfc, !PT ;  /* 0x64006400101c7812 */ /* 0x000fe200078efcff */
[-C--:B------:R-:W-:Y:S01]  /*2550*/  HFMA2 R41, R41, R4.reuse, RZ.H0_H0 ;  /* 0x0000000429297231 */ /* 0x080fe200000400ff */
[----:B------:R-:W-:Y:S01]  /*2560*/  LOP3.LUT R38, R38, 0x64006400, RZ, 0xfc, !PT ;  /* 0x6400640026267812 */ /* 0x000fe200078efcff */
[----:B------:R-:W-:Y:S01]  /*2570*/  HFMA2 R4, R19, R4, RZ.H0_H0 ;  /* 0x0000000413047231 */ /* 0x000fe200000400ff */
[-C--:B------:R-:W-:Y:S01]  /*2580*/  HFMA2.MMA R39, R44, R5.reuse, R17 ;  /* 0x000000052c277235 */ /* 0x080fe20000000011 */
[-C--:B------:R-:W-:Y:S01]  /*2590*/  HFMA2 R19, R42, R25.reuse.H0_H0, -132, -132 ;  /* 0xd820d8202a137431 */ /* 0x080fe20000040019 */
[----:B------:R-:W-:Y:S01]  /*25a0*/  LOP3.LUT R17, R29, 0x70007, RZ, 0xc0, !PT ;  /* 0x000700071d117812 */ /* 0x000fe200078ec0ff */
[-C--:B------:R-:W-:Y:S01]  /*25b0*/  HFMA2 R43, R28, R25.reuse.H0_H0, -132, -132 ;  /* 0xd820d8201c2b7431 */ /* 0x080fe20000040019 */
[----:B------:R-:W-:Y:S01]  /*25c0*/  LOP3.LUT R16, R30, 0x70007, RZ, 0xc0, !PT ;  /* 0x000700071e107812 */ /* 0x000fe200078ec0ff */
[----:B------:R-:W-:Y:S01]  /*25d0*/  HFMA2 R38, R38, R25.H0_H0, -132, -132 ;  /* 0xd820d82026267431 */ /* 0x000fe20000040019 */
[----:B------:R-:W-:Y:S01]  /*25e0*/  LOP3.LUT R17, R17, 0x64006400, RZ, 0xfc, !PT ;  /* 0x6400640011117812 */ /* 0x000fe200078efcff */
[-C--:B------:R-:W-:Y:S01]  /*25f0*/  HFMA2.MMA R40, R19, R5.reuse, R40 ;  /* 0x0000000513287235 */ /* 0x080fe20000000028 */
[----:B------:R-:W-:Y:S01]  /*2600*/  LOP3.LUT R18, R31, 0x70007, RZ, 0xc0, !PT ;  /* 0x000700071f127812 */ /* 0x000fe200078ec0ff */
[----:B------:R-:W-:Y:S01]  /*2610*/  HFMA2 R41, R38, R5, R41 ;  /* 0x0000000526297231 */ /* 0x000fe20000000029 */
[----:B------:R-:W-:Y:S01]  /*2620*/  LOP3.LUT R19, R37, 0x70007, RZ, 0xc0, !PT ;  /* 0x0007000725137812 */ /* 0x000fe200078ec0ff */
[----:B------:R-:W-:Y:S01]  /*2630*/  HADD2 R28, R17, -1028, -1028 ;  /* 0xe404e404111c7430 */ /* 0x000fe20000000000 */
[----:B------:R-:W-:Y:S01]  /*2640*/  LOP3.LUT R16, R16, 0x64006400, RZ, 0xfc, !PT ;  /* 0x6400640010107812 */ /* 0x000fe200078efcff */
[----:B------:R-:W-:Y:S01]  /*2650*/  HFMA2.MMA R4, R43, R5, R4 ;  /* 0x000000052b047235 */ /* 0x000fe20000000004 */
        /* <DEDUP_REMOVED lines=9> */
[----:B------:R-:W0:Y:S01]  /*26f0*/  LDS.128 R16, [UR4+0x10] ;  /* 0x00001004ff107984 */ /* 0x000e220008000c00 */
[-C--:B------:R-:W-:Y:S01]  /*2700*/  HFMA2.MMA R41, R28, R6.reuse, R41 ;  /* 0x000000061c297235 */ /* 0x080fe20000000029 */
[----:B------:R-:W-:Y:S01]  /*2710*/  HFMA2 R40, R5, R6, R40 ;  /* 0x0000000605287231 */ /* 0x000fe20000000028 */
[----:B------:R-:W-:Y:S01]  /*2720*/  SHF.R.U32.HI R28, RZ, 0x6, R12 ;  /* 0x00000006ff1c7819 */ /* 0x000fe2000001160c */
[----:B------:R-:W-:Y:S01]  /*2730*/  HFMA2.MMA R43, R43, R6, R4 ;  /* 0x000000062b2b7235 */ /* 0x000fe20000000004 */
[C---:B------:R-:W-:Y:S01]  /*2740*/  LOP3.LUT R4, R12.reuse, 0x380038, RZ, 0xc0, !PT ;  /* 0x003800380c047812 */ /* 0x040fe200078ec0ff */
[----:B------:R-:W-:Y:S01]  /*2750*/  HFMA2 R50, R48, R25.H0_H0, -132, -132 ;  /* 0xd820d82030327431 */ /* 0x000fe20000040019 */
[----:B------:R-:W-:-:S02]  /*2760*/  LOP3.LUT R6, R12, 0x70007, RZ, 0xc0, !PT ;  /* 0x000700070c067812 */ /* 0x000fc400078ec0ff */
[C---:B------:R-:W-:Y:S02]  /*2770*/  LOP3.LUT R5, R13.reuse, 0x380038, RZ, 0xc0, !PT ;  /* 0x003800380d057812 */ /* 0x040fe400078ec0ff */
[----:B------:R-:W-:Y:S01]  /*2780*/  SHF.R.U32.HI R12, RZ, 0x6, R13 ;  /* 0x00000006ff0c7819 */ /* 0x000fe2000001160d */
[----:B------:R-:W-:Y:S01]  /*2790*/  HFMA2.MMA R39, R50, R7, R39 ;  /* 0x0000000732277235 */ /* 0x000fe20000000027 */
[----:B------:R-:W-:Y:S02]  /*27a0*/  LOP3.LUT R42, R13, 0x70007, RZ, 0xc0, !PT ;  /* 0x000700070d2a7812 */ /* 0x000fe400078ec0ff */
[C---:B------:R-:W-:Y:S02]  /*27b0*/  LOP3.LUT R38, R14.reuse, 0x380038, RZ, 0xc0, !PT ;  /* 0x003800380e267812 */ /* 0x040fe400078ec0ff */
[----:B------:R-:W-:Y:S02]  /*27c0*/  SHF.R.U32.HI R13, RZ, 0x6, R14 ;  /* 0x00000006ff0d7819 */ /* 0x000fe4000001160e */
        /* <DEDUP_REMOVED lines=10> */
[----:B------:R-:W-:Y:S01]  /*2870*/  HFMA2.MMA R41, R50, R7, R41 ;  /* 0x0000000732297235 */ /* 0x000fe20000000029 */
[----:B------:R-:W-:Y:S01]  /*2880*/  HFMA2 R48, R30, R3.H1_H1, -20, -20 ;  /* 0xcd00cd001e307431 */ /* 0x000fe20000060003 */
[----:B------:R-:W-:Y:S01]  /*2890*/  LOP3.LUT R30, R29, 0x64006400, RZ, 0xfc, !PT ;  /* 0x640064001d1e7812 */ /* 0x000fe200078efcff */
[----:B------:R-:W-:Y:S01]  /*28a0*/  HFMA2 R40, R47, R7, R40 ;  /* 0x000000072f287231 */ /* 0x000fe20000000028 */
[----:B------:R-:W-:-:S02]  /*28b0*/  LOP3.LUT R46, R46, 0x64006400, RZ, 0xfc, !PT ;  /* 0x640064002e2e7812 */ /* 0x000fc400078efcff */
[----:B------:R-:W-:Y:S01]  /*28c0*/  LOP3.LUT R37, R37, 0x1c001c0, RZ, 0xc0, !PT ;  /* 0x01c001c025257812 */ /* 0x000fe200078ec0ff */
[----:B------:R-:W-:Y:S01]  /*28d0*/  HFMA2 R30, R30, R3.H1_H1, -20, -20 ;  /* 0xcd00cd001e1e7431 */ /* 0x000fe20000060003 */
[----:B------:R-:W-:Y:S01]  /*28e0*/  LOP3.LUT R6, R6, 0x64006400, RZ, 0xfc, !PT ;  /* 0x6400640006067812 */ /* 0x000fe200078efcff */
[----:B------:R-:W-:Y:S01]  /*28f0*/  HFMA2 R50, R46, R25.H0_H0, -132, -132 ;  /* 0xd820d8202e327431 */ /* 0x000fe20000040019 */
[----:B------:R-:W-:Y:S01]  /*2900*/  LOP3.LUT R42, R42, 0x64006400, RZ, 0xfc, !PT ;  /* 0x640064002a2a7812 */ /* 0x000fe200078efcff */
[-C--:B0-----:R-:W-:Y:S01]  /*2910*/  HFMA2 R41, R48, R16.reuse, R41 ;  /* 0x0000001030297231 */ /* 0x081fe20000000029 */
[----:B------:R-:W-:Y:S01]  /*2920*/  LOP3.LUT R31, R31, 0x1c001c0, RZ, 0xc0, !PT ;  /* 0x01c001c01f1f7812 */ /* 0x000fe200078ec0ff */
[----:B------:R-:W-:Y:S01]  /*2930*/  HFMA2.MMA R39, R30, R16, R39 ;  /* 0x000000101e277235 */ /* 0x000fe20000000027 */
[----:B------:R-:W-:Y:S01]  /*2940*/  LOP3.LUT R48, R37, 0x64006400, RZ, 0xfc, !PT ;  /* 0x6400640025307812 */ /* 0x000fe200078efcff */
[----:B------:R-:W-:Y:S01]  /*2950*/  HADD2 R6, R6, -1028, -1028 ;  /* 0xe404e40406067430 */ /* 0x000fe20000000000 */
[----:B------:R-:W-:Y:S01]  /*2960*/  LOP3.LUT R45, R15, 0x380038, RZ, 0xc0, !PT ;  /* 0x003800380f2d7812 */ /* 0x000fe200078ec0ff */
[----:B------:R-:W-:Y:S01]  /*2970*/  HFMA2.MMA R43, R50, R7, R43 ;  /* 0x00000007322b7235 */ /* 0x000fe2000000002b */
[----:B------:R-:W-:Y:S01]  /*2980*/  SHF.R.U32.HI R14, RZ, 0x6, R15 ;  /* 0x00000006ff0e7819 */ /* 0x000fe2000001160f */
[----:B------:R-:W-:Y:S01]  /*2990*/  HADD2 R42, R42, -1028, -1028 ;  /* 0xe404e4042a2a7430 */ /* 0x000fe20000000000 */
        /* <DEDUP_REMOVED lines=8> */
[----:B------:R-:W-:Y:S01]  /*2a20*/  LOP3.LUT R4, R4, 0x64006400, RZ, 0xfc, !PT ;  /* 0x6400640004047812 */ /* 0x000fe200078efcff */
[----:B------:R-:W-:Y:S01]  /*2a30*/  HFMA2.MMA R43, R48, R16, R43 ;  /* 0x00000010302b7235 */ /* 0x000fe2000000002b */
[-C--:B------:R-:W-:Y:S01]  /*2a40*/  HFMA2 R6, R6, R25.reuse.H0_H0, -132, -132 ;  /* 0xd820d82006067431 */ /* 0x080fe20000040019 */
[----:B------:R-:W-:Y:S01]  /*2a50*/  LOP3.LUT R44, R44, 0x64006400, RZ, 0xfc, !PT ;  /* 0x640064002c2c7812 */ /* 0x000fe200078efcff */
[----:B------:R-:W-:Y:S01]  /*2a60*/  HFMA2 R40, R7, R16, R40 ;  /* 0x0000001007287231 */ /* 0x000fe20000000028 */
[----:B------:R-:W-:Y:S01]  /*2a70*/  LOP3.LUT R38, R38, 0x64006400, RZ, 0xfc, !PT ;  /* 0x6400640026267812 */ /* 0x000fe200078efcff */
[----:B------:R-:W-:Y:S01]  /*2a80*/  HADD2 R16, R15, -1028, -1028 ;  /* 0xe404e4040f107430 */ /* 0x000fe20000000000 */
[----:B------:R-:W-:Y:S01]  /*2a90*/  LOP3.LUT R5, R12, 0x70007, RZ, 0xc0, !PT ;  /* 0x000700070c057812 */ /* 0x000fe200078ec0ff */
[----:B------:R-:W-:Y:S01]  /*2aa0*/  HFMA2 R4, R4, R25.H0_H0, -132, -132 ;  /* 0xd820d82004047431 */ /* 0x000fe20000040019 */
[----:B------:R-:W-:Y:S01]  /*2ab0*/  HFMA2.MMA R31, R6, R18, R39 ;  /* 0x00000012061f7235 */ /* 0x000fe20000000027 */
        /* <DEDUP_REMOVED lines=42> */
[----:B------:R-:W-:Y:S02]  /*2d60*/  PRMT R34, R34, 0x5410, R33 ;  /* 0x0000541022227816 */ /* 0x000fe40000000021 */
[----:B------:R-:W-:Y:S01]  /*2d70*/  PRMT R32, R32, 0x5410, R3 ;  /* 0x0000541020207816 */ /* 0x000fe20000000003 */
[----:B------:R-:W-:Y:S01]  /*2d80*/  HFMA2 R12, R12, R3.H1_H1, -20, -20 ;  /* 0xcd00cd000c0c7431 */ /* 0x000fe20000060003 */
[-C--:B0-----:R-:W-:Y:S01]  /*2d90*/  HFMA2.MMA R37, R43, R4.reuse, R37 ;  /* 0x000000042b257235 */ /* 0x081fe20000000025 */
[-C--:B------:R-:W-:Y:S01]  /*2da0*/  HFMA2 R31, R41, R4.reuse, R31 ;  /* 0x00000004291f7231 */ /* 0x080fe2000000001f */
[----:B------:R-:W-:Y:S01]  /*2db0*/  HFMA2.MMA R52, R52, R4, R15 ;  /* 0x0000000434347235 */ /* 0x000fe2000000000f */
[----:B------:R-:W-:-:S02]  /*2dc0*/  HFMA2 R39, R50, R4, R39 ;  /* 0x0000000432277231 */ /* 0x000fc40000000027 */
[----:B------:R-:W-:Y:S01]  /*2dd0*/  HFMA2 R31, R12, R5, R31 ;  /* 0x000000050c1f7231 */ /* 0x000fe2000000001f */
[----:B--2---:R-:W-:Y:S02]  /*2de0*/  SHF.R.U32.HI R19, RZ, 0x6, R9 ;  /* 0x00000006ff137819 */ /* 0x004fe40000011609 */
[----:B------:R-:W-:Y:S02]  /*2df0*/  SHF.R.U32.HI R17, RZ, 0x6, R8 ;  /* 0x00000006ff117819 */ /* 0x000fe40000011608 */
        /* <DEDUP_REMOVED lines=23> */
[----:B------:R-:W-:Y:S01]  /*2f70*/  SHF.R.U32.HI R15, RZ, 0xd, R9 ;  /* 0x0000000dff0f7819 */ /* 0x000fe20000011609 */
[-C--:B------:R-:W-:Y:S01]  /*2f80*/  HFMA2 R38, R38, R25.reuse.H0_H0, -132, -132 ;  /* 0xd820d82026267431 */ /* 0x080fe20000040019 */
[----:B------:R-:W-:Y:S01]  /*2f90*/  SHF.R.U32.HI R41, RZ, 0xd, R10 ;  /* 0x0000000dff297819 */ /* 0x000fe2000001160a */
[-C--:B------:R-:W-:Y:S01]  /*2fa0*/  HFMA2 R18, R18, R25.reuse.H0_H0, -132, -132 ;  /* 0xd820d82012127431 */ /* 0x080fe20000040019 */
[----:B------:R-:W-:Y:S01]  /*2fb0*/  LOP3.LUT R26, R26, 0x40004, R15, 0xf8, !PT ;  /* 0x000400041a1a7812 */ /* 0x000fe200078ef80f */
[----:B------:R-:W-:Y:S01]  /*2fc0*/  HFMA2 R48, R45, R25.H0_H0, -132, -132 ;  /* 0xd820d8202d307431 */ /* 0x000fe20000040019 */
[----:B------:R-:W-:-:S02]  /*2fd0*/  LOP3.LUT R25, R14, 0x1c001c0, RZ, 0xc0, !PT ;  /* 0x01c001c00e197812 */ /* 0x000fc400078ec0ff */
[----:B------:R-:W-:Y:S02]  /*2fe0*/  LOP3.LUT R14, R28, 0x64006400, RZ, 0xfc, !PT ;  /* 0x640064001c0e7812 */ /* 0x000fe400078efcff */
[----:B------:R-:W-:Y:S01]  /*2ff0*/  LOP3.LUT R28, R25, 0x64006400, RZ, 0xfc, !PT ;  /* 0x64006400191c7812 */ /* 0x000fe200078efcff */
[-C--:B------:R-:W-:Y:S01]  /*3000*/  HFMA2 R25, R13, R3.reuse.H1_H1, -20, -20 ;  /* 0xcd00cd000d197431 */ /* 0x080fe20000060003 */
[----:B------:R-:W-:Y:S01]  /*3010*/  SHF.R.U32.HI R13, RZ, 0xd, R8 ;  /* 0x0000000dff0d7819 */ /* 0x000fe20000011608 */
[-C--:B------:R-:W-:Y:S01]  /*3020*/  HFMA2 R14, R14, R3.reuse.H1_H1, -20, -20 ;  /* 0xcd00cd000e0e7431 */ /* 0x080fe20000060003 */
[----:B------:R-:W-:Y:S01]  /*3030*/  LOP3.LUT R8, R8, 0x70007, RZ, 0xc0, !PT ;  /* 0x0007000708087812 */ /* 0x000fe200078ec0ff */
[----:B------:R-:W-:Y:S01]  /*3040*/  HFMA2 R28, R28, R3.H1_H1, -20, -20 ;  /* 0xcd00cd001c1c7431 */ /* 0x000fe20000060003 */
[----:B------:R-:W-:Y:S01]  /*3050*/  LOP3.LUT R27, R27, 0x40004, R13, 0xf8, !PT ;  /* 0x000400041b1b7812 */ /* 0x000fe200078ef80d */
[-C--:B------:R-:W-:Y:S01]  /*3060*/  HFMA2.MMA R52, R25, R5.reuse, R52 ;  /* 0x0000000519347235 */ /* 0x080fe20000000034 */
[----:B------:R-:W-:Y:S01]  /*3070*/  LOP3.LUT R10, R10, 0x70007, RZ, 0xc0, !PT ;  /* 0x000700070a0a7812 */ /* 0x000fe200078ec0ff */
[----:B------:R-:W-:Y:S01]  /*3080*/  HFMA2.MMA R37, R14, R5, R37 ;  /* 0x000000050e257235 */ /* 0x000fe20000000025 */
[----:B------:R-:W-:Y:S01]  /*3090*/  LOP3.LUT R8, R8, 0x64006400, RZ, 0xfc, !PT ;  /* 0x6400640008087812 */ /* 0x000fe200078efcff */
[----:B------:R-:W0:Y:S01]  /*30a0*/  LDS.128 R12, [UR4+0x30] ;  /* 0x00003004ff0c7984 */ /* 0x000e220008000c00 */
[----:B------:R-:W-:Y:S01]  /*30b0*/  LOP3.LUT R10, R10, 0x64006400, RZ, 0xfc, !PT ;  /* 0x640064000a0a7812 */ /* 0x000fe200078efcff */
[----:B------:R-:W-:Y:S01]  /*30c0*/  HFMA2 R39, R28, R5, R39 ;  /* 0x000000051c277231 */ /* 0x000fe20000000027 */
[----:B------:R-:W-:Y:S01]  /*30d0*/  SHF.R.U32.HI R43, RZ, 0xd, R11 ;  /* 0x0000000dff2b7819 */ /* 0x000fe2000001160b */
        /* <DEDUP_REMOVED lines=8> */
[C---:B------:R-:W-:Y:S01]  /*3160*/  LOP3.LUT R49, R17.reuse, 0x1c001c0, RZ, 0xc0, !PT ;  /* 0x01c001c011317812 */ /* 0x040fe200078ec0ff */
[----:B------:R-:W-:Y:S01]  /*3170*/  HADD2 R4, R9, -1028, -1028 ;  /* 0xe404e40409047430 */ /* 0x000fe20000000000 */
[----:B------:R-:W-:Y:S01]  /*3180*/  LOP3.LUT R17, R17, 0x70007, RZ, 0xc0, !PT ;  /* 0x0007000711117812 */ /* 0x000fe200078ec0ff */
[----:B------:R-:W-:Y:S01]  /*3190*/  HADD2 R10, R11, -1028, -1028 ;  /* 0xe404e4040b0a7430 */ /* 0x000fe20000000000 */
[C---:B------:R-:W-:Y:S01]  /*31a0*/  LOP3.LUT R45, R16.reuse, 0x1c001c0, RZ, 0xc0, !PT ;  /* 0x01c001c0102d7812 */ /* 0x040fe200078ec0ff */
        /* <DEDUP_REMOVED lines=18> */
[----:B------:R-:W-:Y:S01]  /*32d0*/  HFMA2 R49, R49, R3.H1_H1, -20, -20 ;  /* 0xcd00cd0031317431 */ /* 0x000fe20000060003 */
[----:B------:R-:W-:-:S02]  /*32e0*/  LOP3.LUT R29, R29, 0x70007, RZ, 0xc0, !PT ;  /* 0x000700071d1d7812 */ /* 0x000fc400078ec0ff */
[----:B------:R-:W-:Y:S01]  /*32f0*/  LOP3.LUT R22, R22, 0x40004, R41, 0xf8, !PT ;  /* 0x0004000416167812 */ /* 0x000fe200078ef829 */
[-C--:B0-----:R-:W-:Y:S01]  /*3300*/  HFMA2.MMA R19, R17, R12.reuse, R6 ;  /* 0x0000000c11137235 */ /* 0x081fe20000000006 */
[----:B------:R-:W-:Y:S01]  /*3310*/  LOP3.LUT R29, R29, 0x64006400, RZ, 0xfc, !PT ;  /* 0x640064001d1d7812 */ /* 0x000fe200078efcff */
[----:B------:R-:W-:Y:S01]  /*3320*/  HFMA2.MMA R9, R9, R12, R52 ;  /* 0x0000000c09097235 */ /* 0x000fe20000000034 */
[-C--:B------:R-:W-:Y:S01]  /*3330*/  HFMA2 R45, R45, R3.reuse.H1_H1, -20, -20 ;  /* 0xcd00cd002d2d7431 */ /* 0x080fe20000060003 */
        /* <DEDUP_REMOVED lines=10> */
[----:B------:R-:W-:Y:S01]  /*33e0*/  LOP3.LUT R24, R24, 0x40004, R43, 0xf8, !PT ;  /* 0x0004000418187812 */ /* 0x000fe200078ef82b */
[----:B------:R-:W-:Y:S01]  /*33f0*/  HADD2 R22, R22, -1028, -1028 ;  /* 0xe404e40416167430 */ /* 0x000fe20000000000 */
[-C--:B------:R-:W-:Y:S01]  /*3400*/  HFMA2.MMA R7, R49, R14.reuse, R7 ;  /* 0x0000000e31077235 */ /* 0x080fe20000000007 */
[----:B------:R-:W-:Y:S01]  /*3410*/  LOP3.LUT R26, R26, 0x64006400, RZ, 0xfc, !PT ;  /* 0x640064001a1a7812 */ /* 0x000fe200078efcff */
[----:B------:R-:W-:Y:S01]  /*3420*/  HFMA2.MMA R9, R45, R14, R9 ;  /* 0x0000000e2d097235 */ /* 0x000fe20000000009 */
[----:B------:R-:W-:Y:S01]  /*3430*/  HFMA2 R47, R47, R3.H1_H1, -20, -20 ;  /* 0xcd00cd002f2f7431 */ /* 0x000fe20000060003 */
[----:B------:R-:W-:Y:S01]  /*3440*/  LOP3.LUT R24, R24, 0x64006400, RZ, 0xfc, !PT ;  /* 0x6400640018187812 */ /* 0x000fe200078efcff */
[----:B------:R-:W-:-:S02]  /*3450*/  HFMA2 R31, R30, R13, R31 ;  /* 0x0000000d1e1f7231 */ /* 0x000fc4000000001f */
[----:B------:R-:W-:Y:S01]  /*3460*/  HFMA2 R51, R51, R3.H1_H1, -20, -20 ;  /* 0xcd00cd0033337431 */ /* 0x000fe20000060003 */
[-C--:B------:R-:W-:Y:S01]  /*3470*/  HFMA2.MMA R7, R4, R15.reuse, R7 ;  /* 0x0000000f04077235 */ /* 0x080fe20000000007 */
[----:B------:R-:W-:Y:S01]  /*3480*/  HFMA2 R39, R48, R13, R39 ;  /* 0x0000000d30277231 */ /* 0x000fe20000000027 */
        /* <DEDUP_REMOVED lines=15> */
.L_x_4098:
[----:B------:R-:W-:Y:S01]  /*3580*/  UIADD3 UR4, UR4, 0x40, URZ ;  /* 0x0000004004047890 */ /* 0x000fe2000fffe03f */
[----:B------:R-:W-:Y:S02]  /*3590*/  IMAD.MOV.U32 R37, RZ, RZ, R23 ;  /* 0x000000ffff257224 */ /* 0x000fe400078e0017 */
[----:B-----5:R-:W-:Y:S01]  /*35a0*/  IMAD.WIDE R16, R35, 0x4, R20 ;  /* 0x0000000423107825 */ /* 0x020fe200078e0214 */
[----:B------:R-:W-:Y:S08]  /*35b0*/  @!P0 BRA P2, `(.L_x_4099) ;  /* 0xffffffec00048947 */ /* 0x000ff0000103ffff */
.L_x_4097:
[----:B------:R-:W-:Y:S05]  /*35c0*/  @P1 EXIT ;  /* 0x000000000000194d */ /* 0x000fea0003800000 */
[----:B------:R-:W1:Y:S01]  /*35d0*/  S2R R3, SR_CTAID.X ;  /* 0x0000000000037919 */ /* 0x000e620000002500 */
[----:B------:R-:W2:Y:S01]  /*35e0*/  S2UR UR4, SR_CTAID.Y ;  /* 0x00000000000479c3 */ /* 0x000ea20000002600 */
[----:B-----5:R-:W1:Y:S07]  /*35f0*/  S2R R6, SR_TID.X ;  /* 0x0000000000067919 */ /* 0x020e6e0000002100 */
[----:B0-----:R-:W0:Y:S01]  /*3600*/  LDC.64 R4, c[0x0][0x230] ;  /* 0x00008c00ff047b82 */ /* 0x001e220000000a00 */
[----:B-1----:R-:W-:-:S04]  /*3610*/  IMAD R3, R3, 0x20, R6 ;  /* 0x0000002003037824 */ /* 0x002fc800078e0206 */
[----:B------:R-:W-:Y:S02]  /*3620*/  IMAD.SHL.U32 R6, R3, 0x4, RZ ;  /* 0x0000000403067824 */ /* 0x000fe400078e00ff */
[----:B------:R-:W-:Y:S02]  /*3630*/  IMAD.MOV.U32 R3, RZ, RZ, R2 ;  /* 0x000000ffff037224 */ /* 0x000fe400078e0002 */
[----:B--2---:R-:W-:-:S04]  /*3640*/  IMAD R7, R35, UR4, R6 ;  /* 0x0000000423077c24 */ /* 0x004fc8000f8e0206 */
[----:B0-----:R-:W-:-:S05]  /*3650*/  IMAD.WIDE R6, R7, 0x2, R4 ;  /* 0x0000000207067825 */ /* 0x001fca00078e0204 */
[----:B------:R0:W-:Y:S01]  /*3660*/  ATOM.E.ADD.F16x2.RN.STRONG.GPU P0, RZ, desc[UR6][R6.64], R3 ;  /* 0x0000000306ff79a2 */ /* 0x0001e2000810e1c6 */
[----:B------:R-:W-:Y:S01]  /*3670*/  BSSY B0, `(.L_x_4100) ;  /* 0x0000011000007945 */ /* 0x000fe20003800000 */
[----:B------:R-:W-:-:S03]  /*3680*/  IMAD.MOV.U32 R9, RZ, RZ, R0 ;  /* 0x000000ffff097224 */ /* 0x000fc600078e0000 */
[----:B0-----:R-:W-:Y:S05]  /*3690*/  @P0 BRA `(.L_x_4101) ;  /* 0x0000000000380947 */ /* 0x001fea0003800000 */
[----:B------:R-:W0:Y:S02]  /*36a0*/  QSPC.E.S P0, RZ, [R6] ;  /* 0x0000000006ff73aa */ /* 0x000e240000000500 */
[----:B0-----:R-:W-:Y:S05]  /*36b0*/  @!P0 BRA `(.L_x_4102) ;  /* 0x0000000000248947 */ /* 0x001fea0003800000 */
[----:B------:R-:W-:-:S05]  /*36c0*/  IMAD.MOV.U32 R4, RZ, RZ, R6 ;  /* 0x000000ffff047224 */ /* 0x000fca00078e0006 */
[----:B------:R-:W-:Y:S01]  /*36d0*/  MOV R4, R4 ;  /* 0x0000000400047202 */ /* 0x000fe20000000f00 */
[----:B------:R-:W-:-:S07]  /*36e0*/  IMAD.MOV.U32 R5, RZ, RZ, R2 ;  /* 0x000000ffff057224 */ /* 0x000fce00078e0002 */
.L_x_4103:
[----:B------:R-:W0:Y:S02]  /*36f0*/  LDS R2, [R4] ;  /* 0x0000000004027984 */ /* 0x000e240000000800 */
[----:B0-----:R-:W-:-:S06]  /*3700*/  HADD2 R3, R2, R5 ;  /* 0x0000000502037230 */ /* 0x001fcc0000000000 */
[----:B------:R-:W0:Y:S02]  /*3710*/  ATOMS.CAST.SPIN R3, [R4], R2, R3 ;  /* 0x000000020403738d */ /* 0x000e240001800003 */
[----:B0-----:R-:W-:-:S13]  /*3720*/  ISETP.EQ.U32.AND P0, PT, R3, 0x1, PT ;  /* 0x000000010300780c */ /* 0x001fda0003f02070 */
[----:B------:R-:W-:Y:S05]  /*3730*/  @!P0 BRA `(.L_x_4103) ;  /* 0xfffffffc00ec8947 */ /* 0x000fea000383ffff */
[----:B------:R-:W-:Y:S05]  /*3740*/  BRA `(.L_x_4101) ;  /* 0x00000000000c7947 */ /* 0x000fea0003800000 */
.L_x_4102:
[----:B------:R-:W2:Y:S02]  /*3750*/  LD.E R2, desc[UR6][R6.64] ;  /* 0x0000000606027980 */ /* 0x000ea4000c101900 */
[----:B--2---:R-:W-:-:S05]  /*3760*/  IMAD.IADD R3, R3, 0x1, R2 ;  /* 0x0000000103037824 */ /* 0x004fca00078e0202 */
[----:B------:R0:W-:Y:S02]  /*3770*/  ST.E desc[UR6][R6.64], R3 ;  /* 0x0000000306007985 */ /* 0x0001e4000c101906 */
.L_x_4101:
[----:B------:R-:W-:Y:S05]  /*3780*/  BSYNC B0 ;  /* 0x0000000000007941 */ /* 0x000fea0003800000 */
.L_x_4100:
[----:B------:R1:W-:Y:S02]  /*3790*/  ATOM.E.ADD.F16x2.RN.STRONG.GPU P0, RZ, desc[UR6][R6.64+0x4], R9 ;  /* 0x0000040906ff79a2 */ /* 0x0003e4000810e1c6 */
[----:B-1----:R-:W-:Y:S05]  /*37a0*/  @P0 EXIT ;  /* 0x000000000000094d */ /* 0x002fea0003800000 */
[----:B------:R-:W1:Y:S02]  /*37b0*/  QSPC.E.S P0, RZ, [R6+0x4] ;  /* 0x0000040006ff73aa */ /* 0x000e640000000500 */
[----:B-1----:R-:W-:Y:S05]  /*37c0*/  @!P0 BRA `(.L_x_4104) ;  /* 0x0000000000208947 */ /* 0x002fea0003800000 */
[----:B------:R-:W-:-:S05]  /*37d0*/  IMAD.MOV.U32 R2, RZ, RZ, R6 ;  /* 0x000000ffff027224 */ /* 0x000fca00078e0006 */
[----:B------:R-:W-:-:S07]  /*37e0*/  MOV R4, R2 ;  /* 0x0000000200047202 */ /* 0x000fce0000000f00 */
.L_x_4105:
[----:B------:R-:W0:Y:S02]  /*37f0*/  LDS R2, [R4+0x4] ;  /* 0x0000040004027984 */ /* 0x000e240000000800 */
[----:B0-----:R-:W-:-:S10]  /*3800*/  HFMA2.MMA R3, R2, 1, 1, R0 ;  /* 0x3c003c0002037835 */ /* 0x001fd40000000000 */
[----:B------:R-:W0:Y:S02]  /*3810*/  ATOMS.CAST.SPIN R3, [R4+0x4], R2, R3 ;  /* 0x000004020403738d */ /* 0x000e240001800003 */
[----:B0-----:R-:W-:-:S13]  /*3820*/  ISETP.EQ.U32.AND P0, PT, R3, 0x1, PT ;  /* 0x000000010300780c */ /* 0x001fda0003f02070 */
[----:B------:R-:W-:Y:S05]  /*3830*/  @!P0 BRA `(.L_x_4105) ;  /* 0xfffffffc00ec8947 */ /* 0x000fea000383ffff */
[----:B------:R-:W-:Y:S05]  /*3840*/  EXIT ;  /* 0x000000000000794d */ /* 0x000fea0003800000 */
.L_x_4104:
[----:B------:R-:W0:Y:S02]  /*3850*/  LD.E R0, desc[UR6][R6.64+0x4] ;  /* 0x0000040606007980 */ /* 0x000e24000c101900 */
[----:B0-----:R-:W-:-:S05]  /*3860*/  IMAD.IADD R3, R9, 0x1, R0 ;  /* 0x0000000109037824 */ /* 0x001fca00078e0200 */
[----:B------:R-:W-:Y:S01]  /*3870*/  ST.E desc[UR6][R6.64+0x4], R3 ;  /* 0x0000040306007985 */ /* 0x000fe2000c101906 */
[----:B------:R-:W-:Y:S05]  /*3880*/  EXIT ;  /* 0x000000000000794d */ /* 0x000fea0003800000 */
.L_x_4106:
        /* <DEDUP_REMOVED lines=15> */
.L_x_4240:


//--------------------- .text._Z23gemm_half_q_half_kernelILi1ELi38ELb0ELb0ELi32EEvPK6__halfPKjS4_S2_PS0_iiiiPKtS7_iiiiiibS2_i --------------------------
	.section	.text._Z23gemm_half_q_half_kernelILi1ELi38ELb0ELb0ELi32EEvPK6__halfPKjS4_S2_PS0_iiiiPKtS7_iiiiiibS2_i,"ax",@progbits
	.align	128
        .global         _Z23gemm_half_q_half_kernelILi1ELi38ELb0ELb0ELi32EEvPK6__halfPKjS4_S2_PS0_iiiiPKtS7_iiiiiibS2_i
        .type           _Z23gemm_half_q_half_kernelILi1ELi38ELb0ELb0ELi32EEvPK6__halfPKjS4_S2_PS0_iiiiPKtS7_iiiiiibS2_i,@function
        .size           _Z23gemm_half_q_half_kernelILi1ELi38ELb0ELb0ELi32EEvPK6__halfPKjS4_S2_PS0_iiiiPKtS7_iiiiiibS2_i,(.L_x_4241 - _Z23gemm_half_q_half_kernelILi1ELi38ELb0ELb0ELi32EEvPK6__halfPKjS4_S2_PS0_iiiiPKtS7_iiiiiibS2_i)
        .other          _Z23gemm_half_q_half_kernelILi1ELi38ELb0ELb0ELi32EEvPK6__halfPKjS4_S2_PS0_iiiiPKtS7_iiiiiibS2_i,@"STO_CUDA_ENTRY STV_DEFAULT"
_Z23gemm_half_q_half_kernelILi1ELi38ELb0ELb0ELi32EEvPK6__halfPKjS4_S2_PS0_iiiiPKtS7_iiiiiibS2_i:
.text._Z23gemm_half_q_half_kernelILi1ELi38ELb0ELb0ELi32EEvPK6__halfPKjS4_S2_PS0_iiiiPKtS7_iiiiiibS2_i:
        /* <DEDUP_REMOVED lines=29> */
[----:B------:R-:W-:Y:S01]  /*01d0*/  @!P0 LEA R6, P2, R5, UR4, 0x1 ;  /* 0x0000000405068c11 */ /* 0x000fe2000f8408ff */
        /* <DEDUP_REMOVED lines=12> */
.L_x_4108:
[----:B------:R-:W-:Y:S05]  /*02a0*/  BSYNC B0 ;  /* 0x0000000000007941 */ /* 0x000fea0003800000 */
.L_x_4107:
[----:B------:R-:W-:Y:S01]  /*02b0*/  ULDC UR4, c[0x0][0x23c] ;  /* 0x00008f0000047ab9 */ /* 0x000fe20000000800 */
[----:B------:R-:W-:Y:S02]  /*02c0*/  IMAD.SHL.U32 R14, R14, 0x4, RZ ;  /* 0x000000040e0e7824 */ /* 0x000fe400078e00ff */
[----:B0-----:R-:W-:-:S05]  /*02d0*/  IMAD.U32 R7, RZ, RZ, UR4 ;  /* 0x00000004ff077e24 */ /* 0x001fca000f8e00ff */
[----:B------:R-:W-:-:S13]  /*02e0*/  ISETP.GE.AND P0, PT, R14, R7, PT ;  /* 0x000000070e00720c */ /* 0x000fda0003f06270 */
[----:B------:R-:W-:Y:S05]  /*02f0*/  @P0 EXIT ;  /* 0x000000000000094d */ /* 0x000fea0003800000 */
[----:B------:R-:W0:Y:S08]  /*0300*/  LDC.U8 R0, c[0x0][0x270] ;  /* 0x00009c00ff007b82 */ /* 0x000e300000000000 */
        /* <DEDUP_REMOVED lines=22> */
[----:B------:R-:W-:Y:S01]  /*0470*/  LEA.HI R18, R15, R14, RZ, 0x3 ;  /* 0x0000000e0f127211 */ /* 0x000fe200078f18ff */
[----:B------:R-:W-:Y:S01]  /*0480*/  IMAD.MOV.U32 R15, RZ, RZ, R25 ;  /* 0x000000ffff0f7224 */ /* 0x000fe200078e0019 */
[----:B------:R-:W-:Y:S02]  /*0490*/  LOP3.LUT R17, R17, 0x10, RZ, 0xc0, !PT ;  /* 0x0000001011117812 */ /* 0x000fe400078ec0ff */
[----:B0-----:R-:W-:-:S07]  /*04a0*/  SHF.R.S32.HI R18, RZ, 0x3, R18 ;  /* 0x00000003ff127819 */ /* 0x001fce0000011412 */
.L_x_4110:
[----:B-----5:R-:W-:-:S04]  /*04b0*/  VIADD R20, R5, UR4 ;  /* 0x0000000405147c36 */ /* 0x020fc80008000000 */
[----:B------:R-:W-:-:S05]  /*04c0*/  IMAD R0, R20, R7, RZ ;  /* 0x0000000714007224 */ /* 0x000fca00078e02ff */
[----:B-1----:R-:W-:-:S04]  /*04d0*/  SHF.R.S32.HI R3, RZ, 0x1f, R0 ;  /* 0x0000001fff037819 */ /* 0x002fc80000011400 */
        /* <DEDUP_REMOVED lines=16> */
[----:B------:R-:W-:Y:S01]  /*05e0*/  LOP3.LUT R19, R19, 0xf, RZ, 0xc0, !PT ;  /* 0x0000000f13137812 */ /* 0x000fe200078ec0ff */
[----:B------:R-:W-:Y:S01]  /*05f0*/  VIADD R4, R4, 0x1 ;  /* 0x0000000104047836 */ /* 0x000fe20000000000 */
[----:B------:R-:W-:-:S02]  /*0600*/  LOP3.LUT R2, R2, 0xf, RZ, 0xc0, !PT ;  /* 0x0000000f02027812 */ /* 0x000fc400078ec0ff */
[----:B------:R-:W-:Y:S01]  /*0610*/  LOP3.LUT R0, R0, 0xf, RZ, 0xc0, !PT ;  /* 0x0000000f00007812 */ /* 0x000fe200078ec0ff */
[----:B------:R-:W-:Y:S01]  /*0620*/  VIADD R19, R19, 0x1 ;  /* 0x0000000113137836 */ /* 0x000fe20000000000 */
[----:B------:R-:W-:Y:S01]  /*0630*/  ISETP.GE.AND P2, PT, R15, R24, PT ;  /* 0x000000180f00720c */ /* 0x000fe20003f46270 */
[----:B------:R-:W-:Y:S02]  /*0640*/  VIADD R2, R2, 0x1 ;  /* 0x0000000102027836 */ /* 0x000fe40000000000 */
[----:B------:R-:W-:Y:S02]  /*0650*/  VIADD R0, R0, 0x1 ;  /* 0x0000000100007836 */ /* 0x000fe40000000000 */
[----:B------:R-:W-:Y:S02]  /*0660*/  IMAD R19, R19, R19, RZ ;  /* 0x0000001313137224 */ /* 0x000fe400078e02ff */
[----:B0-----:R-:W-:Y:S02]  /*0670*/  IMAD R21, R2, R2, RZ ;  /* 0x0000000202157224 */ /* 0x001fe400078e02ff */
[----:B------:R-:W-:-:S02]  /*0680*/  IMAD R4, R4, R4, RZ ;  /* 0x0000000404047224 */ /* 0x000fc400078e02ff */
[----:B------:R-:W-:Y:S01]  /*0690*/  IMAD R22, R0, R0, RZ ;  /* 0x0000000000167224 */ /* 0x000fe200078e02ff */
[----:B------:R-:W2:Y:S08]  /*06a0*/  I2F.F16 R19, R19 ;  /* 0x0000001300137306 */ /* 0x000eb00000200c00 */
        /* <DEDUP_REMOVED lines=8> */
.L_x_4109:
[----:B------:R-:W-:Y:S01]  /*0730*/  ULDC UR4, c[0x0][0x258] ;  /* 0x0000960000047ab9 */ /* 0x000fe20000000800 */
[C---:B------:R-:W-:Y:S01]  /*0740*/  ISETP.GT.AND P3, PT, R25.reuse, R6, PT ;  /* 0x000000061900720c */ /* 0x040fe20003f64270 */
        /* <DEDUP_REMOVED lines=11> */
.L_x_4111:
        /* <DEDUP_REMOVED lines=8> */
.L_x_4112:
        /* <DEDUP_REMOVED lines=13> */
.L_x_4113:
        /* <DEDUP_REMOVED lines=8> */
.L_x_4114:
        /* <DEDUP_REMOVED lines=11> */
.L_x_4115:
[C---:B------:R-:W-:Y:S01]  /*0a80*/  VIMNMX R11, R25.reuse, UR4, PT ;  /* 0x00000004190b7c48 */ /* 0x040fe2000bfe0100 */
[----:B------:R-:W1:Y:S01]  /*0a90*/  S2UR UR5, SR_CgaCtaId ;  /* 0x00000000000579c3 */ /* 0x000e620000008800 */
[----:B------:R-:W-:Y:S01]  /*0aa0*/  ISETP.GE.OR P0, PT, R25, R6, P0 ;  /* 0x000000061900720c */ /* 0x000fe20000706670 */
[----:B------:R-:W-:Y:S01]  /*0ab0*/  ULDC.64 UR8, c[0x0][0x218] ;  /* 0x0000860000087ab9 */ /* 0x000fe20000000a00 */
[----:B------:R-:W-:Y:S01]  /*0ac0*/  SHF.R.S32.HI R16, RZ, 0x1f, R11 ;  /* 0x0000001fff107819 */ /* 0x000fe2000001140b */
[----:B------:R-:W-:Y:S01]  /*0ad0*/  UMOV UR4, 0x400 ;  /* 0x0000040000047882 */ /* 0x000fe20000000000 */
[----:B------:R-:W-:Y:S02]  /*0ae0*/  PRMT R6, RZ, 0x5410, RZ ;  /* 0x00005410ff067816 */ /* 0x000fe400000000ff */
[----:B------:R-:W-:-:S04]  /*0af0*/  LEA.HI R16, R16, R11, RZ, 0x5 ;  /* 0x0000000b10107211 */ /* 0x000fc800078f28ff */
[----:B------:R-:W-:-:S05]  /*0b00*/  SHF.R.S32.HI R11, RZ, 0x5, R16 ;  /* 0x00000005ff0b7819 */ /* 0x000fca0000011410 */
[----:B------:R-:W-:-:S05]  /*0b10*/  IMAD R8, R11, 0x8, R8 ;  /* 0x000000080b087824 */ /* 0x000fca00078e0208 */
[----:B------:R-:W-:Y:S02]  /*0b20*/  IADD3 R5, R10, R8, R5 ;  /* 0x000000080a057210 */ /* 0x000fe40007ffe005 */
[----:B------:R-:W-:Y:S01]  /*0b30*/  SHF.R.S32.HI R8, RZ, 0x1f, R14 ;  /* 0x0000001fff087819 */ /* 0x000fe2000001140e */
[----:B-1----:R-:W-:Y:S01]  /*0b40*/  ULEA UR4, UR5, UR4, 0x18 ;  /* 0x0000000405047291 */ /* 0x002fe2000f8ec03f */
[----:B------:R-:W-:-:S05]  /*0b50*/  IADD3 R12, R12, R5, R9 ;  /* 0x000000050c0c7210 */ /* 0x000fca0007ffe009 */
[----:B------:R-:W-:-:S05]  /*0b60*/  IMAD R5, R12, R7, RZ ;  /* 0x000000070c057224 */ /* 0x000fca00078e02ff */
[----:B------:R-:W-:-:S04]  /*0b70*/  IADD3 R14, P2, R14, R5, RZ ;  /* 0x000000050e0e7210 */ /* 0x000fc80007f5e0ff */
[----:B------:R-:W-:Y:S02]  /*0b80*/  LEA.HI.X.SX32 R5, R5, R8, 0x1, P2 ;  /* 0x0000000805057211 */ /* 0x000fe400010f0eff */
[----:B------:R-:W-:-:S04]  /*0b90*/  LEA R28, P2, R14, UR8, 0x2 ;  /* 0x000000080e1c7c11 */ /* 0x000fc8000f8410ff */
[----:B------:R-:W-:Y:S02]  /*0ba0*/  LEA.HI.X R29, R14, UR9, R5, 0x2, P2 ;  /* 0x000000090e1d7c11 */ /* 0x000fe400090f1405 */
[----:B------:R-:W-:Y:S01]  /*0bb0*/  PRMT R5, RZ, 0x5410, RZ ;  /* 0x00005410ff057816 */ /* 0x000fe200000000ff */
[----:B------:R-:W-:Y:S06]  /*0bc0*/  @P0 BRA `(.L_x_4116) ;  /* 0x0000001400f40947 */ /* 0x000fec0003800000 */
[----:B------:R-:W1:Y:S01]  /*0bd0*/  LDC R26, c[0x0][0x23c] ;  /* 0x00008f00ff1a7b82 */ /* 0x000e620000000800 */
[----:B------:R-:W-:Y:S01]  /*0be0*/  SHF.R.S32.HI R27, RZ, 0x1f, R7 ;  /* 0x0000001fff1b7819 */ /* 0x000fe20000011407 */
[----:B------:R-:W-:Y:S01]  /*0bf0*/  ULDC UR5, c[0x0][0x25c] ;  /* 0x0000970000057ab9 */ /* 0x000fe20000000800 */
[----:B------:R-:W-:Y:S02]  /*0c00*/  PRMT R5, RZ, 0x5410, RZ ;  /* 0x00005410ff057816 */ /* 0x000fe400000000ff */
[----:B------:R-:W-:-:S07]  /*0c10*/  PRMT R6, RZ, 0x5410, RZ ;  /* 0x00005410ff067816 */ /* 0x000fce00000000ff */
.L_x_4119:
[----:B------:R2:W5:Y:S01]  /*0c20*/  LDG.E.128.CONSTANT R8, desc[UR6][R28.64] ;  /* 0x000000061c087981 */ /* 0x000562000c1e9d00 */
[----:B-1----:R-:W-:Y:S01]  /*0c30*/  IMAD.MOV.U32 R7, RZ, RZ, R26 ;  /* 0x000000ffff077224 */ /* 0x002fe200078e001a */
[----:B------:R-:W-:Y:S06]  /*0c40*/  @P1 BRA `(.L_x_4117) ;  /* 0x0000000800d01947 */ /* 0x000fec0003800000 */
[C---:B------:R-:W-:Y:S01]  /*0c50*/  IMAD.WIDE R32, R7.reuse, 0x4, R28 ;  /* 0x0000000407207825 */ /* 0x040fe200078e021c */
[----:B------:R-:W1:Y:S04]  /*0c60*/  LDS.128 R20, [UR4] ;  /* 0x00000004ff147984 */ /* 0x000e680008000c00 */
[----:B------:R3:W4:Y:S01]  /*0c70*/  LDG.E.128.CONSTANT R12, desc[UR6][R32.64] ;  /* 0x00000006200c7981 */ /* 0x000722000c1e9d00 */
[----:B------:R-:W-:-:S06]  /*0c80*/  IMAD.WIDE R16, R7, 0x4, R32 ;  /* 0x0000000407107825 */ /* 0x000fcc00078e0220 */
[----:B------:R-:W2:Y:S01]  /*0c90*/  LDG.E.128.CONSTANT R16, desc[UR6][R16.64] ;  /* 0x0000000610107981 */ /* 0x000ea2000c1e9d00 */
[----:B-----5:R-:W-:Y:S02]  /*0ca0*/  LOP3.LUT R34, R8, 0x3f003f, RZ, 0xc0, !PT ;  /* 0x003f003f08227812 */ /* 0x020fe400078ec0ff */
        /* <DEDUP_REMOVED lines=20> */
[--C-:B---3--:R-:W-:Y:S01]  /*0df0*/  SHF.R.U32.HI R33, RZ, 0xc, R11.reuse ;  /* 0x0000000cff217819 */ /* 0x108fe2000001160b */
        /* <DEDUP_REMOVED lines=19> */
[----:B----4-:R-:W-:Y:S02]  /*0f30*/  LOP3.LUT R11, R12, 0x3f003f, RZ, 0xc0, !PT ;  /* 0x003f003f0c0b7812 */ /* 0x010fe400078ec0ff */
[----:B------:R-:W-:Y:S02]  /*0f40*/  LOP3.LUT R34, R13, 0x3f003f, RZ, 0xc0, !PT ;  /* 0x003f003f0d227812 */ /* 0x000fe400078ec0ff */
[----:B------:R-:W-:Y:S02]  /*0f50*/  LOP3.LUT R11, R11, 0x64006400, RZ, 0xfc, !PT ;  /* 0x640064000b0b7812 */ /* 0x000fe400078efcff */
[----:B------:R-:W-:Y:S02]  /*0f60*/  LOP3.LUT R34, R34, 0x64006400, RZ, 0xfc, !PT ;  /* 0x6400640022227812 */ /* 0x000fe400078efcff */
[----:B------:R-:W-:Y:S01]  /*0f70*/  LOP3.LUT R36, R14, 0x3f003f, RZ, 0xc0, !PT ;  /* 0x003f003f0e247812 */ /* 0x000fe200078ec0ff */
[----:B------:R-:W-:Y:S01]  /*0f80*/  HADD2 R38, R11, -1056, -1056 ;  /* 0xe420e4200b267430 */ /* 0x000fe20000000000 */
[----:B--2---:R-:W-:Y:S01]  /*0f90*/  SHF.R.U32.HI R40, RZ, 0xa, R19 ;  /* 0x0000000aff287819 */ /* 0x004fe20000011613 */
        /* <DEDUP_REMOVED lines=127> */
.L_x_4117:
[----:B------:R-:W-:Y:S05]  /*1790*/  @P1 BRA `(.L_x_4118) ;  /* 0x0000000800e01947 */ /* 0x000fea0003800000 */
[----:B-----5:R-:W-:Y:S01]  /*17a0*/  IMAD R9, R27, 0xc, RZ ;  /* 0x0000000c1b097824 */ /* 0x020fe200078e02ff */
[----:B------:R-:W1:Y:S01]  /*17b0*/  LDS.128 R20, [UR4+0x20] ;  /* 0x00002004ff147984 */ /* 0x000e620008000c00 */
[----:B------:R-:W-:-:S04]  /*17c0*/  IMAD.WIDE.U32 R32, R7, 0xc, R28 ;  /* 0x0000000c07207825 */ /* 0x000fc800078e001c */
[----:B------:R-:W-:-:S05]  /*17d0*/  IMAD.IADD R33, R33, 0x1, R9 ;  /* 0x0000000121217824 */ /* 0x000fca00078e0209 */
[----:B------:R-:W3:Y:S01]  /*17e0*/  LDG.E.128.CONSTANT R8, desc[UR6][R32.64] ;  /* 0x0000000620087981 */ /* 0x000ee2000c1e9d00 */
[----:B------:R-:W-:-:S05]  /*17f0*/  IMAD.WIDE R34, R7, 0x4, R32 ;  /* 0x0000000407227825 */ /* 0x000fca00078e0220 */
[----:B------:R4:W2:Y:S01]  /*1800*/  LDG.E.128.CONSTANT R12, desc[UR6][R34.64] ;  /* 0x00000006220c7981 */ /* 0x0008a2000c1e9d00 */
[----:B------:R-:W-:-:S06]  /*1810*/  IMAD.WIDE R16, R7, 0x4, R34 ;  /* 0x0000000407107825 */ /* 0x000fcc00078e0222 */
[----:B------:R-:W2:Y:S01]  /*1820*/  LDG.E.128.CONSTANT R16, desc[UR6][R16.64] ;  /* 0x0000000610107981 */ /* 0x000ea2000c1e9d00 */
[----:B------:R-:W-:Y:S02]  /*1830*/  PRMT R0, R0, 0x5410, R2 ;  /* 0x0000541000007816 */ /* 0x000fe40000000002 */
[----:B0-----:R-:W-:Y:S02]  /*1840*/  PRMT R3, R3, 0x5410, R4 ;  /* 0x0000541003037816 */ /* 0x001fe40000000004 */
[----:B---3--:R-:W-:Y:S02]  /*1850*/  LOP3.LUT R36, R8, 0x3f003f, RZ, 0xc0, !PT ;  /* 0x003f003f08247812 */ /* 0x008fe400078ec0ff */
[----:B------:R-:W-:Y:S02]  /*1860*/  LOP3.LUT R37, R9, 0x3f003f, RZ, 0xc0, !PT ;  /* 0x003f003f09257812 */ /* 0x000fe400078ec0ff */
[--C-:B------:R-:W-:Y:S02]  /*1870*/  SHF.R.U32.HI R31, RZ, 0xc, R9.reuse ;  /* 0x0000000cff1f7819 */ /* 0x100fe40000011609 */
[----:B------:R-:W-:-:S02]  /*1880*/  SHF.R.U32.HI R9, RZ, 0x6, R9 ;  /* 0x00000006ff097819 */ /* 0x000fc40000011609 */
[----:B------:R-:W-:Y:S02]  /*1890*/  LOP3.LUT R38, R10, 0x3f003f, RZ, 0xc0, !PT ;  /* 0x003f003f0a267812 */ /* 0x000fe400078ec0ff */
[----:B------:R-:W-:Y:S02]  /*18a0*/  LOP3.LUT R36, R36, 0x64006400, RZ, 0xfc, !PT ;  /* 0x6400640024247812 */ /* 0x000fe400078efcff */
[----:B------:R-:W-:Y:S02]  /*18b0*/  LOP3.LUT R9, R9, 0x3f003f, RZ, 0xc0, !PT ;  /* 0x003f003f09097812 */ /* 0x000fe400078ec0ff */
[----:B------:R-:W-:Y:S01]  /*18c0*/  SHF.R.U32.HI R30, RZ, 0xc, R8 ;  /* 0x0000000cff1e7819 */ /* 0x000fe20000011608 */
[----:B----4-:R-:W-:Y:S01]  /*18d0*/  HADD2 R35, R36, -1056, -1056 ;  /* 0xe420e42024237430 */ /* 0x010fe20000000000 */
        /* <DEDUP_REMOVED lines=22> */
[----:B--2---:R-:W-:Y:S01]  /*1a40*/  LOP3.LUT R11, R12, 0x3f003f, RZ, 0xc0, !PT ;  /* 0x003f003f0c0b7812 */ /* 0x004fe200078ec0ff */
        /* <DEDUP_REMOVED lines=141> */
.L_x_4118:
[----:B------:R-:W-:Y:S01]  /*2320*/  VIADD R25, R25, 0x20 ;  /* 0x0000002019197836 */ /* 0x000fe20000000000 */
[----:B------:R-:W-:Y:S01]  /*2330*/  UIADD3 UR4, UR4, 0x40, URZ ;  /* 0x0000004004047890 */ /* 0x000fe2000fffe03f */
[----:B--2---:R-:W-:-:S03]  /*2340*/  IMAD.WIDE.U32 R28, R7, 0x18, R28 ;  /* 0x00000018071c7825 */ /* 0x004fc600078e001c */
[----:B------:R-:W-:Y:S01]  /*2350*/  ISETP.GE.AND P0, PT, R25, UR5, PT ;  /* 0x0000000519007c0c */ /* 0x000fe2000bf06270 */
[----:B-----5:R-:W-:Y:S01]  /*2360*/  IMAD R9, R27, 0x18, RZ ;  /* 0x000000181b097824 */ /* 0x020fe200078e02ff */
[----:B------:R-:W-:-:S03]  /*2370*/  ISETP.LT.AND P2, PT, R25, R24, PT ;  /* 0x000000181900720c */ /* 0x000fc60003f41270 */
[----:B------:R-:W-:-:S10]  /*2380*/  IMAD.IADD R29, R29, 0x1, R9 ;  /* 0x000000011d1d7824 */ /* 0x000fd400078e0209 */
[----:B------:R-:W-:Y:S05]  /*2390*/  @!P0 BRA P2, `(.L_x_4119) ;  /* 0xffffffe800208947 */ /* 0x000fea000103ffff */
.L_x_4116:
[----:B------:R-:W-:Y:S01]  /*23a0*/  ISETP.GE.AND P0, PT, R25, R24, PT ;  /* 0x000000181900720c */ /* 0x000fe20003f06270 */
[----:B------:R-:W-:-:S03]  /*23b0*/  ULDC UR5, c[0x0][0x268] ;  /* 0x00009a0000057ab9 */ /* 0x000fc60000000800 */
[----:B------:R-:W-:Y:S01]  /*23c0*/  ISETP.GE.OR P0, PT, R25, UR5, P0 ;  /* 0x0000000519007c0c */ /* 0x000fe20008706670 */
[----:B------:R-:W-:-:S12]  /*23d0*/  ULDC UR5, c[0x0][0x268] ;  /* 0x00009a0000057ab9 */ /* 0x000fd80000000800 */
[----:B------:R-:W-:Y:S05]  /*23e0*/  @P0 BRA `(.L_x_4120) ;  /* 0x0000001400040947 */ /* 0x000fea0003800000 */
.L_x_4122:
[----:B------:R-:W1:Y:S01]  /*23f0*/  LDC R7, c[0x0][0x23c] ;  /* 0x00008f00ff077b82 */ /* 0x000e620000000800 */
[----:B-----5:R2:W5:Y:S01]  /*2400*/  LDG.E.128.CONSTANT R20, desc[UR6][R28.64] ;  /* 0x000000061c147981 */ /* 0x020562000c1e9d00 */
[----:B-1----:R-:W-:-:S05]  /*2410*/  IMAD.WIDE R12, R7, 0x4, R28 ;  /* 0x00000004070c7825 */ /* 0x002fca00078e021c */
[----:B------:R2:W5:Y:S01]  /*2420*/  LDG.E.128.CONSTANT R8, desc[UR6][R12.64] ;  /* 0x000000060c087981 */ /* 0x000562000c1e9d00 */
[----:B------:R-:W-:-:S04]  /*2430*/  IMAD.WIDE R14, R7, 0x4, R12 ;  /* 0x00000004070e7825 */ /* 0x000fc800078e020c */
[----:B------:R-:W-:Y:S02]  /*2440*/  VIADD R25, R25, 0x20 ;  /* 0x0000002019197836 */ /* 0x000fe40000000000 */
[----:B------:R-:W-:-:S03]  /*2450*/  IMAD.WIDE R26, R7, 0x4, R14 ;  /* 0x00000004071a7825 */ /* 0x000fc600078e020e */
[----:B------:R-:W-:Y:S01]  /*2460*/  ISETP.GE.AND P0, PT, R25, UR5, PT ;  /* 0x0000000519007c0c */ /* 0x000fe2000bf06270 */
[----:B--2---:R-:W-:-:S12]  /*2470*/  @P1 BRA `(.L_x_4121) ;  /* 0x0000001000cc1947 */ /* 0x004fd80003800000 */
[----:B------:R-:W2:Y:S01]  /*2480*/  LDG.E.128.CONSTANT R12, desc[UR6][R14.64] ;  /* 0x000000060e0c7981 */ /* 0x000ea2000c1e9d00 */
[----:B-----5:R-:W-:Y:S01]  /*2490*/  SHF.R.U32.HI R16, RZ, 0xf, R21 ;  /* 0x0000000fff107819 */ /* 0x020fe20000011615 */
[----:B------:R-:W-:Y:S01]  /*24a0*/  IMAD.MOV.U32 R17, RZ, RZ, 0x3000 ;  /* 0x00003000ff117424 */ /* 0x000fe200078e00ff */
[----:B------:R-:W-:Y:S01]  /*24b0*/  SHF.R.U32.HI R29, RZ, 0xe, R9 ;  /* 0x0000000eff1d7819 */ /* 0x000fe20000011609 */
[----:B------:R-:W-:Y:S01]  /*24c0*/  IMAD.MOV.U32 R30, RZ, RZ, 0x2400 ;  /* 0x00002400ff1e7424 */ /* 0x000fe200078e00ff */
[----:B------:R-:W-:Y:S02]  /*24d0*/  LOP3.LUT R28, R16, 0x10001, RZ, 0xc0, !PT ;  /* 0x00010001101c7812 */ /* 0x000fe400078ec0ff */
[----:B0-----:R-:W-:Y:S02]  /*24e0*/  PRMT R2, R2, 0x5410, R17 ;  /* 0x0000541002027816 */ /* 0x001fe40000000011 */
[----:B------:R-:W0:Y:S01]  /*24f0*/  LDS.128 R16, [UR4] ;  /* 0x00000004ff107984 */ /* 0x000e220008000c00 */
[----:B------:R-:W-:-:S02]  /*2500*/  LOP3.LUT R33, R28, 0x20002, R29, 0xf8, !PT ;  /* 0x000200021c217812 */ /* 0x000fc400078ef81d */
[----:B------:R-:W-:Y:S02]  /*2510*/  SHF.R.U32.HI R28, RZ, 0xf, R20 ;  /* 0x0000000fff1c7819 */ /* 0x000fe40000011614 */
[----:B------:R-:W-:Y:S02]  /*2520*/  SHF.R.U32.HI R32, RZ, 0xf, R23 ;  /* 0x0000000fff207819 */ /* 0x000fe40000011617 */
[----:B------:R-:W-:Y:S02]  /*2530*/  PRMT R0, R0, 0x5410, R30 ;  /* 0x0000541000007816 */ /* 0x000fe4000000001e */
[----:B------:R-:W-:Y:S02]  /*2540*/  SHF.R.U32.HI R30, RZ, 0xf, R22 ;  /* 0x0000000fff1e7819 */ /* 0x000fe40000011616 */
[----:B------:R-:W-:Y:S02]  /*2550*/  LOP3.LUT R37, R21, 0x70007, RZ, 0xc0, !PT ;  /* 0x0007000715257812 */ /* 0x000fe400078ec0ff */
[----:B------:R-:W-:-:S02]  /*2560*/  SHF.R.U32.HI R29, RZ, 0xe, R8 ;  /* 0x0000000eff1d7819 */ /* 0x000fc40000011608 */
[----:B------:R-:W-:Y:S02]  /*2570*/  LOP3.LUT R28, R28, 0x10001, RZ, 0xc0, !PT ;  /* 0x000100011c1c7812 */ /* 0x000fe400078ec0ff */
[----:B------:R-:W-:Y:S02]  /*2580*/  LOP3.LUT R34, R32, 0x10001, RZ, 0xc0, !PT ;  /* 0x0001000120227812 */ /* 0x000fe400078ec0ff */
[----:B------:R-:W-:Y:S02]  /*2590*/  LOP3.LUT R39, R20, 0x70007, RZ, 0xc0, !PT ;  /* 0x0007000714277812 */ /* 0x000fe400078ec0ff */
[----:B------:R-:W-:Y:S02]  /*25a0*/  LOP3.LUT R38, R22, 0x70007, RZ, 0xc0, !PT ;  /* 0x0007000716267812 */ /* 0x000fe400078ec0ff */
[----:B------:R-:W-:Y:S02]  /*25b0*/  SHF.R.U32.HI R31, RZ, 0xe, R10 ;  /* 0x0000000eff1f7819 */ /* 0x000fe4000001160a */
[----:B------:R-:W-:-:S02]  /*25c0*/  LOP3.LUT R30, R30, 0x10001, RZ, 0xc0, !PT ;  /* 0x000100011e1e7812 */ /* 0x000fc400078ec0ff */
[----:B------:R-:W-:Y:S02]  /*25d0*/  SHF.R.U32.HI R35, RZ, 0xe, R11 ;  /* 0x0000000eff237819 */ /* 0x000fe4000001160b */
[----:B------:R-:W-:Y:S02]  /*25e0*/  LOP3.LUT R37, R37, 0x64006400, RZ, 0xfc, !PT ;  /* 0x6400640025257812 */ /* 0x000fe400078efcff */
[----:B------:R-:W-:Y:S02]  /*25f0*/  LOP3.LUT R29, R28, 0x20002, R29, 0xf8, !PT ;  /* 0x000200021c1d7812 */ /* 0x000fe400078ef81d */
[----:B------:R-:W-:Y:S01]  /*2600*/  LOP3.LUT R39, R39, 0x64006400, RZ, 0xfc, !PT ;  /* 0x6400640027277812 */ /* 0x000fe200078efcff */
[----:B------:R-:W-:Y:S01]  /*2610*/  HADD2 R41, R37, -1028, -1028 ;  /* 0xe404e40425297430 */ /* 0x000fe20000000000 */
[----:B------:R-:W-:Y:S02]  /*2620*/  LOP3.LUT R38, R38, 0x64006400, RZ, 0xfc, !PT ;  /* 0x6400640026267812 */ /* 0x000fe400078efcff */
        /* <DEDUP_REMOVED lines=8> */
[----:B------:R-:W-:-:S02]  /*26b0*/  SHF.R.U32.HI R35, RZ, 0x6, R23 ;  /* 0x00000006ff237819 */ /* 0x000fc40000011617 */
[----:B------:R-:W-:Y:S02]  /*26c0*/  PRMT R3, R3, 0x5410, R4 ;  /* 0x0000541003037816 */ /* 0x000fe40000000004 */
[----:B--2---:R-:W-:Y:S02]  /*26d0*/  SHF.R.U32.HI R32, RZ, 0xd, R13 ;  /* 0x0000000dff207819 */ /* 0x004fe4000001160d */
[----:B------:R-:W-:Y:S02]  /*26e0*/  SHF.R.U32.HI R40, RZ, 0xd, R12 ;  /* 0x0000000dff287819 */ /* 0x000fe4000001160c */
[----:B------:R-:W-:Y:S02]  /*26f0*/  LOP3.LUT R28, R33, 0x40004, R32, 0xf8, !PT ;  /* 0x00040004211c7812 */ /* 0x000fe400078ef820 */
[----:B------:R-:W-:Y:S02]  /*2700*/  SHF.R.U32.HI R32, RZ, 0x6, R21 ;  /* 0x00000006ff207819 */ /* 0x000fe40000011615 */
[----:B------:R-:W-:-:S02]  /*2710*/  LOP3.LUT R21, R20, 0x380038, RZ, 0xc0, !PT ;  /* 0x0038003814157812 */ /* 0x000fc400078ec0ff */
[----:B------:R-:W-:Y:S02]  /*2720*/  SHF.R.U32.HI R33, RZ, 0x6, R20 ;  /* 0x00000006ff217819 */ /* 0x000fe40000011614 */
[----:B------:R-:W-:Y:S02]  /*2730*/  LOP3.LUT R20, R22, 0x380038, RZ, 0xc0, !PT ;  /* 0x0038003816147812 */ /* 0x000fe400078ec0ff */
[C---:B------:R-:W-:Y:S02]  /*2740*/  LOP3.LUT R22, R23.reuse, 0x380038, RZ, 0xc0, !PT ;  /* 0x0038003817167812 */ /* 0x040fe400078ec0ff */
[----:B------:R-:W-:Y:S02]  /*2750*/  LOP3.LUT R23, R23, 0x70007, RZ, 0xc0, !PT ;  /* 0x0007000717177812 */ /* 0x000fe400078ec0ff */
[----:B------:R-:W-:Y:S02]  /*2760*/  LOP3.LUT R29, R29, 0x40004, R40, 0xf8, !PT ;  /* 0x000400041d1d7812 */ /* 0x000fe400078ef828 */
[----:B------:R-:W-:-:S02]  /*2770*/  LOP3.LUT R40, R23, 0x64006400, RZ, 0xfc, !PT ;  /* 0x6400640017287812 */ /* 0x000fc400078efcff */
        /* <DEDUP_REMOVED lines=259> */
.L_x_4121:
[----:B------:R-:W-:Y:S01]  /*37b0*/  ISETP.LT.AND P2, PT, R25, R24, PT ;  /* 0x000000181900720c */ /* 0x000fe20003f41270 */
[----:B------:R-:W-:Y:S01]  /*37c0*/  UIADD3 UR4, UR4, 0x40, URZ ;  /* 0x0000004004047890 */ /* 0x000fe2000fffe03f */
[----:B------:R-:W-:Y:S02]  /*37d0*/  IMAD.MOV.U32 R28, RZ, RZ, R26 ;  /* 0x000000ffff1c7224 */ /* 0x000fe400078e001a */
[----:B------:R-:W-:-:S09]  /*37e0*/  IMAD.MOV.U32 R29, RZ, RZ, R27 ;  /* 0x000000ffff1d7224 */ /* 0x000fd200078e001b */
[----:B------:R-:W-:Y:S05]  /*37f0*/  @!P0 BRA P2, `(.L_x_4122) ;  /* 0xffffffe800fc8947 */ /* 0x000fea000103ffff */
.L_x_4120:
        /* <DEDUP_REMOVED lines=8> */
.L_x_4125:
[----:B------:R-:W-:-:S05]  /*3880*/  VIADD R25, R25, 0x10 ;  /* 0x0000001019197836 */ /* 0x000fca0000000000 */
[C---:B------:R-:W-:Y:S02]  /*3890*/  ISETP.GE.AND P0, PT, R25.reuse, UR5, PT ;  /* 0x0000000519007c0c */ /* 0x040fe4000bf06270 */
[----:B------:R-:W-:Y:S01]  /*38a0*/  ISETP.LT.AND P3, PT, R25, R24, PT ;  /* 0x000000181900720c */ /* 0x000fe20003f61270 */
[----:B------:R-:W-:-:S12]  /*38b0*/  @P1 BRA `(.L_x_4124) ;  /* 0x0000000800581947 */ /* 0x000fd80003800000 */
[----:B------:R-:W2:Y:S01]  /*38c0*/  LDG.E.128.CONSTANT R12, desc[UR6][R28.64] ;  /* 0x000000061c0c7981 */ /* 0x000ea2000c1e9d00 */
[----:B-----5:R-:W-:Y:S01]  /*38d0*/  IMAD.MOV.U32 R8, RZ, RZ, 0x2400 ;  /* 0x00002400ff087424 */ /* 0x020fe200078e00ff */
[----:B0-----:R-:W-:Y:S01]  /*38e0*/  PRMT R3, R3, 0x5410, R4 ;  /* 0x0000541003037816 */ /* 0x001fe20000000004 */
[----:B------:R-:W-:Y:S02]  /*38f0*/  IMAD.MOV.U32 R7, RZ, RZ, 0x2c00 ;  /* 0x00002c00ff077424 */ /* 0x000fe400078e00ff */
[----:B------:R-:W-:Y:S01]  /*3900*/  IMAD.MOV.U32 R20, RZ, RZ, 0x3400 ;  /* 0x00003400ff147424 */ /* 0x000fe200078e00ff */
[----:B------:R-:W-:Y:S02]  /*3910*/  PRMT R0, R0, 0x5410, R8 ;  /* 0x0000541000007816 */ /* 0x000fe40000000008 */
[----:B------:R-:W0:Y:S01]  /*3920*/  LDS.128 R8, [UR4] ;  /* 0x00000004ff087984 */ /* 0x000e220008000c00 */
[----:B------:R-:W-:Y:S02]  /*3930*/  PRMT R2, R2, 0x5410, R7 ;  /* 0x0000541002027816 */ /* 0x000fe40000000007 */
[----:B--2---:R-:W-:-:S02]  /*3940*/  LOP3.LUT R22, R12, 0xc000c, RZ, 0xc0, !PT ;  /* 0x000c000c0c167812 */ /* 0x004fc400078ec0ff */
        /* <DEDUP_REMOVED lines=77> */
[-C--:B------:R-:W-:Y:S01]  /*3e20*/  HFMA2 R10, R41, R0.reuse.H1_H1, -18, -18 ;  /* 0xcc80cc80290a7431 */ /* 0x080fe20000060000 */
[----:B------:R-:W-:Y:S01]  /*3e30*/  LOP3.LUT R31, R32, 0x64006400, RZ, 0xfc, !PT ;  /* 0x64006400201f7812 */ /* 0x000fe200078efcff */
[-C--:B------:R-:W-:Y:S01]  /*3e40*/  HFMA2 R23, R23, R0.reuse.H1_H1, -18, -18 ;  /* 0xcc80cc8017177431 */ /* 0x080fe20000060000 */
[C---:B------:R-:W-:Y:S01]  /*3e50*/  LOP3.LUT R32, R7.reuse, 0xc000c0, RZ, 0xc0, !PT ;  /* 0x00c000c007207812 */ /* 0x040fe200078ec0ff */
[-C--:B------:R-:W-:Y:S01]  /*3e60*/  HFMA2 R27, R43, R0.reuse.H1_H1, -18, -18 ;  /* 0xcc80cc802b1b7431 */ /* 0x080fe20000060000 */
[----:B------:R-:W-:Y:S01]  /*3e70*/  LOP3.LUT R7, R7, 0x30003, RZ, 0xc0, !PT ;  /* 0x0003000307077812 */ /* 0x000fe200078ec0ff */
[-C--:B------:R-:W-:Y:S01]  /*3e80*/  HFMA2.MMA R9, R10, R11.reuse, R9 ;  /* 0x0000000b0a097235 */ /* 0x080fe20000000009 */
[----:B------:R-:W-:Y:S01]  /*3e90*/  HFMA2 R31, R31, R0.H1_H1, -18, -18 ;  /* 0xcc80cc801f1f7431 */ /* 0x000fe20000060000 */
[----:B------:R-:W-:Y:S01]  /*3ea0*/  HFMA2.MMA R36, R23, R11, R36 ;  /* 0x0000000b17247235 */ /* 0x000fe20000000024 */
[----:B------:R-:W-:Y:S01]  /*3eb0*/  LOP3.LUT R7, R7, 0x64006400, RZ, 0xfc, !PT ;  /* 0x6400640007077812 */ /* 0x000fe200078efcff */
        /* <DEDUP_REMOVED lines=23> */
[----:B------:R-:W-:Y:S01]  /*4030*/  LOP3.LUT R35, R35, 0x64006400, RZ, 0xfc, !PT ;  /* 0x6400640023237812 */ /* 0x000fe200078efcff */
[----:B------:R-:W-:Y:S01]  /*4040*/  HADD2 R21, R21, -1026, -1026 ;  /* 0xe402e40215157430 */ /* 0x000fe20000000000 */
[----:B------:R-:W-:Y:S01]  /*4050*/  LOP3.LUT R39, R39, 0x64006400, RZ, 0xfc, !PT ;  /* 0x6400640027277812 */ /* 0x000fe200078efcff */
[----:B------:R-:W-:Y:S01]  /*4060*/  HFMA2 R32, R45, R0.H1_H1, -18, -18 ;  /* 0xcc80cc802d207431 */ /* 0x000fe20000060000 */
[----:B------:R-:W-:Y:S01]  /*4070*/  LOP3.LUT R43, R43, 0x64006400, RZ, 0xfc, !PT ;  /* 0x640064002b2b7812 */ /* 0x000fe200078efcff */
[-C--:B------:R-:W-:Y:S01]  /*4080*/  HFMA2.MMA R7, R37, R14.reuse, R7 ;  /* 0x0000000e25077235 */ /* 0x080fe20000000007 */
[----:B------:R-:W-:Y:S01]  /*4090*/  HFMA2 R8, R19, R12, R8 ;  /* 0x0000000c13087231 */ /* 0x000fe20000000008 */
[----:B------:R-:W-:Y:S01]  /*40a0*/  HFMA2.MMA R11, R33, R14, R11 ;  /* 0x0000000e210b7235 */ /* 0x000fe2000000000b */
[----:B------:R-:W-:-:S02]  /*40b0*/  HFMA2 R34, R34, R0.H1_H1, -18, -18 ;  /* 0xcc80cc8022227431 */ /* 0x000fc40000060000 */
[----:B------:R-:W-:Y:S02]  /*40c0*/  HFMA2 R10, R21, R12, R38 ;  /* 0x0000000c150a7231 */ /* 0x000fe40000000026 */
[-C--:B------:R-:W-:Y:S01]  /*40d0*/  HFMA2 R35, R35, R2.reuse.H1_H1, -66, -66 ;  /* 0xd420d42023237431 */ /* 0x080fe20000060002 */
[-C--:B------:R-:W-:Y:S01]  /*40e0*/  HFMA2.MMA R7, R32, R15.reuse, R7 ;  /* 0x0000000f20077235 */ /* 0x080fe20000000007 */
[-C--:B------:R-:W-:Y:S01]  /*40f0*/  HFMA2 R8, R26, R13.reuse, R8 ;  /* 0x0000000d1a087231 */ /* 0x080fe20000000008 */
[----:B------:R-:W-:Y:S01]  /*4100*/  HFMA2.MMA R11, R34, R15, R11 ;  /* 0x0000000f220b7235 */ /* 0x000fe2000000000b */
[----:B------:R-:W-:Y:S02]  /*4110*/  HFMA2 R39, R39, R2.H1_H1, -66, -66 ;  /* 0xd420d42027277431 */ /* 0x000fe40000060002 */
[----:B------:R-:W-:Y:S02]  /*4120*/  HFMA2 R10, R20, R13, R10 ;  /* 0x0000000d140a7231 */ /* 0x000fe4000000000a */
[----:B------:R-:W-:-:S02]  /*4130*/  HFMA2 R40, R41, R0.H1_H1, -18, -18 ;  /* 0xcc80cc8029287431 */ /* 0x000fc40000060000 */
[----:B------:R-:W-:Y:S02]  /*4140*/  HFMA2 R20, R35, R14, R8 ;  /* 0x0000000e23147231 */ /* 0x000fe40000000008 */
[----:B------:R-:W-:Y:S01]  /*4150*/  HFMA2 R42, R43, R0.H1_H1, -18, -18 ;  /* 0xcc80cc802b2a7431 */ /* 0x000fe20000060000 */
[----:B------:R-:W-:Y:S01]  /*4160*/  PRMT R0, R0, 0x5410, R2 ;  /* 0x0000541000007816 */ /* 0x000fe20000000002 */
        /* <DEDUP_REMOVED lines=11> */
.L_x_4124:
[----:B------:R-:W-:Y:S01]  /*4220*/  IADD3 R28, P2, R28, R17, RZ ;  /* 0x000000111c1c7210 */ /* 0x000fe20007f5e0ff */
[----:B------:R-:W-:-:S04]  /*4230*/  UIADD3 UR4, UR4, 0x20, URZ ;  /* 0x0000002004047890 */ /* 0x000fc8000fffe03f */
[----:B------:R-:W-:Y:S01]  /*4240*/  IMAD.X R29, R29, 0x1, R16, P2 ;  /* 0x000000011d1d7824 */ /* 0x000fe200010e0610 */
[----:B------:R-:W-:Y:S07]  /*4250*/  @!P0 BRA P3, `(.L_x_4125) ;  /* 0xfffffff400888947 */ /* 0x000fee000183ffff */
.L_x_4123:
[----:B------:R-:W-:Y:S05]  /*4260*/  @P1 EXIT ;  /* 0x000000000000194d */ /* 0x000fea0003800000 */
[----:B------:R-:W1:Y:S01]  /*4270*/  S2R R0, SR_CTAID.X ;  /* 0x0000000000007919 */ /* 0x000e620000002500 */
[----:B------:R-:W2:Y:S01]  /*4280*/  S2UR UR4, SR_CTAID.Y ;  /* 0x00000000000479c3 */ /* 0x000ea20000002600 */
[----:B------:R-:W1:Y:S07]  /*4290*/  S2R R7, SR_TID.X ;  /* 0x0000000000077919 */ /* 0x000e6e0000002100 */
[----:B-----5:R-:W2:Y:S08]  /*42a0*/  LDC R9, c[0x0][0x23c] ;  /* 0x00008f00ff097b82 */ /* 0x020eb00000000800 */
[----:B0-----:R-:W0:Y:S01]  /*42b0*/  LDC.64 R2, c[0x0][0x230] ;  /* 0x00008c00ff027b82 */ /* 0x001e220000000a00 */
[----:B-1----:R-:W-:-:S04]  /*42c0*/  IMAD R0, R0, 0x20, R7 ;  /* 0x0000002000007824 */ /* 0x002fc800078e0207 */
[----:B------:R-:W-:-:S04]  /*42d0*/  IMAD.SHL.U32 R0, R0, 0x4, RZ ;  /* 0x0000000400007824 */ /* 0x000fc800078e00ff */
[----:B--2---:R-:W-:-:S04]  /*42e0*/  IMAD R9, R9, UR4, R0 ;  /* 0x0000000409097c24 */ /* 0x004fc8000f8e0200 */
[----:B0-----:R-:W-:-:S05]  /*42f0*/  IMAD.WIDE R8, R9, 0x2, R2 ;  /* 0x0000000209087825 */ /* 0x001fca00078e0202 */
[----:B------:R0:W-:Y:S01]  /*4300*/  ATOM.E.ADD.F16x2.RN.STRONG.GPU P0, RZ, desc[UR6][R8.64], R6 ;  /* 0x0000000608ff79a2 */ /* 0x0001e2000810e1c6 */
[----:B------:R-:W-:Y:S04]  /*4310*/  BSSY B0, `(.L_x_4126) ;  /* 0x0000010000007945 */ /* 0x000fe80003800000 */
[----:B0-----:R-:W-:Y:S05]  /*4320*/  @P0 BRA `(.L_x_4127) ;  /* 0x0000000000380947 */ /* 0x001fea0003800000 */
[----:B------:R-:W0:Y:S02]  /*4330*/  QSPC.E.S P0, RZ, [R8] ;  /* 0x0000000008ff73aa */ /* 0x000e240000000500 */
[----:B0-----:R-:W-:Y:S05]  /*4340*/  @!P0 BRA `(.L_x_4128) ;  /* 0x0000000000248947 */ /* 0x001fea0003800000 */
[----:B------:R-:W-:-:S05]  /*4350*/  IMAD.MOV.U32 R2, RZ, RZ, R8 ;  /* 0x000000ffff027224 */ /* 0x000fca00078e0008 */
[----:B------:R-:W-:Y:S01]  /*4360*/  MOV R2, R2 ;  /* 0x0000000200027202 */ /* 0x000fe20000000f00 */
[----:B------:R-:W-:-:S07]  /*4370*/  IMAD.MOV.U32 R3, RZ, RZ, R6 ;  /* 0x000000ffff037224 */ /* 0x000fce00078e0006 */
.L_x_4129:
[----:B------:R-:W0:Y:S02]  /*4380*/  LDS R6, [R2] ;  /* 0x0000000002067984 */ /* 0x000e240000000800 */
[----:B0-----:R-:W-:-:S06]  /*4390*/  HADD2 R7, R6, R3 ;  /* 0x0000000306077230 */ /* 0x001fcc0000000000 */
[----:B------:R-:W0:Y:S02]  /*43a0*/  ATOMS.CAST.SPIN R7, [R2], R6, R7 ;  /* 0x000000060207738d */ /* 0x000e240001800007 */
[----:B0-----:R-:W-:-:S13]  /*43b0*/  ISETP.EQ.U32.AND P0, PT, R7, 0x1, PT ;  /* 0x000000010700780c */ /* 0x001fda0003f02070 */
[----:B------:R-:W-:Y:S05]  /*43c0*/  @!P0 BRA `(.L_x_4129) ;  /* 0xfffffffc00ec8947 */ /* 0x000fea000383ffff */
[----:B------:R-:W-:Y:S05]  /*43d0*/  BRA `(.L_x_4127) ;  /* 0x00000000000c7947 */ /* 0x000fea0003800000 */
.L_x_4128:
[----:B------:R-:W2:Y:S02]  /*43e0*/  LD.E R0, desc[UR6][R8.64] ;  /* 0x0000000608007980 */ /* 0x000ea4000c101900 */
[----:B--2---:R-:W-:-:S05]  /*43f0*/  IMAD.IADD R3, R6, 0x1, R0 ;  /* 0x0000000106037824 */ /* 0x004fca00078e0200 */
[----:B------:R0:W-:Y:S02]  /*4400*/  ST.E desc[UR6][R8.64], R3 ;  /* 0x0000000308007985 */ /* 0x0001e4000c101906 */
.L_x_4127:
[----:B------:R-:W-:Y:S05]  /*4410*/  BSYNC B0 ;  /* 0x0000000000007941 */ /* 0x000fea0003800000 */
.L_x_4126:
[----:B------:R1:W-:Y:S02]  /*4420*/  ATOM.E.ADD.F16x2.RN.STRONG.GPU P0, RZ, desc[UR6][R8.64+0x4], R5 ;  /* 0x0000040508ff79a2 */ /* 0x0003e4000810e1c6 */
[----:B-1----:R-:W-:Y:S05]  /*4430*/  @P0 EXIT ;  /* 0x000000000000094d */ /* 0x002fea0003800000 */
[----:B------:R-:W1:Y:S02]  /*4440*/  QSPC.E.S P0, RZ, [R8+0x4] ;  /* 0x0000040008ff73aa */ /* 0x000e640000000500 */
[----:B-1----:R-:W-:Y:S05]  /*4450*/  @!P0 BRA `(.L_x_4130) ;  /* 0x0000000000248947 */ /* 0x002fea0003800000 */
[----:B------:R-:W-:-:S05]  /*4460*/  IMAD.MOV.U32 R2, RZ, RZ, R8 ;  /* 0x000000ffff027224 */ /* 0x000fca00078e0008 */
[----:B------:R-:W-:Y:S01]  /*4470*/  MOV R2, R2 ;  /* 0x0000000200027202 */ /* 0x000fe20000000f00 */
[----:B0-----:R-:W-:-:S07]  /*4480*/  IMAD.MOV.U32 R3, RZ, RZ, R5 ;  /* 0x000000ffff037224 */ /* 0x001fce00078e0005 */
.L_x_4131:
[----:B------:R-:W0:Y:S02]  /*4490*/  LDS R4, [R2+0x4] ;  /* 0x0000040002047984 */ /* 0x000e240000000800 */
[----:B0-----:R-:W-:-:S10]  /*44a0*/  HFMA2.MMA R5, R4, 1, 1, R3 ;  /* 0x3c003c0004057835 */ /* 0x001fd40000000003 */
[----:B------:R-:W0:Y:S02]  /*44b0*/  ATOMS.CAST.SPIN R5, [R2+0x4], R4, R5 ;  /* 0x000004040205738d */ /* 0x000e240001800005 */
[----:B0-----:R-:W-:-:S13]  /*44c0*/  ISETP.EQ.U32.AND P0, PT, R5, 0x1, PT ;  /* 0x000000010500780c */ /* 0x001fda0003f02070 */
[----:B------:R-:W-:Y:S05]  /*44d0*/  @!P0 BRA `(.L_x_4131) ;  /* 0xfffffffc00ec8947 */ /* 0x000fea000383ffff */
[----:B------:R-:W-:Y:S05]  /*44e0*/  EXIT ;  /* 0x000000000000794d */ /* 0x000fea0003800000 */
.L_x_4130:
[----:B------:R-:W0:Y:S02]  /*44f0*/  LD.E R0, desc[UR6][R8.64+0x4] ;  /* 0x0000040608007980 */ /* 0x000e24000c101900 */
[----:B0-----:R-:W-:-:S05]  /*4500*/  IMAD.IADD R3, R5, 0x1, R0 ;  /* 0x0000000105037824 */ /* 0x001fca00078e0200 */
[----:B------:R-:W-:Y:S01]  /*4510*/  ST.E desc[UR6][R8.64+0x4], R3 ;  /* 0x0000040308007985 */ /* 0x000fe2000c101906 */
[----:B------:R-:W-:Y:S05]  /*4520*/  EXIT ;  /* 0x000000000000794d */ /* 0x000fea0003800000 */
.L_x_4132:
        /* <DEDUP_REMOVED lines=13> */
.L_x_4241:


//--------------------- .text._Z23gemm_half_q_half_kernelILi1ELi128ELb0ELb0ELi32EEvPK6__halfPKjS4_S2_PS0_iiiiPKtS7_iiiiiibS2_i --------------------------
	.section	.text._Z23gemm_half_q_half_kernelILi1ELi128ELb0ELb0ELi32EEvPK6__halfPKjS4_S2_PS0_iiiiPKtS7_iiiiiibS2_i,"ax",@progbits
	.align	128
        .global         _Z23gemm_half_q_half_kernelILi1ELi128ELb0ELb0ELi32EEvPK6__halfPKjS4_S2_PS0_iiiiPKtS7_iiiiiibS2_i
        .type           _Z23gemm_half_q_half_kernelILi1ELi128ELb0ELb0ELi32EEvPK6__halfPKjS4_S2_PS0_iiiiPKtS7_iiiiiibS2_i,@function
        .size           _Z23gemm_half_q_half_kernelILi1ELi128ELb0ELb0ELi32EEvPK6__halfPKjS4_S2_PS0_iiiiPKtS7_iiiiiibS2_i,(.L_x_4242 - _Z23gemm_half_q_half_kernelILi1ELi128ELb0ELb0ELi32EEvPK6__halfPKjS4_S2_PS0_iiiiPKtS7_iiiiiibS2_i)
        .other          _Z23gemm_half_q_half_kernelILi1ELi128ELb0ELb0ELi32EEvPK6__halfPKjS4_S2_PS0_iiiiPKtS7_iiiiiibS2_i,@"STO_CUDA_ENTRY STV_DEFAULT"
_Z23gemm_half_q_half_kernelILi1ELi128ELb0ELb0ELi32EEvPK6__halfPKjS4_S2_PS0_iiiiPKtS7_iiiiiibS2_i:
.text._Z23gemm_half_q_half_kernelILi1ELi128ELb0ELb0ELi32EEvPK6__halfPKjS4_S2_PS0_iiiiPKtS7_iiiiiibS2_i:
        /* <DEDUP_REMOVED lines=42> */
.L_x_4134:
[----:B------:R-:W-:Y:S05]  /*02a0*/  BSYNC B0 ;  /* 0x0000000000007941 */ /* 0x000fea0003800000 */
.L_x_4133:
[----:B------:R-:W-:Y:S01]  /*02b0*/  ULDC UR4, c[0x0][0x23c] ;  /* 0x00008f0000047ab9 */ /* 0x000fe20000000800 */
[----:B------:R-:W-:Y:S01]  /*02c0*/  IMAD.SHL.U32 R16, R16, 0x4, RZ ;  /* 0x0000000410107824 */ /* 0x000fe200078e00ff */
[----:B------:R-:W-:-:S04]  /*02d0*/  MOV R17, UR4 ;  /* 0x0000000400117c02 */ /* 0x000fc80008000f00 */
[----:B------:R-:W-:-:S13]  /*02e0*/  ISETP.GE.AND P0, PT, R16, R17, PT ;  /* 0x000000111000720c */ /* 0x000fda0003f06270 */
[----:B------:R-:W-:Y:S05]  /*02f0*/  @P0 EXIT ;  /* 0x000000000000094d */ /* 0x000fea0003800000 */
[----:B0-----:R-:W0:Y:S02]  /*0300*/  LDC.U8 R2, c[0x0][0x270] ;  /* 0x00009c00ff027b82 */ /* 0x001e240000000000 */
        /* <DEDUP_REMOVED lines=11> */
[----:B------:R-:W1:Y:S01]  /*03c0*/  LDC.64 R8, c[0x0][0x248] ;  /* 0x00009200ff087b82 */ /* 0x000e620000000a00 */
[----:B------:R-:W-:-:S07]  /*03d0*/  IMAD.SHL.U32 R13, R0, 0x40, RZ ;  /* 0x00000040000d7824 */ /* 0x000fce00078e00ff */
[----:B------:R-:W2:Y:S08]  /*03e0*/  LDC.64 R4, c[0x0][0x220] ;  /* 0x00008800ff047b82 */ /* 0x000eb00000000a00 */
[----:B0-----:R-:W0:Y:S01]  /*03f0*/  LDC.64 R2, c[0x0][0x228] ;  /* 0x00008a00ff027b82 */ /* 0x001e220000000a00 */
        /* <DEDUP_REMOVED lines=8> */
[----:B--2---:R-:W-:-:S07]  /*0480*/  SHF.R.S32.HI R10, RZ, 0x3, R10 ;  /* 0x00000003ff0a7819 */ /* 0x004fce000001140a */
.L_x_4136:
[----:B-----5:R-:W-:-:S05]  /*0490*/  IADD3 R18, R0, UR4, RZ ;  /* 0x0000000400127c10 */ /* 0x020fca000fffe0ff */
[----:B-1----:R-:W-:-:S05]  /*04a0*/  IMAD R12, R18, R17, RZ ;  /* 0x00000011120c7224 */ /* 0x002fca00078e02ff */
        /* <DEDUP_REMOVED lines=8> */
[----:B0-----:R-:W-:-:S05]  /*0530*/  IMAD.WIDE R18, R18, 0x2, R2 ;  /* 0x0000000212127825 */ /* 0x001fca00078e0202 */
[----:B------:R0:W4:Y:S01]  /*0540*/  LDG.E.U16.CONSTANT R13, desc[UR6][R18.64] ;  /* 0x00000006120d7981 */ /* 0x000122000c1e9500 */
[----:B------:R-:W-:Y:S01]  /*0550*/  UIADD3 UR4, UR4, 0x1, URZ ;  /* 0x0000000104047890 */ /* 0x000fe2000fffe03f */
[----:B--2---:R-:W-:-:S04]  /*0560*/  SHF.R.U32.HI R21, RZ, R6, R15 ;  /* 0x00000006ff157219 */ /* 0x004fc8000001160f */
[----:B------:R-:W-:Y:S02]  /*0570*/  LOP3.LUT R24, R21, 0xf, RZ, 0xc0, !PT ;  /* 0x0000000f15187812 */ /* 0x000fe400078ec0ff */
[--C-:B------:R-:W-:Y:S02]  /*0580*/  SHF.R.U32.HI R25, RZ, 0x4, R21.reuse ;  /* 0x00000004ff197819 */ /* 0x100fe40000011615 */
[--C-:B------:R-:W-:Y:S01]  /*0590*/  SHF.R.U32.HI R15, RZ, 0x8, R21.reuse ;  /* 0x00000008ff0f7819 */ /* 0x100fe20000011615 */
[----:B------:R-:W-:Y:S01]  /*05a0*/  VIADD R24, R24, 0x1 ;  /* 0x0000000118187836 */ /* 0x000fe20000000000 */
[----:B------:R-:W-:Y:S01]  /*05b0*/  SHF.R.U32.HI R21, RZ, 0xc, R21 ;  /* 0x0000000cff157819 */ /* 0x000fe20000011615 */
[----:B---3--:R-:W-:Y:S01]  /*05c0*/  IMAD.IADD R11, R12, 0x1, R11 ;  /* 0x000000010c0b7824 */ /* 0x008fe200078e020b */
[----:B------:R-:W-:Y:S01]  /*05d0*/  LOP3.LUT R25, R25, 0xf, RZ, 0xc0, !PT ;  /* 0x0000000f19197812 */ /* 0x000fe200078ec0ff */
[----:B------:R-:W-:Y:S01]  /*05e0*/  IMAD R14, R24, R24, RZ ;  /* 0x00000018180e7224 */ /* 0x000fe200078e02ff */
[----:B------:R-:W-:-:S02]  /*05f0*/  LOP3.LUT R15, R15, 0xf, RZ, 0xc0, !PT ;  /* 0x0000000f0f0f7812 */ /* 0x000fc400078ec0ff */
[----:B------:R-:W-:Y:S02]  /*0600*/  LOP3.LUT R21, R21, 0xf, RZ, 0xc0, !PT ;  /* 0x0000000f15157812 */ /* 0x000fe400078ec0ff */
[----:B------:R-:W-:Y:S01]  /*0610*/  IADD3 R25, R25, 0x1, RZ ;  /* 0x0000000119197810 */ /* 0x000fe20007ffe0ff */
[----:B------:R-:W-:Y:S01]  /*0620*/  VIADD R15, R15, 0x1 ;  /* 0x000000010f0f7836 */ /* 0x000fe20000000000 */
[----:B------:R-:W-:Y:S01]  /*0630*/  IADD3 R21, R21, 0x1, RZ ;  /* 0x0000000115157810 */ /* 0x000fe20007ffe0ff */
[----:B------:R-:W4:Y:S01]  /*0640*/  I2F.F16 R14, R14 ;  /* 0x0000000e000e7306 */ /* 0x000f220000200c00 */
[----:B------:R-:W-:Y:S01]  /*0650*/  ISETP.GE.AND P2, PT, R11, R20, PT ;  /* 0x000000140b00720c */ /* 0x000fe20003f46270 */
[----:B------:R-:W-:Y:S02]  /*0660*/  IMAD R25, R25, R25, RZ ;  /* 0x0000001919197224 */ /* 0x000fe400078e02ff */
[----:B0-----:R-:W-:Y:S02]  /*0670*/  IMAD R19, R15, R15, RZ ;  /* 0x0000000f0f137224 */ /* 0x001fe400078e02ff */
[----:B------:R-:W-:-:S02]  /*0680*/  IMAD R21, R21, R21, RZ ;  /* 0x0000001515157224 */ /* 0x000fc400078e02ff */
        /* <DEDUP_REMOVED lines=8> */
.L_x_4135:
[----:B------:R-:W1:Y:S01]  /*0710*/  LDC R5, c[0x0][0x25c] ;  /* 0x00009700ff057b82 */ /* 0x000e620000000800 */
[----:B------:R-:W-:Y:S01]  /*0720*/  ULDC UR4, c[0x0][0x258] ;  /* 0x0000960000047ab9 */ /* 0x000fe20000000800 */
[----:B------:R-:W-:Y:S01]  /*0730*/  HFMA2.MMA R0, -RZ, RZ, 0, 0 ;  /* 0x00000000ff007435 */ /* 0x000fe200000001ff */
[----:B------:R-:W-:Y:S01]  /*0740*/  ISETP.GT.AND P2, PT, R7, UR4, PT ;  /* 0x0000000407007c0c */ /* 0x000fe2000bf44270 */
[----:B0-----:R-:W-:-:S04]  /*0750*/  IMAD.MOV.U32 R2, RZ, RZ, RZ ;  /* 0x000000ffff027224 */ /* 0x001fc800078e00ff */
[----:B------:R-:W0:Y:S01]  /*0760*/  LDC R4, c[0x0][0x264] ;  /* 0x00009900ff047b82 */ /* 0x000e220000000800 */
[----:B-1----:R-:W-:-:S07]  /*0770*/  ISETP.GT.AND P3, PT, R7, R5, PT ;  /* 0x000000050700720c */ /* 0x002fce0003f64270 */
        /* <DEDUP_REMOVED lines=8> */
.L_x_4137:
        /* <DEDUP_REMOVED lines=8> */
.L_x_4138:
[----:B------:R-:W-:Y:S01]  /*0880*/  ULDC UR5, c[0x0][0x260] ;  /* 0x0000980000057ab9 */ /* 0x000fe20000000800 */
[----:B------:R-:W-:Y:S01]  /*0890*/  HFMA2.MMA R5, -RZ, RZ, 0, 0 ;  /* 0x00000000ff057435 */ /* 0x000fe200000001ff */
[C---:B------:R-:W-:Y:S02]  /*08a0*/  ISETP.GT.AND P2, PT, R7.reuse, UR5, PT ;  /* 0x0000000507007c0c */ /* 0x040fe4000bf44270 */
[----:B0-----:R-:W-:Y:S02]  /*08b0*/  ISETP.GT.AND P3, PT, R7, R4, PT ;  /* 0x000000040700720c */ /* 0x001fe40003f64270 */
[----:B------:R-:W-:-:S09]  /*08c0*/  MOV R3, RZ ;  /* 0x000000ff00037202 */ /* 0x000fd20000000f00 */
        /* <DEDUP_REMOVED lines=8> */
.L_x_4139:
        /* <DEDUP_REMOVED lines=8> */
.L_x_4140:
        /* <DEDUP_REMOVED lines=11> */
.L_x_4141:
        /* <DEDUP_REMOVED lines=18> */
[----:B------:R-:W-:Y:S01]  /*0ba0*/  UMOV UR4, 0x400 ;  /* 0x0000040000047882 */ /* 0x000fe20000000000 */
[----:B------:R-:W-:Y:S02]  /*0bb0*/  SHF.R.S32.HI R0, RZ, 0x1f, R3 ;  /* 0x0000001fff007819 */ /* 0x000fe40000011403 */
[----:B------:R-:W-:-:S02]  /*0bc0*/  IADD3 R3, P3, R16, R3, RZ ;  /* 0x0000000310037210 */ /* 0x000fc40007f7e0ff */
[----:B------:R-:W-:Y:S02]  /*0bd0*/  IADD3.X R2, R5, R2, R0, P0, P2 ;  /* 0x0000000205027210 */ /* 0x000fe400007e4400 */
[----:B------:R-:W-:Y:S01]  /*0be0*/  IADD3.X R0, R0, R5, RZ, P3, !PT ;  /* 0x0000000500007210 */ /* 0x000fe20001ffe4ff */
[----:B------:R-:W-:Y:S01]  /*0bf0*/  HADD2.F32 R5, -RZ, R12.H0_H0 ;  /* 0x2000000cff057230 */ /* 0x000fe20000004100 */
[----:B------:R-:W-:Y:S02]  /*0c00*/  LEA R8, P0, R9, UR10, 0x2 ;  /* 0x0000000a09087c11 */ /* 0x000fe4000f8010ff */
[----:B------:R-:W-:Y:S02]  /*0c10*/  LEA R22, P2, R3, UR10, 0x2 ;  /* 0x0000000a03167c11 */ /* 0x000fe4000f8410ff */
[----:B------:R-:W-:Y:S01]  /*0c20*/  LEA.HI.X R9, R9, UR11, R2, 0x2, P0 ;  /* 0x0000000b09097c11 */ /* 0x000fe200080f1402 */
[----:B------:R-:W-:Y:S01]  /*0c30*/  HADD2.F32 R2, -RZ, R15.H0_H0 ;  /* 0x2000000fff027230 */ /* 0x000fe20000004100 */
[----:B------:R-:W-:Y:S01]  /*0c40*/  LEA.HI.X R23, R3, UR11, R0, 0x2, P2 ;  /* 0x0000000b03177c11 */ /* 0x000fe200090f1400 */
[----:B------:R-:W-:Y:S01]  /*0c50*/  HADD2.F32 R0, -RZ, R13.H0_H0 ;  /* 0x2000000dff007230 */ /* 0x000fe20000004100 */
[----:B------:R-:W-:Y:S01]  /*0c60*/  PRMT R3, RZ, 0x5410, RZ ;  /* 0x00005410ff037816 */ /* 0x000fe200000000ff */
[----:B0-----:R-:W-:Y:S01]  /*0c70*/  ULEA UR4, UR5, UR4, 0x18 ;  /* 0x0000000405047291 */ /* 0x001fe2000f8ec03f */
[----:B------:R-:W-:-:S02]  /*0c80*/  PRMT R4, RZ, 0x5410, RZ ;  /* 0x00005410ff047816 */ /* 0x000fc400000000ff */
[----:B------:R-:W-:-:S09]  /*0c90*/  ULDC UR5, c[0x0][0x258] ;  /* 0x0000960000057ab9 */ /* 0x000fd20000000800 */
.L_x_4147:
[----:B------:R-:W-:Y:S01]  /*0ca0*/  MOV R24, R8 ;  /* 0x0000000800187202 */ /* 0x000fe20000000f00 */
[----:B------:R-:W-:Y:S01]  /*0cb0*/  IMAD.MOV.U32 R25, RZ, RZ, R9 ;  /* 0x000000ffff197224 */ /* 0x000fe200078e0009 */
[----:B0-----:R-:W-:Y:S06]  /*0cc0*/  @P1 BRA `(.L_x_4143) ;  /* 0x0000000c00001947 */ /* 0x001fec0003800000 */
[----:B------:R-:W2:Y:S04]  /*0cd0*/  LDG.E.128.CONSTANT R8, desc[UR6][R22.64] ;  /* 0x0000000616087981 */ /* 0x000ea8000c1e9d00 */
[----:B------:R-:W0:Y:S01]  /*0ce0*/  LDS.64 R18, [UR4] ;  /* 0x00000004ff127984 */ /* 0x000e220008000a00 */
[----:B--2---:R-:W-:Y:S02]  /*0cf0*/  LOP3.LUT R12, R8, 0xff, RZ, 0xc0, !PT ;  /* 0x000000ff080c7812 */ /* 0x004fe400078ec0ff */
[----:B------:R-:W-:Y:S02]  /*0d00*/  LOP3.LUT R14, R9, 0xff, RZ, 0xc0, !PT ;  /* 0x000000ff090e7812 */ /* 0x000fe400078ec0ff */
[----:B------:R-:W-:Y:S02]  /*0d10*/  IADD3 R12, R12, -0x80, RZ ;  /* 0xffffff800c0c7810 */ /* 0x000fe40007ffe0ff */
[----:B------:R-:W-:-:S02]  /*0d20*/  IADD3 R27, R14, -0x80, RZ ;  /* 0xffffff800e1b7810 */ /* 0x000fc40007ffe0ff */
[----:B------:R-:W-:Y:S01]  /*0d30*/  LOP3.LUT R14, R10, 0xff, RZ, 0xc0, !PT ;  /* 0x000000ff0a0e7812 */ /* 0x000fe200078ec0ff */
[----:B------:R1:W2:Y:S01]  /*0d40*/  I2F.F16 R13, R12 ;  /* 0x0000000c000d7306 */ /* 0x0002a20000200c00 */
[----:B------:R-:W-:-:S03]  /*0d50*/  LOP3.LUT R15, R11, 0xff, RZ, 0xc0, !PT ;  /* 0x000000ff0b0f7812 */ /* 0x000fc600078ec0ff */
[----:B------:R-:W-:Y:S01]  /*0d60*/  VIADD R17, R14, 0xffffff80 ;  /* 0xffffff800e117836 */ /* 0x000fe20000000000 */
[----:B------:R-:W-:Y:S02]  /*0d70*/  SHF.R.U32.HI R14, RZ, 0x8, R8 ;  /* 0x00000008ff0e7819 */ /* 0x000fe40000011608 */
[----:B------:R-:W-:Y:S01]  /*0d80*/  IADD3 R15, R15, -0x80, RZ ;  /* 0xffffff800f0f7810 */ /* 0x000fe20007ffe0ff */
[----:B------:R-:W3:Y:S01]  /*0d90*/  I2F.F16 R27, R27 ;  /* 0x0000001b001b7306 */ /* 0x000ee20000200c00 */
[----:B-1----:R-:W-:Y:S02]  /*0da0*/  SHF.R.U32.HI R12, RZ, 0x8, R9 ;  /* 0x00000008ff0c7819 */ /* 0x002fe40000011609 */
[----:B------:R-:W-:Y:S02]  /*0db0*/  LOP3.LUT R14, R14, 0xff, RZ, 0xc0, !PT ;  /* 0x000000ff0e0e7812 */ /* 0x000fe400078ec0ff */
[----:B------:R-:W-:Y:S02]  /*0dc0*/  LOP3.LUT R12, R12, 0xff, RZ, 0xc0, !PT ;  /* 0x000000ff0c0c7812 */ /* 0x000fe400078ec0ff */
[----:B------:R-:W-:Y:S01]  /*0dd0*/  IADD3 R28, R14, -0x80, RZ ;  /* 0xffffff800e1c7810 */ /* 0x000fe20007ffe0ff */
[----:B------:R-:W1:Y:S01]  /*0de0*/  I2F.F16 R17, R17 ;  /* 0x0000001100117306 */ /* 0x000e620000200c00 */
[----:B--2---:R-:W-:-:S02]  /*0df0*/  HADD2.F32 R13, -RZ, R13.H0_H0 ;  /* 0x2000000dff0d7230 */ /* 0x004fc40000004100 */
[----:B------:R-:W-:Y:S02]  /*0e00*/  VIADD R21, R12, 0xffffff80 ;  /* 0xffffff800c157836 */ /* 0x000fe40000000000 */
[--C-:B0-----:R-:W-:Y:S02]  /*0e10*/  HADD2.F32 R12, -RZ, R18.reuse.H0_H0 ;  /* 0x20000012ff0c7230 */ /* 0x101fe40000004100 */
[----:B---3--:R-:W-:Y:S01]  /*0e20*/  HADD2.F32 R27, -RZ, R27.H0_H0 ;  /* 0x2000001bff1b7230 */ /* 0x008fe20000004100 */
[----:B------:R-:W0:Y:S01]  /*0e30*/  I2F.F16 R14, R28 ;  /* 0x0000001c000e7306 */ /* 0x000e220000200c00 */
[----:B------:R-:W-:Y:S02]  /*0e40*/  HADD2.F32 R18, -RZ, R18.H1_H1 ;  /* 0x30000012ff127230 */ /* 0x000fe40000004100 */
[----:B------:R-:W-:Y:S01]  /*0e50*/  FFMA.FTZ R13, R13, R12, RZ ;  /* 0x0000000c0d0d7223 */ /* 0x000fe200000100ff */
[----:B------:R-:W-:Y:S01]  /*0e60*/  FFMA.FTZ R27, R12, R27, RZ ;  /* 0x0000001b0c1b7223 */ /* 0x000fe200000100ff */
[----:B-1----:R-:W-:-:S03]  /*0e70*/  HADD2.F32 R17, -RZ, R17.H0_H0 ;  /* 0x20000011ff117230 */ /* 0x002fc60000004100 */
[----:B------:R-:W1:Y:S02]  /*0e80*/  I2F.F16 R15, R15 ;  /* 0x0000000f000f7306 */ /* 0x000e640000200c00 */
[----:B------:R-:W-:Y:S01]  /*0e90*/  FFMA.FTZ R17, R12, R17, RZ ;  /* 0x000000110c117223 */ /* 0x000fe200000100ff */
[----:B0-----:R-:W-:-:S05]  /*0ea0*/  HADD2.F32 R26, -RZ, R14.H0_H0 ;  /* 0x2000000eff1a7230 */ /* 0x001fca0000004100 */
[----:B------:R-:W0:Y:S01]  /*0eb0*/  I2F.F16 R21, R21 ;  /* 0x0000001500157306 */ /* 0x000e220000200c00 */
[----:B-1----:R-:W-:-:S05]  /*0ec0*/  HADD2.F32 R15, -RZ, R15.H0_H0 ;  /* 0x2000000fff0f7230 */ /* 0x002fca0000004100 */
[----:B------:R-:W-:Y:S01]  /*0ed0*/  FFMA.FTZ R29, R12, R15, RZ ;  /* 0x0000000f0c1d7223 */ /* 0x000fe200000100ff */
[----:B0-----:R-:W-:Y:S02]  /*0ee0*/  HADD2.F32 R14, -RZ, R21.H0_H0 ;  /* 0x20000015ff0e7230 */ /* 0x001fe40000004100 */
[----:B------:R-:W-:-:S03]  /*0ef0*/  FFMA.FTZ R21, R26, R18, R13 ;  /* 0x000000121a157223 */ /* 0x000fc6000001000d */
[----:B------:R-:W-:Y:S02]  /*0f00*/  FFMA.FTZ R27, R18, R14, R27 ;  /* 0x0000000e121b7223 */ /* 0x000fe4000001001b */
[----:B------:R-:W2:Y:S01]  /*0f10*/  LDG.E.128.CONSTANT R12, desc[UR6][R24.64] ;  /* 0x00000006180c7981 */ /* 0x000ea2000c1e9d00 */
[----:B------:R-:W-:-:S04]  /*0f20*/  SHF.R.U32.HI R26, RZ, 0x8, R10 ;  /* 0x00000008ff1a7819 */ /* 0x000fc8000001160a */
[----:B------:R-:W-:-:S04]  /*0f30*/  LOP3.LUT R26, R26, 0xff, RZ, 0xc0, !PT ;  /* 0x000000ff1a1a7812 */ /* 0x000fc800078ec0ff */
[----:B------:R-:W-:-:S04]  /*0f40*/  IADD3 R28, R26, -0x80, RZ ;  /* 0xffffff801a1c7810 */ /* 0x000fc80007ffe0ff */
[----:B------:R-:W0:Y:S02]  /*0f50*/  I2F.F16 R26, R28 ;  /* 0x0000001c001a7306 */ /* 0x000e240000200c00 */
[----:B0-----:R-:W-:-:S05]  /*0f60*/  HADD2.F32 R26, -RZ, R26.H0_H0 ;  /* 0x2000001aff1a7230 */ /* 0x001fca0000004100 */
[----:B------:R-:W-:Y:S01]  /*0f70*/  FFMA.FTZ R17, R18, R26, R17 ;  /* 0x0000001a12117223 */ /* 0x000fe20000010011 */
[----:B------:R-:W-:-:S04]  /*0f80*/  SHF.R.U32.HI R26, RZ, 0x8, R11 ;  /* 0x00000008ff1a7819 */ /* 0x000fc8000001160b */
[----:B------:R-:W-:-:S04]  /*0f90*/  LOP3.LUT R26, R26, 0xff, RZ, 0xc0, !PT ;  /* 0x000000ff1a1a7812 */ /* 0x000fc800078ec0ff */
[----:B------:R-:W-:-:S04]  /*0fa0*/  IADD3 R28, R26, -0x80, RZ ;  /* 0xffffff801a1c7810 */ /* 0x000fc80007ffe0ff */
[----:B------:R-:W0:Y:S02]  /*0fb0*/  I2F.F16 R26, R28 ;  /* 0x0000001c001a7306 */ /* 0x000e240000200c00 */
[----:B0-----:R-:W-:-:S05]  /*0fc0*/  HADD2.F32 R26, -RZ, R26.H0_H0 ;  /* 0x2000001aff1a7230 */ /* 0x001fca0000004100 */
[----:B------:R-:W-:Y:S01]  /*0fd0*/  FFMA.FTZ R18, R18, R26, R29 ;  /* 0x0000001a12127223 */ /* 0x000fe2000001001d */
[----:B------:R-:W-:-:S04]  /*0fe0*/  SHF.R.U32.HI R26, RZ, 0x10, R8 ;  /* 0x00000010ff1a7819 */ /* 0x000fc80000011608 */
[----:B------:R-:W-:-:S05]  /*0ff0*/  LOP3.LUT R26, R26, 0xff, RZ, 0xc0, !PT ;  /* 0x000000ff1a1a7812 */ /* 0x000fca00078ec0ff */
[----:B------:R-:W-:Y:S02]  /*1000*/  VIADD R28, R26, 0xffffff80 ;  /* 0xffffff801a1c7836 */ /* 0x000fe40000000000 */
[----:B------:R-:W-:Y:S02]  /*1010*/  HADD2.F32 R26, -RZ, R19.H0_H0 ;  /* 0x20000013ff1a7230 */ /* 0x000fe40000004100 */
[----:B------:R-:W0:Y:S02]  /*1020*/  I2F.F16 R29, R28 ;  /* 0x0000001c001d7306 */ /* 0x000e240000200c00 */
[----:B0-----:R-:W-:-:S05]  /*1030*/  HADD2.F32 R29, -RZ, R29.H0_H0 ;  /* 0x2000001dff1d7230 */ /* 0x001fca0000004100 */
[----:B------:R-:W-:Y:S01]  /*1040*/  FFMA.FTZ R21, R29, R26, R21 ;  /* 0x0000001a1d157223 */ /* 0x000fe20000010015 */
[----:B------:R-:W-:-:S04]  /*1050*/  SHF.R.U32.HI R29, RZ, 0x10, R9 ;  /* 0x00000010ff1d7819 */ /* 0x000fc80000011609 */
[----:B------:R-:W-:-:S04]  /*1060*/  LOP3.LUT R29, R29, 0xff, RZ, 0xc0, !PT ;  /* 0x000000ff1d1d7812 */ /* 0x000fc800078ec0ff */
[----:B------:R-:W-:-:S06]  /*1070*/  IADD3 R29, R29, -0x80, RZ ;  /* 0xffffff801d1d7810 */ /* 0x000fcc0007ffe0ff */
        /* <DEDUP_REMOVED lines=10> */
[----:B------:R-:W-:-:S05]  /*1120*/  LOP3.LUT R28, R28, 0xff, RZ, 0xc0, !PT ;  /* 0x000000ff1c1c7812 */ /* 0x000fca00078ec0ff */
[----:B------:R-:W-:Y:S01]  /*1130*/  VIADD R29, R28, 0xffffff80 ;  /* 0xffffff801c1d7836 */ /* 0x000fe20000000000 */
[----:B------:R-:W-:-:S04]  /*1140*/  LEA.HI R28, R9, 0xffffff80, RZ, 0x8 ;  /* 0xffffff80091c7811 */ /* 0x000fc800078f40ff */
[----:B------:R-:W0:Y:S08]  /*1150*/  I2F.F16 R9, R28 ;  /* 0x0000001c00097306 */ /* 0x000e300000200c00 */
[----:B------:R-:W1:Y:S01]  /*1160*/  I2F.F16 R29, R29 ;  /* 0x0000001d001d7306 */ /* 0x000e620000200c00 */
[----:B0-----:R-:W-:Y:S02]  /*1170*/  HADD2.F32 R9, -RZ, R9.H0_H0 ;  /* 0x20000009ff097230 */ /* 0x001fe40000004100 */
[----:B-1----:R-:W-:-:S05]  /*1180*/  HADD2.F32 R29, -RZ, R29.H0_H0 ;  /* 0x2000001dff1d7230 */ /* 0x002fca0000004100 */
[----:B------:R-:W-:Y:S01]  /*1190*/  FFMA.FTZ R18, R26, R29, R18 ;  /* 0x0000001d1a127223 */ /* 0x000fe20000010012 */
[----:B------:R-:W-:Y:S02]  /*11a0*/  LEA.HI R26, R8, 0xffffff80, RZ, 0x8 ;  /* 0xffffff80081a7811 */ /* 0x000fe400078f40ff */
[----:B------:R-:W-:Y:S01]  /*11b0*/  LEA.HI R29, R10, 0xffffff80, RZ, 0x8 ;  /* 0xffffff800a1d7811 */ /* 0x000fe200078f40ff */
[----:B------:R-:W-:Y:S01]  /*11c0*/  HADD2.F32 R10, -RZ, R19.H1_H1 ;  /* 0x30000013ff0a7230 */ /* 0x000fe20000004100 */
[----:B------:R-:W0:Y:S04]  /*11d0*/  I2F.F16 R8, R26 ;  /* 0x0000001a00087306 */ /* 0x000e280000200c00 */
[----:B------:R-:W-:-:S04]  /*11e0*/  FFMA.FTZ R27, R10, R9, R27 ;  /* 0x000000090a1b7223 */ /* 0x000fc8000001001b */
[----:B------:R-:W1:Y:S01]  /*11f0*/  I2F.F16 R19, R29 ;  /* 0x0000001d00137306 */ /* 0x000e620000200c00 */
[----:B0-----:R-:W-:-:S05]  /*1200*/  HADD2.F32 R8, -RZ, R8.H0_H0 ;  /* 0x20000008ff087230 */ /* 0x001fca0000004100 */
[----:B------:R-:W-:Y:S02]  /*1210*/  FFMA.FTZ R21, R8, R10, R21 ;  /* 0x0000000a08157223 */ /* 0x000fe40000010015 */
[----:B------:R-:W0:Y:S01]  /*1220*/  LDS.64 R8, [UR4+0x8] ;  /* 0x00000804ff087984 */ /* 0x000e220008000a00 */
[----:B-1----:R-:W-:Y:S01]  /*1230*/  HADD2.F32 R26, -RZ, R19.H0_H0 ;  /* 0x20000013ff1a7230 */ /* 0x002fe20000004100 */
[----:B------:R-:W-:-:S04]  /*1240*/  LEA.HI R19, R11, 0xffffff80, RZ, 0x8 ;  /* 0xffffff800b137811 */ /* 0x000fc800078f40ff */
[----:B------:R-:W-:Y:S02]  /*1250*/  FFMA.FTZ R17, R10, R26, R17 ;  /* 0x0000001a0a117223 */ /* 0x000fe40000010011 */
[----:B------:R-:W1:Y:S02]  /*1260*/  I2F.F16 R19, R19 ;  /* 0x0000001300137306 */ /* 0x000e640000200c00 */
[----:B-1----:R-:W-:-:S05]  /*1270*/  HADD2.F32 R29, -RZ, R19.H0_H0 ;  /* 0x20000013ff1d7230 */ /* 0x002fca0000004100 */
[----:B------:R-:W-:Y:S01]  /*1280*/  FFMA.FTZ R18, R10, R29, R18 ;  /* 0x0000001d0a127223 */ /* 0x000fe20000010012 */
[----:B0-----:R-:W-:Y:S01]  /*1290*/  HADD2.F32 R26, -RZ, R8.H0_H0 ;  /* 0x20000008ff1a7230 */ /* 0x001fe20000004100 */
[----:B--2---:R-:W-:Y:S02]  /*12a0*/  LOP3.LUT R11, R12, 0xff, RZ, 0xc0, !PT ;  /* 0x000000ff0c0b7812 */ /* 0x004fe400078ec0ff */
[----:B------:R-:W-:Y:S02]  /*12b0*/  SHF.R.U32.HI R28, RZ, 0x10, R12 ;  /* 0x00000010ff1c7819 */ /* 0x000fe4000001160c */
[----:B------:R-:W-:Y:S02]  /*12c0*/  IADD3 R11, R11, -0x80, RZ ;  /* 0xffffff800b0b7810 */ /* 0x000fe40007ffe0ff */
[----:B------:R-:W-:-:S04]  /*12d0*/  LOP3.LUT R28, R28, 0xff, RZ, 0xc0, !PT ;  /* 0x000000ff1c1c7812 */ /* 0x000fc800078ec0ff */
[----:B------:R-:W0:Y:S01]  /*12e0*/  I2F.F16 R11, R11 ;  /* 0x0000000b000b7306 */ /* 0x000e220000200c00 */
[----:B------:R-:W-:-:S07]  /*12f0*/  VIADD R28, R28, 0xffffff80 ;  /* 0xffffff801c1c7836 */ /* 0x000fce0000000000 */
[----:B------:R-:W-:Y:S01]  /*1300*/  I2F.F16 R28, R28 ;  /* 0x0000001c001c7306 */ /* 0x000fe20000200c00 */
[----:B0-----:R-:W-:Y:S02]  /*1310*/  HADD2.F32 R10, -RZ, R11.H0_H0 ;  /* 0x2000000bff0a7230 */ /* 0x001fe40000004100 */
[----:B------:R-:W-:-:S03]  /*1320*/  HADD2.F32 R11, -RZ, R9.H0_H0 ;  /* 0x20000009ff0b7230 */ /* 0x000fc60000004100 */
[----:B------:R-:W-:Y:S01]  /*1330*/  FFMA.FTZ R21, R10, R26, R21 ;  /* 0x0000001a0a157223 */ /* 0x000fe20000010015 */
[----:B------:R-:W-:Y:S02]  /*1340*/  SHF.R.U32.HI R10, RZ, 0x8, R12 ;  /* 0x00000008ff0a7819 */ /* 0x000fe4000001160c */
[----:B------:R-:W-:Y:S02]  /*1350*/  LEA.HI R12, R12, 0xffffff80, RZ, 0x8 ;  /* 0xffffff800c0c7811 */ /* 0x000fe400078f40ff */
[----:B------:R-:W-:-:S04]  /*1360*/  LOP3.LUT R10, R10, 0xff, RZ, 0xc0, !PT ;  /* 0x000000ff0a0a7812 */ /* 0x000fc800078ec0ff */
[----:B------:R-:W-:Y:S01]  /*1370*/  IADD3 R19, R10, -0x80, RZ ;  /* 0xffffff800a137810 */ /* 0x000fe20007ffe0ff */
[----:B------:R-:W-:Y:S01]  /*1380*/  HADD2.F32 R10, -RZ, R8.H1_H1 ;  /* 0x30000008ff0a7230 */ /* 0x000fe20000004100 */
[----:B------:R-:W-:Y:S08]  /*1390*/  I2F.F16 R12, R12 ;  /* 0x0000000c000c7306 */ /* 0x000ff00000200c00 */
[----:B------:R-:W0:Y:S02]  /*13a0*/  I2F.F16 R19, R19 ;  /* 0x0000001300137306 */ /* 0x000e240000200c00 */
[----:B0-----:R-:W-:-:S05]  /*13b0*/  HADD2.F32 R8, -RZ, R19.H0_H0 ;  /* 0x20000013ff087230 */ /* 0x001fca0000004100 */
[----:B------:R-:W-:Y:S01]  /*13c0*/  FFMA.FTZ R8, R8, R10, R21 ;  /* 0x0000000a08087223 */ /* 0x000fe20000010015 */
[----:B------:R-:W-:-:S05]  /*13d0*/  HADD2.F32 R21, -RZ, R28.H0_H0 ;  /* 0x2000001cff157230 */ /* 0x000fca0000004100 */
[----:B------:R-:W-:Y:S01]  /*13e0*/  FFMA.FTZ R8, R21, R11, R8 ;  /* 0x0000000b15087223 */ /* 0x000fe20000010008 */
[----:B------:R-:W-:-:S04]  /*13f0*/  LOP3.LUT R21, R13, 0xff, RZ, 0xc0, !PT ;  /* 0x000000ff0d157812 */ /* 0x000fc800078ec0ff */
[----:B------:R-:W-:-:S04]  /*1400*/  IADD3 R21, R21, -0x80, RZ ;  /* 0xffffff8015157810 */ /* 0x000fc80007ffe0ff */
[----:B------:R-:W0:Y:S02]  /*1410*/  I2F.F16 R19, R21 ;  /* 0x0000001500137306 */ /* 0x000e240000200c00 */
[----:B0-----:R-:W-:-:S05]  /*1420*/  HADD2.F32 R19, -RZ, R19.H0_H0 ;  /* 0x20000013ff137230 */ /* 0x001fca0000004100 */
[----:B------:R-:W-:Y:S01]  /*1430*/  FFMA.FTZ R27, R26, R19, R27 ;  /* 0x000000131a1b7223 */ /* 0x000fe2000001001b */
[----:B------:R-:W-:-:S04]  /*1440*/  SHF.R.U32.HI R19, RZ, 0x8, R13 ;  /* 0x00000008ff137819 */ /* 0x000fc8000001160d */
[----:B------:R-:W-:-:S04]  /*1450*/  LOP3.LUT R19, R19, 0xff, RZ, 0xc0, !PT ;  /* 0x000000ff13137812 */ /* 0x000fc800078ec0ff */
[----:B------:R-:W-:Y:S02]  /*1460*/  IADD3 R29, R19, -0x80, RZ ;  /* 0xffffff80131d7810 */ /* 0x000fe40007ffe0ff */
[----:B------:R-:W-:Y:S02]  /*1470*/  SHF.R.U32.HI R19, RZ, 0x10, R13 ;  /* 0x00000010ff137819 */ /* 0x000fe4000001160d */
[----:B------:R-:W0:Y:S01]  /*1480*/  I2F.F16 R28, R29 ;  /* 0x0000001d001c7306 */ /* 0x000e220000200c00 */
[----:B------:R-:W-:Y:S02]  /*1490*/  LEA.HI R13, R13, 0xffffff80, RZ, 0x8 ;  /* 0xffffff800d0d7811 */ /* 0x000fe400078f40ff */
[----:B------:R-:W-:-:S05]  /*14a0*/  LOP3.LUT R19, R19, 0xff, RZ, 0xc0, !PT ;  /* 0x000000ff13137812 */ /* 0x000fca00078ec0ff */
[----:B------:R-:W-:Y:S01]  /*14b0*/  VIADD R21, R19, 0xffffff80 ;  /* 0xffffff8013157836 */ /* 0x000fe20000000000 */
[----:B------:R-:W1:Y:S01]  /*14c0*/  I2F.F16 R13, R13 ;  /* 0x0000000d000d7306 */ /* 0x000e620000200c00 */
[----:B0-----:R-:W-:-:S07]  /*14d0*/  HADD2.F32 R28, -RZ, R28.H0_H0 ;  /* 0x2000001cff1c7230 */ /* 0x001fce0000004100 */
[----:B------:R0:W2:Y:S01]  /*14e0*/  I2F.F16 R19, R21 ;  /* 0x0000001500137306 */ /* 0x0000a20000200c00 */
[----:B------:R-:W-:Y:S01]  /*14f0*/  FFMA.FTZ R28, R10, R28, R27 ;  /* 0x0000001c0a1c7223 */ /* 0x000fe2000001001b */
[----:B------:R-:W-:Y:S01]  /*1500*/  LOP3.LUT R27, R14, 0xff, RZ, 0xc0, !PT ;  /* 0x000000ff0e1b7812 */ /* 0x000fe200078ec0ff */
[----:B-1----:R-:W-:-:S03]  /*1510*/  HADD2.F32 R13, -RZ, R13.H0_H0 ;  /* 0x2000000dff0d7230 */ /* 0x002fc60000004100 */
[----:B------:R-:W-:Y:S02]  /*1520*/  IADD3 R27, R27, -0x80, RZ ;  /* 0xffffff801b1b7810 */ /* 0x000fe40007ffe0ff */
[----:B0-----:R-:W-:-:S04]  /*1530*/  LOP3.LUT R21, R15, 0xff, RZ, 0xc0, !PT ;  /* 0x000000ff0f157812 */ /* 0x001fc800078ec0ff */
[----:B------:R-:W0:Y:S01]  /*1540*/  I2F.F16 R27, R27 ;  /* 0x0000001b001b7306 */ /* 0x000e220000200c00 */
[----:B--2---:R-:W-:-:S05]  /*1550*/  HADD2.F32 R19, -RZ, R19.H0_H0 ;  /* 0x20000013ff137230 */ /* 0x004fca0000004100 */
[----:B------:R-:W-:Y:S01]  /*1560*/  FFMA.FTZ R19, R11, R19, R28 ;  /* 0x000000130b137223 */ /* 0x000fe2000001001c */
        /* <DEDUP_REMOVED lines=8> */
[----:B------:R-:W-:Y:S02]  /*15f0*/  SHF.R.U32.HI R17, RZ, 0x10, R14 ;  /* 0x00000010ff117819 */ /* 0x000fe4000001160e */
[----:B------:R-:W-:Y:S02]  /*1600*/  LEA.HI R14, R14, 0xffffff80, RZ, 0x8 ;  /* 0xffffff800e0e7811 */ /* 0x000fe400078f40ff */
[----:B------:R-:W-:-:S04]  /*1610*/  LOP3.LUT R17, R17, 0xff, RZ, 0xc0, !PT ;  /* 0x000000ff11117812 */ /* 0x000fc800078ec0ff */
[----:B------:R-:W0:Y:S01]  /*1620*/  I2F.F16 R14, R14 ;  /* 0x0000000e000e7306 */ /* 0x000e220000200c00 */
[----:B------:R-:W-:-:S07]  /*1630*/  VIADD R27, R17, 0xffffff80 ;  /* 0xffffff80111b7836 */ /* 0x000fce0000000000 */
[----:B------:R-:W1:Y:S01]  /*1640*/  I2F.F16 R17, R27 ;  /* 0x0000001b00117306 */ /* 0x000e620000200c00 */
[----:B0-----:R-:W-:Y:S02]  /*1650*/  HADD2.F32 R14, -RZ, R14.H0_H0 ;  /* 0x2000000eff0e7230 */ /* 0x001fe40000004100 */
[----:B-1----:R-:W-:-:S05]  /*1660*/  HADD2.F32 R17, -RZ, R17.H0_H0 ;  /* 0x20000011ff117230 */ /* 0x002fca0000004100 */
[----:B------:R-:W-:Y:S01]  /*1670*/  FFMA.FTZ R17, R11, R17, R28 ;  /* 0x000000110b117223 */ /* 0x000fe2000001001c */
[----:B------:R-:W-:-:S04]  /*1680*/  IADD3 R28, R21, -0x80, RZ ;  /* 0xffffff80151c7810 */ /* 0x000fc80007ffe0ff */
[----:B------:R-:W0:Y:S02]  /*1690*/  I2F.F16 R21, R28 ;  /* 0x0000001c00157306 */ /* 0x000e240000200c00 */
[----:B0-----:R-:W-:-:S05]  /*16a0*/  HADD2.F32 R21, -RZ, R21.H0_H0 ;  /* 0x20000015ff157230 */ /* 0x001fca0000004100 */
[----:B------:R-:W-:Y:S01]  /*16b0*/  FFMA.FTZ R21, R26, R21, R18 ;  /* 0x000000151a157223 */ /* 0x000fe20000010012 */
[--C-:B------:R-:W-:Y:S02]  /*16c0*/  SHF.R.U32.HI R18, RZ, 0x8, R15.reuse ;  /* 0x00000008ff127819 */ /* 0x100fe4000001160f */
[----:B------:R-:W-:Y:S02]  /*16d0*/  SHF.R.U32.HI R26, RZ, 0x10, R15 ;  /* 0x00000010ff1a7819 */ /* 0x000fe4000001160f */
[----:B------:R-:W-:Y:S02]  /*16e0*/  LOP3.LUT R18, R18, 0xff, RZ, 0xc0, !PT ;  /* 0x000000ff12127812 */ /* 0x000fe400078ec0ff */
[----:B------:R-:W-:Y:S02]  /*16f0*/  LEA.HI R15, R15, 0xffffff80, RZ, 0x8 ;  /* 0xffffff800f0f7811 */ /* 0x000fe400078f40ff */
[----:B------:R-:W-:Y:S02]  /*1700*/  IADD3 R27, R18, -0x80, RZ ;  /* 0xffffff80121b7810 */ /* 0x000fe40007ffe0ff */
[----:B------:R-:W-:-:S02]  /*1710*/  LOP3.LUT R18, R26, 0xff, RZ, 0xc0, !PT ;  /* 0x000000ff1a127812 */ /* 0x000fc400078ec0ff */
[----:B------:R-:W0:Y:S03]  /*1720*/  I2F.F16 R26, R27 ;  /* 0x0000001b001a7306 */ /* 0x000e260000200c00 */
[----:B------:R-:W-:-:S05]  /*1730*/  VIADD R18, R18, 0xffffff80 ;  /* 0xffffff8012127836 */ /* 0x000fca0000000000 */
[----:B------:R-:W1:Y:S01]  /*1740*/  I2F.F16 R15, R15 ;  /* 0x0000000f000f7306 */ /* 0x000e620000200c00 */
[----:B0-----:R-:W-:-:S07]  /*1750*/  HADD2.F32 R26, -RZ, R26.H0_H0 ;  /* 0x2000001aff1a7230 */ /* 0x001fce0000004100 */
[----:B------:R-:W0:Y:S01]  /*1760*/  I2F.F16 R18, R18 ;  /* 0x0000001200127306 */ /* 0x000e220000200c00 */
[----:B------:R-:W-:Y:S01]  /*1770*/  FFMA.FTZ R26, R10, R26, R21 ;  /* 0x0000001a0a1a7223 */ /* 0x000fe20000010015 */
[----:B------:R-:W-:Y:S02]  /*1780*/  HADD2.F32 R10, -RZ, R9.H1_H1 ;  /* 0x30000009ff0a7230 */ /* 0x000fe40000004100 */
[----:B------:R-:W-:Y:S02]  /*1790*/  HADD2.F32 R9, -RZ, R12.H0_H0 ;  /* 0x2000000cff097230 */ /* 0x000fe40000004100 */
[----:B-1----:R-:W-:Y:S02]  /*17a0*/  HADD2.F32 R27, -RZ, R15.H0_H0 ;  /* 0x2000000fff1b7230 */ /* 0x002fe40000004100 */
[C---:B------:R-:W-:Y:S01]  /*17b0*/  FFMA.FTZ R17, R10.reuse, R14, R17 ;  /* 0x0000000e0a117223 */ /* 0x040fe20000010011 */
[----:B------:R-:W-:Y:S01]  /*17c0*/  FFMA.FTZ R9, R9, R10, R8 ;  /* 0x0000000a09097223 */ /* 0x000fe20000010008 */
[----:B------:R-:W-:-:S02]  /*17d0*/  FFMA.FTZ R8, R10, R13, R19 ;  /* 0x0000000d0a087223 */ /* 0x000fc40000010013 */
[----:B------:R-:W-:Y:S01]  /*17e0*/  FMUL.FTZ R17, R2, R17 ;  /* 0x0000001102117220 */ /* 0x000fe20000410000 */
[----:B0-----:R-:W-:Y:S02]  /*17f0*/  HADD2.F32 R21, -RZ, R18.H0_H0 ;  /* 0x20000012ff157230 */ /* 0x001fe40000004100 */
[----:B------:R-:W-:Y:S01]  /*1800*/  FMUL.FTZ R9, R6, R9 ;  /* 0x0000000906097220 */ /* 0x000fe20000410000 */
[----:B------:R-:W-:Y:S01]  /*1810*/  FMUL.FTZ R8, R5, R8 ;  /* 0x0000000805087220 */ /* 0x000fe20000410000 */
[----:B------:R-:W-:Y:S01]  /*1820*/  F2FP.F16.F32.PACK_AB R17, RZ, R17 ;  /* 0x00000011ff11723e */ /* 0x000fe200000000ff */
[----:B------:R-:W-:Y:S02]  /*1830*/  FFMA.FTZ R26, R11, R21, R26 ;  /* 0x000000150b1a7223 */ /* 0x000fe4000001001a */
[----:B------:R-:W-:Y:S02]  /*1840*/  F2FP.F16.F32.PACK_AB R9, RZ, R9 ;  /* 0x00000009ff09723e */ /* 0x000fe400000000ff */
[----:B------:R-:W-:Y:S01]  /*1850*/  F2FP.F16.F32.PACK_AB R8, RZ, R8 ;  /* 0x00000008ff08723e */ /* 0x000fe200000000ff */
[----:B------:R-:W-:-:S03]  /*1860*/  FFMA.FTZ R27, R10, R27, R26 ;  /* 0x0000001b0a1b7223 */ /* 0x000fc6000001001a */
[----:B------:R-:W-:Y:S01]  /*1870*/  PRMT R9, R9, 0x5410, R8 ;  /* 0x0000541009097816 */ /* 0x000fe20000000008 */
[----:B------:R-:W-:-:S05]  /*1880*/  FMUL.FTZ R27, R0, R27 ;  /* 0x0000001b001b7220 */ /* 0x000fca0000410000 */
[----:B------:R-:W-:Y:S01]  /*1890*/  F2FP.F16.F32.PACK_AB R27, RZ, R27 ;  /* 0x0000001bff1b723e */ /* 0x000fe200000000ff */
[----:B------:R-:W-:-:S03]  /*18a0*/  HFMA2.MMA R4, R9, 1, 1, R4 ;  /* 0x3c003c0009047835 */ /* 0x000fc60000000004 */
[----:B------:R-:W-:-:S05]  /*18b0*/  PRMT R17, R17, 0x5410, R27 ;  /* 0x0000541011117816 */ /* 0x000fca000000001b */
[----:B------:R-:W-:-:S07]  /*18c0*/  HADD2 R3, R17, R3 ;  /* 0x0000000311037230 */ /* 0x000fce0000000000 */
.L_x_4143:
[----:B------:R-:W0:Y:S02]  /*18d0*/  LDC R17, c[0x0][0x23c] ;  /* 0x00008f00ff117b82 */ /* 0x000e240000000800 */
[----:B0-----:R-:W-:-:S04]  /*18e0*/  IMAD.WIDE R8, R17, 0x8, R22 ;  /* 0x0000000811087825 */ /* 0x001fc800078e0216 */
[----:B------:R-:W-:-:S04]  /*18f0*/  IMAD.WIDE R12, R17, 0x8, R24 ;  /* 0x00000008110c7825 */ /* 0x000fc800078e0218 */
[C---:B------:R-:W-:Y:S02]  /*1900*/  IMAD.WIDE R26, R17.reuse, 0x8, R8 ;  /* 0x00000008111a7825 */ /* 0x040fe400078e0208 */
[----:B------:R-:W5:Y:S02]  /*1910*/  LDG.E.128.CONSTANT R8, desc[UR6][R8.64] ;  /* 0x0000000608087981 */ /* 0x000f64000c1e9d00 */
[----:B------:R-:W-:Y:S01]  /*1920*/  IMAD.WIDE R22, R17, 0x8, R12 ;  /* 0x0000000811167825 */ /* 0x000fe200078e020c */
[----:B------:R-:W-:Y:S06]  /*1930*/  @P1 BRA `(.L_x_4144) ;  /* 0x0000000800fc1947 */ /* 0x000fec0003800000 */
[----:B------:R-:W0:Y:S01]  /*1940*/  LDS.64 R18, [UR4+0x10] ;  /* 0x00001004ff127984 */ /* 0x000e220008000a00 */
[----:B-----5:R-:W-:Y:S02]  /*1950*/  LOP3.LUT R14, R8, 0xff, RZ, 0xc0, !PT ;  /* 0x000000ff080e7812 */ /* 0x020fe400078ec0ff */
[--C-:B------:R-:W-:Y:S02]  /*1960*/  SHF.R.U32.HI R15, RZ, 0x8, R8.reuse ;  /* 0x00000008ff0f7819 */ /* 0x100fe40000011608 */
[----:B------:R-:W-:Y:S02]  /*1970*/  IADD3 R25, R14, -0x80, RZ ;  /* 0xffffff800e197810 */ /* 0x000fe40007ffe0ff */
[----:B------:R-:W-:Y:S02]  /*1980*/  LOP3.LUT R14, R15, 0xff, RZ, 0xc0, !PT ;  /* 0x000000ff0f0e7812 */ /* 0x000fe400078ec0ff */
[----:B------:R-:W-:Y:S01]  /*1990*/  SHF.R.U32.HI R24, RZ, 0x10, R8 ;  /* 0x00000010ff187819 */ /* 0x000fe20000011608 */
[----:B------:R1:W2:Y:S01]  /*19a0*/  I2F.F16 R15, R25 ;  /* 0x00000019000f7306 */ /* 0x0002a20000200c00 */
[----:B------:R-:W-:-:S02]  /*19b0*/  IADD3 R21, R14, -0x80, RZ ;  /* 0xffffff800e157810 */ /* 0x000fc40007ffe0ff */
[----:B------:R-:W-:-:S05]  /*19c0*/  LOP3.LUT R24, R24, 0xff, RZ, 0xc0, !PT ;  /* 0x000000ff18187812 */ /* 0x000fca00078ec0ff */
[----:B------:R-:W3:Y:S01]  /*19d0*/  I2F.F16 R21, R21 ;  /* 0x0000001500157306 */ /* 0x000ee20000200c00 */
[----:B------:R-:W-:Y:S01]  /*19e0*/  VIADD R24, R24, 0xffffff80 ;  /* 0xffffff8018187836 */ /* 0x000fe20000000000 */
[----:B-1----:R-:W-:-:S04]  /*19f0*/  SHF.R.U32.HI R25, RZ, 0x8, R9 ;  /* 0x00000008ff197819 */ /* 0x002fc80000011609 */
[----:B------:R-:W-:Y:S01]  /*1a00*/  LOP3.LUT R25, R25, 0xff, RZ, 0xc0, !PT ;  /* 0x000000ff19197812 */ /* 0x000fe200078ec0ff */
[----:B--2---:R-:W-:Y:S01]  /*1a10*/  HADD2.F32 R15, -RZ, R15.H0_H0 ;  /* 0x2000000fff0f7230 */ /* 0x004fe20000004100 */
[----:B------:R-:W1:Y:S02]  /*1a20*/  I2F.F16 R24, R24 ;  /* 0x0000001800187306 */ /* 0x000e640000200c00 */
[----:B------:R-:W-:-:S06]  /*1a30*/  IADD3 R25, R25, -0x80, RZ ;  /* 0xffffff8019197810 */ /* 0x000fcc0007ffe0ff */
[----:B------:R-:W2:Y:S01]  /*1a40*/  I2F.F16 R25, R25 ;  /* 0x0000001900197306 */ /* 0x000ea20000200c00 */
[--C-:B0-----:R-:W-:Y:S02]  /*1a50*/  HADD2.F32 R14, -RZ, R18.reuse.H0_H0 ;  /* 0x20000012ff0e7230 */ /* 0x101fe40000004100 */
[----:B------:R-:W-:Y:S02]  /*1a60*/  HADD2.F32 R29, -RZ, R18.H1_H1 ;  /* 0x30000012ff1d7230 */ /* 0x000fe40000004100 */
[----:B---3--:R-:W-:Y:S02]  /*1a70*/  HADD2.F32 R18, -RZ, R21.H0_H0 ;  /* 0x20000015ff127230 */ /* 0x008fe40000004100 */
[----:B------:R-:W-:Y:S01]  /*1a80*/  FFMA.FTZ R15, R15, R14, RZ ;  /* 0x0000000e0f0f7223 */ /* 0x000fe200000100ff */
[----:B-1----:R-:W-:-:S03]  /*1a90*/  HADD2.F32 R28, -RZ, R24.H0_H0 ;  /* 0x20000018ff1c7230 */ /* 0x002fc60000004100 */
[----:B------:R-:W-:Y:S01]  /*1aa0*/  FFMA.FTZ R15, R18, R29, R15 ;  /* 0x0000001d120f7223 */ /* 0x000fe2000001000f */
[----:B------:R-:W-:-:S05]  /*1ab0*/  HADD2.F32 R18, -RZ, R19.H0_H0 ;  /* 0x20000013ff127230 */ /* 0x000fca0000004100 */
[----:B------:R-:W-:Y:S01]  /*1ac0*/  FFMA.FTZ R21, R28, R18, R15 ;  /* 0x000000121c157223 */ /* 0x000fe2000001000f */
[----:B------:R-:W-:Y:S01]  /*1ad0*/  LOP3.LUT R15, R9, 0xff, RZ, 0xc0, !PT ;  /* 0x000000ff090f7812 */ /* 0x000fe200078ec0ff */
[----:B--2---:R-:W-:Y:S01]  /*1ae0*/  HADD2.F32 R28, -RZ, R25.H0_H0 ;  /* 0x20000019ff1c7230 */ /* 0x004fe20000004100 */
[----:B------:R-:W-:Y:S02]  /*1af0*/  SHF.R.U32.HI R25, RZ, 0x8, R10 ;  /* 0x00000008ff197819 */ /* 0x000fe4000001160a */
[----:B------:R-:W-:Y:S02]  /*1b00*/  IADD3 R24, R15, -0x80, RZ ;  /* 0xffffff800f187810 */ /* 0x000fe40007ffe0ff */
[----:B------:R-:W-:Y:S02]  /*1b10*/  LOP3.LUT R25, R25, 0xff, RZ, 0xc0, !PT ;  /* 0x000000ff19197812 */ /* 0x000fe400078ec0ff */
[----:B------:R-:W0:Y:S02]  /*1b20*/  I2F.F16 R15, R24 ;  /* 0x00000018000f7306 */ /* 0x000e240000200c00 */
[----:B0-----:R-:W-:-:S05]  /*1b30*/  HADD2.F32 R15, -RZ, R15.H0_H0 ;  /* 0x2000000fff0f7230 */ /* 0x001fca0000004100 */
[----:B------:R-:W-:-:S04]  /*1b40*/  FFMA.FTZ R15, R14, R15, RZ ;  /* 0x0000000f0e0f7223 */ /* 0x000fc800000100ff */
[----:B------:R-:W-:Y:S01]  /*1b50*/  FFMA.FTZ R15, R29, R28, R15 ;  /* 0x0000001c1d0f7223 */ /* 0x000fe2000001000f */
[----:B------:R-:W-:-:S04]  /*1b60*/  SHF.R.U32.HI R28, RZ, 0x10, R9 ;  /* 0x00000010ff1c7819 */ /* 0x000fc80000011609 */
[----:B------:R-:W-:-:S05]  /*1b70*/  LOP3.LUT R28, R28, 0xff, RZ, 0xc0, !PT ;  /* 0x000000ff1c1c7812 */ /* 0x000fca00078ec0ff */
[----:B------:R-:W-:-:S06]  /*1b80*/  VIADD R28, R28, 0xffffff80 ;  /* 0xffffff801c1c7836 */ /* 0x000fcc0000000000 */
[----:B------:R-:W0:Y:S02]  /*1b90*/  I2F.F16 R28, R28 ;  /* 0x0000001c001c7306 */ /* 0x000e240000200c00 */
[----:B0-----:R-:W-:Y:S01]  /*1ba0*/  HADD2.F32 R24, -RZ, R28.H0_H0 ;  /* 0x2000001cff187230 */ /* 0x001fe20000004100 */
[----:B------:R-:W-:-:S04]  /*1bb0*/  IADD3 R28, R25, -0x80, RZ ;  /* 0xffffff80191c7810 */ /* 0x000fc80007ffe0ff */
[----:B------:R-:W-:Y:S01]  /*1bc0*/  FFMA.FTZ R24, R18, R24, R15 ;  /* 0x0000001812187223 */ /* 0x000fe2000001000f */
[----:B------:R-:W-:Y:S01]  /*1bd0*/  LOP3.LUT R15, R10, 0xff, RZ, 0xc0, !PT ;  /* 0x000000ff0a0f7812 */ /* 0x000fe200078ec0ff */
[----:B------:R-:W0:Y:S03]  /*1be0*/  I2F.F16 R28, R28 ;  /* 0x0000001c001c7306 */ /* 0x000e260000200c00 */
[----:B------:R-:W-:-:S06]  /*1bf0*/  IADD3 R15, R15, -0x80, RZ ;  /* 0xffffff800f0f7810 */ /* 0x000fcc0007ffe0ff */
[----:B------:R-:W1:Y:S01]  /*1c00*/  I2F.F16 R15, R15 ;  /* 0x0000000f000f7306 */ /* 0x000e620000200c00 */
[----:B0-----:R-:W-:Y:S02]  /*1c10*/  HADD2.F32 R28, -RZ, R28.H0_H0 ;  /* 0x2000001cff1c7230 */ /* 0x001fe40000004100 */
[----:B-1----:R-:W-:Y:S01]  /*1c20*/  HADD2.F32 R25, -RZ, R15.H0_H0 ;  /* 0x2000000fff197230 */ /* 0x002fe20000004100 */
[----:B------:R-:W-:-:S04]  /*1c30*/  SHF.R.U32.HI R15, RZ, 0x10, R10 ;  /* 0x00000010ff0f7819 */ /* 0x000fc8000001160a */
[----:B------:R-:W-:Y:S01]  /*1c40*/  LOP3.LUT R15, R15, 0xff, RZ, 0xc0, !PT ;  /* 0x000000ff0f0f7812 */ /* 0x000fe200078ec0ff */
[----:B------:R-:W-:-:S04]  /*1c50*/  FFMA.FTZ R25, R14, R25, RZ ;  /* 0x000000190e197223 */ /* 0x000fc800000100ff */
[----:B------:R-:W-:Y:S02]  /*1c60*/  VIADD R15, R15, 0xffffff80 ;  /* 0xffffff800f0f7836 */ /* 0x000fe40000000000 */
[----:B------:R-:W-:Y:S01]  /*1c70*/  FFMA.FTZ R25, R29, R28, R25 ;  /* 0x0000001c1d197223 */ /* 0x000fe20000010019 */
[----:B------:R-:W-:-:S03]  /*1c80*/  LOP3.LUT R28, R11, 0xff, RZ, 0xc0, !PT ;  /* 0x000000ff0b1c7812 */ /* 0x000fc600078ec0ff */
[----:B------:R-:W0:Y:S01]  /*1c90*/  I2F.F16 R15, R15 ;  /* 0x0000000f000f7306 */ /* 0x000e220000200c00 */
[----:B------:R-:W-:-:S07]  /*1ca0*/  IADD3 R28, R28, -0x80, RZ ;  /* 0xffffff801c1c7810 */ /* 0x000fce0007ffe0ff */
[----:B------:R-:W1:Y:S01]  /*1cb0*/  I2F.F16 R28, R28 ;  /* 0x0000001c001c7306 */ /* 0x000e620000200c00 */
[----:B0-----:R-:W-:-:S05]  /*1cc0*/  HADD2.F32 R15, -RZ, R15.H0_H0 ;  /* 0x2000000fff0f7230 */ /* 0x001fca0000004100 */
[----:B------:R-:W-:Y:S01]  /*1cd0*/  FFMA.FTZ R25, R18, R15, R25 ;  /* 0x0000000f12197223 */ /* 0x000fe20000010019 */
[----:B-1----:R-:W-:-:S05]  /*1ce0*/  HADD2.F32 R15, -RZ, R28.H0_H0 ;  /* 0x2000001cff0f7230 */ /* 0x002fca0000004100 */
[----:B------:R-:W-:Y:S01]  /*1cf0*/  FFMA.FTZ R14, R14, R15, RZ ;  /* 0x0000000f0e0e7223 */ /* 0x000fe200000100ff */
[----:B------:R-:W-:-:S04]  /*1d00*/  SHF.R.U32.HI R15, RZ, 0x8, R11 ;  /* 0x00000008ff0f7819 */ /* 0x000fc8000001160b */
[----:B------:R-:W-:-:S04]  /*1d10*/  LOP3.LUT R15, R15, 0xff, RZ, 0xc0, !PT ;  /* 0x000000ff0f0f7812 */ /* 0x000fc800078ec0ff */
[----:B------:R-:W-:-:S06]  /*1d20*/  IADD3 R15, R15, -0x80, RZ ;  /* 0xffffff800f0f7810 */ /* 0x000fcc0007ffe0ff */
[----:B------:R-:W0:Y:S02]  /*1d30*/  I2F.F16 R15, R15 ;  /* 0x0000000f000f7306 */ /* 0x000e240000200c00 */
[----:B0-----:R-:W-:-:S05]  /*1d40*/  HADD2.F32 R15, -RZ, R15.H0_H0 ;  /* 0x2000000fff0f7230 */ /* 0x001fca0000004100 */
[----:B------:R-:W-:Y:S02]  /*1d50*/  FFMA.FTZ R29, R29, R15, R14 ;  /* 0x0000000f1d1d7223 */ /* 0x000fe4000001000e */
[----:B------:R-:W2:Y:S01]  /*1d60*/  LDG.E.128.CONSTANT R12, desc[UR6][R12.64] ;  /* 0x000000060c0c7981 */ /* 0x000ea2000c1e9d00 */
[----:B------:R-:W-:Y:S01]  /*1d70*/  LEA.HI R8, R8, 0xffffff80, RZ, 0x8 ;  /* 0xffffff8008087811 */ /* 0x000fe200078f40ff */
[----:B------:R-:W-:Y:S01]  /*1d80*/  HADD2.F32 R28, -RZ, R19.H1_H1 ;  /* 0x30000013ff1c7230 */ /* 0x000fe20000004100 */
[----:B------:R-:W-:-:S04]  /*1d90*/  LEA.HI R9, R9, 0xffffff80, RZ, 0x8 ;  /* 0xffffff8009097811 */ /* 0x000fc800078f40ff */
[----:B------:R-:W0:Y:S08]  /*1da0*/  I2F.F16 R8, R8 ;  /* 0x0000000800087306 */ /* 0x000e300000200c00 */
[----:B------:R-:W1:Y:S01]  /*1db0*/  I2F.F16 R9, R9 ;  /* 0x0000000900097306 */ /* 0x000e620000200c00 */
[----:B0-----:R-:W-:-:S05]  /*1dc0*/  HADD2.F32 R19, -RZ, R8.H0_H0 ;  /* 0x20000008ff137230 */ /* 0x001fca0000004100 */
[----:B------:R-:W-:Y:S01]  /*1dd0*/  FFMA.FTZ R21, R19, R28, R21 ;  /* 0x0000001c13157223 */ /* 0x000fe20000010015 */
[----:B-1----:R-:W-:-:S05]  /*1de0*/  HADD2.F32 R19, -RZ, R9.H0_H0 ;  /* 0x20000009ff137230 */ /* 0x002fca0000004100 */
[----:B------:R-:W-:Y:S01]  /*1df0*/  FFMA.FTZ R24, R28, R19, R24 ;  /* 0x000000131c187223 */ /* 0x000fe20000010018 */
[----:B------:R-:W-:Y:S02]  /*1e00*/  SHF.R.U32.HI R19, RZ, 0x10, R11 ;  /* 0x00000010ff137819 */ /* 0x000fe4000001160b */
[----:B------:R-:W-:Y:S02]  /*1e10*/  LEA.HI R11, R11, 0xffffff80, RZ, 0x8 ;  /* 0xffffff800b0b7811 */ /* 0x000fe400078f40ff */
[----:B------:R-:W-:-:S05]  /*1e20*/  LOP3.LUT R19, R19, 0xff, RZ, 0xc0, !PT ;  /* 0x000000ff13137812 */ /* 0x000fca00078ec0ff */
[----:B------:R-:W-:-:S04]  /*1e30*/  VIADD R19, R19, 0xffffff80 ;  /* 0xffffff8013137836 */ /* 0x000fc80000000000 */
[----:B------:R-:W0:Y:S02]  /*1e40*/  I2F.F16 R8, R19 ;  /* 0x0000001300087306 */ /* 0x000e240000200c00 */
[----:B0-----:R-:W-:-:S05]  /*1e50*/  HADD2.F32 R8, -RZ, R8.H0_H0 ;  /* 0x20000008ff087230 */ /* 0x001fca0000004100 */
[----:B------:R-:W-:Y:S01]  /*1e60*/  FFMA.FTZ R29, R18, R8, R29 ;  /* 0x00000008121d7223 */ /* 0x000fe2000001001d */
[----:B------:R-:W-:Y:S02]  /*1e70*/  LEA.HI R18, R10, 0xffffff80, RZ, 0x8 ;  /* 0xffffff800a127811 */ /* 0x000fe400078f40ff */
[----:B------:R-:W0:Y:S08]  /*1e80*/  I2F.F16 R10, R11 ;  /* 0x0000000b000a7306 */ /* 0x000e300000200c00 */
[----:B------:R-:W1:Y:S01]  /*1e90*/  I2F.F16 R8, R18 ;  /* 0x0000001200087306 */ /* 0x000e620000200c00 */
[----:B0-----:R-:W-:-:S02]  /*1ea0*/  HADD2.F32 R10, -RZ, R10.H0_H0 ;  /* 0x2000000aff0a7230 */ /* 0x001fc40000004100 */
[----:B-1----:R-:W-:-:S05]  /*1eb0*/  HADD2.F32 R8, -RZ, R8.H0_H0 ;  /* 0x20000008ff087230 */ /* 0x002fca0000004100 */
[C---:B------:R-:W-:Y:S01]  /*1ec0*/  FFMA.FTZ R25, R28.reuse, R8, R25 ;  /* 0x000000081c197223 */ /* 0x040fe20000010019 */
[----:B------:R-:W-:Y:S01]  /*1ed0*/  FFMA.FTZ R28, R28, R10, R29 ;  /* 0x0000000a1c1c7223 */ /* 0x000fe2000001001d */
[----:B------:R-:W0:Y:S02]  /*1ee0*/  LDS.64 R8, [UR4+0x18] ;  /* 0x00001804ff087984 */ /* 0x000e240008000a00 */
[--C-:B0-----:R-:W-:Y:S02]  /*1ef0*/  HADD2.F32 R11, -RZ, R8.reuse.H0_H0 ;  /* 0x20000008ff0b7230 */ /* 0x101fe40000004100 */
[----:B------:R-:W-:Y:S01]  /*1f00*/  HADD2.F32 R8, -RZ, R8.H1_H1 ;  /* 0x30000008ff087230 */ /* 0x000fe20000004100 */
[C---:B--2---:R-:W-:Y:S02]  /*1f10*/  LOP3.LUT R10, R12.reuse, 0xff, RZ, 0xc0, !PT ;  /* 0x000000ff0c0a7812 */ /* 0x044fe400078ec0ff */
[----:B------:R-:W-:Y:S02]  /*1f20*/  LEA.HI R29, R12, 0xffffff80, RZ, 0x8 ;  /* 0xffffff800c1d7811 */ /* 0x000fe400078f40ff */
[----:B------:R-:W-:-:S04]  /*1f30*/  IADD3 R10, R10, -0x80, RZ ;  /* 0xffffff800a0a7810 */ /* 0x000fc80007ffe0ff */
[----:B------:R-:W-:Y:S08]  /*1f40*/  I2F.F16 R29, R29 ;  /* 0x0000001d001d7306 */ /* 0x000ff00000200c00 */
[----:B------:R-:W0:Y:S02]  /*1f50*/  I2F.F16 R10, R10 ;  /* 0x0000000a000a7306 */ /* 0x000e240000200c00 */
[----:B0-----:R-:W-:Y:S01]  /*1f60*/  HADD2.F32 R18, -RZ, R10.H0_H0 ;  /* 0x2000000aff127230 */ /* 0x001fe20000004100 */
[----:B------:R-:W-:-:S04]  /*1f70*/  SHF.R.U32.HI R10, RZ, 0x10, R12 ;  /* 0x00000010ff0a7819 */ /* 0x000fc8000001160c */
[----:B------:R-:W-:Y:S01]  /*1f80*/  FFMA.FTZ R19, R18, R11, R21 ;  /* 0x0000000b12137223 */ /* 0x000fe20000010015 */
[----:B------:R-:W-:Y:S01]  /*1f90*/  SHF.R.U32.HI R18, RZ, 0x8, R12 ;  /* 0x00000008ff127819 */ /* 0x000fe2000001160c */
[----:B------:R-:W-:Y:S01]  /*1fa0*/  HADD2.F32 R12, -RZ, R9.H1_H1 ;  /* 0x30000009ff0c7230 */ /* 0x000fe20000004100 */
[----:B------:R-:W-:Y:S02]  /*1fb0*/  LOP3.LUT R10, R10, 0xff, RZ, 0xc0, !PT ;  /* 0x000000ff0a0a7812 */ /* 0x000fe400078ec0ff */
[----:B------:R-:W-:-:S04]  /*1fc0*/  LOP3.LUT R18, R18, 0xff, RZ, 0xc0, !PT ;  /* 0x000000ff12127812 */ /* 0x000fc800078ec0ff */
[----:B------:R-:W-:-:S06]  /*1fd0*/  IADD3 R18, R18, -0x80, RZ ;  /* 0xffffff8012127810 */ /* 0x000fcc0007ffe0ff */
[----:B------:R-:W0:Y:S02]  /*1fe0*/  I2F.F16 R18, R18 ;  /* 0x0000001200127306 */ /* 0x000e240000200c00 */
[----:B0-----:R-:W-:-:S05]  /*1ff0*/  HADD2.F32 R21, -RZ, R18.H0_H0 ;  /* 0x20000012ff157230 */ /* 0x001fca0000004100 */
[----:B------:R-:W-:Y:S01]  /*2000*/  FFMA.FTZ R19, R21, R8, R19 ;  /* 0x0000000815137223 */ /* 0x000fe20000010013 */
[----:B------:R-:W-:Y:S02]  /*2010*/  VIADD R21, R10, 0xffffff80 ;  /* 0xffffff800a157836 */ /* 0x000fe40000000000 */
[----:B------:R-:W-:Y:S02]  /*2020*/  HADD2.F32 R10, -RZ, R9.H0_H0 ;  /* 0x20000009ff0a7230 */ /* 0x000fe40000004100 */
[----:B------:R-:W-:Y:S02]  /*2030*/  HADD2.F32 R9, -RZ, R29.H0_H0 ;  /* 0x2000001dff097230 */ /* 0x000fe40000004100 */
[----:B------:R-:W0:Y:S02]  /*2040*/  I2F.F16 R21, R21 ;  /* 0x0000001500157306 */ /* 0x000e240000200c00 */
[----:B0-----:R-:W-:Y:S01]  /*2050*/  HADD2.F32 R18, -RZ, R21.H0_H0 ;  /* 0x20000015ff127230 */ /* 0x001fe20000004100 */
[----:B------:R-:W-:-:S04]  /*2060*/  SHF.R.U32.HI R21, RZ, 0x8, R13 ;  /* 0x00000008ff157819 */ /* 0x000fc8000001160d */
[----:B------:R-:W-:Y:S01]  /*2070*/  FFMA.FTZ R18, R18, R10, R19 ;  /* 0x0000000a12127223 */ /* 0x000fe20000010013 */
[----:B------:R-:W-:-:S03]  /*2080*/  LOP3.LUT R21, R21, 0xff, RZ, 0xc0, !PT ;  /* 0x000000ff15157812 */ /* 0x000fc600078ec0ff */
[----:B------:R-:W-:Y:S01]  /*2090*/  FFMA.FTZ R9, R9, R12, R18 ;  /* 0x0000000c09097223 */ /* 0x000fe20000010012 */
[----:B------:R-:W-:Y:S02]  /*20a0*/  LOP3.LUT R18, R13, 0xff, RZ, 0xc0, !PT ;  /* 0x000000ff0d127812 */ /* 0x000fe400078ec0ff */
[----:B------:R-:W-:Y:S01]  /*20b0*/  IADD3 R21, R21, -0x80, RZ ;  /* 0xffffff8015157810 */ /* 0x000fe20007ffe0ff */
[----:B------:R-:W-:Y:S01]  /*20c0*/  FMUL.FTZ R9, R6, R9 ;  /* 0x0000000906097220 */ /* 0x000fe20000410000 */
[----:B------:R-:W-:-:S04]  /*20d0*/  IADD3 R18, R18, -0x80, RZ ;  /* 0xffffff8012127810 */ /* 0x000fc80007ffe0ff */
[----:B------:R-:W-:Y:S01]  /*20e0*/  I2F.F16 R21, R21 ;  /* 0x0000001500157306 */ /* 0x000fe20000200c00 */
[----:B------:R-:W-:-:S07]  /*20f0*/  F2FP.F16.F32.PACK_AB R9, RZ, R9 ;  /* 0x00000009ff09723e */ /* 0x000fce00000000ff */
[----:B------:R-:W0:Y:S02]  /*2100*/  I2F.F16 R18, R18 ;  /* 0x0000001200127306 */ /* 0x000e240000200c00 */
[----:B0-----:R-:W-:-:S05]  /*2110*/  HADD2.F32 R19, -RZ, R18.H0_H0 ;  /* 0x20000012ff137230 */ /* 0x001fca0000004100 */
[----:B------:R-:W-:Y:S01]  /*2120*/  FFMA.FTZ R19, R11, R19, R24 ;  /* 0x000000130b137223 */ /* 0x000fe20000010018 */
[----:B------:R-:W-:-:S05]  /*2130*/  HADD2.F32 R24, -RZ, R21.H0_H0 ;  /* 0x20000015ff187230 */ /* 0x000fca0000004100 */
[----:B------:R-:W-:Y:S01]  /*2140*/  FFMA.FTZ R19, R8, R24, R19 ;  /* 0x0000001808137223 */ /* 0x000fe20000010013 */
[----:B------:R-:W-:Y:S02]  /*2150*/  SHF.R.U32.HI R24, RZ, 0x10, R13 ;  /* 0x00000010ff187819 */ /* 0x000fe4000001160d */
[----:B------:R-:W-:Y:S02]  /*2160*/  LEA.HI R13, R13, 0xffffff80, RZ, 0x8 ;  /* 0xffffff800d0d7811 */ /* 0x000fe400078f40ff */
[----:B------:R-:W-:-:S04]  /*2170*/  LOP3.LUT R24, R24, 0xff, RZ, 0xc0, !PT ;  /* 0x000000ff18187812 */ /* 0x000fc800078ec0ff */
[----:B------:R-:W0:Y:S01]  /*2180*/  I2F.F16 R13, R13 ;  /* 0x0000000d000d7306 */ /* 0x000e220000200c00 */
[----:B------:R-:W-:-:S07]  /*2190*/  VIADD R24, R24, 0xffffff80 ;  /* 0xffffff8018187836 */ /* 0x000fce0000000000 */
[----:B------:R1:W2:Y:S01]  /*21a0*/  I2F.F16 R18, R24 ;  /* 0x0000001800127306 */ /* 0x0002a20000200c00 */
[----:B0-----:R-:W-:Y:S01]  /*21b0*/  HADD2.F32 R13, -RZ, R13.H0_H0 ;  /* 0x2000000dff0d7230 */ /* 0x001fe20000004100 */
[----:B-1----:R-:W-:-:S04]  /*21c0*/  SHF.R.U32.HI R24, RZ, 0x10, R14 ;  /* 0x00000010ff187819 */ /* 0x002fc8000001160e */
[----:B------:R-:W-:Y:S01]  /*21d0*/  LOP3.LUT R24, R24, 0xff, RZ, 0xc0, !PT ;  /* 0x000000ff18187812 */ /* 0x000fe200078ec0ff */
[----:B--2---:R-:W-:-:S04]  /*21e0*/  HADD2.F32 R18, -RZ, R18.H0_H0 ;  /* 0x20000012ff127230 */ /* 0x004fc80000004100 */
[----:B------:R-:W-:Y:S02]  /*21f0*/  VIADD R24, R24, 0xffffff80 ;  /* 0xffffff8018187836 */ /* 0x000fe40000000000 */
[----:B------:R-:W-:Y:S01]  /*2200*/  FFMA.FTZ R19, R10, R18, R19 ;  /* 0x000000120a137223 */ /* 0x000fe20000010013 */
[----:B------:R-:W-:-:S04]  /*2210*/  LOP3.LUT R18, R14, 0xff, RZ, 0xc0, !PT ;  /* 0x000000ff0e127812 */ /* 0x000fc800078ec0ff */
[----:B------:R-:W-:-:S06]  /*2220*/  IADD3 R18, R18, -0x80, RZ ;  /* 0xffffff8012127810 */ /* 0x000fcc0007ffe0ff */
[----:B------:R-:W0:Y:S02]  /*2230*/  I2F.F16 R18, R18 ;  /* 0x0000001200127306 */ /* 0x000e240000200c00 */
[----:B0-----:R-:W-:-:S06]  /*2240*/  HADD2.F32 R21, -RZ, R18.H0_H0 ;  /* 0x20000012ff157230 */ /* 0x001fcc0000004100 */
[----:B------:R0:W1:Y:S01]  /*2250*/  I2F.F16 R18, R24 ;  /* 0x0000001800127306 */ /* 0x0000620000200c00 */
[----:B------:R-:W-:Y:S01]  /*2260*/  FFMA.FTZ R25, R11, R21, R25 ;  /* 0x000000150b197223 */ /* 0x000fe20000010019 */
[----:B------:R-:W-:Y:S02]  /*2270*/  SHF.R.U32.HI R21, RZ, 0x8, R14 ;  /* 0x00000008ff157819 */ /* 0x000fe4000001160e */
[----:B------:R-:W-:Y:S02]  /*2280*/  LEA.HI R14, R14, 0xffffff80, RZ, 0x8 ;  /* 0xffffff800e0e7811 */ /* 0x000fe400078f40ff */
[----:B------:R-:W-:Y:S02]  /*2290*/  LOP3.LUT R21, R21, 0xff, RZ, 0xc0, !PT ;  /* 0x000000ff15157812 */ /* 0x000fe400078ec0ff */
[----:B0-----:R-:W-:Y:S02]  /*22a0*/  SHF.R.U32.HI R24, RZ, 0x8, R15 ;  /* 0x00000008ff187819 */ /* 0x001fe4000001160f */
[----:B------:R-:W-:Y:S01]  /*22b0*/  IADD3 R29, R21, -0x80, RZ ;  /* 0xffffff80151d7810 */ /* 0x000fe20007ffe0ff */
[----:B------:R-:W0:Y:S01]  /*22c0*/  I2F.F16 R14, R14 ;  /* 0x0000000e000e7306 */ /* 0x000e220000200c00 */
[----:B------:R-:W-:Y:S01]  /*22d0*/  LOP3.LUT R24, R24, 0xff, RZ, 0xc0, !PT ;  /* 0x000000ff18187812 */ /* 0x000fe200078ec0ff */
[----:B-1----:R-:W-:-:S06]  /*22e0*/  HADD2.F32 R18, -RZ, R18.H0_H0 ;  /* 0x20000012ff127230 */ /* 0x002fcc0000004100 */
[----:B------:R-:W1:Y:S01]  /*22f0*/  I2F.F16 R21, R29 ;  /* 0x0000001d00157306 */ /* 0x000e620000200c00 */
[----:B0-----:R-:W-:Y:S02]  /*2300*/  HADD2.F32 R14, -RZ, R14.H0_H0 ;  /* 0x2000000eff0e7230 */ /* 0x001fe40000004100 */
[----:B-1----:R-:W-:-:S05]  /*2310*/  HADD2.F32 R21, -RZ, R21.H0_H0 ;  /* 0x20000015ff157230 */ /* 0x002fca0000004100 */
[----:B------:R-:W-:-:S04]  /*2320*/  FFMA.FTZ R21, R8, R21, R25 ;  /* 0x0000001508157223 */ /* 0x000fc80000010019 */
[----:B------:R-:W-:Y:S01]  /*2330*/  FFMA.FTZ R21, R10, R18, R21 ;  /* 0x000000120a157223 */ /* 0x000fe20000010015 */
[----:B------:R-:W-:-:S03]  /*2340*/  LOP3.LUT R18, R15, 0xff, RZ, 0xc0, !PT ;  /* 0x000000ff0f127812 */ /* 0x000fc600078ec0ff */
[----:B------:R-:W-:Y:S01]  /*2350*/  FFMA.FTZ R21, R12, R14, R21 ;  /* 0x0000000e0c157223 */ /* 0x000fe20000010015 */
[----:B------:R-:W-:-:S03]  /*2360*/  IADD3 R18, R18, -0x80, RZ ;  /* 0xffffff8012127810 */ /* 0x000fc60007ffe0ff */
[----:B------:R-:W-:-:S03]  /*2370*/  FMUL.FTZ R21, R2, R21 ;  /* 0x0000001502157220 */ /* 0x000fc60000410000 */
[----:B------:R-:W0:Y:S02]  /*2380*/  I2F.F16 R18, R18 ;  /* 0x0000001200127306 */ /* 0x000e240000200c00 */
[----:B------:R-:W-:Y:S01]  /*2390*/  F2FP.F16.F32.PACK_AB R21, RZ, R21 ;  /* 0x00000015ff15723e */ /* 0x000fe200000000ff */
[----:B0-----:R-:W-:-:S05]  /*23a0*/  HADD2.F32 R25, -RZ, R18.H0_H0 ;  /* 0x20000012ff197230 */ /* 0x001fca0000004100 */
[----:B------:R-:W-:Y:S01]  /*23b0*/  FFMA.FTZ R11, R11, R25, R28 ;  /* 0x000000190b0b7223 */ /* 0x000fe2000001001c */
[----:B------:R-:W-:Y:S02]  /*23c0*/  SHF.R.U32.HI R28, RZ, 0x10, R15 ;  /* 0x00000010ff1c7819 */ /* 0x000fe4000001160f */
[----:B------:R-:W-:Y:S02]  /*23d0*/  IADD3 R25, R24, -0x80, RZ ;  /* 0xffffff8018197810 */ /* 0x000fe40007ffe0ff */
[----:B------:R-:W-:Y:S02]  /*23e0*/  LOP3.LUT R28, R28, 0xff, RZ, 0xc0, !PT ;  /* 0x000000ff1c1c7812 */ /* 0x000fe400078ec0ff */
[----:B------:R-:W0:Y:S01]  /*23f0*/  I2F.F16 R18, R25 ;  /* 0x0000001900127306 */ /* 0x000e220000200c00 */
[----:B------:R-:W-:Y:S02]  /*2400*/  LEA.HI R15, R15, 0xffffff80, RZ, 0x8 ;  /* 0xffffff800f0f7811 */ /* 0x000fe400078f40ff */
[----:B------:R-:W-:-:S05]  /*2410*/  VIADD R24, R28, 0xffffff80 ;  /* 0xffffff801c187836 */ /* 0x000fca0000000000 */
[----:B------:R-:W1:Y:S01]  /*2420*/  I2F.F16 R15, R15 ;  /* 0x0000000f000f7306 */ /* 0x000e620000200c00 */
[----:B0-----:R-:W-:-:S07]  /*2430*/  HADD2.F32 R18, -RZ, R18.H0_H0 ;  /* 0x20000012ff127230 */ /* 0x001fce0000004100 */
[----:B------:R-:W0:Y:S01]  /*2440*/  I2F.F16 R24, R24 ;  /* 0x0000001800187306 */ /* 0x000e220000200c00 */
[----:B------:R-:W-:Y:S01]  /*2450*/  FFMA.FTZ R11, R8, R18, R11 ;  /* 0x00000012080b7223 */ /* 0x000fe2000001000b */
[----:B-1----:R-:W-:Y:S02]  /*2460*/  HADD2.F32 R29, -RZ, R15.H0_H0 ;  /* 0x2000000fff1d7230 */ /* 0x002fe40000004100 */
[----:B0-----:R-:W-:-:S05]  /*2470*/  HADD2.F32 R8, -RZ, R24.H0_H0 ;  /* 0x20000018ff087230 */ /* 0x001fca0000004100 */
[----:B------:R-:W-:Y:S01]  /*2480*/  FFMA.FTZ R10, R10, R8, R11 ;  /* 0x000000080a0a7223 */ /* 0x000fe2000001000b */
[----:B------:R-:W-:-:S03]  /*2490*/  FFMA.FTZ R8, R12, R13, R19 ;  /* 0x0000000d0c087223 */ /* 0x000fc60000010013 */
[----:B------:R-:W-:Y:S01]  /*24a0*/  FFMA.FTZ R29, R12, R29, R10 ;  /* 0x0000001d0c1d7223 */ /* 0x000fe2000001000a */
[----:B------:R-:W-:-:S03]  /*24b0*/  FMUL.FTZ R8, R5, R8 ;  /* 0x0000000805087220 */ /* 0x000fc60000410000 */
[----:B------:R-:W-:Y:S02]  /*24c0*/  FMUL.FTZ R29, R0, R29 ;  /* 0x0000001d001d7220 */ /* 0x000fe40000410000 */
[----:B------:R-:W-:-:S03]  /*24d0*/  F2FP.F16.F32.PACK_AB R8, RZ, R8 ;  /* 0x00000008ff08723e */ /* 0x000fc600000000ff */
[----:B------:R-:W-:Y:S02]  /*24e0*/  F2FP.F16.F32.PACK_AB R29, RZ, R29 ;  /* 0x0000001dff1d723e */ /* 0x000fe400000000ff */
[----:B------:R-:W-:Y:S02]  /*24f0*/  PRMT R9, R9, 0x5410, R8 ;  /* 0x0000541009097816 */ /* 0x000fe40000000008 */
[----:B------:R-:W-:-:S04]  /*2500*/  PRMT R21, R21, 0x5410, R29 ;  /* 0x0000541015157816 */ /* 0x000fc8000000001d */
[----:B------:R-:W-:Y:S01]  /*2510*/  HFMA2.MMA R4, R9, 1, 1, R4 ;  /* 0x3c003c0009047835 */ /* 0x000fe20000000004 */
[----:B------:R-:W-:-:S10]  /*2520*/  HADD2 R3, R21, R3 ;  /* 0x0000000315037230 */ /* 0x000fd40000000000 */
.L_x_4144:
[----:B-----5:R0:W5:Y:S01]  /*2530*/  LDG.E.128.CONSTANT R8, desc[UR6][R26.64] ;  /* 0x000000061a087981 */ /* 0x020162000c1e9d00 */
[----:B------:R-:W-:Y:S01]  /*2540*/  IMAD.WIDE R24, R17, 0x8, R26 ;  /* 0x0000000811187825 */ /* 0x000fe200078e021a */
[----:B------:R-:W-:Y:S06]  /*2550*/  @P1 BRA `(.L_x_4145) ;  /* 0x0000000800fc1947 */ /* 0x000fec0003800000 */
[----:B------:R-:W1:Y:S01]  /*2560*/  LDS.64 R18, [UR4+0x20] ;  /* 0x00002004ff127984 */ /* 0x000e620008000a00 */
[----:B-----5:R-:W-:Y:S02]  /*2570*/  LOP3.LUT R12, R8, 0xff, RZ, 0xc0, !PT ;  /* 0x000000ff080c7812 */ /* 0x020fe400078ec0ff */
[----:B------:R-:W-:Y:S02]  /*2580*/  SHF.R.U32.HI R13, RZ, 0x8, R8 ;  /* 0x00000008ff0d7819 */ /* 0x000fe40000011608 */
[----:B------:R-:W-:Y:S02]  /*2590*/  IADD3 R15, R12, -0x80, RZ ;  /* 0xffffff800c0f7810 */ /* 0x000fe40007ffe0ff */
[----:B------:R-:W-:Y:S02]  /*25a0*/  LOP3.LUT R13, R13, 0xff, RZ, 0xc0, !PT ;  /* 0x000000ff0d0d7812 */ /* 0x000fe400078ec0ff */
[----:B------:R-:W-:Y:S02]  /*25b0*/  LOP3.LUT R12, R9, 0xff, RZ, 0xc0, !PT ;  /* 0x000000ff090c7812 */ /* 0x000fe400078ec0ff */
[----:B------:R-:W-:Y:S01]  /*25c0*/  IADD3 R21, R13, -0x80, RZ ;  /* 0xffffff800d157810 */ /* 0x000fe20007ffe0ff */
[----:B------:R-:W2:Y:S01]  /*25d0*/  I2F.F16 R15, R15 ;  /* 0x0000000f000f7306 */ /* 0x000ea20000200c00 */
[----:B0-----:R-:W-:Y:S01]  /*25e0*/  LOP3.LUT R26, R10, 0xff, RZ, 0xc0, !PT ;  /* 0x000000ff0a1a7812 */ /* 0x001fe200078ec0ff */
[----:B------:R-:W-:-:S03]  /*25f0*/  VIADD R14, R12, 0xffffff80 ;  /* 0xffffff800c0e7836 */ /* 0x000fc60000000000 */
[----:B------:R-:W-:Y:S02]  /*2600*/  IADD3 R27, R26, -0x80, RZ ;  /* 0xffffff801a1b7810 */ /* 0x000fe40007ffe0ff */
[----:B------:R-:W-:Y:S01]  /*2610*/  LOP3.LUT R26, R11, 0xff, RZ, 0xc0, !PT ;  /* 0x000000ff0b1a7812 */ /* 0x000fe200078ec0ff */
[----:B------:R-:W0:Y:S01]  /*2620*/  I2F.F16 R21, R21 ;  /* 0x0000001500157306 */ /* 0x000e220000200c00 */
[----:B--2---:R-:W-:Y:S01]  /*2630*/  HADD2.F32 R13, -RZ, R15.H0_H0 ;  /* 0x2000000fff0d7230 */ /* 0x004fe20000004100 */
[----:B------:R-:W-:-:S06]  /*2640*/  SHF.R.U32.HI R15, RZ, 0x8, R9 ;  /* 0x00000008ff0f7819 */ /* 0x000fcc0000011609 */
[----:B------:R-:W2:Y:S01]  /*2650*/  I2F.F16 R14, R14 ;  /* 0x0000000e000e7306 */ /* 0x000ea20000200c00 */
[----:B0-----:R-:W-:Y:S02]  /*2660*/  HADD2.F32 R29, -RZ, R21.H0_H0 ;  /* 0x20000015ff1d7230 */ /* 0x001fe40000004100 */
[--C-:B-1----:R-:W-:Y:S02]  /*2670*/  HADD2.F32 R12, -RZ, R18.reuse.H0_H0 ;  /* 0x20000012ff0c7230 */ /* 0x102fe40000004100 */
[----:B------:R-:W-:-:S03]  /*2680*/  HADD2.F32 R18, -RZ, R18.H1_H1 ;  /* 0x30000012ff127230 */ /* 0x000fc60000004100 */
[----:B------:R-:W-:Y:S02]  /*2690*/  FFMA.FTZ R28, R13, R12, RZ ;  /* 0x0000000c0d1c7223 */ /* 0x000fe400000100ff */
[----:B------:R-:W0:Y:S02]  /*26a0*/  I2F.F16 R13, R27 ;  /* 0x0000001b000d7306 */ /* 0x000e240000200c00 */
[----:B------:R-:W-:Y:S01]  /*26b0*/  FFMA.FTZ R21, R29, R18, R28 ;  /* 0x000000121d157223 */ /* 0x000fe2000001001c */
[----:B------:R-:W-:Y:S01]  /*26c0*/  IADD3 R28, R26, -0x80, RZ ;  /* 0xffffff801a1c7810 */ /* 0x000fe20007ffe0ff */
[----:B--2---:R-:W-:Y:S01]  /*26d0*/  HADD2.F32 R29, -RZ, R14.H0_H0 ;  /* 0x2000000eff1d7230 */ /* 0x004fe20000004100 */
[----:B------:R-:W-:-:S03]  /*26e0*/  LOP3.LUT R26, R15, 0xff, RZ, 0xc0, !PT ;  /* 0x000000ff0f1a7812 */ /* 0x000fc600078ec0ff */
[----:B------:R-:W1:Y:S01]  /*26f0*/  I2F.F16 R15, R28 ;  /* 0x0000001c000f7306 */ /* 0x000e620000200c00 */
[----:B------:R-:W-:Y:S01]  /*2700*/  FFMA.FTZ R14, R12, R29, RZ ;  /* 0x0000001d0c0e7223 */ /* 0x000fe200000100ff */
[----:B------:R-:W-:Y:S02]  /*2710*/  VIADD R26, R26, 0xffffff80 ;  /* 0xffffff801a1a7836 */ /* 0x000fe40000000000 */
[----:B0-----:R-:W-:-:S04]  /*2720*/  HADD2.F32 R13, -RZ, R13.H0_H0 ;  /* 0x2000000dff0d7230 */ /* 0x001fc80000004100 */
[----:B------:R-:W0:Y:S01]  /*2730*/  I2F.F16 R26, R26 ;  /* 0x0000001a001a7306 */ /* 0x000e220000200c00 */
[----:B------:R-:W-:Y:S01]  /*2740*/  FFMA.FTZ R29, R12, R13, RZ ;  /* 0x0000000d0c1d7223 */ /* 0x000fe200000100ff */
[----:B-1----:R-:W-:-:S05]  /*2750*/  HADD2.F32 R15, -RZ, R15.H0_H0 ;  /* 0x2000000fff0f7230 */ /* 0x002fca0000004100 */
[----:B------:R-:W-:Y:S01]  /*2760*/  FFMA.FTZ R28, R12, R15, RZ ;  /* 0x0000000f0c1c7223 */ /* 0x000fe200000100ff */
[----:B0-----:R-:W-:-:S05]  /*2770*/  HADD2.F32 R27, -RZ, R26.H0_H0 ;  /* 0x2000001aff1b7230 */ /* 0x001fca0000004100 */
[----:B------:R-:W-:Y:S02]  /*2780*/  FFMA.FTZ R27, R18, R27, R14 ;  /* 0x0000001b121b7223 */ /* 0x000fe4000001000e */
[----:B------:R-:W2:Y:S01]  /*2790*/  LDG.E.128.CONSTANT R12, desc[UR6][R22.64] ;  /* 0x00000006160c7981 */ /* 0x000ea2000c1e9d00 */
        /* <DEDUP_REMOVED lines=12> */
[----:B------:R-:W-:Y:S01]  /*2860*/  SHF.R.U32.HI R28, RZ, 0x10, R8 ;  /* 0x00000010ff1c7819 */ /* 0x000fe20000011608 */
[----:B------:R-:W-:Y:S01]  /*2870*/  HADD2.F32 R29, -RZ, R19.H0_H0 ;  /* 0x20000013ff1d7230 */ /* 0x000fe20000004100 */
[----:B------:R-:W-:Y:S02]  /*2880*/  LEA.HI R8, R8, 0xffffff80, RZ, 0x8 ;  /* 0xffffff8008087811 */ /* 0x000fe400078f40ff */
[----:B------:R-:W-:-:S04]  /*2890*/  LOP3.LUT R28, R28, 0xff, RZ, 0xc0, !PT ;  /* 0x000000ff1c1c7812 */ /* 0x000fc800078ec0ff */
[----:B------:R-:W-:Y:S01]  /*28a0*/  I2F.F16 R8, R8 ;  /* 0x0000000800087306 */ /* 0x000fe20000200c00 */
[----:B------:R-:W-:-:S07]  /*28b0*/  VIADD R28, R28, 0xffffff80 ;  /* 0xffffff801c1c7836 */ /* 0x000fce0000000000 */
        /* <DEDUP_REMOVED lines=15> */
[----:B------:R-:W-:Y:S02]  /*29b0*/  SHF.R.U32.HI R28, RZ, 0x10, R11 ;  /* 0x00000010ff1c7819 */ /* 0x000fe4000001160b */
[----:B------:R-:W-:Y:S02]  /*29c0*/  LEA.HI R11, R11, 0xffffff80, RZ, 0x8 ;  /* 0xffffff800b0b7811 */ /* 0x000fe400078f40ff */
[----:B------:R-:W-:-:S05]  /*29d0*/  LOP3.LUT R28, R28, 0xff, RZ, 0xc0, !PT ;  /* 0x000000ff1c1c7812 */ /* 0x000fca00078ec0ff */
[----:B------:R-:W-:-:S06]  /*29e0*/  VIADD R28, R28, 0xffffff80 ;  /* 0xffffff801c1c7836 */ /* 0x000fcc0000000000 */
[----:B------:R-:W0:Y:S02]  /*29f0*/  I2F.F16 R28, R28 ;  /* 0x0000001c001c7306 */ /* 0x000e240000200c00 */
[----:B0-----:R-:W-:-:S05]  /*2a00*/  HADD2.F32 R28, -RZ, R28.H0_H0 ;  /* 0x2000001cff1c7230 */ /* 0x001fca0000004100 */
[----:B------:R-:W-:Y:S01]  /*2a10*/  FFMA.FTZ R18, R29, R28, R18 ;  /* 0x0000001c1d127223 */ /* 0x000fe20000010012 */
[----:B------:R-:W-:Y:S01]  /*2a20*/  HADD2.F32 R28, -RZ, R19.H1_H1 ;  /* 0x30000013ff1c7230 */ /* 0x000fe20000004100 */
[----:B------:R-:W-:Y:S01]  /*2a30*/  LEA.HI R29, R10, 0xffffff80, RZ, 0x8 ;  /* 0xffffff800a1d7811 */ /* 0x000fe200078f40ff */
[----:B------:R-:W-:Y:S01]  /*2a40*/  HADD2.F32 R19, -RZ, R8.H0_H0 ;  /* 0x20000008ff137230 */ /* 0x000fe20000004100 */
[----:B------:R-:W0:Y:S04]  /*2a50*/  I2F.F16 R10, R11 ;  /* 0x0000000b000a7306 */ /* 0x000e280000200c00 */
[----:B------:R-:W-:Y:S01]  /*2a60*/  FFMA.FTZ R21, R19, R28, R21 ;  /* 0x0000001c13157223 */ /* 0x000fe20000010015 */
[----:B------:R-:W-:-:S03]  /*2a70*/  LEA.HI R19, R9, 0xffffff80, RZ, 0x8 ;  /* 0xffffff8009137811 */ /* 0x000fc600078f40ff */
[----:B------:R-:W1:Y:S01]  /*2a80*/  I2F.F16 R29, R29 ;  /* 0x0000001d001d7306 */ /* 0x000e620000200c00 */
[----:B0-----:R-:W-:-:S07]  /*2a90*/  HADD2.F32 R10, -RZ, R10.H0_H0 ;  /* 0x2000000aff0a7230 */ /* 0x001fce0000004100 */
[----:B------:R1:W0:Y:S01]  /*2aa0*/  I2F.F16 R9, R19 ;  /* 0x0000001300097306 */ /* 0x0002220000200c00 */
[----:B------:R-:W-:Y:S01]  /*2ab0*/  FFMA.FTZ R18, R28, R10, R18 ;  /* 0x0000000a1c127223 */ /* 0x000fe20000010012 */
[----:B-1----:R-:W-:-:S05]  /*2ac0*/  HADD2.F32 R19, -RZ, R29.H0_H0 ;  /* 0x2000001dff137230 */ /* 0x002fca0000004100 */
[----:B------:R-:W-:Y:S01]  /*2ad0*/  FFMA.FTZ R26, R28, R19, R26 ;  /* 0x000000131c1a7223 */ /* 0x000fe2000001001a */
[----:B0-----:R-:W-:-:S05]  /*2ae0*/  HADD2.F32 R9, -RZ, R9.H0_H0 ;  /* 0x20000009ff097230 */ /* 0x001fca0000004100 */
[----:B------:R-:W-:Y:S02]  /*2af0*/  FFMA.FTZ R27, R28, R9, R27 ;  /* 0x000000091c1b7223 */ /* 0x000fe4000001001b */
        /* <DEDUP_REMOVED lines=23> */
[----:B0-----:R-:W-:-:S05]  /*2c70*/  HADD2.F32 R28, -RZ, R28.H0_H0 ;  /* 0x2000001cff1c7230 */ /* 0x001fca0000004100 */
[----:B------:R-:W-:-:S04]  /*2c80*/  FFMA.FTZ R19, R28, R10, R19 ;  /* 0x0000000a1c137223 */ /* 0x000fc80000010013 */
[----:B------:R-:W-:Y:S01]  /*2c90*/  FFMA.FTZ R9, R9, R12, R19 ;  /* 0x0000000c09097223 */ /* 0x000fe20000010013 */
[----:B------:R-:W-:-:S03]  /*2ca0*/  LOP3.LUT R19, R13, 0xff, RZ, 0xc0, !PT ;  /* 0x000000ff0d137812 */ /* 0x000fc600078ec0ff */
[----:B------:R-:W-:Y:S01]  /*2cb0*/  FMUL.FTZ R9, R6, R9 ;  /* 0x0000000906097220 */ /* 0x000fe20000410000 */
[----:B------:R-:W-:Y:S02]  /*2cc0*/  IADD3 R21, R19, -0x80, RZ ;  /* 0xffffff8013157810 */ /* 0x000fe40007ffe0ff */
[----:B------:R-:W-:Y:S02]  /*2cd0*/  SHF.R.U32.HI R19, RZ, 0x8, R13 ;  /* 0x00000008ff137819 */ /* 0x000fe4000001160d */
[----:B------:R-:W-:Y:S02]  /*2ce0*/  F2FP.F16.F32.PACK_AB R9, RZ, R9 ;  /* 0x00000009ff09723e */ /* 0x000fe400000000ff */
[----:B------:R-:W0:Y:S01]  /*2cf0*/  I2F.F16 R21, R21 ;  /* 0x0000001500157306 */ /* 0x000e220000200c00 */
[----:B------:R-:W-:Y:S01]  /*2d00*/  LOP3.LUT R19, R19, 0xff, RZ, 0xc0, !PT ;  /* 0x000000ff13137812 */ /* 0x000fe200078ec0ff */
[----:B0-----:R-:W-:-:S05]  /*2d10*/  HADD2.F32 R28, -RZ, R21.H0_H0 ;  /* 0x20000015ff1c7230 */ /* 0x001fca0000004100 */
[----:B------:R-:W-:Y:S01]  /*2d20*/  FFMA.FTZ R27, R11, R28, R27 ;  /* 0x0000001c0b1b7223 */ /* 0x000fe2000001001b */
        /* <DEDUP_REMOVED lines=33> */
[----:B------:R-:W-:-:S03]  /*2f40*/  LOP3.LUT R28, R15, 0xff, RZ, 0xc0, !PT ;  /* 0x000000ff0f1c7812 */ /* 0x000fc600078ec0ff */
[----:B------:R-:W-:Y:S01]  /*2f50*/  FFMA.FTZ R21, R12, R14, R21 ;  /* 0x0000000e0c157223 */ /* 0x000fe20000010015 */
[----:B------:R-:W-:-:S03]  /*2f60*/  IADD3 R28, R28, -0x80, RZ ;  /* 0xffffff801c1c7810 */ /* 0x000fc60007ffe0ff */
[----:B------:R-:W-:Y:S01]  /*2f70*/  FMUL.FTZ R21, R2, R21 ;  /* 0x0000001502157220 */ /* 0x000fe20000410000 */
[----:B------:R-:W0:Y:S04]  /*2f80*/  I2F.F16 R26, R28 ;  /* 0x0000001c001a7306 */ /* 0x000e280000200c00 */
[----:B------:R-:W-:Y:S01]  /*2f90*/  F2FP.F16.F32.PACK_AB R21, RZ, R21 ;  /* 0x00000015ff15723e */ /* 0x000fe200000000ff */
[----:B0-----:R-:W-:-:S05]  /*2fa0*/  HADD2.F32 R26, -RZ, R26.H0_H0 ;  /* 0x2000001aff1a7230 */ /* 0x001fca0000004100 */
[----:B------:R-:W-:Y:S01]  /*2fb0*/  FFMA.FTZ R11, R11, R26, R18 ;  /* 0x0000001a0b0b7223 */ /* 0x000fe20000010012 */
[--C-:B------:R-:W-:Y:S02]  /*2fc0*/  SHF.R.U32.HI R18, RZ, 0x8, R15.reuse ;  /* 0x00000008ff127819 */ /* 0x100fe4000001160f */
[----:B------:R-:W-:Y:S02]  /*2fd0*/  SHF.R.U32.HI R26, RZ, 0x10, R15 ;  /* 0x00000010ff1a7819 */ /* 0x000fe4000001160f */
[----:B------:R-:W-:Y:S02]  /*2fe0*/  LOP3.LUT R18, R18, 0xff, RZ, 0xc0, !PT ;  /* 0x000000ff12127812 */ /* 0x000fe400078ec0ff */
[----:B------:R-:W-:Y:S02]  /*2ff0*/  LOP3.LUT R26, R26, 0xff, RZ, 0xc0, !PT ;  /* 0x000000ff1a1a7812 */ /* 0x000fe400078ec0ff */
[----:B------:R-:W-:Y:S02]  /*3000*/  IADD3 R18, R18, -0x80, RZ ;  /* 0xffffff8012127810 */ /* 0x000fe40007ffe0ff */
[----:B------:R-:W-:Y:S01]  /*3010*/  LEA.HI R15, R15, 0xffffff80, RZ, 0x8 ;  /* 0xffffff800f0f7811 */ /* 0x000fe200078f40ff */
[----:B------:R-:W-:-:S03]  /*3020*/  VIADD R26, R26, 0xffffff80 ;  /* 0xffffff801a1a7836 */ /* 0x000fc60000000000 */
[----:B------:R-:W0:Y:S08]  /*3030*/  I2F.F16 R18, R18 ;  /* 0x0000001200127306 */ /* 0x000e300000200c00 */
[----:B------:R-:W1:Y:S01]  /*3040*/  I2F.F16 R26, R26 ;  /* 0x0000001a001a7306 */ /* 0x000e620000200c00 */
[----:B0-----:R-:W-:-:S07]  /*3050*/  HADD2.F32 R27, -RZ, R18.H0_H0 ;  /* 0x20000012ff1b7230 */ /* 0x001fce0000004100 */
[----:B------:R-:W0:Y:S01]  /*3060*/  I2F.F16 R15, R15 ;  /* 0x0000000f000f7306 */ /* 0x000e220000200c00 */
[----:B------:R-:W-:Y:S01]  /*3070*/  FFMA.FTZ R11, R8, R27, R11 ;  /* 0x0000001b080b7223 */ /* 0x000fe2000001000b */
[----:B-1----:R-:W-:-:S05]  /*3080*/  HADD2.F32 R8, -RZ, R26.H0_H0 ;  /* 0x2000001aff087230 */ /* 0x002fca0000004100 */
[----:B------:R-:W-:Y:S01]  /*3090*/  FFMA.FTZ R10, R10, R8, R11 ;  /* 0x000000080a0a7223 */ /* 0x000fe2000001000b */
        /* <DEDUP_REMOVED lines=11> */
.L_x_4145:
[----:B-----5:R1:W5:Y:S01]  /*3150*/  LDG.E.128.CONSTANT R8, desc[UR6][R24.64] ;  /* 0x0000000618087981 */ /* 0x020362000c1e9d00 */
[----:B------:R-:W-:Y:S01]  /*3160*/  IMAD.WIDE R22, R17, 0x8, R22 ;  /* 0x0000000811167825 */ /* 0x000fe200078e0216 */
[----:B------:R-:W-:Y:S06]  /*3170*/  @P1 BRA `(.L_x_4146) ;  /* 0x0000000800fc1947 */ /* 0x000fec0003800000 */
[----:B------:R-:W2:Y:S01]  /*3180*/  LDS.64 R18, [UR4+0x30] ;  /* 0x00003004ff127984 */ /* 0x000ea20008000a00 */
[----:B-----5:R-:W-:Y:S02]  /*3190*/  LOP3.LUT R12, R8, 0xff, RZ, 0xc0, !PT ;  /* 0x000000ff080c7812 */ /* 0x020fe400078ec0ff */
[----:B------:R-:W-:Y:S02]  /*31a0*/  SHF.R.U32.HI R13, RZ, 0x8, R8 ;  /* 0x00000008ff0d7819 */ /* 0x000fe40000011608 */
[----:B------:R-:W-:Y:S02]  /*31b0*/  IADD3 R15, R12, -0x80, RZ ;  /* 0xffffff800c0f7810 */ /* 0x000fe40007ffe0ff */
[----:B------:R-:W-:Y:S02]  /*31c0*/  LOP3.LUT R13, R13, 0xff, RZ, 0xc0, !PT ;  /* 0x000000ff0d0d7812 */ /* 0x000fe400078ec0ff */
[----:B------:R-:W-:Y:S02]  /*31d0*/  LOP3.LUT R12, R9, 0xff, RZ, 0xc0, !PT ;  /* 0x000000ff090c7812 */ /* 0x000fe400078ec0ff */
[----:B------:R-:W-:Y:S01]  /*31e0*/  IADD3 R21, R13, -0x80, RZ ;  /* 0xffffff800d157810 */ /* 0x000fe20007ffe0ff */
[----:B------:R-:W3:Y:S01]  /*31f0*/  I2F.F16 R15, R15 ;  /* 0x0000000f000f7306 */ /* 0x000ee20000200c00 */
[----:B0-----:R-:W-:Y:S01]  /*3200*/  LOP3.LUT R26, R10, 0xff, RZ, 0xc0, !PT ;  /* 0x000000ff0a1a7812 */ /* 0x001fe200078ec0ff */
[----:B------:R-:W-:-:S03]  /*3210*/  VIADD R14, R12, 0xffffff80 ;  /* 0xffffff800c0e7836 */ /* 0x000fc60000000000 */
[----:B------:R-:W-:Y:S02]  /*3220*/  IADD3 R27, R26, -0x80, RZ ;  /* 0xffffff801a1b7810 */ /* 0x000fe40007ffe0ff */
[----:B------:R-:W-:Y:S01]  /*3230*/  LOP3.LUT R26, R11, 0xff, RZ, 0xc0, !PT ;  /* 0x000000ff0b1a7812 */ /* 0x000fe200078ec0ff */
[----:B------:R-:W0:Y:S01]  /*3240*/  I2F.F16 R21, R21 ;  /* 0x0000001500157306 */ /* 0x000e220000200c00 */
[----:B---3--:R-:W-:Y:S01]  /*3250*/  HADD2.F32 R13, -RZ, R15.H0_H0 ;  /* 0x2000000fff0d7230 */ /* 0x008fe20000004100 */
[----:B------:R-:W-:-:S06]  /*3260*/  SHF.R.U32.HI R15, RZ, 0x8, R9 ;  /* 0x00000008ff0f7819 */ /* 0x000fcc0000011609 */
[----:B------:R-:W3:Y:S01]  /*3270*/  I2F.F16 R14, R14 ;  /* 0x0000000e000e7306 */ /* 0x000ee20000200c00 */
[----:B0-----:R-:W-:Y:S02]  /*3280*/  HADD2.F32 R29, -RZ, R21.H0_H0 ;  /* 0x20000015ff1d7230 */ /* 0x001fe40000004100 */
[--C-:B--2---:R-:W-:Y:S02]  /*3290*/  HADD2.F32 R12, -RZ, R18.reuse.H0_H0 ;  /* 0x20000012ff0c7230 */ /* 0x104fe40000004100 */
[----:B------:R-:W-:-:S03]  /*32a0*/  HADD2.F32 R18, -RZ, R18.H1_H1 ;  /* 0x30000012ff127230 */ /* 0x000fc60000004100 */
[----:B------:R-:W-:Y:S02]  /*32b0*/  FFMA.FTZ R28, R13, R12, RZ ;  /* 0x0000000c0d1c7223 */ /* 0x000fe400000100ff */
[----:B------:R-:W0:Y:S02]  /*32c0*/  I2F.F16 R13, R27 ;  /* 0x0000001b000d7306 */ /* 0x000e240000200c00 */
[----:B------:R-:W-:Y:S01]  /*32d0*/  FFMA.FTZ R21, R29, R18, R28 ;  /* 0x000000121d157223 */ /* 0x000fe2000001001c */
[----:B------:R-:W-:Y:S01]  /*32e0*/  IADD3 R28, R26, -0x80, RZ ;  /* 0xffffff801a1c7810 */ /* 0x000fe20007ffe0ff */
[----:B---3--:R-:W-:Y:S01]  /*32f0*/  HADD2.F32 R29, -RZ, R14.H0_H0 ;  /* 0x2000000eff1d7230 */ /* 0x008fe20000004100 */
[----:B------:R-:W-:-:S03]  /*3300*/  LOP3.LUT R26, R15, 0xff, RZ, 0xc0, !PT ;  /* 0x000000ff0f1a7812 */ /* 0x000fc600078ec0ff */
[----:B------:R-:W2:Y:S01]  /*3310*/  I2F.F16 R15, R28 ;  /* 0x0000001c000f7306 */ /* 0x000ea20000200c00 */
[----:B------:R-:W-:Y:S01]  /*3320*/  FFMA.FTZ R14, R12, R29, RZ ;  /* 0x0000001d0c0e7223 */ /* 0x000fe200000100ff */
[----:B------:R-:W-:Y:S02]  /*3330*/  VIADD R26, R26, 0xffffff80 ;  /* 0xffffff801a1a7836 */ /* 0x000fe40000000000 */
[----:B0-----:R-:W-:-:S04]  /*3340*/  HADD2.F32 R13, -RZ, R13.H0_H0 ;  /* 0x2000000dff0d7230 */ /* 0x001fc80000004100 */
[----:B------:R-:W0:Y:S01]  /*3350*/  I2F.F16 R26, R26 ;  /* 0x0000001a001a7306 */ /* 0x000e220000200c00 */
[----:B------:R-:W-:Y:S01]  /*3360*/  FFMA.FTZ R29, R12, R13, RZ ;  /* 0x0000000d0c1d7223 */ /* 0x000fe200000100ff */
[----:B--2---:R-:W-:-:S05]  /*3370*/  HADD2.F32 R15, -RZ, R15.H0_H0 ;  /* 0x2000000fff0f7230 */ /* 0x004fca0000004100 */
        /* <DEDUP_REMOVED lines=50> */
[----:B------:R-:W3:Y:S01]  /*36a0*/  I2F.F16 R29, R29 ;  /* 0x0000001d001d7306 */ /* 0x000ee20000200c00 */
[----:B0-----:R-:W-:-:S07]  /*36b0*/  HADD2.F32 R10, -RZ, R10.H0_H0 ;  /* 0x2000000aff0a7230 */ /* 0x001fce0000004100 */
[----:B------:R3:W0:Y:S01]  /*36c0*/  I2F.F16 R9, R19 ;  /* 0x0000001300097306 */ /* 0x0006220000200c00 */
[----:B------:R-:W-:Y:S01]  /*36d0*/  FFMA.FTZ R18, R28, R10, R18 ;  /* 0x0000000a1c127223 */ /* 0x000fe20000010012 */
[----:B---3--:R-:W-:-:S05]  /*36e0*/  HADD2.F32 R19, -RZ, R29.H0_H0 ;  /* 0x2000001dff137230 */ /* 0x008fca0000004100 */
        /* <DEDUP_REMOVED lines=47> */
[----:B------:R-:W2:Y:S01]  /*39e0*/  I2F.F16 R21, R27 ;  /* 0x0000001b00157306 */ /* 0x000ea20000200c00 */
[----:B0-----:R-:W-:Y:S02]  /*39f0*/  HADD2.F32 R13, -RZ, R13.H0_H0 ;  /* 0x2000000dff0d7230 */ /* 0x001fe40000004100 */
[----:B--2---:R-:W-:-:S05]  /*3a00*/  HADD2.F32 R21, -RZ, R21.H0_H0 ;  /* 0x20000015ff157230 */ /* 0x004fca0000004100 */
        /* <DEDUP_REMOVED lines=37> */
[----:B------:R-:W2:Y:S01]  /*3c60*/  I2F.F16 R26, R26 ;  /* 0x0000001a001a7306 */ /* 0x000ea20000200c00 */
[----:B0-----:R-:W-:-:S07]  /*3c70*/  HADD2.F32 R27, -RZ, R18.H0_H0 ;  /* 0x20000012ff1b7230 */ /* 0x001fce0000004100 */
[----:B------:R-:W0:Y:S01]  /*3c80*/  I2F.F16 R15, R15 ;  /* 0x0000000f000f7306 */ /* 0x000e220000200c00 */
[----:B------:R-:W-:Y:S01]  /*3c90*/  FFMA.FTZ R11, R8, R27, R11 ;  /* 0x0000001b080b7223 */ /* 0x000fe2000001000b */
[----:B--2---:R-:W-:-:S05]  /*3ca0*/  HADD2.F32 R8, -RZ, R26.H0_H0 ;  /* 0x2000001aff087230 */ /* 0x004fca0000004100 */
        /* <DEDUP_REMOVED lines=12> */
.L_x_4146:
[----:B------:R-:W-:Y:S01]  /*3d70*/  IADD3 R7, R7, 0x20, RZ ;  /* 0x0000002007077810 */ /* 0x000fe20007ffe0ff */
[----:B------:R-:W-:Y:S01]  /*3d80*/  IMAD.WIDE R22, R17, 0x8, R22 ;  /* 0x0000000811167825 */ /* 0x000fe200078e0216 */
[----:B------:R-:W-:Y:S02]  /*3d90*/  UIADD3 UR4, UR4, 0x40, URZ ;  /* 0x0000004004047890 */ /* 0x000fe4000fffe03f */
[----:B------:R-:W-:Y:S01]  /*3da0*/  ISETP.GE.AND P0, PT, R7, UR5, PT ;  /* 0x0000000507007c0c */ /* 0x000fe2000bf06270 */
[----:B-1----:R-:W-:Y:S01]  /*3db0*/  IMAD.WIDE R24, R17, 0x8, R24 ;  /* 0x0000000811187825 */ /* 0x002fe200078e0218 */
[----:B------:R-:W-:Y:S02]  /*3dc0*/  ISETP.LT.AND P2, PT, R7, R20, PT ;  /* 0x000000140700720c */ /* 0x000fe40003f41270 */
[----:B-----5:R-:W-:Y:S01]  /*3dd0*/  MOV R8, R22 ;  /* 0x0000001600087202 */ /* 0x020fe20000000f00 */
[----:B------:R-:W-:Y:S01]  /*3de0*/  IMAD.MOV.U32 R9, RZ, RZ, R23 ;  /* 0x000000ffff097224 */ /* 0x000fe200078e0017 */
[----:B------:R-:W-:-:S02]  /*3df0*/  MOV R22, R24 ;  /* 0x0000001800167202 */ /* 0x000fc40000000f00 */
[----:B------:R-:W-:-:S07]  /*3e00*/  MOV R23, R25 ;  /* 0x0000001900177202 */ /* 0x000fce0000000f00 */
[----:B------:R-:W-:Y:S05]  /*3e10*/  @!P0 BRA P2, `(.L_x_4147) ;  /* 0xffffffcc00a08947 */ /* 0x000fea000103ffff */
.L_x_4142:
[----:B------:R-:W-:Y:S05]  /*3e20*/  @P1 EXIT ;  /* 0x000000000000194d */ /* 0x000fea0003800000 */
[----:B------:R-:W1:Y:S01]  /*3e30*/  LDC.64 R6, c[0x0][0x230] ;  /* 0x00008c00ff067b82 */ /* 0x000e620000000a00 */
[----:B------:R-:W-:-:S04]  /*3e40*/  IMAD R9, R17, UR8, R16 ;  /* 0x0000000811097c24 */ /* 0x000fc8000f8e0210 */
[----:B-1----:R-:W-:-:S05]  /*3e50*/  IMAD.WIDE R8, R9, 0x2, R6 ;  /* 0x0000000209087825 */ /* 0x002fca00078e0206 */
[----:B------:R1:W-:Y:S01]  /*3e60*/  ATOM.E.ADD.F16x2.RN.STRONG.GPU P0, RZ, desc[UR6][R8.64], R4 ;  /* 0x0000000408ff79a2 */ /* 0x0003e2000810e1c6 */
[----:B------:R-:W-:Y:S04]  /*3e70*/  BSSY B0, `(.L_x_4148) ;  /* 0x0000010000007945 */ /* 0x000fe80003800000 */
[----:B-1----:R-:W-:Y:S05]  /*3e80*/  @P0 BRA `(.L_x_4149) ;  /* 0x0000000000380947 */ /* 0x002fea0003800000 */
[----:B------:R-:W1:Y:S02]  /*3e90*/  QSPC.E.S P0, RZ, [R8] ;  /* 0x0000000008ff73aa */ /* 0x000e640000000500 */
[----:B-1----:R-:W-:Y:S05]  /*3ea0*/  @!P0 BRA `(.L_x_4150) ;  /* 0x0000000000248947 */ /* 0x002fea0003800000 */
[----:B------:R-:W-:-:S05]  /*3eb0*/  IMAD.MOV.U32 R6, RZ, RZ, R8 ;  /* 0x000000ffff067224 */ /* 0x000fca00078e0008 */
[----:B------:R-:W-:Y:S02]  /*3ec0*/  MOV R6, R6 ;  /* 0x0000000600067202 */ /* 0x000fe40000000f00 */
[----:B------:R-:W-:-:S07]  /*3ed0*/  MOV R7, R4 ;  /* 0x0000000400077202 */ /* 0x000fce0000000f00 */
.L_x_4151:
[----:B------:R-:W1:Y:S02]  /*3ee0*/  LDS R4, [R6] ;  /* 0x0000000006047984 */ /* 0x000e640000000800 */
[----:B-1----:R-:W-:-:S10]  /*3ef0*/  HFMA2.MMA R5, R4, 1, 1, R7 ;  /* 0x3c003c0004057835 */ /* 0x002fd40000000007 */
[----:B------:R-:W1:Y:S02]  /*3f00*/  ATOMS.CAST.SPIN R5, [R6], R4, R5 ;  /* 0x000000040605738d */ /* 0x000e640001800005 */
[----:B-1----:R-:W-:-:S13]  /*3f10*/  ISETP.EQ.U32.AND P0, PT, R5, 0x1, PT ;  /* 0x000000010500780c */ /* 0x002fda0003f02070 */
[----:B------:R-:W-:Y:S05]  /*3f20*/  @!P0 BRA `(.L_x_4151) ;  /* 0xfffffffc00ec8947 */ /* 0x000fea000383ffff */
[----:B------:R-:W-:Y:S05]  /*3f30*/  BRA `(.L_x_4149) ;  /* 0x00000000000c7947 */ /* 0x000fea0003800000 */
.L_x_4150:
[----:B------:R-:W2:Y:S02]  /*3f40*/  LD.E R0, desc[UR6][R8.64] ;  /* 0x0000000608007980 */ /* 0x000ea4000c101900 */
[----:B--2---:R-:W-:-:S05]  /*3f50*/  IADD3 R5, R4, R0, RZ ;  /* 0x0000000004057210 */ /* 0x004fca0007ffe0ff */
[----:B------:R1:W-:Y:S02]  /*3f60*/  ST.E desc[UR6][R8.64], R5 ;  /* 0x0000000508007985 */ /* 0x0003e4000c101906 */
.L_x_4149:
[----:B------:R-:W-:Y:S05]  /*3f70*/  BSYNC B0 ;  /* 0x0000000000007941 */ /* 0x000fea0003800000 */
.L_x_4148:
[----:B------:R2:W-:Y:S02]  /*3f80*/  ATOM.E.ADD.F16x2.RN.STRONG.GPU P0, RZ, desc[UR6][R8.64+0x4], R3 ;  /* 0x0000040308ff79a2 */ /* 0x0005e4000810e1c6 */
[----:B--2---:R-:W-:Y:S05]  /*3f90*/  @P0 EXIT ;  /* 0x000000000000094d */ /* 0x004fea0003800000 */
[----:B------:R-:W2:Y:S02]  /*3fa0*/  QSPC.E.S P0, RZ, [R8+0x4] ;  /* 0x0000040008ff73aa */ /* 0x000ea40000000500 */
[----:B--2---:R-:W-:Y:S05]  /*3fb0*/  @!P0 BRA `(.L_x_4152) ;  /* 0x0000000000248947 */ /* 0x004fea0003800000 */
[----:B------:R-:W-:-:S05]  /*3fc0*/  IMAD.MOV.U32 R4, RZ, RZ, R8 ;  /* 0x000000ffff047224 */ /* 0x000fca00078e0008 */
[----:B------:R-:W-:Y:S02]  /*3fd0*/  MOV R4, R4 ;  /* 0x0000000400047202 */ /* 0x000fe40000000f00 */
[----:B-1----:R-:W-:-:S07]  /*3fe0*/  MOV R5, R3 ;  /* 0x0000000300057202 */ /* 0x002fce0000000f00 */
.L_x_4153:
[----:B------:R-:W1:Y:S02]  /*3ff0*/  LDS R2, [R4+0x4] ;  /* 0x0000040004027984 */ /* 0x000e640000000800 */
[----:B-1----:R-:W-:-:S06]  /*4000*/  HADD2 R3, R2, R5 ;  /* 0x0000000502037230 */ /* 0x002fcc0000000000 */
[----:B------:R-:W1:Y:S02]  /*4010*/  ATOMS.CAST.SPIN R3, [R4+0x4], R2, R3 ;  /* 0x000004020403738d */ /* 0x000e640001800003 */
[----:B-1----:R-:W-:-:S13]  /*4020*/  ISETP.EQ.U32.AND P0, PT, R3, 0x1, PT ;  /* 0x000000010300780c */ /* 0x002fda0003f02070 */
[----:B------:R-:W-:Y:S05]  /*4030*/  @!P0 BRA `(.L_x_4153) ;  /* 0xfffffffc00ec8947 */ /* 0x000fea000383ffff */
[----:B------:R-:W-:Y:S05]  /*4040*/  EXIT ;  /* 0x000000000000794d */ /* 0x000fea0003800000 */
.L_x_4152:
[----:B------:R-:W2:Y:S02]  /*4050*/  LD.E R0, desc[UR6][R8.64+0x4] ;  /* 0x0000040608007980 */ /* 0x000ea4000c101900 */
[----:B--2---:R-:W-:-:S05]  /*4060*/  IADD3 R3, R3, R0, RZ ;  /* 0x0000000003037210 */ /* 0x004fca0007ffe0ff */
[----:B------:R-:W-:Y:S01]  /*4070*/  ST.E desc[UR6][R8.64+0x4], R3 ;  /* 0x0000040308007985 */ /* 0x000fe2000c101906 */
[----:B------:R-:W-:Y:S05]  /*4080*/  EXIT ;  /* 0x000000000000794d */ /* 0x000fea0003800000 */
.L_x_4154:
        /* <DEDUP_REMOVED lines=15> */
.L_x_4242:


//--------------------- .nv.shared._Z23gemm_half_q_half_kernelILi4ELi190ELb0ELb0ELi64EEvPK6__halfPKjS4_S2_PS0_iiiiPKtS7_iiiiiibS2_i --------------------------
	.section	.nv.shared._Z23gemm_half_q_half_kernelILi4ELi190ELb0ELb0ELi64EEvPK6__halfPKjS4_S2_PS0_iiiiPKtS7_iiiiiibS2_i,"aw",@nobits
	.sectionflags	@""
	.align	2
.nv.shared._Z23gemm_half_q_half_kernelILi4ELi190ELb0ELb0ELi64EEvPK6__halfPKjS4_S2_PS0_iiiiPKtS7_iiiiiibS2_i:
	.zero		1536


//--------------------- .nv.shared.reserved.0     --------------------------
	.section	.nv.shared.reserved.0,"aw",@nobits
	.weak		__nv_reservedSMEM_offset_0_alias
	.size		__nv_reservedSMEM_offset_0_alias, 0, 0
	.other		__nv_reservedSMEM_offset_0_alias,@"STO_CUDA_RESERVED_SHARED STV_DEFAULT"
__nv_reservedSMEM_offset_0_alias:
	.zero		0


//--------------------- .nv.global                --------------------------
	.section	.nv.global,"aw",@nobits
.nv.global:
	.type		_ZN46_INTERNAL_0a94026f_15_unit_exl2_1b_cu_ca92c8c04cuda3std3__48in_placeE,@object
	.size		_ZN46_INTERNAL_0a94026f_15_unit_exl2_1b_cu_ca92c8c04cuda3std3__48in_placeE,(_ZN46_INTERNAL_0a94026f_15_unit_exl2_1b_cu_ca92c8c04cuda3std6ranges3__45__cpo8distanceE - _ZN46_INTERNAL_0a94026f_15_unit_exl2_1b_cu_ca92c8c04cuda3std3__48in_placeE)
_ZN46_INTERNAL_0a94026f_15_unit_exl2_1b_cu_ca92c8c04cuda3std3__48in_placeE:
	.zero		1
	.type		_ZN46_INTERNAL_0a94026f_15_unit_exl2_1b_cu_ca92c8c04cuda3std6ranges3__45__cpo8distanceE,@object
	.size		_ZN46_INTERNAL_0a94026f_15_unit_exl2_1b_cu_ca92c8c04cuda3std6ranges3__45__cpo8distanceE,(_ZN46_INTERNAL_0a94026f_15_unit_exl2_1b_cu_ca92c8c04cuda3std3__45__cpo6cbeginE - _ZN46_INTERNAL_0a94026f_15_unit_exl2_1b_cu_ca92c8c04cuda3std6ranges3__45__cpo8distanceE)
_ZN46_INTERNAL_0a94026f_15_unit_exl2_1b_cu_ca92c8c04cuda3std6ranges3__45__cpo8distanceE:
	.zero		1
	.type		_ZN46_INTERNAL_0a94026f_15_unit_exl2_1b_cu_ca92c8c04cuda3std3__45__cpo6cbeginE,@object
	.size		_ZN46_INTERNAL_0a94026f_15_unit_exl2_1b_cu_ca92c8c04cuda3std3__45__cpo6cbeginE,(_ZN46_INTERNAL_0a94026f_15_unit_exl2_1b_cu_ca92c8c04cuda3std6ranges3__45__cpo7advanceE - _ZN46_INTERNAL_0a94026f_15_unit_exl2_1b_cu_ca92c8c04cuda3std3__45__cpo6cbeginE)
_ZN46_INTERNAL_0a94026f_15_unit_exl2_1b_cu_ca92c8c04cuda3std3__45__cpo6cbeginE:
	.zero		1
	.type		_ZN46_INTERNAL_0a94026f_15_unit_exl2_1b_cu_ca92c8c04cuda3std6ranges3__45__cpo7advanceE,@object
	.size		_ZN46_INTERNAL_0a94026f_15_unit_exl2_1b_cu_ca92c8c04cuda3std6ranges3__45__cpo7advanceE,(_ZN46_INTERNAL_0a94026f_15_unit_exl2_1b_cu_ca92c8c04cuda3std3__45__cpo7crbeginE - _ZN46_INTERNAL_0a94026f_15_unit_exl2_1b_cu_ca92c8c04cuda3std6ranges3__45__cpo7advanceE)
_ZN46_INTERNAL_0a94026f_15_unit_exl2_1b_cu_ca92c8c04cuda3std6ranges3__45__cpo7advanceE:
	.zero		1
	.type		_ZN46_INTERNAL_0a94026f_15_unit_exl2_1b_cu_ca92c8c04cuda3std3__45__cpo7crbeginE,@object
	.size		_ZN46_INTERNAL_0a94026f_15_unit_exl2_1b_cu_ca92c8c04cuda3std3__45__cpo7crbeginE,(_ZN46_INTERNAL_0a94026f_15_unit_exl2_1b_cu_ca92c8c04cuda3std6ranges3__45__cpo4dataE - _ZN46_INTERNAL_0a94026f_15_unit_exl2_1b_cu_ca92c8c04cuda3std3__45__cpo7crbeginE)
_ZN46_INTERNAL_0a94026f_15_unit_exl2_1b_cu_ca92c8c04cuda3std3__45__cpo7crbeginE:
	.zero		1
	.type		_ZN46_INTERNAL_0a94026f_15_unit_exl2_1b_cu_ca92c8c04cuda3std6ranges3__45__cpo4dataE,@object
	.size		_ZN46_INTERNAL_0a94026f_15_unit_exl2_1b_cu_ca92c8c04cuda3std6ranges3__45__cpo4dataE,(_ZN46_INTERNAL_0a94026f_15_unit_exl2_1b_cu_ca92c8c04cuda3std6ranges3__45__cpo5beginE - _ZN46_INTERNAL_0a94026f_15_unit_exl2_1b_cu_ca92c8c04cuda3std6ranges3__45__cpo4dataE)
_ZN46_INTERNAL_0a94026f_15_unit_exl2_1b_cu_ca92c8c04cuda3std6ranges3__45__cpo4dataE:
	.zero		1
	.type		_ZN46_INTERNAL_0a94026f_15_unit_exl2_1b_cu_ca92c8c04cuda3std6ranges3__45__cpo5beginE,@object
	.size		_ZN46_INTERNAL_0a94026f_15_unit_exl2_1b_cu_ca92c8c04cuda3std6ranges3__45__cpo5beginE,(_ZN46_INTERNAL_0a94026f_15_unit_exl2_1b_cu_ca92c8c04cuda3std3__448_GLOBAL__N__0a94026f_15_unit_exl2_1b_cu_ca92c8c06ignoreE - _ZN46_INTERNAL_0a94026f_15_unit_exl2_1b_cu_ca92c8c04cuda3std6ranges3__45__cpo5beginE)
_ZN46_INTERNAL_0a94026f_15_unit_exl2_1b_cu_ca92c8c04cuda3std6ranges3__45__cpo5beginE:
	.zero		1
	.type		_ZN46_INTERNAL_0a94026f_15_unit_exl2_1b_cu_ca92c8c04cuda3std3__448_GLOBAL__N__0a94026f_15_unit_exl2_1b_cu_ca92c8c06ignoreE,@object
	.size		_ZN46_INTERNAL_0a94026f_15_unit_exl2_1b_cu_ca92c8c04cuda3std3__448_GLOBAL__N__0a94026f_15_unit_exl2_1b_cu_ca92c8c06ignoreE,(_ZN46_INTERNAL_0a94026f_15_unit_exl2_1b_cu_ca92c8c04cuda3std6ranges3__45__cpo4sizeE - _ZN46_INTERNAL_0a94026f_15_unit_exl2_1b_cu_ca92c8c04cuda3std3__448_GLOBAL__N__0a94026f_15_unit_exl2_1b_cu_ca92c8c06ignoreE)
_ZN46_INTERNAL_0a94026f_15_unit_exl2_1b_cu_ca92c8c04cuda3std3__448_GLOBAL__N__0a94026f_15_unit_exl2_1b_cu_ca92c8c06ignoreE:
	.zero		1
	.type		_ZN46_INTERNAL_0a94026f_15_unit_exl2_1b_cu_ca92c8c04cuda3std6ranges3__45__cpo4sizeE,@object
	.size		_ZN46_INTERNAL_0a94026f_15_unit_exl2_1b_cu_ca92c8c04cuda3std6ranges3__45__cpo4sizeE,(_ZN46_INTERNAL_0a94026f_15_unit_exl2_1b_cu_ca92c8c04cuda3std3__45__cpo5beginE - _ZN46_INTERNAL_0a94026f_15_unit_exl2_1b_cu_ca92c8c04cuda3std6ranges3__45__cpo4sizeE)
_ZN46_INTERNAL_0a94026f_15_unit_exl2_1b_cu_ca92c8c04cuda3std6ranges3__45__cpo4sizeE:
	.zero		1
	.type		_ZN46_INTERNAL_0a94026f_15_unit_exl2_1b_cu_ca92c8c04cuda3std3__45__cpo5beginE,@object
	.size		_ZN46_INTERNAL_0a94026f_15_unit_exl2_1b_cu_ca92c8c04cuda3std3__45__cpo5beginE,(_ZN46_INTERNAL_0a94026f_15_unit_exl2_1b_cu_ca92c8c04cuda3std6ranges3__45__cpo6cbeginE - _ZN46_INTERNAL_0a94026f_15_unit_exl2_1b_cu_ca92c8c04cuda3std3__45__cpo5beginE)
_ZN46_INTERNAL_0a94026f_15_unit_exl2_1b_cu_ca92c8c04cuda3std3__45__cpo5beginE:
	.zero		1
	.type		_ZN46_INTERNAL_0a94026f_15_unit_exl2_1b_cu_ca92c8c04cuda3std6ranges3__45__cpo6cbeginE,@object
	.size		_ZN46_INTERNAL_0a94026f_15_unit_exl2_1b_cu_ca92c8c04cuda3std6ranges3__45__cpo6cbeginE,(_ZN46_INTERNAL_0a94026f_15_unit_exl2_1b_cu_ca92c8c04cuda3std3__45__cpo6rbeginE - _ZN46_INTERNAL_0a94026f_15_unit_exl2_1b_cu_ca92c8c04cuda3std6ranges3__45__cpo6cbeginE)
_ZN46_INTERNAL_0a94026f_15_unit_exl2_1b_cu_ca92c8c04cuda3std6ranges3__45__cpo6cbeginE:
	.zero		1
	.type		_ZN46_INTERNAL_0a94026f_15_unit_exl2_1b_cu_ca92c8c04cuda3std3__45__cpo6rbeginE,@object
	.size		_ZN46_INTERNAL_0a94026f_15_unit_exl2_1b_cu_ca92c8c04cuda3std3__45__cpo6rbeginE,(_ZN46_INTERNAL_0a94026f_15_unit_exl2_1b_cu_ca92c8c04cuda3std6ranges3__45__cpo4nextE - _ZN46_INTERNAL_0a94026f_15_unit_exl2_1b_cu_ca92c8c04cuda3std3__45__cpo6rbeginE)
_ZN46_INTERNAL_0a94026f_15_unit_exl2_1b_cu_ca92c8c04cuda3std3__45__cpo6rbeginE:
	.zero		1
	.type		_ZN46_INTERNAL_0a94026f_15_unit_exl2_1b_cu_ca92c8c04cuda3std6ranges3__45__cpo4nextE,@object
	.size		_ZN46_INTERNAL_0a94026f_15_unit_exl2_1b_cu_ca92c8c04cuda3std6ranges3__45__cpo4nextE,(_ZN46_INTERNAL_0a94026f_15_unit_exl2_1b_cu_ca92c8c04cuda3std6ranges3__45__cpo4swapE - _ZN46_INTERNAL_0a94026f_15_unit_exl2_1b_cu_ca92c8c04cuda3std6ranges3__45__cpo4nextE)
_ZN46_INTERNAL_0a94026f_15_unit_exl2_1b_cu_ca92c8c04cuda3std6ranges3__45__cpo4nextE:
	.zero		1
	.type		_ZN46_INTERNAL_0a94026f_15_unit_exl2_1b_cu_ca92c8c04cuda3std6ranges3__45__cpo4swapE,@object
	.size		_ZN46_INTERNAL_0a94026f_15_unit_exl2_1b_cu_ca92c8c04cuda3std6ranges3__45__cpo4swapE,(_ZN46_INTERNAL_0a94026f_15_unit_exl2_1b_cu_ca92c8c04cuda3std3__420unreachable_sentinelE - _ZN46_INTERNAL_0a94026f_15_unit_exl2_1b_cu_ca92c8c04cuda3std6ranges3__45__cpo4swapE)
_ZN46_INTERNAL_0a94026f_15_unit_exl2_1b_cu_ca92c8c04cuda3std6ranges3__45__cpo4swapE:
	.zero		1
	.type		_ZN46_INTERNAL_0a94026f_15_unit_exl2_1b_cu_ca92c8c04cuda3std3__420unreachable_sentinelE,@object
	.size		_ZN46_INTERNAL_0a94026f_15_unit_exl2_1b_cu_ca92c8c04cuda3std3__420unreachable_sentinelE,(_ZN46_INTERNAL_0a94026f_15_unit_exl2_1b_cu_ca92c8c06thrust23THRUST_300001_SM_900_NS6system6detail10sequential3seqE - _ZN46_INTERNAL_0a94026f_15_unit_exl2_1b_cu_ca92c8c04cuda3std3__420unreachable_sentinelE)
_ZN46_INTERNAL_0a94026f_15_unit_exl2_1b_cu_ca92c8c04cuda3std3__420unreachable_sentinelE:
	.zero		1
	.type		_ZN46_INTERNAL_0a94026f_15_unit_exl2_1b_cu_ca92c8c06thrust23THRUST_300001_SM_900_NS6system6detail10sequential3seqE,@object
	.size		_ZN46_INTERNAL_0a94026f_15_unit_exl2_1b_cu_ca92c8c06thrust23THRUST_300001_SM_900_NS6system6detail10sequential3seqE,(_ZN46_INTERNAL_0a94026f_15_unit_exl2_1b_cu_ca92c8c04cuda3std3__45__cpo4cendE - _ZN46_INTERNAL_0a94026f_15_unit_exl2_1b_cu_ca92c8c06thrust23THRUST_300001_SM_900_NS6system6detail10sequential3seqE)
_ZN46_INTERNAL_0a94026f_15_unit_exl2_1b_cu_ca92c8c06thrust23THRUST_300001_SM_900_NS6system6detail10sequential3seqE:
	.zero		1
	.type		_ZN46_INTERNAL_0a94026f_15_unit_exl2_1b_cu_ca92c8c04cuda3std3__45__cpo4cendE,@object
	.size		_ZN46_INTERNAL_0a94026f_15_unit_exl2_1b_cu_ca92c8c04cuda3std3__45__cpo4cendE,(_ZN46_INTERNAL_0a94026f_15_unit_exl2_1b_cu_ca92c8c04cuda3std6ranges3__45__cpo9iter_swapE - _ZN46_INTERNAL_0a94026f_15_unit_exl2_1b_cu_ca92c8c04cuda3std3__45__cpo4cendE)
_ZN46_INTERNAL_0a94026f_15_unit_exl2_1b_cu_ca92c8c04cuda3std3__45__cpo4cendE:
	.zero		1
	.type		_ZN46_INTERNAL_0a94026f_15_unit_exl2_1b_cu_ca92c8c04cuda3std6ranges3__45__cpo9iter_swapE,@object
	.size		_ZN46_INTERNAL_0a94026f_15_unit_exl2_1b_cu_ca92c8c04cuda3std6ranges3__45__cpo9iter_swapE,(_ZN46_INTERNAL_0a94026f_15_unit_exl2_1b_cu_ca92c8c04cuda3std3__45__cpo5crendE - _ZN46_INTERNAL_0a94026f_15_unit_exl2_1b_cu_ca92c8c04cuda3std6ranges3__45__cpo9iter_swapE)
_ZN46_INTERNAL_0a94026f_15_unit_exl2_1b_cu_ca92c8c04cuda3std6ranges3__45__cpo9iter_swapE:
	.zero		1
	.type		_ZN46_INTERNAL_0a94026f_15_unit_exl2_1b_cu_ca92c8c04cuda3std3__45__cpo5crendE,@object
	.size		_ZN46_INTERNAL_0a94026f_15_unit_exl2_1b_cu_ca92c8c04cuda3std3__45__cpo5crendE,(_ZN46_INTERNAL_0a94026f_15_unit_exl2_1b_cu_ca92c8c04cuda3std6ranges3__45__cpo5cdataE - _ZN46_INTERNAL_0a94026f_15_unit_exl2_1b_cu_ca92c8c04cuda3std3__45__cpo5crendE)
_ZN46_INTERNAL_0a94026f_15_unit_exl2_1b_cu_ca92c8c04cuda3std3__45__cpo5crendE:
	.zero		1
	.type		_ZN46_INTERNAL_0a94026f_15_unit_exl2_1b_cu_ca92c8c04cuda3std6ranges3__45__cpo5cdataE,@object
	.size		_ZN46_INTERNAL_0a94026f_15_unit_exl2_1b_cu_ca92c8c04cuda3std6ranges3__45__cpo5cdataE,(_ZN46_INTERNAL_0a94026f_15_unit_exl2_1b_cu_ca92c8c04cuda3std6ranges3__45__cpo3endE - _ZN46_INTERNAL_0a94026f_15_unit_exl2_1b_cu_ca92c8c04cuda3std6ranges3__45__cpo5cdataE)
_ZN46_INTERNAL_0a94026f_15_unit_exl2_1b_cu_ca92c8c04cuda3std6ranges3__45__cpo5cdataE:
	.zero		1
	.type		_ZN46_INTERNAL_0a94026f_15_unit_exl2_1b_cu_ca92c8c04cuda3std6ranges3__45__cpo3endE,@object
	.size		_ZN46_INTERNAL_0a94026f_15_unit_exl2_1b_cu_ca92c8c04cuda3std6ranges3__45__cpo3endE,(_ZN46_INTERNAL_0a94026f_15_unit_exl2_1b_cu_ca92c8c04cuda3std3__419piecewise_constructE - _ZN46_INTERNAL_0a94026f_15_unit_exl2_1b_cu_ca92c8c04cuda3std6ranges3__45__cpo3endE)
_ZN46_INTERNAL_0a94026f_15_unit_exl2_1b_cu_ca92c8c04cuda3std6ranges3__45__cpo3endE:
	.zero		1
	.type		_ZN46_INTERNAL_0a94026f_15_unit_exl2_1b_cu_ca92c8c04cuda3std3__419piecewise_constructE,@object
	.size		_ZN46_INTERNAL_0a94026f_15_unit_exl2_1b_cu_ca92c8c04cuda3std3__419piecewise_constructE,(_ZN46_INTERNAL_0a94026f_15_unit_exl2_1b_cu_ca92c8c04cuda3std6ranges3__45__cpo5ssizeE - _ZN46_INTERNAL_0a94026f_15_unit_exl2_1b_cu_ca92c8c04cuda3std3__419piecewise_constructE)
_ZN46_INTERNAL_0a94026f_15_unit_exl2_1b_cu_ca92c8c04cuda3std3__419piecewise_constructE:
	.zero		1
	.type		_ZN46_INTERNAL_0a94026f_15_unit_exl2_1b_cu_ca92c8c04cuda3std6ranges3__45__cpo5ssizeE,@object
	.size		_ZN46_INTERNAL_0a94026f_15_unit_exl2_1b_cu_ca92c8c04cuda3std6ranges3__45__cpo5ssizeE,(_ZN46_INTERNAL_0a94026f_15_unit_exl2_1b_cu_ca92c8c04cuda3std3__45__cpo3endE - _ZN46_INTERNAL_0a94026f_15_unit_exl2_1b_cu_ca92c8c04cuda3std6ranges3__45__cpo5ssizeE)
_ZN46_INTERNAL_0a94026f_15_unit_exl2_1b_cu_ca92c8c04cuda3std6ranges3__45__cpo5ssizeE:
	.zero		1
	.type		_ZN46_INTERNAL_0a94026f_15_unit_exl2_1b_cu_ca92c8c04cuda3std3__45__cpo3endE,@object
	.size		_ZN46_INTERNAL_0a94026f_15_unit_exl2_1b_cu_ca92c8c04cuda3std3__45__cpo3endE,(_ZN46_INTERNAL_0a94026f_15_unit_exl2_1b_cu_ca92c8c04cuda3std6ranges3__45__cpo4cendE - _ZN46_INTERNAL_0a94026f_15_unit_exl2_1b_cu_ca92c8c04cuda3std3__45__cpo3endE)
_ZN46_INTERNAL_0a94026f_15_unit_exl2_1b_cu_ca92c8c04cuda3std3__45__cpo3endE:
	.zero		1
	.type		_ZN46_INTERNAL_0a94026f_15_unit_exl2_1b_cu_ca92c8c04cuda3std6ranges3__45__cpo4cendE,@object
	.size		_ZN46_INTERNAL_0a94026f_15_unit_exl2_1b_cu_ca92c8c04cuda3std6ranges3__45__cpo4cendE,(_ZN46_INTERNAL_0a94026f_15_unit_exl2_1b_cu_ca92c8c04cuda3std3__45__cpo4rendE - _ZN46_INTERNAL_0a94026f_15_unit_exl2_1b_cu_ca92c8c04cuda3std6ranges3__45__cpo4cendE)
_ZN46_INTERNAL_0a94026f_15_unit_exl2_1b_cu_ca92c8c04cuda3std6ranges3__45__cpo4cendE:
	.zero		1
	.type		_ZN46_INTERNAL_0a94026f_15_unit_exl2_1b_cu_ca92c8c04cuda3std3__45__cpo4rendE,@object
	.size		_ZN46_INTERNAL_0a94026f_15_unit_exl2_1b_cu_ca92c8c04cuda3std3__45__cpo4rendE,(_ZN46_INTERNAL_0a94026f_15_unit_exl2_1b_cu_ca92c8c04cuda3std6ranges3__45__cpo4prevE - _ZN46_INTERNAL_0a94026f_15_unit_exl2_1b_cu_ca92c8c04cuda3std3__45__cpo4rendE)
_ZN46_INTERNAL_0a94026f_15_unit_exl2_1b_cu_ca92c8c04cuda3std3__45__cpo4rendE:
	.zero		1
	.type		_ZN46_INTERNAL_0a94026f_15_unit_exl2_1b_cu_ca92c8c04cuda3std6ranges3__45__cpo4prevE,@object
	.size		_ZN46_INTERNAL_0a94026f_15_unit_exl2_1b_cu_ca92c8c04cuda3std6ranges3__45__cpo4prevE,(_ZN46_INTERNAL_0a94026f_15_unit_exl2_1b_cu_ca92c8c04cuda3std6ranges3__45__cpo9iter_moveE - _ZN46_INTERNAL_0a94026f_15_unit_exl2_1b_cu_ca92c8c04cuda3std6ranges3__45__cpo4prevE)
_ZN46_INTERNAL_0a94026f_15_unit_exl2_1b_cu_ca92c8c04cuda3std6ranges3__45__cpo4prevE:
	.zero		1
	.type		_ZN46_INTERNAL_0a94026f_15_unit_exl2_1b_cu_ca92c8c04cuda3std6ranges3__45__cpo9iter_moveE,@object
	.size		_ZN46_INTERNAL_0a94026f_15_unit_exl2_1b_cu_ca92c8c04cuda3std6ranges3__45__cpo9iter_moveE,(.L_13 - _ZN46_INTERNAL_0a94026f_15_unit_exl2_1b_cu_ca92c8c04cuda3std6ranges3__45__cpo9iter_moveE)
_ZN46_INTERNAL_0a94026f_15_unit_exl2_1b_cu_ca92c8c04cuda3std6ranges3__45__cpo9iter_moveE:
	.zero		1
.L_13:


//--------------------- .nv.shared._Z23gemm_half_q_half_kernelILi4ELi160ELb0ELb0ELi64EEvPK6__halfPKjS4_S2_PS0_iiiiPKtS7_iiiiiibS2_i --------------------------
	.section	.nv.shared._Z23gemm_half_q_half_kernelILi4ELi160ELb0ELb0ELi64EEvPK6__halfPKjS4_S2_PS0_iiiiPKtS7_iiiiiibS2_i,"aw",@nobits
	.sectionflags	@""
	.align	2
.nv.shared._Z23gemm_half_q_half_kernelILi4ELi160ELb0ELb0ELi64EEvPK6__halfPKjS4_S2_PS0_iiiiPKtS7_iiiiiibS2_i:
	.zero		1536


//--------------------- .nv.shared._Z23gemm_half_q_half_kernelILi4ELi40ELb0ELb0ELi64EEvPK6__halfPKjS4_S2_PS0_iiiiPKtS7_iiiiiibS2_i --------------------------
	.section	.nv.shared._Z23gemm_half_q_half_kernelILi4ELi40ELb0ELb0ELi64EEvPK6__halfPKjS4_S2_PS0_iiiiPKtS7_iiiiiibS2_i,"aw",@nobits
	.sectionflags	@""
	.align	2
.nv.shared._Z23gemm_half_q_half_kernelILi4ELi40ELb0ELb0ELi64EEvPK6__halfPKjS4_S2_PS0_iiiiPKtS7_iiiiiibS2_i:
	.zero		1536


//--------------------- .nv.shared._Z23gemm_half_q_half_kernelILi4ELi10ELb0ELb0ELi64EEvPK6__halfPKjS4_S2_PS0_iiiiPKtS7_iiiiiibS2_i --------------------------
	.section	.nv.shared._Z23gemm_half_q_half_kernelILi4ELi10ELb0ELb0ELi64EEvPK6__halfPKjS4_S2_PS0_iiiiPKtS7_iiiiiibS2_i,"aw",@nobits
	.sectionflags	@""
	.align	2
.nv.shared._Z23gemm_half_q_half_kernelILi4ELi10ELb0ELb0ELi64EEvPK6__halfPKjS4_S2_PS0_iiiiPKtS7_iiiiiibS2_i:
	.zero		1536


//--------------------- .nv.shared._Z23gemm_half_q_half_kernelILi4ELi172ELb0ELb0ELi64EEvPK6__halfPKjS4_S2_PS0_iiiiPKtS7_iiiiiibS2_i --------------------------
	.section	.nv.shared._Z23gemm_half_q_half_kernelILi4ELi172ELb0ELb0ELi64EEvPK6__halfPKjS4_S2_PS0_iiiiPKtS7_iiiiiibS2_i,"aw",@nobits
	.sectionflags	@""
	.align	2
.nv.shared._Z23gemm_half_q_half_kernelILi4ELi172ELb0ELb0ELi64EEvPK6__halfPKjS4_S2_PS0_iiiiPKtS7_iiiiiibS2_i:
	.zero		1536


//--------------------- .nv.shared._Z23gemm_half_q_half_kernelILi4ELi176ELb0ELb0ELi64EEvPK6__halfPKjS4_S2_PS0_iiiiPKtS7_iiiiiibS2_i --------------------------
	.section	.nv.shared._Z23gemm_half_q_half_kernelILi4ELi176ELb0ELb0ELi64EEvPK6__halfPKjS4_S2_PS0_iiiiPKtS7_iiiiiibS2_i,"aw",@nobits
	.sectionflags	@""
	.align	2
.nv.shared._Z23gemm_half_q_half_kernelILi4ELi176ELb0ELb0ELi64EEvPK6__halfPKjS4_S2_PS0_iiiiPKtS7_iiiiiibS2_i:
	.zero		1536


//--------------------- .nv.shared._Z23gemm_half_q_half_kernelILi4ELi152ELb0ELb0ELi64EEvPK6__halfPKjS4_S2_PS0_iiiiPKtS7_iiiiiibS2_i --------------------------
	.section	.nv.shared._Z23gemm_half_q_half_kernelILi4ELi152ELb0ELb0ELi64EEvPK6__halfPKjS4_S2_PS0_iiiiPKtS7_iiiiiibS2_i,"aw",@nobits
	.sectionflags	@""
	.align	2
.nv.shared._Z23gemm_half_q_half_kernelILi4ELi152ELb0ELb0ELi64EEvPK6__halfPKjS4_S2_PS0_iiiiPKtS7_iiiiiibS2_i:
	.zero		1536


//--------------------- .nv.shared._Z23gemm_half_q_half_kernelILi4ELi140ELb0ELb0ELi64EEvPK6__halfPKjS4_S2_PS0_iiiiPKtS7_iiiiiibS2_i --------------------------
	.section	.nv.shared._Z23gemm_half_q_half_kernelILi4ELi140ELb0ELb0ELi64EEvPK6__halfPKjS4_S2_PS0_iiiiPKtS7_iiiiiibS2_i,"aw",@nobits
	.sectionflags	@""
	.align	2
.nv.shared._Z23gemm_half_q_half_kernelILi4ELi140ELb0ELb0ELi64EEvPK6__halfPKjS4_S2_PS0_iiiiPKtS7_iiiiiibS2_i:
	.zero		1536


//--------------------- .nv.shared._Z23gemm_half_q_half_kernelILi4ELi20ELb0ELb0ELi64EEvPK6__halfPKjS4_S2_PS0_iiiiPKtS7_iiiiiibS2_i --------------------------
	.section	.nv.shared._Z23gemm_half_q_half_kernelILi4ELi20ELb0ELb0ELi64EEvPK6__halfPKjS4_S2_PS0_iiiiPKtS7_iiiiiibS2_i,"aw",@nobits
	.sectionflags	@""
	.align	2
.nv.shared._Z23gemm_half_q_half_kernelILi4ELi20ELb0ELb0ELi64EEvPK6__halfPKjS4_S2_PS0_iiiiPKtS7_iiiiiibS2_i:
	.zero		1536


//--------------------- .nv.shared._Z23gemm_half_q_half_kernelILi4ELi38ELb0ELb0ELi64EEvPK6__halfPKjS4_S2_PS0_iiiiPKtS7_iiiiiibS2_i --------------------------
	.section	.nv.shared._Z23gemm_half_q_half_kernelILi4ELi38ELb0ELb0ELi64EEvPK6__halfPKjS4_S2_PS0_iiiiPKtS7_iiiiiibS2_i,"aw",@nobits
	.sectionflags	@""
	.align	2
.nv.shared._Z23gemm_half_q_half_kernelILi4ELi38ELb0ELb0ELi64EEvPK6__halfPKjS4_S2_PS0_iiiiPKtS7_iiiiiibS2_i:
	.zero		1536


//--------------------- .nv.shared._Z23gemm_half_q_half_kernelILi4ELi128ELb0ELb0ELi64EEvPK6__halfPKjS4_S2_PS0_iiiiPKtS7_iiiiiibS2_i --------------------------
	.section	.nv.shared._Z23gemm_half_q_half_kernelILi4ELi128ELb0ELb0ELi64EEvPK6__halfPKjS4_S2_PS0_iiiiPKtS7_iiiiiibS2_i,"aw",@nobits
	.sectionflags	@""
	.align	2
.nv.shared._Z23gemm_half_q_half_kernelILi4ELi128ELb0ELb0ELi64EEvPK6__halfPKjS4_S2_PS0_iiiiPKtS7_iiiiiibS2_i:
	.zero		1536


//--------------------- .nv.shared._Z23gemm_half_q_half_kernelILi4ELi190ELb0ELb0ELi32EEvPK6__halfPKjS4_S2_PS0_iiiiPKtS7_iiiiiibS2_i --------------------------
	.section	.nv.shared._Z23gemm_half_q_half_kernelILi4ELi190ELb0ELb0ELi32EEvPK6__halfPKjS4_S2_PS0_iiiiPKtS7_iiiiiibS2_i,"aw",@nobits
	.sectionflags	@""
	.align	2
.nv.shared._Z23gemm_half_q_half_kernelILi4ELi190ELb0ELb0ELi32EEvPK6__halfPKjS4_S2_PS0_iiiiPKtS7_iiiiiibS2_i:
	.zero		1280


//--------------------- .nv.shared._Z23gemm_half_q_half_kernelILi4ELi160ELb0ELb0ELi32EEvPK6__halfPKjS4_S2_PS0_iiiiPKtS7_iiiiiibS2_i --------------------------
	.section	.nv.shared._Z23gemm_half_q_half_kernelILi4ELi160ELb0ELb0ELi32EEvPK6__halfPKjS4_S2_PS0_iiiiPKtS7_iiiiiibS2_i,"aw",@nobits
	.sectionflags	@""
	.align	2
.nv.shared._Z23gemm_half_q_half_kernelILi4ELi160ELb0ELb0ELi32EEvPK6__halfPKjS4_S2_PS0_iiiiPKtS7_iiiiiibS2_i:
	.zero		1280


//--------------------- .nv.shared._Z23gemm_half_q_half_kernelILi4ELi40ELb0ELb0ELi32EEvPK6__halfPKjS4_S2_PS0_iiiiPKtS7_iiiiiibS2_i --------------------------
	.section	.nv.shared._Z23gemm_half_q_half_kernelILi4ELi40ELb0ELb0ELi32EEvPK6__halfPKjS4_S2_PS0_iiiiPKtS7_iiiiiibS2_i,"aw",@nobits
	.sectionflags	@""
	.align	2
.nv.shared._Z23gemm_half_q_half_kernelILi4ELi40ELb0ELb0ELi32EEvPK6__halfPKjS4_S2_PS0_iiiiPKtS7_iiiiiibS2_i:
	.zero		1280


//--------------------- .nv.shared._Z23gemm_half_q_half_kernelILi4ELi10ELb0ELb0ELi32EEvPK6__halfPKjS4_S2_PS0_iiiiPKtS7_iiiiiibS2_i --------------------------
	.section	.nv.shared._Z23gemm_half_q_half_kernelILi4ELi10ELb0ELb0ELi32EEvPK6__halfPKjS4_S2_PS0_iiiiPKtS7_iiiiiibS2_i,"aw",@nobits
	.sectionflags	@""
	.align	2
.nv.shared._Z23gemm_half_q_half_kernelILi4ELi10ELb0ELb0ELi32EEvPK6__halfPKjS4_S2_PS0_iiiiPKtS7_iiiiiibS2_i:
	.zero		1280


//--------------------- .nv.shared._Z23gemm_half_q_half_kernelILi4ELi172ELb0ELb0ELi32EEvPK6__halfPKjS4_S2_PS0_iiiiPKtS7_iiiiiibS2_i --------------------------
	.section	.nv.shared._Z23gemm_half_q_half_kernelILi4ELi172ELb0ELb0ELi32EEvPK6__halfPKjS4_S2_PS0_iiiiPKtS7_iiiiiibS2_i,"aw",@nobits
	.sectionflags	@""
	.align	2
.nv.shared._Z23gemm_half_q_half_kernelILi4ELi172ELb0ELb0ELi32EEvPK6__halfPKjS4_S2_PS0_iiiiPKtS7_iiiiiibS2_i:
	.zero		1280


//--------------------- .nv.shared._Z23gemm_half_q_half_kernelILi4ELi176ELb0ELb0ELi32EEvPK6__halfPKjS4_S2_PS0_iiiiPKtS7_iiiiiibS2_i --------------------------
	.section	.nv.shared._Z23gemm_half_q_half_kernelILi4ELi176ELb0ELb0ELi32EEvPK6__halfPKjS4_S2_PS0_iiiiPKtS7_iiiiiibS2_i,"aw",@nobits
	.sectionflags	@""
	.align	2
.nv.shared._Z23gemm_half_q_half_kernelILi4ELi176ELb0ELb0ELi32EEvPK6__halfPKjS4_S2_PS0_iiiiPKtS7_iiiiiibS2_i:
	.zero		1280


//--------------------- .nv.shared._Z23gemm_half_q_half_kernelILi4ELi152ELb0ELb0ELi32EEvPK6__halfPKjS4_S2_PS0_iiiiPKtS7_iiiiiibS2_i --------------------------
	.section	.nv.shared._Z23gemm_half_q_half_kernelILi4ELi152ELb0ELb0ELi32EEvPK6__halfPKjS4_S2_PS0_iiiiPKtS7_iiiiiibS2_i,"aw",@nobits
	.sectionflags	@""
	.align	2
.nv.shared._Z23gemm_half_q_half_kernelILi4ELi152ELb0ELb0ELi32EEvPK6__halfPKjS4_S2_PS0_iiiiPKtS7_iiiiiibS2_i:
	.zero		1280


//--------------------- .nv.shared._Z23gemm_half_q_half_kernelILi4ELi140ELb0ELb0ELi32EEvPK6__halfPKjS4_S2_PS0_iiiiPKtS7_iiiiiibS2_i --------------------------
	.section	.nv.shared._Z23gemm_half_q_half_kernelILi4ELi140ELb0ELb0ELi32EEvPK6__halfPKjS4_S2_PS0_iiiiPKtS7_iiiiiibS2_i,"aw",@nobits
	.sectionflags	@""
	.align	2
.nv.shared._Z23gemm_half_q_half_kernelILi4ELi140ELb0ELb0ELi32EEvPK6__halfPKjS4_S2_PS0_iiiiPKtS7_iiiiiibS2_i:
	.zero		1280


//--------------------- .nv.shared._Z23gemm_half_q_half_kernelILi4ELi20ELb0ELb0ELi32EEvPK6__halfPKjS4_S2_PS0_iiiiPKtS7_iiiiiibS2_i --------------------------
	.section	.nv.shared._Z23gemm_half_q_half_kernelILi4ELi20ELb0ELb0ELi32EEvPK6__halfPKjS4_S2_PS0_iiiiPKtS7_iiiiiibS2_i,"aw",@nobits
	.sectionflags	@""
	.align	2
.nv.shared._Z23gemm_half_q_half_kernelILi4ELi20ELb0ELb0ELi32EEvPK6__halfPKjS4_S2_PS0_iiiiPKtS7_iiiiiibS2_i:
	.zero		1280


//--------------------- .nv.shared._Z23gemm_half_q_half_kernelILi4ELi38ELb0ELb0ELi32EEvPK6__halfPKjS4_S2_PS0_iiiiPKtS7_iiiiiibS2_i --------------------------
	.section	.nv.shared._Z23gemm_half_q_half_kernelILi4ELi38ELb0ELb0ELi32EEvPK6__halfPKjS4_S2_PS0_iiiiPKtS7_iiiiiibS2_i,"aw",@nobits
	.sectionflags	@""
	.align	2
.nv.shared._Z23gemm_half_q_half_kernelILi4ELi38ELb0ELb0ELi32EEvPK6__halfPKjS4_S2_PS0_iiiiPKtS7_iiiiiibS2_i:
	.zero		1280


//--------------------- .nv.shared._Z23gemm_half_q_half_kernelILi4ELi128ELb0ELb0ELi32EEvPK6__halfPKjS4_S2_PS0_iiiiPKtS7_iiiiiibS2_i --------------------------
	.section	.nv.shared._Z23gemm_half_q_half_kernelILi4ELi128ELb0ELb0ELi32EEvPK6__halfPKjS4_S2_PS0_iiiiPKtS7_iiiiiibS2_i,"aw",@nobits
	.sectionflags	@""
	.align	2
.nv.shared._Z23gemm_half_q_half_kernelILi4ELi128ELb0ELb0ELi32EEvPK6__halfPKjS4_S2_PS0_iiiiPKtS7_iiiiiibS2_i:
	.zero		1280


//--------------------- .nv.shared._Z23gemm_half_q_half_kernelILi3ELi190ELb0ELb0ELi64EEvPK6__halfPKjS4_S2_PS0_iiiiPKtS7_iiiiiibS2_i --------------------------
	.section	.nv.shared._Z23gemm_half_q_half_kernelILi3ELi190ELb0ELb0ELi64EEvPK6__halfPKjS4_S2_PS0_iiiiPKtS7_iiiiiibS2_i,"aw",@nobits
	.sectionflags	@""
	.align	2
.nv.shared._Z23gemm_half_q_half_kernelILi3ELi190ELb0ELb0ELi64EEvPK6__halfPKjS4_S2_PS0_iiiiPKtS7_iiiiiibS2_i:
	.zero		1408


//--------------------- .nv.shared._Z23gemm_half_q_half_kernelILi3ELi160ELb0ELb0ELi64EEvPK6__halfPKjS4_S2_PS0_iiiiPKtS7_iiiiiibS2_i --------------------------
	.section	.nv.shared._Z23gemm_half_q_half_kernelILi3ELi160ELb0ELb0ELi64EEvPK6__halfPKjS4_S2_PS0_iiiiPKtS7_iiiiiibS2_i,"aw",@nobits
	.sectionflags	@""
	.align	2
.nv.shared._Z23gemm_half_q_half_kernelILi3ELi160ELb0ELb0ELi64EEvPK6__halfPKjS4_S2_PS0_iiiiPKtS7_iiiiiibS2_i:
	.zero		1408


//--------------------- .nv.shared._Z23gemm_half_q_half_kernelILi3ELi40ELb0ELb0ELi64EEvPK6__halfPKjS4_S2_PS0_iiiiPKtS7_iiiiiibS2_i --------------------------
	.section	.nv.shared._Z23gemm_half_q_half_kernelILi3ELi40ELb0ELb0ELi64EEvPK6__halfPKjS4_S2_PS0_iiiiPKtS7_iiiiiibS2_i,"aw",@nobits
	.sectionflags	@""
	.align	2
.nv.shared._Z23gemm_half_q_half_kernelILi3ELi40ELb0ELb0ELi64EEvPK6__halfPKjS4_S2_PS0_iiiiPKtS7_iiiiiibS2_i:
	.zero		1408


//--------------------- .nv.shared._Z23gemm_half_q_half_kernelILi3ELi10ELb0ELb0ELi64EEvPK6__halfPKjS4_S2_PS0_iiiiPKtS7_iiiiiibS2_i --------------------------
	.section	.nv.shared._Z23gemm_half_q_half_kernelILi3ELi10ELb0ELb0ELi64EEvPK6__halfPKjS4_S2_PS0_iiiiPKtS7_iiiiiibS2_i,"aw",@nobits
	.sectionflags	@""
	.align	2
.nv.shared._Z23gemm_half_q_half_kernelILi3ELi10ELb0ELb0ELi64EEvPK6__halfPKjS4_S2_PS0_iiiiPKtS7_iiiiiibS2_i:
	.zero		1408


//--------------------- .nv.shared._Z23gemm_half_q_half_kernelILi3ELi172ELb0ELb0ELi64EEvPK6__halfPKjS4_S2_PS0_iiiiPKtS7_iiiiiibS2_i --------------------------
	.section	.nv.shared._Z23gemm_half_q_half_kernelILi3ELi172ELb0ELb0ELi64EEvPK6__halfPKjS4_S2_PS0_iiiiPKtS7_iiiiiibS2_i,"aw",@nobits
	.sectionflags	@""
	.align	2
.nv.shared._Z23gemm_half_q_half_kernelILi3ELi172ELb0ELb0ELi64EEvPK6__halfPKjS4_S2_PS0_iiiiPKtS7_iiiiiibS2_i:
	.zero		1408


//--------------------- .nv.shared._Z23gemm_half_q_half_kernelILi3ELi176ELb0ELb0ELi64EEvPK6__halfPKjS4_S2_PS0_iiiiPKtS7_iiiiiibS2_i --------------------------
	.section	.nv.shared._Z23gemm_half_q_half_kernelILi3ELi176ELb0ELb0ELi64EEvPK6__halfPKjS4_S2_PS0_iiiiPKtS7_iiiiiibS2_i,"aw",@nobits
	.sectionflags	@""
	.align	2
.nv.shared._Z23gemm_half_q_half_kernelILi3ELi176ELb0ELb0ELi64EEvPK6__halfPKjS4_S2_PS0_iiiiPKtS7_iiiiiibS2_i:
	.zero		1408


//--------------------- .nv.shared._Z23gemm_half_q_half_kernelILi3ELi152ELb0ELb0ELi64EEvPK6__halfPKjS4_S2_PS0_iiiiPKtS7_iiiiiibS2_i --------------------------
	.section	.nv.shared._Z23gemm_half_q_half_kernelILi3ELi152ELb0ELb0ELi64EEvPK6__halfPKjS4_S2_PS0_iiiiPKtS7_iiiiiibS2_i,"aw",@nobits
	.sectionflags	@""
	.align	2
.nv.shared._Z23gemm_half_q_half_kernelILi3ELi152ELb0ELb0ELi64EEvPK6__halfPKjS4_S2_PS0_iiiiPKtS7_iiiiiibS2_i:
	.zero		1408


//--------------------- .nv.shared._Z23gemm_half_q_half_kernelILi3ELi140ELb0ELb0ELi64EEvPK6__halfPKjS4_S2_PS0_iiiiPKtS7_iiiiiibS2_i --------------------------
	.section	.nv.shared._Z23gemm_half_q_half_kernelILi3ELi140ELb0ELb0ELi64EEvPK6__halfPKjS4_S2_PS0_iiiiPKtS7_iiiiiibS2_i,"aw",@nobits
	.sectionflags	@""
	.align	2
.nv.shared._Z23gemm_half_q_half_kernelILi3ELi140ELb0ELb0ELi64EEvPK6__halfPKjS4_S2_PS0_iiiiPKtS7_iiiiiibS2_i:
	.zero		1408


//--------------------- .nv.shared._Z23gemm_half_q_half_kernelILi3ELi20ELb0ELb0ELi64EEvPK6__halfPKjS4_S2_PS0_iiiiPKtS7_iiiiiibS2_i --------------------------
	.section	.nv.shared._Z23gemm_half_q_half_kernelILi3ELi20ELb0ELb0ELi64EEvPK6__halfPKjS4_S2_PS0_iiiiPKtS7_iiiiiibS2_i,"aw",@nobits
	.sectionflags	@""
	.align	2
.nv.shared._Z23gemm_half_q_half_kernelILi3ELi20ELb0ELb0ELi64EEvPK6__halfPKjS4_S2_PS0_iiiiPKtS7_iiiiiibS2_i:
	.zero		1408


//--------------------- .nv.shared._Z23gemm_half_q_half_kernelILi3ELi38ELb0ELb0ELi64EEvPK6__halfPKjS4_S2_PS0_iiiiPKtS7_iiiiiibS2_i --------------------------
	.section	.nv.shared._Z23gemm_half_q_half_kernelILi3ELi38ELb0ELb0ELi64EEvPK6__halfPKjS4_S2_PS0_iiiiPKtS7_iiiiiibS2_i,"aw",@nobits
	.sectionflags	@""
	.align	2
.nv.shared._Z23gemm_half_q_half_kernelILi3ELi38ELb0ELb0ELi64EEvPK6__halfPKjS4_S2_PS0_iiiiPKtS7_iiiiiibS2_i:
	.zero		1408


//--------------------- .nv.shared._Z23gemm_half_q_half_kernelILi3ELi128ELb0ELb0ELi64EEvPK6__halfPKjS4_S2_PS0_iiiiPKtS7_iiiiiibS2_i --------------------------
	.section	.nv.shared._Z23gemm_half_q_half_kernelILi3ELi128ELb0ELb0ELi64EEvPK6__halfPKjS4_S2_PS0_iiiiPKtS7_iiiiiibS2_i,"aw",@nobits
	.sectionflags	@""
	.align	2
.nv.shared._Z23gemm_half_q_half_kernelILi3ELi128ELb0ELb0ELi64EEvPK6__halfPKjS4_S2_PS0_iiiiPKtS7_iiiiiibS2_i:
	.zero		1408


//--------------------- .nv.shared._Z23gemm_half_q_half_kernelILi3ELi190ELb0ELb0ELi32EEvPK6__halfPKjS4_S2_PS0_iiiiPKtS7_iiiiiibS2_i --------------------------
	.section	.nv.shared._Z23gemm_half_q_half_kernelILi3ELi190ELb0ELb0ELi32EEvPK6__halfPKjS4_S2_PS0_iiiiPKtS7_iiiiiibS2_i,"aw",@nobits
	.sectionflags	@""
	.align	2
.nv.shared._Z23gemm_half_q_half_kernelILi3ELi190ELb0ELb0ELi32EEvPK6__halfPKjS4_S2_PS0_iiiiPKtS7_iiiiiibS2_i:
	.zero		1216


//--------------------- .nv.shared._Z23gemm_half_q_half_kernelILi3ELi160ELb0ELb0ELi32EEvPK6__halfPKjS4_S2_PS0_iiiiPKtS7_iiiiiibS2_i --------------------------
	.section	.nv.shared._Z23gemm_half_q_half_kernelILi3ELi160ELb0ELb0ELi32EEvPK6__halfPKjS4_S2_PS0_iiiiPKtS7_iiiiiibS2_i,"aw",@nobits
	.sectionflags	@""
	.align	2
.nv.shared._Z23gemm_half_q_half_kernelILi3ELi160ELb0ELb0ELi32EEvPK6__halfPKjS4_S2_PS0_iiiiPKtS7_iiiiiibS2_i:
	.zero		1216


//--------------------- .nv.shared._Z23gemm_half_q_half_kernelILi3ELi40ELb0ELb0ELi32EEvPK6__halfPKjS4_S2_PS0_iiiiPKtS7_iiiiiibS2_i --------------------------
	.section	.nv.shared._Z23gemm_half_q_half_kernelILi3ELi40ELb0ELb0ELi32EEvPK6__halfPKjS4_S2_PS0_iiiiPKtS7_iiiiiibS2_i,"aw",@nobits
	.sectionflags	@""
	.align	2
.nv.shared._Z23gemm_half_q_half_kernelILi3ELi40ELb0ELb0ELi32EEvPK6__halfPKjS4_S2_PS0_iiiiPKtS7_iiiiiibS2_i:
	.zero		1216


//--------------------- .nv.shared._Z23gemm_half_q_half_kernelILi3ELi10ELb0ELb0ELi32EEvPK6__halfPKjS4_S2_PS0_iiiiPKtS7_iiiiiibS2_i --------------------------
	.section	.nv.shared._Z23gemm_half_q_half_kernelILi3ELi10ELb0ELb0ELi32EEvPK6__halfPKjS4_S2_PS0_iiiiPKtS7_iiiiiibS2_i,"aw",@nobits
	.sectionflags	@""
	.align	2
.nv.shared._Z23gemm_half_q_half_kernelILi3ELi10ELb0ELb0ELi32EEvPK6__halfPKjS4_S2_PS0_iiiiPKtS7_iiiiiibS2_i:
	.zero		1216


//--------------------- .nv.shared._Z23gemm_half_q_half_kernelILi3ELi172ELb0ELb0ELi32EEvPK6__halfPKjS4_S2_PS0_iiiiPKtS7_iiiiiibS2_i --------------------------
	.section	.nv.shared._Z23gemm_half_q_half_kernelILi3ELi172ELb0ELb0ELi32EEvPK6__halfPKjS4_S2_PS0_iiiiPKtS7_iiiiiibS2_i,"aw",@nobits
	.sectionflags	@""
	.align	2
.nv.shared._Z23gemm_half_q_half_kernelILi3ELi172ELb0ELb0ELi32EEvPK6__halfPKjS4_S2_PS0_iiiiPKtS7_iiiiiibS2_i:
	.zero		1216


//--------------------- .nv.shared._Z23gemm_half_q_half_kernelILi3ELi176ELb0ELb0ELi32EEvPK6__halfPKjS4_S2_PS0_iiiiPKtS7_iiiiiibS2_i --------------------------
	.section	.nv.shared._Z23gemm_half_q_half_kernelILi3ELi176ELb0ELb0ELi32EEvPK6__halfPKjS4_S2_PS0_iiiiPKtS7_iiiiiibS2_i,"aw",@nobits
	.sectionflags	@""
	.align	2
.nv.shared._Z23gemm_half_q_half_kernelILi3ELi176ELb0ELb0ELi32EEvPK6__halfPKjS4_S2_PS0_iiiiPKtS7_iiiiiibS2_i:
	.zero		1216


//--------------------- .nv.shared._Z23gemm_half_q_half_kernelILi3ELi152ELb0ELb0ELi32EEvPK6__halfPKjS4_S2_PS0_iiiiPKtS7_iiiiiibS2_i --------------------------
	.section	.nv.shared._Z23gemm_half_q_half_kernelILi3ELi152ELb0ELb0ELi32EEvPK6__halfPKjS4_S2_PS0_iiiiPKtS7_iiiiiibS2_i,"aw",@nobits
	.sectionflags	@""
	.align	2
.nv.shared._Z23gemm_half_q_half_kernelILi3ELi152ELb0ELb0ELi32EEvPK6__halfPKjS4_S2_PS0_iiiiPKtS7_iiiiiibS2_i:
	.zero		1216


//--------------------- .nv.shared._Z23gemm_half_q_half_kernelILi3ELi140ELb0ELb0ELi32EEvPK6__halfPKjS4_S2_PS0_iiiiPKtS7_iiiiiibS2_i --------------------------
	.section	.nv.shared._Z23gemm_half_q_half_kernelILi3ELi140ELb0ELb0ELi32EEvPK6__halfPKjS4_S2_PS0_iiiiPKtS7_iiiiiibS2_i,"aw",@nobits
	.sectionflags	@""
	.align	2
.nv.shared._Z23gemm_half_q_half_kernelILi3ELi140ELb0ELb0ELi32EEvPK6__halfPKjS4_S2_PS0_iiiiPKtS7_iiiiiibS2_i:
	.zero		1216


//--------------------- .nv.shared._Z23gemm_half_q_half_kernelILi3ELi20ELb0ELb0ELi32EEvPK6__halfPKjS4_S2_PS0_iiiiPKtS7_iiiiiibS2_i --------------------------
	.section	.nv.shared._Z23gemm_half_q_half_kernelILi3ELi20ELb0ELb0ELi32EEvPK6__halfPKjS4_S2_PS0_iiiiPKtS7_iiiiiibS2_i,"aw",@nobits
	.sectionflags	@""
	.align	2
.nv.shared._Z23gemm_half_q_half_kernelILi3ELi20ELb0ELb0ELi32EEvPK6__halfPKjS4_S2_PS0_iiiiPKtS7_iiiiiibS2_i:
	.zero		1216


//--------------------- .nv.shared._Z23gemm_half_q_half_kernelILi3ELi38ELb0ELb0ELi32EEvPK6__halfPKjS4_S2_PS0_iiiiPKtS7_iiiiiibS2_i --------------------------
	.section	.nv.shared._Z23gemm_half_q_half_kernelILi3ELi38ELb0ELb0ELi32EEvPK6__halfPKjS4_S2_PS0_iiiiPKtS7_iiiiiibS2_i,"aw",@nobits
	.sectionflags	@""
	.align	2
.nv.shared._Z23gemm_half_q_half_kernelILi3ELi38ELb0ELb0ELi32EEvPK6__halfPKjS4_S2_PS0_iiiiPKtS7_iiiiiibS2_i:
	.zero		1216


//--------------------- .nv.shared._Z23gemm_half_q_half_kernelILi3ELi128ELb0ELb0ELi32EEvPK6__halfPKjS4_S2_PS0_iiiiPKtS7_iiiiiibS2_i --------------------------
	.section	.nv.shared._Z23gemm_half_q_half_kernelILi3ELi128ELb0ELb0ELi32EEvPK6__halfPKjS4_S2_PS0_iiiiPKtS7_iiiiiibS2_i,"aw",@nobits
	.sectionflags	@""
	.align	2
.nv.shared._Z23gemm_half_q_half_kernelILi3ELi128ELb0ELb0ELi32EEvPK6__halfPKjS4_S2_PS0_iiiiPKtS7_iiiiiibS2_i:
	.zero		1216


//--------------------- .nv.shared._Z23gemm_half_q_half_kernelILi2ELi190ELb0ELb0ELi64EEvPK6__halfPKjS4_S2_PS0_iiiiPKtS7_iiiiiibS2_i --------------------------
	.section	.nv.shared._Z23gemm_half_q_half_kernelILi2ELi190ELb0ELb0ELi64EEvPK6__halfPKjS4_S2_PS0_iiiiPKtS7_iiiiiibS2_i,"aw",@nobits
	.sectionflags	@""
	.align	2
.nv.shared._Z23gemm_half_q_half_kernelILi2ELi190ELb0ELb0ELi64EEvPK6__halfPKjS4_S2_PS0_iiiiPKtS7_iiiiiibS2_i:
	.zero		1280


//--------------------- .nv.shared._Z23gemm_half_q_half_kernelILi2ELi160ELb0ELb0ELi64EEvPK6__halfPKjS4_S2_PS0_iiiiPKtS7_iiiiiibS2_i --------------------------
	.section	.nv.shared._Z23gemm_half_q_half_kernelILi2ELi160ELb0ELb0ELi64EEvPK6__halfPKjS4_S2_PS0_iiiiPKtS7_iiiiiibS2_i,"aw",@nobits
	.sectionflags	@""
	.align	2
.nv.shared._Z23gemm_half_q_half_kernelILi2ELi160ELb0ELb0ELi64EEvPK6__halfPKjS4_S2_PS0_iiiiPKtS7_iiiiiibS2_i:
	.zero		1280


//--------------------- .nv.shared._Z23gemm_half_q_half_kernelILi2ELi40ELb0ELb0ELi64EEvPK6__halfPKjS4_S2_PS0_iiiiPKtS7_iiiiiibS2_i --------------------------
	.section	.nv.shared._Z23gemm_half_q_half_kernelILi2ELi40ELb0ELb0ELi64EEvPK6__halfPKjS4_S2_PS0_iiiiPKtS7_iiiiiibS2_i,"aw",@nobits
	.sectionflags	@""
	.align	2
.nv.shared._Z23gemm_half_q_half_kernelILi2ELi40ELb0ELb0ELi64EEvPK6__halfPKjS4_S2_PS0_iiiiPKtS7_iiiiiibS2_i:
	.zero		1280


//--------------------- .nv.shared._Z23gemm_half_q_half_kernelILi2ELi10ELb0ELb0ELi64EEvPK6__halfPKjS4_S2_PS0_iiiiPKtS7_iiiiiibS2_i --------------------------
	.section	.nv.shared._Z23gemm_half_q_half_kernelILi2ELi10ELb0ELb0ELi64EEvPK6__halfPKjS4_S2_PS0_iiiiPKtS7_iiiiiibS2_i,"aw",@nobits
	.sectionflags	@""
	.align	2
.nv.shared._Z23gemm_half_q_half_kernelILi2ELi10ELb0ELb0ELi64EEvPK6__halfPKjS4_S2_PS0_iiiiPKtS7_iiiiiibS2_i:
	.zero		1280


//--------------------- .nv.shared._Z23gemm_half_q_half_kernelILi2ELi172ELb0ELb0ELi64EEvPK6__halfPKjS4_S2_PS0_iiiiPKtS7_iiiiiibS2_i --------------------------
	.section	.nv.shared._Z23gemm_half_q_half_kernelILi2ELi172ELb0ELb0ELi64EEvPK6__halfPKjS4_S2_PS0_iiiiPKtS7_iiiiiibS2_i,"aw",@nobits
	.sectionflags	@""
	.align	2
.nv.shared._Z23gemm_half_q_half_kernelILi2ELi172ELb0ELb0ELi64EEvPK6__halfPKjS4_S2_PS0_iiiiPKtS7_iiiiiibS2_i:
	.zero		1280


//--------------------- .nv.shared._Z23gemm_half_q_half_kernelILi2ELi176ELb0ELb0ELi64EEvPK6__halfPKjS4_S2_PS0_iiiiPKtS7_iiiiiibS2_i --------------------------
	.section	.nv.shared._Z23gemm_half_q_half_kernelILi2ELi176ELb0ELb0ELi64EEvPK6__halfPKjS4_S2_PS0_iiiiPKtS7_iiiiiibS2_i,"aw",@nobits
	.sectionflags	@""
	.align	2
.nv.shared._Z23gemm_half_q_half_kernelILi2ELi176ELb0ELb0ELi64EEvPK6__halfPKjS4_S2_PS0_iiiiPKtS7_iiiiiibS2_i:
	.zero		1280


//--------------------- .nv.shared._Z23gemm_half_q_half_kernelILi2ELi152ELb0ELb0ELi64EEvPK6__halfPKjS4_S2_PS0_iiiiPKtS7_iiiiiibS2_i --------------------------
	.section	.nv.shared._Z23gemm_half_q_half_kernelILi2ELi152ELb0ELb0ELi64EEvPK6__halfPKjS4_S2_PS0_iiiiPKtS7_iiiiiibS2_i,"aw",@nobits
	.sectionflags	@""
	.align	2
.nv.shared._Z23gemm_half_q_half_kernelILi2ELi152ELb0ELb0ELi64EEvPK6__halfPKjS4_S2_PS0_iiiiPKtS7_iiiiiibS2_i:
	.zero		1280


//--------------------- .nv.shared._Z23gemm_half_q_half_kernelILi2ELi140ELb0ELb0ELi64EEvPK6__halfPKjS4_S2_PS0_iiiiPKtS7_iiiiiibS2_i --------------------------
	.section	.nv.shared._Z23gemm_half_q_half_kernelILi2ELi140ELb0ELb0ELi64EEvPK6__halfPKjS4_S2_PS0_iiiiPKtS7_iiiiiibS2_i,"aw",@nobits
	.sectionflags	@""
	.align	2
.nv.shared._Z23gemm_half_q_half_kernelILi2ELi140ELb0ELb0ELi64EEvPK6__halfPKjS4_S2_PS0_iiiiPKtS7_iiiiiibS2_i:
	.zero		1280


//--------------------- .nv.shared._Z23gemm_half_q_half_kernelILi2ELi20ELb0ELb0ELi64EEvPK6__halfPKjS4_S2_PS0_iiiiPKtS7_iiiiiibS2_i --------------------------
	.section	.nv.shared._Z23gemm_half_q_half_kernelILi2ELi20ELb0ELb0ELi64EEvPK6__halfPKjS4_S2_PS0_iiiiPKtS7_iiiiiibS2_i,"aw",@nobits
	.sectionflags	@""
	.align	2
.nv.shared._Z23gemm_half_q_half_kernelILi2ELi20ELb0ELb0ELi64EEvPK6__halfPKjS4_S2_PS0_iiiiPKtS7_iiiiiibS2_i:
	.zero		1280


//--------------------- .nv.shared._Z23gemm_half_q_half_kernelILi2ELi38ELb0ELb0ELi64EEvPK6__halfPKjS4_S2_PS0_iiiiPKtS7_iiiiiibS2_i --------------------------
	.section	.nv.shared._Z23gemm_half_q_half_kernelILi2ELi38ELb0ELb0ELi64EEvPK6__halfPKjS4_S2_PS0_iiiiPKtS7_iiiiiibS2_i,"aw",@nobits
	.sectionflags	@""
	.align	2
.nv.shared._Z23gemm_half_q_half_kernelILi2ELi38ELb0ELb0ELi64EEvPK6__halfPKjS4_S2_PS0_iiiiPKtS7_iiiiiibS2_i:
	.zero		1280


//--------------------- .nv.shared._Z23gemm_half_q_half_kernelILi2ELi128ELb0ELb0ELi64EEvPK6__halfPKjS4_S2_PS0_iiiiPKtS7_iiiiiibS2_i --------------------------
	.section	.nv.shared._Z23gemm_half_q_half_kernelILi2ELi128ELb0ELb0ELi64EEvPK6__halfPKjS4_S2_PS0_iiiiPKtS7_iiiiiibS2_i,"aw",@nobits
	.sectionflags	@""
	.align	2
.nv.shared._Z23gemm_half_q_half_kernelILi2ELi128ELb0ELb0ELi64EEvPK6__halfPKjS4_S2_PS0_iiiiPKtS7_iiiiiibS2_i:
	.zero		1280


//--------------------- .nv.shared._Z23gemm_half_q_half_kernelILi2ELi190ELb0ELb0ELi32EEvPK6__halfPKjS4_S2_PS0_iiiiPKtS7_iiiiiibS2_i --------------------------
	.section	.nv.shared._Z23gemm_half_q_half_kernelILi2ELi190ELb0ELb0ELi32EEvPK6__halfPKjS4_S2_PS0_iiiiPKtS7_iiiiiibS2_i,"aw",@nobits
	.sectionflags	@""
	.align	2
.nv.shared._Z23gemm_half_q_half_kernelILi2ELi190ELb0ELb0ELi32EEvPK6__halfPKjS4_S2_PS0_iiiiPKtS7_iiiiiibS2_i:
	.zero		1152


//--------------------- .nv.shared._Z23gemm_half_q_half_kernelILi2ELi160ELb0ELb0ELi32EEvPK6__halfPKjS4_S2_PS0_iiiiPKtS7_iiiiiibS2_i --------------------------
	.section	.nv.shared._Z23gemm_half_q_half_kernelILi2ELi160ELb0ELb0ELi32EEvPK6__halfPKjS4_S2_PS0_iiiiPKtS7_iiiiiibS2_i,"aw",@nobits
	.sectionflags	@""
	.align	2
.nv.shared._Z23gemm_half_q_half_kernelILi2ELi160ELb0ELb0ELi32EEvPK6__halfPKjS4_S2_PS0_iiiiPKtS7_iiiiiibS2_i:
	.zero		1152


//--------------------- .nv.shared._Z23gemm_half_q_half_kernelILi2ELi40ELb0ELb0ELi32EEvPK6__halfPKjS4_S2_PS0_iiiiPKtS7_iiiiiibS2_i --------------------------
	.section	.nv.shared._Z23gemm_half_q_half_kernelILi2ELi40ELb0ELb0ELi32EEvPK6__halfPKjS4_S2_PS0_iiiiPKtS7_iiiiiibS2_i,"aw",@nobits
	.sectionflags	@""
	.align	2
.nv.shared._Z23gemm_half_q_half_kernelILi2ELi40ELb0ELb0ELi32EEvPK6__halfPKjS4_S2_PS0_iiiiPKtS7_iiiiiibS2_i:
	.zero		1152


//--------------------- .nv.shared._Z23gemm_half_q_half_kernelILi2ELi10ELb0ELb0ELi32EEvPK6__halfPKjS4_S2_PS0_iiiiPKtS7_iiiiiibS2_i --------------------------
	.section	.nv.shared._Z23gemm_half_q_half_kernelILi2ELi10ELb0ELb0ELi32EEvPK6__halfPKjS4_S2_PS0_iiiiPKtS7_iiiiiibS2_i,"aw",@nobits
	.sectionflags	@""
	.align	2
.nv.shared._Z23gemm_half_q_half_kernelILi2ELi10ELb0ELb0ELi32EEvPK6__halfPKjS4_S2_PS0_iiiiPKtS7_iiiiiibS2_i:
	.zero		1152


//--------------------- .nv.shared._Z23gemm_half_q_half_kernelILi2ELi172ELb0ELb0ELi32EEvPK6__halfPKjS4_S2_PS0_iiiiPKtS7_iiiiiibS2_i --------------------------
	.section	.nv.shared._Z23gemm_half_q_half_kernelILi2ELi172ELb0ELb0ELi32EEvPK6__halfPKjS4_S2_PS0_iiiiPKtS7_iiiiiibS2_i,"aw",@nobits
	.sectionflags	@""
	.align	2
.nv.shared._Z23gemm_half_q_half_kernelILi2ELi172ELb0ELb0ELi32EEvPK6__halfPKjS4_S2_PS0_iiiiPKtS7_iiiiiibS2_i:
	.zero		1152


//--------------------- .nv.shared._Z23gemm_half_q_half_kernelILi2ELi176ELb0ELb0ELi32EEvPK6__halfPKjS4_S2_PS0_iiiiPKtS7_iiiiiibS2_i --------------------------
	.section	.nv.shared._Z23gemm_half_q_half_kernelILi2ELi176ELb0ELb0ELi32EEvPK6__halfPKjS4_S2_PS0_iiiiPKtS7_iiiiiibS2_i,"aw",@nobits
	.sectionflags	@""
	.align	2
.nv.shared._Z23gemm_half_q_half_kernelILi2ELi176ELb0ELb0ELi32EEvPK6__halfPKjS4_S2_PS0_iiiiPKtS7_iiiiiibS2_i:
	.zero		1152


//--------------------- .nv.shared._Z23gemm_half_q_half_kernelILi2ELi152ELb0ELb0ELi32EEvPK6__halfPKjS4_S2_PS0_iiiiPKtS7_iiiiiibS2_i --------------------------
	.section	.nv.shared._Z23gemm_half_q_half_kernelILi2ELi152ELb0ELb0ELi32EEvPK6__halfPKjS4_S2_PS0_iiiiPKtS7_iiiiiibS2_i,"aw",@nobits
	.sectionflags	@""
	.align	2
.nv.shared._Z23gemm_half_q_half_kernelILi2ELi152ELb0ELb0ELi32EEvPK6__halfPKjS4_S2_PS0_iiiiPKtS7_iiiiiibS2_i:
	.zero		1152


//--------------------- .nv.shared._Z23gemm_half_q_half_kernelILi2ELi140ELb0ELb0ELi32EEvPK6__halfPKjS4_S2_PS0_iiiiPKtS7_iiiiiibS2_i --------------------------
	.section	.nv.shared._Z23gemm_half_q_half_kernelILi2ELi140ELb0ELb0ELi32EEvPK6__halfPKjS4_S2_PS0_iiiiPKtS7_iiiiiibS2_i,"aw",@nobits
	.sectionflags	@""
	.align	2
.nv.shared._Z23gemm_half_q_half_kernelILi2ELi140ELb0ELb0ELi32EEvPK6__halfPKjS4_S2_PS0_iiiiPKtS7_iiiiiibS2_i:
	.zero		1152


//--------------------- .nv.shared._Z23gemm_half_q_half_kernelILi2ELi20ELb0ELb0ELi32EEvPK6__halfPKjS4_S2_PS0_iiiiPKtS7_iiiiiibS2_i --------------------------
	.section	.nv.shared._Z23gemm_half_q_half_kernelILi2ELi20ELb0ELb0ELi32EEvPK6__halfPKjS4_S2_PS0_iiiiPKtS7_iiiiiibS2_i,"aw",@nobits
	.sectionflags	@""
	.align	2
.nv.shared._Z23gemm_half_q_half_kernelILi2ELi20ELb0ELb0ELi32EEvPK6__halfPKjS4_S2_PS0_iiiiPKtS7_iiiiiibS2_i:
	.zero		1152


//--------------------- .nv.shared._Z23gemm_half_q_half_kernelILi2ELi38ELb0ELb0ELi32EEvPK6__halfPKjS4_S2_PS0_iiiiPKtS7_iiiiiibS2_i --------------------------
	.section	.nv.shared._Z23gemm_half_q_half_kernelILi2ELi38ELb0ELb0ELi32EEvPK6__halfPKjS4_S2_PS0_iiiiPKtS7_iiiiiibS2_i,"aw",@nobits
	.sectionflags	@""
	.align	2
.nv.shared._Z23gemm_half_q_half_kernelILi2ELi38ELb0ELb0ELi32EEvPK6__halfPKjS4_S2_PS0_iiiiPKtS7_iiiiiibS2_i:
	.zero		1152


//--------------------- .nv.shared._Z23gemm_half_q_half_kernelILi2ELi128ELb0ELb0ELi32EEvPK6__halfPKjS4_S2_PS0_iiiiPKtS7_iiiiiibS2_i --------------------------
	.section	.nv.shared._Z23gemm_half_q_half_kernelILi2ELi128ELb0ELb0ELi32EEvPK6__halfPKjS4_S2_PS0_iiiiPKtS7_iiiiiibS2_i,"aw",@nobits
	.sectionflags	@""
	.align	2
.nv.shared._Z23gemm_half_q_half_kernelILi2ELi128ELb0ELb0ELi32EEvPK6__halfPKjS4_S2_PS0_iiiiPKtS7_iiiiiibS2_i:
	.zero		1152


//--------------------- .nv.shared._Z23gemm_half_q_half_kernelILi1ELi190ELb0ELb0ELi64EEvPK6__halfPKjS4_S2_PS0_iiiiPKtS7_iiiiiibS2_i --------------------------
	.section	.nv.shared._Z23gemm_half_q_half_kernelILi1ELi190ELb0ELb0ELi64EEvPK6__halfPKjS4_S2_PS0_iiiiPKtS7_iiiiiibS2_i,"aw",@nobits
	.sectionflags	@""
	.align	2
.nv.shared._Z23gemm_half_q_half_kernelILi1ELi190ELb0ELb0ELi64EEvPK6__halfPKjS4_S2_PS0_iiiiPKtS7_iiiiiibS2_i:
	.zero		1152


//--------------------- .nv.shared._Z23gemm_half_q_half_kernelILi1ELi160ELb0ELb0ELi64EEvPK6__halfPKjS4_S2_PS0_iiiiPKtS7_iiiiiibS2_i --------------------------
	.section	.nv.shared._Z23gemm_half_q_half_kernelILi1ELi160ELb0ELb0ELi64EEvPK6__halfPKjS4_S2_PS0_iiiiPKtS7_iiiiiibS2_i,"aw",@nobits
	.sectionflags	@""
	.align	2
.nv.shared._Z23gemm_half_q_half_kernelILi1ELi160ELb0ELb0ELi64EEvPK6__halfPKjS4_S2_PS0_iiiiPKtS7_iiiiiibS2_i:
	.zero		1152


//--------------------- .nv.shared._Z23gemm_half_q_half_kernelILi1ELi40ELb0ELb0ELi64EEvPK6__halfPKjS4_S2_PS0_iiiiPKtS7_iiiiiibS2_i --------------------------
	.section	.nv.shared._Z23gemm_half_q_half_kernelILi1ELi40ELb0ELb0ELi64EEvPK6__halfPKjS4_S2_PS0_iiiiPKtS7_iiiiiibS2_i,"aw",@nobits
	.sectionflags	@""
	.align	2
.nv.shared._Z23gemm_half_q_half_kernelILi1ELi40ELb0ELb0ELi64EEvPK6__halfPKjS4_S2_PS0_iiiiPKtS7_iiiiiibS2_i:
	.zero		1152


//--------------------- .nv.shared._Z23gemm_half_q_half_kernelILi1ELi10ELb0ELb0ELi64EEvPK6__halfPKjS4_S2_PS0_iiiiPKtS7_iiiiiibS2_i --------------------------
	.section	.nv.shared._Z23gemm_half_q_half_kernelILi1ELi10ELb0ELb0ELi64EEvPK6__halfPKjS4_S2_PS0_iiiiPKtS7_iiiiiibS2_i,"aw",@nobits
	.sectionflags	@""
	.align	2
.nv.shared._Z23gemm_half_q_half_kernelILi1ELi10ELb0ELb0ELi64EEvPK6__halfPKjS4_S2_PS0_iiiiPKtS7_iiiiiibS2_i:
	.zero		1152


//--------------------- .nv.shared._Z23gemm_half_q_half_kernelILi1ELi172ELb0ELb0ELi64EEvPK6__halfPKjS4_S2_PS0_iiiiPKtS7_iiiiiibS2_i --------------------------
	.section	.nv.shared._Z23gemm_half_q_half_kernelILi1ELi172ELb0ELb0ELi64EEvPK6__halfPKjS4_S2_PS0_iiiiPKtS7_iiiiiibS2_i,"aw",@nobits
	.sectionflags	@""
	.align	2
.nv.shared._Z23gemm_half_q_half_kernelILi1ELi172ELb0ELb0ELi64EEvPK6__halfPKjS4_S2_PS0_iiiiPKtS7_iiiiiibS2_i:
	.zero		1152


//--------------------- .nv.shared._Z23gemm_half_q_half_kernelILi1ELi176ELb0ELb0ELi64EEvPK6__halfPKjS4_S2_PS0_iiiiPKtS7_iiiiiibS2_i --------------------------
	.section	.nv.shared._Z23gemm_half_q_half_kernelILi1ELi176ELb0ELb0ELi64EEvPK6__halfPKjS4_S2_PS0_iiiiPKtS7_iiiiiibS2_i,"aw",@nobits
	.sectionflags	@""
	.align	2
.nv.shared._Z23gemm_half_q_half_kernelILi1ELi176ELb0ELb0ELi64EEvPK6__halfPKjS4_S2_PS0_iiiiPKtS7_iiiiiibS2_i:
	.zero		1152


//--------------------- .nv.shared._Z23gemm_half_q_half_kernelILi1ELi152ELb0ELb0ELi64EEvPK6__halfPKjS4_S2_PS0_iiiiPKtS7_iiiiiibS2_i --------------------------
	.section	.nv.shared._Z23gemm_half_q_half_kernelILi1ELi152ELb0ELb0ELi64EEvPK6__halfPKjS4_S2_PS0_iiiiPKtS7_iiiiiibS2_i,"aw",@nobits
	.sectionflags	@""
	.align	2
.nv.shared._Z23gemm_half_q_half_kernelILi1ELi152ELb0ELb0ELi64EEvPK6__halfPKjS4_S2_PS0_iiiiPKtS7_iiiiiibS2_i:
	.zero		1152


//--------------------- .nv.shared._Z23gemm_half_q_half_kernelILi1ELi140ELb0ELb0ELi64EEvPK6__halfPKjS4_S2_PS0_iiiiPKtS7_iiiiiibS2_i --------------------------
	.section	.nv.shared._Z23gemm_half_q_half_kernelILi1ELi140ELb0ELb0ELi64EEvPK6__halfPKjS4_S2_PS0_iiiiPKtS7_iiiiiibS2_i,"aw",@nobits
	.sectionflags	@""
	.align	2
.nv.shared._Z23gemm_half_q_half_kernelILi1ELi140ELb0ELb0ELi64EEvPK6__halfPKjS4_S2_PS0_iiiiPKtS7_iiiiiibS2_i:
	.zero		1152


//--------------------- .nv.shared._Z23gemm_half_q_half_kernelILi1ELi20ELb0ELb0ELi64EEvPK6__halfPKjS4_S2_PS0_iiiiPKtS7_iiiiiibS2_i --------------------------
	.section	.nv.shared._Z23gemm_half_q_half_kernelILi1ELi20ELb0ELb0ELi64EEvPK6__halfPKjS4_S2_PS0_iiiiPKtS7_iiiiiibS2_i,"aw",@nobits
	.sectionflags	@""
	.align	2
.nv.shared._Z23gemm_half_q_half_kernelILi1ELi20ELb0ELb0ELi64EEvPK6__halfPKjS4_S2_PS0_iiiiPKtS7_iiiiiibS2_i:
	.zero		1152


//--------------------- .nv.shared._Z23gemm_half_q_half_kernelILi1ELi38ELb0ELb0ELi64EEvPK6__halfPKjS4_S2_PS0_iiiiPKtS7_iiiiiibS2_i --------------------------
	.section	.nv.shared._Z23gemm_half_q_half_kernelILi1ELi38ELb0ELb0ELi64EEvPK6__halfPKjS4_S2_PS0_iiiiPKtS7_iiiiiibS2_i,"aw",@nobits
	.sectionflags	@""
	.align	2
.nv.shared._Z23gemm_half_q_half_kernelILi1ELi38ELb0ELb0ELi64EEvPK6__halfPKjS4_S2_PS0_iiiiPKtS7_iiiiiibS2_i:
	.zero		1152


//--------------------- .nv.shared._Z23gemm_half_q_half_kernelILi1ELi128ELb0ELb0ELi64EEvPK6__halfPKjS4_S2_PS0_iiiiPKtS7_iiiiiibS2_i --------------------------
	.section	.nv.shared._Z23gemm_half_q_half_kernelILi1ELi128ELb0ELb0ELi64EEvPK6__halfPKjS4_S2_PS0_iiiiPKtS7_iiiiiibS2_i,"aw",@nobits
	.sectionflags	@""
	.align	2
.nv.shared._Z23gemm_half_q_half_kernelILi1ELi128ELb0ELb0ELi64EEvPK6__halfPKjS4_S2_PS0_iiiiPKtS7_iiiiiibS2_i:
	.zero		1152


//--------------------- .nv.shared._Z23gemm_half_q_half_kernelILi1ELi190ELb0ELb0ELi32EEvPK6__halfPKjS4_S2_PS0_iiiiPKtS7_iiiiiibS2_i --------------------------
	.section	.nv.shared._Z23gemm_half_q_half_kernelILi1ELi190ELb0ELb0ELi32EEvPK6__halfPKjS4_S2_PS0_iiiiPKtS7_iiiiiibS2_i,"aw",@nobits
	.sectionflags	@""
	.align	2
.nv.shared._Z23gemm_half_q_half_kernelILi1ELi190ELb0ELb0ELi32EEvPK6__halfPKjS4_S2_PS0_iiiiPKtS7_iiiiiibS2_i:
	.zero		1088


//--------------------- .nv.shared._Z23gemm_half_q_half_kernelILi1ELi160ELb0ELb0ELi32EEvPK6__halfPKjS4_S2_PS0_iiiiPKtS7_iiiiiibS2_i --------------------------
	.section	.nv.shared._Z23gemm_half_q_half_kernelILi1ELi160ELb0ELb0ELi32EEvPK6__halfPKjS4_S2_PS0_iiiiPKtS7_iiiiiibS2_i,"aw",@nobits
	.sectionflags	@""
	.align	2
.nv.shared._Z23gemm_half_q_half_kernelILi1ELi160ELb0ELb0ELi32EEvPK6__halfPKjS4_S2_PS0_iiiiPKtS7_iiiiiibS2_i:
	.zero		1088


//--------------------- .nv.shared._Z23gemm_half_q_half_kernelILi1ELi40ELb0ELb0ELi32EEvPK6__halfPKjS4_S2_PS0_iiiiPKtS7_iiiiiibS2_i --------------------------
	.section	.nv.shared._Z23gemm_half_q_half_kernelILi1ELi40ELb0ELb0ELi32EEvPK6__halfPKjS4_S2_PS0_iiiiPKtS7_iiiiiibS2_i,"aw",@nobits
	.sectionflags	@""
	.align	2
.nv.shared._Z23gemm_half_q_half_kernelILi1ELi40ELb0ELb0ELi32EEvPK6__halfPKjS4_S2_PS0_iiiiPKtS7_iiiiiibS2_i:
	.zero		1088


//--------------------- .nv.shared._Z23gemm_half_q_half_kernelILi1ELi10ELb0ELb0ELi32EEvPK6__halfPKjS4_S2_PS0_iiiiPKtS7_iiiiiibS2_i --------------------------
	.section	.nv.shared._Z23gemm_half_q_half_kernelILi1ELi10ELb0ELb0ELi32EEvPK6__halfPKjS4_S2_PS0_iiiiPKtS7_iiiiiibS2_i,"aw",@nobits
	.sectionflags	@""
	.align	2
.nv.shared._Z23gemm_half_q_half_kernelILi1ELi10ELb0ELb0ELi32EEvPK6__halfPKjS4_S2_PS0_iiiiPKtS7_iiiiiibS2_i:
	.zero		1088


//--------------------- .nv.shared._Z23gemm_half_q_half_kernelILi1ELi172ELb0ELb0ELi32EEvPK6__halfPKjS4_S2_PS0_iiiiPKtS7_iiiiiibS2_i --------------------------
	.section	.nv.shared._Z23gemm_half_q_half_kernelILi1ELi172ELb0ELb0ELi32EEvPK6__halfPKjS4_S2_PS0_iiiiPKtS7_iiiiiibS2_i,"aw",@nobits
	.sectionflags	@""
	.align	2
.nv.shared._Z23gemm_half_q_half_kernelILi1ELi172ELb0ELb0ELi32EEvPK6__halfPKjS4_S2_PS0_iiiiPKtS7_iiiiiibS2_i:
	.zero		1088


//--------------------- .nv.shared._Z23gemm_half_q_half_kernelILi1ELi176ELb0ELb0ELi32EEvPK6__halfPKjS4_S2_PS0_iiiiPKtS7_iiiiiibS2_i --------------------------
	.section	.nv.shared._Z23gemm_half_q_half_kernelILi1ELi176ELb0ELb0ELi32EEvPK6__halfPKjS4_S2_PS0_iiiiPKtS7_iiiiiibS2_i,"aw",@nobits
	.sectionflags	@""
	.align	2
.nv.shared._Z23gemm_half_q_half_kernelILi1ELi176ELb0ELb0ELi32EEvPK6__halfPKjS4_S2_PS0_iiiiPKtS7_iiiiiibS2_i:
	.zero		1088


//--------------------- .nv.shared._Z23gemm_half_q_half_kernelILi1ELi152ELb0ELb0ELi32EEvPK6__halfPKjS4_S2_PS0_iiiiPKtS7_iiiiiibS2_i --------------------------
	.section	.nv.shared._Z23gemm_half_q_half_kernelILi1ELi152ELb0ELb0ELi32EEvPK6__halfPKjS4_S2_PS0_iiiiPKtS7_iiiiiibS2_i,"aw",@nobits
	.sectionflags	@""
	.align	2
.nv.shared._Z23gemm_half_q_half_kernelILi1ELi152ELb0ELb0ELi32EEvPK6__halfPKjS4_S2_PS0_iiiiPKtS7_iiiiiibS2_i:
	.zero		1088


//--------------------- .nv.shared._Z23gemm_half_q_half_kernelILi1ELi140ELb0ELb0ELi32EEvPK6__halfPKjS4_S2_PS0_iiiiPKtS7_iiiiiibS2_i --------------------------
	.section	.nv.shared._Z23gemm_half_q_half_kernelILi1ELi140ELb0ELb0ELi32EEvPK6__halfPKjS4_S2_PS0_iiiiPKtS7_iiiiiibS2_i,"aw",@nobits
	.sectionflags	@""
	.align	2
.nv.shared._Z23gemm_half_q_half_kernelILi1ELi140ELb0ELb0ELi32EEvPK6__halfPKjS4_S2_PS0_iiiiPKtS7_iiiiiibS2_i:
	.zero		1088


//--------------------- .nv.shared._Z23gemm_half_q_half_kernelILi1ELi20ELb0ELb0ELi32EEvPK6__halfPKjS4_S2_PS0_iiiiPKtS7_iiiiiibS2_i --------------------------
	.section	.nv.shared._Z23gemm_half_q_half_kernelILi1ELi20ELb0ELb0ELi32EEvPK6__halfPKjS4_S2_PS0_iiiiPKtS7_iiiiiibS2_i,"aw",@nobits
	.sectionflags	@""
	.align	2
.nv.shared._Z23gemm_half_q_half_kernelILi1ELi20ELb0ELb0ELi32EEvPK6__halfPKjS4_S2_PS0_iiiiPKtS7_iiiiiibS2_i:
	.zero		1088


//--------------------- .nv.shared._Z23gemm_half_q_half_kernelILi1ELi38ELb0ELb0ELi32EEvPK6__halfPKjS4_S2_PS0_iiiiPKtS7_iiiiiibS2_i --------------------------
	.section	.nv.shared._Z23gemm_half_q_half_kernelILi1ELi38ELb0ELb0ELi32EEvPK6__halfPKjS4_S2_PS0_iiiiPKtS7_iiiiiibS2_i,"aw",@nobits
	.sectionflags	@""
	.align	2
.nv.shared._Z23gemm_half_q_half_kernelILi1ELi38ELb0ELb0ELi32EEvPK6__halfPKjS4_S2_PS0_iiiiPKtS7_iiiiiibS2_i:
	.zero		1088


//--------------------- .nv.shared._Z23gemm_half_q_half_kernelILi1ELi128ELb0ELb0ELi32EEvPK6__halfPKjS4_S2_PS0_iiiiPKtS7_iiiiiibS2_i --------------------------
	.section	.nv.shared._Z23gemm_half_q_half_kernelILi1ELi128ELb0ELb0ELi32EEvPK6__halfPKjS4_S2_PS0_iiiiPKtS7_iiiiiibS2_i,"aw",@nobits
	.sectionflags	@""
	.align	2
.nv.shared._Z23gemm_half_q_half_kernelILi1ELi128ELb0ELb0ELi32EEvPK6__halfPKjS4_S2_PS0_iiiiPKtS7_iiiiiibS2_i:
	.zero		1088


//--------------------- .nv.constant0._Z23gemm_half_q_half_kernelILi4ELi190ELb0ELb0ELi64EEvPK6__halfPKjS4_S2_PS0_iiiiPKtS7_iiiiiibS2_i --------------------------
	.section	.nv.constant0._Z23gemm_half_q_half_kernelILi4ELi190ELb0ELb0ELi64EEvPK6__halfPKjS4_S2_PS0_iiiiPKtS7_iiiiiibS2_i,"a",@progbits
	.sectionflags	@""
	.align	4
.nv.constant0._Z23gemm_half_q_half_kernelILi4ELi190ELb0ELb0ELi64EEvPK6__halfPKjS4_S2_PS0_iiiiPKtS7_iiiiiibS2_i:
	.zero		644


//--------------------- .nv.constant0._Z23gemm_half_q_half_kernelILi4ELi160ELb0ELb0ELi64EEvPK6__halfPKjS4_S2_PS0_iiiiPKtS7_iiiiiibS2_i --------------------------
	.section	.nv.constant0._Z23gemm_half_q_half_kernelILi4ELi160ELb0ELb0ELi64EEvPK6__halfPKjS4_S2_PS0_iiiiPKtS7_iiiiiibS2_i,"a",@progbits
	.sectionflags	@""
	.align	4
.nv.constant0._Z23gemm_half_q_half_kernelILi4ELi160ELb0ELb0ELi64EEvPK6__halfPKjS4_S2_PS0_iiiiPKtS7_iiiiiibS2_i:
	.zero		644


//--------------------- .nv.constant0._Z23gemm_half_q_half_kernelILi4ELi40ELb0ELb0ELi64EEvPK6__halfPKjS4_S2_PS0_iiiiPKtS7_iiiiiibS2_i --------------------------
	.section	.nv.constant0._Z23gemm_half_q_half_kernelILi4ELi40ELb0ELb0ELi64EEvPK6__halfPKjS4_S2_PS0_iiiiPKtS7_iiiiiibS2_i,"a",@progbits
	.sectionflags	@""
	.align	4
.nv.constant0._Z23gemm_half_q_half_kernelILi4ELi40ELb0ELb0ELi64EEvPK6__halfPKjS4_S2_PS0_iiiiPKtS7_iiiiiibS2_i:
	.zero		644


//--------------------- .nv.constant0._Z23gemm_half_q_half_kernelILi4ELi10ELb0ELb0ELi64EEvPK6__halfPKjS4_S2_PS0_iiiiPKtS7_iiiiiibS2_i --------------------------
	.section	.nv.constant0._Z23gemm_half_q_half_kernelILi4ELi10ELb0ELb0ELi64EEvPK6__halfPKjS4_S2_PS0_iiiiPKtS7_iiiiiibS2_i,"a",@progbits
	.sectionflags	@""
	.align	4
.nv.constant0._Z23gemm_half_q_half_kernelILi4ELi10ELb0ELb0ELi64EEvPK6__halfPKjS4_S2_PS0_iiiiPKtS7_iiiiiibS2_i:
	.zero		644


//--------------------- .nv.constant0._Z23gemm_half_q_half_kernelILi4ELi172ELb0ELb0ELi64EEvPK6__halfPKjS4_S2_PS0_iiiiPKtS7_iiiiiibS2_i --------------------------
	.section	.nv.constant0._Z23gemm_half_q_half_kernelILi4ELi172ELb0ELb0ELi64EEvPK6__halfPKjS4_S2_PS0_iiiiPKtS7_iiiiiibS2_i,"a",@progbits
	.sectionflags	@""
	.align	4
.nv.constant0._Z23gemm_half_q_half_kernelILi4ELi172ELb0ELb0ELi64EEvPK6__halfPKjS4_S2_PS0_iiiiPKtS7_iiiiiibS2_i:
	.zero		644


//--------------------- .nv.constant0._Z23gemm_half_q_half_kernelILi4ELi176ELb0ELb0ELi64EEvPK6__halfPKjS4_S2_PS0_iiiiPKtS7_iiiiiibS2_i --------------------------
	.section	.nv.constant0._Z23gemm_half_q_half_kernelILi4ELi176ELb0ELb0ELi64EEvPK6__halfPKjS4_S2_PS0_iiiiPKtS7_iiiiiibS2_i,"a",@progbits
	.sectionflags	@""
	.align	4
.nv.constant0._Z23gemm_half_q_half_kernelILi4ELi176ELb0ELb0ELi64EEvPK6__halfPKjS4_S2_PS0_iiiiPKtS7_iiiiiibS2_i:
	.zero		644


//--------------------- .nv.constant0._Z23gemm_half_q_half_kernelILi4ELi152ELb0ELb0ELi64EEvPK6__halfPKjS4_S2_PS0_iiiiPKtS7_iiiiiibS2_i --------------------------
	.section	.nv.constant0._Z23gemm_half_q_half_kernelILi4ELi152ELb0ELb0ELi64EEvPK6__halfPKjS4_S2_PS0_iiiiPKtS7_iiiiiibS2_i,"a",@progbits
	.sectionflags	@""
	.align	4
.nv.constant0._Z23gemm_half_q_half_kernelILi4ELi152ELb0ELb0ELi64EEvPK6__halfPKjS4_S2_PS0_iiiiPKtS7_iiiiiibS2_i:
	.zero		644


//--------------------- .nv.constant0._Z23gemm_half_q_half_kernelILi4ELi140ELb0ELb0ELi64EEvPK6__halfPKjS4_S2_PS0_iiiiPKtS7_iiiiiibS2_i --------------------------
	.section	.nv.constant0._Z23gemm_half_q_half_kernelILi4ELi140ELb0ELb0ELi64EEvPK6__halfPKjS4_S2_PS0_iiiiPKtS7_iiiiiibS2_i,"a",@progbits
	.sectionflags	@""
	.align	4
.nv.constant0._Z23gemm_half_q_half_kernelILi4ELi140ELb0ELb0ELi64EEvPK6__halfPKjS4_S2_PS0_iiiiPKtS7_iiiiiibS2_i:
	.zero		644


//--------------------- .nv.constant0._Z23gemm_half_q_half_kernelILi4ELi20ELb0ELb0ELi64EEvPK6__halfPKjS4_S2_PS0_iiiiPKtS7_iiiiiibS2_i --------------------------
	.section	.nv.constant0._Z23gemm_half_q_half_kernelILi4ELi20ELb0ELb0ELi64EEvPK6__halfPKjS4_S2_PS0_iiiiPKtS7_iiiiiibS2_i,"a",@progbits
	.sectionflags	@""
	.align	4
.nv.constant0._Z23gemm_half_q_half_kernelILi4ELi20ELb0ELb0ELi64EEvPK6__halfPKjS4_S2_PS0_iiiiPKtS7_iiiiiibS2_i:
	.zero		644


//--------------------- .nv.constant0._Z23gemm_half_q_half_kernelILi4ELi38ELb0ELb0ELi64EEvPK6__halfPKjS4_S2_PS0_iiiiPKtS7_iiiiiibS2_i --------------------------
	.section	.nv.constant0._Z23gemm_half_q_half_kernelILi4ELi38ELb0ELb0ELi64EEvPK6__halfPKjS4_S2_PS0_iiiiPKtS7_iiiiiibS2_i,"a",@progbits
	.sectionflags	@""
	.align	4
.nv.constant0._Z23gemm_half_q_half_kernelILi4ELi38ELb0ELb0ELi64EEvPK6__halfPKjS4_S2_PS0_iiiiPKtS7_iiiiiibS2_i:
	.zero		644


//--------------------- .nv.constant0._Z23gemm_half_q_half_kernelILi4ELi128ELb0ELb0ELi64EEvPK6__halfPKjS4_S2_PS0_iiiiPKtS7_iiiiiibS2_i --------------------------
	.section	.nv.constant0._Z23gemm_half_q_half_kernelILi4ELi128ELb0ELb0ELi64EEvPK6__halfPKjS4_S2_PS0_iiiiPKtS7_iiiiiibS2_i,"a",@progbits
	.sectionflags	@""
	.align	4
.nv.constant0._Z23gemm_half_q_half_kernelILi4ELi128ELb0ELb0ELi64EEvPK6__halfPKjS4_S2_PS0_iiiiPKtS7_iiiiiibS2_i:
	.zero		644


//--------------------- .nv.constant0._Z23gemm_half_q_half_kernelILi4ELi190ELb0ELb0ELi32EEvPK6__halfPKjS4_S2_PS0_iiiiPKtS7_iiiiiibS2_i --------------------------
	.section	.nv.constant0._Z23gemm_half_q_half_kernelILi4ELi190ELb0ELb0ELi32EEvPK6__halfPKjS4_S2_PS0_iiiiPKtS7_iiiiiibS2_i,"a",@progbits
	.sectionflags	@""
	.align	4
.nv.constant0._Z23gemm_half_q_half_kernelILi4ELi190ELb0ELb0ELi32EEvPK6__halfPKjS4_S2_PS0_iiiiPKtS7_iiiiiibS2_i:
	.zero		644


//--------------------- .nv.constant0._Z23gemm_half_q_half_kernelILi4ELi160ELb0ELb0ELi32EEvPK6__halfPKjS4_S2_PS0_iiiiPKtS7_iiiiiibS2_i --------------------------
	.section	.nv.constant0._Z23gemm_half_q_half_kernelILi4ELi160ELb0ELb0ELi32EEvPK6__halfPKjS4_S2_PS0_iiiiPKtS7_iiiiiibS2_i,"a",@progbits
	.sectionflags	@""
	.align	4
.nv.constant0._Z23gemm_half_q_half_kernelILi4ELi160ELb0ELb0ELi32EEvPK6__halfPKjS4_S2_PS0_iiiiPKtS7_iiiiiibS2_i:
	.zero		644


//--------------------- .nv.constant0._Z23gemm_half_q_half_kernelILi4ELi40ELb0ELb0ELi32EEvPK6__halfPKjS4_S2_PS0_iiiiPKtS7_iiiiiibS2_i --------------------------
	.section	.nv.constant0._Z23gemm_half_q_half_kernelILi4ELi40ELb0ELb0ELi32EEvPK6__halfPKjS4_S2_PS0_iiiiPKtS7_iiiiiibS2_i,"a",@progbits
	.sectionflags	@""
	.align	4
.nv.constant0._Z23gemm_half_q_half_kernelILi4ELi40ELb0ELb0ELi32EEvPK6__halfPKjS4_S2_PS0_iiiiPKtS7_iiiiiibS2_i:
	.zero		644


//--------------------- .nv.constant0._Z23gemm_half_q_half_kernelILi4ELi10ELb0ELb0ELi32EEvPK6__halfPKjS4_S2_PS0_iiiiPKtS7_iiiiiibS2_i --------------------------
	.section	.nv.constant0._Z23gemm_half_q_half_kernelILi4ELi10ELb0ELb0ELi32EEvPK6__halfPKjS4_S2_PS0_iiiiPKtS7_iiiiiibS2_i,"a",@progbits
	.sectionflags	@""
	.align	4
.nv.constant0._Z23gemm_half_q_half_kernelILi4ELi10ELb0ELb0ELi32EEvPK6__halfPKjS4_S2_PS0_iiiiPKtS7_iiiiiibS2_i:
	.zero		644


//--------------------- .nv.constant0._Z23gemm_half_q_half_kernelILi4ELi172ELb0ELb0ELi32EEvPK6__halfPKjS4_S2_PS0_iiiiPKtS7_iiiiiibS2_i --------------------------
	.section	.nv.constant0._Z23gemm_half_q_half_kernelILi4ELi172ELb0ELb0ELi32EEvPK6__halfPKjS4_S2_PS0_iiiiPKtS7_iiiiiibS2_i,"a",@progbits
	.sectionflags	@""
	.align	4
.nv.constant0._Z23gemm_half_q_half_kernelILi4ELi172ELb0ELb0ELi32EEvPK6__halfPKjS4_S2_PS0_iiiiPKtS7_iiiiiibS2_i:
	.zero		644


//--------------------- .nv.constant0._Z23gemm_half_q_half_kernelILi4ELi176ELb0ELb0ELi32EEvPK6__halfPKjS4_S2_PS0_iiiiPKtS7_iiiiiibS2_i --------------------------
	.section	.nv.constant0._Z23gemm_half_q_half_kernelILi4ELi176ELb0ELb0ELi32EEvPK6__halfPKjS4_S2_PS0_iiiiPKtS7_iiiiiibS2_i,"a",@progbits
	.sectionflags	@""
	.align	4
.nv.constant0._Z23gemm_half_q_half_kernelILi4ELi176ELb0ELb0ELi32EEvPK6__halfPKjS4_S2_PS0_iiiiPKtS7_iiiiiibS2_i:
	.zero		644


//--------------------- .nv.constant0._Z23gemm_half_q_half_kernelILi4ELi152ELb0ELb0ELi32EEvPK6__halfPKjS4_S2_PS0_iiiiPKtS7_iiiiiibS2_i --------------------------
	.section	.nv.constant0._Z23gemm_half_q_half_kernelILi4ELi152ELb0ELb0ELi32EEvPK6__halfPKjS4_S2_PS0_iiiiPKtS7_iiiiiibS2_i,"a",@progbits
	.sectionflags	@""
	.align	4
.nv.constant0._Z23gemm_half_q_half_kernelILi4ELi152ELb0ELb0ELi32EEvPK6__halfPKjS4_S2_PS0_iiiiPKtS7_iiiiiibS2_i:
	.zero		644


//--------------------- .nv.constant0._Z23gemm_half_q_half_kernelILi4ELi140ELb0ELb0ELi32EEvPK6__halfPKjS4_S2_PS0_iiiiPKtS7_iiiiiibS2_i --------------------------
	.section	.nv.constant0._Z23gemm_half_q_half_kernelILi4ELi140ELb0ELb0ELi32EEvPK6__halfPKjS4_S2_PS0_iiiiPKtS7_iiiiiibS2_i,"a",@progbits
	.sectionflags	@""
	.align	4
.nv.constant0._Z23gemm_half_q_half_kernelILi4ELi140ELb0ELb0ELi32EEvPK6__halfPKjS4_S2_PS0_iiiiPKtS7_iiiiiibS2_i:
	.zero		644


//--------------------- .nv.constant0._Z23gemm_half_q_half_kernelILi4ELi20ELb0ELb0ELi32EEvPK6__halfPKjS4_S2_PS0_iiiiPKtS7_iiiiiibS2_i --------------------------
	.section	.nv.constant0._Z23gemm_half_q_half_kernelILi4ELi20ELb0ELb0ELi32EEvPK6__halfPKjS4_S2_PS0_iiiiPKtS7_iiiiiibS2_i,"a",@progbits
	.sectionflags	@""
	.align	4
.nv.constant0._Z23gemm_half_q_half_kernelILi4ELi20ELb0ELb0ELi32EEvPK6__halfPKjS4_S2_PS0_iiiiPKtS7_iiiiiibS2_i:
	.zero		644


//--------------------- .nv.constant0._Z23gemm_half_q_half_kernelILi4ELi38ELb0ELb0ELi32EEvPK6__halfPKjS4_S2_PS0_iiiiPKtS7_iiiiiibS2_i --------------------------
	.section	.nv.constant0._Z23gemm_half_q_half_kernelILi4ELi38ELb0ELb0ELi32EEvPK6__halfPKjS4_S2_PS0_iiiiPKtS7_iiiiiibS2_i,"a",@progbits
	.sectionflags	@""
	.align	4
.nv.constant0._Z23gemm_half_q_half_kernelILi4ELi38ELb0ELb0ELi32EEvPK6__halfPKjS4_S2_PS0_iiiiPKtS7_iiiiiibS2_i:
	.zero		644


//--------------------- .nv.constant0._Z23gemm_half_q_half_kernelILi4ELi128ELb0ELb0ELi32EEvPK6__halfPKjS4_S2_PS0_iiiiPKtS7_iiiiiibS2_i --------------------------
	.section	.nv.constant0._Z23gemm_half_q_half_kernelILi4ELi128ELb0ELb0ELi32EEvPK6__halfPKjS4_S2_PS0_iiiiPKtS7_iiiiiibS2_i,"a",@progbits
	.sectionflags	@""
	.align	4
.nv.constant0._Z23gemm_half_q_half_kernelILi4ELi128ELb0ELb0ELi32EEvPK6__halfPKjS4_S2_PS0_iiiiPKtS7_iiiiiibS2_i:
	.zero		644


//--------------------- .nv.constant0._Z23gemm_half_q_half_kernelILi3ELi190ELb0ELb0ELi64EEvPK6__halfPKjS4_S2_PS0_iiiiPKtS7_iiiiiibS2_i --------------------------
	.section	.nv.constant0._Z23gemm_half_q_half_kernelILi3ELi190ELb0ELb0ELi64EEvPK6__halfPKjS4_S2_PS0_iiiiPKtS7_iiiiiibS2_i,"a",@progbits
	.sectionflags	@""
	.align	4
.nv.constant0._Z23gemm_half_q_half_kernelILi3ELi190ELb0ELb0ELi64EEvPK6__halfPKjS4_S2_PS0_iiiiPKtS7_iiiiiibS2_i:
	.zero		644


//--------------------- .nv.constant0._Z23gemm_half_q_half_kernelILi3ELi160ELb0ELb0ELi64EEvPK6__halfPKjS4_S2_PS0_iiiiPKtS7_iiiiiibS2_i --------------------------
	.section	.nv.constant0._Z23gemm_half_q_half_kernelILi3ELi160ELb0ELb0ELi64EEvPK6__halfPKjS4_S2_PS0_iiiiPKtS7_iiiiiibS2_i,"a",@progbits
	.sectionflags	@""
	.align	4
.nv.constant0._Z23gemm_half_q_half_kernelILi3ELi160ELb0ELb0ELi64EEvPK6__halfPKjS4_S2_PS0_iiiiPKtS7_iiiiiibS2_i:
	.zero		644


//--------------------- .nv.constant0._Z23gemm_half_q_half_kernelILi3ELi40ELb0ELb0ELi64EEvPK6__halfPKjS4_S2_PS0_iiiiPKtS7_iiiiiibS2_i --------------------------
	.section	.nv.constant0._Z23gemm_half_q_half_kernelILi3ELi40ELb0ELb0ELi64EEvPK6__halfPKjS4_S2_PS0_iiiiPKtS7_iiiiiibS2_i,"a",@progbits
	.sectionflags	@""
	.align	4
.nv.constant0._Z23gemm_half_q_half_kernelILi3ELi40ELb0ELb0ELi64EEvPK6__halfPKjS4_S2_PS0_iiiiPKtS7_iiiiiibS2_i:
	.zero		644


//--------------------- .nv.constant0._Z23gemm_half_q_half_kernelILi3ELi10ELb0ELb0ELi64EEvPK6__halfPKjS4_S2_PS0_iiiiPKtS7_iiiiiibS2_i --------------------------
	.section	.nv.constant0._Z23gemm_half_q_half_kernelILi3ELi10ELb0ELb0ELi64EEvPK6__halfPKjS4_S2_PS0_iiiiPKtS7_iiiiiibS2_i,"a",@progbits
	.sectionflags	@""
	.align	4
.nv.constant0._Z23gemm_half_q_half_kernelILi3ELi10ELb0ELb0ELi64EEvPK6__halfPKjS4_S2_PS0_iiiiPKtS7_iiiiiibS2_i:
	.zero		644


//--------------------- .nv.constant0._Z23gemm_half_q_half_kernelILi3ELi172ELb0ELb0ELi64EEvPK6__halfPKjS4_S2_PS0_iiiiPKtS7_iiiiiibS2_i --------------------------
	.section	.nv.constant0._Z23gemm_half_q_half_kernelILi3ELi172ELb0ELb0ELi64EEvPK6__halfPKjS4_S2_PS0_iiiiPKtS7_iiiiiibS2_i,"a",@progbits
	.sectionflags	@""
	.align	4
.nv.constant0._Z23gemm_half_q_half_kernelILi3ELi172ELb0ELb0ELi64EEvPK6__halfPKjS4_S2_PS0_iiiiPKtS7_iiiiiibS2_i:
	.zero		644


//--------------------- .nv.constant0._Z23gemm_half_q_half_kernelILi3ELi176ELb0ELb0ELi64EEvPK6__halfPKjS4_S2_PS0_iiiiPKtS7_iiiiiibS2_i --------------------------
	.section	.nv.constant0._Z23gemm_half_q_half_kernelILi3ELi176ELb0ELb0ELi64EEvPK6__halfPKjS4_S2_PS0_iiiiPKtS7_iiiiiibS2_i,"a",@progbits
	.sectionflags	@""
	.align	4
.nv.constant0._Z23gemm_half_q_half_kernelILi3ELi176ELb0ELb0ELi64EEvPK6__halfPKjS4_S2_PS0_iiiiPKtS7_iiiiiibS2_i:
	.zero		644


//--------------------- .nv.constant0._Z23gemm_half_q_half_kernelILi3ELi152ELb0ELb0ELi64EEvPK6__halfPKjS4_S2_PS0_iiiiPKtS7_iiiiiibS2_i --------------------------
	.section	.nv.constant0._Z23gemm_half_q_half_kernelILi3ELi152ELb0ELb0ELi64EEvPK6__halfPKjS4_S2_PS0_iiiiPKtS7_iiiiiibS2_i,"a",@progbits
	.sectionflags	@""
	.align	4
.nv.constant0._Z23gemm_half_q_half_kernelILi3ELi152ELb0ELb0ELi64EEvPK6__halfPKjS4_S2_PS0_iiiiPKtS7_iiiiiibS2_i:
	.zero		644


//--------------------- .nv.constant0._Z23gemm_half_q_half_kernelILi3ELi140ELb0ELb0ELi64EEvPK6__halfPKjS4_S2_PS0_iiiiPKtS7_iiiiiibS2_i --------------------------
	.section	.nv.constant0._Z23gemm_half_q_half_kernelILi3ELi140ELb0ELb0ELi64EEvPK6__halfPKjS4_S2_PS0_iiiiPKtS7_iiiiiibS2_i,"a",@progbits
	.sectionflags	@""
	.align	4
.nv.constant0._Z23gemm_half_q_half_kernelILi3ELi140ELb0ELb0ELi64EEvPK6__halfPKjS4_S2_PS0_iiiiPKtS7_iiiiiibS2_i:
	.zero		644


//--------------------- .nv.constant0._Z23gemm_half_q_half_kernelILi3ELi20ELb0ELb0ELi64EEvPK6__halfPKjS4_S2_PS0_iiiiPKtS7_iiiiiibS2_i --------------------------
	.section	.nv.constant0._Z23gemm_half_q_half_kernelILi3ELi20ELb0ELb0ELi64EEvPK6__halfPKjS4_S2_PS0_iiiiPKtS7_iiiiiibS2_i,"a",@progbits
	.sectionflags	@""
	.align	4
.nv.constant0._Z23gemm_half_q_half_kernelILi3ELi20ELb0ELb0ELi64EEvPK6__halfPKjS4_S2_PS0_iiiiPKtS7_iiiiiibS2_i:
	.zero		644


//--------------------- .nv.constant0._Z23gemm_half_q_half_kernelILi3ELi38ELb0ELb0ELi64EEvPK6__halfPKjS4_S2_PS0_iiiiPKtS7_iiiiiibS2_i --------------------------
	.section	.nv.constant0._Z23gemm_half_q_half_kernelILi3ELi38ELb0ELb0ELi64EEvPK6__halfPKjS4_S2_PS0_iiiiPKtS7_iiiiiibS2_i,"a",@progbits
	.sectionflags	@""
	.align	4
.nv.constant0._Z23gemm_half_q_half_kernelILi3ELi38ELb0ELb0ELi64EEvPK6__halfPKjS4_S2_PS0_iiiiPKtS7_iiiiiibS2_i:
	.zero		644


//--------------------- .nv.constant0._Z23gemm_half_q_half_kernelILi3ELi128ELb0ELb0ELi64EEvPK6__halfPKjS4_S2_PS0_iiiiPKtS7_iiiiiibS2_i --------------------------
	.section	.nv.constant0._Z23gemm_half_q_half_kernelILi3ELi128ELb0ELb0ELi64EEvPK6__halfPKjS4_S2_PS0_iiiiPKtS7_iiiiiibS2_i,"a",@progbits
	.sectionflags	@""
	.align	4
.nv.constant0._Z23gemm_half_q_half_kernelILi3ELi128ELb0ELb0ELi64EEvPK6__halfPKjS4_S2_PS0_iiiiPKtS7_iiiiiibS2_i:
	.zero		644


//--------------------- .nv.constant0._Z23gemm_half_q_half_kernelILi3ELi190ELb0ELb0ELi32EEvPK6__halfPKjS4_S2_PS0_iiiiPKtS7_iiiiiibS2_i --------------------------
	.section	.nv.constant0._Z23gemm_half_q_half_kernelILi3ELi190ELb0ELb0ELi32EEvPK6__halfPKjS4_S2_PS0_iiiiPKtS7_iiiiiibS2_i,"a",@progbits
	.sectionflags	@""
	.align	4
.nv.constant0._Z23gemm_half_q_half_kernelILi3ELi190ELb0ELb0ELi32EEvPK6__halfPKjS4_S2_PS0_iiiiPKtS7_iiiiiibS2_i:
	.zero		644


//--------------------- .nv.constant0._Z23gemm_half_q_half_kernelILi3ELi160ELb0ELb0ELi32EEvPK6__halfPKjS4_S2_PS0_iiiiPKtS7_iiiiiibS2_i --------------------------
	.section	.nv.constant0._Z23gemm_half_q_half_kernelILi3ELi160ELb0ELb0ELi32EEvPK6__halfPKjS4_S2_PS0_iiiiPKtS7_iiiiiibS2_i,"a",@progbits
	.sectionflags	@""
	.align	4
.nv.constant0._Z23gemm_half_q_half_kernelILi3ELi160ELb0ELb0ELi32EEvPK6__halfPKjS4_S2_PS0_iiiiPKtS7_iiiiiibS2_i:
	.zero		644


//--------------------- .nv.constant0._Z23gemm_half_q_half_kernelILi3ELi40ELb0ELb0ELi32EEvPK6__halfPKjS4_S2_PS0_iiiiPKtS7_iiiiiibS2_i --------------------------
	.section	.nv.constant0._Z23gemm_half_q_half_kernelILi3ELi40ELb0ELb0ELi32EEvPK6__halfPKjS4_S2_PS0_iiiiPKtS7_iiiiiibS2_i,"a",@progbits
	.sectionflags	@""
	.align	4
.nv.constant0._Z23gemm_half_q_half_kernelILi3ELi40ELb0ELb0ELi32EEvPK6__halfPKjS4_S2_PS0_iiiiPKtS7_iiiiiibS2_i:
	.zero		644


//--------------------- .nv.constant0._Z23gemm_half_q_half_kernelILi3ELi10ELb0ELb0ELi32EEvPK6__halfPKjS4_S2_PS0_iiiiPKtS7_iiiiiibS2_i --------------------------
	.section	.nv.constant0._Z23gemm_half_q_half_kernelILi3ELi10ELb0ELb0ELi32EEvPK6__halfPKjS4_S2_PS0_iiiiPKtS7_iiiiiibS2_i,"a",@progbits
	.sectionflags	@""
	.align	4
.nv.constant0._Z23gemm_half_q_half_kernelILi3ELi10ELb0ELb0ELi32EEvPK6__halfPKjS4_S2_PS0_iiiiPKtS7_iiiiiibS2_i:
	.zero		644


//--------------------- .nv.constant0._Z23gemm_half_q_half_kernelILi3ELi172ELb0ELb0ELi32EEvPK6__halfPKjS4_S2_PS0_iiiiPKtS7_iiiiiibS2_i --------------------------
	.section	.nv.constant0._Z23gemm_half_q_half_kernelILi3ELi172ELb0ELb0ELi32EEvPK6__halfPKjS4_S2_PS0_iiiiPKtS7_iiiiiibS2_i,"a",@progbits
	.sectionflags	@""
	.align	4
.nv.constant0._Z23gemm_half_q_half_kernelILi3ELi172ELb0ELb0ELi32EEvPK6__halfPKjS4_S2_PS0_iiiiPKtS7_iiiiiibS2_i:
	.zero		644


//--------------------- .nv.constant0._Z23gemm_half_q_half_kernelILi3ELi176ELb0ELb0ELi32EEvPK6__halfPKjS4_S2_PS0_iiiiPKtS7_iiiiiibS2_i --------------------------
	.section	.nv.constant0._Z23gemm_half_q_half_kernelILi3ELi176ELb0ELb0ELi32EEvPK6__halfPKjS4_S2_PS0_iiiiPKtS7_iiiiiibS2_i,"a",@progbits
	.sectionflags	@""
	.align	4
.nv.constant0._Z23gemm_half_q_half_kernelILi3ELi176ELb0ELb0ELi32EEvPK6__halfPKjS4_S2_PS0_iiiiPKtS7_iiiiiibS2_i:
	.zero		644


//--------------------- .nv.constant0._Z23gemm_half_q_half_kernelILi3ELi152ELb0ELb0ELi32EEvPK6__halfPKjS4_S2_PS0_iiiiPKtS7_iiiiiibS2_i --------------------------
	.section	.nv.constant0._Z23gemm_half_q_half_kernelILi3ELi152ELb0ELb0ELi32EEvPK6__halfPKjS4_S2_PS0_iiiiPKtS7_iiiiiibS2_i,"a",@progbits
	.sectionflags	@""
	.align	4
.nv.constant0._Z23gemm_half_q_half_kernelILi3ELi152ELb0ELb0ELi32EEvPK6__halfPKjS4_S2_PS0_iiiiPKtS7_iiiiiibS2_i:
	.zero		644


//--------------------- .nv.constant0._Z23gemm_half_q_half_kernelILi3ELi140ELb0ELb0ELi32EEvPK6__halfPKjS4_S2_PS0_iiiiPKtS7_iiiiiibS2_i --------------------------
	.section	.nv.constant0._Z23gemm_half_q_half_kernelILi3ELi140ELb0ELb0ELi32EEvPK6__halfPKjS4_S2_PS0_iiiiPKtS7_iiiiiibS2_i,"a",@progbits
	.sectionflags	@""
	.align	4
.nv.constant0._Z23gemm_half_q_half_kernelILi3ELi140ELb0ELb0ELi32EEvPK6__halfPKjS4_S2_PS0_iiiiPKtS7_iiiiiibS2_i:
	.zero		644


//--------------------- .nv.constant0._Z23gemm_half_q_half_kernelILi3ELi20ELb0ELb0ELi32EEvPK6__halfPKjS4_S2_PS0_iiiiPKtS7_iiiiiibS2_i --------------------------
	.section	.nv.constant0._Z23gemm_half_q_half_kernelILi3ELi20ELb0ELb0ELi32EEvPK6__halfPKjS4_S2_PS0_iiiiPKtS7_iiiiiibS2_i,"a",@progbits
	.sectionflags	@""
	.align	4
.nv.constant0._Z23gemm_half_q_half_kernelILi3ELi20ELb0ELb0ELi32EEvPK6__halfPKjS4_S2_PS0_iiiiPKtS7_iiiiiibS2_i:
	.zero		644


//--------------------- .nv.constant0._Z23gemm_half_q_half_kernelILi3ELi38ELb0ELb0ELi32EEvPK6__halfPKjS4_S2_PS0_iiiiPKtS7_iiiiiibS2_i --------------------------
	.section	.nv.constant0._Z23gemm_half_q_half_kernelILi3ELi38ELb0ELb0ELi32EEvPK6__halfPKjS4_S2_PS0_iiiiPKtS7_iiiiiibS2_i,"a",@progbits
	.sectionflags	@""
	.align	4
.nv.constant0._Z23gemm_half_q_half_kernelILi3ELi38ELb0ELb0ELi32EEvPK6__halfPKjS4_S2_PS0_iiiiPKtS7_iiiiiibS2_i:
	.zero		644


//--------------------- .nv.constant0._Z23gemm_half_q_half_kernelILi3ELi128ELb0ELb0ELi32EEvPK6__halfPKjS4_S2_PS0_iiiiPKtS7_iiiiiibS2_i --------------------------
	.section	.nv.constant0._Z23gemm_half_q_half_kernelILi3ELi128ELb0ELb0ELi32EEvPK6__halfPKjS4_S2_PS0_iiiiPKtS7_iiiiiibS2_i,"a",@progbits
	.sectionflags	@""
	.align	4
.nv.constant0._Z23gemm_half_q_half_kernelILi3ELi128ELb0ELb0ELi32EEvPK6__halfPKjS4_S2_PS0_iiiiPKtS7_iiiiiibS2_i:
	.zero		644


//--------------------- .nv.constant0._Z23gemm_half_q_half_kernelILi2ELi190ELb0ELb0ELi64EEvPK6__halfPKjS4_S2_PS0_iiiiPKtS7_iiiiiibS2_i --------------------------
	.section	.nv.constant0._Z23gemm_half_q_half_kernelILi2ELi190ELb0ELb0ELi64EEvPK6__halfPKjS4_S2_PS0_iiiiPKtS7_iiiiiibS2_i,"a",@progbits
	.sectionflags	@""
	.align	4
.nv.constant0._Z23gemm_half_q_half_kernelILi2ELi190ELb0ELb0ELi64EEvPK6__halfPKjS4_S2_PS0_iiiiPKtS7_iiiiiibS2_i:
	.zero		644


//--------------------- .nv.constant0._Z23gemm_half_q_half_kernelILi2ELi160ELb0ELb0ELi64EEvPK6__halfPKjS4_S2_PS0_iiiiPKtS7_iiiiiibS2_i --------------------------
	.section	.nv.constant0._Z23gemm_half_q_half_kernelILi2ELi160ELb0ELb0ELi64EEvPK6__halfPKjS4_S2_PS0_iiiiPKtS7_iiiiiibS2_i,"a",@progbits
	.sectionflags	@""
	.align	4
.nv.constant0._Z23gemm_half_q_half_kernelILi2ELi160ELb0ELb0ELi64EEvPK6__halfPKjS4_S2_PS0_iiiiPKtS7_iiiiiibS2_i:
	.zero		644


//--------------------- .nv.constant0._Z23gemm_half_q_half_kernelILi2ELi40ELb0ELb0ELi64EEvPK6__halfPKjS4_S2_PS0_iiiiPKtS7_iiiiiibS2_i --------------------------
	.section	.nv.constant0._Z23gemm_half_q_half_kernelILi2ELi40ELb0ELb0ELi64EEvPK6__halfPKjS4_S2_PS0_iiiiPKtS7_iiiiiibS2_i,"a",@progbits
	.sectionflags	@""
	.align	4
.nv.constant0._Z23gemm_half_q_half_kernelILi2ELi40ELb0ELb0ELi64EEvPK6__halfPKjS4_S2_PS0_iiiiPKtS7_iiiiiibS2_i:
	.zero		644


//--------------------- .nv.constant0._Z23gemm_half_q_half_kernelILi2ELi10ELb0ELb0ELi64EEvPK6__halfPKjS4_S2_PS0_iiiiPKtS7_iiiiiibS2_i --------------------------
	.section	.nv.constant0._Z23gemm_half_q_half_kernelILi2ELi10ELb0ELb0ELi64EEvPK6__halfPKjS4_S2_PS0_iiiiPKtS7_iiiiiibS2_i,"a",@progbits
	.sectionflags	@""
	.align	4
.nv.constant0._Z23gemm_half_q_half_kernelILi2ELi10ELb0ELb0ELi64EEvPK6__halfPKjS4_S2_PS0_iiiiPKtS7_iiiiiibS2_i:
	.zero		644


//--------------------- .nv.constant0._Z23gemm_half_q_half_kernelILi2ELi172ELb0ELb0ELi64EEvPK6__halfPKjS4_S2_PS0_iiiiPKtS7_iiiiiibS2_i --------------------------
	.section	.nv.constant0._Z23gemm_half_q_half_kernelILi2ELi172ELb0ELb0ELi64EEvPK6__halfPKjS4_S2_PS0_iiiiPKtS7_iiiiiibS2_i,"a",@progbits
	.sectionflags	@""
	.align	4
.nv.constant0._Z23gemm_half_q_half_kernelILi2ELi172ELb0ELb0ELi64EEvPK6__halfPKjS4_S2_PS0_iiiiPKtS7_iiiiiibS2_i:
	.zero		644


//--------------------- .nv.constant0._Z23gemm_half_q_half_kernelILi2ELi176ELb0ELb0ELi64EEvPK6__halfPKjS4_S2_PS0_iiiiPKtS7_iiiiiibS2_i --------------------------
	.section	.nv.constant0._Z23gemm_half_q_half_kernelILi2ELi176ELb0ELb0ELi64EEvPK6__halfPKjS4_S2_PS0_iiiiPKtS7_iiiiiibS2_i,"a",@progbits
	.sectionflags	@""
	.align	4
.nv.constant0._Z23gemm_half_q_half_kernelILi2ELi176ELb0ELb0ELi64EEvPK6__halfPKjS4_S2_PS0_iiiiPKtS7_iiiiiibS2_i:
	.zero		644


//--------------------- .nv.constant0._Z23gemm_half_q_half_kernelILi2ELi152ELb0ELb0ELi64EEvPK6__halfPKjS4_S2_PS0_iiiiPKtS7_iiiiiibS2_i --------------------------
	.section	.nv.constant0._Z23gemm_half_q_half_kernelILi2ELi152ELb0ELb0ELi64EEvPK6__halfPKjS4_S2_PS0_iiiiPKtS7_iiiiiibS2_i,"a",@progbits
	.sectionflags	@""
	.align	4
.nv.constant0._Z23gemm_half_q_half_kernelILi2ELi152ELb0ELb0ELi64EEvPK6__halfPKjS4_S2_PS0_iiiiPKtS7_iiiiiibS2_i:
	.zero		644


//--------------------- .nv.constant0._Z23gemm_half_q_half_kernelILi2ELi140ELb0ELb0ELi64EEvPK6__halfPKjS4_S2_PS0_iiiiPKtS7_iiiiiibS2_i --------------------------
	.section	.nv.constant0._Z23gemm_half_q_half_kernelILi2ELi140ELb0ELb0ELi64EEvPK6__halfPKjS4_S2_PS0_iiiiPKtS7_iiiiiibS2_i,"a",@progbits
	.sectionflags	@""
	.align	4
.nv.constant0._Z23gemm_half_q_half_kernelILi2ELi140ELb0ELb0ELi64EEvPK6__halfPKjS4_S2_PS0_iiiiPKtS7_iiiiiibS2_i:
	.zero		644


//--------------------- .nv.constant0._Z23gemm_half_q_half_kernelILi2ELi20ELb0ELb0ELi64EEvPK6__halfPKjS4_S2_PS0_iiiiPKtS7_iiiiiibS2_i --------------------------
	.section	.nv.constant0._Z23gemm_half_q_half_kernelILi2ELi20ELb0ELb0ELi64EEvPK6__halfPKjS4_S2_PS0_iiiiPKtS7_iiiiiibS2_i,"a",@progbits
	.sectionflags	@""
	.align	4
.nv.constant0._Z23gemm_half_q_half_kernelILi2ELi20ELb0ELb0ELi64EEvPK6__halfPKjS4_S2_PS0_iiiiPKtS7_iiiiiibS2_i:
	.zero		644


//--------------------- .nv.constant0._Z23gemm_half_q_half_kernelILi2ELi38ELb0ELb0ELi64EEvPK6__halfPKjS4_S2_PS0_iiiiPKtS7_iiiiiibS2_i --------------------------
	.section	.nv.constant0._Z23gemm_half_q_half_kernelILi2ELi38ELb0ELb0ELi64EEvPK6__halfPKjS4_S2_PS0_iiiiPKtS7_iiiiiibS2_i,"a",@progbits
	.sectionflags	@""
	.align	4
.nv.constant0._Z23gemm_half_q_half_kernelILi2ELi38ELb0ELb0ELi64EEvPK6__halfPKjS4_S2_PS0_iiiiPKtS7_iiiiiibS2_i:
	.zero		644


//--------------------- .nv.constant0._Z23gemm_half_q_half_kernelILi2ELi128ELb0ELb0ELi64EEvPK6__halfPKjS4_S2_PS0_iiiiPKtS7_iiiiiibS2_i --------------------------
	.section	.nv.constant0._Z23gemm_half_q_half_kernelILi2ELi128ELb0ELb0ELi64EEvPK6__halfPKjS4_S2_PS0_iiiiPKtS7_iiiiiibS2_i,"a",@progbits
	.sectionflags	@""
	.align	4
.nv.constant0._Z23gemm_half_q_half_kernelILi2ELi128ELb0ELb0ELi64EEvPK6__halfPKjS4_S2_PS0_iiiiPKtS7_iiiiiibS2_i:
	.zero		644


//--------------------- .nv.constant0._Z23gemm_half_q_half_kernelILi2ELi190ELb0ELb0ELi32EEvPK6__halfPKjS4_S2_PS0_iiiiPKtS7_iiiiiibS2_i --------------------------
	.section	.nv.constant0._Z23gemm_half_q_half_kernelILi2ELi190ELb0ELb0ELi32EEvPK6__halfPKjS4_S2_PS0_iiiiPKtS7_iiiiiibS2_i,"a",@progbits
	.sectionflags	@""
	.align	4
.nv.constant0._Z23gemm_half_q_half_kernelILi2ELi190ELb0ELb0ELi32EEvPK6__halfPKjS4_S2_PS0_iiiiPKtS7_iiiiiibS2_i:
	.zero		644


//--------------------- .nv.constant0._Z23gemm_half_q_half_kernelILi2ELi160ELb0ELb0ELi32EEvPK6__halfPKjS4_S2_PS0_iiiiPKtS7_iiiiiibS2_i --------------------------
	.section	.nv.constant0._Z23gemm_half_q_half_kernelILi2ELi160ELb0ELb0ELi32EEvPK6__halfPKjS4_S2_PS0_iiiiPKtS7_iiiiiibS2_i,"a",@progbits
	.sectionflags	@""
	.align	4
.nv.constant0._Z23gemm_half_q_half_kernelILi2ELi160ELb0ELb0ELi32EEvPK6__halfPKjS4_S2_PS0_iiiiPKtS7_iiiiiibS2_i:
	.zero		644


//--------------------- .nv.constant0._Z23gemm_half_q_half_kernelILi2ELi40ELb0ELb0ELi32EEvPK6__halfPKjS4_S2_PS0_iiiiPKtS7_iiiiiibS2_i --------------------------
	.section	.nv.constant0._Z23gemm_half_q_half_kernelILi2ELi40ELb0ELb0ELi32EEvPK6__halfPKjS4_S2_PS0_iiiiPKtS7_iiiiiibS2_i,"a",@progbits
	.sectionflags	@""
	.align	4
.nv.constant0._Z23gemm_half_q_half_kernelILi2ELi40ELb0ELb0ELi32EEvPK6__halfPKjS4_S2_PS0_iiiiPKtS7_iiiiiibS2_i:
	.zero		644


//--------------------- .nv.constant0._Z23gemm_half_q_half_kernelILi2ELi10ELb0ELb0ELi32EEvPK6__halfPKjS4_S2_PS0_iiiiPKtS7_iiiiiibS2_i --------------------------
	.section	.nv.constant0._Z23gemm_half_q_half_kernelILi2ELi10ELb0ELb0ELi32EEvPK6__halfPKjS4_S2_PS0_iiiiPKtS7_iiiiiibS2_i,"a",@progbits
	.sectionflags	@""
	.align	4
.nv.constant0._Z23gemm_half_q_half_kernelILi2ELi10ELb0ELb0ELi32EEvPK6__halfPKjS4_S2_PS0_iiiiPKtS7_iiiiiibS2_i:
	.zero		644


//--------------------- .nv.constant0._Z23gemm_half_q_half_kernelILi2ELi172ELb0ELb0ELi32EEvPK6__halfPKjS4_S2_PS0_iiiiPKtS7_iiiiiibS2_i --------------------------
	.section	.nv.constant0._Z23gemm_half_q_half_kernelILi2ELi172ELb0ELb0ELi32EEvPK6__halfPKjS4_S2_PS0_iiiiPKtS7_iiiiiibS2_i,"a",@progbits
	.sectionflags	@""
	.align	4
.nv.constant0._Z23gemm_half_q_half_kernelILi2ELi172ELb0ELb0ELi32EEvPK6__halfPKjS4_S2_PS0_iiiiPKtS7_iiiiiibS2_i:
	.zero		644


//--------------------- .nv.constant0._Z23gemm_half_q_half_kernelILi2ELi176ELb0ELb0ELi32EEvPK6__halfPKjS4_S2_PS0_iiiiPKtS7_iiiiiibS2_i --------------------------
	.section	.nv.constant0._Z23gemm_half_q_half_kernelILi2ELi176ELb0ELb0ELi32EEvPK6__halfPKjS4_S2_PS0_iiiiPKtS7_iiiiiibS2_i,"a",@progbits
	.sectionflags	@""
	.align	4
.nv.constant0._Z23gemm_half_q_half_kernelILi2ELi176ELb0ELb0ELi32EEvPK6__halfPKjS4_S2_PS0_iiiiPKtS7_iiiiiibS2_i:
	.zero		644


//--------------------- .nv.constant0._Z23gemm_half_q_half_kernelILi2ELi152ELb0ELb0ELi32EEvPK6__halfPKjS4_S2_PS0_iiiiPKtS7_iiiiiibS2_i --------------------------
	.section	.nv.constant0._Z23gemm_half_q_half_kernelILi2ELi152ELb0ELb0ELi32EEvPK6__halfPKjS4_S2_PS0_iiiiPKtS7_iiiiiibS2_i,"a",@progbits
	.sectionflags	@""
	.align	4
.nv.constant0._Z23gemm_half_q_half_kernelILi2ELi152ELb0ELb0ELi32EEvPK6__halfPKjS4_S2_PS0_iiiiPKtS7_iiiiiibS2_i:
	.zero		644


//--------------------- .nv.constant0._Z23gemm_half_q_half_kernelILi2ELi140ELb0ELb0ELi32EEvPK6__halfPKjS4_S2_PS0_iiiiPKtS7_iiiiiibS2_i --------------------------
	.section	.nv.constant0._Z23gemm_half_q_half_kernelILi2ELi140ELb0ELb0ELi32EEvPK6__halfPKjS4_S2_PS0_iiiiPKtS7_iiiiiibS2_i,"a",@progbits
	.sectionflags	@""
	.align	4
.nv.constant0._Z23gemm_half_q_half_kernelILi2ELi140ELb0ELb0ELi32EEvPK6__halfPKjS4_S2_PS0_iiiiPKtS7_iiiiiibS2_i:
	.zero		644


//--------------------- .nv.constant0._Z23gemm_half_q_half_kernelILi2ELi20ELb0ELb0ELi32EEvPK6__halfPKjS4_S2_PS0_iiiiPKtS7_iiiiiibS2_i --------------------------
	.section	.nv.constant0._Z23gemm_half_q_half_kernelILi2ELi20ELb0ELb0ELi32EEvPK6__halfPKjS4_S2_PS0_iiiiPKtS7_iiiiiibS2_i,"a",@progbits
	.sectionflags	@""
	.align	4
.nv.constant0._Z23gemm_half_q_half_kernelILi2ELi20ELb0ELb0ELi32EEvPK6__halfPKjS4_S2_PS0_iiiiPKtS7_iiiiiibS2_i:
	.zero		644


//--------------------- .nv.constant0._Z23gemm_half_q_half_kernelILi2ELi38ELb0ELb0ELi32EEvPK6__halfPKjS4_S2_PS0_iiiiPKtS7_iiiiiibS2_i --------------------------
	.section	.nv.constant0._Z23gemm_half_q_half_kernelILi2ELi38ELb0ELb0ELi32EEvPK6__halfPKjS4_S2_PS0_iiiiPKtS7_iiiiiibS2_i,"a",@progbits
	.sectionflags	@""
	.align	4
.nv.constant0._Z23gemm_half_q_half_kernelILi2ELi38ELb0ELb0ELi32EEvPK6__halfPKjS4_S2_PS0_iiiiPKtS7_iiiiiibS2_i:
	.zero		644


//--------------------- .nv.constant0._Z23gemm_half_q_half_kernelILi2ELi128ELb0ELb0ELi32EEvPK6__halfPKjS4_S2_PS0_iiiiPKtS7_iiiiiibS2_i --------------------------
	.section	.nv.constant0._Z23gemm_half_q_half_kernelILi2ELi128ELb0ELb0ELi32EEvPK6__halfPKjS4_S2_PS0_iiiiPKtS7_iiiiiibS2_i,"a",@progbits
	.sectionflags	@""
	.align	4
.nv.constant0._Z23gemm_half_q_half_kernelILi2ELi128ELb0ELb0ELi32EEvPK6__halfPKjS4_S2_PS0_iiiiPKtS7_iiiiiibS2_i:
	.zero		644


//--------------------- .nv.constant0._Z23gemm_half_q_half_kernelILi1ELi190ELb0ELb0ELi64EEvPK6__halfPKjS4_S2_PS0_iiiiPKtS7_iiiiiibS2_i --------------------------
	.section	.nv.constant0._Z23gemm_half_q_half_kernelILi1ELi190ELb0ELb0ELi64EEvPK6__halfPKjS4_S2_PS0_iiiiPKtS7_iiiiiibS2_i,"a",@progbits
	.sectionflags	@""
	.align	4
.nv.constant0._Z23gemm_half_q_half_kernelILi1ELi190ELb0ELb0ELi64EEvPK6__halfPKjS4_S2_PS0_iiiiPKtS7_iiiiiibS2_i:
	.zero		644


//--------------------- .nv.constant0._Z23gemm_half_q_half_kernelILi1ELi160ELb0ELb0ELi64EEvPK6__halfPKjS4_S2_PS0_iiiiPKtS7_iiiiiibS2_i --------------------------
	.section	.nv.constant0._Z23gemm_half_q_half_kernelILi1ELi160ELb0ELb0ELi64EEvPK6__halfPKjS4_S2_PS0_iiiiPKtS7_iiiiiibS2_i,"a",@progbits
	.sectionflags	@""
	.align	4
.nv.constant0._Z23gemm_half_q_half_kernelILi1ELi160ELb0ELb0ELi64EEvPK6__halfPKjS4_S2_PS0_iiiiPKtS7_iiiiiibS2_i:
	.zero		644


//--------------------- .nv.constant0._Z23gemm_half_q_half_kernelILi1ELi40ELb0ELb0ELi64EEvPK6__halfPKjS4_S2_PS0_iiiiPKtS7_iiiiiibS2_i --------------------------
	.section	.nv.constant0._Z23gemm_half_q_half_kernelILi1ELi40ELb0ELb0ELi64EEvPK6__halfPKjS4_S2_PS0_iiiiPKtS7_iiiiiibS2_i,"a",@progbits
	.sectionflags	@""
	.align	4
.nv.constant0._Z23gemm_half_q_half_kernelILi1ELi40ELb0ELb0ELi64EEvPK6__halfPKjS4_S2_PS0_iiiiPKtS7_iiiiiibS2_i:
	.zero		644


//--------------------- .nv.constant0._Z23gemm_half_q_half_kernelILi1ELi10ELb0ELb0ELi64EEvPK6__halfPKjS4_S2_PS0_iiiiPKtS7_iiiiiibS2_i --------------------------
	.section	.nv.constant0._Z23gemm_half_q_half_kernelILi1ELi10ELb0ELb0ELi64EEvPK6__halfPKjS4_S2_PS0_iiiiPKtS7_iiiiiibS2_i,"a",@progbits
	.sectionflags	@""
	.align	4
.nv.constant0._Z23gemm_half_q_half_kernelILi1ELi10ELb0ELb0ELi64EEvPK6__halfPKjS4_S2_PS0_iiiiPKtS7_iiiiiibS2_i:
	.zero		644


//--------------------- .nv.constant0._Z23gemm_half_q_half_kernelILi1ELi172ELb0ELb0ELi64EEvPK6__halfPKjS4_S2_PS0_iiiiPKtS7_iiiiiibS2_i --------------------------
	.section	.nv.constant0._Z23gemm_half_q_half_kernelILi1ELi172ELb0ELb0ELi64EEvPK6__halfPKjS4_S2_PS0_iiiiPKtS7_iiiiiibS2_i,"a",@progbits
	.sectionflags	@""
	.align	4
.nv.constant0._Z23gemm_half_q_half_kernelILi1ELi172ELb0ELb0ELi64EEvPK6__halfPKjS4_S2_PS0_iiiiPKtS7_iiiiiibS2_i:
	.zero		644


//--------------------- .nv.constant0._Z23gemm_half_q_half_kernelILi1ELi176ELb0ELb0ELi64EEvPK6__halfPKjS4_S2_PS0_iiiiPKtS7_iiiiiibS2_i --------------------------
	.section	.nv.constant0._Z23gemm_half_q_half_kernelILi1ELi176ELb0ELb0ELi64EEvPK6__halfPKjS4_S2_PS0_iiiiPKtS7_iiiiiibS2_i,"a",@progbits
	.sectionflags	@""
	.align	4
.nv.constant0._Z23gemm_half_q_half_kernelILi1ELi176ELb0ELb0ELi64EEvPK6__halfPKjS4_S2_PS0_iiiiPKtS7_iiiiiibS2_i:
	.zero		644


//--------------------- .nv.constant0._Z23gemm_half_q_half_kernelILi1ELi152ELb0ELb0ELi64EEvPK6__halfPKjS4_S2_PS0_iiiiPKtS7_iiiiiibS2_i --------------------------
	.section	.nv.constant0._Z23gemm_half_q_half_kernelILi1ELi152ELb0ELb0ELi64EEvPK6__halfPKjS4_S2_PS0_iiiiPKtS7_iiiiiibS2_i,"a",@progbits
	.sectionflags	@""
	.align	4
.nv.constant0._Z23gemm_half_q_half_kernelILi1ELi152ELb0ELb0ELi64EEvPK6__halfPKjS4_S2_PS0_iiiiPKtS7_iiiiiibS2_i:
	.zero		644


//--------------------- .nv.constant0._Z23gemm_half_q_half_kernelILi1ELi140ELb0ELb0ELi64EEvPK6__halfPKjS4_S2_PS0_iiiiPKtS7_iiiiiibS2_i --------------------------
	.section	.nv.constant0._Z23gemm_half_q_half_kernelILi1ELi140ELb0ELb0ELi64EEvPK6__halfPKjS4_S2_PS0_iiiiPKtS7_iiiiiibS2_i,"a",@progbits
	.sectionflags	@""
	.align	4
.nv.constant0._Z23gemm_half_q_half_kernelILi1ELi140ELb0ELb0ELi64EEvPK6__halfPKjS4_S2_PS0_iiiiPKtS7_iiiiiibS2_i:
	.zero		644


//--------------------- .nv.constant0._Z23gemm_half_q_half_kernelILi1ELi20ELb0ELb0ELi64EEvPK6__halfPKjS4_S2_PS0_iiiiPKtS7_iiiiiibS2_i --------------------------
	.section	.nv.constant0._Z23gemm_half_q_half_kernelILi1ELi20ELb0ELb0ELi64EEvPK6__halfPKjS4_S2_PS0_iiiiPKtS7_iiiiiibS2_i,"a",@progbits
	.sectionflags	@""
	.align	4
.nv.constant0._Z23gemm_half_q_half_kernelILi1ELi20ELb0ELb0ELi64EEvPK6__halfPKjS4_S2_PS0_iiiiPKtS7_iiiiiibS2_i:
	.zero		644


//--------------------- .nv.constant0._Z23gemm_half_q_half_kernelILi1ELi38ELb0ELb0ELi64EEvPK6__halfPKjS4_S2_PS0_iiiiPKtS7_iiiiiibS2_i --------------------------
	.section	.nv.constant0._Z23gemm_half_q_half_kernelILi1ELi38ELb0ELb0ELi64EEvPK6__halfPKjS4_S2_PS0_iiiiPKtS7_iiiiiibS2_i,"a",@progbits
	.sectionflags	@""
	.align	4
.nv.constant0._Z23gemm_half_q_half_kernelILi1ELi38ELb0ELb0ELi64EEvPK6__halfPKjS4_S2_PS0_iiiiPKtS7_iiiiiibS2_i:
	.zero		644


//--------------------- .nv.constant0._Z23gemm_half_q_half_kernelILi1ELi128ELb0ELb0ELi64EEvPK6__halfPKjS4_S2_PS0_iiiiPKtS7_iiiiiibS2_i --------------------------
	.section	.nv.constant0._Z23gemm_half_q_half_kernelILi1ELi128ELb0ELb0ELi64EEvPK6__halfPKjS4_S2_PS0_iiiiPKtS7_iiiiiibS2_i,"a",@progbits
	.sectionflags	@""
	.align	4
.nv.constant0._Z23gemm_half_q_half_kernelILi1ELi128ELb0ELb0ELi64EEvPK6__halfPKjS4_S2_PS0_iiiiPKtS7_iiiiiibS2_i:
	.zero		644


//--------------------- .nv.constant0._Z23gemm_half_q_half_kernelILi1ELi190ELb0ELb0ELi32EEvPK6__halfPKjS4_S2_PS0_iiiiPKtS7_iiiiiibS2_i --------------------------
	.section	.nv.constant0._Z23gemm_half_q_half_kernelILi1ELi190ELb0ELb0ELi32EEvPK6__halfPKjS4_S2_PS0_iiiiPKtS7_iiiiiibS2_i,"a",@progbits
	.sectionflags	@""
	.align	4
.nv.constant0._Z23gemm_half_q_half_kernelILi1ELi190ELb0ELb0ELi32EEvPK6__halfPKjS4_S2_PS0_iiiiPKtS7_iiiiiibS2_i:
	.zero		644


//--------------------- .nv.constant0._Z23gemm_half_q_half_kernelILi1ELi160ELb0ELb0ELi32EEvPK6__halfPKjS4_S2_PS0_iiiiPKtS7_iiiiiibS2_i --------------------------
	.section	.nv.constant0._Z23gemm_half_q_half_kernelILi1ELi160ELb0ELb0ELi32EEvPK6__halfPKjS4_S2_PS0_iiiiPKtS7_iiiiiibS2_i,"a",@progbits
	.sectionflags	@""
	.align	4
.nv.constant0._Z23gemm_half_q_half_kernelILi1ELi160ELb0ELb0ELi32EEvPK6__halfPKjS4_S2_PS0_iiiiPKtS7_iiiiiibS2_i:
	.zero		644


//--------------------- .nv.constant0._Z23gemm_half_q_half_kernelILi1ELi40ELb0ELb0ELi32EEvPK6__halfPKjS4_S2_PS0_iiiiPKtS7_iiiiiibS2_i --------------------------
	.section	.nv.constant0._Z23gemm_half_q_half_kernelILi1ELi40ELb0ELb0ELi32EEvPK6__halfPKjS4_S2_PS0_iiiiPKtS7_iiiiiibS2_i,"a",@progbits
	.sectionflags	@""
	.align	4
.nv.constant0._Z23gemm_half_q_half_kernelILi1ELi40ELb0ELb0ELi32EEvPK6__halfPKjS4_S2_PS0_iiiiPKtS7_iiiiiibS2_i:
	.zero		644


//--------------------- .nv.constant0._Z23gemm_half_q_half_kernelILi1ELi10ELb0ELb0ELi32EEvPK6__halfPKjS4_S2_PS0_iiiiPKtS7_iiiiiibS2_i --------------------------
	.section	.nv.constant0._Z23gemm_half_q_half_kernelILi1ELi10ELb0ELb0ELi32EEvPK6__halfPKjS4_S2_PS0_iiiiPKtS7_iiiiiibS2_i,"a",@progbits
	.sectionflags	@""
	.align	4
.nv.constant0._Z23gemm_half_q_half_kernelILi1ELi10ELb0ELb0ELi32EEvPK6__halfPKjS4_S2_PS0_iiiiPKtS7_iiiiiibS2_i:
	.zero		644


//--------------------- .nv.constant0._Z23gemm_half_q_half_kernelILi1ELi172ELb0ELb0ELi32EEvPK6__halfPKjS4_S2_PS0_iiiiPKtS7_iiiiiibS2_i --------------------------
	.section	.nv.constant0._Z23gemm_half_q_half_kernelILi1ELi172ELb0ELb0ELi32EEvPK6__halfPKjS4_S2_PS0_iiiiPKtS7_iiiiiibS2_i,"a",@progbits
	.sectionflags	@""
	.align	4
.nv.constant0._Z23gemm_half_q_half_kernelILi1ELi172ELb0ELb0ELi32EEvPK6__halfPKjS4_S2_PS0_iiiiPKtS7_iiiiiibS2_i:
	.zero		644


//--------------------- .nv.constant0._Z23gemm_half_q_half_kernelILi1ELi176ELb0ELb0ELi32EEvPK6__halfPKjS4_S2_PS0_iiiiPKtS7_iiiiiibS2_i --------------------------
	.section	.nv.constant0._Z23gemm_half_q_half_kernelILi1ELi176ELb0ELb0ELi32EEvPK6__halfPKjS4_S2_PS0_iiiiPKtS7_iiiiiibS2_i,"a",@progbits
	.sectionflags	@""
	.align	4
.nv.constant0._Z23gemm_half_q_half_kernelILi1ELi176ELb0ELb0ELi32EEvPK6__halfPKjS4_S2_PS0_iiiiPKtS7_iiiiiibS2_i:
	.zero		644


//--------------------- .nv.constant0._Z23gemm_half_q_half_kernelILi1ELi152ELb0ELb0ELi32EEvPK6__halfPKjS4_S2_PS0_iiiiPKtS7_iiiiiibS2_i --------------------------
	.section	.nv.constant0._Z23gemm_half_q_half_kernelILi1ELi152ELb0ELb0ELi32EEvPK6__halfPKjS4_S2_PS0_iiiiPKtS7_iiiiiibS2_i,"a",@progbits
	.sectionflags	@""
	.align	4
.nv.constant0._Z23gemm_half_q_half_kernelILi1ELi152ELb0ELb0ELi32EEvPK6__halfPKjS4_S2_PS0_iiiiPKtS7_iiiiiibS2_i:
	.zero		644


//--------------------- .nv.constant0._Z23gemm_half_q_half_kernelILi1ELi140ELb0ELb0ELi32EEvPK6__halfPKjS4_S2_PS0_iiiiPKtS7_iiiiiibS2_i --------------------------
	.section	.nv.constant0._Z23gemm_half_q_half_kernelILi1ELi140ELb0ELb0ELi32EEvPK6__halfPKjS4_S2_PS0_iiiiPKtS7_iiiiiibS2_i,"a",@progbits
	.sectionflags	@""
	.align	4
.nv.constant0._Z23gemm_half_q_half_kernelILi1ELi140ELb0ELb0ELi32EEvPK6__halfPKjS4_S2_PS0_iiiiPKtS7_iiiiiibS2_i:
	.zero		644


//--------------------- .nv.constant0._Z23gemm_half_q_half_kernelILi1ELi20ELb0ELb0ELi32EEvPK6__halfPKjS4_S2_PS0_iiiiPKtS7_iiiiiibS2_i --------------------------
	.section	.nv.constant0._Z23gemm_half_q_half_kernelILi1ELi20ELb0ELb0ELi32EEvPK6__halfPKjS4_S2_PS0_iiiiPKtS7_iiiiiibS2_i,"a",@progbits
	.sectionflags	@""
	.align	4
.nv.constant0._Z23gemm_half_q_half_kernelILi1ELi20ELb0ELb0ELi32EEvPK6__halfPKjS4_S2_PS0_iiiiPKtS7_iiiiiibS2_i:
	.zero		644


//--------------------- .nv.constant0._Z23gemm_half_q_half_kernelILi1ELi38ELb0ELb0ELi32EEvPK6__halfPKjS4_S2_PS0_iiiiPKtS7_iiiiiibS2_i --------------------------
	.section	.nv.constant0._Z23gemm_half_q_half_kernelILi1ELi38ELb0ELb0ELi32EEvPK6__halfPKjS4_S2_PS0_iiiiPKtS7_iiiiiibS2_i,"a",@progbits
	.sectionflags	@""
	.align	4
.nv.constant0._Z23gemm_half_q_half_kernelILi1ELi38ELb0ELb0ELi32EEvPK6__halfPKjS4_S2_PS0_iiiiPKtS7_iiiiiibS2_i:
	.zero		644


//--------------------- .nv.constant0._Z23gemm_half_q_half_kernelILi1ELi128ELb0ELb0ELi32EEvPK6__halfPKjS4_S2_PS0_iiiiPKtS7_iiiiiibS2_i --------------------------
	.section	.nv.constant0._Z23gemm_half_q_half_kernelILi1ELi128ELb0ELb0ELi32EEvPK6__halfPKjS4_S2_PS0_iiiiPKtS7_iiiiiibS2_i,"a",@progbits
	.sectionflags	@""
	.align	4
.nv.constant0._Z23gemm_half_q_half_kernelILi1ELi128ELb0ELb0ELi32EEvPK6__halfPKjS4_S2_PS0_iiiiPKtS7_iiiiiibS2_i:
	.zero		644


//--------------------- SYMBOLS --------------------------

	.type		.nv.reservedSmem.offset0,@object
	.size		.nv.reservedSmem.offset0,0x4
